#include "gn_cuda_host_template.cuh"

namespace group_norm_v2 {

GN_CUDA_INST_DEFINE(1024, 1280)

}  // namespace group_norm_v2


// ===== COMPILED SASS (sm_90) =====

	.target	sm_90

	.elftype	@"ET_EXEC"


//--------------------- .note.nv.tkinfo           --------------------------
	.section	.note.nv.tkinfo,"",@"SHT_NOTE"
	.sectionflags	@"SHF_NOTE_NV_TKINFO"
	.tkinfo
        /*0018*/ 	.word	0x00000002
        /*0030*/ 	.string	""
        /*0030*/ 	.string	"ptxas"
        /*0030*/ 	.string	"Cuda compilation tools, release 13.0, V13.0.88"
        /*0030*/ 	.string	"Build cuda_13.0.r13.0/compiler.36424714_0"
        /*0030*/ 	.string	"-arch sm_90 -m 64 "



//--------------------- .note.nv.cuinfo           --------------------------
	.section	.note.nv.cuinfo,"",@"SHT_NOTE"
	.sectionflags	@"SHF_NOTE_NV_CUINFO"
        /*0018*/ 	.short	0x0002
        /*001a*/ 	.short	0x005a
        /*001c*/ 	.short	0x0082
	.zero		2


//--------------------- .nv.info                  --------------------------
	.section	.nv.info,"",@"SHT_CUDA_INFO"
	.align	4


	//----- nvinfo : EIATTR_REGCOUNT
	.align		4
        /*0000*/ 	.byte	0x04, 0x2f
        /*0002*/ 	.short	(.L_1 - .L_0)
	.align		4
.L_0:
        /*0004*/ 	.word	index@(_ZN13group_norm_v214gn_cuda_kernelI6__halfLi320ELi3ELi16ELi80ELi1024ELb1ELi64ELi320ELi320ELi4ELb1ELi27ELb0ELb0ENS_16CompileConditionILi900EEEEEvPT_PKS4_S7_S7_flPfS8_Pj)
        /*0008*/ 	.word	0x00000040


	//----- nvinfo : EIATTR_FRAME_SIZE
	.align		4
.L_1:
        /*000c*/ 	.byte	0x04, 0x11
        /*000e*/ 	.short	(.L_3 - .L_2)
	.align		4
.L_2:
        /*0010*/ 	.word	index@(_ZN13group_norm_v214gn_cuda_kernelI6__halfLi320ELi3ELi16ELi80ELi1024ELb1ELi64ELi320ELi320ELi4ELb1ELi27ELb0ELb0ENS_16CompileConditionILi900EEEEEvPT_PKS4_S7_S7_flPfS8_Pj)
        /*0014*/ 	.word	0x00000160


	//----- nvinfo : EIATTR_REGCOUNT
	.align		4
.L_3:
        /*0018*/ 	.byte	0x04, 0x2f
        /*001a*/ 	.short	(.L_5 - .L_4)
	.align		4
.L_4:
        /*001c*/ 	.word	index@(_ZN13group_norm_v214gn_cuda_kernelI6__halfLi320ELi3ELi16ELi80ELi1024ELb1ELi64ELi320ELi320ELi4ELb1ELi21ELb0ELb0ENS_16CompileConditionILi900EEEEEvPT_PKS4_S7_S7_flPfS8_Pj)
        /*0020*/ 	.word	0x00000040


	//----- nvinfo : EIATTR_FRAME_SIZE
	.align		4
.L_5:
        /*0024*/ 	.byte	0x04, 0x11
        /*0026*/ 	.short	(.L_7 - .L_6)
	.align		4
.L_6:
        /*0028*/ 	.word	index@(_ZN13group_norm_v214gn_cuda_kernelI6__halfLi320ELi3ELi16ELi80ELi1024ELb1ELi64ELi320ELi320ELi4ELb1ELi21ELb0ELb0ENS_16CompileConditionILi900EEEEEvPT_PKS4_S7_S7_flPfS8_Pj)
        /*002c*/ 	.word	0x00000160


	//----- nvinfo : EIATTR_REGCOUNT
	.align		4
.L_7:
        /*0030*/ 	.byte	0x04, 0x2f
        /*0032*/ 	.short	(.L_9 - .L_8)
	.align		4
.L_8:
        /*0034*/ 	.word	index@(_ZN13group_norm_v214gn_cuda_kernelI6__halfLi320ELi2ELi16ELi80ELi1024ELb1ELi64ELi320ELi320ELi4ELb1ELi18ELb0ELb0ENS_16CompileConditionILi900EEEEEvPT_PKS4_S7_S7_flPfS8_Pj)
        /*0038*/ 	.word	0x00000060


	//----- nvinfo : EIATTR_FRAME_SIZE
	.align		4
.L_9:
        /*003c*/ 	.byte	0x04, 0x11
        /*003e*/ 	.short	(.L_11 - .L_10)
	.align		4
.L_10:
        /*0040*/ 	.word	index@(_ZN13group_norm_v214gn_cuda_kernelI6__halfLi320ELi2ELi16ELi80ELi1024ELb1ELi64ELi320ELi320ELi4ELb1ELi18ELb0ELb0ENS_16CompileConditionILi900EEEEEvPT_PKS4_S7_S7_flPfS8_Pj)
        /*0044*/ 	.word	0x00000058


	//----- nvinfo : EIATTR_REGCOUNT
	.align		4
.L_11:
        /*0048*/ 	.byte	0x04, 0x2f
        /*004a*/ 	.short	(.L_13 - .L_12)
	.align		4
.L_12:
        /*004c*/ 	.word	index@(_ZN13group_norm_v214gn_cuda_kernelI6__halfLi320ELi1ELi16ELi80ELi1024ELb1ELi128ELi320ELi320ELi4ELb1ELi18ELb0ELb0ENS_16CompileConditionILi900EEEEEvPT_PKS4_S7_S7_flPfS8_Pj)
        /*0050*/ 	.word	0x000000a8


	//----- nvinfo : EIATTR_FRAME_SIZE
	.align		4
.L_13:
        /*0054*/ 	.byte	0x04, 0x11
        /*0056*/ 	.short	(.L_15 - .L_14)
	.align		4
.L_14:
        /*0058*/ 	.word	index@(_ZN13group_norm_v214gn_cuda_kernelI6__halfLi320ELi1ELi16ELi80ELi1024ELb1ELi128ELi320ELi320ELi4ELb1ELi18ELb0ELb0ENS_16CompileConditionILi900EEEEEvPT_PKS4_S7_S7_flPfS8_Pj)
        /*005c*/ 	.word	0x00000130


	//----- nvinfo : EIATTR_REGCOUNT
	.align		4
.L_15:
        /*0060*/ 	.byte	0x04, 0x2f
        /*0062*/ 	.short	(.L_17 - .L_16)
	.align		4
.L_16:
        /*0064*/ 	.word	index@(_ZN13group_norm_v214gn_cuda_kernelI6__halfLi320ELi1ELi16ELi80ELi1024ELb1ELi64ELi320ELi320ELi4ELb1ELi9ELb0ELb0ENS_16CompileConditionILi900EEEEEvPT_PKS4_S7_S7_flPfS8_Pj)
        /*0068*/ 	.word	0x000000a8


	//----- nvinfo : EIATTR_FRAME_SIZE
	.align		4
.L_17:
        /*006c*/ 	.byte	0x04, 0x11
        /*006e*/ 	.short	(.L_19 - .L_18)
	.align		4
.L_18:
        /*0070*/ 	.word	index@(_ZN13group_norm_v214gn_cuda_kernelI6__halfLi320ELi1ELi16ELi80ELi1024ELb1ELi64ELi320ELi320ELi4ELb1ELi9ELb0ELb0ENS_16CompileConditionILi900EEEEEvPT_PKS4_S7_S7_flPfS8_Pj)
        /*0074*/ 	.word	0x00000000


	//----- nvinfo : EIATTR_REGCOUNT
	.align		4
.L_19:
        /*0078*/ 	.byte	0x04, 0x2f
        /*007a*/ 	.short	(.L_21 - .L_20)
	.align		4
.L_20:
        /*007c*/ 	.word	index@(_ZN13group_norm_v214gn_cuda_kernelI6__halfLi320ELi3ELi16ELi80ELi1024ELb1ELi32ELi320ELi320ELi4ELb1ELi10ELb0ELb0ENS_16CompileConditionILi900EEEEEvPT_PKS4_S7_S7_flPfS8_Pj)
        /*0080*/ 	.word	0x00000040


	//----- nvinfo : EIATTR_FRAME_SIZE
	.align		4
.L_21:
        /*0084*/ 	.byte	0x04, 0x11
        /*0086*/ 	.short	(.L_23 - .L_22)
	.align		4
.L_22:
        /*0088*/ 	.word	index@(_ZN13group_norm_v214gn_cuda_kernelI6__halfLi320ELi3ELi16ELi80ELi1024ELb1ELi32ELi320ELi320ELi4ELb1ELi10ELb0ELb0ENS_16CompileConditionILi900EEEEEvPT_PKS4_S7_S7_flPfS8_Pj)
        /*008c*/ 	.word	0x00000000


	//----- nvinfo : EIATTR_REGCOUNT
	.align		4
.L_23:
        /*0090*/ 	.byte	0x04, 0x2f
        /*0092*/ 	.short	(.L_25 - .L_24)
	.align		4
.L_24:
        /*0094*/ 	.word	index@(_ZN13group_norm_v214gn_cuda_kernelI6__halfLi320ELi1ELi16ELi80ELi1024ELb1ELi32ELi320ELi320ELi4ELb1ELi4ELb0ELb0ENS_16CompileConditionILi900EEEEEvPT_PKS4_S7_S7_flPfS8_Pj)
        /*0098*/ 	.word	0x0000007d


	//----- nvinfo : EIATTR_FRAME_SIZE
	.align		4
.L_25:
        /*009c*/ 	.byte	0x04, 0x11
        /*009e*/ 	.short	(.L_27 - .L_26)
	.align		4
.L_26:
        /*00a0*/ 	.word	index@(_ZN13group_norm_v214gn_cuda_kernelI6__halfLi320ELi1ELi16ELi80ELi1024ELb1ELi32ELi320ELi320ELi4ELb1ELi4ELb0ELb0ENS_16CompileConditionILi900EEEEEvPT_PKS4_S7_S7_flPfS8_Pj)
        /*00a4*/ 	.word	0x00000000


	//----- nvinfo : EIATTR_REGCOUNT
	.align		4
.L_27:
        /*00a8*/ 	.byte	0x04, 0x2f
        /*00aa*/ 	.short	(.L_29 - .L_28)
	.align		4
.L_28:
        /*00ac*/ 	.word	index@(_ZN13group_norm_v214gn_cuda_kernelI6__halfLi320ELi3ELi16ELi80ELi1024ELb1ELi16ELi320ELi320ELi4ELb1ELi5ELb0ELb0ENS_16CompileConditionILi900EEEEEvPT_PKS4_S7_S7_flPfS8_Pj)
        /*00b0*/ 	.word	0x00000040


	//----- nvinfo : EIATTR_FRAME_SIZE
	.align		4
.L_29:
        /*00b4*/ 	.byte	0x04, 0x11
        /*00b6*/ 	.short	(.L_31 - .L_30)
	.align		4
.L_30:
        /*00b8*/ 	.word	index@(_ZN13group_norm_v214gn_cuda_kernelI6__halfLi320ELi3ELi16ELi80ELi1024ELb1ELi16ELi320ELi320ELi4ELb1ELi5ELb0ELb0ENS_16CompileConditionILi900EEEEEvPT_PKS4_S7_S7_flPfS8_Pj)
        /*00bc*/ 	.word	0x00000000


	//----- nvinfo : EIATTR_REGCOUNT
	.align		4
.L_31:
        /*00c0*/ 	.byte	0x04, 0x2f
        /*00c2*/ 	.short	(.L_33 - .L_32)
	.align		4
.L_32:
        /*00c4*/ 	.word	index@(_ZN13group_norm_v214gn_cuda_kernelI6__halfLi320ELi3ELi32ELi40ELi1024ELb0ELi64ELi320ELi320ELi4ELb1ELi27ELb0ELb0ENS_16CompileConditionILi900EEEEEvPT_PKS4_S7_S7_flPfS8_Pj)
        /*00c8*/ 	.word	0x00000040


	//----- nvinfo : EIATTR_FRAME_SIZE
	.align		4
.L_33:
        /*00cc*/ 	.byte	0x04, 0x11
        /*00ce*/ 	.short	(.L_35 - .L_34)
	.align		4
.L_34:
        /*00d0*/ 	.word	index@(_ZN13group_norm_v214gn_cuda_kernelI6__halfLi320ELi3ELi32ELi40ELi1024ELb0ELi64ELi320ELi320ELi4ELb1ELi27ELb0ELb0ENS_16CompileConditionILi900EEEEEvPT_PKS4_S7_S7_flPfS8_Pj)
        /*00d4*/ 	.word	0x00000160


	//----- nvinfo : EIATTR_REGCOUNT
	.align		4
.L_35:
        /*00d8*/ 	.byte	0x04, 0x2f
        /*00da*/ 	.short	(.L_37 - .L_36)
	.align		4
.L_36:
        /*00dc*/ 	.word	index@(_ZN13group_norm_v214gn_cuda_kernelI6__halfLi320ELi3ELi32ELi40ELi1024ELb0ELi64ELi320ELi320ELi4ELb1ELi21ELb0ELb0ENS_16CompileConditionILi900EEEEEvPT_PKS4_S7_S7_flPfS8_Pj)
        /*00e0*/ 	.word	0x00000040


	//----- nvinfo : EIATTR_FRAME_SIZE
	.align		4
.L_37:
        /*00e4*/ 	.byte	0x04, 0x11
        /*00e6*/ 	.short	(.L_39 - .L_38)
	.align		4
.L_38:
        /*00e8*/ 	.word	index@(_ZN13group_norm_v214gn_cuda_kernelI6__halfLi320ELi3ELi32ELi40ELi1024ELb0ELi64ELi320ELi320ELi4ELb1ELi21ELb0ELb0ENS_16CompileConditionILi900EEEEEvPT_PKS4_S7_S7_flPfS8_Pj)
        /*00ec*/ 	.word	0x00000160


	//----- nvinfo : EIATTR_REGCOUNT
	.align		4
.L_39:
        /*00f0*/ 	.byte	0x04, 0x2f
        /*00f2*/ 	.short	(.L_41 - .L_40)
	.align		4
.L_40:
        /*00f4*/ 	.word	index@(_ZN13group_norm_v214gn_cuda_kernelI6__halfLi320ELi2ELi32ELi40ELi1024ELb0ELi64ELi320ELi320ELi4ELb1ELi18ELb0ELb0ENS_16CompileConditionILi900EEEEEvPT_PKS4_S7_S7_flPfS8_Pj)
        /*00f8*/ 	.word	0x00000060


	//----- nvinfo : EIATTR_FRAME_SIZE
	.align		4
.L_41:
        /*00fc*/ 	.byte	0x04, 0x11
        /*00fe*/ 	.short	(.L_43 - .L_42)
	.align		4
.L_42:
        /*0100*/ 	.word	index@(_ZN13group_norm_v214gn_cuda_kernelI6__halfLi320ELi2ELi32ELi40ELi1024ELb0ELi64ELi320ELi320ELi4ELb1ELi18ELb0ELb0ENS_16CompileConditionILi900EEEEEvPT_PKS4_S7_S7_flPfS8_Pj)
        /*0104*/ 	.word	0x00000050


	//----- nvinfo : EIATTR_REGCOUNT
	.align		4
.L_43:
        /*0108*/ 	.byte	0x04, 0x2f
        /*010a*/ 	.short	(.L_45 - .L_44)
	.align		4
.L_44:
        /*010c*/ 	.word	index@(_ZN13group_norm_v214gn_cuda_kernelI6__halfLi320ELi1ELi32ELi40ELi1024ELb0ELi128ELi320ELi320ELi4ELb1ELi18ELb0ELb0ENS_16CompileConditionILi900EEEEEvPT_PKS4_S7_S7_flPfS8_Pj)
        /*0110*/ 	.word	0x000000a8


	//----- nvinfo : EIATTR_FRAME_SIZE
	.align		4
.L_45:
        /*0114*/ 	.byte	0x04, 0x11
        /*0116*/ 	.short	(.L_47 - .L_46)
	.align		4
.L_46:
        /*0118*/ 	.word	index@(_ZN13group_norm_v214gn_cuda_kernelI6__halfLi320ELi1ELi32ELi40ELi1024ELb0ELi128ELi320ELi320ELi4ELb1ELi18ELb0ELb0ENS_16CompileConditionILi900EEEEEvPT_PKS4_S7_S7_flPfS8_Pj)
        /*011c*/ 	.word	0x00000110


	//----- nvinfo : EIATTR_REGCOUNT
	.align		4
.L_47:
        /*0120*/ 	.byte	0x04, 0x2f
        /*0122*/ 	.short	(.L_49 - .L_48)
	.align		4
.L_48:
        /*0124*/ 	.word	index@(_ZN13group_norm_v214gn_cuda_kernelI6__halfLi320ELi1ELi32ELi40ELi1024ELb0ELi64ELi320ELi320ELi4ELb1ELi9ELb0ELb0ENS_16CompileConditionILi900EEEEEvPT_PKS4_S7_S7_flPfS8_Pj)
        /*0128*/ 	.word	0x000000a7


	//----- nvinfo : EIATTR_FRAME_SIZE
	.align		4
.L_49:
        /*012c*/ 	.byte	0x04, 0x11
        /*012e*/ 	.short	(.L_51 - .L_50)
	.align		4
.L_50:
        /*0130*/ 	.word	index@(_ZN13group_norm_v214gn_cuda_kernelI6__halfLi320ELi1ELi32ELi40ELi1024ELb0ELi64ELi320ELi320ELi4ELb1ELi9ELb0ELb0ENS_16CompileConditionILi900EEEEEvPT_PKS4_S7_S7_flPfS8_Pj)
        /*0134*/ 	.word	0x00000000


	//----- nvinfo : EIATTR_REGCOUNT
	.align		4
.L_51:
        /*0138*/ 	.byte	0x04, 0x2f
        /*013a*/ 	.short	(.L_53 - .L_52)
	.align		4
.L_52:
        /*013c*/ 	.word	index@(_ZN13group_norm_v214gn_cuda_kernelI6__halfLi320ELi3ELi32ELi40ELi1024ELb0ELi32ELi320ELi320ELi4ELb1ELi10ELb0ELb0ENS_16CompileConditionILi900EEEEEvPT_PKS4_S7_S7_flPfS8_Pj)
        /*0140*/ 	.word	0x00000040


	//----- nvinfo : EIATTR_FRAME_SIZE
	.align		4
.L_53:
        /*0144*/ 	.byte	0x04, 0x11
        /*0146*/ 	.short	(.L_55 - .L_54)
	.align		4
.L_54:
        /*0148*/ 	.word	index@(_ZN13group_norm_v214gn_cuda_kernelI6__halfLi320ELi3ELi32ELi40ELi1024ELb0ELi32ELi320ELi320ELi4ELb1ELi10ELb0ELb0ENS_16CompileConditionILi900EEEEEvPT_PKS4_S7_S7_flPfS8_Pj)
        /*014c*/ 	.word	0x00000000


	//----- nvinfo : EIATTR_REGCOUNT
	.align		4
.L_55:
        /*0150*/ 	.byte	0x04, 0x2f
        /*0152*/ 	.short	(.L_57 - .L_56)
	.align		4
.L_56:
        /*0154*/ 	.word	index@(_ZN13group_norm_v214gn_cuda_kernelI6__halfLi320ELi1ELi32ELi40ELi1024ELb0ELi32ELi320ELi320ELi4ELb1ELi4ELb0ELb0ENS_16CompileConditionILi900EEEEEvPT_PKS4_S7_S7_flPfS8_Pj)
        /*0158*/ 	.word	0x00000060


	//----- nvinfo : EIATTR_FRAME_SIZE
	.align		4
.L_57:
        /*015c*/ 	.byte	0x04, 0x11
        /*015e*/ 	.short	(.L_59 - .L_58)
	.align		4
.L_58:
        /*0160*/ 	.word	index@(_ZN13group_norm_v214gn_cuda_kernelI6__halfLi320ELi1ELi32ELi40ELi1024ELb0ELi32ELi320ELi320ELi4ELb1ELi4ELb0ELb0ENS_16CompileConditionILi900EEEEEvPT_PKS4_S7_S7_flPfS8_Pj)
        /*0164*/ 	.word	0x00000000


	//----- nvinfo : EIATTR_REGCOUNT
	.align		4
.L_59:
        /*0168*/ 	.byte	0x04, 0x2f
        /*016a*/ 	.short	(.L_61 - .L_60)
	.align		4
.L_60:
        /*016c*/ 	.word	index@(_ZN13group_norm_v214gn_cuda_kernelI6__halfLi320ELi3ELi32ELi40ELi1024ELb0ELi16ELi320ELi320ELi4ELb1ELi5ELb0ELb0ENS_16CompileConditionILi900EEEEEvPT_PKS4_S7_S7_flPfS8_Pj)
        /*0170*/ 	.word	0x00000040


	//----- nvinfo : EIATTR_FRAME_SIZE
	.align		4
.L_61:
        /*0174*/ 	.byte	0x04, 0x11
        /*0176*/ 	.short	(.L_63 - .L_62)
	.align		4
.L_62:
        /*0178*/ 	.word	index@(_ZN13group_norm_v214gn_cuda_kernelI6__halfLi320ELi3ELi32ELi40ELi1024ELb0ELi16ELi320ELi320ELi4ELb1ELi5ELb0ELb0ENS_16CompileConditionILi900EEEEEvPT_PKS4_S7_S7_flPfS8_Pj)
        /*017c*/ 	.word	0x00000000


	//----- nvinfo : EIATTR_REGCOUNT
	.align		4
.L_63:
        /*0180*/ 	.byte	0x04, 0x2f
        /*0182*/ 	.short	(.L_65 - .L_64)
	.align		4
.L_64:
        /*0184*/ 	.word	index@(_ZN13group_norm_v218gn_bwd_cuda_kernelI6__halfLi320ELi3ELi16ELi80ELi1024ELb1ELb1ELi32ELi320ELi320ELi4ELb1ELi12ELb0ELb0ELNS_15WgradSyncMethodE3ENS_16CompileConditionILi900EEEEEvPT_S6_S6_PKS5_S8_S8_S8_PKfflPfPj)
        /*0188*/ 	.word	0x00000040


	//----- nvinfo : EIATTR_FRAME_SIZE
	.align		4
.L_65:
        /*018c*/ 	.byte	0x04, 0x11
        /*018e*/ 	.short	(.L_67 - .L_66)
	.align		4
.L_66:
        /*0190*/ 	.word	index@(_ZN13group_norm_v218gn_bwd_cuda_kernelI6__halfLi320ELi3ELi16ELi80ELi1024ELb1ELb1ELi32ELi320ELi320ELi4ELb1ELi12ELb0ELb0ELNS_15WgradSyncMethodE3ENS_16CompileConditionILi900EEEEEvPT_S6_S6_PKS5_S8_S8_S8_PKfflPfPj)
        /*0194*/ 	.word	0x00000120


	//----- nvinfo : EIATTR_REGCOUNT
	.align		4
.L_67:
        /*0198*/ 	.byte	0x04, 0x2f
        /*019a*/ 	.short	(.L_69 - .L_68)
	.align		4
.L_68:
        /*019c*/ 	.word	index@(_ZN13group_norm_v218gn_bwd_cuda_kernelI6__halfLi320ELi3ELi16ELi80ELi1024ELb1ELb1ELi32ELi320ELi320ELi4ELb1ELi8ELb0ELb0ELNS_15WgradSyncMethodE3ENS_16CompileConditionILi900EEEEEvPT_S6_S6_PKS5_S8_S8_S8_PKfflPfPj)
        /*01a0*/ 	.word	0x00000040


	//----- nvinfo : EIATTR_FRAME_SIZE
	.align		4
.L_69:
        /*01a4*/ 	.byte	0x04, 0x11
        /*01a6*/ 	.short	(.L_71 - .L_70)
	.align		4
.L_70:
        /*01a8*/ 	.word	index@(_ZN13group_norm_v218gn_bwd_cuda_kernelI6__halfLi320ELi3ELi16ELi80ELi1024ELb1ELb1ELi32ELi320ELi320ELi4ELb1ELi8ELb0ELb0ELNS_15WgradSyncMethodE3ENS_16CompileConditionILi900EEEEEvPT_S6_S6_PKS5_S8_S8_S8_PKfflPfPj)
        /*01ac*/ 	.word	0x00000120


	//----- nvinfo : EIATTR_REGCOUNT
	.align		4
.L_71:
        /*01b0*/ 	.byte	0x04, 0x2f
        /*01b2*/ 	.short	(.L_73 - .L_72)
	.align		4
.L_72:
        /*01b4*/ 	.word	index@(_ZN13group_norm_v218gn_bwd_cuda_kernelI6__halfLi320ELi2ELi16ELi80ELi1024ELb1ELb1ELi32ELi320ELi320ELi4ELb1ELi8ELb0ELb0ELNS_15WgradSyncMethodE3ENS_16CompileConditionILi900EEEEEvPT_S6_S6_PKS5_S8_S8_S8_PKfflPfPj)
        /*01b8*/ 	.word	0x00000060


	//----- nvinfo : EIATTR_FRAME_SIZE
	.align		4
.L_73:
        /*01bc*/ 	.byte	0x04, 0x11
        /*01be*/ 	.short	(.L_75 - .L_74)
	.align		4
.L_74:
        /*01c0*/ 	.word	index@(_ZN13group_norm_v218gn_bwd_cuda_kernelI6__halfLi320ELi2ELi16ELi80ELi1024ELb1ELb1ELi32ELi320ELi320ELi4ELb1ELi8ELb0ELb0ELNS_15WgradSyncMethodE3ENS_16CompileConditionILi900EEEEEvPT_S6_S6_PKS5_S8_S8_S8_PKfflPfPj)
        /*01c4*/ 	.word	0x00000050


	//----- nvinfo : EIATTR_REGCOUNT
	.align		4
.L_75:
        /*01c8*/ 	.byte	0x04, 0x2f
        /*01ca*/ 	.short	(.L_77 - .L_76)
	.align		4
.L_76:
        /*01cc*/ 	.word	index@(_ZN13group_norm_v218gn_bwd_cuda_kernelI6__halfLi320ELi1ELi16ELi80ELi1024ELb1ELb1ELi64ELi320ELi320ELi4ELb1ELi8ELb0ELb0ELNS_15WgradSyncMethodE3ENS_16CompileConditionILi900EEEEEvPT_S6_S6_PKS5_S8_S8_S8_PKfflPfPj)
        /*01d0*/ 	.word	0x000000a8


	//----- nvinfo : EIATTR_FRAME_SIZE
	.align		4
.L_77:
        /*01d4*/ 	.byte	0x04, 0x11
        /*01d6*/ 	.short	(.L_79 - .L_78)
	.align		4
.L_78:
        /*01d8*/ 	.word	index@(_ZN13group_norm_v218gn_bwd_cuda_kernelI6__halfLi320ELi1ELi16ELi80ELi1024ELb1ELb1ELi64ELi320ELi320ELi4ELb1ELi8ELb0ELb0ELNS_15WgradSyncMethodE3ENS_16CompileConditionILi900EEEEEvPT_S6_S6_PKS5_S8_S8_S8_PKfflPfPj)
        /*01dc*/ 	.word	0x00000070


	//----- nvinfo : EIATTR_REGCOUNT
	.align		4
.L_79:
        /*01e0*/ 	.byte	0x04, 0x2f
        /*01e2*/ 	.short	(.L_81 - .L_80)
	.align		4
.L_80:
        /*01e4*/ 	.word	index@(_ZN13group_norm_v218gn_bwd_cuda_kernelI6__halfLi320ELi1ELi16ELi80ELi1024ELb1ELb1ELi32ELi320ELi320ELi4ELb1ELi4ELb0ELb0ELNS_15WgradSyncMethodE3ENS_16CompileConditionILi900EEEEEvPT_S6_S6_PKS5_S8_S8_S8_PKfflPfPj)
        /*01e8*/ 	.word	0x00000090


	//----- nvinfo : EIATTR_FRAME_SIZE
	.align		4
.L_81:
        /*01ec*/ 	.byte	0x04, 0x11
        /*01ee*/ 	.short	(.L_83 - .L_82)
	.align		4
.L_82:
        /*01f0*/ 	.word	index@(_ZN13group_norm_v218gn_bwd_cuda_kernelI6__halfLi320ELi1ELi16ELi80ELi1024ELb1ELb1ELi32ELi320ELi320ELi4ELb1ELi4ELb0ELb0ELNS_15WgradSyncMethodE3ENS_16CompileConditionILi900EEEEEvPT_S6_S6_PKS5_S8_S8_S8_PKfflPfPj)
        /*01f4*/ 	.word	0x00000000


	//----- nvinfo : EIATTR_REGCOUNT
	.align		4
.L_83:
        /*01f8*/ 	.byte	0x04, 0x2f
        /*01fa*/ 	.short	(.L_85 - .L_84)
	.align		4
.L_84:
        /*01fc*/ 	.word	index@(_ZN13group_norm_v218gn_bwd_cuda_kernelI6__halfLi320ELi3ELi16ELi80ELi1024ELb1ELb1ELi16ELi320ELi320ELi4ELb1ELi5ELb0ELb0ELNS_15WgradSyncMethodE2ENS_16CompileConditionILi900EEEEEvPT_S6_S6_PKS5_S8_S8_S8_PKfflPfPj)
        /*0200*/ 	.word	0x00000040


	//----- nvinfo : EIATTR_FRAME_SIZE
	.align		4
.L_85:
        /*0204*/ 	.byte	0x04, 0x11
        /*0206*/ 	.short	(.L_87 - .L_86)
	.align		4
.L_86:
        /*0208*/ 	.word	index@(_ZN13group_norm_v218gn_bwd_cuda_kernelI6__halfLi320ELi3ELi16ELi80ELi1024ELb1ELb1ELi16ELi320ELi320ELi4ELb1ELi5ELb0ELb0ELNS_15WgradSyncMethodE2ENS_16CompileConditionILi900EEEEEvPT_S6_S6_PKS5_S8_S8_S8_PKfflPfPj)
        /*020c*/ 	.word	0x00000000


	//----- nvinfo : EIATTR_REGCOUNT
	.align		4
.L_87:
        /*0210*/ 	.byte	0x04, 0x2f
        /*0212*/ 	.short	(.L_89 - .L_88)
	.align		4
.L_88:
        /*0214*/ 	.word	index@(_ZN13group_norm_v218gn_bwd_cuda_kernelI6__halfLi320ELi3ELi32ELi40ELi1024ELb0ELb1ELi32ELi320ELi320ELi4ELb1ELi12ELb0ELb0ELNS_15WgradSyncMethodE3ENS_16CompileConditionILi900EEEEEvPT_S6_S6_PKS5_S8_S8_S8_PKfflPfPj)
        /*0218*/ 	.word	0x00000040


	//----- nvinfo : EIATTR_FRAME_SIZE
	.align		4
.L_89:
        /*021c*/ 	.byte	0x04, 0x11
        /*021e*/ 	.short	(.L_91 - .L_90)
	.align		4
.L_90:
        /*0220*/ 	.word	index@(_ZN13group_norm_v218gn_bwd_cuda_kernelI6__halfLi320ELi3ELi32ELi40ELi1024ELb0ELb1ELi32ELi320ELi320ELi4ELb1ELi12ELb0ELb0ELNS_15WgradSyncMethodE3ENS_16CompileConditionILi900EEEEEvPT_S6_S6_PKS5_S8_S8_S8_PKfflPfPj)
        /*0224*/ 	.word	0x000000e0


	//----- nvinfo : EIATTR_REGCOUNT
	.align		4
.L_91:
        /*0228*/ 	.byte	0x04, 0x2f
        /*022a*/ 	.short	(.L_93 - .L_92)
	.align		4
.L_92:
        /*022c*/ 	.word	index@(_ZN13group_norm_v218gn_bwd_cuda_kernelI6__halfLi320ELi3ELi32ELi40ELi1024ELb0ELb1ELi32ELi320ELi320ELi4ELb1ELi8ELb0ELb0ELNS_15WgradSyncMethodE3ENS_16CompileConditionILi900EEEEEvPT_S6_S6_PKS5_S8_S8_S8_PKfflPfPj)
        /*0230*/ 	.word	0x00000040


	//----- nvinfo : EIATTR_FRAME_SIZE
	.align		4
.L_93:
        /*0234*/ 	.byte	0x04, 0x11
        /*0236*/ 	.short	(.L_95 - .L_94)
	.align		4
.L_94:
        /*0238*/ 	.word	index@(_ZN13group_norm_v218gn_bwd_cuda_kernelI6__halfLi320ELi3ELi32ELi40ELi1024ELb0ELb1ELi32ELi320ELi320ELi4ELb1ELi8ELb0ELb0ELNS_15WgradSyncMethodE3ENS_16CompileConditionILi900EEEEEvPT_S6_S6_PKS5_S8_S8_S8_PKfflPfPj)
        /*023c*/ 	.word	0x000000e0


	//----- nvinfo : EIATTR_REGCOUNT
	.align		4
.L_95:
        /*0240*/ 	.byte	0x04, 0x2f
        /*0242*/ 	.short	(.L_97 - .L_96)
	.align		4
.L_96:
        /*0244*/ 	.word	index@(_ZN13group_norm_v218gn_bwd_cuda_kernelI6__halfLi320ELi2ELi32ELi40ELi1024ELb0ELb1ELi32ELi320ELi320ELi4ELb1ELi8ELb0ELb0ELNS_15WgradSyncMethodE3ENS_16CompileConditionILi900EEEEEvPT_S6_S6_PKS5_S8_S8_S8_PKfflPfPj)
        /*0248*/ 	.word	0x00000060


	//----- nvinfo : EIATTR_FRAME_SIZE
	.align		4
.L_97:
        /*024c*/ 	.byte	0x04, 0x11
        /*024e*/ 	.short	(.L_99 - .L_98)
	.align		4
.L_98:
        /*0250*/ 	.word	index@(_ZN13group_norm_v218gn_bwd_cuda_kernelI6__halfLi320ELi2ELi32ELi40ELi1024ELb0ELb1ELi32ELi320ELi320ELi4ELb1ELi8ELb0ELb0ELNS_15WgradSyncMethodE3ENS_16CompileConditionILi900EEEEEvPT_S6_S6_PKS5_S8_S8_S8_PKfflPfPj)
        /*0254*/ 	.word	0x00000030


	//----- nvinfo : EIATTR_REGCOUNT
	.align		4
.L_99:
        /*0258*/ 	.byte	0x04, 0x2f
        /*025a*/ 	.short	(.L_101 - .L_100)
	.align		4
.L_100:
        /*025c*/ 	.word	index@(_ZN13group_norm_v218gn_bwd_cuda_kernelI6__halfLi320ELi1ELi32ELi40ELi1024ELb0ELb1ELi64ELi320ELi320ELi4ELb1ELi8ELb0ELb0ELNS_15WgradSyncMethodE3ENS_16CompileConditionILi900EEEEEvPT_S6_S6_PKS5_S8_S8_S8_PKfflPfPj)
        /*0260*/ 	.word	0x000000a8


	//----- nvinfo : EIATTR_FRAME_SIZE
	.align		4
.L_101:
        /*0264*/ 	.byte	0x04, 0x11
        /*0266*/ 	.short	(.L_103 - .L_102)
	.align		4
.L_102:
        /*0268*/ 	.word	index@(_ZN13group_norm_v218gn_bwd_cuda_kernelI6__halfLi320ELi1ELi32ELi40ELi1024ELb0ELb1ELi64ELi320ELi320ELi4ELb1ELi8ELb0ELb0ELNS_15WgradSyncMethodE3ENS_16CompileConditionILi900EEEEEvPT_S6_S6_PKS5_S8_S8_S8_PKfflPfPj)
        /*026c*/ 	.word	0x00000078


	//----- nvinfo : EIATTR_REGCOUNT
	.align		4
.L_103:
        /*0270*/ 	.byte	0x04, 0x2f
        /*0272*/ 	.short	(.L_105 - .L_104)
	.align		4
.L_104:
        /*0274*/ 	.word	index@(_ZN13group_norm_v218gn_bwd_cuda_kernelI6__halfLi320ELi1ELi32ELi40ELi1024ELb0ELb1ELi32ELi320ELi320ELi4ELb1ELi4ELb0ELb0ELNS_15WgradSyncMethodE3ENS_16CompileConditionILi900EEEEEvPT_S6_S6_PKS5_S8_S8_S8_PKfflPfPj)
        /*0278*/ 	.word	0x00000086


	//----- nvinfo : EIATTR_FRAME_SIZE
	.align		4
.L_105:
        /*027c*/ 	.byte	0x04, 0x11
        /*027e*/ 	.short	(.L_107 - .L_106)
	.align		4
.L_106:
        /*0280*/ 	.word	index@(_ZN13group_norm_v218gn_bwd_cuda_kernelI6__halfLi320ELi1ELi32ELi40ELi1024ELb0ELb1ELi32ELi320ELi320ELi4ELb1ELi4ELb0ELb0ELNS_15WgradSyncMethodE3ENS_16CompileConditionILi900EEEEEvPT_S6_S6_PKS5_S8_S8_S8_PKfflPfPj)
        /*0284*/ 	.word	0x00000000


	//----- nvinfo : EIATTR_REGCOUNT
	.align		4
.L_107:
        /*0288*/ 	.byte	0x04, 0x2f
        /*028a*/ 	.short	(.L_109 - .L_108)
	.align		4
.L_108:
        /*028c*/ 	.word	index@(_ZN13group_norm_v218gn_bwd_cuda_kernelI6__halfLi320ELi3ELi32ELi40ELi1024ELb0ELb1ELi16ELi320ELi320ELi4ELb1ELi5ELb0ELb0ELNS_15WgradSyncMethodE2ENS_16CompileConditionILi900EEEEEvPT_S6_S6_PKS5_S8_S8_S8_PKfflPfPj)
        /*0290*/ 	.word	0x00000040


	//----- nvinfo : EIATTR_FRAME_SIZE
	.align		4
.L_109:
        /*0294*/ 	.byte	0x04, 0x11
        /*0296*/ 	.short	(.L_111 - .L_110)
	.align		4
.L_110:
        /*0298*/ 	.word	index@(_ZN13group_norm_v218gn_bwd_cuda_kernelI6__halfLi320ELi3ELi32ELi40ELi1024ELb0ELb1ELi16ELi320ELi320ELi4ELb1ELi5ELb0ELb0ELNS_15WgradSyncMethodE2ENS_16CompileConditionILi900EEEEEvPT_S6_S6_PKS5_S8_S8_S8_PKfflPfPj)
        /*029c*/ 	.word	0x00000000


	//----- nvinfo : EIATTR_REGCOUNT
	.align		4
.L_111:
        /*02a0*/ 	.byte	0x04, 0x2f
        /*02a2*/ 	.short	(.L_113 - .L_112)
	.align		4
.L_112:
        /*02a4*/ 	.word	index@(_ZN13group_norm_v214gn_cuda_kernelI13__nv_bfloat16Li320ELi3ELi16ELi80ELi1024ELb1ELi64ELi320ELi320ELi4ELb1ELi27ELb0ELb0ENS_16CompileConditionILi900EEEEEvPT_PKS4_S7_S7_flPfS8_Pj)
        /*02a8*/ 	.word	0x00000040


	//----- nvinfo : EIATTR_FRAME_SIZE
	.align		4
.L_113:
        /*02ac*/ 	.byte	0x04, 0x11
        /*02ae*/ 	.short	(.L_115 - .L_114)
	.align		4
.L_114:
        /*02b0*/ 	.word	index@(_ZN13group_norm_v214gn_cuda_kernelI13__nv_bfloat16Li320ELi3ELi16ELi80ELi1024ELb1ELi64ELi320ELi320ELi4ELb1ELi27ELb0ELb0ENS_16CompileConditionILi900EEEEEvPT_PKS4_S7_S7_flPfS8_Pj)
        /*02b4*/ 	.word	0x00000160


	//----- nvinfo : EIATTR_REGCOUNT
	.align		4
.L_115:
        /*02b8*/ 	.byte	0x04, 0x2f
        /*02ba*/ 	.short	(.L_117 - .L_116)
	.align		4
.L_116:
        /*02bc*/ 	.word	index@(_ZN13group_norm_v214gn_cuda_kernelI13__nv_bfloat16Li320ELi3ELi16ELi80ELi1024ELb1ELi64ELi320ELi320ELi4ELb1ELi21ELb0ELb0ENS_16CompileConditionILi900EEEEEvPT_PKS4_S7_S7_flPfS8_Pj)
        /*02c0*/ 	.word	0x00000040


	//----- nvinfo : EIATTR_FRAME_SIZE
	.align		4
.L_117:
        /*02c4*/ 	.byte	0x04, 0x11
        /*02c6*/ 	.short	(.L_119 - .L_118)
	.align		4
.L_118:
        /*02c8*/ 	.word	index@(_ZN13group_norm_v214gn_cuda_kernelI13__nv_bfloat16Li320ELi3ELi16ELi80ELi1024ELb1ELi64ELi320ELi320ELi4ELb1ELi21ELb0ELb0ENS_16CompileConditionILi900EEEEEvPT_PKS4_S7_S7_flPfS8_Pj)
        /*02cc*/ 	.word	0x00000160


	//----- nvinfo : EIATTR_REGCOUNT
	.align		4
.L_119:
        /*02d0*/ 	.byte	0x04, 0x2f
        /*02d2*/ 	.short	(.L_121 - .L_120)
	.align		4
.L_120:
        /*02d4*/ 	.word	index@(_ZN13group_norm_v214gn_cuda_kernelI13__nv_bfloat16Li320ELi2ELi16ELi80ELi1024ELb1ELi64ELi320ELi320ELi4ELb1ELi18ELb0ELb0ENS_16CompileConditionILi900EEEEEvPT_PKS4_S7_S7_flPfS8_Pj)
        /*02d8*/ 	.word	0x00000060


	//----- nvinfo : EIATTR_FRAME_SIZE
	.align		4
.L_121:
        /*02dc*/ 	.byte	0x04, 0x11
        /*02de*/ 	.short	(.L_123 - .L_122)
	.align		4
.L_122:
        /*02e0*/ 	.word	index@(_ZN13group_norm_v214gn_cuda_kernelI13__nv_bfloat16Li320ELi2ELi16ELi80ELi1024ELb1ELi64ELi320ELi320ELi4ELb1ELi18ELb0ELb0ENS_16CompileConditionILi900EEEEEvPT_PKS4_S7_S7_flPfS8_Pj)
        /*02e4*/ 	.word	0x00000070


	//----- nvinfo : EIATTR_REGCOUNT
	.align		4
.L_123:
        /*02e8*/ 	.byte	0x04, 0x2f
        /*02ea*/ 	.short	(.L_125 - .L_124)
	.align		4
.L_124:
        /*02ec*/ 	.word	index@(_ZN13group_norm_v214gn_cuda_kernelI13__nv_bfloat16Li320ELi1ELi16ELi80ELi1024ELb1ELi128ELi320ELi320ELi4ELb1ELi18ELb0ELb0ENS_16CompileConditionILi900EEEEEvPT_PKS4_S7_S7_flPfS8_Pj)
        /*02f0*/ 	.word	0x000000a8


	//----- nvinfo : EIATTR_FRAME_SIZE
	.align		4
.L_125:
        /*02f4*/ 	.byte	0x04, 0x11
        /*02f6*/ 	.short	(.L_127 - .L_126)
	.align		4
.L_126:
        /*02f8*/ 	.word	index@(_ZN13group_norm_v214gn_cuda_kernelI13__nv_bfloat16Li320ELi1ELi16ELi80ELi1024ELb1ELi128ELi320ELi320ELi4ELb1ELi18ELb0ELb0ENS_16CompileConditionILi900EEEEEvPT_PKS4_S7_S7_flPfS8_Pj)
        /*02fc*/ 	.word	0x00000150


	//----- nvinfo : EIATTR_REGCOUNT
	.align		4
.L_127:
        /*0300*/ 	.byte	0x04, 0x2f
        /*0302*/ 	.short	(.L_129 - .L_128)
	.align		4
.L_128:
        /*0304*/ 	.word	index@(_ZN13group_norm_v214gn_cuda_kernelI13__nv_bfloat16Li320ELi1ELi16ELi80ELi1024ELb1ELi64ELi320ELi320ELi4ELb1ELi9ELb0ELb0ENS_16CompileConditionILi900EEEEEvPT_PKS4_S7_S7_flPfS8_Pj)
        /*0308*/ 	.word	0x000000a8


	//----- nvinfo : EIATTR_FRAME_SIZE
	.align		4
.L_129:
        /*030c*/ 	.byte	0x04, 0x11
        /*030e*/ 	.short	(.L_131 - .L_130)
	.align		4
.L_130:
        /*0310*/ 	.word	index@(_ZN13group_norm_v214gn_cuda_kernelI13__nv_bfloat16Li320ELi1ELi16ELi80ELi1024ELb1ELi64ELi320ELi320ELi4ELb1ELi9ELb0ELb0ENS_16CompileConditionILi900EEEEEvPT_PKS4_S7_S7_flPfS8_Pj)
        /*0314*/ 	.word	0x00000000


	//----- nvinfo : EIATTR_REGCOUNT
	.align		4
.L_131:
        /*0318*/ 	.byte	0x04, 0x2f
        /*031a*/ 	.short	(.L_133 - .L_132)
	.align		4
.L_132:
        /*031c*/ 	.word	index@(_ZN13group_norm_v214gn_cuda_kernelI13__nv_bfloat16Li320ELi3ELi16ELi80ELi1024ELb1ELi32ELi320ELi320ELi4ELb1ELi10ELb0ELb0ENS_16CompileConditionILi900EEEEEvPT_PKS4_S7_S7_flPfS8_Pj)
        /*0320*/ 	.word	0x00000040


	//----- nvinfo : EIATTR_FRAME_SIZE
	.align		4
.L_133:
        /*0324*/ 	.byte	0x04, 0x11
        /*0326*/ 	.short	(.L_135 - .L_134)
	.align		4
.L_134:
        /*0328*/ 	.word	index@(_ZN13group_norm_v214gn_cuda_kernelI13__nv_bfloat16Li320ELi3ELi16ELi80ELi1024ELb1ELi32ELi320ELi320ELi4ELb1ELi10ELb0ELb0ENS_16CompileConditionILi900EEEEEvPT_PKS4_S7_S7_flPfS8_Pj)
        /*032c*/ 	.word	0x00000000


	//----- nvinfo : EIATTR_REGCOUNT
	.align		4
.L_135:
        /*0330*/ 	.byte	0x04, 0x2f
        /*0332*/ 	.short	(.L_137 - .L_136)
	.align		4
.L_136:
        /*0334*/ 	.word	index@(_ZN13group_norm_v214gn_cuda_kernelI13__nv_bfloat16Li320ELi1ELi16ELi80ELi1024ELb1ELi32ELi320ELi320ELi4ELb1ELi4ELb0ELb0ENS_16CompileConditionILi900EEEEEvPT_PKS4_S7_S7_flPfS8_Pj)
        /*0338*/ 	.word	0x0000007c


	//----- nvinfo : EIATTR_FRAME_SIZE
	.align		4
.L_137:
        /*033c*/ 	.byte	0x04, 0x11
        /*033e*/ 	.short	(.L_139 - .L_138)
	.align		4
.L_138:
        /*0340*/ 	.word	index@(_ZN13group_norm_v214gn_cuda_kernelI13__nv_bfloat16Li320ELi1ELi16ELi80ELi1024ELb1ELi32ELi320ELi320ELi4ELb1ELi4ELb0ELb0ENS_16CompileConditionILi900EEEEEvPT_PKS4_S7_S7_flPfS8_Pj)
        /*0344*/ 	.word	0x00000000


	//----- nvinfo : EIATTR_REGCOUNT
	.align		4
.L_139:
        /*0348*/ 	.byte	0x04, 0x2f
        /*034a*/ 	.short	(.L_141 - .L_140)
	.align		4
.L_140:
        /*034c*/ 	.word	index@(_ZN13group_norm_v214gn_cuda_kernelI13__nv_bfloat16Li320ELi3ELi16ELi80ELi1024ELb1ELi16ELi320ELi320ELi4ELb1ELi5ELb0ELb0ENS_16CompileConditionILi900EEEEEvPT_PKS4_S7_S7_flPfS8_Pj)
        /*0350*/ 	.word	0x00000040


	//----- nvinfo : EIATTR_FRAME_SIZE
	.align		4
.L_141:
        /*0354*/ 	.byte	0x04, 0x11
        /*0356*/ 	.short	(.L_143 - .L_142)
	.align		4
.L_142:
        /*0358*/ 	.word	index@(_ZN13group_norm_v214gn_cuda_kernelI13__nv_bfloat16Li320ELi3ELi16ELi80ELi1024ELb1ELi16ELi320ELi320ELi4ELb1ELi5ELb0ELb0ENS_16CompileConditionILi900EEEEEvPT_PKS4_S7_S7_flPfS8_Pj)
        /*035c*/ 	.word	0x00000000


	//----- nvinfo : EIATTR_REGCOUNT
	.align		4
.L_143:
        /*0360*/ 	.byte	0x04, 0x2f
        /*0362*/ 	.short	(.L_145 - .L_144)
	.align		4
.L_144:
        /*0364*/ 	.word	index@(_ZN13group_norm_v214gn_cuda_kernelI13__nv_bfloat16Li320ELi3ELi32ELi40ELi1024ELb0ELi64ELi320ELi320ELi4ELb1ELi27ELb0ELb0ENS_16CompileConditionILi900EEEEEvPT_PKS4_S7_S7_flPfS8_Pj)
        /*0368*/ 	.word	0x00000040


	//----- nvinfo : EIATTR_FRAME_SIZE
	.align		4
.L_145:
        /*036c*/ 	.byte	0x04, 0x11
        /*036e*/ 	.short	(.L_147 - .L_146)
	.align		4
.L_146:
        /*0370*/ 	.word	index@(_ZN13group_norm_v214gn_cuda_kernelI13__nv_bfloat16Li320ELi3ELi32ELi40ELi1024ELb0ELi64ELi320ELi320ELi4ELb1ELi27ELb0ELb0ENS_16CompileConditionILi900EEEEEvPT_PKS4_S7_S7_flPfS8_Pj)
        /*0374*/ 	.word	0x00000170


	//----- nvinfo : EIATTR_REGCOUNT
	.align		4
.L_147:
        /*0378*/ 	.byte	0x04, 0x2f
        /*037a*/ 	.short	(.L_149 - .L_148)
	.align		4
.L_148:
        /*037c*/ 	.word	index@(_ZN13group_norm_v214gn_cuda_kernelI13__nv_bfloat16Li320ELi3ELi32ELi40ELi1024ELb0ELi64ELi320ELi320ELi4ELb1ELi21ELb0ELb0ENS_16CompileConditionILi900EEEEEvPT_PKS4_S7_S7_flPfS8_Pj)
        /*0380*/ 	.word	0x00000040


	//----- nvinfo : EIATTR_FRAME_SIZE
	.align		4
.L_149:
        /*0384*/ 	.byte	0x04, 0x11
        /*0386*/ 	.short	(.L_151 - .L_150)
	.align		4
.L_150:
        /*0388*/ 	.word	index@(_ZN13group_norm_v214gn_cuda_kernelI13__nv_bfloat16Li320ELi3ELi32ELi40ELi1024ELb0ELi64ELi320ELi320ELi4ELb1ELi21ELb0ELb0ENS_16CompileConditionILi900EEEEEvPT_PKS4_S7_S7_flPfS8_Pj)
        /*038c*/ 	.word	0x00000170


	//----- nvinfo : EIATTR_REGCOUNT
	.align		4
.L_151:
        /*0390*/ 	.byte	0x04, 0x2f
        /*0392*/ 	.short	(.L_153 - .L_152)
	.align		4
.L_152:
        /*0394*/ 	.word	index@(_ZN13group_norm_v214gn_cuda_kernelI13__nv_bfloat16Li320ELi2ELi32ELi40ELi1024ELb0ELi64ELi320ELi320ELi4ELb1ELi18ELb0ELb0ENS_16CompileConditionILi900EEEEEvPT_PKS4_S7_S7_flPfS8_Pj)
        /*0398*/ 	.word	0x00000060


	//----- nvinfo : EIATTR_FRAME_SIZE
	.align		4
.L_153:
        /*039c*/ 	.byte	0x04, 0x11
        /*039e*/ 	.short	(.L_155 - .L_154)
	.align		4
.L_154:
        /*03a0*/ 	.word	index@(_ZN13group_norm_v214gn_cuda_kernelI13__nv_bfloat16Li320ELi2ELi32ELi40ELi1024ELb0ELi64ELi320ELi320ELi4ELb1ELi18ELb0ELb0ENS_16CompileConditionILi900EEEEEvPT_PKS4_S7_S7_flPfS8_Pj)
        /*03a4*/ 	.word	0x00000050


	//----- nvinfo : EIATTR_REGCOUNT
	.align		4
.L_155:
        /*03a8*/ 	.byte	0x04, 0x2f
        /*03aa*/ 	.short	(.L_157 - .L_156)
	.align		4
.L_156:
        /*03ac*/ 	.word	index@(_ZN13group_norm_v214gn_cuda_kernelI13__nv_bfloat16Li320ELi1ELi32ELi40ELi1024ELb0ELi128ELi320ELi320ELi4ELb1ELi18ELb0ELb0ENS_16CompileConditionILi900EEEEEvPT_PKS4_S7_S7_flPfS8_Pj)
        /*03b0*/ 	.word	0x000000a8


	//----- nvinfo : EIATTR_FRAME_SIZE
	.align		4
.L_157:
        /*03b4*/ 	.byte	0x04, 0x11
        /*03b6*/ 	.short	(.L_159 - .L_158)
	.align		4
.L_158:
        /*03b8*/ 	.word	index@(_ZN13group_norm_v214gn_cuda_kernelI13__nv_bfloat16Li320ELi1ELi32ELi40ELi1024ELb0ELi128ELi320ELi320ELi4ELb1ELi18ELb0ELb0ENS_16CompileConditionILi900EEEEEvPT_PKS4_S7_S7_flPfS8_Pj)
        /*03bc*/ 	.word	0x00000128


	//----- nvinfo : EIATTR_REGCOUNT
	.align		4
.L_159:
        /*03c0*/ 	.byte	0x04, 0x2f
        /*03c2*/ 	.short	(.L_161 - .L_160)
	.align		4
.L_160:
        /*03c4*/ 	.word	index@(_ZN13group_norm_v214gn_cuda_kernelI13__nv_bfloat16Li320ELi1ELi32ELi40ELi1024ELb0ELi64ELi320ELi320ELi4ELb1ELi9ELb0ELb0ENS_16CompileConditionILi900EEEEEvPT_PKS4_S7_S7_flPfS8_Pj)
        /*03c8*/ 	.word	0x000000a8


	//----- nvinfo : EIATTR_FRAME_SIZE
	.align		4
.L_161:
        /*03cc*/ 	.byte	0x04, 0x11
        /*03ce*/ 	.short	(.L_163 - .L_162)
	.align		4
.L_162:
        /*03d0*/ 	.word	index@(_ZN13group_norm_v214gn_cuda_kernelI13__nv_bfloat16Li320ELi1ELi32ELi40ELi1024ELb0ELi64ELi320ELi320ELi4ELb1ELi9ELb0ELb0ENS_16CompileConditionILi900EEEEEvPT_PKS4_S7_S7_flPfS8_Pj)
        /*03d4*/ 	.word	0x00000000


	//----- nvinfo : EIATTR_REGCOUNT
	.align		4
.L_163:
        /*03d8*/ 	.byte	0x04, 0x2f
        /*03da*/ 	.short	(.L_165 - .L_164)
	.align		4
.L_164:
        /*03dc*/ 	.word	index@(_ZN13group_norm_v214gn_cuda_kernelI13__nv_bfloat16Li320ELi3ELi32ELi40ELi1024ELb0ELi32ELi320ELi320ELi4ELb1ELi10ELb0ELb0ENS_16CompileConditionILi900EEEEEvPT_PKS4_S7_S7_flPfS8_Pj)
        /*03e0*/ 	.word	0x00000040


	//----- nvinfo : EIATTR_FRAME_SIZE
	.align		4
.L_165:
        /*03e4*/ 	.byte	0x04, 0x11
        /*03e6*/ 	.short	(.L_167 - .L_166)
	.align		4
.L_166:
        /*03e8*/ 	.word	index@(_ZN13group_norm_v214gn_cuda_kernelI13__nv_bfloat16Li320ELi3ELi32ELi40ELi1024ELb0ELi32ELi320ELi320ELi4ELb1ELi10ELb0ELb0ENS_16CompileConditionILi900EEEEEvPT_PKS4_S7_S7_flPfS8_Pj)
        /*03ec*/ 	.word	0x00000000


	//----- nvinfo : EIATTR_REGCOUNT
	.align		4
.L_167:
        /*03f0*/ 	.byte	0x04, 0x2f
        /*03f2*/ 	.short	(.L_169 - .L_168)
	.align		4
.L_168:
        /*03f4*/ 	.word	index@(_ZN13group_norm_v214gn_cuda_kernelI13__nv_bfloat16Li320ELi1ELi32ELi40ELi1024ELb0ELi32ELi320ELi320ELi4ELb1ELi4ELb0ELb0ENS_16CompileConditionILi900EEEEEvPT_PKS4_S7_S7_flPfS8_Pj)
        /*03f8*/ 	.word	0x00000060


	//----- nvinfo : EIATTR_FRAME_SIZE
	.align		4
.L_169:
        /*03fc*/ 	.byte	0x04, 0x11
        /*03fe*/ 	.short	(.L_171 - .L_170)
	.align		4
.L_170:
        /*0400*/ 	.word	index@(_ZN13group_norm_v214gn_cuda_kernelI13__nv_bfloat16Li320ELi1ELi32ELi40ELi1024ELb0ELi32ELi320ELi320ELi4ELb1ELi4ELb0ELb0ENS_16CompileConditionILi900EEEEEvPT_PKS4_S7_S7_flPfS8_Pj)
        /*0404*/ 	.word	0x00000000


	//----- nvinfo : EIATTR_REGCOUNT
	.align		4
.L_171:
        /*0408*/ 	.byte	0x04, 0x2f
        /*040a*/ 	.short	(.L_173 - .L_172)
	.align		4
.L_172:
        /*040c*/ 	.word	index@(_ZN13group_norm_v214gn_cuda_kernelI13__nv_bfloat16Li320ELi3ELi32ELi40ELi1024ELb0ELi16ELi320ELi320ELi4ELb1ELi5ELb0ELb0ENS_16CompileConditionILi900EEEEEvPT_PKS4_S7_S7_flPfS8_Pj)
        /*0410*/ 	.word	0x00000040


	//----- nvinfo : EIATTR_FRAME_SIZE
	.align		4
.L_173:
        /*0414*/ 	.byte	0x04, 0x11
        /*0416*/ 	.short	(.L_175 - .L_174)
	.align		4
.L_174:
        /*0418*/ 	.word	index@(_ZN13group_norm_v214gn_cuda_kernelI13__nv_bfloat16Li320ELi3ELi32ELi40ELi1024ELb0ELi16ELi320ELi320ELi4ELb1ELi5ELb0ELb0ENS_16CompileConditionILi900EEEEEvPT_PKS4_S7_S7_flPfS8_Pj)
        /*041c*/ 	.word	0x00000000


	//----- nvinfo : EIATTR_REGCOUNT
	.align		4
.L_175:
        /*0420*/ 	.byte	0x04, 0x2f
        /*0422*/ 	.short	(.L_177 - .L_176)
	.align		4
.L_176:
        /*0424*/ 	.word	index@(_ZN13group_norm_v218gn_bwd_cuda_kernelI13__nv_bfloat16Li320ELi3ELi16ELi80ELi1024ELb1ELb1ELi32ELi320ELi320ELi4ELb1ELi12ELb0ELb0ELNS_15WgradSyncMethodE3ENS_16CompileConditionILi900EEEEEvPT_S6_S6_PKS5_S8_S8_S8_PKfflPfPj)
        /*0428*/ 	.word	0x00000040


	//----- nvinfo : EIATTR_FRAME_SIZE
	.align		4
.L_177:
        /*042c*/ 	.byte	0x04, 0x11
        /*042e*/ 	.short	(.L_179 - .L_178)
	.align		4
.L_178:
        /*0430*/ 	.word	index@(_ZN13group_norm_v218gn_bwd_cuda_kernelI13__nv_bfloat16Li320ELi3ELi16ELi80ELi1024ELb1ELb1ELi32ELi320ELi320ELi4ELb1ELi12ELb0ELb0ELNS_15WgradSyncMethodE3ENS_16CompileConditionILi900EEEEEvPT_S6_S6_PKS5_S8_S8_S8_PKfflPfPj)
        /*0434*/ 	.word	0x00000128


	//----- nvinfo : EIATTR_REGCOUNT
	.align		4
.L_179:
        /*0438*/ 	.byte	0x04, 0x2f
        /*043a*/ 	.short	(.L_181 - .L_180)
	.align		4
.L_180:
        /*043c*/ 	.word	index@(_ZN13group_norm_v218gn_bwd_cuda_kernelI13__nv_bfloat16Li320ELi3ELi16ELi80ELi1024ELb1ELb1ELi32ELi320ELi320ELi4ELb1ELi8ELb0ELb0ELNS_15WgradSyncMethodE3ENS_16CompileConditionILi900EEEEEvPT_S6_S6_PKS5_S8_S8_S8_PKfflPfPj)
        /*0440*/ 	.word	0x00000040


	//----- nvinfo : EIATTR_FRAME_SIZE
	.align		4
.L_181:
        /*0444*/ 	.byte	0x04, 0x11
        /*0446*/ 	.short	(.L_183 - .L_182)
	.align		4
.L_182:
        /*0448*/ 	.word	index@(_ZN13group_norm_v218gn_bwd_cuda_kernelI13__nv_bfloat16Li320ELi3ELi16ELi80ELi1024ELb1ELb1ELi32ELi320ELi320ELi4ELb1ELi8ELb0ELb0ELNS_15WgradSyncMethodE3ENS_16CompileConditionILi900EEEEEvPT_S6_S6_PKS5_S8_S8_S8_PKfflPfPj)
        /*044c*/ 	.word	0x00000128


	//----- nvinfo : EIATTR_REGCOUNT
	.align		4
.L_183:
        /*0450*/ 	.byte	0x04, 0x2f
        /*0452*/ 	.short	(.L_185 - .L_184)
	.align		4
.L_184:
        /*0454*/ 	.word	index@(_ZN13group_norm_v218gn_bwd_cuda_kernelI13__nv_bfloat16Li320ELi2ELi16ELi80ELi1024ELb1ELb1ELi32ELi320ELi320ELi4ELb1ELi8ELb0ELb0ELNS_15WgradSyncMethodE3ENS_16CompileConditionILi900EEEEEvPT_S6_S6_PKS5_S8_S8_S8_PKfflPfPj)
        /*0458*/ 	.word	0x00000060


	//----- nvinfo : EIATTR_FRAME_SIZE
	.align		4
.L_185:
        /*045c*/ 	.byte	0x04, 0x11
        /*045e*/ 	.short	(.L_187 - .L_186)
	.align		4
.L_186:
        /*0460*/ 	.word	index@(_ZN13group_norm_v218gn_bwd_cuda_kernelI13__nv_bfloat16Li320ELi2ELi16ELi80ELi1024ELb1ELb1ELi32ELi320ELi320ELi4ELb1ELi8ELb0ELb0ELNS_15WgradSyncMethodE3ENS_16CompileConditionILi900EEEEEvPT_S6_S6_PKS5_S8_S8_S8_PKfflPfPj)
        /*0464*/ 	.word	0x00000060


	//----- nvinfo : EIATTR_REGCOUNT
	.align		4
.L_187:
        /*0468*/ 	.byte	0x04, 0x2f
        /*046a*/ 	.short	(.L_189 - .L_188)
	.align		4
.L_188:
        /*046c*/ 	.word	index@(_ZN13group_norm_v218gn_bwd_cuda_kernelI13__nv_bfloat16Li320ELi1ELi16ELi80ELi1024ELb1ELb1ELi64ELi320ELi320ELi4ELb1ELi8ELb0ELb0ELNS_15WgradSyncMethodE3ENS_16CompileConditionILi900EEEEEvPT_S6_S6_PKS5_S8_S8_S8_PKfflPfPj)
        /*0470*/ 	.word	0x000000a8


	//----- nvinfo : EIATTR_FRAME_SIZE
	.align		4
.L_189:
        /*0474*/ 	.byte	0x04, 0x11
        /*0476*/ 	.short	(.L_191 - .L_190)
	.align		4
.L_190:
        /*0478*/ 	.word	index@(_ZN13group_norm_v218gn_bwd_cuda_kernelI13__nv_bfloat16Li320ELi1ELi16ELi80ELi1024ELb1ELb1ELi64ELi320ELi320ELi4ELb1ELi8ELb0ELb0ELNS_15WgradSyncMethodE3ENS_16CompileConditionILi900EEEEEvPT_S6_S6_PKS5_S8_S8_S8_PKfflPfPj)
        /*047c*/ 	.word	0x00000090


	//----- nvinfo : EIATTR_REGCOUNT
	.align		4
.L_191:
        /*0480*/ 	.byte	0x04, 0x2f
        /*0482*/ 	.short	(.L_193 - .L_192)
	.align		4
.L_192:
        /*0484*/ 	.word	index@(_ZN13group_norm_v218gn_bwd_cuda_kernelI13__nv_bfloat16Li320ELi1ELi16ELi80ELi1024ELb1ELb1ELi32ELi320ELi320ELi4ELb1ELi4ELb0ELb0ELNS_15WgradSyncMethodE3ENS_16CompileConditionILi900EEEEEvPT_S6_S6_PKS5_S8_S8_S8_PKfflPfPj)
        /*0488*/ 	.word	0x000000a1


	//----- nvinfo : EIATTR_FRAME_SIZE
	.align		4
.L_193:
        /*048c*/ 	.byte	0x04, 0x11
        /*048e*/ 	.short	(.L_195 - .L_194)
	.align		4
.L_194:
        /*0490*/ 	.word	index@(_ZN13group_norm_v218gn_bwd_cuda_kernelI13__nv_bfloat16Li320ELi1ELi16ELi80ELi1024ELb1ELb1ELi32ELi320ELi320ELi4ELb1ELi4ELb0ELb0ELNS_15WgradSyncMethodE3ENS_16CompileConditionILi900EEEEEvPT_S6_S6_PKS5_S8_S8_S8_PKfflPfPj)
        /*0494*/ 	.word	0x00000000


	//----- nvinfo : EIATTR_REGCOUNT
	.align		4
.L_195:
        /*0498*/ 	.byte	0x04, 0x2f
        /*049a*/ 	.short	(.L_197 - .L_196)
	.align		4
.L_196:
        /*049c*/ 	.word	index@(_ZN13group_norm_v218gn_bwd_cuda_kernelI13__nv_bfloat16Li320ELi3ELi16ELi80ELi1024ELb1ELb1ELi16ELi320ELi320ELi4ELb1ELi5ELb0ELb0ELNS_15WgradSyncMethodE2ENS_16CompileConditionILi900EEEEEvPT_S6_S6_PKS5_S8_S8_S8_PKfflPfPj)
        /*04a0*/ 	.word	0x00000040


	//----- nvinfo : EIATTR_FRAME_SIZE
	.align		4
.L_197:
        /*04a4*/ 	.byte	0x04, 0x11
        /*04a6*/ 	.short	(.L_199 - .L_198)
	.align		4
.L_198:
        /*04a8*/ 	.word	index@(_ZN13group_norm_v218gn_bwd_cuda_kernelI13__nv_bfloat16Li320ELi3ELi16ELi80ELi1024ELb1ELb1ELi16ELi320ELi320ELi4ELb1ELi5ELb0ELb0ELNS_15WgradSyncMethodE2ENS_16CompileConditionILi900EEEEEvPT_S6_S6_PKS5_S8_S8_S8_PKfflPfPj)
        /*04ac*/ 	.word	0x00000020


	//----- nvinfo : EIATTR_REGCOUNT
	.align		4
.L_199:
        /*04b0*/ 	.byte	0x04, 0x2f
        /*04b2*/ 	.short	(.L_201 - .L_200)
	.align		4
.L_200:
        /*04b4*/ 	.word	index@(_ZN13group_norm_v218gn_bwd_cuda_kernelI13__nv_bfloat16Li320ELi3ELi32ELi40ELi1024ELb0ELb1ELi32ELi320ELi320ELi4ELb1ELi12ELb0ELb0ELNS_15WgradSyncMethodE3ENS_16CompileConditionILi900EEEEEvPT_S6_S6_PKS5_S8_S8_S8_PKfflPfPj)
        /*04b8*/ 	.word	0x00000040


	//----- nvinfo : EIATTR_FRAME_SIZE
	.align		4
.L_201:
        /*04bc*/ 	.byte	0x04, 0x11
        /*04be*/ 	.short	(.L_203 - .L_202)
	.align		4
.L_202:
        /*04c0*/ 	.word	index@(_ZN13group_norm_v218gn_bwd_cuda_kernelI13__nv_bfloat16Li320ELi3ELi32ELi40ELi1024ELb0ELb1ELi32ELi320ELi320ELi4ELb1ELi12ELb0ELb0ELNS_15WgradSyncMethodE3ENS_16CompileConditionILi900EEEEEvPT_S6_S6_PKS5_S8_S8_S8_PKfflPfPj)
        /*04c4*/ 	.word	0x00000120


	//----- nvinfo : EIATTR_REGCOUNT
	.align		4
.L_203:
        /*04c8*/ 	.byte	0x04, 0x2f
        /*04ca*/ 	.short	(.L_205 - .L_204)
	.align		4
.L_204:
        /*04cc*/ 	.word	index@(_ZN13group_norm_v218gn_bwd_cuda_kernelI13__nv_bfloat16Li320ELi3ELi32ELi40ELi1024ELb0ELb1ELi32ELi320ELi320ELi4ELb1ELi8ELb0ELb0ELNS_15WgradSyncMethodE3ENS_16CompileConditionILi900EEEEEvPT_S6_S6_PKS5_S8_S8_S8_PKfflPfPj)
        /*04d0*/ 	.word	0x00000040


	//----- nvinfo : EIATTR_FRAME_SIZE
	.align		4
.L_205:
        /*04d4*/ 	.byte	0x04, 0x11
        /*04d6*/ 	.short	(.L_207 - .L_206)
	.align		4
.L_206:
        /*04d8*/ 	.word	index@(_ZN13group_norm_v218gn_bwd_cuda_kernelI13__nv_bfloat16Li320ELi3ELi32ELi40ELi1024ELb0ELb1ELi32ELi320ELi320ELi4ELb1ELi8ELb0ELb0ELNS_15WgradSyncMethodE3ENS_16CompileConditionILi900EEEEEvPT_S6_S6_PKS5_S8_S8_S8_PKfflPfPj)
        /*04dc*/ 	.word	0x00000120


	//----- nvinfo : EIATTR_REGCOUNT
	.align		4
.L_207:
        /*04e0*/ 	.byte	0x04, 0x2f
        /*04e2*/ 	.short	(.L_209 - .L_208)
	.align		4
.L_208:
        /*04e4*/ 	.word	index@(_ZN13group_norm_v218gn_bwd_cuda_kernelI13__nv_bfloat16Li320ELi2ELi32ELi40ELi1024ELb0ELb1ELi32ELi320ELi320ELi4ELb1ELi8ELb0ELb0ELNS_15WgradSyncMethodE3ENS_16CompileConditionILi900EEEEEvPT_S6_S6_PKS5_S8_S8_S8_PKfflPfPj)
        /*04e8*/ 	.word	0x00000060


	//----- nvinfo : EIATTR_FRAME_SIZE
	.align		4
.L_209:
        /*04ec*/ 	.byte	0x04, 0x11
        /*04ee*/ 	.short	(.L_211 - .L_210)
	.align		4
.L_210:
        /*04f0*/ 	.word	index@(_ZN13group_norm_v218gn_bwd_cuda_kernelI13__nv_bfloat16Li320ELi2ELi32ELi40ELi1024ELb0ELb1ELi32ELi320ELi320ELi4ELb1ELi8ELb0ELb0ELNS_15WgradSyncMethodE3ENS_16CompileConditionILi900EEEEEvPT_S6_S6_PKS5_S8_S8_S8_PKfflPfPj)
        /*04f4*/ 	.word	0x00000050


	//----- nvinfo : EIATTR_REGCOUNT
	.align		4
.L_211:
        /*04f8*/ 	.byte	0x04, 0x2f
        /*04fa*/ 	.short	(.L_213 - .L_212)
	.align		4
.L_212:
        /*04fc*/ 	.word	index@(_ZN13group_norm_v218gn_bwd_cuda_kernelI13__nv_bfloat16Li320ELi1ELi32ELi40ELi1024ELb0ELb1ELi64ELi320ELi320ELi4ELb1ELi8ELb0ELb0ELNS_15WgradSyncMethodE3ENS_16CompileConditionILi900EEEEEvPT_S6_S6_PKS5_S8_S8_S8_PKfflPfPj)
        /*0500*/ 	.word	0x000000a8


	//----- nvinfo : EIATTR_FRAME_SIZE
	.align		4
.L_213:
        /*0504*/ 	.byte	0x04, 0x11
        /*0506*/ 	.short	(.L_215 - .L_214)
	.align		4
.L_214:
        /*0508*/ 	.word	index@(_ZN13group_norm_v218gn_bwd_cuda_kernelI13__nv_bfloat16Li320ELi1ELi32ELi40ELi1024ELb0ELb1ELi64ELi320ELi320ELi4ELb1ELi8ELb0ELb0ELNS_15WgradSyncMethodE3ENS_16CompileConditionILi900EEEEEvPT_S6_S6_PKS5_S8_S8_S8_PKfflPfPj)
        /*050c*/ 	.word	0x00000080


	//----- nvinfo : EIATTR_REGCOUNT
	.align		4
.L_215:
        /*0510*/ 	.byte	0x04, 0x2f
        /*0512*/ 	.short	(.L_217 - .L_216)
	.align		4
.L_216:
        /*0514*/ 	.word	index@(_ZN13group_norm_v218gn_bwd_cuda_kernelI13__nv_bfloat16Li320ELi1ELi32ELi40ELi1024ELb0ELb1ELi32ELi320ELi320ELi4ELb1ELi4ELb0ELb0ELNS_15WgradSyncMethodE3ENS_16CompileConditionILi900EEEEEvPT_S6_S6_PKS5_S8_S8_S8_PKfflPfPj)
        /*0518*/ 	.word	0x0000008e


	//----- nvinfo : EIATTR_FRAME_SIZE
	.align		4
.L_217:
        /*051c*/ 	.byte	0x04, 0x11
        /*051e*/ 	.short	(.L_219 - .L_218)
	.align		4
.L_218:
        /*0520*/ 	.word	index@(_ZN13group_norm_v218gn_bwd_cuda_kernelI13__nv_bfloat16Li320ELi1ELi32ELi40ELi1024ELb0ELb1ELi32ELi320ELi320ELi4ELb1ELi4ELb0ELb0ELNS_15WgradSyncMethodE3ENS_16CompileConditionILi900EEEEEvPT_S6_S6_PKS5_S8_S8_S8_PKfflPfPj)
        /*0524*/ 	.word	0x00000000


	//----- nvinfo : EIATTR_REGCOUNT
	.align		4
.L_219:
        /*0528*/ 	.byte	0x04, 0x2f
        /*052a*/ 	.short	(.L_221 - .L_220)
	.align		4
.L_220:
        /*052c*/ 	.word	index@(_ZN13group_norm_v218gn_bwd_cuda_kernelI13__nv_bfloat16Li320ELi3ELi32ELi40ELi1024ELb0ELb1ELi16ELi320ELi320ELi4ELb1ELi5ELb0ELb0ELNS_15WgradSyncMethodE2ENS_16CompileConditionILi900EEEEEvPT_S6_S6_PKS5_S8_S8_S8_PKfflPfPj)
        /*0530*/ 	.word	0x00000040


	//----- nvinfo : EIATTR_FRAME_SIZE
	.align		4
.L_221:
        /*0534*/ 	.byte	0x04, 0x11
        /*0536*/ 	.short	(.L_223 - .L_222)
	.align		4
.L_222:
        /*0538*/ 	.word	index@(_ZN13group_norm_v218gn_bwd_cuda_kernelI13__nv_bfloat16Li320ELi3ELi32ELi40ELi1024ELb0ELb1ELi16ELi320ELi320ELi4ELb1ELi5ELb0ELb0ELNS_15WgradSyncMethodE2ENS_16CompileConditionILi900EEEEEvPT_S6_S6_PKS5_S8_S8_S8_PKfflPfPj)
        /*053c*/ 	.word	0x00000000


	//----- nvinfo : EIATTR_MIN_STACK_SIZE
	.align		4
.L_223:
        /*0540*/ 	.byte	0x04, 0x12
        /*0542*/ 	.short	(.L_225 - .L_224)
	.align		4
.L_224:
        /*0544*/ 	.word	index@(_ZN13group_norm_v218gn_bwd_cuda_kernelI13__nv_bfloat16Li320ELi3ELi32ELi40ELi1024ELb0ELb1ELi16ELi320ELi320ELi4ELb1ELi5ELb0ELb0ELNS_15WgradSyncMethodE2ENS_16CompileConditionILi900EEEEEvPT_S6_S6_PKS5_S8_S8_S8_PKfflPfPj)
        /*0548*/ 	.word	0x00000000


	//----- nvinfo : EIATTR_MIN_STACK_SIZE
	.align		4
.L_225:
        /*054c*/ 	.byte	0x04, 0x12
        /*054e*/ 	.short	(.L_227 - .L_226)
	.align		4
.L_226:
        /*0550*/ 	.word	index@(_ZN13group_norm_v218gn_bwd_cuda_kernelI13__nv_bfloat16Li320ELi1ELi32ELi40ELi1024ELb0ELb1ELi32ELi320ELi320ELi4ELb1ELi4ELb0ELb0ELNS_15WgradSyncMethodE3ENS_16CompileConditionILi900EEEEEvPT_S6_S6_PKS5_S8_S8_S8_PKfflPfPj)
        /*0554*/ 	.word	0x00000000


	//----- nvinfo : EIATTR_MIN_STACK_SIZE
	.align		4
.L_227:
        /*0558*/ 	.byte	0x04, 0x12
        /*055a*/ 	.short	(.L_229 - .L_228)
	.align		4
.L_228:
        /*055c*/ 	.word	index@(_ZN13group_norm_v218gn_bwd_cuda_kernelI13__nv_bfloat16Li320ELi1ELi32ELi40ELi1024ELb0ELb1ELi64ELi320ELi320ELi4ELb1ELi8ELb0ELb0ELNS_15WgradSyncMethodE3ENS_16CompileConditionILi900EEEEEvPT_S6_S6_PKS5_S8_S8_S8_PKfflPfPj)
        /*0560*/ 	.word	0x00000080


	//----- nvinfo : EIATTR_MIN_STACK_SIZE
	.align		4
.L_229:
        /*0564*/ 	.byte	0x04, 0x12
        /*0566*/ 	.short	(.L_231 - .L_230)
	.align		4
.L_230:
        /*0568*/ 	.word	index@(_ZN13group_norm_v218gn_bwd_cuda_kernelI13__nv_bfloat16Li320ELi2ELi32ELi40ELi1024ELb0ELb1ELi32ELi320ELi320ELi4ELb1ELi8ELb0ELb0ELNS_15WgradSyncMethodE3ENS_16CompileConditionILi900EEEEEvPT_S6_S6_PKS5_S8_S8_S8_PKfflPfPj)
        /*056c*/ 	.word	0x00000050


	//----- nvinfo : EIATTR_MIN_STACK_SIZE
	.align		4
.L_231:
        /*0570*/ 	.byte	0x04, 0x12
        /*0572*/ 	.short	(.L_233 - .L_232)
	.align		4
.L_232:
        /*0574*/ 	.word	index@(_ZN13group_norm_v218gn_bwd_cuda_kernelI13__nv_bfloat16Li320ELi3ELi32ELi40ELi1024ELb0ELb1ELi32ELi320ELi320ELi4ELb1ELi8ELb0ELb0ELNS_15WgradSyncMethodE3ENS_16CompileConditionILi900EEEEEvPT_S6_S6_PKS5_S8_S8_S8_PKfflPfPj)
        /*0578*/ 	.word	0x00000120


	//----- nvinfo : EIATTR_MIN_STACK_SIZE
	.align		4
.L_233:
        /*057c*/ 	.byte	0x04, 0x12
        /*057e*/ 	.short	(.L_235 - .L_234)
	.align		4
.L_234:
        /*0580*/ 	.word	index@(_ZN13group_norm_v218gn_bwd_cuda_kernelI13__nv_bfloat16Li320ELi3ELi32ELi40ELi1024ELb0ELb1ELi32ELi320ELi320ELi4ELb1ELi12ELb0ELb0ELNS_15WgradSyncMethodE3ENS_16CompileConditionILi900EEEEEvPT_S6_S6_PKS5_S8_S8_S8_PKfflPfPj)
        /*0584*/ 	.word	0x00000120


	//----- nvinfo : EIATTR_MIN_STACK_SIZE
	.align		4
.L_235:
        /*0588*/ 	.byte	0x04, 0x12
        /*058a*/ 	.short	(.L_237 - .L_236)
	.align		4
.L_236:
        /*058c*/ 	.word	index@(_ZN13group_norm_v218gn_bwd_cuda_kernelI13__nv_bfloat16Li320ELi3ELi16ELi80ELi1024ELb1ELb1ELi16ELi320ELi320ELi4ELb1ELi5ELb0ELb0ELNS_15WgradSyncMethodE2ENS_16CompileConditionILi900EEEEEvPT_S6_S6_PKS5_S8_S8_S8_PKfflPfPj)
        /*0590*/ 	.word	0x00000020


	//----- nvinfo : EIATTR_MIN_STACK_SIZE
	.align		4
.L_237:
        /*0594*/ 	.byte	0x04, 0x12
        /*0596*/ 	.short	(.L_239 - .L_238)
	.align		4
.L_238:
        /*0598*/ 	.word	index@(_ZN13group_norm_v218gn_bwd_cuda_kernelI13__nv_bfloat16Li320ELi1ELi16ELi80ELi1024ELb1ELb1ELi32ELi320ELi320ELi4ELb1ELi4ELb0ELb0ELNS_15WgradSyncMethodE3ENS_16CompileConditionILi900EEEEEvPT_S6_S6_PKS5_S8_S8_S8_PKfflPfPj)
        /*059c*/ 	.word	0x00000000


	//----- nvinfo : EIATTR_MIN_STACK_SIZE
	.align		4
.L_239:
        /*05a0*/ 	.byte	0x04, 0x12
        /*05a2*/ 	.short	(.L_241 - .L_240)
	.align		4
.L_240:
        /*05a4*/ 	.word	index@(_ZN13group_norm_v218gn_bwd_cuda_kernelI13__nv_bfloat16Li320ELi1ELi16ELi80ELi1024ELb1ELb1ELi64ELi320ELi320ELi4ELb1ELi8ELb0ELb0ELNS_15WgradSyncMethodE3ENS_16CompileConditionILi900EEEEEvPT_S6_S6_PKS5_S8_S8_S8_PKfflPfPj)
        /*05a8*/ 	.word	0x00000090


	//----- nvinfo : EIATTR_MIN_STACK_SIZE
	.align		4
.L_241:
        /*05ac*/ 	.byte	0x04, 0x12
        /*05ae*/ 	.short	(.L_243 - .L_242)
	.align		4
.L_242:
        /*05b0*/ 	.word	index@(_ZN13group_norm_v218gn_bwd_cuda_kernelI13__nv_bfloat16Li320ELi2ELi16ELi80ELi1024ELb1ELb1ELi32ELi320ELi320ELi4ELb1ELi8ELb0ELb0ELNS_15WgradSyncMethodE3ENS_16CompileConditionILi900EEEEEvPT_S6_S6_PKS5_S8_S8_S8_PKfflPfPj)
        /*05b4*/ 	.word	0x00000060


	//----- nvinfo : EIATTR_MIN_STACK_SIZE
	.align		4
.L_243:
        /*05b8*/ 	.byte	0x04, 0x12
        /*05ba*/ 	.short	(.L_245 - .L_244)
	.align		4
.L_244:
        /*05bc*/ 	.word	index@(_ZN13group_norm_v218gn_bwd_cuda_kernelI13__nv_bfloat16Li320ELi3ELi16ELi80ELi1024ELb1ELb1ELi32ELi320ELi320ELi4ELb1ELi8ELb0ELb0ELNS_15WgradSyncMethodE3ENS_16CompileConditionILi900EEEEEvPT_S6_S6_PKS5_S8_S8_S8_PKfflPfPj)
        /*05c0*/ 	.word	0x00000128


	//----- nvinfo : EIATTR_MIN_STACK_SIZE
	.align		4
.L_245:
        /*05c4*/ 	.byte	0x04, 0x12
        /*05c6*/ 	.short	(.L_247 - .L_246)
	.align		4
.L_246:
        /*05c8*/ 	.word	index@(_ZN13group_norm_v218gn_bwd_cuda_kernelI13__nv_bfloat16Li320ELi3ELi16ELi80ELi1024ELb1ELb1ELi32ELi320ELi320ELi4ELb1ELi12ELb0ELb0ELNS_15WgradSyncMethodE3ENS_16CompileConditionILi900EEEEEvPT_S6_S6_PKS5_S8_S8_S8_PKfflPfPj)
        /*05cc*/ 	.word	0x00000128


	//----- nvinfo : EIATTR_MIN_STACK_SIZE
	.align		4
.L_247:
        /*05d0*/ 	.byte	0x04, 0x12
        /*05d2*/ 	.short	(.L_249 - .L_248)
	.align		4
.L_248:
        /*05d4*/ 	.word	index@(_ZN13group_norm_v214gn_cuda_kernelI13__nv_bfloat16Li320ELi3ELi32ELi40ELi1024ELb0ELi16ELi320ELi320ELi4ELb1ELi5ELb0ELb0ENS_16CompileConditionILi900EEEEEvPT_PKS4_S7_S7_flPfS8_Pj)
        /*05d8*/ 	.word	0x00000000


	//----- nvinfo : EIATTR_MIN_STACK_SIZE
	.align		4
.L_249:
        /*05dc*/ 	.byte	0x04, 0x12
        /*05de*/ 	.short	(.L_251 - .L_250)
	.align		4
.L_250:
        /*05e0*/ 	.word	index@(_ZN13group_norm_v214gn_cuda_kernelI13__nv_bfloat16Li320ELi1ELi32ELi40ELi1024ELb0ELi32ELi320ELi320ELi4ELb1ELi4ELb0ELb0ENS_16CompileConditionILi900EEEEEvPT_PKS4_S7_S7_flPfS8_Pj)
        /*05e4*/ 	.word	0x00000000


	//----- nvinfo : EIATTR_MIN_STACK_SIZE
	.align		4
.L_251:
        /*05e8*/ 	.byte	0x04, 0x12
        /*05ea*/ 	.short	(.L_253 - .L_252)
	.align		4
.L_252:
        /*05ec*/ 	.word	index@(_ZN13group_norm_v214gn_cuda_kernelI13__nv_bfloat16Li320ELi3ELi32ELi40ELi1024ELb0ELi32ELi320ELi320ELi4ELb1ELi10ELb0ELb0ENS_16CompileConditionILi900EEEEEvPT_PKS4_S7_S7_flPfS8_Pj)
        /*05f0*/ 	.word	0x00000000


	//----- nvinfo : EIATTR_MIN_STACK_SIZE
	.align		4
.L_253:
        /*05f4*/ 	.byte	0x04, 0x12
        /*05f6*/ 	.short	(.L_255 - .L_254)
	.align		4
.L_254:
        /*05f8*/ 	.word	index@(_ZN13group_norm_v214gn_cuda_kernelI13__nv_bfloat16Li320ELi1ELi32ELi40ELi1024ELb0ELi64ELi320ELi320ELi4ELb1ELi9ELb0ELb0ENS_16CompileConditionILi900EEEEEvPT_PKS4_S7_S7_flPfS8_Pj)
        /*05fc*/ 	.word	0x00000000


	//----- nvinfo : EIATTR_MIN_STACK_SIZE
	.align		4
.L_255:
        /*0600*/ 	.byte	0x04, 0x12
        /*0602*/ 	.short	(.L_257 - .L_256)
	.align		4
.L_256:
        /*0604*/ 	.word	index@(_ZN13group_norm_v214gn_cuda_kernelI13__nv_bfloat16Li320ELi1ELi32ELi40ELi1024ELb0ELi128ELi320ELi320ELi4ELb1ELi18ELb0ELb0ENS_16CompileConditionILi900EEEEEvPT_PKS4_S7_S7_flPfS8_Pj)
        /*0608*/ 	.word	0x00000128


	//----- nvinfo : EIATTR_MIN_STACK_SIZE
	.align		4
.L_257:
        /*060c*/ 	.byte	0x04, 0x12
        /*060e*/ 	.short	(.L_259 - .L_258)
	.align		4
.L_258:
        /*0610*/ 	.word	index@(_ZN13group_norm_v214gn_cuda_kernelI13__nv_bfloat16Li320ELi2ELi32ELi40ELi1024ELb0ELi64ELi320ELi320ELi4ELb1ELi18ELb0ELb0ENS_16CompileConditionILi900EEEEEvPT_PKS4_S7_S7_flPfS8_Pj)
        /*0614*/ 	.word	0x00000050


	//----- nvinfo : EIATTR_MIN_STACK_SIZE
	.align		4
.L_259:
        /*0618*/ 	.byte	0x04, 0x12
        /*061a*/ 	.short	(.L_261 - .L_260)
	.align		4
.L_260:
        /*061c*/ 	.word	index@(_ZN13group_norm_v214gn_cuda_kernelI13__nv_bfloat16Li320ELi3ELi32ELi40ELi1024ELb0ELi64ELi320ELi320ELi4ELb1ELi21ELb0ELb0ENS_16CompileConditionILi900EEEEEvPT_PKS4_S7_S7_flPfS8_Pj)
        /*0620*/ 	.word	0x00000170


	//----- nvinfo : EIATTR_MIN_STACK_SIZE
	.align		4
.L_261:
        /*0624*/ 	.byte	0x04, 0x12
        /*0626*/ 	.short	(.L_263 - .L_262)
	.align		4
.L_262:
        /*0628*/ 	.word	index@(_ZN13group_norm_v214gn_cuda_kernelI13__nv_bfloat16Li320ELi3ELi32ELi40ELi1024ELb0ELi64ELi320ELi320ELi4ELb1ELi27ELb0ELb0ENS_16CompileConditionILi900EEEEEvPT_PKS4_S7_S7_flPfS8_Pj)
        /*062c*/ 	.word	0x00000170


	//----- nvinfo : EIATTR_MIN_STACK_SIZE
	.align		4
.L_263:
        /*0630*/ 	.byte	0x04, 0x12
        /*0632*/ 	.short	(.L_265 - .L_264)
	.align		4
.L_264:
        /*0634*/ 	.word	index@(_ZN13group_norm_v214gn_cuda_kernelI13__nv_bfloat16Li320ELi3ELi16ELi80ELi1024ELb1ELi16ELi320ELi320ELi4ELb1ELi5ELb0ELb0ENS_16CompileConditionILi900EEEEEvPT_PKS4_S7_S7_flPfS8_Pj)
        /*0638*/ 	.word	0x00000000


	//----- nvinfo : EIATTR_MIN_STACK_SIZE
	.align		4
.L_265:
        /*063c*/ 	.byte	0x04, 0x12
        /*063e*/ 	.short	(.L_267 - .L_266)
	.align		4
.L_266:
        /*0640*/ 	.word	index@(_ZN13group_norm_v214gn_cuda_kernelI13__nv_bfloat16Li320ELi1ELi16ELi80ELi1024ELb1ELi32ELi320ELi320ELi4ELb1ELi4ELb0ELb0ENS_16CompileConditionILi900EEEEEvPT_PKS4_S7_S7_flPfS8_Pj)
        /*0644*/ 	.word	0x00000000


	//----- nvinfo : EIATTR_MIN_STACK_SIZE
	.align		4
.L_267:
        /*0648*/ 	.byte	0x04, 0x12
        /*064a*/ 	.short	(.L_269 - .L_268)
	.align		4
.L_268:
        /*064c*/ 	.word	index@(_ZN13group_norm_v214gn_cuda_kernelI13__nv_bfloat16Li320ELi3ELi16ELi80ELi1024ELb1ELi32ELi320ELi320ELi4ELb1ELi10ELb0ELb0ENS_16CompileConditionILi900EEEEEvPT_PKS4_S7_S7_flPfS8_Pj)
        /*0650*/ 	.word	0x00000000


	//----- nvinfo : EIATTR_MIN_STACK_SIZE
	.align		4
.L_269:
        /*0654*/ 	.byte	0x04, 0x12
        /*0656*/ 	.short	(.L_271 - .L_270)
	.align		4
.L_270:
        /*0658*/ 	.word	index@(_ZN13group_norm_v214gn_cuda_kernelI13__nv_bfloat16Li320ELi1ELi16ELi80ELi1024ELb1ELi64ELi320ELi320ELi4ELb1ELi9ELb0ELb0ENS_16CompileConditionILi900EEEEEvPT_PKS4_S7_S7_flPfS8_Pj)
        /*065c*/ 	.word	0x00000000


	//----- nvinfo : EIATTR_MIN_STACK_SIZE
	.align		4
.L_271:
        /*0660*/ 	.byte	0x04, 0x12
        /*0662*/ 	.short	(.L_273 - .L_272)
	.align		4
.L_272:
        /*0664*/ 	.word	index@(_ZN13group_norm_v214gn_cuda_kernelI13__nv_bfloat16Li320ELi1ELi16ELi80ELi1024ELb1ELi128ELi320ELi320ELi4ELb1ELi18ELb0ELb0ENS_16CompileConditionILi900EEEEEvPT_PKS4_S7_S7_flPfS8_Pj)
        /*0668*/ 	.word	0x00000150


	//----- nvinfo : EIATTR_MIN_STACK_SIZE
	.align		4
.L_273:
        /*066c*/ 	.byte	0x04, 0x12
        /*066e*/ 	.short	(.L_275 - .L_274)
	.align		4
.L_274:
        /*0670*/ 	.word	index@(_ZN13group_norm_v214gn_cuda_kernelI13__nv_bfloat16Li320ELi2ELi16ELi80ELi1024ELb1ELi64ELi320ELi320ELi4ELb1ELi18ELb0ELb0ENS_16CompileConditionILi900EEEEEvPT_PKS4_S7_S7_flPfS8_Pj)
        /*0674*/ 	.word	0x00000070


	//----- nvinfo : EIATTR_MIN_STACK_SIZE
	.align		4
.L_275:
        /*0678*/ 	.byte	0x04, 0x12
        /*067a*/ 	.short	(.L_277 - .L_276)
	.align		4
.L_276:
        /*067c*/ 	.word	index@(_ZN13group_norm_v214gn_cuda_kernelI13__nv_bfloat16Li320ELi3ELi16ELi80ELi1024ELb1ELi64ELi320ELi320ELi4ELb1ELi21ELb0ELb0ENS_16CompileConditionILi900EEEEEvPT_PKS4_S7_S7_flPfS8_Pj)
        /*0680*/ 	.word	0x00000160


	//----- nvinfo : EIATTR_MIN_STACK_SIZE
	.align		4
.L_277:
        /*0684*/ 	.byte	0x04, 0x12
        /*0686*/ 	.short	(.L_279 - .L_278)
	.align		4
.L_278:
        /*0688*/ 	.word	index@(_ZN13group_norm_v214gn_cuda_kernelI13__nv_bfloat16Li320ELi3ELi16ELi80ELi1024ELb1ELi64ELi320ELi320ELi4ELb1ELi27ELb0ELb0ENS_16CompileConditionILi900EEEEEvPT_PKS4_S7_S7_flPfS8_Pj)
        /*068c*/ 	.word	0x00000160


	//----- nvinfo : EIATTR_MIN_STACK_SIZE
	.align		4
.L_279:
        /*0690*/ 	.byte	0x04, 0x12
        /*0692*/ 	.short	(.L_281 - .L_280)
	.align		4
.L_280:
        /*0694*/ 	.word	index@(_ZN13group_norm_v218gn_bwd_cuda_kernelI6__halfLi320ELi3ELi32ELi40ELi1024ELb0ELb1ELi16ELi320ELi320ELi4ELb1ELi5ELb0ELb0ELNS_15WgradSyncMethodE2ENS_16CompileConditionILi900EEEEEvPT_S6_S6_PKS5_S8_S8_S8_PKfflPfPj)
        /*0698*/ 	.word	0x00000000


	//----- nvinfo : EIATTR_MIN_STACK_SIZE
	.align		4
.L_281:
        /*069c*/ 	.byte	0x04, 0x12
        /*069e*/ 	.short	(.L_283 - .L_282)
	.align		4
.L_282:
        /*06a0*/ 	.word	index@(_ZN13group_norm_v218gn_bwd_cuda_kernelI6__halfLi320ELi1ELi32ELi40ELi1024ELb0ELb1ELi32ELi320ELi320ELi4ELb1ELi4ELb0ELb0ELNS_15WgradSyncMethodE3ENS_16CompileConditionILi900EEEEEvPT_S6_S6_PKS5_S8_S8_S8_PKfflPfPj)
        /*06a4*/ 	.word	0x00000000


	//----- nvinfo : EIATTR_MIN_STACK_SIZE
	.align		4
.L_283:
        /*06a8*/ 	.byte	0x04, 0x12
        /*06aa*/ 	.short	(.L_285 - .L_284)
	.align		4
.L_284:
        /*06ac*/ 	.word	index@(_ZN13group_norm_v218gn_bwd_cuda_kernelI6__halfLi320ELi1ELi32ELi40ELi1024ELb0ELb1ELi64ELi320ELi320ELi4ELb1ELi8ELb0ELb0ELNS_15WgradSyncMethodE3ENS_16CompileConditionILi900EEEEEvPT_S6_S6_PKS5_S8_S8_S8_PKfflPfPj)
        /*06b0*/ 	.word	0x00000078


	//----- nvinfo : EIATTR_MIN_STACK_SIZE
	.align		4
.L_285:
        /*06b4*/ 	.byte	0x04, 0x12
        /*06b6*/ 	.short	(.L_287 - .L_286)
	.align		4
.L_286:
        /*06b8*/ 	.word	index@(_ZN13group_norm_v218gn_bwd_cuda_kernelI6__halfLi320ELi2ELi32ELi40ELi1024ELb0ELb1ELi32ELi320ELi320ELi4ELb1ELi8ELb0ELb0ELNS_15WgradSyncMethodE3ENS_16CompileConditionILi900EEEEEvPT_S6_S6_PKS5_S8_S8_S8_PKfflPfPj)
        /*06bc*/ 	.word	0x00000030


	//----- nvinfo : EIATTR_MIN_STACK_SIZE
	.align		4
.L_287:
        /*06c0*/ 	.byte	0x04, 0x12
        /*06c2*/ 	.short	(.L_289 - .L_288)
	.align		4
.L_288:
        /*06c4*/ 	.word	index@(_ZN13group_norm_v218gn_bwd_cuda_kernelI6__halfLi320ELi3ELi32ELi40ELi1024ELb0ELb1ELi32ELi320ELi320ELi4ELb1ELi8ELb0ELb0ELNS_15WgradSyncMethodE3ENS_16CompileConditionILi900EEEEEvPT_S6_S6_PKS5_S8_S8_S8_PKfflPfPj)
        /*06c8*/ 	.word	0x000000e0


	//----- nvinfo : EIATTR_MIN_STACK_SIZE
	.align		4
.L_289:
        /*06cc*/ 	.byte	0x04, 0x12
        /*06ce*/ 	.short	(.L_291 - .L_290)
	.align		4
.L_290:
        /*06d0*/ 	.word	index@(_ZN13group_norm_v218gn_bwd_cuda_kernelI6__halfLi320ELi3ELi32ELi40ELi1024ELb0ELb1ELi32ELi320ELi320ELi4ELb1ELi12ELb0ELb0ELNS_15WgradSyncMethodE3ENS_16CompileConditionILi900EEEEEvPT_S6_S6_PKS5_S8_S8_S8_PKfflPfPj)
        /*06d4*/ 	.word	0x000000e0


	//----- nvinfo : EIATTR_MIN_STACK_SIZE
	.align		4
.L_291:
        /*06d8*/ 	.byte	0x04, 0x12
        /*06da*/ 	.short	(.L_293 - .L_292)
	.align		4
.L_292:
        /*06dc*/ 	.word	index@(_ZN13group_norm_v218gn_bwd_cuda_kernelI6__halfLi320ELi3ELi16ELi80ELi1024ELb1ELb1ELi16ELi320ELi320ELi4ELb1ELi5ELb0ELb0ELNS_15WgradSyncMethodE2ENS_16CompileConditionILi900EEEEEvPT_S6_S6_PKS5_S8_S8_S8_PKfflPfPj)
        /*06e0*/ 	.word	0x00000000


	//----- nvinfo : EIATTR_MIN_STACK_SIZE
	.align		4
.L_293:
        /*06e4*/ 	.byte	0x04, 0x12
        /*06e6*/ 	.short	(.L_295 - .L_294)
	.align		4
.L_294:
        /*06e8*/ 	.word	index@(_ZN13group_norm_v218gn_bwd_cuda_kernelI6__halfLi320ELi1ELi16ELi80ELi1024ELb1ELb1ELi32ELi320ELi320ELi4ELb1ELi4ELb0ELb0ELNS_15WgradSyncMethodE3ENS_16CompileConditionILi900EEEEEvPT_S6_S6_PKS5_S8_S8_S8_PKfflPfPj)
        /*06ec*/ 	.word	0x00000000


	//----- nvinfo : EIATTR_MIN_STACK_SIZE
	.align		4
.L_295:
        /*06f0*/ 	.byte	0x04, 0x12
        /*06f2*/ 	.short	(.L_297 - .L_296)
	.align		4
.L_296:
        /*06f4*/ 	.word	index@(_ZN13group_norm_v218gn_bwd_cuda_kernelI6__halfLi320ELi1ELi16ELi80ELi1024ELb1ELb1ELi64ELi320ELi320ELi4ELb1ELi8ELb0ELb0ELNS_15WgradSyncMethodE3ENS_16CompileConditionILi900EEEEEvPT_S6_S6_PKS5_S8_S8_S8_PKfflPfPj)
        /*06f8*/ 	.word	0x00000070


	//----- nvinfo : EIATTR_MIN_STACK_SIZE
	.align		4
.L_297:
        /*06fc*/ 	.byte	0x04, 0x12
        /*06fe*/ 	.short	(.L_299 - .L_298)
	.align		4
.L_298:
        /*0700*/ 	.word	index@(_ZN13group_norm_v218gn_bwd_cuda_kernelI6__halfLi320ELi2ELi16ELi80ELi1024ELb1ELb1ELi32ELi320ELi320ELi4ELb1ELi8ELb0ELb0ELNS_15WgradSyncMethodE3ENS_16CompileConditionILi900EEEEEvPT_S6_S6_PKS5_S8_S8_S8_PKfflPfPj)
        /*0704*/ 	.word	0x00000050


	//----- nvinfo : EIATTR_MIN_STACK_SIZE
	.align		4
.L_299:
        /*0708*/ 	.byte	0x04, 0x12
        /*070a*/ 	.short	(.L_301 - .L_300)
	.align		4
.L_300:
        /*070c*/ 	.word	index@(_ZN13group_norm_v218gn_bwd_cuda_kernelI6__halfLi320ELi3ELi16ELi80ELi1024ELb1ELb1ELi32ELi320ELi320ELi4ELb1ELi8ELb0ELb0ELNS_15WgradSyncMethodE3ENS_16CompileConditionILi900EEEEEvPT_S6_S6_PKS5_S8_S8_S8_PKfflPfPj)
        /*0710*/ 	.word	0x00000120


	//----- nvinfo : EIATTR_MIN_STACK_SIZE
	.align		4
.L_301:
        /*0714*/ 	.byte	0x04, 0x12
        /*0716*/ 	.short	(.L_303 - .L_302)
	.align		4
.L_302:
        /*0718*/ 	.word	index@(_ZN13group_norm_v218gn_bwd_cuda_kernelI6__halfLi320ELi3ELi16ELi80ELi1024ELb1ELb1ELi32ELi320ELi320ELi4ELb1ELi12ELb0ELb0ELNS_15WgradSyncMethodE3ENS_16CompileConditionILi900EEEEEvPT_S6_S6_PKS5_S8_S8_S8_PKfflPfPj)
        /*071c*/ 	.word	0x00000120


	//----- nvinfo : EIATTR_MIN_STACK_SIZE
	.align		4
.L_303:
        /*0720*/ 	.byte	0x04, 0x12
        /*0722*/ 	.short	(.L_305 - .L_304)
	.align		4
.L_304:
        /*0724*/ 	.word	index@(_ZN13group_norm_v214gn_cuda_kernelI6__halfLi320ELi3ELi32ELi40ELi1024ELb0ELi16ELi320ELi320ELi4ELb1ELi5ELb0ELb0ENS_16CompileConditionILi900EEEEEvPT_PKS4_S7_S7_flPfS8_Pj)
        /*0728*/ 	.word	0x00000000


	//----- nvinfo : EIATTR_MIN_STACK_SIZE
	.align		4
.L_305:
        /*072c*/ 	.byte	0x04, 0x12
        /*072e*/ 	.short	(.L_307 - .L_306)
	.align		4
.L_306:
        /*0730*/ 	.word	index@(_ZN13group_norm_v214gn_cuda_kernelI6__halfLi320ELi1ELi32ELi40ELi1024ELb0ELi32ELi320ELi320ELi4ELb1ELi4ELb0ELb0ENS_16CompileConditionILi900EEEEEvPT_PKS4_S7_S7_flPfS8_Pj)
        /*0734*/ 	.word	0x00000000


	//----- nvinfo : EIATTR_MIN_STACK_SIZE
	.align		4
.L_307:
        /*0738*/ 	.byte	0x04, 0x12
        /*073a*/ 	.short	(.L_309 - .L_308)
	.align		4
.L_308:
        /*073c*/ 	.word	index@(_ZN13group_norm_v214gn_cuda_kernelI6__halfLi320ELi3ELi32ELi40ELi1024ELb0ELi32ELi320ELi320ELi4ELb1ELi10ELb0ELb0ENS_16CompileConditionILi900EEEEEvPT_PKS4_S7_S7_flPfS8_Pj)
        /*0740*/ 	.word	0x00000000


	//----- nvinfo : EIATTR_MIN_STACK_SIZE
	.align		4
.L_309:
        /*0744*/ 	.byte	0x04, 0x12
        /*0746*/ 	.short	(.L_311 - .L_310)
	.align		4
.L_310:
        /*0748*/ 	.word	index@(_ZN13group_norm_v214gn_cuda_kernelI6__halfLi320ELi1ELi32ELi40ELi1024ELb0ELi64ELi320ELi320ELi4ELb1ELi9ELb0ELb0ENS_16CompileConditionILi900EEEEEvPT_PKS4_S7_S7_flPfS8_Pj)
        /*074c*/ 	.word	0x00000000


	//----- nvinfo : EIATTR_MIN_STACK_SIZE
	.align		4
.L_311:
        /*0750*/ 	.byte	0x04, 0x12
        /*0752*/ 	.short	(.L_313 - .L_312)
	.align		4
.L_312:
        /*0754*/ 	.word	index@(_ZN13group_norm_v214gn_cuda_kernelI6__halfLi320ELi1ELi32ELi40ELi1024ELb0ELi128ELi320ELi320ELi4ELb1ELi18ELb0ELb0ENS_16CompileConditionILi900EEEEEvPT_PKS4_S7_S7_flPfS8_Pj)
        /*0758*/ 	.word	0x00000110


	//----- nvinfo : EIATTR_MIN_STACK_SIZE
	.align		4
.L_313:
        /*075c*/ 	.byte	0x04, 0x12
        /*075e*/ 	.short	(.L_315 - .L_314)
	.align		4
.L_314:
        /*0760*/ 	.word	index@(_ZN13group_norm_v214gn_cuda_kernelI6__halfLi320ELi2ELi32ELi40ELi1024ELb0ELi64ELi320ELi320ELi4ELb1ELi18ELb0ELb0ENS_16CompileConditionILi900EEEEEvPT_PKS4_S7_S7_flPfS8_Pj)
        /*0764*/ 	.word	0x00000050


	//----- nvinfo : EIATTR_MIN_STACK_SIZE
	.align		4
.L_315:
        /*0768*/ 	.byte	0x04, 0x12
        /*076a*/ 	.short	(.L_317 - .L_316)
	.align		4
.L_316:
        /*076c*/ 	.word	index@(_ZN13group_norm_v214gn_cuda_kernelI6__halfLi320ELi3ELi32ELi40ELi1024ELb0ELi64ELi320ELi320ELi4ELb1ELi21ELb0ELb0ENS_16CompileConditionILi900EEEEEvPT_PKS4_S7_S7_flPfS8_Pj)
        /*0770*/ 	.word	0x00000160


	//----- nvinfo : EIATTR_MIN_STACK_SIZE
	.align		4
.L_317:
        /*0774*/ 	.byte	0x04, 0x12
        /*0776*/ 	.short	(.L_319 - .L_318)
	.align		4
.L_318:
        /*0778*/ 	.word	index@(_ZN13group_norm_v214gn_cuda_kernelI6__halfLi320ELi3ELi32ELi40ELi1024ELb0ELi64ELi320ELi320ELi4ELb1ELi27ELb0ELb0ENS_16CompileConditionILi900EEEEEvPT_PKS4_S7_S7_flPfS8_Pj)
        /*077c*/ 	.word	0x00000160


	//----- nvinfo : EIATTR_MIN_STACK_SIZE
	.align		4
.L_319:
        /*0780*/ 	.byte	0x04, 0x12
        /*0782*/ 	.short	(.L_321 - .L_320)
	.align		4
.L_320:
        /*0784*/ 	.word	index@(_ZN13group_norm_v214gn_cuda_kernelI6__halfLi320ELi3ELi16ELi80ELi1024ELb1ELi16ELi320ELi320ELi4ELb1ELi5ELb0ELb0ENS_16CompileConditionILi900EEEEEvPT_PKS4_S7_S7_flPfS8_Pj)
        /*0788*/ 	.word	0x00000000


	//----- nvinfo : EIATTR_MIN_STACK_SIZE
	.align		4
.L_321:
        /*078c*/ 	.byte	0x04, 0x12
        /*078e*/ 	.short	(.L_323 - .L_322)
	.align		4
.L_322:
        /*0790*/ 	.word	index@(_ZN13group_norm_v214gn_cuda_kernelI6__halfLi320ELi1ELi16ELi80ELi1024ELb1ELi32ELi320ELi320ELi4ELb1ELi4ELb0ELb0ENS_16CompileConditionILi900EEEEEvPT_PKS4_S7_S7_flPfS8_Pj)
        /*0794*/ 	.word	0x00000000


	//----- nvinfo : EIATTR_MIN_STACK_SIZE
	.align		4
.L_323:
        /*0798*/ 	.byte	0x04, 0x12
        /*079a*/ 	.short	(.L_325 - .L_324)
	.align		4
.L_324:
        /*079c*/ 	.word	index@(_ZN13group_norm_v214gn_cuda_kernelI6__halfLi320ELi3ELi16ELi80ELi1024ELb1ELi32ELi320ELi320ELi4ELb1ELi10ELb0ELb0ENS_16CompileConditionILi900EEEEEvPT_PKS4_S7_S7_flPfS8_Pj)
        /*07a0*/ 	.word	0x00000000


	//----- nvinfo : EIATTR_MIN_STACK_SIZE
	.align		4
.L_325:
        /*07a4*/ 	.byte	0x04, 0x12
        /*07a6*/ 	.short	(.L_327 - .L_326)
	.align		4
.L_326:
        /*07a8*/ 	.word	index@(_ZN13group_norm_v214gn_cuda_kernelI6__halfLi320ELi1ELi16ELi80ELi1024ELb1ELi64ELi320ELi320ELi4ELb1ELi9ELb0ELb0ENS_16CompileConditionILi900EEEEEvPT_PKS4_S7_S7_flPfS8_Pj)
        /*07ac*/ 	.word	0x00000000


	//----- nvinfo : EIATTR_MIN_STACK_SIZE
	.align		4
.L_327:
        /*07b0*/ 	.byte	0x04, 0x12
        /*07b2*/ 	.short	(.L_329 - .L_328)
	.align		4
.L_328:
        /*07b4*/ 	.word	index@(_ZN13group_norm_v214gn_cuda_kernelI6__halfLi320ELi1ELi16ELi80ELi1024ELb1ELi128ELi320ELi320ELi4ELb1ELi18ELb0ELb0ENS_16CompileConditionILi900EEEEEvPT_PKS4_S7_S7_flPfS8_Pj)
        /*07b8*/ 	.word	0x00000130


	//----- nvinfo : EIATTR_MIN_STACK_SIZE
	.align		4
.L_329:
        /*07bc*/ 	.byte	0x04, 0x12
        /*07be*/ 	.short	(.L_331 - .L_330)
	.align		4
.L_330:
        /*07c0*/ 	.word	index@(_ZN13group_norm_v214gn_cuda_kernelI6__halfLi320ELi2ELi16ELi80ELi1024ELb1ELi64ELi320ELi320ELi4ELb1ELi18ELb0ELb0ENS_16CompileConditionILi900EEEEEvPT_PKS4_S7_S7_flPfS8_Pj)
        /*07c4*/ 	.word	0x00000058


	//----- nvinfo : EIATTR_MIN_STACK_SIZE
	.align		4
.L_331:
        /*07c8*/ 	.byte	0x04, 0x12
        /*07ca*/ 	.short	(.L_333 - .L_332)
	.align		4
.L_332:
        /*07cc*/ 	.word	index@(_ZN13group_norm_v214gn_cuda_kernelI6__halfLi320ELi3ELi16ELi80ELi1024ELb1ELi64ELi320ELi320ELi4ELb1ELi21ELb0ELb0ENS_16CompileConditionILi900EEEEEvPT_PKS4_S7_S7_flPfS8_Pj)
        /*07d0*/ 	.word	0x00000160


	//----- nvinfo : EIATTR_MIN_STACK_SIZE
	.align		4
.L_333:
        /*07d4*/ 	.byte	0x04, 0x12
        /*07d6*/ 	.short	(.L_335 - .L_334)
	.align		4
.L_334:
        /*07d8*/ 	.word	index@(_ZN13group_norm_v214gn_cuda_kernelI6__halfLi320ELi3ELi16ELi80ELi1024ELb1ELi64ELi320ELi320ELi4ELb1ELi27ELb0ELb0ENS_16CompileConditionILi900EEEEEvPT_PKS4_S7_S7_flPfS8_Pj)
        /*07dc*/ 	.word	0x00000160
.L_335:


//--------------------- .nv.compat                --------------------------
	.section	.nv.compat,"",@"SHT_CUDA_COMPAT_INFO"
	.align	4
        /*0000*/ 	.byte	0x02, 0x09, 0x00, 0x00, 0x02, 0x02, 0x01, 0x00, 0x02, 0x05, 0x05, 0x00, 0x03, 0x07, 0x01, 0x01
        /*0010*/ 	.byte	0x02, 0x03, 0x00, 0x00, 0x02, 0x06, 0x01, 0x00, 0x04, 0x0b, 0x08, 0x00, 0x00, 0x00, 0x00, 0x00
        /*0020*/ 	.byte	0x00, 0x00, 0x00, 0x00


//--------------------- .nv.info._ZN13group_norm_v218gn_bwd_cuda_kernelI13__nv_bfloat16Li320ELi3ELi32ELi40ELi1024ELb0ELb1ELi16ELi320ELi320ELi4ELb1ELi5ELb0ELb0ELNS_15WgradSyncMethodE2ENS_16CompileConditionILi900EEEEEvPT_S6_S6_PKS5_S8_S8_S8_PKfflPfPj --------------------------
	.section	.nv.info._ZN13group_norm_v218gn_bwd_cuda_kernelI13__nv_bfloat16Li320ELi3ELi32ELi40ELi1024ELb0ELb1ELi16ELi320ELi320ELi4ELb1ELi5ELb0ELb0ELNS_15WgradSyncMethodE2ENS_16CompileConditionILi900EEEEEvPT_S6_S6_PKS5_S8_S8_S8_PKfflPfPj,"",@"SHT_CUDA_INFO"
	.sectionflags	@""
	.align	4


	//----- nvinfo : EIATTR_CUDA_API_VERSION
	.align		4
        /*0000*/ 	.byte	0x04, 0x37
        /*0002*/ 	.short	(.L_337 - .L_336)
.L_336:
        /*0004*/ 	.word	0x00000082


	//----- nvinfo : EIATTR_KPARAM_INFO
	.align		4
.L_337:
        /*0008*/ 	.byte	0x04, 0x17
        /*000a*/ 	.short	(.L_339 - .L_338)
.L_338:
        /*000c*/ 	.word	0x00000000
        /*0010*/ 	.short	0x000b
        /*0012*/ 	.short	0x0058
        /*0014*/ 	.byte	0x00, 0xf0, 0x21, 0x00


	//----- nvinfo : EIATTR_KPARAM_INFO
	.align		4
.L_339:
        /*0018*/ 	.byte	0x04, 0x17
        /*001a*/ 	.short	(.L_341 - .L_340)
.L_340:
        /*001c*/ 	.word	0x00000000
        /*0020*/ 	.short	0x000a
        /*0022*/ 	.short	0x0050
        /*0024*/ 	.byte	0x00, 0xf0, 0x21, 0x00


	//----- nvinfo : EIATTR_KPARAM_INFO
	.align		4
.L_341:
        /*0028*/ 	.byte	0x04, 0x17
        /*002a*/ 	.short	(.L_343 - .L_342)
.L_342:
        /*002c*/ 	.word	0x00000000
        /*0030*/ 	.short	0x0009
        /*0032*/ 	.short	0x0048
        /*0034*/ 	.byte	0x00, 0xf0, 0x21, 0x00


	//----- nvinfo : EIATTR_KPARAM_INFO
	.align		4
.L_343:
        /*0038*/ 	.byte	0x04, 0x17
        /*003a*/ 	.short	(.L_345 - .L_344)
.L_344:
        /*003c*/ 	.word	0x00000000
        /*0040*/ 	.short	0x0008
        /*0042*/ 	.short	0x0040
        /*0044*/ 	.byte	0x00, 0xf0, 0x11, 0x00


	//----- nvinfo : EIATTR_KPARAM_INFO
	.align		4
.L_345:
        /*0048*/ 	.byte	0x04, 0x17
        /*004a*/ 	.short	(.L_347 - .L_346)
.L_346:
        /*004c*/ 	.word	0x00000000
        /*0050*/ 	.short	0x0007
        /*0052*/ 	.short	0x0038
        /*0054*/ 	.byte	0x00, 0xf0, 0x21, 0x00


	//----- nvinfo : EIATTR_KPARAM_INFO
	.align		4
.L_347:
        /*0058*/ 	.byte	0x04, 0x17
        /*005a*/ 	.short	(.L_349 - .L_348)
.L_348:
        /*005c*/ 	.word	0x00000000
        /*0060*/ 	.short	0x0006
        /*0062*/ 	.short	0x0030
        /*0064*/ 	.byte	0x00, 0xf0, 0x21, 0x00


	//----- nvinfo : EIATTR_KPARAM_INFO
	.align		4
.L_349:
        /*0068*/ 	.byte	0x04, 0x17
        /*006a*/ 	.short	(.L_351 - .L_350)
.L_350:
        /*006c*/ 	.word	0x00000000
        /*0070*/ 	.short	0x0005
        /*0072*/ 	.short	0x0028
        /*0074*/ 	.byte	0x00, 0xf0, 0x21, 0x00


	//----- nvinfo : EIATTR_KPARAM_INFO
	.align		4
.L_351:
        /*0078*/ 	.byte	0x04, 0x17
        /*007a*/ 	.short	(.L_353 - .L_352)
.L_352:
        /*007c*/ 	.word	0x00000000
        /*0080*/ 	.short	0x0004
        /*0082*/ 	.short	0x0020
        /*0084*/ 	.byte	0x00, 0xf0, 0x21, 0x00


	//----- nvinfo : EIATTR_KPARAM_INFO
	.align		4
.L_353:
        /*0088*/ 	.byte	0x04, 0x17
        /*008a*/ 	.short	(.L_355 - .L_354)
.L_354:
        /*008c*/ 	.word	0x00000000
        /*0090*/ 	.short	0x0003
        /*0092*/ 	.short	0x0018
        /*0094*/ 	.byte	0x00, 0xf0, 0x21, 0x00


	//----- nvinfo : EIATTR_KPARAM_INFO
	.align		4
.L_355:
        /*0098*/ 	.byte	0x04, 0x17
        /*009a*/ 	.short	(.L_357 - .L_356)
.L_356:
        /*009c*/ 	.word	0x00000000
        /*00a0*/ 	.short	0x0002
        /*00a2*/ 	.short	0x0010
        /*00a4*/ 	.byte	0x00, 0xf0, 0x21, 0x00


	//----- nvinfo : EIATTR_KPARAM_INFO
	.align		4
.L_357:
        /*00a8*/ 	.byte	0x04, 0x17
        /*00aa*/ 	.short	(.L_359 - .L_358)
.L_358:
        /*00ac*/ 	.word	0x00000000
        /*00b0*/ 	.short	0x0001
        /*00b2*/ 	.short	0x0008
        /*00b4*/ 	.byte	0x00, 0xf0, 0x21, 0x00


	//----- nvinfo : EIATTR_KPARAM_INFO
	.align		4
.L_359:
        /*00b8*/ 	.byte	0x04, 0x17
        /*00ba*/ 	.short	(.L_361 - .L_360)
.L_360:
        /*00bc*/ 	.word	0x00000000
        /*00c0*/ 	.short	0x0000
        /*00c2*/ 	.short	0x0000
        /*00c4*/ 	.byte	0x00, 0xf0, 0x21, 0x00


	//----- nvinfo : EIATTR_SPARSE_MMA_MASK
	.align		4
.L_361:
        /*00c8*/ 	.byte	0x03, 0x50
        /*00ca*/ 	.short	0x0000


	//----- nvinfo : EIATTR_MAXREG_COUNT
	.align		4
        /*00cc*/ 	.byte	0x03, 0x1b
        /*00ce*/ 	.short	0x0040


	//----- nvinfo : EIATTR_NUM_BARRIERS
	.align		4
        /*00d0*/ 	.byte	0x02, 0x4c
        /*00d2*/ 	.byte	0x01
	.zero		1


	//----- nvinfo : EIATTR_MERCURY_ISA_VERSION
	.align		4
        /*00d4*/ 	.byte	0x03, 0x5f
        /*00d6*/ 	.short	0x0101


	//----- nvinfo : EIATTR_COOP_GROUP_MASK_REGIDS
	.align		4
        /*00d8*/ 	.byte	0x04, 0x29
        /*00da*/ 	.short	(.L_363 - .L_362)


	//   ....[0]....
.L_362:
        /*00dc*/ 	.word	0xffffffff


	//   ....[1]....
        /*00e0*/ 	.word	0xffffffff


	//   ....[2]....
        /*00e4*/ 	.word	0xffffffff


	//   ....[3]....
        /*00e8*/ 	.word	0xffffffff


	//   ....[4]....
        /*00ec*/ 	.word	0xffffffff


	//   ....[5]....
        /*00f0*/ 	.word	0xffffffff


	//   ....[6]....
        /*00f4*/ 	.word	0xffffffff


	//   ....[7]....
        /*00f8*/ 	.word	0xffffffff


	//   ....[8]....
        /*00fc*/ 	.word	0xffffffff


	//   ....[9]....
        /*0100*/ 	.word	0xffffffff


	//   ....[10]....
        /*0104*/ 	.word	0xffffffff


	//   ....[11]....
        /*0108*/ 	.word	0xffffffff


	//   ....[12]....
        /*010c*/ 	.word	0xffffffff


	//   ....[13]....
        /*0110*/ 	.word	0xffffffff


	//   ....[14]....
        /*0114*/ 	.word	0x05000017


	//   ....[15]....
        /*0118*/ 	.word	0x05000016


	//   ....[16]....
        /*011c*/ 	.word	0x05000018


	//   ....[17]....
        /*0120*/ 	.word	0x05000019


	//   ....[18]....
        /*0124*/ 	.word	0x0500001b


	//   ....[19]....
        /*0128*/ 	.word	0x0500001a


	//   ....[20]....
        /*012c*/ 	.word	0x0500001c


	//   ....[21]....
        /*0130*/ 	.word	0x05000011


	//   ....[22]....
        /*0134*/ 	.word	0x0500001b


	//   ....[23]....
        /*0138*/ 	.word	0x0500001a


	//   ....[24]....
        /*013c*/ 	.word	0x0500001c


	//   ....[25]....
        /*0140*/ 	.word	0x0500001d


	//   ....[26]....
        /*0144*/ 	.word	0x0500001f


	//   ....[27]....
        /*0148*/ 	.word	0x0500001e


	//   ....[28]....
        /*014c*/ 	.word	0x05000022


	//   ....[29]....
        /*0150*/ 	.word	0x05000011


	//   ....[30]....
        /*0154*/ 	.word	0x0500001b


	//   ....[31]....
        /*0158*/ 	.word	0x0500001a


	//   ....[32]....
        /*015c*/ 	.word	0x0500001c


	//   ....[33]....
        /*0160*/ 	.word	0x0500001d


	//   ....[34]....
        /*0164*/ 	.word	0x0500001f


	//   ....[35]....
        /*0168*/ 	.word	0x0500001e


	//   ....[36]....
        /*016c*/ 	.word	0x05000022


	//   ....[37]....
        /*0170*/ 	.word	0x05000011


	//   ....[38]....
        /*0174*/ 	.word	0x0500001d


	//   ....[39]....
        /*0178*/ 	.word	0x05000020


	//   ....[40]....
        /*017c*/ 	.word	0x0500001d


	//   ....[41]....
        /*0180*/ 	.word	0x05000028


	//   ....[42]....
        /*0184*/ 	.word	0x05000025


	//   ....[43]....
        /*0188*/ 	.word	0x0500001f


	//   ....[44]....
        /*018c*/ 	.word	0x0500001c


	//   ....[45]....
        /*0190*/ 	.word	0x0500001e


	//   ....[46]....
        /*0194*/ 	.word	0x05000019


	//   ....[47]....
        /*0198*/ 	.word	0x0500001c


	//   ....[48]....
        /*019c*/ 	.word	0x05000018


	//   ....[49]....
        /*01a0*/ 	.word	0x05000016


	//   ....[50]....
        /*01a4*/ 	.word	0x0500001a


	//   ....[51]....
        /*01a8*/ 	.word	0x0500001f


	//   ....[52]....
        /*01ac*/ 	.word	0x0500001d


	//   ....[53]....
        /*01b0*/ 	.word	0x05000017


	//   ....[54]....
        /*01b4*/ 	.word	0x05000020


	//   ....[55]....
        /*01b8*/ 	.word	0x05000019


	//   ....[56]....
        /*01bc*/ 	.word	0x05000016


	//   ....[57]....
        /*01c0*/ 	.word	0x05000015


	//   ....[58]....
        /*01c4*/ 	.word	0x0500001a


	//   ....[59]....
        /*01c8*/ 	.word	0x05000014


	//   ....[60]....
        /*01cc*/ 	.word	0x05000022


	//   ....[61]....
        /*01d0*/ 	.word	0x05000011


	//   ....[62]....
        /*01d4*/ 	.word	0x05000029


	//   ....[63]....
        /*01d8*/ 	.word	0x05000024


	//   ....[64]....
        /*01dc*/ 	.word	0x05000023


	//   ....[65]....
        /*01e0*/ 	.word	0x0500002a


	//   ....[66]....
        /*01e4*/ 	.word	0x0500002d


	//   ....[67]....
        /*01e8*/ 	.word	0x05000022


	//   ....[68]....
        /*01ec*/ 	.word	0x05000025


	//   ....[69]....
        /*01f0*/ 	.word	0x05000020


	//   ....[70]....
        /*01f4*/ 	.word	0x0500001c


	//   ....[71]....
        /*01f8*/ 	.word	0x0500001c


	//   ....[72]....
        /*01fc*/ 	.word	0x0500001c


	//   ....[73]....
        /*0200*/ 	.word	0x0500001c


	//   ....[74]....
        /*0204*/ 	.word	0x0500001c


	//   ....[75]....
        /*0208*/ 	.word	0x0500001c


	//   ....[76]....
        /*020c*/ 	.word	0x0500001c


	//   ....[77]....
        /*0210*/ 	.word	0x0500001c


	//   ....[78]....
        /*0214*/ 	.word	0x0500001c


	//   ....[79]....
        /*0218*/ 	.word	0x0500001c


	//   ....[80]....
        /*021c*/ 	.word	0x0500001c


	//   ....[81]....
        /*0220*/ 	.word	0x0500001c


	//   ....[82]....
        /*0224*/ 	.word	0x0500001c


	//   ....[83]....
        /*0228*/ 	.word	0x0500001c


	//   ....[84]....
        /*022c*/ 	.word	0x0500001c


	//   ....[85]....
        /*0230*/ 	.word	0x0500001c


	//   ....[86]....
        /*0234*/ 	.word	0x0500001c


	//   ....[87]....
        /*0238*/ 	.word	0x0500001c


	//   ....[88]....
        /*023c*/ 	.word	0x0500001c


	//   ....[89]....
        /*0240*/ 	.word	0x0500001c


	//   ....[90]....
        /*0244*/ 	.word	0x0500001c


	//   ....[91]....
        /*0248*/ 	.word	0x0500001c


	//   ....[92]....
        /*024c*/ 	.word	0x0500001c


	//   ....[93]....
        /*0250*/ 	.word	0x0500001c


	//   ....[94]....
        /*0254*/ 	.word	0x0500001c


	//   ....[95]....
        /*0258*/ 	.word	0x0500001c


	//   ....[96]....
        /*025c*/ 	.word	0x0500001c


	//   ....[97]....
        /*0260*/ 	.word	0x0500001c


	//   ....[98]....
        /*0264*/ 	.word	0x0500001c


	//   ....[99]....
        /*0268*/ 	.word	0x0500001c


	//   ....[100]....
        /*026c*/ 	.word	0x0500001c


	//   ....[101]....
        /*0270*/ 	.word	0x0500001c


	//   ....[102]....
        /*0274*/ 	.word	0x0500001c


	//   ....[103]....
        /*0278*/ 	.word	0x0500001c


	//   ....[104]....
        /*027c*/ 	.word	0x0500001c


	//   ....[105]....
        /*0280*/ 	.word	0x0500001c


	//   ....[106]....
        /*0284*/ 	.word	0x0500001c


	//   ....[107]....
        /*0288*/ 	.word	0x0500001c


	//   ....[108]....
        /*028c*/ 	.word	0x0500001c


	//   ....[109]....
        /*0290*/ 	.word	0x0500001c


	//   ....[110]....
        /*0294*/ 	.word	0x0500001c


	//   ....[111]....
        /*0298*/ 	.word	0x0500001c


	//   ....[112]....
        /*029c*/ 	.word	0x0500001c


	//   ....[113]....
        /*02a0*/ 	.word	0x0500001c


	//   ....[114]....
        /*02a4*/ 	.word	0x0500001c


	//   ....[115]....
        /*02a8*/ 	.word	0x0500001c


	//   ....[116]....
        /*02ac*/ 	.word	0x0500001c


	//   ....[117]....
        /*02b0*/ 	.word	0x0500001c


	//   ....[118]....
        /*02b4*/ 	.word	0x0500001c


	//   ....[119]....
        /*02b8*/ 	.word	0x0500001c


	//   ....[120]....
        /*02bc*/ 	.word	0x0500001c


	//   ....[121]....
        /*02c0*/ 	.word	0x0500001c


	//   ....[122]....
        /*02c4*/ 	.word	0x0500001c


	//   ....[123]....
        /*02c8*/ 	.word	0x0500001c


	//   ....[124]....
        /*02cc*/ 	.word	0x0500001c


	//   ....[125]....
        /*02d0*/ 	.word	0x0500001c


	//----- nvinfo : EIATTR_COOP_GROUP_INSTR_OFFSETS
	.align		4
.L_363:
        /*02d4*/ 	.byte	0x04, 0x28
        /*02d6*/ 	.short	(.L_365 - .L_364)


	//   ....[0]....
.L_364:
        /*02d8*/ 	.word	0x00001dc0


	//   ....[1]....
        /*02dc*/ 	.word	0x00001df0


	//   ....[2]....
        /*02e0*/ 	.word	0x00001e20


	//   ....[3]....
        /*02e4*/ 	.word	0x00001e30


	//   ....[4]....
        /*02e8*/ 	.word	0x000026c0


	//   ....[5]....
        /*02ec*/ 	.word	0x000026d0


	//   ....[6]....
        /*02f0*/ 	.word	0x00002700


	//   ....[7]....
        /*02f4*/ 	.word	0x00002710


	//   ....[8]....
        /*02f8*/ 	.word	0x00002760


	//   ....[9]....
        /*02fc*/ 	.word	0x00002770


	//   ....[10]....
        /*0300*/ 	.word	0x000027a0


	//   ....[11]....
        /*0304*/ 	.word	0x000027b0


	//   ....[12]....
        /*0308*/ 	.word	0x000027f0


	//   ....[13]....
        /*030c*/ 	.word	0x00002820


	//   ....[14]....
        /*0310*/ 	.word	0x00004020


	//   ....[15]....
        /*0314*/ 	.word	0x00004050


	//   ....[16]....
        /*0318*/ 	.word	0x00004080


	//   ....[17]....
        /*031c*/ 	.word	0x000040a0


	//   ....[18]....
        /*0320*/ 	.word	0x000040d0


	//   ....[19]....
        /*0324*/ 	.word	0x000040e0


	//   ....[20]....
        /*0328*/ 	.word	0x00004110


	//   ....[21]....
        /*032c*/ 	.word	0x00004120


	//   ....[22]....
        /*0330*/ 	.word	0x00004310


	//   ....[23]....
        /*0334*/ 	.word	0x00004340


	//   ....[24]....
        /*0338*/ 	.word	0x00004370


	//   ....[25]....
        /*033c*/ 	.word	0x00004390


	//   ....[26]....
        /*0340*/ 	.word	0x000043c0


	//   ....[27]....
        /*0344*/ 	.word	0x000043d0


	//   ....[28]....
        /*0348*/ 	.word	0x00004400


	//   ....[29]....
        /*034c*/ 	.word	0x00004410


	//   ....[30]....
        /*0350*/ 	.word	0x000045a0


	//   ....[31]....
        /*0354*/ 	.word	0x000045d0


	//   ....[32]....
        /*0358*/ 	.word	0x00004600


	//   ....[33]....
        /*035c*/ 	.word	0x00004620


	//   ....[34]....
        /*0360*/ 	.word	0x00004650


	//   ....[35]....
        /*0364*/ 	.word	0x00004660


	//   ....[36]....
        /*0368*/ 	.word	0x00004690


	//   ....[37]....
        /*036c*/ 	.word	0x000046a0


	//   ....[38]....
        /*0370*/ 	.word	0x00004a00


	//   ....[39]....
        /*0374*/ 	.word	0x00004a10


	//   ....[40]....
        /*0378*/ 	.word	0x00004a90


	//   ....[41]....
        /*037c*/ 	.word	0x00004ab0


	//   ....[42]....
        /*0380*/ 	.word	0x00004af0


	//   ....[43]....
        /*0384*/ 	.word	0x00004b00


	//   ....[44]....
        /*0388*/ 	.word	0x00004b10


	//   ....[45]....
        /*038c*/ 	.word	0x00004b40


	//   ....[46]....
        /*0390*/ 	.word	0x00004ba0


	//   ....[47]....
        /*0394*/ 	.word	0x00004be0


	//   ....[48]....
        /*0398*/ 	.word	0x00004c20


	//   ....[49]....
        /*039c*/ 	.word	0x00004c30


	//   ....[50]....
        /*03a0*/ 	.word	0x00004c60


	//   ....[51]....
        /*03a4*/ 	.word	0x00004c70


	//   ....[52]....
        /*03a8*/ 	.word	0x00004ca0


	//   ....[53]....
        /*03ac*/ 	.word	0x00004cc0


	//   ....[54]....
        /*03b0*/ 	.word	0x00004cd0


	//   ....[55]....
        /*03b4*/ 	.word	0x00004d10


	//   ....[56]....
        /*03b8*/ 	.word	0x00004d70


	//   ....[57]....
        /*03bc*/ 	.word	0x00004da0


	//   ....[58]....
        /*03c0*/ 	.word	0x00004dc0


	//   ....[59]....
        /*03c4*/ 	.word	0x00004df0


	//   ....[60]....
        /*03c8*/ 	.word	0x00004e00


	//   ....[61]....
        /*03cc*/ 	.word	0x00004e30


	//   ....[62]....
        /*03d0*/ 	.word	0x00004e50


	//   ....[63]....
        /*03d4*/ 	.word	0x00004e80


	//   ....[64]....
        /*03d8*/ 	.word	0x00004ea0


	//   ....[65]....
        /*03dc*/ 	.word	0x00004ed0


	//   ....[66]....
        /*03e0*/ 	.word	0x00004f00


	//   ....[67]....
        /*03e4*/ 	.word	0x00004f50


	//   ....[68]....
        /*03e8*/ 	.word	0x00005060


	//   ....[69]....
        /*03ec*/ 	.word	0x000050c0


	//   ....[70]....
        /*03f0*/ 	.word	0x00005270


	//   ....[71]....
        /*03f4*/ 	.word	0x000052c0


	//   ....[72]....
        /*03f8*/ 	.word	0x00005330


	//   ....[73]....
        /*03fc*/ 	.word	0x00005390


	//   ....[74]....
        /*0400*/ 	.word	0x00005400


	//   ....[75]....
        /*0404*/ 	.word	0x00005460


	//   ....[76]....
        /*0408*/ 	.word	0x000054d0


	//   ....[77]....
        /*040c*/ 	.word	0x00005530


	//   ....[78]....
        /*0410*/ 	.word	0x000055d0


	//   ....[79]....
        /*0414*/ 	.word	0x00005660


	//   ....[80]....
        /*0418*/ 	.word	0x000056d0


	//   ....[81]....
        /*041c*/ 	.word	0x00005730


	//   ....[82]....
        /*0420*/ 	.word	0x000057a0


	//   ....[83]....
        /*0424*/ 	.word	0x00005800


	//   ....[84]....
        /*0428*/ 	.word	0x00005870


	//   ....[85]....
        /*042c*/ 	.word	0x000058d0


	//   ....[86]....
        /*0430*/ 	.word	0x00005970


	//   ....[87]....
        /*0434*/ 	.word	0x00005a00


	//   ....[88]....
        /*0438*/ 	.word	0x00005a70


	//   ....[89]....
        /*043c*/ 	.word	0x00005ad0


	//   ....[90]....
        /*0440*/ 	.word	0x00005b40


	//   ....[91]....
        /*0444*/ 	.word	0x00005ba0


	//   ....[92]....
        /*0448*/ 	.word	0x00005c10


	//   ....[93]....
        /*044c*/ 	.word	0x00005c70


	//   ....[94]....
        /*0450*/ 	.word	0x00005d10


	//   ....[95]....
        /*0454*/ 	.word	0x00005dd0


	//   ....[96]....
        /*0458*/ 	.word	0x00005ed0


	//   ....[97]....
        /*045c*/ 	.word	0x00005f20


	//   ....[98]....
        /*0460*/ 	.word	0x00005fe0


	//   ....[99]....
        /*0464*/ 	.word	0x00006030


	//   ....[100]....
        /*0468*/ 	.word	0x000060a0


	//   ....[101]....
        /*046c*/ 	.word	0x000060f0


	//   ....[102]....
        /*0470*/ 	.word	0x00006160


	//   ....[103]....
        /*0474*/ 	.word	0x000061c0


	//   ....[104]....
        /*0478*/ 	.word	0x00006230


	//   ....[105]....
        /*047c*/ 	.word	0x00006290


	//   ....[106]....
        /*0480*/ 	.word	0x00006330


	//   ....[107]....
        /*0484*/ 	.word	0x000063b0


	//   ....[108]....
        /*0488*/ 	.word	0x00006440


	//   ....[109]....
        /*048c*/ 	.word	0x000064b0


	//   ....[110]....
        /*0490*/ 	.word	0x00006520


	//   ....[111]....
        /*0494*/ 	.word	0x00006580


	//   ....[112]....
        /*0498*/ 	.word	0x00006600


	//   ....[113]....
        /*049c*/ 	.word	0x00006680


	//   ....[114]....
        /*04a0*/ 	.word	0x00006720


	//   ....[115]....
        /*04a4*/ 	.word	0x00006790


	//   ....[116]....
        /*04a8*/ 	.word	0x00006820


	//   ....[117]....
        /*04ac*/ 	.word	0x000068c0


	//   ....[118]....
        /*04b0*/ 	.word	0x00006950


	//   ....[119]....
        /*04b4*/ 	.word	0x000069b0


	//   ....[120]....
        /*04b8*/ 	.word	0x00006a20


	//   ....[121]....
        /*04bc*/ 	.word	0x00006aa0


	//   ....[122]....
        /*04c0*/ 	.word	0x00006b40


	//   ....[123]....
        /*04c4*/ 	.word	0x00006bf0


	//   ....[124]....
        /*04c8*/ 	.word	0x00006d00


	//   ....[125]....
        /*04cc*/ 	.word	0x00006d80


	//----- nvinfo : EIATTR_EXIT_INSTR_OFFSETS
	.align		4
.L_365:
        /*04d0*/ 	.byte	0x04, 0x1c
        /*04d2*/ 	.short	(.L_367 - .L_366)


	//   ....[0]....
.L_366:
        /*04d4*/ 	.word	0x00003120


	//   ....[1]....
        /*04d8*/ 	.word	0x00005210


	//----- nvinfo : EIATTR_MAX_THREADS
	.align		4
.L_367:
        /*04dc*/ 	.byte	0x04, 0x05
        /*04de*/ 	.short	(.L_369 - .L_368)
.L_368:
        /*04e0*/ 	.word	0x00000140
        /*04e4*/ 	.word	0x00000001
        /*04e8*/ 	.word	0x00000001


	//----- nvinfo : EIATTR_CRS_STACK_SIZE
	.align		4
.L_369:
        /*04ec*/ 	.byte	0x04, 0x1e
        /*04ee*/ 	.short	(.L_371 - .L_370)
.L_370:
        /*04f0*/ 	.word	0x00000000


	//----- nvinfo : EIATTR_CBANK_PARAM_SIZE
	.align		4
.L_371:
        /*04f4*/ 	.byte	0x03, 0x19
        /*04f6*/ 	.short	0x0060


	//----- nvinfo : EIATTR_PARAM_CBANK
	.align		4
        /*04f8*/ 	.byte	0x04, 0x0a
        /*04fa*/ 	.short	(.L_373 - .L_372)
	.align		4
.L_372:
        /*04fc*/ 	.word	index@(.nv.constant0._ZN13group_norm_v218gn_bwd_cuda_kernelI13__nv_bfloat16Li320ELi3ELi32ELi40ELi1024ELb0ELb1ELi16ELi320ELi320ELi4ELb1ELi5ELb0ELb0ELNS_15WgradSyncMethodE2ENS_16CompileConditionILi900EEEEEvPT_S6_S6_PKS5_S8_S8_S8_PKfflPfPj)
        /*0500*/ 	.short	0x0210
        /*0502*/ 	.short	0x0060


	//----- nvinfo : EIATTR_SW_WAR
	.align		4
.L_373:
        /*0504*/ 	.byte	0x04, 0x36
        /*0506*/ 	.short	(.L_375 - .L_374)
.L_374:
        /*0508*/ 	.word	0x00000008
.L_375:


//--------------------- .nv.info._ZN13group_norm_v218gn_bwd_cuda_kernelI13__nv_bfloat16Li320ELi1ELi32ELi40ELi1024ELb0ELb1ELi32ELi320ELi320ELi4ELb1ELi4ELb0ELb0ELNS_15WgradSyncMethodE3ENS_16CompileConditionILi900EEEEEvPT_S6_S6_PKS5_S8_S8_S8_PKfflPfPj --------------------------
	.section	.nv.info._ZN13group_norm_v218gn_bwd_cuda_kernelI13__nv_bfloat16Li320ELi1ELi32ELi40ELi1024ELb0ELb1ELi32ELi320ELi320ELi4ELb1ELi4ELb0ELb0ELNS_15WgradSyncMethodE3ENS_16CompileConditionILi900EEEEEvPT_S6_S6_PKS5_S8_S8_S8_PKfflPfPj,"",@"SHT_CUDA_INFO"
	.sectionflags	@""
	.align	4


	//----- nvinfo : EIATTR_CUDA_API_VERSION
	.align		4
        /*0000*/ 	.byte	0x04, 0x37
        /*0002*/ 	.short	(.L_377 - .L_376)
.L_376:
        /*0004*/ 	.word	0x00000082


	//----- nvinfo : EIATTR_KPARAM_INFO
	.align		4
.L_377:
        /*0008*/ 	.byte	0x04, 0x17
        /*000a*/ 	.short	(.L_379 - .L_378)
.L_378:
        /*000c*/ 	.word	0x00000000
        /*0010*/ 	.short	0x000b
        /*0012*/ 	.short	0x0058
        /*0014*/ 	.byte	0x00, 0xf0, 0x21, 0x00


	//----- nvinfo : EIATTR_KPARAM_INFO
	.align		4
.L_379:
        /*0018*/ 	.byte	0x04, 0x17
        /*001a*/ 	.short	(.L_381 - .L_380)
.L_380:
        /*001c*/ 	.word	0x00000000
        /*0020*/ 	.short	0x000a
        /*0022*/ 	.short	0x0050
        /*0024*/ 	.byte	0x00, 0xf0, 0x21, 0x00


	//----- nvinfo : EIATTR_KPARAM_INFO
	.align		4
.L_381:
        /*0028*/ 	.byte	0x04, 0x17
        /*002a*/ 	.short	(.L_383 - .L_382)
.L_382:
        /*002c*/ 	.word	0x00000000
        /*0030*/ 	.short	0x0009
        /*0032*/ 	.short	0x0048
        /*0034*/ 	.byte	0x00, 0xf0, 0x21, 0x00


	//----- nvinfo : EIATTR_KPARAM_INFO
	.align		4
.L_383:
        /*0038*/ 	.byte	0x04, 0x17
        /*003a*/ 	.short	(.L_385 - .L_384)
.L_384:
        /*003c*/ 	.word	0x00000000
        /*0040*/ 	.short	0x0008
        /*0042*/ 	.short	0x0040
        /*0044*/ 	.byte	0x00, 0xf0, 0x11, 0x00


	//----- nvinfo : EIATTR_KPARAM_INFO
	.align		4
.L_385:
        /*0048*/ 	.byte	0x04, 0x17
        /*004a*/ 	.short	(.L_387 - .L_386)
.L_386:
        /*004c*/ 	.word	0x00000000
        /*0050*/ 	.short	0x0007
        /*0052*/ 	.short	0x0038
        /*0054*/ 	.byte	0x00, 0xf0, 0x21, 0x00


	//----- nvinfo : EIATTR_KPARAM_INFO
	.align		4
.L_387:
        /*0058*/ 	.byte	0x04, 0x17
        /*005a*/ 	.short	(.L_389 - .L_388)
.L_388:
        /*005c*/ 	.word	0x00000000
        /*0060*/ 	.short	0x0006
        /*0062*/ 	.short	0x0030
        /*0064*/ 	.byte	0x00, 0xf0, 0x21, 0x00


	//----- nvinfo : EIATTR_KPARAM_INFO
	.align		4
.L_389:
        /*0068*/ 	.byte	0x04, 0x17
        /*006a*/ 	.short	(.L_391 - .L_390)
.L_390:
        /*006c*/ 	.word	0x00000000
        /*0070*/ 	.short	0x0005
        /*0072*/ 	.short	0x0028
        /*0074*/ 	.byte	0x00, 0xf0, 0x21, 0x00


	//----- nvinfo : EIATTR_KPARAM_INFO
	.align		4
.L_391:
        /*0078*/ 	.byte	0x04, 0x17
        /*007a*/ 	.short	(.L_393 - .L_392)
.L_392:
        /*007c*/ 	.word	0x00000000
        /*0080*/ 	.short	0x0004
        /*0082*/ 	.short	0x0020
        /*0084*/ 	.byte	0x00, 0xf0, 0x21, 0x00


	//----- nvinfo : EIATTR_KPARAM_INFO
	.align		4
.L_393:
        /*0088*/ 	.byte	0x04, 0x17
        /*008a*/ 	.short	(.L_395 - .L_394)
.L_394:
        /*008c*/ 	.word	0x00000000
        /*0090*/ 	.short	0x0003
        /*0092*/ 	.short	0x0018
        /*0094*/ 	.byte	0x00, 0xf0, 0x21, 0x00


	//----- nvinfo : EIATTR_KPARAM_INFO
	.align		4
.L_395:
        /*0098*/ 	.byte	0x04, 0x17
        /*009a*/ 	.short	(.L_397 - .L_396)
.L_396:
        /*009c*/ 	.word	0x00000000
        /*00a0*/ 	.short	0x0002
        /*00a2*/ 	.short	0x0010
        /*00a4*/ 	.byte	0x00, 0xf0, 0x21, 0x00


	//----- nvinfo : EIATTR_KPARAM_INFO
	.align		4
.L_397:
        /*00a8*/ 	.byte	0x04, 0x17
        /*00aa*/ 	.short	(.L_399 - .L_398)
.L_398:
        /*00ac*/ 	.word	0x00000000
        /*00b0*/ 	.short	0x0001
        /*00b2*/ 	.short	0x0008
        /*00b4*/ 	.byte	0x00, 0xf0, 0x21, 0x00


	//----- nvinfo : EIATTR_KPARAM_INFO
	.align		4
.L_399:
        /*00b8*/ 	.byte	0x04, 0x17
        /*00ba*/ 	.short	(.L_401 - .L_400)
.L_400:
        /*00bc*/ 	.word	0x00000000
        /*00c0*/ 	.short	0x0000
        /*00c2*/ 	.short	0x0000
        /*00c4*/ 	.byte	0x00, 0xf0, 0x21, 0x00


	//----- nvinfo : EIATTR_SPARSE_MMA_MASK
	.align		4
.L_401:
        /*00c8*/ 	.byte	0x03, 0x50
        /*00ca*/ 	.short	0x0000


	//----- nvinfo : EIATTR_MAXREG_COUNT
	.align		4
        /*00cc*/ 	.byte	0x03, 0x1b
        /*00ce*/ 	.short	0x00a8


	//----- nvinfo : EIATTR_NUM_BARRIERS
	.align		4
        /*00d0*/ 	.byte	0x02, 0x4c
        /*00d2*/ 	.byte	0x01
	.zero		1


	//----- nvinfo : EIATTR_MERCURY_ISA_VERSION
	.align		4
        /*00d4*/ 	.byte	0x03, 0x5f
        /*00d6*/ 	.short	0x0101


	//----- nvinfo : EIATTR_COOP_GROUP_MASK_REGIDS
	.align		4
        /*00d8*/ 	.byte	0x04, 0x29
        /*00da*/ 	.short	(.L_403 - .L_402)


	//   ....[0]....
.L_402:
        /*00dc*/ 	.word	0xffffffff


	//   ....[1]....
        /*00e0*/ 	.word	0xffffffff


	//   ....[2]....
        /*00e4*/ 	.word	0xffffffff


	//   ....[3]....
        /*00e8*/ 	.word	0xffffffff


	//   ....[4]....
        /*00ec*/ 	.word	0xffffffff


	//   ....[5]....
        /*00f0*/ 	.word	0xffffffff


	//   ....[6]....
        /*00f4*/ 	.word	0xffffffff


	//   ....[7]....
        /*00f8*/ 	.word	0xffffffff


	//   ....[8]....
        /*00fc*/ 	.word	0xffffffff


	//   ....[9]....
        /*0100*/ 	.word	0xffffffff


	//   ....[10]....
        /*0104*/ 	.word	0xffffffff


	//   ....[11]....
        /*0108*/ 	.word	0xffffffff


	//   ....[12]....
        /*010c*/ 	.word	0xffffffff


	//   ....[13]....
        /*0110*/ 	.word	0xffffffff


	//   ....[14]....
        /*0114*/ 	.word	0x05000021


	//   ....[15]....
        /*0118*/ 	.word	0x05000020


	//   ....[16]....
        /*011c*/ 	.word	0x05000022


	//   ....[17]....
        /*0120*/ 	.word	0x05000023


	//   ....[18]....
        /*0124*/ 	.word	0x05000025


	//   ....[19]....
        /*0128*/ 	.word	0x0500001a


	//   ....[20]....
        /*012c*/ 	.word	0x05000024


	//   ....[21]....
        /*0130*/ 	.word	0x0500001b


	//   ....[22]....
        /*0134*/ 	.word	0x05000025


	//   ....[23]....
        /*0138*/ 	.word	0x05000024


	//   ....[24]....
        /*013c*/ 	.word	0x0500002a


	//   ....[25]....
        /*0140*/ 	.word	0x05000029


	//   ....[26]....
        /*0144*/ 	.word	0x0500002b


	//   ....[27]....
        /*0148*/ 	.word	0x0500002c


	//   ....[28]....
        /*014c*/ 	.word	0x0500002e


	//   ....[29]....
        /*0150*/ 	.word	0x0500001f


	//   ....[30]....
        /*0154*/ 	.word	0x05000025


	//   ....[31]....
        /*0158*/ 	.word	0x05000024


	//   ....[32]....
        /*015c*/ 	.word	0x0500002a


	//   ....[33]....
        /*0160*/ 	.word	0x05000029


	//   ....[34]....
        /*0164*/ 	.word	0x0500002b


	//   ....[35]....
        /*0168*/ 	.word	0x0500002c


	//   ....[36]....
        /*016c*/ 	.word	0x0500002e


	//   ....[37]....
        /*0170*/ 	.word	0x0500001f


	//   ....[38]....
        /*0174*/ 	.word	0x05000020


	//   ....[39]....
        /*0178*/ 	.word	0x0500001f


	//   ....[40]....
        /*017c*/ 	.word	0x05000034


	//   ....[41]....
        /*0180*/ 	.word	0x05000036


	//   ....[42]....
        /*0184*/ 	.word	0x0500001f


	//   ....[43]....
        /*0188*/ 	.word	0x05000022


	//   ....[44]....
        /*018c*/ 	.word	0x05000021


	//   ....[45]....
        /*0190*/ 	.word	0x05000034


	//   ....[46]....
        /*0194*/ 	.word	0x05000020


	//   ....[47]....
        /*0198*/ 	.word	0x05000031


	//   ....[48]....
        /*019c*/ 	.word	0x05000033


	//   ....[49]....
        /*01a0*/ 	.word	0x05000036


	//   ....[50]....
        /*01a4*/ 	.word	0x05000021


	//   ....[51]....
        /*01a8*/ 	.word	0x05000022


	//   ....[52]....
        /*01ac*/ 	.word	0x0500001c


	//   ....[53]....
        /*01b0*/ 	.word	0x0500002d


	//   ....[54]....
        /*01b4*/ 	.word	0x0500001d


	//   ....[55]....
        /*01b8*/ 	.word	0x05000036


	//   ....[56]....
        /*01bc*/ 	.word	0x0500002e


	//   ....[57]....
        /*01c0*/ 	.word	0x05000034


	//   ....[58]....
        /*01c4*/ 	.word	0x05000031


	//   ....[59]....
        /*01c8*/ 	.word	0x0500002f


	//   ....[60]....
        /*01cc*/ 	.word	0x05000021


	//   ....[61]....
        /*01d0*/ 	.word	0x05000022


	//   ....[62]....
        /*01d4*/ 	.word	0x05000030


	//   ....[63]....
        /*01d8*/ 	.word	0x05000029


	//   ....[64]....
        /*01dc*/ 	.word	0x05000023


	//   ....[65]....
        /*01e0*/ 	.word	0x05000024


	//   ....[66]....
        /*01e4*/ 	.word	0x0500002e


	//   ....[67]....
        /*01e8*/ 	.word	0x05000032


	//   ....[68]....
        /*01ec*/ 	.word	0x05000022


	//   ....[69]....
        /*01f0*/ 	.word	0x0500001e


	//   ....[70]....
        /*01f4*/ 	.word	0x05000033


	//   ....[71]....
        /*01f8*/ 	.word	0x05000033


	//   ....[72]....
        /*01fc*/ 	.word	0x05000033


	//   ....[73]....
        /*0200*/ 	.word	0x05000033


	//   ....[74]....
        /*0204*/ 	.word	0x05000033


	//   ....[75]....
        /*0208*/ 	.word	0x05000033


	//   ....[76]....
        /*020c*/ 	.word	0x05000033


	//   ....[77]....
        /*0210*/ 	.word	0x05000033


	//   ....[78]....
        /*0214*/ 	.word	0x05000033


	//   ....[79]....
        /*0218*/ 	.word	0x05000033


	//   ....[80]....
        /*021c*/ 	.word	0x05000033


	//   ....[81]....
        /*0220*/ 	.word	0x05000033


	//   ....[82]....
        /*0224*/ 	.word	0x05000033


	//   ....[83]....
        /*0228*/ 	.word	0x05000033


	//   ....[84]....
        /*022c*/ 	.word	0x05000033


	//   ....[85]....
        /*0230*/ 	.word	0x05000033


	//   ....[86]....
        /*0234*/ 	.word	0x05000033


	//   ....[87]....
        /*0238*/ 	.word	0x05000033


	//   ....[88]....
        /*023c*/ 	.word	0x05000033


	//   ....[89]....
        /*0240*/ 	.word	0x05000033


	//   ....[90]....
        /*0244*/ 	.word	0x05000033


	//   ....[91]....
        /*0248*/ 	.word	0x05000033


	//   ....[92]....
        /*024c*/ 	.word	0x05000033


	//   ....[93]....
        /*0250*/ 	.word	0x05000033


	//   ....[94]....
        /*0254*/ 	.word	0x05000033


	//   ....[95]....
        /*0258*/ 	.word	0x05000033


	//   ....[96]....
        /*025c*/ 	.word	0x05000033


	//   ....[97]....
        /*0260*/ 	.word	0x05000033


	//   ....[98]....
        /*0264*/ 	.word	0x05000033


	//   ....[99]....
        /*0268*/ 	.word	0x05000033


	//   ....[100]....
        /*026c*/ 	.word	0x05000033


	//   ....[101]....
        /*0270*/ 	.word	0x05000033


	//   ....[102]....
        /*0274*/ 	.word	0x05000033


	//   ....[103]....
        /*0278*/ 	.word	0x05000033


	//   ....[104]....
        /*027c*/ 	.word	0x05000033


	//   ....[105]....
        /*0280*/ 	.word	0x05000033


	//   ....[106]....
        /*0284*/ 	.word	0x05000033


	//   ....[107]....
        /*0288*/ 	.word	0x05000033


	//   ....[108]....
        /*028c*/ 	.word	0x05000033


	//   ....[109]....
        /*0290*/ 	.word	0x05000033


	//   ....[110]....
        /*0294*/ 	.word	0x05000033


	//   ....[111]....
        /*0298*/ 	.word	0x05000033


	//   ....[112]....
        /*029c*/ 	.word	0x05000033


	//   ....[113]....
        /*02a0*/ 	.word	0x05000033


	//   ....[114]....
        /*02a4*/ 	.word	0x05000033


	//   ....[115]....
        /*02a8*/ 	.word	0x05000033


	//   ....[116]....
        /*02ac*/ 	.word	0x05000033


	//   ....[117]....
        /*02b0*/ 	.word	0x05000033


	//   ....[118]....
        /*02b4*/ 	.word	0x05000033


	//   ....[119]....
        /*02b8*/ 	.word	0x05000033


	//   ....[120]....
        /*02bc*/ 	.word	0x05000033


	//   ....[121]....
        /*02c0*/ 	.word	0x05000033


	//   ....[122]....
        /*02c4*/ 	.word	0x05000033


	//   ....[123]....
        /*02c8*/ 	.word	0x05000033


	//   ....[124]....
        /*02cc*/ 	.word	0x05000033


	//   ....[125]....
        /*02d0*/ 	.word	0x05000033


	//----- nvinfo : EIATTR_COOP_GROUP_INSTR_OFFSETS
	.align		4
.L_403:
        /*02d4*/ 	.byte	0x04, 0x28
        /*02d6*/ 	.short	(.L_405 - .L_404)


	//   ....[0]....
.L_404:
        /*02d8*/ 	.word	0x000029e0


	//   ....[1]....
        /*02dc*/ 	.word	0x00002a20


	//   ....[2]....
        /*02e0*/ 	.word	0x00002a60


	//   ....[3]....
        /*02e4*/ 	.word	0x00002a70


	//   ....[4]....
        /*02e8*/ 	.word	0x00003420


	//   ....[5]....
        /*02ec*/ 	.word	0x00003430


	//   ....[6]....
        /*02f0*/ 	.word	0x00003460


	//   ....[7]....
        /*02f4*/ 	.word	0x00003470


	//   ....[8]....
        /*02f8*/ 	.word	0x000034a0


	//   ....[9]....
        /*02fc*/ 	.word	0x000034b0


	//   ....[10]....
        /*0300*/ 	.word	0x00003500


	//   ....[11]....
        /*0304*/ 	.word	0x00003510


	//   ....[12]....
        /*0308*/ 	.word	0x00003560


	//   ....[13]....
        /*030c*/ 	.word	0x00003590


	//   ....[14]....
        /*0310*/ 	.word	0x00005360


	//   ....[15]....
        /*0314*/ 	.word	0x00005390


	//   ....[16]....
        /*0318*/ 	.word	0x000053d0


	//   ....[17]....
        /*031c*/ 	.word	0x000053f0


	//   ....[18]....
        /*0320*/ 	.word	0x00005420


	//   ....[19]....
        /*0324*/ 	.word	0x00005430


	//   ....[20]....
        /*0328*/ 	.word	0x00005460


	//   ....[21]....
        /*032c*/ 	.word	0x00005470


	//   ....[22]....
        /*0330*/ 	.word	0x00005620


	//   ....[23]....
        /*0334*/ 	.word	0x00005650


	//   ....[24]....
        /*0338*/ 	.word	0x00005680


	//   ....[25]....
        /*033c*/ 	.word	0x000056a0


	//   ....[26]....
        /*0340*/ 	.word	0x000056d0


	//   ....[27]....
        /*0344*/ 	.word	0x000056e0


	//   ....[28]....
        /*0348*/ 	.word	0x00005710


	//   ....[29]....
        /*034c*/ 	.word	0x00005720


	//   ....[30]....
        /*0350*/ 	.word	0x00005870


	//   ....[31]....
        /*0354*/ 	.word	0x000058a0


	//   ....[32]....
        /*0358*/ 	.word	0x000058d0


	//   ....[33]....
        /*035c*/ 	.word	0x000058f0


	//   ....[34]....
        /*0360*/ 	.word	0x00005920


	//   ....[35]....
        /*0364*/ 	.word	0x00005930


	//   ....[36]....
        /*0368*/ 	.word	0x00005960


	//   ....[37]....
        /*036c*/ 	.word	0x00005970


	//   ....[38]....
        /*0370*/ 	.word	0x00005c90


	//   ....[39]....
        /*0374*/ 	.word	0x00005cb0


	//   ....[40]....
        /*0378*/ 	.word	0x00005cd0


	//   ....[41]....
        /*037c*/ 	.word	0x00005d10


	//   ....[42]....
        /*0380*/ 	.word	0x00005d40


	//   ....[43]....
        /*0384*/ 	.word	0x00005d70


	//   ....[44]....
        /*0388*/ 	.word	0x00005d90


	//   ....[45]....
        /*038c*/ 	.word	0x00005dc0


	//   ....[46]....
        /*0390*/ 	.word	0x00005de0


	//   ....[47]....
        /*0394*/ 	.word	0x00005e00


	//   ....[48]....
        /*0398*/ 	.word	0x00005e20


	//   ....[49]....
        /*039c*/ 	.word	0x00005e50


	//   ....[50]....
        /*03a0*/ 	.word	0x00005e70


	//   ....[51]....
        /*03a4*/ 	.word	0x00005e90


	//   ....[52]....
        /*03a8*/ 	.word	0x00005ed0


	//   ....[53]....
        /*03ac*/ 	.word	0x00005ef0


	//   ....[54]....
        /*03b0*/ 	.word	0x00005f10


	//   ....[55]....
        /*03b4*/ 	.word	0x00005f50


	//   ....[56]....
        /*03b8*/ 	.word	0x00005f70


	//   ....[57]....
        /*03bc*/ 	.word	0x00005f90


	//   ....[58]....
        /*03c0*/ 	.word	0x00005fb0


	//   ....[59]....
        /*03c4*/ 	.word	0x00005fd0


	//   ....[60]....
        /*03c8*/ 	.word	0x00006000


	//   ....[61]....
        /*03cc*/ 	.word	0x00006020


	//   ....[62]....
        /*03d0*/ 	.word	0x00006080


	//   ....[63]....
        /*03d4*/ 	.word	0x000060b0


	//   ....[64]....
        /*03d8*/ 	.word	0x000060e0


	//   ....[65]....
        /*03dc*/ 	.word	0x00006110


	//   ....[66]....
        /*03e0*/ 	.word	0x00006130


	//   ....[67]....
        /*03e4*/ 	.word	0x00006170


	//   ....[68]....
        /*03e8*/ 	.word	0x00006260


	//   ....[69]....
        /*03ec*/ 	.word	0x00006300


	//   ....[70]....
        /*03f0*/ 	.word	0x00006430


	//   ....[71]....
        /*03f4*/ 	.word	0x00006480


	//   ....[72]....
        /*03f8*/ 	.word	0x000064f0


	//   ....[73]....
        /*03fc*/ 	.word	0x00006550


	//   ....[74]....
        /*0400*/ 	.word	0x000065c0


	//   ....[75]....
        /*0404*/ 	.word	0x00006620


	//   ....[76]....
        /*0408*/ 	.word	0x00006690


	//   ....[77]....
        /*040c*/ 	.word	0x000066f0


	//   ....[78]....
        /*0410*/ 	.word	0x000067a0


	//   ....[79]....
        /*0414*/ 	.word	0x00006830


	//   ....[80]....
        /*0418*/ 	.word	0x000068a0


	//   ....[81]....
        /*041c*/ 	.word	0x00006900


	//   ....[82]....
        /*0420*/ 	.word	0x00006970


	//   ....[83]....
        /*0424*/ 	.word	0x000069d0


	//   ....[84]....
        /*0428*/ 	.word	0x00006a40


	//   ....[85]....
        /*042c*/ 	.word	0x00006aa0


	//   ....[86]....
        /*0430*/ 	.word	0x00006b50


	//   ....[87]....
        /*0434*/ 	.word	0x00006be0


	//   ....[88]....
        /*0438*/ 	.word	0x00006c50


	//   ....[89]....
        /*043c*/ 	.word	0x00006cb0


	//   ....[90]....
        /*0440*/ 	.word	0x00006d20


	//   ....[91]....
        /*0444*/ 	.word	0x00006d80


	//   ....[92]....
        /*0448*/ 	.word	0x00006df0


	//   ....[93]....
        /*044c*/ 	.word	0x00006e50


	//   ....[94]....
        /*0450*/ 	.word	0x00006f00


	//   ....[95]....
        /*0454*/ 	.word	0x00006fc0


	//   ....[96]....
        /*0458*/ 	.word	0x00007110


	//   ....[97]....
        /*045c*/ 	.word	0x00007180


	//   ....[98]....
        /*0460*/ 	.word	0x00007230


	//   ....[99]....
        /*0464*/ 	.word	0x00007290


	//   ....[100]....
        /*0468*/ 	.word	0x00007310


	//   ....[101]....
        /*046c*/ 	.word	0x000073d0


	//   ....[102]....
        /*0470*/ 	.word	0x00007460


	//   ....[103]....
        /*0474*/ 	.word	0x00007500


	//   ....[104]....
        /*0478*/ 	.word	0x000075e0


	//   ....[105]....
        /*047c*/ 	.word	0x00007640


	//   ....[106]....
        /*0480*/ 	.word	0x000076b0


	//   ....[107]....
        /*0484*/ 	.word	0x00007710


	//   ....[108]....
        /*0488*/ 	.word	0x00007780


	//   ....[109]....
        /*048c*/ 	.word	0x000077e0


	//   ....[110]....
        /*0490*/ 	.word	0x00007880


	//   ....[111]....
        /*0494*/ 	.word	0x00007900


	//   ....[112]....
        /*0498*/ 	.word	0x00007970


	//   ....[113]....
        /*049c*/ 	.word	0x000079d0


	//   ....[114]....
        /*04a0*/ 	.word	0x00007a40


	//   ....[115]....
        /*04a4*/ 	.word	0x00007aa0


	//   ....[116]....
        /*04a8*/ 	.word	0x00007b10


	//   ....[117]....
        /*04ac*/ 	.word	0x00007b70


	//   ....[118]....
        /*04b0*/ 	.word	0x00007c00


	//   ....[119]....
        /*04b4*/ 	.word	0x00007c80


	//   ....[120]....
        /*04b8*/ 	.word	0x00007cf0


	//   ....[121]....
        /*04bc*/ 	.word	0x00007d50


	//   ....[122]....
        /*04c0*/ 	.word	0x00007dc0


	//   ....[123]....
        /*04c4*/ 	.word	0x00007e20


	//   ....[124]....
        /*04c8*/ 	.word	0x00007e90


	//   ....[125]....
        /*04cc*/ 	.word	0x00007ef0


	//----- nvinfo : EIATTR_EXIT_INSTR_OFFSETS
	.align		4
.L_405:
        /*04d0*/ 	.byte	0x04, 0x1c
        /*04d2*/ 	.short	(.L_407 - .L_406)


	//   ....[0]....
.L_406:
        /*04d4*/ 	.word	0x00004360


	//   ....[1]....
        /*04d8*/ 	.word	0x000063d0


	//----- nvinfo : EIATTR_MAX_THREADS
	.align		4
.L_407:
        /*04dc*/ 	.byte	0x04, 0x05
        /*04de*/ 	.short	(.L_409 - .L_408)
.L_408:
        /*04e0*/ 	.word	0x00000140
        /*04e4*/ 	.word	0x00000001
        /*04e8*/ 	.word	0x00000001


	//----- nvinfo : EIATTR_CRS_STACK_SIZE
	.align		4
.L_409:
        /*04ec*/ 	.byte	0x04, 0x1e
        /*04ee*/ 	.short	(.L_411 - .L_410)
.L_410:
        /*04f0*/ 	.word	0x00000000


	//----- nvinfo : EIATTR_CBANK_PARAM_SIZE
	.align		4
.L_411:
        /*04f4*/ 	.byte	0x03, 0x19
        /*04f6*/ 	.short	0x0060


	//----- nvinfo : EIATTR_PARAM_CBANK
	.align		4
        /*04f8*/ 	.byte	0x04, 0x0a
        /*04fa*/ 	.short	(.L_413 - .L_412)
	.align		4
.L_412:
        /*04fc*/ 	.word	index@(.nv.constant0._ZN13group_norm_v218gn_bwd_cuda_kernelI13__nv_bfloat16Li320ELi1ELi32ELi40ELi1024ELb0ELb1ELi32ELi320ELi320ELi4ELb1ELi4ELb0ELb0ELNS_15WgradSyncMethodE3ENS_16CompileConditionILi900EEEEEvPT_S6_S6_PKS5_S8_S8_S8_PKfflPfPj)
        /*0500*/ 	.short	0x0210
        /*0502*/ 	.short	0x0060


	//----- nvinfo : EIATTR_SW_WAR
	.align		4
.L_413:
        /*0504*/ 	.byte	0x04, 0x36
        /*0506*/ 	.short	(.L_415 - .L_414)
.L_414:
        /*0508*/ 	.word	0x00000008
.L_415:


//--------------------- .nv.info._ZN13group_norm_v218gn_bwd_cuda_kernelI13__nv_bfloat16Li320ELi1ELi32ELi40ELi1024ELb0ELb1ELi64ELi320ELi320ELi4ELb1ELi8ELb0ELb0ELNS_15WgradSyncMethodE3ENS_16CompileConditionILi900EEEEEvPT_S6_S6_PKS5_S8_S8_S8_PKfflPfPj --------------------------
	.section	.nv.info._ZN13group_norm_v218gn_bwd_cuda_kernelI13__nv_bfloat16Li320ELi1ELi32ELi40ELi1024ELb0ELb1ELi64ELi320ELi320ELi4ELb1ELi8ELb0ELb0ELNS_15WgradSyncMethodE3ENS_16CompileConditionILi900EEEEEvPT_S6_S6_PKS5_S8_S8_S8_PKfflPfPj,"",@"SHT_CUDA_INFO"
	.sectionflags	@""
	.align	4


	//----- nvinfo : EIATTR_CUDA_API_VERSION
	.align		4
        /*0000*/ 	.byte	0x04, 0x37
        /*0002*/ 	.short	(.L_417 - .L_416)
.L_416:
        /*0004*/ 	.word	0x00000082


	//----- nvinfo : EIATTR_KPARAM_INFO
	.align		4
.L_417:
        /*0008*/ 	.byte	0x04, 0x17
        /*000a*/ 	.short	(.L_419 - .L_418)
.L_418:
        /*000c*/ 	.word	0x00000000
        /*0010*/ 	.short	0x000b
        /*0012*/ 	.short	0x0058
        /*0014*/ 	.byte	0x00, 0xf0, 0x21, 0x00


	//----- nvinfo : EIATTR_KPARAM_INFO
	.align		4
.L_419:
        /*0018*/ 	.byte	0x04, 0x17
        /*001a*/ 	.short	(.L_421 - .L_420)
.L_420:
        /*001c*/ 	.word	0x00000000
        /*0020*/ 	.short	0x000a
        /*0022*/ 	.short	0x0050
        /*0024*/ 	.byte	0x00, 0xf0, 0x21, 0x00


	//----- nvinfo : EIATTR_KPARAM_INFO
	.align		4
.L_421:
        /*0028*/ 	.byte	0x04, 0x17
        /*002a*/ 	.short	(.L_423 - .L_422)
.L_422:
        /*002c*/ 	.word	0x00000000
        /*0030*/ 	.short	0x0009
        /*0032*/ 	.short	0x0048
        /*0034*/ 	.byte	0x00, 0xf0, 0x21, 0x00


	//----- nvinfo : EIATTR_KPARAM_INFO
	.align		4
.L_423:
        /*0038*/ 	.byte	0x04, 0x17
        /*003a*/ 	.short	(.L_425 - .L_424)
.L_424:
        /*003c*/ 	.word	0x00000000
        /*0040*/ 	.short	0x0008
        /*0042*/ 	.short	0x0040
        /*0044*/ 	.byte	0x00, 0xf0, 0x11, 0x00


	//----- nvinfo : EIATTR_KPARAM_INFO
	.align		4
.L_425:
        /*0048*/ 	.byte	0x04, 0x17
        /*004a*/ 	.short	(.L_427 - .L_426)
.L_426:
        /*004c*/ 	.word	0x00000000
        /*0050*/ 	.short	0x0007
        /*0052*/ 	.short	0x0038
        /*0054*/ 	.byte	0x00, 0xf0, 0x21, 0x00


	//----- nvinfo : EIATTR_KPARAM_INFO
	.align		4
.L_427:
        /*0058*/ 	.byte	0x04, 0x17
        /*005a*/ 	.short	(.L_429 - .L_428)
.L_428:
        /*005c*/ 	.word	0x00000000
        /*0060*/ 	.short	0x0006
        /*0062*/ 	.short	0x0030
        /*0064*/ 	.byte	0x00, 0xf0, 0x21, 0x00


	//----- nvinfo : EIATTR_KPARAM_INFO
	.align		4
.L_429:
        /*0068*/ 	.byte	0x04, 0x17
        /*006a*/ 	.short	(.L_431 - .L_430)
.L_430:
        /*006c*/ 	.word	0x00000000
        /*0070*/ 	.short	0x0005
        /*0072*/ 	.short	0x0028
        /*0074*/ 	.byte	0x00, 0xf0, 0x21, 0x00


	//----- nvinfo : EIATTR_KPARAM_INFO
	.align		4
.L_431:
        /*0078*/ 	.byte	0x04, 0x17
        /*007a*/ 	.short	(.L_433 - .L_432)
.L_432:
        /*007c*/ 	.word	0x00000000
        /*0080*/ 	.short	0x0004
        /*0082*/ 	.short	0x0020
        /*0084*/ 	.byte	0x00, 0xf0, 0x21, 0x00


	//----- nvinfo : EIATTR_KPARAM_INFO
	.align		4
.L_433:
        /*0088*/ 	.byte	0x04, 0x17
        /*008a*/ 	.short	(.L_435 - .L_434)
.L_434:
        /*008c*/ 	.word	0x00000000
        /*0090*/ 	.short	0x0003
        /*0092*/ 	.short	0x0018
        /*0094*/ 	.byte	0x00, 0xf0, 0x21, 0x00


	//----- nvinfo : EIATTR_KPARAM_INFO
	.align		4
.L_435:
        /*0098*/ 	.byte	0x04, 0x17
        /*009a*/ 	.short	(.L_437 - .L_436)
.L_436:
        /*009c*/ 	.word	0x00000000
        /*00a0*/ 	.short	0x0002
        /*00a2*/ 	.short	0x0010
        /*00a4*/ 	.byte	0x00, 0xf0, 0x21, 0x00


	//----- nvinfo : EIATTR_KPARAM_INFO
	.align		4
.L_437:
        /*00a8*/ 	.byte	0x04, 0x17
        /*00aa*/ 	.short	(.L_439 - .L_438)
.L_438:
        /*00ac*/ 	.word	0x00000000
        /*00b0*/ 	.short	0x0001
        /*00b2*/ 	.short	0x0008
        /*00b4*/ 	.byte	0x00, 0xf0, 0x21, 0x00


	//----- nvinfo : EIATTR_KPARAM_INFO
	.align		4
.L_439:
        /*00b8*/ 	.byte	0x04, 0x17
        /*00ba*/ 	.short	(.L_441 - .L_440)
.L_440:
        /*00bc*/ 	.word	0x00000000
        /*00c0*/ 	.short	0x0000
        /*00c2*/ 	.short	0x0000
        /*00c4*/ 	.byte	0x00, 0xf0, 0x21, 0x00


	//----- nvinfo : EIATTR_SPARSE_MMA_MASK
	.align		4
.L_441:
        /*00c8*/ 	.byte	0x03, 0x50
        /*00ca*/ 	.short	0x0000


	//----- nvinfo : EIATTR_MAXREG_COUNT
	.align		4
        /*00cc*/ 	.byte	0x03, 0x1b
        /*00ce*/ 	.short	0x00a8


	//----- nvinfo : EIATTR_NUM_BARRIERS
	.align		4
        /*00d0*/ 	.byte	0x02, 0x4c
        /*00d2*/ 	.byte	0x01
	.zero		1


	//----- nvinfo : EIATTR_ANNOTATIONS
	.align		4
        /*00d4*/ 	.byte	0x04, 0x55
        /*00d6*/ 	.short	(.L_443 - .L_442)


	//   ....[0]....
.L_442:
        /*00d8*/ 	.word	0x00000001
        /*00dc*/ 	.byte	0xa0, 0x04, 0x00, 0x00, 0x01, 0x00, 0x00, 0x00, 0xa0, 0x05, 0x00, 0x00, 0x01, 0x00, 0x00, 0x00
        /* <DEDUP_REMOVED lines=31> */
        /*02dc*/ 	.byte	0x80, 0x69, 0x00, 0x00, 0x01, 0x00, 0x00, 0x00, 0x90, 0x69, 0x00, 0x00


	//----- nvinfo : EIATTR_MERCURY_ISA_VERSION
	.align		4
.L_443:
        /*02e8*/ 	.byte	0x03, 0x5f
        /*02ea*/ 	.short	0x0101


	//----- nvinfo : EIATTR_INT_WARP_WIDE_INSTR_OFFSETS
	.align		4
        /*02ec*/ 	.byte	0x04, 0x31
        /*02ee*/ 	.short	(.L_445 - .L_444)


	//   ....[0]....
.L_444:
        /*02f0*/ 	.word	0x000053f0


	//----- nvinfo : EIATTR_COOP_GROUP_MASK_REGIDS
	.align		4
.L_445:
        /*02f4*/ 	.byte	0x04, 0x29
        /*02f6*/ 	.short	(.L_447 - .L_446)


	//   ....[0]....
.L_446:
        /*02f8*/ 	.word	0xffffffff


	//   ....[1]....
        /*02fc*/ 	.word	0xffffffff


	//   ....[2]....
        /*0300*/ 	.word	0xffffffff


	//   ....[3]....
        /*0304*/ 	.word	0xffffffff


	//   ....[4]....
        /*0308*/ 	.word	0xffffffff


	//   ....[5]....
        /*030c*/ 	.word	0xffffffff


	//   ....[6]....
        /*0310*/ 	.word	0xffffffff


	//   ....[7]....
        /*0314*/ 	.word	0xffffffff


	//   ....[8]....
        /*0318*/ 	.word	0xffffffff


	//   ....[9]....
        /*031c*/ 	.word	0xffffffff


	//   ....[10]....
        /*0320*/ 	.word	0xffffffff


	//   ....[11]....
        /*0324*/ 	.word	0xffffffff


	//   ....[12]....
        /*0328*/ 	.word	0x05000020


	//   ....[13]....
        /*032c*/ 	.word	0x0500001f


	//   ....[14]....
        /*0330*/ 	.word	0x05000021


	//   ....[15]....
        /*0334*/ 	.word	0x05000022


	//   ....[16]....
        /*0338*/ 	.word	0x05000024


	//   ....[17]....
        /*033c*/ 	.word	0x05000023


	//   ....[18]....
        /*0340*/ 	.word	0x05000025


	//   ....[19]....
        /*0344*/ 	.word	0x0500001a


	//   ....[20]....
        /*0348*/ 	.word	0x05000024


	//   ....[21]....
        /*034c*/ 	.word	0x05000023


	//   ....[22]....
        /*0350*/ 	.word	0x05000025


	//   ....[23]....
        /*0354*/ 	.word	0x0500002a


	//   ....[24]....
        /*0358*/ 	.word	0x0500002c


	//   ....[25]....
        /*035c*/ 	.word	0x05000029


	//   ....[26]....
        /*0360*/ 	.word	0x0500002b


	//   ....[27]....
        /*0364*/ 	.word	0x0500001e


	//   ....[28]....
        /*0368*/ 	.word	0x05000024


	//   ....[29]....
        /*036c*/ 	.word	0x05000023


	//   ....[30]....
        /*0370*/ 	.word	0x05000025


	//   ....[31]....
        /*0374*/ 	.word	0x0500002a


	//   ....[32]....
        /*0378*/ 	.word	0x0500002c


	//   ....[33]....
        /*037c*/ 	.word	0x05000029


	//   ....[34]....
        /*0380*/ 	.word	0x0500002b


	//   ....[35]....
        /*0384*/ 	.word	0x0500001e


	//   ....[36]....
        /*0388*/ 	.word	0x0500001e


	//   ....[37]....
        /*038c*/ 	.word	0x0500001f


	//   ....[38]....
        /*0390*/ 	.word	0x05000032


	//   ....[39]....
        /*0394*/ 	.word	0x05000021


	//   ....[40]....
        /*0398*/ 	.word	0x05000020


	//   ....[41]....
        /*039c*/ 	.word	0x05000031


	//   ....[42]....
        /*03a0*/ 	.word	0x0500001f


	//   ....[43]....
        /*03a4*/ 	.word	0x05000034


	//   ....[44]....
        /*03a8*/ 	.word	0x0500001e


	//   ....[45]....
        /*03ac*/ 	.word	0x05000031


	//   ....[46]....
        /*03b0*/ 	.word	0x05000020


	//   ....[47]....
        /*03b4*/ 	.word	0x05000021


	//   ....[48]....
        /*03b8*/ 	.word	0x05000030


	//   ....[49]....
        /*03bc*/ 	.word	0x05000033


	//   ....[50]....
        /*03c0*/ 	.word	0x0500001c


	//   ....[51]....
        /*03c4*/ 	.word	0x0500002d


	//   ....[52]....
        /*03c8*/ 	.word	0x0500001d


	//   ....[53]....
        /*03cc*/ 	.word	0x05000031


	//   ....[54]....
        /*03d0*/ 	.word	0x05000030


	//   ....[55]....
        /*03d4*/ 	.word	0x05000034


	//   ....[56]....
        /*03d8*/ 	.word	0x0500002b


	//   ....[57]....
        /*03dc*/ 	.word	0x0500002e


	//   ....[58]....
        /*03e0*/ 	.word	0x05000020


	//   ....[59]....
        /*03e4*/ 	.word	0x05000021


	//   ....[60]....
        /*03e8*/ 	.word	0x05000022


	//   ....[61]....
        /*03ec*/ 	.word	0x05000023


	//   ....[62]....
        /*03f0*/ 	.word	0x05000029


	//   ....[63]....
        /*03f4*/ 	.word	0x0500002b


	//   ....[64]....
        /*03f8*/ 	.word	0x05000030


	//   ....[65]....
        /*03fc*/ 	.word	0x0500002f


	//   ....[66]....
        /*0400*/ 	.word	0x05000022


	//   ....[67]....
        /*0404*/ 	.word	0x05000019


	//   ....[68]....
        /*0408*/ 	.word	0x05000033


	//   ....[69]....
        /*040c*/ 	.word	0x05000033


	//   ....[70]....
        /*0410*/ 	.word	0x05000033


	//   ....[71]....
        /*0414*/ 	.word	0x05000033


	//   ....[72]....
        /*0418*/ 	.word	0x05000033


	//   ....[73]....
        /*041c*/ 	.word	0x05000033


	//   ....[74]....
        /*0420*/ 	.word	0x05000033


	//   ....[75]....
        /*0424*/ 	.word	0x05000033


	//   ....[76]....
        /*0428*/ 	.word	0x05000033


	//   ....[77]....
        /*042c*/ 	.word	0x05000033


	//   ....[78]....
        /*0430*/ 	.word	0x05000033


	//   ....[79]....
        /*0434*/ 	.word	0x05000033


	//   ....[80]....
        /*0438*/ 	.word	0x05000033


	//   ....[81]....
        /*043c*/ 	.word	0x05000033


	//   ....[82]....
        /*0440*/ 	.word	0x05000033


	//   ....[83]....
        /*0444*/ 	.word	0x05000033


	//   ....[84]....
        /*0448*/ 	.word	0x05000033


	//   ....[85]....
        /*044c*/ 	.word	0x05000033


	//   ....[86]....
        /*0450*/ 	.word	0x05000033


	//   ....[87]....
        /*0454*/ 	.word	0x05000033


	//   ....[88]....
        /*0458*/ 	.word	0x05000033


	//   ....[89]....
        /*045c*/ 	.word	0x05000033


	//   ....[90]....
        /*0460*/ 	.word	0x05000033


	//   ....[91]....
        /*0464*/ 	.word	0x05000033


	//   ....[92]....
        /*0468*/ 	.word	0x05000033


	//   ....[93]....
        /*046c*/ 	.word	0x05000033


	//   ....[94]....
        /*0470*/ 	.word	0x05000033


	//   ....[95]....
        /*0474*/ 	.word	0x05000033


	//   ....[96]....
        /*0478*/ 	.word	0x05000033


	//   ....[97]....
        /*047c*/ 	.word	0x05000033


	//   ....[98]....
        /*0480*/ 	.word	0x05000033


	//   ....[99]....
        /*0484*/ 	.word	0x05000033


	//   ....[100]....
        /*0488*/ 	.word	0x05000033


	//   ....[101]....
        /*048c*/ 	.word	0x05000033


	//   ....[102]....
        /*0490*/ 	.word	0x05000033


	//   ....[103]....
        /*0494*/ 	.word	0x05000033


	//   ....[104]....
        /*0498*/ 	.word	0x05000033


	//   ....[105]....
        /*049c*/ 	.word	0x05000033


	//   ....[106]....
        /*04a0*/ 	.word	0x05000033


	//   ....[107]....
        /*04a4*/ 	.word	0x05000033


	//   ....[108]....
        /*04a8*/ 	.word	0x05000033


	//   ....[109]....
        /*04ac*/ 	.word	0x05000033


	//   ....[110]....
        /*04b0*/ 	.word	0x05000033


	//   ....[111]....
        /*04b4*/ 	.word	0x05000033


	//   ....[112]....
        /*04b8*/ 	.word	0x05000033


	//   ....[113]....
        /*04bc*/ 	.word	0x05000033


	//   ....[114]....
        /*04c0*/ 	.word	0x05000033


	//   ....[115]....
        /*04c4*/ 	.word	0x05000033


	//   ....[116]....
        /*04c8*/ 	.word	0x05000033


	//   ....[117]....
        /*04cc*/ 	.word	0x05000033


	//   ....[118]....
        /*04d0*/ 	.word	0x05000033


	//   ....[119]....
        /*04d4*/ 	.word	0x05000033


	//   ....[120]....
        /*04d8*/ 	.word	0x05000033


	//   ....[121]....
        /*04dc*/ 	.word	0x05000033


	//   ....[122]....
        /*04e0*/ 	.word	0x05000033


	//   ....[123]....
        /*04e4*/ 	.word	0x05000033


	//----- nvinfo : EIATTR_COOP_GROUP_INSTR_OFFSETS
	.align		4
.L_447:
        /*04e8*/ 	.byte	0x04, 0x28
        /*04ea*/ 	.short	(.L_449 - .L_448)


	//   ....[0]....
.L_448:
        /*04ec*/ 	.word	0x00004940


	//   ....[1]....
        /*04f0*/ 	.word	0x00004960


	//   ....[2]....
        /*04f4*/ 	.word	0x000049b0


	//   ....[3]....
        /*04f8*/ 	.word	0x000049e0


	//   ....[4]....
        /*04fc*/ 	.word	0x00005620


	//   ....[5]....
        /*0500*/ 	.word	0x00005640


	//   ....[6]....
        /*0504*/ 	.word	0x00005660


	//   ....[7]....
        /*0508*/ 	.word	0x00005680


	//   ....[8]....
        /*050c*/ 	.word	0x000056a0


	//   ....[9]....
        /*0510*/ 	.word	0x000056c0


	//   ....[10]....
        /*0514*/ 	.word	0x000056e0


	//   ....[11]....
        /*0518*/ 	.word	0x00005700


	//   ....[12]....
        /*051c*/ 	.word	0x00008520


	//   ....[13]....
        /*0520*/ 	.word	0x00008550


	//   ....[14]....
        /*0524*/ 	.word	0x00008590


	//   ....[15]....
        /*0528*/ 	.word	0x000085b0


	//   ....[16]....
        /*052c*/ 	.word	0x000085e0


	//   ....[17]....
        /*0530*/ 	.word	0x000085f0


	//   ....[18]....
        /*0534*/ 	.word	0x00008620


	//   ....[19]....
        /*0538*/ 	.word	0x00008630


	//   ....[20]....
        /*053c*/ 	.word	0x000087d0


	//   ....[21]....
        /*0540*/ 	.word	0x00008800


	//   ....[22]....
        /*0544*/ 	.word	0x00008840


	//   ....[23]....
        /*0548*/ 	.word	0x00008860


	//   ....[24]....
        /*054c*/ 	.word	0x00008890


	//   ....[25]....
        /*0550*/ 	.word	0x000088a0


	//   ....[26]....
        /*0554*/ 	.word	0x000088d0


	//   ....[27]....
        /*0558*/ 	.word	0x000088e0


	//   ....[28]....
        /*055c*/ 	.word	0x00008a30


	//   ....[29]....
        /*0560*/ 	.word	0x00008a60


	//   ....[30]....
        /*0564*/ 	.word	0x00008aa0


	//   ....[31]....
        /*0568*/ 	.word	0x00008ac0


	//   ....[32]....
        /*056c*/ 	.word	0x00008af0


	//   ....[33]....
        /*0570*/ 	.word	0x00008b00


	//   ....[34]....
        /*0574*/ 	.word	0x00008b30


	//   ....[35]....
        /*0578*/ 	.word	0x00008b40


	//   ....[36]....
        /*057c*/ 	.word	0x00008e60


	//   ....[37]....
        /*0580*/ 	.word	0x00008e90


	//   ....[38]....
        /*0584*/ 	.word	0x00008ec0


	//   ....[39]....
        /*0588*/ 	.word	0x00008f10


	//   ....[40]....
        /*058c*/ 	.word	0x00008f30


	//   ....[41]....
        /*0590*/ 	.word	0x00008f60


	//   ....[42]....
        /*0594*/ 	.word	0x00008f80


	//   ....[43]....
        /*0598*/ 	.word	0x00008fa0


	//   ....[44]....
        /*059c*/ 	.word	0x00008fc0


	//   ....[45]....
        /*05a0*/ 	.word	0x00008fe0


	//   ....[46]....
        /*05a4*/ 	.word	0x00009000


	//   ....[47]....
        /*05a8*/ 	.word	0x00009020


	//   ....[48]....
        /*05ac*/ 	.word	0x00009040


	//   ....[49]....
        /*05b0*/ 	.word	0x00009070


	//   ....[50]....
        /*05b4*/ 	.word	0x000090b0


	//   ....[51]....
        /*05b8*/ 	.word	0x000090d0


	//   ....[52]....
        /*05bc*/ 	.word	0x000090f0


	//   ....[53]....
        /*05c0*/ 	.word	0x00009110


	//   ....[54]....
        /*05c4*/ 	.word	0x00009140


	//   ....[55]....
        /*05c8*/ 	.word	0x00009170


	//   ....[56]....
        /*05cc*/ 	.word	0x00009190


	//   ....[57]....
        /*05d0*/ 	.word	0x000091b0


	//   ....[58]....
        /*05d4*/ 	.word	0x000091d0


	//   ....[59]....
        /*05d8*/ 	.word	0x00009200


	//   ....[60]....
        /*05dc*/ 	.word	0x00009250


	//   ....[61]....
        /*05e0*/ 	.word	0x00009280


	//   ....[62]....
        /*05e4*/ 	.word	0x000092b0


	//   ....[63]....
        /*05e8*/ 	.word	0x000092e0


	//   ....[64]....
        /*05ec*/ 	.word	0x00009310


	//   ....[65]....
        /*05f0*/ 	.word	0x00009340


	//   ....[66]....
        /*05f4*/ 	.word	0x00009470


	//   ....[67]....
        /*05f8*/ 	.word	0x000094c0


	//   ....[68]....
        /*05fc*/ 	.word	0x000095f0


	//   ....[69]....
        /*0600*/ 	.word	0x00009640


	//   ....[70]....
        /*0604*/ 	.word	0x000096b0


	//   ....[71]....
        /*0608*/ 	.word	0x00009710


	//   ....[72]....
        /*060c*/ 	.word	0x00009780


	//   ....[73]....
        /*0610*/ 	.word	0x000097e0


	//   ....[74]....
        /*0614*/ 	.word	0x00009850


	//   ....[75]....
        /*0618*/ 	.word	0x000098b0


	//   ....[76]....
        /*061c*/ 	.word	0x00009960


	//   ....[77]....
        /*0620*/ 	.word	0x000099f0


	//   ....[78]....
        /*0624*/ 	.word	0x00009a60


	//   ....[79]....
        /*0628*/ 	.word	0x00009ac0


	//   ....[80]....
        /*062c*/ 	.word	0x00009b30


	//   ....[81]....
        /*0630*/ 	.word	0x00009b90


	//   ....[82]....
        /*0634*/ 	.word	0x00009c00


	//   ....[83]....
        /*0638*/ 	.word	0x00009c60


	//   ....[84]....
        /*063c*/ 	.word	0x00009d10


	//   ....[85]....
        /*0640*/ 	.word	0x00009da0


	//   ....[86]....
        /*0644*/ 	.word	0x00009e10


	//   ....[87]....
        /*0648*/ 	.word	0x00009e70


	//   ....[88]....
        /*064c*/ 	.word	0x00009ee0


	//   ....[89]....
        /*0650*/ 	.word	0x00009f40


	//   ....[90]....
        /*0654*/ 	.word	0x00009fb0


	//   ....[91]....
        /*0658*/ 	.word	0x0000a010


	//   ....[92]....
        /*065c*/ 	.word	0x0000a0c0


	//   ....[93]....
        /*0660*/ 	.word	0x0000a180


	//   ....[94]....
        /*0664*/ 	.word	0x0000a2b0


	//   ....[95]....
        /*0668*/ 	.word	0x0000a340


	//   ....[96]....
        /*066c*/ 	.word	0x0000a3e0


	//   ....[97]....
        /*0670*/ 	.word	0x0000a440


	//   ....[98]....
        /*0674*/ 	.word	0x0000a4c0


	//   ....[99]....
        /*0678*/ 	.word	0x0000a590


	//   ....[100]....
        /*067c*/ 	.word	0x0000a610


	//   ....[101]....
        /*0680*/ 	.word	0x0000a6b0


	//   ....[102]....
        /*0684*/ 	.word	0x0000a770


	//   ....[103]....
        /*0688*/ 	.word	0x0000a7d0


	//   ....[104]....
        /*068c*/ 	.word	0x0000a840


	//   ....[105]....
        /*0690*/ 	.word	0x0000a8a0


	//   ....[106]....
        /*0694*/ 	.word	0x0000a910


	//   ....[107]....
        /*0698*/ 	.word	0x0000a970


	//   ....[108]....
        /*069c*/ 	.word	0x0000a9f0


	//   ....[109]....
        /*06a0*/ 	.word	0x0000aa70


	//   ....[110]....
        /*06a4*/ 	.word	0x0000aae0


	//   ....[111]....
        /*06a8*/ 	.word	0x0000ab40


	//   ....[112]....
        /*06ac*/ 	.word	0x0000abb0


	//   ....[113]....
        /*06b0*/ 	.word	0x0000ac10


	//   ....[114]....
        /*06b4*/ 	.word	0x0000ac80


	//   ....[115]....
        /*06b8*/ 	.word	0x0000ace0


	//   ....[116]....
        /*06bc*/ 	.word	0x0000ad40


	//   ....[117]....
        /*06c0*/ 	.word	0x0000adb0


	//   ....[118]....
        /*06c4*/ 	.word	0x0000ae20


	//   ....[119]....
        /*06c8*/ 	.word	0x0000ae80


	//   ....[120]....
        /*06cc*/ 	.word	0x0000aef0


	//   ....[121]....
        /*06d0*/ 	.word	0x0000af50


	//   ....[122]....
        /*06d4*/ 	.word	0x0000b010


	//   ....[123]....
        /*06d8*/ 	.word	0x0000b0a0


	//----- nvinfo : EIATTR_EXIT_INSTR_OFFSETS
	.align		4
.L_449:
        /*06dc*/ 	.byte	0x04, 0x1c
        /*06de*/ 	.short	(.L_451 - .L_450)


	//   ....[0]....
.L_450:
        /*06e0*/ 	.word	0x000074e0


	//   ....[1]....
        /*06e4*/ 	.word	0x00009590


	//----- nvinfo : EIATTR_MAX_THREADS
	.align		4
.L_451:
        /*06e8*/ 	.byte	0x04, 0x05
        /*06ea*/ 	.short	(.L_453 - .L_452)
.L_452:
        /*06ec*/ 	.word	0x00000140
        /*06f0*/ 	.word	0x00000001
        /*06f4*/ 	.word	0x00000001


	//----- nvinfo : EIATTR_CRS_STACK_SIZE
	.align		4
.L_453:
        /*06f8*/ 	.byte	0x04, 0x1e
        /*06fa*/ 	.short	(.L_455 - .L_454)
.L_454:
        /*06fc*/ 	.word	0x00000000


	//----- nvinfo : EIATTR_CBANK_PARAM_SIZE
	.align		4
.L_455:
        /*0700*/ 	.byte	0x03, 0x19
        /*0702*/ 	.short	0x0060


	//----- nvinfo : EIATTR_PARAM_CBANK
	.align		4
        /*0704*/ 	.byte	0x04, 0x0a
        /*0706*/ 	.short	(.L_457 - .L_456)
	.align		4
.L_456:
        /*0708*/ 	.word	index@(.nv.constant0._ZN13group_norm_v218gn_bwd_cuda_kernelI13__nv_bfloat16Li320ELi1ELi32ELi40ELi1024ELb0ELb1ELi64ELi320ELi320ELi4ELb1ELi8ELb0ELb0ELNS_15WgradSyncMethodE3ENS_16CompileConditionILi900EEEEEvPT_S6_S6_PKS5_S8_S8_S8_PKfflPfPj)
        /*070c*/ 	.short	0x0210
        /*070e*/ 	.short	0x0060


	//----- nvinfo : EIATTR_SW_WAR
	.align		4
.L_457:
        /*0710*/ 	.byte	0x04, 0x36
        /*0712*/ 	.short	(.L_459 - .L_458)
.L_458:
        /*0714*/ 	.word	0x00000008
.L_459:


//--------------------- .nv.info._ZN13group_norm_v218gn_bwd_cuda_kernelI13__nv_bfloat16Li320ELi2ELi32ELi40ELi1024ELb0ELb1ELi32ELi320ELi320ELi4ELb1ELi8ELb0ELb0ELNS_15WgradSyncMethodE3ENS_16CompileConditionILi900EEEEEvPT_S6_S6_PKS5_S8_S8_S8_PKfflPfPj --------------------------
	.section	.nv.info._ZN13group_norm_v218gn_bwd_cuda_kernelI13__nv_bfloat16Li320ELi2ELi32ELi40ELi1024ELb0ELb1ELi32ELi320ELi320ELi4ELb1ELi8ELb0ELb0ELNS_15WgradSyncMethodE3ENS_16CompileConditionILi900EEEEEvPT_S6_S6_PKS5_S8_S8_S8_PKfflPfPj,"",@"SHT_CUDA_INFO"
	.sectionflags	@""
	.align	4


	//----- nvinfo : EIATTR_CUDA_API_VERSION
	.align		4
        /*0000*/ 	.byte	0x04, 0x37
        /*0002*/ 	.short	(.L_461 - .L_460)
.L_460:
        /*0004*/ 	.word	0x00000082


	//----- nvinfo : EIATTR_KPARAM_INFO
	.align		4
.L_461:
        /*0008*/ 	.byte	0x04, 0x17
        /*000a*/ 	.short	(.L_463 - .L_462)
.L_462:
        /*000c*/ 	.word	0x00000000
        /*0010*/ 	.short	0x000b
        /*0012*/ 	.short	0x0058
        /*0014*/ 	.byte	0x00, 0xf0, 0x21, 0x00


	//----- nvinfo : EIATTR_KPARAM_INFO
	.align		4
.L_463:
        /*0018*/ 	.byte	0x04, 0x17
        /*001a*/ 	.short	(.L_465 - .L_464)
.L_464:
        /*001c*/ 	.word	0x00000000
        /*0020*/ 	.short	0x000a
        /*0022*/ 	.short	0x0050
        /*0024*/ 	.byte	0x00, 0xf0, 0x21, 0x00


	//----- nvinfo : EIATTR_KPARAM_INFO
	.align		4
.L_465:
        /*0028*/ 	.byte	0x04, 0x17
        /*002a*/ 	.short	(.L_467 - .L_466)
.L_466:
        /*002c*/ 	.word	0x00000000
        /*0030*/ 	.short	0x0009
        /*0032*/ 	.short	0x0048
        /*0034*/ 	.byte	0x00, 0xf0, 0x21, 0x00


	//----- nvinfo : EIATTR_KPARAM_INFO
	.align		4
.L_467:
        /*0038*/ 	.byte	0x04, 0x17
        /*003a*/ 	.short	(.L_469 - .L_468)
.L_468:
        /*003c*/ 	.word	0x00000000
        /*0040*/ 	.short	0x0008
        /*0042*/ 	.short	0x0040
        /*0044*/ 	.byte	0x00, 0xf0, 0x11, 0x00


	//----- nvinfo : EIATTR_KPARAM_INFO
	.align		4
.L_469:
        /*0048*/ 	.byte	0x04, 0x17
        /*004a*/ 	.short	(.L_471 - .L_470)
.L_470:
        /*004c*/ 	.word	0x00000000
        /*0050*/ 	.short	0x0007
        /*0052*/ 	.short	0x0038
        /*0054*/ 	.byte	0x00, 0xf0, 0x21, 0x00


	//----- nvinfo : EIATTR_KPARAM_INFO
	.align		4
.L_471:
        /*0058*/ 	.byte	0x04, 0x17
        /*005a*/ 	.short	(.L_473 - .L_472)
.L_472:
        /*005c*/ 	.word	0x00000000
        /*0060*/ 	.short	0x0006
        /*0062*/ 	.short	0x0030
        /*0064*/ 	.byte	0x00, 0xf0, 0x21, 0x00


	//----- nvinfo : EIATTR_KPARAM_INFO
	.align		4
.L_473:
        /*0068*/ 	.byte	0x04, 0x17
        /*006a*/ 	.short	(.L_475 - .L_474)
.L_474:
        /*006c*/ 	.word	0x00000000
        /*0070*/ 	.short	0x0005
        /*0072*/ 	.short	0x0028
        /*0074*/ 	.byte	0x00, 0xf0, 0x21, 0x00


	//----- nvinfo : EIATTR_KPARAM_INFO
	.align		4
.L_475:
        /*0078*/ 	.byte	0x04, 0x17
        /*007a*/ 	.short	(.L_477 - .L_476)
.L_476:
        /*007c*/ 	.word	0x00000000
        /*0080*/ 	.short	0x0004
        /*0082*/ 	.short	0x0020
        /*0084*/ 	.byte	0x00, 0xf0, 0x21, 0x00


	//----- nvinfo : EIATTR_KPARAM_INFO
	.align		4
.L_477:
        /*0088*/ 	.byte	0x04, 0x17
        /*008a*/ 	.short	(.L_479 - .L_478)
.L_478:
        /*008c*/ 	.word	0x00000000
        /*0090*/ 	.short	0x0003
        /*0092*/ 	.short	0x0018
        /*0094*/ 	.byte	0x00, 0xf0, 0x21, 0x00


	//----- nvinfo : EIATTR_KPARAM_INFO
	.align		4
.L_479:
        /*0098*/ 	.byte	0x04, 0x17
        /*009a*/ 	.short	(.L_481 - .L_480)
.L_480:
        /*009c*/ 	.word	0x00000000
        /*00a0*/ 	.short	0x0002
        /*00a2*/ 	.short	0x0010
        /*00a4*/ 	.byte	0x00, 0xf0, 0x21, 0x00


	//----- nvinfo : EIATTR_KPARAM_INFO
	.align		4
.L_481:
        /*00a8*/ 	.byte	0x04, 0x17
        /*00aa*/ 	.short	(.L_483 - .L_482)
.L_482:
        /*00ac*/ 	.word	0x00000000
        /*00b0*/ 	.short	0x0001
        /*00b2*/ 	.short	0x0008
        /*00b4*/ 	.byte	0x00, 0xf0, 0x21, 0x00


	//----- nvinfo : EIATTR_KPARAM_INFO
	.align		4
.L_483:
        /*00b8*/ 	.byte	0x04, 0x17
        /*00ba*/ 	.short	(.L_485 - .L_484)
.L_484:
        /*00bc*/ 	.word	0x00000000
        /*00c0*/ 	.short	0x0000
        /*00c2*/ 	.short	0x0000
        /*00c4*/ 	.byte	0x00, 0xf0, 0x21, 0x00


	//----- nvinfo : EIATTR_SPARSE_MMA_MASK
	.align		4
.L_485:
        /*00c8*/ 	.byte	0x03, 0x50
        /*00ca*/ 	.short	0x0000


	//----- nvinfo : EIATTR_MAXREG_COUNT
	.align		4
        /*00cc*/ 	.byte	0x03, 0x1b
        /*00ce*/ 	.short	0x0060


	//----- nvinfo : EIATTR_NUM_BARRIERS
	.align		4
        /*00d0*/ 	.byte	0x02, 0x4c
        /*00d2*/ 	.byte	0x01
	.zero		1


	//----- nvinfo : EIATTR_ANNOTATIONS
	.align		4
        /*00d4*/ 	.byte	0x04, 0x55
        /*00d6*/ 	.short	(.L_487 - .L_486)


	//   ....[0]....
.L_486:
        /* <DEDUP_REMOVED lines=23> */


	//----- nvinfo : EIATTR_MERCURY_ISA_VERSION
	.align		4
.L_487:
        /*0238*/ 	.byte	0x03, 0x5f
        /*023a*/ 	.short	0x0101


	//----- nvinfo : EIATTR_COOP_GROUP_MASK_REGIDS
	.align		4
        /*023c*/ 	.byte	0x04, 0x29
        /*023e*/ 	.short	(.L_489 - .L_488)


	//   ....[0]....
.L_488:
        /*0240*/ 	.word	0xffffffff


	//   ....[1]....
        /*0244*/ 	.word	0xffffffff


	//   ....[2]....
        /*0248*/ 	.word	0xffffffff


	//   ....[3]....
        /*024c*/ 	.word	0xffffffff


	//   ....[4]....
        /*0250*/ 	.word	0xffffffff


	//   ....[5]....
        /*0254*/ 	.word	0xffffffff


	//   ....[6]....
        /*0258*/ 	.word	0xffffffff


	//   ....[7]....
        /*025c*/ 	.word	0xffffffff


	//   ....[8]....
        /*0260*/ 	.word	0xffffffff


	//   ....[9]....
        /*0264*/ 	.word	0xffffffff


	//   ....[10]....
        /*0268*/ 	.word	0xffffffff


	//   ....[11]....
        /*026c*/ 	.word	0xffffffff


	//   ....[12]....
        /*0270*/ 	.word	0xffffffff


	//   ....[13]....
        /*0274*/ 	.word	0xffffffff


	//   ....[14]....
        /*0278*/ 	.word	0x0500000f


	//   ....[15]....
        /*027c*/ 	.word	0x05000016


	//   ....[16]....
        /*0280*/ 	.word	0x05000018


	//   ....[17]....
        /*0284*/ 	.word	0x05000011


	//   ....[18]....
        /*0288*/ 	.word	0x0500001d


	//   ....[19]....
        /*028c*/ 	.word	0x05000012


	//   ....[20]....
        /*0290*/ 	.word	0x05000016


	//   ....[21]....
        /*0294*/ 	.word	0x05000017


	//   ....[22]....
        /*0298*/ 	.word	0x05000016


	//   ....[23]....
        /*029c*/ 	.word	0x0500000f


	//   ....[24]....
        /*02a0*/ 	.word	0x05000011


	//   ....[25]....
        /*02a4*/ 	.word	0x05000018


	//   ....[26]....
        /*02a8*/ 	.word	0x05000022


	//   ....[27]....
        /*02ac*/ 	.word	0x05000021


	//   ....[28]....
        /*02b0*/ 	.word	0x0500000f


	//   ....[29]....
        /*02b4*/ 	.word	0x05000016


	//   ....[30]....
        /*02b8*/ 	.word	0x05000016


	//   ....[31]....
        /*02bc*/ 	.word	0x0500000f


	//   ....[32]....
        /*02c0*/ 	.word	0x05000011


	//   ....[33]....
        /*02c4*/ 	.word	0x05000018


	//   ....[34]....
        /*02c8*/ 	.word	0x05000022


	//   ....[35]....
        /*02cc*/ 	.word	0x05000021


	//   ....[36]....
        /*02d0*/ 	.word	0x0500000f


	//   ....[37]....
        /*02d4*/ 	.word	0x05000016


	//   ....[38]....
        /*02d8*/ 	.word	0x0500000f


	//   ....[39]....
        /*02dc*/ 	.word	0x05000016


	//   ....[40]....
        /*02e0*/ 	.word	0x05000022


	//   ....[41]....
        /*02e4*/ 	.word	0x05000018


	//   ....[42]....
        /*02e8*/ 	.word	0x0500001c


	//   ....[43]....
        /*02ec*/ 	.word	0x0500002e


	//   ....[44]....
        /*02f0*/ 	.word	0x05000024


	//   ....[45]....
        /*02f4*/ 	.word	0x05000017


	//   ....[46]....
        /*02f8*/ 	.word	0x05000016


	//   ....[47]....
        /*02fc*/ 	.word	0x0500001b


	//   ....[48]....
        /*0300*/ 	.word	0x0500000f


	//   ....[49]....
        /*0304*/ 	.word	0x05000011


	//   ....[50]....
        /*0308*/ 	.word	0x05000029


	//   ....[51]....
        /*030c*/ 	.word	0x05000023


	//   ....[52]....
        /*0310*/ 	.word	0x0500002c


	//   ....[53]....
        /*0314*/ 	.word	0x05000012


	//   ....[54]....
        /*0318*/ 	.word	0x05000022


	//   ....[55]....
        /*031c*/ 	.word	0x05000025


	//   ....[56]....
        /*0320*/ 	.word	0x05000014


	//   ....[57]....
        /*0324*/ 	.word	0x05000020


	//   ....[58]....
        /*0328*/ 	.word	0x0500001e


	//   ....[59]....
        /*032c*/ 	.word	0x0500001c


	//   ....[60]....
        /*0330*/ 	.word	0x05000027


	//   ....[61]....
        /*0334*/ 	.word	0x0500001b


	//   ....[62]....
        /*0338*/ 	.word	0x05000023


	//   ....[63]....
        /*033c*/ 	.word	0x05000024


	//   ....[64]....
        /*0340*/ 	.word	0x0500002a


	//   ....[65]....
        /*0344*/ 	.word	0x0500002b


	//   ....[66]....
        /*0348*/ 	.word	0x05000031


	//   ....[67]....
        /*034c*/ 	.word	0x05000033


	//   ....[68]....
        /*0350*/ 	.word	0x05000021


	//   ....[69]....
        /*0354*/ 	.word	0x05000011


	//   ....[70]....
        /*0358*/ 	.word	0x0500000f


	//   ....[71]....
        /*035c*/ 	.word	0x0500000f


	//   ....[72]....
        /*0360*/ 	.word	0x0500000f


	//   ....[73]....
        /*0364*/ 	.word	0x0500000f


	//   ....[74]....
        /*0368*/ 	.word	0x0500000f


	//   ....[75]....
        /*036c*/ 	.word	0x0500000f


	//   ....[76]....
        /*0370*/ 	.word	0x0500000f


	//   ....[77]....
        /*0374*/ 	.word	0x0500000f


	//   ....[78]....
        /*0378*/ 	.word	0x0500000f


	//   ....[79]....
        /*037c*/ 	.word	0x0500000f


	//   ....[80]....
        /*0380*/ 	.word	0x0500000f


	//   ....[81]....
        /*0384*/ 	.word	0x0500000f


	//   ....[82]....
        /*0388*/ 	.word	0x0500000f


	//   ....[83]....
        /*038c*/ 	.word	0x0500000f


	//   ....[84]....
        /*0390*/ 	.word	0x0500000f


	//   ....[85]....
        /*0394*/ 	.word	0x0500000f


	//   ....[86]....
        /*0398*/ 	.word	0x0500000f


	//   ....[87]....
        /*039c*/ 	.word	0x0500000f


	//   ....[88]....
        /*03a0*/ 	.word	0x0500000f


	//   ....[89]....
        /*03a4*/ 	.word	0x0500000f


	//   ....[90]....
        /*03a8*/ 	.word	0x0500000f


	//   ....[91]....
        /*03ac*/ 	.word	0x0500000f


	//   ....[92]....
        /*03b0*/ 	.word	0x0500000f


	//   ....[93]....
        /*03b4*/ 	.word	0x0500000f


	//   ....[94]....
        /*03b8*/ 	.word	0x0500000f


	//   ....[95]....
        /*03bc*/ 	.word	0x0500000f


	//   ....[96]....
        /*03c0*/ 	.word	0x0500000f


	//   ....[97]....
        /*03c4*/ 	.word	0x0500000f


	//   ....[98]....
        /*03c8*/ 	.word	0x0500000f


	//   ....[99]....
        /*03cc*/ 	.word	0x0500000f


	//   ....[100]....
        /*03d0*/ 	.word	0x0500000f


	//   ....[101]....
        /*03d4*/ 	.word	0x0500000f


	//   ....[102]....
        /*03d8*/ 	.word	0x0500000f


	//   ....[103]....
        /*03dc*/ 	.word	0x0500000f


	//   ....[104]....
        /*03e0*/ 	.word	0x0500000f


	//   ....[105]....
        /*03e4*/ 	.word	0x0500000f


	//   ....[106]....
        /*03e8*/ 	.word	0x0500000f


	//   ....[107]....
        /*03ec*/ 	.word	0x0500000f


	//   ....[108]....
        /*03f0*/ 	.word	0x0500000f


	//   ....[109]....
        /*03f4*/ 	.word	0x0500000f


	//   ....[110]....
        /*03f8*/ 	.word	0x0500000f


	//   ....[111]....
        /*03fc*/ 	.word	0x0500000f


	//   ....[112]....
        /*0400*/ 	.word	0x0500000f


	//   ....[113]....
        /*0404*/ 	.word	0x0500000f


	//   ....[114]....
        /*0408*/ 	.word	0x0500000f


	//   ....[115]....
        /*040c*/ 	.word	0x0500000f


	//   ....[116]....
        /*0410*/ 	.word	0x0500000f


	//   ....[117]....
        /*0414*/ 	.word	0x0500000f


	//   ....[118]....
        /*0418*/ 	.word	0x0500000f


	//   ....[119]....
        /*041c*/ 	.word	0x0500000f


	//   ....[120]....
        /*0420*/ 	.word	0x0500000f


	//   ....[121]....
        /*0424*/ 	.word	0x0500000f


	//   ....[122]....
        /*0428*/ 	.word	0x0500000f


	//   ....[123]....
        /*042c*/ 	.word	0x0500000f


	//   ....[124]....
        /*0430*/ 	.word	0x0500000f


	//   ....[125]....
        /*0434*/ 	.word	0x0500000f


	//----- nvinfo : EIATTR_COOP_GROUP_INSTR_OFFSETS
	.align		4
.L_489:
        /*0438*/ 	.byte	0x04, 0x28
        /*043a*/ 	.short	(.L_491 - .L_490)


	//   ....[0]....
.L_490:
        /*043c*/ 	.word	0x00002da0


	//   ....[1]....
        /*0440*/ 	.word	0x00002db0


	//   ....[2]....
        /*0444*/ 	.word	0x00002df0


	//   ....[3]....
        /*0448*/ 	.word	0x00002e00


	//   ....[4]....
        /*044c*/ 	.word	0x000036b0


	//   ....[5]....
        /*0450*/ 	.word	0x000037f0


	//   ....[6]....
        /*0454*/ 	.word	0x00003850


	//   ....[7]....
        /*0458*/ 	.word	0x00003870


	//   ....[8]....
        /*045c*/ 	.word	0x00003890


	//   ....[9]....
        /*0460*/ 	.word	0x000038b0


	//   ....[10]....
        /*0464*/ 	.word	0x000038d0


	//   ....[11]....
        /*0468*/ 	.word	0x000038f0


	//   ....[12]....
        /*046c*/ 	.word	0x00003910


	//   ....[13]....
        /*0470*/ 	.word	0x00003930


	//   ....[14]....
        /*0474*/ 	.word	0x00005880


	//   ....[15]....
        /*0478*/ 	.word	0x000058a0


	//   ....[16]....
        /*047c*/ 	.word	0x000058e0


	//   ....[17]....
        /*0480*/ 	.word	0x000058f0


	//   ....[18]....
        /*0484*/ 	.word	0x00005920


	//   ....[19]....
        /*0488*/ 	.word	0x00005930


	//   ....[20]....
        /*048c*/ 	.word	0x00005960


	//   ....[21]....
        /*0490*/ 	.word	0x00005970


	//   ....[22]....
        /*0494*/ 	.word	0x00005b50


	//   ....[23]....
        /*0498*/ 	.word	0x00005b80


	//   ....[24]....
        /*049c*/ 	.word	0x00005bb0


	//   ....[25]....
        /*04a0*/ 	.word	0x00005bc0


	//   ....[26]....
        /*04a4*/ 	.word	0x00005bf0


	//   ....[27]....
        /*04a8*/ 	.word	0x00005c00


	//   ....[28]....
        /*04ac*/ 	.word	0x00005c30


	//   ....[29]....
        /*04b0*/ 	.word	0x00005c40


	//   ....[30]....
        /*04b4*/ 	.word	0x00005dd0


	//   ....[31]....
        /*04b8*/ 	.word	0x00005df0


	//   ....[32]....
        /*04bc*/ 	.word	0x00005e20


	//   ....[33]....
        /*04c0*/ 	.word	0x00005e30


	//   ....[34]....
        /*04c4*/ 	.word	0x00005e60


	//   ....[35]....
        /*04c8*/ 	.word	0x00005e70


	//   ....[36]....
        /*04cc*/ 	.word	0x00005ea0


	//   ....[37]....
        /*04d0*/ 	.word	0x00005eb0


	//   ....[38]....
        /*04d4*/ 	.word	0x000061d0


	//   ....[39]....
        /*04d8*/ 	.word	0x00006200


	//   ....[40]....
        /*04dc*/ 	.word	0x000062b0


	//   ....[41]....
        /*04e0*/ 	.word	0x00006300


	//   ....[42]....
        /*04e4*/ 	.word	0x00006330


	//   ....[43]....
        /*04e8*/ 	.word	0x00006350


	//   ....[44]....
        /*04ec*/ 	.word	0x00006360


	//   ....[45]....
        /*04f0*/ 	.word	0x00006390


	//   ....[46]....
        /*04f4*/ 	.word	0x000063d0


	//   ....[47]....
        /*04f8*/ 	.word	0x00006400


	//   ....[48]....
        /*04fc*/ 	.word	0x00006420


	//   ....[49]....
        /*0500*/ 	.word	0x00006440


	//   ....[50]....
        /*0504*/ 	.word	0x00006460


	//   ....[51]....
        /*0508*/ 	.word	0x00006480


	//   ....[52]....
        /*050c*/ 	.word	0x000064a0


	//   ....[53]....
        /*0510*/ 	.word	0x000064d0


	//   ....[54]....
        /*0514*/ 	.word	0x00006520


	//   ....[55]....
        /*0518*/ 	.word	0x00006550


	//   ....[56]....
        /*051c*/ 	.word	0x00006570


	//   ....[57]....
        /*0520*/ 	.word	0x00006590


	//   ....[58]....
        /*0524*/ 	.word	0x000065c0


	//   ....[59]....
        /*0528*/ 	.word	0x000065e0


	//   ....[60]....
        /*052c*/ 	.word	0x000065f0


	//   ....[61]....
        /*0530*/ 	.word	0x00006610


	//   ....[62]....
        /*0534*/ 	.word	0x00006650


	//   ....[63]....
        /*0538*/ 	.word	0x00006680


	//   ....[64]....
        /*053c*/ 	.word	0x000066a0


	//   ....[65]....
        /*0540*/ 	.word	0x000066d0


	//   ....[66]....
        /*0544*/ 	.word	0x000066f0


	//   ....[67]....
        /*0548*/ 	.word	0x00006730


	//   ....[68]....
        /*054c*/ 	.word	0x000068d0


	//   ....[69]....
        /*0550*/ 	.word	0x00006920


	//   ....[70]....
        /*0554*/ 	.word	0x00006ab0


	//   ....[71]....
        /*0558*/ 	.word	0x00006b00


	//   ....[72]....
        /*055c*/ 	.word	0x00006b70


	//   ....[73]....
        /*0560*/ 	.word	0x00006bd0


	//   ....[74]....
        /*0564*/ 	.word	0x00006c40


	//   ....[75]....
        /*0568*/ 	.word	0x00006ca0


	//   ....[76]....
        /*056c*/ 	.word	0x00006d10


	//   ....[77]....
        /*0570*/ 	.word	0x00006d70


	//   ....[78]....
        /*0574*/ 	.word	0x00006e10


	//   ....[79]....
        /*0578*/ 	.word	0x00006ea0


	//   ....[80]....
        /*057c*/ 	.word	0x00006f10


	//   ....[81]....
        /*0580*/ 	.word	0x00006f70


	//   ....[82]....
        /*0584*/ 	.word	0x00006fe0


	//   ....[83]....
        /*0588*/ 	.word	0x00007040


	//   ....[84]....
        /*058c*/ 	.word	0x000070b0


	//   ....[85]....
        /*0590*/ 	.word	0x00007110


	//   ....[86]....
        /*0594*/ 	.word	0x000071b0


	//   ....[87]....
        /*0598*/ 	.word	0x00007240


	//   ....[88]....
        /*059c*/ 	.word	0x000072b0


	//   ....[89]....
        /*05a0*/ 	.word	0x00007310


	//   ....[90]....
        /*05a4*/ 	.word	0x00007380


	//   ....[91]....
        /*05a8*/ 	.word	0x000073e0


	//   ....[92]....
        /*05ac*/ 	.word	0x00007450


	//   ....[93]....
        /*05b0*/ 	.word	0x000074b0


	//   ....[94]....
        /*05b4*/ 	.word	0x00007550


	//   ....[95]....
        /*05b8*/ 	.word	0x00007610


	//   ....[96]....
        /*05bc*/ 	.word	0x00007720


	//   ....[97]....
        /*05c0*/ 	.word	0x00007770


	//   ....[98]....
        /*05c4*/ 	.word	0x00007800


	//   ....[99]....
        /*05c8*/ 	.word	0x00007850


	//   ....[100]....
        /*05cc*/ 	.word	0x000078e0


	//   ....[101]....
        /*05d0*/ 	.word	0x00007980


	//   ....[102]....
        /*05d4*/ 	.word	0x000079f0


	//   ....[103]....
        /*05d8*/ 	.word	0x00007a60


	//   ....[104]....
        /*05dc*/ 	.word	0x00007ad0


	//   ....[105]....
        /*05e0*/ 	.word	0x00007b30


	//   ....[106]....
        /*05e4*/ 	.word	0x00007ba0


	//   ....[107]....
        /*05e8*/ 	.word	0x00007c00


	//   ....[108]....
        /*05ec*/ 	.word	0x00007c80


	//   ....[109]....
        /*05f0*/ 	.word	0x00007ce0


	//   ....[110]....
        /*05f4*/ 	.word	0x00007d50


	//   ....[111]....
        /*05f8*/ 	.word	0x00007da0


	//   ....[112]....
        /*05fc*/ 	.word	0x00007e10


	//   ....[113]....
        /*0600*/ 	.word	0x00007e70


	//   ....[114]....
        /*0604*/ 	.word	0x00007f10


	//   ....[115]....
        /*0608*/ 	.word	0x00007fa0


	//   ....[116]....
        /*060c*/ 	.word	0x00008020


	//   ....[117]....
        /*0610*/ 	.word	0x000080c0


	//   ....[118]....
        /*0614*/ 	.word	0x00008150


	//   ....[119]....
        /*0618*/ 	.word	0x000081b0


	//   ....[120]....
        /*061c*/ 	.word	0x00008220


	//   ....[121]....
        /*0620*/ 	.word	0x00008290


	//   ....[122]....
        /*0624*/ 	.word	0x00008360


	//   ....[123]....
        /*0628*/ 	.word	0x00008420


	//   ....[124]....
        /*062c*/ 	.word	0x00008550


	//   ....[125]....
        /*0630*/ 	.word	0x000085d0


	//----- nvinfo : EIATTR_EXIT_INSTR_OFFSETS
	.align		4
.L_491:
        /*0634*/ 	.byte	0x04, 0x1c
        /*0636*/ 	.short	(.L_493 - .L_492)


	//   ....[0]....
.L_492:
        /*0638*/ 	.word	0x00004890


	//   ....[1]....
        /*063c*/ 	.word	0x00006a50


	//----- nvinfo : EIATTR_MAX_THREADS
	.align		4
.L_493:
        /*0640*/ 	.byte	0x04, 0x05
        /*0642*/ 	.short	(.L_495 - .L_494)
.L_494:
        /*0644*/ 	.word	0x00000140
        /*0648*/ 	.word	0x00000001
        /*064c*/ 	.word	0x00000001


	//----- nvinfo : EIATTR_CRS_STACK_SIZE
	.align		4
.L_495:
        /*0650*/ 	.byte	0x04, 0x1e
        /*0652*/ 	.short	(.L_497 - .L_496)
.L_496:
        /*0654*/ 	.word	0x00000000


	//----- nvinfo : EIATTR_CBANK_PARAM_SIZE
	.align		4
.L_497:
        /*0658*/ 	.byte	0x03, 0x19
        /*065a*/ 	.short	0x0060


	//----- nvinfo : EIATTR_PARAM_CBANK
	.align		4
        /*065c*/ 	.byte	0x04, 0x0a
        /*065e*/ 	.short	(.L_499 - .L_498)
	.align		4
.L_498:
        /*0660*/ 	.word	index@(.nv.constant0._ZN13group_norm_v218gn_bwd_cuda_kernelI13__nv_bfloat16Li320ELi2ELi32ELi40ELi1024ELb0ELb1ELi32ELi320ELi320ELi4ELb1ELi8ELb0ELb0ELNS_15WgradSyncMethodE3ENS_16CompileConditionILi900EEEEEvPT_S6_S6_PKS5_S8_S8_S8_PKfflPfPj)
        /*0664*/ 	.short	0x0210
        /*0666*/ 	.short	0x0060


	//----- nvinfo : EIATTR_SW_WAR
	.align		4
.L_499:
        /*0668*/ 	.byte	0x04, 0x36
        /*066a*/ 	.short	(.L_501 - .L_500)
.L_500:
        /*066c*/ 	.word	0x00000008
.L_501:


//--------------------- .nv.info._ZN13group_norm_v218gn_bwd_cuda_kernelI13__nv_bfloat16Li320ELi3ELi32ELi40ELi1024ELb0ELb1ELi32ELi320ELi320ELi4ELb1ELi8ELb0ELb0ELNS_15WgradSyncMethodE3ENS_16CompileConditionILi900EEEEEvPT_S6_S6_PKS5_S8_S8_S8_PKfflPfPj --------------------------
	.section	.nv.info._ZN13group_norm_v218gn_bwd_cuda_kernelI13__nv_bfloat16Li320ELi3ELi32ELi40ELi1024ELb0ELb1ELi32ELi320ELi320ELi4ELb1ELi8ELb0ELb0ELNS_15WgradSyncMethodE3ENS_16CompileConditionILi900EEEEEvPT_S6_S6_PKS5_S8_S8_S8_PKfflPfPj,"",@"SHT_CUDA_INFO"
	.sectionflags	@""
	.align	4


	//----- nvinfo : EIATTR_CUDA_API_VERSION
	.align		4
        /*0000*/ 	.byte	0x04, 0x37
        /*0002*/ 	.short	(.L_503 - .L_502)
.L_502:
        /*0004*/ 	.word	0x00000082


	//----- nvinfo : EIATTR_KPARAM_INFO
	.align		4
.L_503:
        /*0008*/ 	.byte	0x04, 0x17
        /*000a*/ 	.short	(.L_505 - .L_504)
.L_504:
        /*000c*/ 	.word	0x00000000
        /*0010*/ 	.short	0x000b
        /*0012*/ 	.short	0x0058
        /*0014*/ 	.byte	0x00, 0xf0, 0x21, 0x00


	//----- nvinfo : EIATTR_KPARAM_INFO
	.align		4
.L_505:
        /*0018*/ 	.byte	0x04, 0x17
        /*001a*/ 	.short	(.L_507 - .L_506)
.L_506:
        /*001c*/ 	.word	0x00000000
        /*0020*/ 	.short	0x000a
        /*0022*/ 	.short	0x0050
        /*0024*/ 	.byte	0x00, 0xf0, 0x21, 0x00


	//----- nvinfo : EIATTR_KPARAM_INFO
	.align		4
.L_507:
        /*0028*/ 	.byte	0x04, 0x17
        /*002a*/ 	.short	(.L_509 - .L_508)
.L_508:
        /*002c*/ 	.word	0x00000000
        /*0030*/ 	.short	0x0009
        /*0032*/ 	.short	0x0048
        /*0034*/ 	.byte	0x00, 0xf0, 0x21, 0x00


	//----- nvinfo : EIATTR_KPARAM_INFO
	.align		4
.L_509:
        /*0038*/ 	.byte	0x04, 0x17
        /*003a*/ 	.short	(.L_511 - .L_510)
.L_510:
        /*003c*/ 	.word	0x00000000
        /*0040*/ 	.short	0x0008
        /*0042*/ 	.short	0x0040
        /*0044*/ 	.byte	0x00, 0xf0, 0x11, 0x00


	//----- nvinfo : EIATTR_KPARAM_INFO
	.align		4
.L_511:
        /*0048*/ 	.byte	0x04, 0x17
        /*004a*/ 	.short	(.L_513 - .L_512)
.L_512:
        /*004c*/ 	.word	0x00000000
        /*0050*/ 	.short	0x0007
        /*0052*/ 	.short	0x0038
        /*0054*/ 	.byte	0x00, 0xf0, 0x21, 0x00


	//----- nvinfo : EIATTR_KPARAM_INFO
	.align		4
.L_513:
        /*0058*/ 	.byte	0x04, 0x17
        /*005a*/ 	.short	(.L_515 - .L_514)
.L_514:
        /*005c*/ 	.word	0x00000000
        /*0060*/ 	.short	0x0006
        /*0062*/ 	.short	0x0030
        /*0064*/ 	.byte	0x00, 0xf0, 0x21, 0x00


	//----- nvinfo : EIATTR_KPARAM_INFO
	.align		4
.L_515:
        /*0068*/ 	.byte	0x04, 0x17
        /*006a*/ 	.short	(.L_517 - .L_516)
.L_516:
        /*006c*/ 	.word	0x00000000
        /*0070*/ 	.short	0x0005
        /*0072*/ 	.short	0x0028
        /*0074*/ 	.byte	0x00, 0xf0, 0x21, 0x00


	//----- nvinfo : EIATTR_KPARAM_INFO
	.align		4
.L_517:
        /*0078*/ 	.byte	0x04, 0x17
        /*007a*/ 	.short	(.L_519 - .L_518)
.L_518:
        /*007c*/ 	.word	0x00000000
        /*0080*/ 	.short	0x0004
        /*0082*/ 	.short	0x0020
        /*0084*/ 	.byte	0x00, 0xf0, 0x21, 0x00


	//----- nvinfo : EIATTR_KPARAM_INFO
	.align		4
.L_519:
        /*0088*/ 	.byte	0x04, 0x17
        /*008a*/ 	.short	(.L_521 - .L_520)
.L_520:
        /*008c*/ 	.word	0x00000000
        /*0090*/ 	.short	0x0003
        /*0092*/ 	.short	0x0018
        /*0094*/ 	.byte	0x00, 0xf0, 0x21, 0x00


	//----- nvinfo : EIATTR_KPARAM_INFO
	.align		4
.L_521:
        /*0098*/ 	.byte	0x04, 0x17
        /*009a*/ 	.short	(.L_523 - .L_522)
.L_522:
        /*009c*/ 	.word	0x00000000
        /*00a0*/ 	.short	0x0002
        /*00a2*/ 	.short	0x0010
        /*00a4*/ 	.byte	0x00, 0xf0, 0x21, 0x00


	//----- nvinfo : EIATTR_KPARAM_INFO
	.align		4
.L_523:
        /*00a8*/ 	.byte	0x04, 0x17
        /*00aa*/ 	.short	(.L_525 - .L_524)
.L_524:
        /*00ac*/ 	.word	0x00000000
        /*00b0*/ 	.short	0x0001
        /*00b2*/ 	.short	0x0008
        /*00b4*/ 	.byte	0x00, 0xf0, 0x21, 0x00


	//----- nvinfo : EIATTR_KPARAM_INFO
	.align		4
.L_525:
        /*00b8*/ 	.byte	0x04, 0x17
        /*00ba*/ 	.short	(.L_527 - .L_526)
.L_526:
        /*00bc*/ 	.word	0x00000000
        /*00c0*/ 	.short	0x0000
        /*00c2*/ 	.short	0x0000
        /*00c4*/ 	.byte	0x00, 0xf0, 0x21, 0x00


	//----- nvinfo : EIATTR_SPARSE_MMA_MASK
	.align		4
.L_527:
        /*00c8*/ 	.byte	0x03, 0x50
        /*00ca*/ 	.short	0x0000


	//----- nvinfo : EIATTR_MAXREG_COUNT
	.align		4
        /*00cc*/ 	.byte	0x03, 0x1b
        /*00ce*/ 	.short	0x0040


	//----- nvinfo : EIATTR_NUM_BARRIERS
	.align		4
        /*00d0*/ 	.byte	0x02, 0x4c
        /*00d2*/ 	.byte	0x01
	.zero		1


	//----- nvinfo : EIATTR_ANNOTATIONS
	.align		4
        /*00d4*/ 	.byte	0x04, 0x55
        /*00d6*/ 	.short	(.L_529 - .L_528)


	//   ....[0]....
.L_528:
        /* <DEDUP_REMOVED lines=81> */
        /*05dc*/ 	.byte	0x50, 0x4c, 0x00, 0x00


	//----- nvinfo : EIATTR_MERCURY_ISA_VERSION
	.align		4
.L_529:
        /*05e0*/ 	.byte	0x03, 0x5f
        /*05e2*/ 	.short	0x0101


	//----- nvinfo : EIATTR_COOP_GROUP_MASK_REGIDS
	.align		4
        /*05e4*/ 	.byte	0x04, 0x29
        /*05e6*/ 	.short	(.L_531 - .L_530)


	//   ....[0]....
.L_530:
        /*05e8*/ 	.word	0xffffffff


	//   ....[1]....
        /*05ec*/ 	.word	0xffffffff


	//   ....[2]....
        /*05f0*/ 	.word	0xffffffff


	//   ....[3]....
        /*05f4*/ 	.word	0xffffffff


	//   ....[4]....
        /*05f8*/ 	.word	0xffffffff


	//   ....[5]....
        /*05fc*/ 	.word	0xffffffff


	//   ....[6]....
        /*0600*/ 	.word	0xffffffff


	//   ....[7]....
        /*0604*/ 	.word	0xffffffff


	//   ....[8]....
        /*0608*/ 	.word	0xffffffff


	//   ....[9]....
        /*060c*/ 	.word	0xffffffff


	//   ....[10]....
        /*0610*/ 	.word	0xffffffff


	//   ....[11]....
        /*0614*/ 	.word	0xffffffff


	//   ....[12]....
        /*0618*/ 	.word	0xffffffff


	//   ....[13]....
        /*061c*/ 	.word	0xffffffff


	//   ....[14]....
        /*0620*/ 	.word	0x05000015


	//   ....[15]....
        /*0624*/ 	.word	0x05000014


	//   ....[16]....
        /*0628*/ 	.word	0x05000016


	//   ....[17]....
        /*062c*/ 	.word	0x05000017


	//   ....[18]....
        /*0630*/ 	.word	0x05000019


	//   ....[19]....
        /*0634*/ 	.word	0x05000018


	//   ....[20]....
        /*0638*/ 	.word	0x0500001a


	//   ....[21]....
        /*063c*/ 	.word	0x0500000f


	//   ....[22]....
        /*0640*/ 	.word	0x05000019


	//   ....[23]....
        /*0644*/ 	.word	0x05000018


	//   ....[24]....
        /*0648*/ 	.word	0x0500001a


	//   ....[25]....
        /*064c*/ 	.word	0x0500001b


	//   ....[26]....
        /*0650*/ 	.word	0x0500001d


	//   ....[27]....
        /*0654*/ 	.word	0x0500001c


	//   ....[28]....
        /*0658*/ 	.word	0x05000020


	//   ....[29]....
        /*065c*/ 	.word	0x0500000f


	//   ....[30]....
        /*0660*/ 	.word	0x05000019


	//   ....[31]....
        /*0664*/ 	.word	0x05000018


	//   ....[32]....
        /*0668*/ 	.word	0x0500001a


	//   ....[33]....
        /*066c*/ 	.word	0x0500001b


	//   ....[34]....
        /*0670*/ 	.word	0x0500001d


	//   ....[35]....
        /*0674*/ 	.word	0x0500001c


	//   ....[36]....
        /*0678*/ 	.word	0x05000020


	//   ....[37]....
        /*067c*/ 	.word	0x0500000f


	//   ....[38]....
        /*0680*/ 	.word	0x05000011


	//   ....[39]....
        /*0684*/ 	.word	0x0500001b


	//   ....[40]....
        /*0688*/ 	.word	0x05000010


	//   ....[41]....
        /*068c*/ 	.word	0x0500001d


	//   ....[42]....
        /*0690*/ 	.word	0x05000023


	//   ....[43]....
        /*0694*/ 	.word	0x0500001e


	//   ....[44]....
        /*0698*/ 	.word	0x05000026


	//   ....[45]....
        /*069c*/ 	.word	0x05000025


	//   ....[46]....
        /*06a0*/ 	.word	0x0500001c


	//   ....[47]....
        /*06a4*/ 	.word	0x05000016


	//   ....[48]....
        /*06a8*/ 	.word	0x05000011


	//   ....[49]....
        /*06ac*/ 	.word	0x0500001b


	//   ....[50]....
        /*06b0*/ 	.word	0x05000014


	//   ....[51]....
        /*06b4*/ 	.word	0x05000017


	//   ....[52]....
        /*06b8*/ 	.word	0x05000018


	//   ....[53]....
        /*06bc*/ 	.word	0x0500001a


	//   ....[54]....
        /*06c0*/ 	.word	0x05000029


	//   ....[55]....
        /*06c4*/ 	.word	0x05000013


	//   ....[56]....
        /*06c8*/ 	.word	0x05000018


	//   ....[57]....
        /*06cc*/ 	.word	0x0500000e


	//   ....[58]....
        /*06d0*/ 	.word	0x05000014


	//   ....[59]....
        /*06d4*/ 	.word	0x05000012


	//   ....[60]....
        /*06d8*/ 	.word	0x05000015


	//   ....[61]....
        /*06dc*/ 	.word	0x05000017


	//   ....[62]....
        /*06e0*/ 	.word	0x0500002b


	//   ....[63]....
        /*06e4*/ 	.word	0x05000028


	//   ....[64]....
        /*06e8*/ 	.word	0x05000020


	//   ....[65]....
        /*06ec*/ 	.word	0x05000022


	//   ....[66]....
        /*06f0*/ 	.word	0x05000021


	//   ....[67]....
        /*06f4*/ 	.word	0x05000027


	//   ....[68]....
        /*06f8*/ 	.word	0x05000023


	//   ....[69]....
        /*06fc*/ 	.word	0x0500001e


	//   ....[70]....
        /*0700*/ 	.word	0x0500001a


	//   ....[71]....
        /*0704*/ 	.word	0x0500001a


	//   ....[72]....
        /*0708*/ 	.word	0x0500001a


	//   ....[73]....
        /*070c*/ 	.word	0x0500001a


	//   ....[74]....
        /*0710*/ 	.word	0x0500001a


	//   ....[75]....
        /*0714*/ 	.word	0x0500001a


	//   ....[76]....
        /*0718*/ 	.word	0x0500001a


	//   ....[77]....
        /*071c*/ 	.word	0x0500001a


	//   ....[78]....
        /*0720*/ 	.word	0x0500001a


	//   ....[79]....
        /*0724*/ 	.word	0x0500001a


	//   ....[80]....
        /*0728*/ 	.word	0x0500001a


	//   ....[81]....
        /*072c*/ 	.word	0x0500001a


	//   ....[82]....
        /*0730*/ 	.word	0x0500001a


	//   ....[83]....
        /*0734*/ 	.word	0x0500001a


	//   ....[84]....
        /*0738*/ 	.word	0x0500001a


	//   ....[85]....
        /*073c*/ 	.word	0x0500001a


	//   ....[86]....
        /*0740*/ 	.word	0x0500001a


	//   ....[87]....
        /*0744*/ 	.word	0x0500001a


	//   ....[88]....
        /*0748*/ 	.word	0x0500001a


	//   ....[89]....
        /*074c*/ 	.word	0x0500001a


	//   ....[90]....
        /*0750*/ 	.word	0x0500001a


	//   ....[91]....
        /*0754*/ 	.word	0x0500001a


	//   ....[92]....
        /*0758*/ 	.word	0x0500001a


	//   ....[93]....
        /*075c*/ 	.word	0x0500001a


	//   ....[94]....
        /*0760*/ 	.word	0x0500001a


	//   ....[95]....
        /*0764*/ 	.word	0x0500001a


	//   ....[96]....
        /*0768*/ 	.word	0x0500001a


	//   ....[97]....
        /*076c*/ 	.word	0x0500001a


	//   ....[98]....
        /*0770*/ 	.word	0x0500001a


	//   ....[99]....
        /*0774*/ 	.word	0x0500001a


	//   ....[100]....
        /*0778*/ 	.word	0x0500001a


	//   ....[101]....
        /*077c*/ 	.word	0x0500001a


	//   ....[102]....
        /*0780*/ 	.word	0x0500001a


	//   ....[103]....
        /*0784*/ 	.word	0x0500001a


	//   ....[104]....
        /*0788*/ 	.word	0x0500001a


	//   ....[105]....
        /*078c*/ 	.word	0x0500001a


	//   ....[106]....
        /*0790*/ 	.word	0x0500001a


	//   ....[107]....
        /*0794*/ 	.word	0x0500001a


	//   ....[108]....
        /*0798*/ 	.word	0x0500001a


	//   ....[109]....
        /*079c*/ 	.word	0x0500001a


	//   ....[110]....
        /*07a0*/ 	.word	0x0500001a


	//   ....[111]....
        /*07a4*/ 	.word	0x0500001a


	//   ....[112]....
        /*07a8*/ 	.word	0x0500001a


	//   ....[113]....
        /*07ac*/ 	.word	0x0500001a


	//   ....[114]....
        /*07b0*/ 	.word	0x0500001a


	//   ....[115]....
        /*07b4*/ 	.word	0x0500001a


	//   ....[116]....
        /*07b8*/ 	.word	0x0500001a


	//   ....[117]....
        /*07bc*/ 	.word	0x0500001a


	//   ....[118]....
        /*07c0*/ 	.word	0x0500001a


	//   ....[119]....
        /*07c4*/ 	.word	0x0500001a


	//   ....[120]....
        /*07c8*/ 	.word	0x0500001a


	//   ....[121]....
        /*07cc*/ 	.word	0x0500001a


	//   ....[122]....
        /*07d0*/ 	.word	0x0500001a


	//   ....[123]....
        /*07d4*/ 	.word	0x0500001a


	//   ....[124]....
        /*07d8*/ 	.word	0x0500001a


	//   ....[125]....
        /*07dc*/ 	.word	0x0500001a


	//----- nvinfo : EIATTR_COOP_GROUP_INSTR_OFFSETS
	.align		4
.L_531:
        /*07e0*/ 	.byte	0x04, 0x28
        /*07e2*/ 	.short	(.L_533 - .L_532)


	//   ....[0]....
.L_532:
        /*07e4*/ 	.word	0x00003350


	//   ....[1]....
        /*07e8*/ 	.word	0x00003360


	//   ....[2]....
        /*07ec*/ 	.word	0x000033a0


	//   ....[3]....
        /*07f0*/ 	.word	0x000033c0


	//   ....[4]....
        /*07f4*/ 	.word	0x00003d80


	//   ....[5]....
        /*07f8*/ 	.word	0x00003de0


	//   ....[6]....
        /*07fc*/ 	.word	0x00003e00


	//   ....[7]....
        /*0800*/ 	.word	0x00003e20


	//   ....[8]....
        /*0804*/ 	.word	0x00003e40


	//   ....[9]....
        /*0808*/ 	.word	0x00003e60


	//   ....[10]....
        /*080c*/ 	.word	0x00003e80


	//   ....[11]....
        /*0810*/ 	.word	0x00003ea0


	//   ....[12]....
        /*0814*/ 	.word	0x00003ec0


	//   ....[13]....
        /*0818*/ 	.word	0x00003ee0


	//   ....[14]....
        /*081c*/ 	.word	0x00005fd0


	//   ....[15]....
        /*0820*/ 	.word	0x00006000


	//   ....[16]....
        /*0824*/ 	.word	0x00006030


	//   ....[17]....
        /*0828*/ 	.word	0x00006050


	//   ....[18]....
        /*082c*/ 	.word	0x00006080


	//   ....[19]....
        /*0830*/ 	.word	0x00006090


	//   ....[20]....
        /*0834*/ 	.word	0x000060c0


	//   ....[21]....
        /*0838*/ 	.word	0x000060d0


	//   ....[22]....
        /*083c*/ 	.word	0x000062a0


	//   ....[23]....
        /*0840*/ 	.word	0x000062d0


	//   ....[24]....
        /*0844*/ 	.word	0x00006310


	//   ....[25]....
        /*0848*/ 	.word	0x00006330


	//   ....[26]....
        /*084c*/ 	.word	0x00006360


	//   ....[27]....
        /*0850*/ 	.word	0x00006370


	//   ....[28]....
        /*0854*/ 	.word	0x000063a0


	//   ....[29]....
        /*0858*/ 	.word	0x000063b0


	//   ....[30]....
        /*085c*/ 	.word	0x00006540


	//   ....[31]....
        /*0860*/ 	.word	0x00006570


	//   ....[32]....
        /*0864*/ 	.word	0x000065a0


	//   ....[33]....
        /*0868*/ 	.word	0x000065c0


	//   ....[34]....
        /*086c*/ 	.word	0x000065f0


	//   ....[35]....
        /*0870*/ 	.word	0x00006600


	//   ....[36]....
        /*0874*/ 	.word	0x00006630


	//   ....[37]....
        /*0878*/ 	.word	0x00006640


	//   ....[38]....
        /*087c*/ 	.word	0x00006840


	//   ....[39]....
        /*0880*/ 	.word	0x00006940


	//   ....[40]....
        /*0884*/ 	.word	0x000069d0


	//   ....[41]....
        /*0888*/ 	.word	0x00006a70


	//   ....[42]....
        /*088c*/ 	.word	0x00006aa0


	//   ....[43]....
        /*0890*/ 	.word	0x00006af0


	//   ....[44]....
        /*0894*/ 	.word	0x00006b10


	//   ....[45]....
        /*0898*/ 	.word	0x00006b40


	//   ....[46]....
        /*089c*/ 	.word	0x00006b50


	//   ....[47]....
        /*08a0*/ 	.word	0x00006b70


	//   ....[48]....
        /*08a4*/ 	.word	0x00006bf0


	//   ....[49]....
        /*08a8*/ 	.word	0x00006c30


	//   ....[50]....
        /*08ac*/ 	.word	0x00006c70


	//   ....[51]....
        /*08b0*/ 	.word	0x00006ca0


	//   ....[52]....
        /*08b4*/ 	.word	0x00006cb0


	//   ....[53]....
        /*08b8*/ 	.word	0x00006cc0


	//   ....[54]....
        /*08bc*/ 	.word	0x00006cd0


	//   ....[55]....
        /*08c0*/ 	.word	0x00006d10


	//   ....[56]....
        /*08c4*/ 	.word	0x00006d50


	//   ....[57]....
        /*08c8*/ 	.word	0x00006d80


	//   ....[58]....
        /*08cc*/ 	.word	0x00006dc0


	//   ....[59]....
        /*08d0*/ 	.word	0x00006de0


	//   ....[60]....
        /*08d4*/ 	.word	0x00006e10


	//   ....[61]....
        /*08d8*/ 	.word	0x00006e30


	//   ....[62]....
        /*08dc*/ 	.word	0x00006e50


	//   ....[63]....
        /*08e0*/ 	.word	0x00006e90


	//   ....[64]....
        /*08e4*/ 	.word	0x00006ee0


	//   ....[65]....
        /*08e8*/ 	.word	0x00006f00


	//   ....[66]....
        /*08ec*/ 	.word	0x00006f30


	//   ....[67]....
        /*08f0*/ 	.word	0x00006f40


	//   ....[68]....
        /*08f4*/ 	.word	0x00007060


	//   ....[69]....
        /*08f8*/ 	.word	0x000070b0


	//   ....[70]....
        /*08fc*/ 	.word	0x00007290


	//   ....[71]....
        /*0900*/ 	.word	0x000072e0


	//   ....[72]....
        /*0904*/ 	.word	0x00007350


	//   ....[73]....
        /*0908*/ 	.word	0x000073b0


	//   ....[74]....
        /*090c*/ 	.word	0x00007420


	//   ....[75]....
        /*0910*/ 	.word	0x00007480


	//   ....[76]....
        /*0914*/ 	.word	0x000074f0


	//   ....[77]....
        /*0918*/ 	.word	0x00007550


	//   ....[78]....
        /*091c*/ 	.word	0x000075f0


	//   ....[79]....
        /*0920*/ 	.word	0x00007680


	//   ....[80]....
        /*0924*/ 	.word	0x000076f0


	//   ....[81]....
        /*0928*/ 	.word	0x00007750


	//   ....[82]....
        /*092c*/ 	.word	0x000077c0


	//   ....[83]....
        /*0930*/ 	.word	0x00007820


	//   ....[84]....
        /*0934*/ 	.word	0x00007890


	//   ....[85]....
        /*0938*/ 	.word	0x000078f0


	//   ....[86]....
        /*093c*/ 	.word	0x00007990


	//   ....[87]....
        /*0940*/ 	.word	0x00007a20


	//   ....[88]....
        /*0944*/ 	.word	0x00007a90


	//   ....[89]....
        /*0948*/ 	.word	0x00007af0


	//   ....[90]....
        /*094c*/ 	.word	0x00007b60


	//   ....[91]....
        /*0950*/ 	.word	0x00007bc0


	//   ....[92]....
        /*0954*/ 	.word	0x00007c30


	//   ....[93]....
        /*0958*/ 	.word	0x00007c90


	//   ....[94]....
        /*095c*/ 	.word	0x00007d30


	//   ....[95]....
        /*0960*/ 	.word	0x00007df0


	//   ....[96]....
        /*0964*/ 	.word	0x00007ef0


	//   ....[97]....
        /*0968*/ 	.word	0x00007f40


	//   ....[98]....
        /*096c*/ 	.word	0x00008030


	//   ....[99]....
        /*0970*/ 	.word	0x00008080


	//   ....[100]....
        /*0974*/ 	.word	0x00008110


	//   ....[101]....
        /*0978*/ 	.word	0x00008160


	//   ....[102]....
        /*097c*/ 	.word	0x000081d0


	//   ....[103]....
        /*0980*/ 	.word	0x00008230


	//   ....[104]....
        /*0984*/ 	.word	0x000082a0


	//   ....[105]....
        /*0988*/ 	.word	0x00008300


	//   ....[106]....
        /*098c*/ 	.word	0x00008370


	//   ....[107]....
        /*0990*/ 	.word	0x000083d0


	//   ....[108]....
        /*0994*/ 	.word	0x00008450


	//   ....[109]....
        /*0998*/ 	.word	0x000084c0


	//   ....[110]....
        /*099c*/ 	.word	0x00008530


	//   ....[111]....
        /*09a0*/ 	.word	0x00008590


	//   ....[112]....
        /*09a4*/ 	.word	0x00008610


	//   ....[113]....
        /*09a8*/ 	.word	0x00008690


	//   ....[114]....
        /*09ac*/ 	.word	0x00008730


	//   ....[115]....
        /*09b0*/ 	.word	0x000087a0


	//   ....[116]....
        /*09b4*/ 	.word	0x00008830


	//   ....[117]....
        /*09b8*/ 	.word	0x000088c0


	//   ....[118]....
        /*09bc*/ 	.word	0x00008930


	//   ....[119]....
        /*09c0*/ 	.word	0x00008990


	//   ....[120]....
        /*09c4*/ 	.word	0x00008a00


	//   ....[121]....
        /*09c8*/ 	.word	0x00008a80


	//   ....[122]....
        /*09cc*/ 	.word	0x00008b40


	//   ....[123]....
        /*09d0*/ 	.word	0x00008c10


	//   ....[124]....
        /*09d4*/ 	.word	0x00008cf0


	//   ....[125]....
        /*09d8*/ 	.word	0x00008da0


	//----- nvinfo : EIATTR_EXIT_INSTR_OFFSETS
	.align		4
.L_533:
        /*09dc*/ 	.byte	0x04, 0x1c
        /*09de*/ 	.short	(.L_535 - .L_534)


	//   ....[0]....
.L_534:
        /*09e0*/ 	.word	0x00004ff0


	//   ....[1]....
        /*09e4*/ 	.word	0x00007230


	//----- nvinfo : EIATTR_MAX_THREADS
	.align		4
.L_535:
        /*09e8*/ 	.byte	0x04, 0x05
        /*09ea*/ 	.short	(.L_537 - .L_536)
.L_536:
        /*09ec*/ 	.word	0x00000140
        /*09f0*/ 	.word	0x00000001
        /*09f4*/ 	.word	0x00000001


	//----- nvinfo : EIATTR_CRS_STACK_SIZE
	.align		4
.L_537:
        /*09f8*/ 	.byte	0x04, 0x1e
        /*09fa*/ 	.short	(.L_539 - .L_538)
.L_538:
        /*09fc*/ 	.word	0x00000000


	//----- nvinfo : EIATTR_CBANK_PARAM_SIZE
	.align		4
.L_539:
        /*0a00*/ 	.byte	0x03, 0x19
        /*0a02*/ 	.short	0x0060


	//----- nvinfo : EIATTR_PARAM_CBANK
	.align		4
        /*0a04*/ 	.byte	0x04, 0x0a
        /*0a06*/ 	.short	(.L_541 - .L_540)
	.align		4
.L_540:
        /*0a08*/ 	.word	index@(.nv.constant0._ZN13group_norm_v218gn_bwd_cuda_kernelI13__nv_bfloat16Li320ELi3ELi32ELi40ELi1024ELb0ELb1ELi32ELi320ELi320ELi4ELb1ELi8ELb0ELb0ELNS_15WgradSyncMethodE3ENS_16CompileConditionILi900EEEEEvPT_S6_S6_PKS5_S8_S8_S8_PKfflPfPj)
        /*0a0c*/ 	.short	0x0210
        /*0a0e*/ 	.short	0x0060


	//----- nvinfo : EIATTR_SW_WAR
	.align		4
.L_541:
        /*0a10*/ 	.byte	0x04, 0x36
        /*0a12*/ 	.short	(.L_543 - .L_542)
.L_542:
        /*0a14*/ 	.word	0x00000008
.L_543:


//--------------------- .nv.info._ZN13group_norm_v218gn_bwd_cuda_kernelI13__nv_bfloat16Li320ELi3ELi32ELi40ELi1024ELb0ELb1ELi32ELi320ELi320ELi4ELb1ELi12ELb0ELb0ELNS_15WgradSyncMethodE3ENS_16CompileConditionILi900EEEEEvPT_S6_S6_PKS5_S8_S8_S8_PKfflPfPj --------------------------
	.section	.nv.info._ZN13group_norm_v218gn_bwd_cuda_kernelI13__nv_bfloat16Li320ELi3ELi32ELi40ELi1024ELb0ELb1ELi32ELi320ELi320ELi4ELb1ELi12ELb0ELb0ELNS_15WgradSyncMethodE3ENS_16CompileConditionILi900EEEEEvPT_S6_S6_PKS5_S8_S8_S8_PKfflPfPj,"",@"SHT_CUDA_INFO"
	.sectionflags	@""
	.align	4


	//----- nvinfo : EIATTR_CUDA_API_VERSION
	.align		4
        /*0000*/ 	.byte	0x04, 0x37
        /*0002*/ 	.short	(.L_545 - .L_544)
.L_544:
        /*0004*/ 	.word	0x00000082


	//----- nvinfo : EIATTR_KPARAM_INFO
	.align		4
.L_545:
        /*0008*/ 	.byte	0x04, 0x17
        /*000a*/ 	.short	(.L_547 - .L_546)
.L_546:
        /*000c*/ 	.word	0x00000000
        /*0010*/ 	.short	0x000b
        /*0012*/ 	.short	0x0058
        /*0014*/ 	.byte	0x00, 0xf0, 0x21, 0x00


	//----- nvinfo : EIATTR_KPARAM_INFO
	.align		4
.L_547:
        /*0018*/ 	.byte	0x04, 0x17
        /*001a*/ 	.short	(.L_549 - .L_548)
.L_548:
        /*001c*/ 	.word	0x00000000
        /*0020*/ 	.short	0x000a
        /*0022*/ 	.short	0x0050
        /*0024*/ 	.byte	0x00, 0xf0, 0x21, 0x00


	//----- nvinfo : EIATTR_KPARAM_INFO
	.align		4
.L_549:
        /*0028*/ 	.byte	0x04, 0x17
        /*002a*/ 	.short	(.L_551 - .L_550)
.L_550:
        /*002c*/ 	.word	0x00000000
        /*0030*/ 	.short	0x0009
        /*0032*/ 	.short	0x0048
        /*0034*/ 	.byte	0x00, 0xf0, 0x21, 0x00


	//----- nvinfo : EIATTR_KPARAM_INFO
	.align		4
.L_551:
        /*0038*/ 	.byte	0x04, 0x17
        /*003a*/ 	.short	(.L_553 - .L_552)
.L_552:
        /*003c*/ 	.word	0x00000000
        /*0040*/ 	.short	0x0008
        /*0042*/ 	.short	0x0040
        /*0044*/ 	.byte	0x00, 0xf0, 0x11, 0x00


	//----- nvinfo : EIATTR_KPARAM_INFO
	.align		4
.L_553:
        /*0048*/ 	.byte	0x04, 0x17
        /*004a*/ 	.short	(.L_555 - .L_554)
.L_554:
        /*004c*/ 	.word	0x00000000
        /*0050*/ 	.short	0x0007
        /*0052*/ 	.short	0x0038
        /*0054*/ 	.byte	0x00, 0xf0, 0x21, 0x00


	//----- nvinfo : EIATTR_KPARAM_INFO
	.align		4
.L_555:
        /*0058*/ 	.byte	0x04, 0x17
        /*005a*/ 	.short	(.L_557 - .L_556)
.L_556:
        /*005c*/ 	.word	0x00000000
        /*0060*/ 	.short	0x0006
        /*0062*/ 	.short	0x0030
        /*0064*/ 	.byte	0x00, 0xf0, 0x21, 0x00


	//----- nvinfo : EIATTR_KPARAM_INFO
	.align		4
.L_557:
        /*0068*/ 	.byte	0x04, 0x17
        /*006a*/ 	.short	(.L_559 - .L_558)
.L_558:
        /*006c*/ 	.word	0x00000000
        /*0070*/ 	.short	0x0005
        /*0072*/ 	.short	0x0028
        /*0074*/ 	.byte	0x00, 0xf0, 0x21, 0x00


	//----- nvinfo : EIATTR_KPARAM_INFO
	.align		4
.L_559:
        /*0078*/ 	.byte	0x04, 0x17
        /*007a*/ 	.short	(.L_561 - .L_560)
.L_560:
        /*007c*/ 	.word	0x00000000
        /*0080*/ 	.short	0x0004
        /*0082*/ 	.short	0x0020
        /*0084*/ 	.byte	0x00, 0xf0, 0x21, 0x00


	//----- nvinfo : EIATTR_KPARAM_INFO
	.align		4
.L_561:
        /*0088*/ 	.byte	0x04, 0x17
        /*008a*/ 	.short	(.L_563 - .L_562)
.L_562:
        /*008c*/ 	.word	0x00000000
        /*0090*/ 	.short	0x0003
        /*0092*/ 	.short	0x0018
        /*0094*/ 	.byte	0x00, 0xf0, 0x21, 0x00


	//----- nvinfo : EIATTR_KPARAM_INFO
	.align		4
.L_563:
        /*0098*/ 	.byte	0x04, 0x17
        /*009a*/ 	.short	(.L_565 - .L_564)
.L_564:
        /*009c*/ 	.word	0x00000000
        /*00a0*/ 	.short	0x0002
        /*00a2*/ 	.short	0x0010
        /*00a4*/ 	.byte	0x00, 0xf0, 0x21, 0x00


	//----- nvinfo : EIATTR_KPARAM_INFO
	.align		4
.L_565:
        /*00a8*/ 	.byte	0x04, 0x17
        /*00aa*/ 	.short	(.L_567 - .L_566)
.L_566:
        /*00ac*/ 	.word	0x00000000
        /*00b0*/ 	.short	0x0001
        /*00b2*/ 	.short	0x0008
        /*00b4*/ 	.byte	0x00, 0xf0, 0x21, 0x00


	//----- nvinfo : EIATTR_KPARAM_INFO
	.align		4
.L_567:
        /*00b8*/ 	.byte	0x04, 0x17
        /*00ba*/ 	.short	(.L_569 - .L_568)
.L_568:
        /*00bc*/ 	.word	0x00000000
        /*00c0*/ 	.short	0x0000
        /*00c2*/ 	.short	0x0000
        /*00c4*/ 	.byte	0x00, 0xf0, 0x21, 0x00


	//----- nvinfo : EIATTR_SPARSE_MMA_MASK
	.align		4
.L_569:
        /*00c8*/ 	.byte	0x03, 0x50
        /*00ca*/ 	.short	0x0000


	//----- nvinfo : EIATTR_MAXREG_COUNT
	.align		4
        /*00cc*/ 	.byte	0x03, 0x1b
        /*00ce*/ 	.short	0x0040


	//----- nvinfo : EIATTR_NUM_BARRIERS
	.align		4
        /*00d0*/ 	.byte	0x02, 0x4c
        /*00d2*/ 	.byte	0x01
	.zero		1


	//----- nvinfo : EIATTR_ANNOTATIONS
	.align		4
        /*00d4*/ 	.byte	0x04, 0x55
        /*00d6*/ 	.short	(.L_571 - .L_570)


	//   ....[0]....
.L_570:
        /* <DEDUP_REMOVED lines=82> */


	//----- nvinfo : EIATTR_MERCURY_ISA_VERSION
	.align		4
.L_571:
        /*05e0*/ 	.byte	0x03, 0x5f
        /*05e2*/ 	.short	0x0101


	//----- nvinfo : EIATTR_COOP_GROUP_MASK_REGIDS
	.align		4
        /*05e4*/ 	.byte	0x04, 0x29
        /*05e6*/ 	.short	(.L_573 - .L_572)


	//   ....[0]....
.L_572:
        /*05e8*/ 	.word	0xffffffff


	//   ....[1]....
        /*05ec*/ 	.word	0xffffffff


	//   ....[2]....
        /*05f0*/ 	.word	0xffffffff


	//   ....[3]....
        /*05f4*/ 	.word	0xffffffff


	//   ....[4]....
        /*05f8*/ 	.word	0xffffffff


	//   ....[5]....
        /*05fc*/ 	.word	0xffffffff


	//   ....[6]....
        /*0600*/ 	.word	0xffffffff


	//   ....[7]....
        /*0604*/ 	.word	0xffffffff


	//   ....[8]....
        /*0608*/ 	.word	0xffffffff


	//   ....[9]....
        /*060c*/ 	.word	0xffffffff


	//   ....[10]....
        /*0610*/ 	.word	0xffffffff


	//   ....[11]....
        /*0614*/ 	.word	0xffffffff


	//   ....[12]....
        /*0618*/ 	.word	0xffffffff


	//   ....[13]....
        /*061c*/ 	.word	0xffffffff


	//   ....[14]....
        /*0620*/ 	.word	0x05000015


	//   ....[15]....
        /*0624*/ 	.word	0x05000014


	//   ....[16]....
        /*0628*/ 	.word	0x05000016


	//   ....[17]....
        /*062c*/ 	.word	0x05000017


	//   ....[18]....
        /*0630*/ 	.word	0x05000019


	//   ....[19]....
        /*0634*/ 	.word	0x05000018


	//   ....[20]....
        /*0638*/ 	.word	0x0500001a


	//   ....[21]....
        /*063c*/ 	.word	0x0500000f


	//   ....[22]....
        /*0640*/ 	.word	0x05000019


	//   ....[23]....
        /*0644*/ 	.word	0x05000018


	//   ....[24]....
        /*0648*/ 	.word	0x0500001a


	//   ....[25]....
        /*064c*/ 	.word	0x0500001b


	//   ....[26]....
        /*0650*/ 	.word	0x0500001d


	//   ....[27]....
        /*0654*/ 	.word	0x0500001c


	//   ....[28]....
        /*0658*/ 	.word	0x05000020


	//   ....[29]....
        /*065c*/ 	.word	0x0500000f


	//   ....[30]....
        /*0660*/ 	.word	0x05000019


	//   ....[31]....
        /*0664*/ 	.word	0x05000018


	//   ....[32]....
        /*0668*/ 	.word	0x0500001a


	//   ....[33]....
        /*066c*/ 	.word	0x0500001b


	//   ....[34]....
        /*0670*/ 	.word	0x0500001d


	//   ....[35]....
        /*0674*/ 	.word	0x0500001c


	//   ....[36]....
        /*0678*/ 	.word	0x05000020


	//   ....[37]....
        /*067c*/ 	.word	0x0500000f


	//   ....[38]....
        /*0680*/ 	.word	0x05000011


	//   ....[39]....
        /*0684*/ 	.word	0x0500001b


	//   ....[40]....
        /*0688*/ 	.word	0x05000010


	//   ....[41]....
        /*068c*/ 	.word	0x0500001d


	//   ....[42]....
        /*0690*/ 	.word	0x05000023


	//   ....[43]....
        /*0694*/ 	.word	0x0500001e


	//   ....[44]....
        /*0698*/ 	.word	0x05000026


	//   ....[45]....
        /*069c*/ 	.word	0x05000025


	//   ....[46]....
        /*06a0*/ 	.word	0x0500001c


	//   ....[47]....
        /*06a4*/ 	.word	0x05000016


	//   ....[48]....
        /*06a8*/ 	.word	0x05000011


	//   ....[49]....
        /*06ac*/ 	.word	0x0500001b


	//   ....[50]....
        /*06b0*/ 	.word	0x05000014


	//   ....[51]....
        /*06b4*/ 	.word	0x05000017


	//   ....[52]....
        /*06b8*/ 	.word	0x05000018


	//   ....[53]....
        /*06bc*/ 	.word	0x0500001a


	//   ....[54]....
        /*06c0*/ 	.word	0x05000029


	//   ....[55]....
        /*06c4*/ 	.word	0x05000013


	//   ....[56]....
        /*06c8*/ 	.word	0x05000018


	//   ....[57]....
        /*06cc*/ 	.word	0x0500000e


	//   ....[58]....
        /*06d0*/ 	.word	0x05000014


	//   ....[59]....
        /*06d4*/ 	.word	0x05000012


	//   ....[60]....
        /*06d8*/ 	.word	0x05000015


	//   ....[61]....
        /*06dc*/ 	.word	0x05000017


	//   ....[62]....
        /*06e0*/ 	.word	0x0500002b


	//   ....[63]....
        /*06e4*/ 	.word	0x05000028


	//   ....[64]....
        /*06e8*/ 	.word	0x05000020


	//   ....[65]....
        /*06ec*/ 	.word	0x05000022


	//   ....[66]....
        /*06f0*/ 	.word	0x05000021


	//   ....[67]....
        /*06f4*/ 	.word	0x05000027


	//   ....[68]....
        /*06f8*/ 	.word	0x05000023


	//   ....[69]....
        /*06fc*/ 	.word	0x0500001e


	//   ....[70]....
        /*0700*/ 	.word	0x0500001a


	//   ....[71]....
        /*0704*/ 	.word	0x0500001a


	//   ....[72]....
        /*0708*/ 	.word	0x0500001a


	//   ....[73]....
        /*070c*/ 	.word	0x0500001a


	//   ....[74]....
        /*0710*/ 	.word	0x0500001a


	//   ....[75]....
        /*0714*/ 	.word	0x0500001a


	//   ....[76]....
        /*0718*/ 	.word	0x0500001a


	//   ....[77]....
        /*071c*/ 	.word	0x0500001a


	//   ....[78]....
        /*0720*/ 	.word	0x0500001a


	//   ....[79]....
        /*0724*/ 	.word	0x0500001a


	//   ....[80]....
        /*0728*/ 	.word	0x0500001a


	//   ....[81]....
        /*072c*/ 	.word	0x0500001a


	//   ....[82]....
        /*0730*/ 	.word	0x0500001a


	//   ....[83]....
        /*0734*/ 	.word	0x0500001a


	//   ....[84]....
        /*0738*/ 	.word	0x0500001a


	//   ....[85]....
        /*073c*/ 	.word	0x0500001a


	//   ....[86]....
        /*0740*/ 	.word	0x0500001a


	//   ....[87]....
        /*0744*/ 	.word	0x0500001a


	//   ....[88]....
        /*0748*/ 	.word	0x0500001a


	//   ....[89]....
        /*074c*/ 	.word	0x0500001a


	//   ....[90]....
        /*0750*/ 	.word	0x0500001a


	//   ....[91]....
        /*0754*/ 	.word	0x0500001a


	//   ....[92]....
        /*0758*/ 	.word	0x0500001a


	//   ....[93]....
        /*075c*/ 	.word	0x0500001a


	//   ....[94]....
        /*0760*/ 	.word	0x0500001a


	//   ....[95]....
        /*0764*/ 	.word	0x0500001a


	//   ....[96]....
        /*0768*/ 	.word	0x0500001a


	//   ....[97]....
        /*076c*/ 	.word	0x0500001a


	//   ....[98]....
        /*0770*/ 	.word	0x0500001a


	//   ....[99]....
        /*0774*/ 	.word	0x0500001a


	//   ....[100]....
        /*0778*/ 	.word	0x0500001a


	//   ....[101]....
        /*077c*/ 	.word	0x0500001a


	//   ....[102]....
        /*0780*/ 	.word	0x0500001a


	//   ....[103]....
        /*0784*/ 	.word	0x0500001a


	//   ....[104]....
        /*0788*/ 	.word	0x0500001a


	//   ....[105]....
        /*078c*/ 	.word	0x0500001a


	//   ....[106]....
        /*0790*/ 	.word	0x0500001a


	//   ....[107]....
        /*0794*/ 	.word	0x0500001a


	//   ....[108]....
        /*0798*/ 	.word	0x0500001a


	//   ....[109]....
        /*079c*/ 	.word	0x0500001a


	//   ....[110]....
        /*07a0*/ 	.word	0x0500001a


	//   ....[111]....
        /*07a4*/ 	.word	0x0500001a


	//   ....[112]....
        /*07a8*/ 	.word	0x0500001a


	//   ....[113]....
        /*07ac*/ 	.word	0x0500001a


	//   ....[114]....
        /*07b0*/ 	.word	0x0500001a


	//   ....[115]....
        /*07b4*/ 	.word	0x0500001a


	//   ....[116]....
        /*07b8*/ 	.word	0x0500001a


	//   ....[117]....
        /*07bc*/ 	.word	0x0500001a


	//   ....[118]....
        /*07c0*/ 	.word	0x0500001a


	//   ....[119]....
        /*07c4*/ 	.word	0x0500001a


	//   ....[120]....
        /*07c8*/ 	.word	0x0500001a


	//   ....[121]....
        /*07cc*/ 	.word	0x0500001a


	//   ....[122]....
        /*07d0*/ 	.word	0x0500001a


	//   ....[123]....
        /*07d4*/ 	.word	0x0500001a


	//   ....[124]....
        /*07d8*/ 	.word	0x0500001a


	//   ....[125]....
        /*07dc*/ 	.word	0x0500001a


	//----- nvinfo : EIATTR_COOP_GROUP_INSTR_OFFSETS
	.align		4
.L_573:
        /*07e0*/ 	.byte	0x04, 0x28
        /*07e2*/ 	.short	(.L_575 - .L_574)


	//   ....[0]....
.L_574:
        /*07e4*/ 	.word	0x00003350


	//   ....[1]....
        /*07e8*/ 	.word	0x00003360


	//   ....[2]....
        /*07ec*/ 	.word	0x000033a0


	//   ....[3]....
        /*07f0*/ 	.word	0x000033c0


	//   ....[4]....
        /*07f4*/ 	.word	0x00003d80


	//   ....[5]....
        /*07f8*/ 	.word	0x00003de0


	//   ....[6]....
        /*07fc*/ 	.word	0x00003e00


	//   ....[7]....
        /*0800*/ 	.word	0x00003e20


	//   ....[8]....
        /*0804*/ 	.word	0x00003e40


	//   ....[9]....
        /*0808*/ 	.word	0x00003e60


	//   ....[10]....
        /*080c*/ 	.word	0x00003e80


	//   ....[11]....
        /*0810*/ 	.word	0x00003ea0


	//   ....[12]....
        /*0814*/ 	.word	0x00003ec0


	//   ....[13]....
        /*0818*/ 	.word	0x00003ee0


	//   ....[14]....
        /*081c*/ 	.word	0x00005fd0


	//   ....[15]....
        /*0820*/ 	.word	0x00006000


	//   ....[16]....
        /*0824*/ 	.word	0x00006030


	//   ....[17]....
        /*0828*/ 	.word	0x00006050


	//   ....[18]....
        /*082c*/ 	.word	0x00006080


	//   ....[19]....
        /*0830*/ 	.word	0x00006090


	//   ....[20]....
        /*0834*/ 	.word	0x000060c0


	//   ....[21]....
        /*0838*/ 	.word	0x000060d0


	//   ....[22]....
        /*083c*/ 	.word	0x000062a0


	//   ....[23]....
        /*0840*/ 	.word	0x000062d0


	//   ....[24]....
        /*0844*/ 	.word	0x00006310


	//   ....[25]....
        /*0848*/ 	.word	0x00006330


	//   ....[26]....
        /*084c*/ 	.word	0x00006360


	//   ....[27]....
        /*0850*/ 	.word	0x00006370


	//   ....[28]....
        /*0854*/ 	.word	0x000063a0


	//   ....[29]....
        /*0858*/ 	.word	0x000063b0


	//   ....[30]....
        /*085c*/ 	.word	0x00006540


	//   ....[31]....
        /*0860*/ 	.word	0x00006570


	//   ....[32]....
        /*0864*/ 	.word	0x000065a0


	//   ....[33]....
        /*0868*/ 	.word	0x000065c0


	//   ....[34]....
        /*086c*/ 	.word	0x000065f0


	//   ....[35]....
        /*0870*/ 	.word	0x00006600


	//   ....[36]....
        /*0874*/ 	.word	0x00006630


	//   ....[37]....
        /*0878*/ 	.word	0x00006640


	//   ....[38]....
        /*087c*/ 	.word	0x00006840


	//   ....[39]....
        /*0880*/ 	.word	0x00006940


	//   ....[40]....
        /*0884*/ 	.word	0x000069d0


	//   ....[41]....
        /*0888*/ 	.word	0x00006a70


	//   ....[42]....
        /*088c*/ 	.word	0x00006aa0


	//   ....[43]....
        /*0890*/ 	.word	0x00006af0


	//   ....[44]....
        /*0894*/ 	.word	0x00006b10


	//   ....[45]....
        /*0898*/ 	.word	0x00006b40


	//   ....[46]....
        /*089c*/ 	.word	0x00006b50


	//   ....[47]....
        /*08a0*/ 	.word	0x00006b70


	//   ....[48]....
        /*08a4*/ 	.word	0x00006bf0


	//   ....[49]....
        /*08a8*/ 	.word	0x00006c30


	//   ....[50]....
        /*08ac*/ 	.word	0x00006c70


	//   ....[51]....
        /*08b0*/ 	.word	0x00006ca0


	//   ....[52]....
        /*08b4*/ 	.word	0x00006cb0


	//   ....[53]....
        /*08b8*/ 	.word	0x00006cc0


	//   ....[54]....
        /*08bc*/ 	.word	0x00006cd0


	//   ....[55]....
        /*08c0*/ 	.word	0x00006d10


	//   ....[56]....
        /*08c4*/ 	.word	0x00006d50


	//   ....[57]....
        /*08c8*/ 	.word	0x00006d80


	//   ....[58]....
        /*08cc*/ 	.word	0x00006dc0


	//   ....[59]....
        /*08d0*/ 	.word	0x00006de0


	//   ....[60]....
        /*08d4*/ 	.word	0x00006e10


	//   ....[61]....
        /*08d8*/ 	.word	0x00006e30


	//   ....[62]....
        /*08dc*/ 	.word	0x00006e50


	//   ....[63]....
        /*08e0*/ 	.word	0x00006e90


	//   ....[64]....
        /*08e4*/ 	.word	0x00006ee0


	//   ....[65]....
        /*08e8*/ 	.word	0x00006f00


	//   ....[66]....
        /*08ec*/ 	.word	0x00006f30


	//   ....[67]....
        /*08f0*/ 	.word	0x00006f40


	//   ....[68]....
        /*08f4*/ 	.word	0x00007060


	//   ....[69]....
        /*08f8*/ 	.word	0x000070b0


	//   ....[70]....
        /*08fc*/ 	.word	0x00007290


	//   ....[71]....
        /*0900*/ 	.word	0x000072e0


	//   ....[72]....
        /*0904*/ 	.word	0x00007350


	//   ....[73]....
        /*0908*/ 	.word	0x000073b0


	//   ....[74]....
        /*090c*/ 	.word	0x00007420


	//   ....[75]....
        /*0910*/ 	.word	0x00007480


	//   ....[76]....
        /*0914*/ 	.word	0x000074f0


	//   ....[77]....
        /*0918*/ 	.word	0x00007550


	//   ....[78]....
        /*091c*/ 	.word	0x000075f0


	//   ....[79]....
        /*0920*/ 	.word	0x00007680


	//   ....[80]....
        /*0924*/ 	.word	0x000076f0


	//   ....[81]....
        /*0928*/ 	.word	0x00007750


	//   ....[82]....
        /*092c*/ 	.word	0x000077c0


	//   ....[83]....
        /*0930*/ 	.word	0x00007820


	//   ....[84]....
        /*0934*/ 	.word	0x00007890


	//   ....[85]....
        /*0938*/ 	.word	0x000078f0


	//   ....[86]....
        /*093c*/ 	.word	0x00007990


	//   ....[87]....
        /*0940*/ 	.word	0x00007a20


	//   ....[88]....
        /*0944*/ 	.word	0x00007a90


	//   ....[89]....
        /*0948*/ 	.word	0x00007af0


	//   ....[90]....
        /*094c*/ 	.word	0x00007b60


	//   ....[91]....
        /*0950*/ 	.word	0x00007bc0


	//   ....[92]....
        /*0954*/ 	.word	0x00007c30


	//   ....[93]....
        /*0958*/ 	.word	0x00007c90


	//   ....[94]....
        /*095c*/ 	.word	0x00007d30


	//   ....[95]....
        /*0960*/ 	.word	0x00007df0


	//   ....[96]....
        /*0964*/ 	.word	0x00007ef0


	//   ....[97]....
        /*0968*/ 	.word	0x00007f40


	//   ....[98]....
        /*096c*/ 	.word	0x00008030


	//   ....[99]....
        /*0970*/ 	.word	0x00008080


	//   ....[100]....
        /*0974*/ 	.word	0x00008110


	//   ....[101]....
        /*0978*/ 	.word	0x00008160


	//   ....[102]....
        /*097c*/ 	.word	0x000081d0


	//   ....[103]....
        /*0980*/ 	.word	0x00008230


	//   ....[104]....
        /*0984*/ 	.word	0x000082a0


	//   ....[105]....
        /*0988*/ 	.word	0x00008300


	//   ....[106]....
        /*098c*/ 	.word	0x00008370


	//   ....[107]....
        /*0990*/ 	.word	0x000083d0


	//   ....[108]....
        /*0994*/ 	.word	0x00008450


	//   ....[109]....
        /*0998*/ 	.word	0x000084c0


	//   ....[110]....
        /*099c*/ 	.word	0x00008530


	//   ....[111]....
        /*09a0*/ 	.word	0x00008590


	//   ....[112]....
        /*09a4*/ 	.word	0x00008610


	//   ....[113]....
        /*09a8*/ 	.word	0x00008690


	//   ....[114]....
        /*09ac*/ 	.word	0x00008730


	//   ....[115]....
        /*09b0*/ 	.word	0x000087a0


	//   ....[116]....
        /*09b4*/ 	.word	0x00008830


	//   ....[117]....
        /*09b8*/ 	.word	0x000088c0


	//   ....[118]....
        /*09bc*/ 	.word	0x00008930


	//   ....[119]....
        /*09c0*/ 	.word	0x00008990


	//   ....[120]....
        /*09c4*/ 	.word	0x00008a00


	//   ....[121]....
        /*09c8*/ 	.word	0x00008a80


	//   ....[122]....
        /*09cc*/ 	.word	0x00008b40


	//   ....[123]....
        /*09d0*/ 	.word	0x00008c10


	//   ....[124]....
        /*09d4*/ 	.word	0x00008cf0


	//   ....[125]....
        /*09d8*/ 	.word	0x00008da0


	//----- nvinfo : EIATTR_EXIT_INSTR_OFFSETS
	.align		4
.L_575:
        /*09dc*/ 	.byte	0x04, 0x1c
        /*09de*/ 	.short	(.L_577 - .L_576)


	//   ....[0]....
.L_576:
        /*09e0*/ 	.word	0x00004ff0


	//   ....[1]....
        /*09e4*/ 	.word	0x00007230


	//----- nvinfo : EIATTR_MAX_THREADS
	.align		4
.L_577:
        /*09e8*/ 	.byte	0x04, 0x05
        /*09ea*/ 	.short	(.L_579 - .L_578)
.L_578:
        /*09ec*/ 	.word	0x00000140
        /*09f0*/ 	.word	0x00000001
        /*09f4*/ 	.word	0x00000001


	//----- nvinfo : EIATTR_CRS_STACK_SIZE
	.align		4
.L_579:
        /*09f8*/ 	.byte	0x04, 0x1e
        /*09fa*/ 	.short	(.L_581 - .L_580)
.L_580:
        /*09fc*/ 	.word	0x00000000


	//----- nvinfo : EIATTR_CBANK_PARAM_SIZE
	.align		4
.L_581:
        /*0a00*/ 	.byte	0x03, 0x19
        /*0a02*/ 	.short	0x0060


	//----- nvinfo : EIATTR_PARAM_CBANK
	.align		4
        /*0a04*/ 	.byte	0x04, 0x0a
        /*0a06*/ 	.short	(.L_583 - .L_582)
	.align		4
.L_582:
        /*0a08*/ 	.word	index@(.nv.constant0._ZN13group_norm_v218gn_bwd_cuda_kernelI13__nv_bfloat16Li320ELi3ELi32ELi40ELi1024ELb0ELb1ELi32ELi320ELi320ELi4ELb1ELi12ELb0ELb0ELNS_15WgradSyncMethodE3ENS_16CompileConditionILi900EEEEEvPT_S6_S6_PKS5_S8_S8_S8_PKfflPfPj)
        /*0a0c*/ 	.short	0x0210
        /*0a0e*/ 	.short	0x0060


	//----- nvinfo : EIATTR_SW_WAR
	.align		4
.L_583:
        /*0a10*/ 	.byte	0x04, 0x36
        /*0a12*/ 	.short	(.L_585 - .L_584)
.L_584:
        /*0a14*/ 	.word	0x00000008
.L_585:


//--------------------- .nv.info._ZN13group_norm_v218gn_bwd_cuda_kernelI13__nv_bfloat16Li320ELi3ELi16ELi80ELi1024ELb1ELb1ELi16ELi320ELi320ELi4ELb1ELi5ELb0ELb0ELNS_15WgradSyncMethodE2ENS_16CompileConditionILi900EEEEEvPT_S6_S6_PKS5_S8_S8_S8_PKfflPfPj --------------------------
	.section	.nv.info._ZN13group_norm_v218gn_bwd_cuda_kernelI13__nv_bfloat16Li320ELi3ELi16ELi80ELi1024ELb1ELb1ELi16ELi320ELi320ELi4ELb1ELi5ELb0ELb0ELNS_15WgradSyncMethodE2ENS_16CompileConditionILi900EEEEEvPT_S6_S6_PKS5_S8_S8_S8_PKfflPfPj,"",@"SHT_CUDA_INFO"
	.sectionflags	@""
	.align	4


	//----- nvinfo : EIATTR_CUDA_API_VERSION
	.align		4
        /*0000*/ 	.byte	0x04, 0x37
        /*0002*/ 	.short	(.L_587 - .L_586)
.L_586:
        /*0004*/ 	.word	0x00000082


	//----- nvinfo : EIATTR_KPARAM_INFO
	.align		4
.L_587:
        /*0008*/ 	.byte	0x04, 0x17
        /*000a*/ 	.short	(.L_589 - .L_588)
.L_588:
        /*000c*/ 	.word	0x00000000
        /*0010*/ 	.short	0x000b
        /*0012*/ 	.short	0x0058
        /*0014*/ 	.byte	0x00, 0xf0, 0x21, 0x00


	//----- nvinfo : EIATTR_KPARAM_INFO
	.align		4
.L_589:
        /*0018*/ 	.byte	0x04, 0x17
        /*001a*/ 	.short	(.L_591 - .L_590)
.L_590:
        /*001c*/ 	.word	0x00000000
        /*0020*/ 	.short	0x000a
        /*0022*/ 	.short	0x0050
        /*0024*/ 	.byte	0x00, 0xf0, 0x21, 0x00


	//----- nvinfo : EIATTR_KPARAM_INFO
	.align		4
.L_591:
        /*0028*/ 	.byte	0x04, 0x17
        /*002a*/ 	.short	(.L_593 - .L_592)
.L_592:
        /*002c*/ 	.word	0x00000000
        /*0030*/ 	.short	0x0009
        /*0032*/ 	.short	0x0048
        /*0034*/ 	.byte	0x00, 0xf0, 0x21, 0x00


	//----- nvinfo : EIATTR_KPARAM_INFO
	.align		4
.L_593:
        /*0038*/ 	.byte	0x04, 0x17
        /*003a*/ 	.short	(.L_595 - .L_594)
.L_594:
        /*003c*/ 	.word	0x00000000
        /*0040*/ 	.short	0x0008
        /*0042*/ 	.short	0x0040
        /*0044*/ 	.byte	0x00, 0xf0, 0x11, 0x00


	//----- nvinfo : EIATTR_KPARAM_INFO
	.align		4
.L_595:
        /*0048*/ 	.byte	0x04, 0x17
        /*004a*/ 	.short	(.L_597 - .L_596)
.L_596:
        /*004c*/ 	.word	0x00000000
        /*0050*/ 	.short	0x0007
        /*0052*/ 	.short	0x0038
        /*0054*/ 	.byte	0x00, 0xf0, 0x21, 0x00


	//----- nvinfo : EIATTR_KPARAM_INFO
	.align		4
.L_597:
        /*0058*/ 	.byte	0x04, 0x17
        /*005a*/ 	.short	(.L_599 - .L_598)
.L_598:
        /*005c*/ 	.word	0x00000000
        /*0060*/ 	.short	0x0006
        /*0062*/ 	.short	0x0030
        /*0064*/ 	.byte	0x00, 0xf0, 0x21, 0x00


	//----- nvinfo : EIATTR_KPARAM_INFO
	.align		4
.L_599:
        /*0068*/ 	.byte	0x04, 0x17
        /*006a*/ 	.short	(.L_601 - .L_600)
.L_600:
        /*006c*/ 	.word	0x00000000
        /*0070*/ 	.short	0x0005
        /*0072*/ 	.short	0x0028
        /*0074*/ 	.byte	0x00, 0xf0, 0x21, 0x00


	//----- nvinfo : EIATTR_KPARAM_INFO
	.align		4
.L_601:
        /*0078*/ 	.byte	0x04, 0x17
        /*007a*/ 	.short	(.L_603 - .L_602)
.L_602:
        /*007c*/ 	.word	0x00000000
        /*0080*/ 	.short	0x0004
        /*0082*/ 	.short	0x0020
        /*0084*/ 	.byte	0x00, 0xf0, 0x21, 0x00


	//----- nvinfo : EIATTR_KPARAM_INFO
	.align		4
.L_603:
        /*0088*/ 	.byte	0x04, 0x17
        /*008a*/ 	.short	(.L_605 - .L_604)
.L_604:
        /*008c*/ 	.word	0x00000000
        /*0090*/ 	.short	0x0003
        /*0092*/ 	.short	0x0018
        /*0094*/ 	.byte	0x00, 0xf0, 0x21, 0x00


	//----- nvinfo : EIATTR_KPARAM_INFO
	.align		4
.L_605:
        /*0098*/ 	.byte	0x04, 0x17
        /*009a*/ 	.short	(.L_607 - .L_606)
.L_606:
        /*009c*/ 	.word	0x00000000
        /*00a0*/ 	.short	0x0002
        /*00a2*/ 	.short	0x0010
        /*00a4*/ 	.byte	0x00, 0xf0, 0x21, 0x00


	//----- nvinfo : EIATTR_KPARAM_INFO
	.align		4
.L_607:
        /*00a8*/ 	.byte	0x04, 0x17
        /*00aa*/ 	.short	(.L_609 - .L_608)
.L_608:
        /*00ac*/ 	.word	0x00000000
        /*00b0*/ 	.short	0x0001
        /*00b2*/ 	.short	0x0008
        /*00b4*/ 	.byte	0x00, 0xf0, 0x21, 0x00


	//----- nvinfo : EIATTR_KPARAM_INFO
	.align		4
.L_609:
        /*00b8*/ 	.byte	0x04, 0x17
        /*00ba*/ 	.short	(.L_611 - .L_610)
.L_610:
        /*00bc*/ 	.word	0x00000000
        /*00c0*/ 	.short	0x0000
        /*00c2*/ 	.short	0x0000
        /*00c4*/ 	.byte	0x00, 0xf0, 0x21, 0x00


	//----- nvinfo : EIATTR_SPARSE_MMA_MASK
	.align		4
.L_611:
        /*00c8*/ 	.byte	0x03, 0x50
        /*00ca*/ 	.short	0x0000


	//----- nvinfo : EIATTR_MAXREG_COUNT
	.align		4
        /*00cc*/ 	.byte	0x03, 0x1b
        /*00ce*/ 	.short	0x0040


	//----- nvinfo : EIATTR_NUM_BARRIERS
	.align		4
        /*00d0*/ 	.byte	0x02, 0x4c
        /*00d2*/ 	.byte	0x01
	.zero		1


	//----- nvinfo : EIATTR_ANNOTATIONS
	.align		4
        /*00d4*/ 	.byte	0x04, 0x55
        /*00d6*/ 	.short	(.L_613 - .L_612)


	//   ....[0]....
.L_612:
        /* <DEDUP_REMOVED lines=9> */


	//----- nvinfo : EIATTR_MERCURY_ISA_VERSION
	.align		4
.L_613:
        /*0158*/ 	.byte	0x03, 0x5f
        /*015a*/ 	.short	0x0101


	//----- nvinfo : EIATTR_COOP_GROUP_MASK_REGIDS
	.align		4
        /*015c*/ 	.byte	0x04, 0x29
        /*015e*/ 	.short	(.L_615 - .L_614)


	//   ....[0]....
.L_614:
        /*0160*/ 	.word	0xffffffff


	//   ....[1]....
        /*0164*/ 	.word	0xffffffff


	//   ....[2]....
        /*0168*/ 	.word	0xffffffff


	//   ....[3]....
        /*016c*/ 	.word	0xffffffff


	//   ....[4]....
        /*0170*/ 	.word	0xffffffff


	//   ....[5]....
        /*0174*/ 	.word	0xffffffff


	//   ....[6]....
        /*0178*/ 	.word	0xffffffff


	//   ....[7]....
        /*017c*/ 	.word	0xffffffff


	//   ....[8]....
        /*0180*/ 	.word	0xffffffff


	//   ....[9]....
        /*0184*/ 	.word	0xffffffff


	//   ....[10]....
        /*0188*/ 	.word	0xffffffff


	//   ....[11]....
        /*018c*/ 	.word	0xffffffff


	//   ....[12]....
        /*0190*/ 	.word	0xffffffff


	//   ....[13]....
        /*0194*/ 	.word	0xffffffff


	//   ....[14]....
        /*0198*/ 	.word	0x05000015


	//   ....[15]....
        /*019c*/ 	.word	0x05000014


	//   ....[16]....
        /*01a0*/ 	.word	0x05000016


	//   ....[17]....
        /*01a4*/ 	.word	0x05000017


	//   ....[18]....
        /*01a8*/ 	.word	0x05000019


	//   ....[19]....
        /*01ac*/ 	.word	0x05000018


	//   ....[20]....
        /*01b0*/ 	.word	0x0500001a


	//   ....[21]....
        /*01b4*/ 	.word	0x0500000f


	//   ....[22]....
        /*01b8*/ 	.word	0x05000019


	//   ....[23]....
        /*01bc*/ 	.word	0x05000018


	//   ....[24]....
        /*01c0*/ 	.word	0x0500001a


	//   ....[25]....
        /*01c4*/ 	.word	0x0500001b


	//   ....[26]....
        /*01c8*/ 	.word	0x0500001d


	//   ....[27]....
        /*01cc*/ 	.word	0x0500001c


	//   ....[28]....
        /*01d0*/ 	.word	0x05000020


	//   ....[29]....
        /*01d4*/ 	.word	0x0500000f


	//   ....[30]....
        /*01d8*/ 	.word	0x05000019


	//   ....[31]....
        /*01dc*/ 	.word	0x05000018


	//   ....[32]....
        /*01e0*/ 	.word	0x0500001a


	//   ....[33]....
        /*01e4*/ 	.word	0x0500001b


	//   ....[34]....
        /*01e8*/ 	.word	0x0500001d


	//   ....[35]....
        /*01ec*/ 	.word	0x0500001c


	//   ....[36]....
        /*01f0*/ 	.word	0x05000020


	//   ....[37]....
        /*01f4*/ 	.word	0x0500000f


	//   ....[38]....
        /*01f8*/ 	.word	0x05000011


	//   ....[39]....
        /*01fc*/ 	.word	0x0500001b


	//   ....[40]....
        /*0200*/ 	.word	0x0500001d


	//   ....[41]....
        /*0204*/ 	.word	0x05000010


	//   ....[42]....
        /*0208*/ 	.word	0x05000023


	//   ....[43]....
        /*020c*/ 	.word	0x05000026


	//   ....[44]....
        /*0210*/ 	.word	0x05000025


	//   ....[45]....
        /*0214*/ 	.word	0x0500001e


	//   ....[46]....
        /*0218*/ 	.word	0x0500001c


	//   ....[47]....
        /*021c*/ 	.word	0x05000016


	//   ....[48]....
        /*0220*/ 	.word	0x0500001b


	//   ....[49]....
        /*0224*/ 	.word	0x05000014


	//   ....[50]....
        /*0228*/ 	.word	0x05000017


	//   ....[51]....
        /*022c*/ 	.word	0x05000018


	//   ....[52]....
        /*0230*/ 	.word	0x0500001a


	//   ....[53]....
        /*0234*/ 	.word	0x05000011


	//   ....[54]....
        /*0238*/ 	.word	0x05000029


	//   ....[55]....
        /*023c*/ 	.word	0x05000018


	//   ....[56]....
        /*0240*/ 	.word	0x05000013


	//   ....[57]....
        /*0244*/ 	.word	0x05000014


	//   ....[58]....
        /*0248*/ 	.word	0x05000012


	//   ....[59]....
        /*024c*/ 	.word	0x05000015


	//   ....[60]....
        /*0250*/ 	.word	0x05000017


	//   ....[61]....
        /*0254*/ 	.word	0x0500000e


	//   ....[62]....
        /*0258*/ 	.word	0x0500002b


	//   ....[63]....
        /*025c*/ 	.word	0x05000028


	//   ....[64]....
        /*0260*/ 	.word	0x05000020


	//   ....[65]....
        /*0264*/ 	.word	0x05000022


	//   ....[66]....
        /*0268*/ 	.word	0x05000021


	//   ....[67]....
        /*026c*/ 	.word	0x05000027


	//   ....[68]....
        /*0270*/ 	.word	0x05000023


	//   ....[69]....
        /*0274*/ 	.word	0x0500001e


	//   ....[70]....
        /*0278*/ 	.word	0x0500001a


	//   ....[71]....
        /*027c*/ 	.word	0x0500001a


	//   ....[72]....
        /*0280*/ 	.word	0x0500001a


	//   ....[73]....
        /*0284*/ 	.word	0x0500001a


	//   ....[74]....
        /*0288*/ 	.word	0x0500001a


	//   ....[75]....
        /*028c*/ 	.word	0x0500001a


	//   ....[76]....
        /*0290*/ 	.word	0x0500001a


	//   ....[77]....
        /*0294*/ 	.word	0x0500001a


	//   ....[78]....
        /*0298*/ 	.word	0x0500001a


	//   ....[79]....
        /*029c*/ 	.word	0x0500001a


	//   ....[80]....
        /*02a0*/ 	.word	0x0500001a


	//   ....[81]....
        /*02a4*/ 	.word	0x0500001a


	//   ....[82]....
        /*02a8*/ 	.word	0x0500001a


	//   ....[83]....
        /*02ac*/ 	.word	0x0500001a


	//   ....[84]....
        /*02b0*/ 	.word	0x0500001a


	//   ....[85]....
        /*02b4*/ 	.word	0x0500001a


	//   ....[86]....
        /*02b8*/ 	.word	0x0500001a


	//   ....[87]....
        /*02bc*/ 	.word	0x0500001a


	//   ....[88]....
        /*02c0*/ 	.word	0x0500001a


	//   ....[89]....
        /*02c4*/ 	.word	0x0500001a


	//   ....[90]....
        /*02c8*/ 	.word	0x0500001a


	//   ....[91]....
        /*02cc*/ 	.word	0x0500001a


	//   ....[92]....
        /*02d0*/ 	.word	0x0500001a


	//   ....[93]....
        /*02d4*/ 	.word	0x0500001a


	//   ....[94]....
        /*02d8*/ 	.word	0x0500001a


	//   ....[95]....
        /*02dc*/ 	.word	0x0500001a


	//   ....[96]....
        /*02e0*/ 	.word	0x0500001a


	//   ....[97]....
        /*02e4*/ 	.word	0x0500001a


	//   ....[98]....
        /*02e8*/ 	.word	0x0500001a


	//   ....[99]....
        /*02ec*/ 	.word	0x0500001a


	//   ....[100]....
        /*02f0*/ 	.word	0x0500001a


	//   ....[101]....
        /*02f4*/ 	.word	0x0500001a


	//   ....[102]....
        /*02f8*/ 	.word	0x0500001a


	//   ....[103]....
        /*02fc*/ 	.word	0x0500001a


	//   ....[104]....
        /*0300*/ 	.word	0x0500001a


	//   ....[105]....
        /*0304*/ 	.word	0x0500001a


	//   ....[106]....
        /*0308*/ 	.word	0x0500001a


	//   ....[107]....
        /*030c*/ 	.word	0x0500001a


	//   ....[108]....
        /*0310*/ 	.word	0x0500001a


	//   ....[109]....
        /*0314*/ 	.word	0x0500001a


	//   ....[110]....
        /*0318*/ 	.word	0x0500001a


	//   ....[111]....
        /*031c*/ 	.word	0x0500001a


	//   ....[112]....
        /*0320*/ 	.word	0x0500001a


	//   ....[113]....
        /*0324*/ 	.word	0x0500001a


	//   ....[114]....
        /*0328*/ 	.word	0x0500001a


	//   ....[115]....
        /*032c*/ 	.word	0x0500001a


	//   ....[116]....
        /*0330*/ 	.word	0x0500001a


	//   ....[117]....
        /*0334*/ 	.word	0x0500001a


	//   ....[118]....
        /*0338*/ 	.word	0x0500001a


	//   ....[119]....
        /*033c*/ 	.word	0x0500001a


	//   ....[120]....
        /*0340*/ 	.word	0x0500001a


	//   ....[121]....
        /*0344*/ 	.word	0x0500001a


	//   ....[122]....
        /*0348*/ 	.word	0x0500001a


	//   ....[123]....
        /*034c*/ 	.word	0x0500001a


	//   ....[124]....
        /*0350*/ 	.word	0x0500001a


	//   ....[125]....
        /*0354*/ 	.word	0x0500001a


	//----- nvinfo : EIATTR_COOP_GROUP_INSTR_OFFSETS
	.align		4
.L_615:
        /*0358*/ 	.byte	0x04, 0x28
        /*035a*/ 	.short	(.L_617 - .L_616)


	//   ....[0]....
.L_616:
        /*035c*/ 	.word	0x00002e90


	//   ....[1]....
        /*0360*/ 	.word	0x00002ea0


	//   ....[2]....
        /*0364*/ 	.word	0x00002ee0


	//   ....[3]....
        /*0368*/ 	.word	0x00002f00


	//   ....[4]....
        /*036c*/ 	.word	0x00003780


	//   ....[5]....
        /*0370*/ 	.word	0x00003790


	//   ....[6]....
        /*0374*/ 	.word	0x000037c0


	//   ....[7]....
        /*0378*/ 	.word	0x000037d0


	//   ....[8]....
        /*037c*/ 	.word	0x00003800


	//   ....[9]....
        /*0380*/ 	.word	0x00003810


	//   ....[10]....
        /*0384*/ 	.word	0x00003840


	//   ....[11]....
        /*0388*/ 	.word	0x00003870


	//   ....[12]....
        /*038c*/ 	.word	0x000038d0


	//   ....[13]....
        /*0390*/ 	.word	0x00003900


	//   ....[14]....
        /*0394*/ 	.word	0x000055b0


	//   ....[15]....
        /*0398*/ 	.word	0x000055e0


	//   ....[16]....
        /*039c*/ 	.word	0x00005620


	//   ....[17]....
        /*03a0*/ 	.word	0x00005640


	//   ....[18]....
        /*03a4*/ 	.word	0x00005670


	//   ....[19]....
        /*03a8*/ 	.word	0x00005680


	//   ....[20]....
        /*03ac*/ 	.word	0x000056b0


	//   ....[21]....
        /*03b0*/ 	.word	0x000056c0


	//   ....[22]....
        /*03b4*/ 	.word	0x00005890


	//   ....[23]....
        /*03b8*/ 	.word	0x000058c0


	//   ....[24]....
        /*03bc*/ 	.word	0x00005900


	//   ....[25]....
        /*03c0*/ 	.word	0x00005920


	//   ....[26]....
        /*03c4*/ 	.word	0x00005950


	//   ....[27]....
        /*03c8*/ 	.word	0x00005960


	//   ....[28]....
        /*03cc*/ 	.word	0x00005990


	//   ....[29]....
        /*03d0*/ 	.word	0x000059a0


	//   ....[30]....
        /*03d4*/ 	.word	0x00005b20


	//   ....[31]....
        /*03d8*/ 	.word	0x00005b50


	//   ....[32]....
        /*03dc*/ 	.word	0x00005b90


	//   ....[33]....
        /*03e0*/ 	.word	0x00005bb0


	//   ....[34]....
        /*03e4*/ 	.word	0x00005be0


	//   ....[35]....
        /*03e8*/ 	.word	0x00005bf0


	//   ....[36]....
        /*03ec*/ 	.word	0x00005c20


	//   ....[37]....
        /*03f0*/ 	.word	0x00005c30


	//   ....[38]....
        /*03f4*/ 	.word	0x00005f20


	//   ....[39]....
        /*03f8*/ 	.word	0x00005f50


	//   ....[40]....
        /*03fc*/ 	.word	0x00006030


	//   ....[41]....
        /*0400*/ 	.word	0x00006070


	//   ....[42]....
        /*0404*/ 	.word	0x000060c0


	//   ....[43]....
        /*0408*/ 	.word	0x000060e0


	//   ....[44]....
        /*040c*/ 	.word	0x000060f0


	//   ....[45]....
        /*0410*/ 	.word	0x00006120


	//   ....[46]....
        /*0414*/ 	.word	0x00006140


	//   ....[47]....
        /*0418*/ 	.word	0x00006170


	//   ....[48]....
        /*041c*/ 	.word	0x000061f0


	//   ....[49]....
        /*0420*/ 	.word	0x00006230


	//   ....[50]....
        /*0424*/ 	.word	0x00006260


	//   ....[51]....
        /*0428*/ 	.word	0x00006270


	//   ....[52]....
        /*042c*/ 	.word	0x00006290


	//   ....[53]....
        /*0430*/ 	.word	0x000062b0


	//   ....[54]....
        /*0434*/ 	.word	0x000062d0


	//   ....[55]....
        /*0438*/ 	.word	0x00006310


	//   ....[56]....
        /*043c*/ 	.word	0x00006340


	//   ....[57]....
        /*0440*/ 	.word	0x00006380


	//   ....[58]....
        /*0444*/ 	.word	0x000063a0


	//   ....[59]....
        /*0448*/ 	.word	0x000063d0


	//   ....[60]....
        /*044c*/ 	.word	0x000063f0


	//   ....[61]....
        /*0450*/ 	.word	0x00006410


	//   ....[62]....
        /*0454*/ 	.word	0x00006450


	//   ....[63]....
        /*0458*/ 	.word	0x00006470


	//   ....[64]....
        /*045c*/ 	.word	0x000064a0


	//   ....[65]....
        /*0460*/ 	.word	0x000064d0


	//   ....[66]....
        /*0464*/ 	.word	0x000064f0


	//   ....[67]....
        /*0468*/ 	.word	0x00006520


	//   ....[68]....
        /*046c*/ 	.word	0x00006620


	//   ....[69]....
        /*0470*/ 	.word	0x00006690


	//   ....[70]....
        /*0474*/ 	.word	0x00006860


	//   ....[71]....
        /*0478*/ 	.word	0x000068b0


	//   ....[72]....
        /*047c*/ 	.word	0x00006920


	//   ....[73]....
        /*0480*/ 	.word	0x00006980


	//   ....[74]....
        /*0484*/ 	.word	0x000069f0


	//   ....[75]....
        /*0488*/ 	.word	0x00006a50


	//   ....[76]....
        /*048c*/ 	.word	0x00006ac0


	//   ....[77]....
        /*0490*/ 	.word	0x00006b20


	//   ....[78]....
        /*0494*/ 	.word	0x00006bc0


	//   ....[79]....
        /*0498*/ 	.word	0x00006c50


	//   ....[80]....
        /*049c*/ 	.word	0x00006cc0


	//   ....[81]....
        /*04a0*/ 	.word	0x00006d20


	//   ....[82]....
        /*04a4*/ 	.word	0x00006d90


	//   ....[83]....
        /*04a8*/ 	.word	0x00006df0


	//   ....[84]....
        /*04ac*/ 	.word	0x00006e60


	//   ....[85]....
        /*04b0*/ 	.word	0x00006ec0


	//   ....[86]....
        /*04b4*/ 	.word	0x00006f60


	//   ....[87]....
        /*04b8*/ 	.word	0x00006ff0


	//   ....[88]....
        /*04bc*/ 	.word	0x00007060


	//   ....[89]....
        /*04c0*/ 	.word	0x000070c0


	//   ....[90]....
        /*04c4*/ 	.word	0x00007130


	//   ....[91]....
        /*04c8*/ 	.word	0x00007190


	//   ....[92]....
        /*04cc*/ 	.word	0x00007200


	//   ....[93]....
        /*04d0*/ 	.word	0x00007260


	//   ....[94]....
        /*04d4*/ 	.word	0x00007300


	//   ....[95]....
        /*04d8*/ 	.word	0x000073c0


	//   ....[96]....
        /*04dc*/ 	.word	0x000074c0


	//   ....[97]....
        /*04e0*/ 	.word	0x00007510


	//   ....[98]....
        /*04e4*/ 	.word	0x000075f0


	//   ....[99]....
        /*04e8*/ 	.word	0x00007650


	//   ....[100]....
        /*04ec*/ 	.word	0x000076e0


	//   ....[101]....
        /*04f0*/ 	.word	0x00007730


	//   ....[102]....
        /*04f4*/ 	.word	0x000077a0


	//   ....[103]....
        /*04f8*/ 	.word	0x00007800


	//   ....[104]....
        /*04fc*/ 	.word	0x00007870


	//   ....[105]....
        /*0500*/ 	.word	0x000078d0


	//   ....[106]....
        /*0504*/ 	.word	0x00007940


	//   ....[107]....
        /*0508*/ 	.word	0x000079a0


	//   ....[108]....
        /*050c*/ 	.word	0x00007a20


	//   ....[109]....
        /*0510*/ 	.word	0x00007a90


	//   ....[110]....
        /*0514*/ 	.word	0x00007b00


	//   ....[111]....
        /*0518*/ 	.word	0x00007b60


	//   ....[112]....
        /*051c*/ 	.word	0x00007be0


	//   ....[113]....
        /*0520*/ 	.word	0x00007c60


	//   ....[114]....
        /*0524*/ 	.word	0x00007d00


	//   ....[115]....
        /*0528*/ 	.word	0x00007d70


	//   ....[116]....
        /*052c*/ 	.word	0x00007e00


	//   ....[117]....
        /*0530*/ 	.word	0x00007e90


	//   ....[118]....
        /*0534*/ 	.word	0x00007f00


	//   ....[119]....
        /*0538*/ 	.word	0x00007f60


	//   ....[120]....
        /*053c*/ 	.word	0x00007fd0


	//   ....[121]....
        /*0540*/ 	.word	0x00008050


	//   ....[122]....
        /*0544*/ 	.word	0x00008110


	//   ....[123]....
        /*0548*/ 	.word	0x000081e0


	//   ....[124]....
        /*054c*/ 	.word	0x000082d0


	//   ....[125]....
        /*0550*/ 	.word	0x00008370


	//----- nvinfo : EIATTR_EXIT_INSTR_OFFSETS
	.align		4
.L_617:
        /*0554*/ 	.byte	0x04, 0x1c
        /*0556*/ 	.short	(.L_619 - .L_618)


	//   ....[0]....
.L_618:
        /*0558*/ 	.word	0x000046d0


	//   ....[1]....
        /*055c*/ 	.word	0x00006800


	//----- nvinfo : EIATTR_MAX_THREADS
	.align		4
.L_619:
        /*0560*/ 	.byte	0x04, 0x05
        /*0562*/ 	.short	(.L_621 - .L_620)
.L_620:
        /*0564*/ 	.word	0x00000140
        /*0568*/ 	.word	0x00000001
        /*056c*/ 	.word	0x00000001


	//----- nvinfo : EIATTR_CRS_STACK_SIZE
	.align		4
.L_621:
        /*0570*/ 	.byte	0x04, 0x1e
        /*0572*/ 	.short	(.L_623 - .L_622)
.L_622:
        /*0574*/ 	.word	0x00000000


	//----- nvinfo : EIATTR_CBANK_PARAM_SIZE
	.align		4
.L_623:
        /*0578*/ 	.byte	0x03, 0x19
        /*057a*/ 	.short	0x0060


	//----- nvinfo : EIATTR_PARAM_CBANK
	.align		4
        /*057c*/ 	.byte	0x04, 0x0a
        /*057e*/ 	.short	(.L_625 - .L_624)
	.align		4
.L_624:
        /*0580*/ 	.word	index@(.nv.constant0._ZN13group_norm_v218gn_bwd_cuda_kernelI13__nv_bfloat16Li320ELi3ELi16ELi80ELi1024ELb1ELb1ELi16ELi320ELi320ELi4ELb1ELi5ELb0ELb0ELNS_15WgradSyncMethodE2ENS_16CompileConditionILi900EEEEEvPT_S6_S6_PKS5_S8_S8_S8_PKfflPfPj)
        /*0584*/ 	.short	0x0210
        /*0586*/ 	.short	0x0060


	//----- nvinfo : EIATTR_SW_WAR
	.align		4
.L_625:
        /*0588*/ 	.byte	0x04, 0x36
        /*058a*/ 	.short	(.L_627 - .L_626)
.L_626:
        /*058c*/ 	.word	0x00000008
.L_627:


//--------------------- .nv.info._ZN13group_norm_v218gn_bwd_cuda_kernelI13__nv_bfloat16Li320ELi1ELi16ELi80ELi1024ELb1ELb1ELi32ELi320ELi320ELi4ELb1ELi4ELb0ELb0ELNS_15WgradSyncMethodE3ENS_16CompileConditionILi900EEEEEvPT_S6_S6_PKS5_S8_S8_S8_PKfflPfPj --------------------------
	.section	.nv.info._ZN13group_norm_v218gn_bwd_cuda_kernelI13__nv_bfloat16Li320ELi1ELi16ELi80ELi1024ELb1ELb1ELi32ELi320ELi320ELi4ELb1ELi4ELb0ELb0ELNS_15WgradSyncMethodE3ENS_16CompileConditionILi900EEEEEvPT_S6_S6_PKS5_S8_S8_S8_PKfflPfPj,"",@"SHT_CUDA_INFO"
	.sectionflags	@""
	.align	4


	//----- nvinfo : EIATTR_CUDA_API_VERSION
	.align		4
        /*0000*/ 	.byte	0x04, 0x37
        /*0002*/ 	.short	(.L_629 - .L_628)
.L_628:
        /*0004*/ 	.word	0x00000082


	//----- nvinfo : EIATTR_KPARAM_INFO
	.align		4
.L_629:
        /*0008*/ 	.byte	0x04, 0x17
        /*000a*/ 	.short	(.L_631 - .L_630)
.L_630:
        /*000c*/ 	.word	0x00000000
        /*0010*/ 	.short	0x000b
        /*0012*/ 	.short	0x0058
        /*0014*/ 	.byte	0x00, 0xf0, 0x21, 0x00


	//----- nvinfo : EIATTR_KPARAM_INFO
	.align		4
.L_631:
        /*0018*/ 	.byte	0x04, 0x17
        /*001a*/ 	.short	(.L_633 - .L_632)
.L_632:
        /*001c*/ 	.word	0x00000000
        /*0020*/ 	.short	0x000a
        /*0022*/ 	.short	0x0050
        /*0024*/ 	.byte	0x00, 0xf0, 0x21, 0x00


	//----- nvinfo : EIATTR_KPARAM_INFO
	.align		4
.L_633:
        /*0028*/ 	.byte	0x04, 0x17
        /*002a*/ 	.short	(.L_635 - .L_634)
.L_634:
        /*002c*/ 	.word	0x00000000
        /*0030*/ 	.short	0x0009
        /*0032*/ 	.short	0x0048
        /*0034*/ 	.byte	0x00, 0xf0, 0x21, 0x00


	//----- nvinfo : EIATTR_KPARAM_INFO
	.align		4
.L_635:
        /*0038*/ 	.byte	0x04, 0x17
        /*003a*/ 	.short	(.L_637 - .L_636)
.L_636:
        /*003c*/ 	.word	0x00000000
        /*0040*/ 	.short	0x0008
        /*0042*/ 	.short	0x0040
        /*0044*/ 	.byte	0x00, 0xf0, 0x11, 0x00


	//----- nvinfo : EIATTR_KPARAM_INFO
	.align		4
.L_637:
        /*0048*/ 	.byte	0x04, 0x17
        /*004a*/ 	.short	(.L_639 - .L_638)
.L_638:
        /*004c*/ 	.word	0x00000000
        /*0050*/ 	.short	0x0007
        /*0052*/ 	.short	0x0038
        /*0054*/ 	.byte	0x00, 0xf0, 0x21, 0x00


	//----- nvinfo : EIATTR_KPARAM_INFO
	.align		4
.L_639:
        /*0058*/ 	.byte	0x04, 0x17
        /*005a*/ 	.short	(.L_641 - .L_640)
.L_640:
        /*005c*/ 	.word	0x00000000
        /*0060*/ 	.short	0x0006
        /*0062*/ 	.short	0x0030
        /*0064*/ 	.byte	0x00, 0xf0, 0x21, 0x00


	//----- nvinfo : EIATTR_KPARAM_INFO
	.align		4
.L_641:
        /*0068*/ 	.byte	0x04, 0x17
        /*006a*/ 	.short	(.L_643 - .L_642)
.L_642:
        /*006c*/ 	.word	0x00000000
        /*0070*/ 	.short	0x0005
        /*0072*/ 	.short	0x0028
        /*0074*/ 	.byte	0x00, 0xf0, 0x21, 0x00


	//----- nvinfo : EIATTR_KPARAM_INFO
	.align		4
.L_643:
        /*0078*/ 	.byte	0x04, 0x17
        /*007a*/ 	.short	(.L_645 - .L_644)
.L_644:
        /*007c*/ 	.word	0x00000000
        /*0080*/ 	.short	0x0004
        /*0082*/ 	.short	0x0020
        /*0084*/ 	.byte	0x00, 0xf0, 0x21, 0x00


	//----- nvinfo : EIATTR_KPARAM_INFO
	.align		4
.L_645:
        /*0088*/ 	.byte	0x04, 0x17
        /*008a*/ 	.short	(.L_647 - .L_646)
.L_646:
        /*008c*/ 	.word	0x00000000
        /*0090*/ 	.short	0x0003
        /*0092*/ 	.short	0x0018
        /*0094*/ 	.byte	0x00, 0xf0, 0x21, 0x00


	//----- nvinfo : EIATTR_KPARAM_INFO
	.align		4
.L_647:
        /*0098*/ 	.byte	0x04, 0x17
        /*009a*/ 	.short	(.L_649 - .L_648)
.L_648:
        /*009c*/ 	.word	0x00000000
        /*00a0*/ 	.short	0x0002
        /*00a2*/ 	.short	0x0010
        /*00a4*/ 	.byte	0x00, 0xf0, 0x21, 0x00


	//----- nvinfo : EIATTR_KPARAM_INFO
	.align		4
.L_649:
        /*00a8*/ 	.byte	0x04, 0x17
        /*00aa*/ 	.short	(.L_651 - .L_650)
.L_650:
        /*00ac*/ 	.word	0x00000000
        /*00b0*/ 	.short	0x0001
        /*00b2*/ 	.short	0x0008
        /*00b4*/ 	.byte	0x00, 0xf0, 0x21, 0x00


	//----- nvinfo : EIATTR_KPARAM_INFO
	.align		4
.L_651:
        /*00b8*/ 	.byte	0x04, 0x17
        /*00ba*/ 	.short	(.L_653 - .L_652)
.L_652:
        /*00bc*/ 	.word	0x00000000
        /*00c0*/ 	.short	0x0000
        /*00c2*/ 	.short	0x0000
        /*00c4*/ 	.byte	0x00, 0xf0, 0x21, 0x00


	//----- nvinfo : EIATTR_SPARSE_MMA_MASK
	.align		4
.L_653:
        /*00c8*/ 	.byte	0x03, 0x50
        /*00ca*/ 	.short	0x0000


	//----- nvinfo : EIATTR_MAXREG_COUNT
	.align		4
        /*00cc*/ 	.byte	0x03, 0x1b
        /*00ce*/ 	.short	0x00a8


	//----- nvinfo : EIATTR_NUM_BARRIERS
	.align		4
        /*00d0*/ 	.byte	0x02, 0x4c
        /*00d2*/ 	.byte	0x01
	.zero		1


	//----- nvinfo : EIATTR_MERCURY_ISA_VERSION
	.align		4
        /*00d4*/ 	.byte	0x03, 0x5f
        /*00d6*/ 	.short	0x0101


	//----- nvinfo : EIATTR_COOP_GROUP_MASK_REGIDS
	.align		4
        /*00d8*/ 	.byte	0x04, 0x29
        /*00da*/ 	.short	(.L_655 - .L_654)


	//   ....[0]....
.L_654:
        /*00dc*/ 	.word	0xffffffff


	//   ....[1]....
        /*00e0*/ 	.word	0xffffffff


	//   ....[2]....
        /*00e4*/ 	.word	0xffffffff


	//   ....[3]....
        /*00e8*/ 	.word	0xffffffff


	//   ....[4]....
        /*00ec*/ 	.word	0xffffffff


	//   ....[5]....
        /*00f0*/ 	.word	0xffffffff


	//   ....[6]....
        /*00f4*/ 	.word	0xffffffff


	//   ....[7]....
        /*00f8*/ 	.word	0xffffffff


	//   ....[8]....
        /*00fc*/ 	.word	0xffffffff


	//   ....[9]....
        /*0100*/ 	.word	0xffffffff


	//   ....[10]....
        /*0104*/ 	.word	0xffffffff


	//   ....[11]....
        /*0108*/ 	.word	0xffffffff


	//   ....[12]....
        /*010c*/ 	.word	0xffffffff


	//   ....[13]....
        /*0110*/ 	.word	0xffffffff


	//   ....[14]....
        /*0114*/ 	.word	0x0500001c


	//   ....[15]....
        /*0118*/ 	.word	0x0500001b


	//   ....[16]....
        /*011c*/ 	.word	0x0500001d


	//   ....[17]....
        /*0120*/ 	.word	0x0500001e


	//   ....[18]....
        /*0124*/ 	.word	0x05000020


	//   ....[19]....
        /*0128*/ 	.word	0x0500001f


	//   ....[20]....
        /*012c*/ 	.word	0x05000021


	//   ....[21]....
        /*0130*/ 	.word	0x05000016


	//   ....[22]....
        /*0134*/ 	.word	0x05000020


	//   ....[23]....
        /*0138*/ 	.word	0x0500001f


	//   ....[24]....
        /*013c*/ 	.word	0x05000021


	//   ....[25]....
        /*0140*/ 	.word	0x05000026


	//   ....[26]....
        /*0144*/ 	.word	0x05000028


	//   ....[27]....
        /*0148*/ 	.word	0x05000025


	//   ....[28]....
        /*014c*/ 	.word	0x05000027


	//   ....[29]....
        /*0150*/ 	.word	0x0500001a


	//   ....[30]....
        /*0154*/ 	.word	0x05000020


	//   ....[31]....
        /*0158*/ 	.word	0x0500001f


	//   ....[32]....
        /*015c*/ 	.word	0x05000021


	//   ....[33]....
        /*0160*/ 	.word	0x05000026


	//   ....[34]....
        /*0164*/ 	.word	0x05000028


	//   ....[35]....
        /*0168*/ 	.word	0x05000025


	//   ....[36]....
        /*016c*/ 	.word	0x05000027


	//   ....[37]....
        /*0170*/ 	.word	0x0500001a


	//   ....[38]....
        /*0174*/ 	.word	0x0500001b


	//   ....[39]....
        /*0178*/ 	.word	0x0500002e


	//   ....[40]....
        /*017c*/ 	.word	0x0500001c


	//   ....[41]....
        /*0180*/ 	.word	0x0500001e


	//   ....[42]....
        /*0184*/ 	.word	0x05000032


	//   ....[43]....
        /*0188*/ 	.word	0x05000030


	//   ....[44]....
        /*018c*/ 	.word	0x0500001c


	//   ....[45]....
        /*0190*/ 	.word	0x0500001e


	//   ....[46]....
        /*0194*/ 	.word	0x0500002b


	//   ....[47]....
        /*0198*/ 	.word	0x0500001b


	//   ....[48]....
        /*019c*/ 	.word	0x0500001f


	//   ....[49]....
        /*01a0*/ 	.word	0x0500002f


	//   ....[50]....
        /*01a4*/ 	.word	0x0500002d


	//   ....[51]....
        /*01a8*/ 	.word	0x05000030


	//   ....[52]....
        /*01ac*/ 	.word	0x05000017


	//   ....[53]....
        /*01b0*/ 	.word	0x05000032


	//   ....[54]....
        /*01b4*/ 	.word	0x05000027


	//   ....[55]....
        /*01b8*/ 	.word	0x05000018


	//   ....[56]....
        /*01bc*/ 	.word	0x05000030


	//   ....[57]....
        /*01c0*/ 	.word	0x05000034


	//   ....[58]....
        /*01c4*/ 	.word	0x0500002a


	//   ....[59]....
        /*01c8*/ 	.word	0x05000029


	//   ....[60]....
        /*01cc*/ 	.word	0x0500001f


	//   ....[61]....
        /*01d0*/ 	.word	0x0500001c


	//   ....[62]....
        /*01d4*/ 	.word	0x0500001e


	//   ....[63]....
        /*01d8*/ 	.word	0x0500001d


	//   ....[64]....
        /*01dc*/ 	.word	0x05000021


	//   ....[65]....
        /*01e0*/ 	.word	0x0500002a


	//   ....[66]....
        /*01e4*/ 	.word	0x0500002e


	//   ....[67]....
        /*01e8*/ 	.word	0x0500002c


	//   ....[68]....
        /*01ec*/ 	.word	0x0500001e


	//   ....[69]....
        /*01f0*/ 	.word	0x0500001a


	//   ....[70]....
        /*01f4*/ 	.word	0x0500002d


	//   ....[71]....
        /*01f8*/ 	.word	0x0500002d


	//   ....[72]....
        /*01fc*/ 	.word	0x0500002d


	//   ....[73]....
        /*0200*/ 	.word	0x0500002d


	//   ....[74]....
        /*0204*/ 	.word	0x0500002d


	//   ....[75]....
        /*0208*/ 	.word	0x0500002d


	//   ....[76]....
        /*020c*/ 	.word	0x0500002d


	//   ....[77]....
        /*0210*/ 	.word	0x0500002d


	//   ....[78]....
        /*0214*/ 	.word	0x0500002d


	//   ....[79]....
        /*0218*/ 	.word	0x0500002d


	//   ....[80]....
        /*021c*/ 	.word	0x0500002d


	//   ....[81]....
        /*0220*/ 	.word	0x0500002d


	//   ....[82]....
        /*0224*/ 	.word	0x0500002d


	//   ....[83]....
        /*0228*/ 	.word	0x0500002d


	//   ....[84]....
        /*022c*/ 	.word	0x0500002d


	//   ....[85]....
        /*0230*/ 	.word	0x0500002d


	//   ....[86]....
        /*0234*/ 	.word	0x0500002d


	//   ....[87]....
        /*0238*/ 	.word	0x0500002d


	//   ....[88]....
        /*023c*/ 	.word	0x0500002d


	//   ....[89]....
        /*0240*/ 	.word	0x0500002d


	//   ....[90]....
        /*0244*/ 	.word	0x0500002d


	//   ....[91]....
        /*0248*/ 	.word	0x0500002d


	//   ....[92]....
        /*024c*/ 	.word	0x0500002d


	//   ....[93]....
        /*0250*/ 	.word	0x0500002d


	//   ....[94]....
        /*0254*/ 	.word	0x0500002d


	//   ....[95]....
        /*0258*/ 	.word	0x0500002d


	//   ....[96]....
        /*025c*/ 	.word	0x0500002d


	//   ....[97]....
        /*0260*/ 	.word	0x0500002d


	//   ....[98]....
        /*0264*/ 	.word	0x0500002d


	//   ....[99]....
        /*0268*/ 	.word	0x0500002d


	//   ....[100]....
        /*026c*/ 	.word	0x0500002d


	//   ....[101]....
        /*0270*/ 	.word	0x0500002d


	//   ....[102]....
        /*0274*/ 	.word	0x0500002d


	//   ....[103]....
        /*0278*/ 	.word	0x0500002d


	//   ....[104]....
        /*027c*/ 	.word	0x0500002d


	//   ....[105]....
        /*0280*/ 	.word	0x0500002d


	//   ....[106]....
        /*0284*/ 	.word	0x0500002d


	//   ....[107]....
        /*0288*/ 	.word	0x0500002d


	//   ....[108]....
        /*028c*/ 	.word	0x0500002d


	//   ....[109]....
        /*0290*/ 	.word	0x0500002d


	//   ....[110]....
        /*0294*/ 	.word	0x0500002d


	//   ....[111]....
        /*0298*/ 	.word	0x0500002d


	//   ....[112]....
        /*029c*/ 	.word	0x0500002d


	//   ....[113]....
        /*02a0*/ 	.word	0x0500002d


	//   ....[114]....
        /*02a4*/ 	.word	0x0500002d


	//   ....[115]....
        /*02a8*/ 	.word	0x0500002d


	//   ....[116]....
        /*02ac*/ 	.word	0x0500002d


	//   ....[117]....
        /*02b0*/ 	.word	0x0500002d


	//   ....[118]....
        /*02b4*/ 	.word	0x0500002d


	//   ....[119]....
        /*02b8*/ 	.word	0x0500002d


	//   ....[120]....
        /*02bc*/ 	.word	0x0500002d


	//   ....[121]....
        /*02c0*/ 	.word	0x0500002d


	//   ....[122]....
        /*02c4*/ 	.word	0x0500002d


	//   ....[123]....
        /*02c8*/ 	.word	0x0500002d


	//   ....[124]....
        /*02cc*/ 	.word	0x0500002d


	//   ....[125]....
        /*02d0*/ 	.word	0x0500002d


	//----- nvinfo : EIATTR_COOP_GROUP_INSTR_OFFSETS
	.align		4
.L_655:
        /*02d4*/ 	.byte	0x04, 0x28
        /*02d6*/ 	.short	(.L_657 - .L_656)


	//   ....[0]....
.L_656:
        /*02d8*/ 	.word	0x00004220


	//   ....[1]....
        /*02dc*/ 	.word	0x00004260


	//   ....[2]....
        /*02e0*/ 	.word	0x00004290


	//   ....[3]....
        /*02e4*/ 	.word	0x000042b0


	//   ....[4]....
        /*02e8*/ 	.word	0x000051e0


	//   ....[5]....
        /*02ec*/ 	.word	0x00005220


	//   ....[6]....
        /*02f0*/ 	.word	0x000052b0


	//   ....[7]....
        /*02f4*/ 	.word	0x000052d0


	//   ....[8]....
        /*02f8*/ 	.word	0x00005320


	//   ....[9]....
        /*02fc*/ 	.word	0x00005330


	//   ....[10]....
        /*0300*/ 	.word	0x000053d0


	//   ....[11]....
        /*0304*/ 	.word	0x00005410


	//   ....[12]....
        /*0308*/ 	.word	0x000055a0


	//   ....[13]....
        /*030c*/ 	.word	0x000055e0


	//   ....[14]....
        /*0310*/ 	.word	0x00007500


	//   ....[15]....
        /*0314*/ 	.word	0x00007530


	//   ....[16]....
        /*0318*/ 	.word	0x00007580


	//   ....[17]....
        /*031c*/ 	.word	0x000075a0


	//   ....[18]....
        /*0320*/ 	.word	0x000075d0


	//   ....[19]....
        /*0324*/ 	.word	0x000075e0


	//   ....[20]....
        /*0328*/ 	.word	0x00007610


	//   ....[21]....
        /*032c*/ 	.word	0x00007620


	//   ....[22]....
        /*0330*/ 	.word	0x000077c0


	//   ....[23]....
        /*0334*/ 	.word	0x000077f0


	//   ....[24]....
        /*0338*/ 	.word	0x00007840


	//   ....[25]....
        /*033c*/ 	.word	0x00007860


	//   ....[26]....
        /*0340*/ 	.word	0x00007890


	//   ....[27]....
        /*0344*/ 	.word	0x000078a0


	//   ....[28]....
        /*0348*/ 	.word	0x000078d0


	//   ....[29]....
        /*034c*/ 	.word	0x000078e0


	//   ....[30]....
        /*0350*/ 	.word	0x00007a60


	//   ....[31]....
        /*0354*/ 	.word	0x00007a90


	//   ....[32]....
        /*0358*/ 	.word	0x00007ae0


	//   ....[33]....
        /*035c*/ 	.word	0x00007b00


	//   ....[34]....
        /*0360*/ 	.word	0x00007b30


	//   ....[35]....
        /*0364*/ 	.word	0x00007b40


	//   ....[36]....
        /*0368*/ 	.word	0x00007b70


	//   ....[37]....
        /*036c*/ 	.word	0x00007b80


	//   ....[38]....
        /*0370*/ 	.word	0x00007e80


	//   ....[39]....
        /*0374*/ 	.word	0x00007f80


	//   ....[40]....
        /*0378*/ 	.word	0x00007fa0


	//   ....[41]....
        /*037c*/ 	.word	0x00007fc0


	//   ....[42]....
        /*0380*/ 	.word	0x00007ff0


	//   ....[43]....
        /*0384*/ 	.word	0x00008000


	//   ....[44]....
        /*0388*/ 	.word	0x00008030


	//   ....[45]....
        /*038c*/ 	.word	0x00008050


	//   ....[46]....
        /*0390*/ 	.word	0x00008070


	//   ....[47]....
        /*0394*/ 	.word	0x00008090


	//   ....[48]....
        /*0398*/ 	.word	0x000080b0


	//   ....[49]....
        /*039c*/ 	.word	0x000080d0


	//   ....[50]....
        /*03a0*/ 	.word	0x000080f0


	//   ....[51]....
        /*03a4*/ 	.word	0x00008110


	//   ....[52]....
        /*03a8*/ 	.word	0x00008150


	//   ....[53]....
        /*03ac*/ 	.word	0x00008180


	//   ....[54]....
        /*03b0*/ 	.word	0x000081a0


	//   ....[55]....
        /*03b4*/ 	.word	0x000081d0


	//   ....[56]....
        /*03b8*/ 	.word	0x000081f0


	//   ....[57]....
        /*03bc*/ 	.word	0x00008220


	//   ....[58]....
        /*03c0*/ 	.word	0x00008230


	//   ....[59]....
        /*03c4*/ 	.word	0x00008240


	//   ....[60]....
        /*03c8*/ 	.word	0x00008290


	//   ....[61]....
        /*03cc*/ 	.word	0x000082e0


	//   ....[62]....
        /*03d0*/ 	.word	0x00008300


	//   ....[63]....
        /*03d4*/ 	.word	0x00008340


	//   ....[64]....
        /*03d8*/ 	.word	0x00008380


	//   ....[65]....
        /*03dc*/ 	.word	0x00008390


	//   ....[66]....
        /*03e0*/ 	.word	0x000083a0


	//   ....[67]....
        /*03e4*/ 	.word	0x000083c0


	//   ....[68]....
        /*03e8*/ 	.word	0x00008530


	//   ....[69]....
        /*03ec*/ 	.word	0x00008590


	//   ....[70]....
        /*03f0*/ 	.word	0x000086c0


	//   ....[71]....
        /*03f4*/ 	.word	0x00008710


	//   ....[72]....
        /*03f8*/ 	.word	0x00008780


	//   ....[73]....
        /*03fc*/ 	.word	0x000087e0


	//   ....[74]....
        /*0400*/ 	.word	0x00008850


	//   ....[75]....
        /*0404*/ 	.word	0x000088b0


	//   ....[76]....
        /*0408*/ 	.word	0x00008920


	//   ....[77]....
        /*040c*/ 	.word	0x00008980


	//   ....[78]....
        /*0410*/ 	.word	0x00008a30


	//   ....[79]....
        /*0414*/ 	.word	0x00008ac0


	//   ....[80]....
        /*0418*/ 	.word	0x00008b30


	//   ....[81]....
        /*041c*/ 	.word	0x00008b90


	//   ....[82]....
        /*0420*/ 	.word	0x00008c00


	//   ....[83]....
        /*0424*/ 	.word	0x00008c60


	//   ....[84]....
        /*0428*/ 	.word	0x00008cd0


	//   ....[85]....
        /*042c*/ 	.word	0x00008d30


	//   ....[86]....
        /*0430*/ 	.word	0x00008de0


	//   ....[87]....
        /*0434*/ 	.word	0x00008e70


	//   ....[88]....
        /*0438*/ 	.word	0x00008ee0


	//   ....[89]....
        /*043c*/ 	.word	0x00008f40


	//   ....[90]....
        /*0440*/ 	.word	0x00008fb0


	//   ....[91]....
        /*0444*/ 	.word	0x00009010


	//   ....[92]....
        /*0448*/ 	.word	0x00009080


	//   ....[93]....
        /*044c*/ 	.word	0x000090e0


	//   ....[94]....
        /*0450*/ 	.word	0x00009190


	//   ....[95]....
        /*0454*/ 	.word	0x00009250


	//   ....[96]....
        /*0458*/ 	.word	0x00009380


	//   ....[97]....
        /*045c*/ 	.word	0x000093e0


	//   ....[98]....
        /*0460*/ 	.word	0x00009470


	//   ....[99]....
        /*0464*/ 	.word	0x000094d0


	//   ....[100]....
        /*0468*/ 	.word	0x00009550


	//   ....[101]....
        /*046c*/ 	.word	0x00009600


	//   ....[102]....
        /*0470*/ 	.word	0x00009680


	//   ....[103]....
        /*0474*/ 	.word	0x00009700


	//   ....[104]....
        /*0478*/ 	.word	0x00009770


	//   ....[105]....
        /*047c*/ 	.word	0x000097d0


	//   ....[106]....
        /*0480*/ 	.word	0x00009840


	//   ....[107]....
        /*0484*/ 	.word	0x000098a0


	//   ....[108]....
        /*0488*/ 	.word	0x00009970


	//   ....[109]....
        /*048c*/ 	.word	0x000099e0


	//   ....[110]....
        /*0490*/ 	.word	0x00009aa0


	//   ....[111]....
        /*0494*/ 	.word	0x00009bd0


	//   ....[112]....
        /*0498*/ 	.word	0x00009c40


	//   ....[113]....
        /*049c*/ 	.word	0x00009ca0


	//   ....[114]....
        /*04a0*/ 	.word	0x00009d10


	//   ....[115]....
        /*04a4*/ 	.word	0x00009d70


	//   ....[116]....
        /*04a8*/ 	.word	0x00009de0


	//   ....[117]....
        /*04ac*/ 	.word	0x00009e40


	//   ....[118]....
        /*04b0*/ 	.word	0x00009ed0


	//   ....[119]....
        /*04b4*/ 	.word	0x00009f50


	//   ....[120]....
        /*04b8*/ 	.word	0x00009fc0


	//   ....[121]....
        /*04bc*/ 	.word	0x0000a020


	//   ....[122]....
        /*04c0*/ 	.word	0x0000a090


	//   ....[123]....
        /*04c4*/ 	.word	0x0000a0f0


	//   ....[124]....
        /*04c8*/ 	.word	0x0000a160


	//   ....[125]....
        /*04cc*/ 	.word	0x0000a1c0


	//----- nvinfo : EIATTR_EXIT_INSTR_OFFSETS
	.align		4
.L_657:
        /*04d0*/ 	.byte	0x04, 0x1c
        /*04d2*/ 	.short	(.L_659 - .L_658)


	//   ....[0]....
.L_658:
        /*04d4*/ 	.word	0x000064f0


	//   ....[1]....
        /*04d8*/ 	.word	0x00008660


	//----- nvinfo : EIATTR_MAX_THREADS
	.align		4
.L_659:
        /*04dc*/ 	.byte	0x04, 0x05
        /*04de*/ 	.short	(.L_661 - .L_660)
.L_660:
        /*04e0*/ 	.word	0x00000140
        /*04e4*/ 	.word	0x00000001
        /*04e8*/ 	.word	0x00000001


	//----- nvinfo : EIATTR_CRS_STACK_SIZE
	.align		4
.L_661:
        /*04ec*/ 	.byte	0x04, 0x1e
        /*04ee*/ 	.short	(.L_663 - .L_662)
.L_662:
        /*04f0*/ 	.word	0x00000000


	//----- nvinfo : EIATTR_CBANK_PARAM_SIZE
	.align		4
.L_663:
        /*04f4*/ 	.byte	0x03, 0x19
        /*04f6*/ 	.short	0x0060


	//----- nvinfo : EIATTR_PARAM_CBANK
	.align		4
        /*04f8*/ 	.byte	0x04, 0x0a
        /*04fa*/ 	.short	(.L_665 - .L_664)
	.align		4
.L_664:
        /*04fc*/ 	.word	index@(.nv.constant0._ZN13group_norm_v218gn_bwd_cuda_kernelI13__nv_bfloat16Li320ELi1ELi16ELi80ELi1024ELb1ELb1ELi32ELi320ELi320ELi4ELb1ELi4ELb0ELb0ELNS_15WgradSyncMethodE3ENS_16CompileConditionILi900EEEEEvPT_S6_S6_PKS5_S8_S8_S8_PKfflPfPj)
        /*0500*/ 	.short	0x0210
        /*0502*/ 	.short	0x0060


	//----- nvinfo : EIATTR_SW_WAR
	.align		4
.L_665:
        /*0504*/ 	.byte	0x04, 0x36
        /*0506*/ 	.short	(.L_667 - .L_666)
.L_666:
        /*0508*/ 	.word	0x00000008
.L_667:


//--------------------- .nv.info._ZN13group_norm_v218gn_bwd_cuda_kernelI13__nv_bfloat16Li320ELi1ELi16ELi80ELi1024ELb1ELb1ELi64ELi320ELi320ELi4ELb1ELi8ELb0ELb0ELNS_15WgradSyncMethodE3ENS_16CompileConditionILi900EEEEEvPT_S6_S6_PKS5_S8_S8_S8_PKfflPfPj --------------------------
	.section	.nv.info._ZN13group_norm_v218gn_bwd_cuda_kernelI13__nv_bfloat16Li320ELi1ELi16ELi80ELi1024ELb1ELb1ELi64ELi320ELi320ELi4ELb1ELi8ELb0ELb0ELNS_15WgradSyncMethodE3ENS_16CompileConditionILi900EEEEEvPT_S6_S6_PKS5_S8_S8_S8_PKfflPfPj,"",@"SHT_CUDA_INFO"
	.sectionflags	@""
	.align	4


	//----- nvinfo : EIATTR_CUDA_API_VERSION
	.align		4
        /*0000*/ 	.byte	0x04, 0x37
        /*0002*/ 	.short	(.L_669 - .L_668)
.L_668:
        /*0004*/ 	.word	0x00000082


	//----- nvinfo : EIATTR_KPARAM_INFO
	.align		4
.L_669:
        /*0008*/ 	.byte	0x04, 0x17
        /*000a*/ 	.short	(.L_671 - .L_670)
.L_670:
        /*000c*/ 	.word	0x00000000
        /*0010*/ 	.short	0x000b
        /*0012*/ 	.short	0x0058
        /*0014*/ 	.byte	0x00, 0xf0, 0x21, 0x00


	//----- nvinfo : EIATTR_KPARAM_INFO
	.align		4
.L_671:
        /*0018*/ 	.byte	0x04, 0x17
        /*001a*/ 	.short	(.L_673 - .L_672)
.L_672:
        /*001c*/ 	.word	0x00000000
        /*0020*/ 	.short	0x000a
        /*0022*/ 	.short	0x0050
        /*0024*/ 	.byte	0x00, 0xf0, 0x21, 0x00


	//----- nvinfo : EIATTR_KPARAM_INFO
	.align		4
.L_673:
        /*0028*/ 	.byte	0x04, 0x17
        /*002a*/ 	.short	(.L_675 - .L_674)
.L_674:
        /*002c*/ 	.word	0x00000000
        /*0030*/ 	.short	0x0009
        /*0032*/ 	.short	0x0048
        /*0034*/ 	.byte	0x00, 0xf0, 0x21, 0x00


	//----- nvinfo : EIATTR_KPARAM_INFO
	.align		4
.L_675:
        /*0038*/ 	.byte	0x04, 0x17
        /*003a*/ 	.short	(.L_677 - .L_676)
.L_676:
        /*003c*/ 	.word	0x00000000
        /*0040*/ 	.short	0x0008
        /*0042*/ 	.short	0x0040
        /*0044*/ 	.byte	0x00, 0xf0, 0x11, 0x00


	//----- nvinfo : EIATTR_KPARAM_INFO
	.align		4
.L_677:
        /*0048*/ 	.byte	0x04, 0x17
        /*004a*/ 	.short	(.L_679 - .L_678)
.L_678:
        /*004c*/ 	.word	0x00000000
        /*0050*/ 	.short	0x0007
        /*0052*/ 	.short	0x0038
        /*0054*/ 	.byte	0x00, 0xf0, 0x21, 0x00


	//----- nvinfo : EIATTR_KPARAM_INFO
	.align		4
.L_679:
        /*0058*/ 	.byte	0x04, 0x17
        /*005a*/ 	.short	(.L_681 - .L_680)
.L_680:
        /*005c*/ 	.word	0x00000000
        /*0060*/ 	.short	0x0006
        /*0062*/ 	.short	0x0030
        /*0064*/ 	.byte	0x00, 0xf0, 0x21, 0x00


	//----- nvinfo : EIATTR_KPARAM_INFO
	.align		4
.L_681:
        /*0068*/ 	.byte	0x04, 0x17
        /*006a*/ 	.short	(.L_683 - .L_682)
.L_682:
        /*006c*/ 	.word	0x00000000
        /*0070*/ 	.short	0x0005
        /*0072*/ 	.short	0x0028
        /*0074*/ 	.byte	0x00, 0xf0, 0x21, 0x00


	//----- nvinfo : EIATTR_KPARAM_INFO
	.align		4
.L_683:
        /*0078*/ 	.byte	0x04, 0x17
        /*007a*/ 	.short	(.L_685 - .L_684)
.L_684:
        /*007c*/ 	.word	0x00000000
        /*0080*/ 	.short	0x0004
        /*0082*/ 	.short	0x0020
        /*0084*/ 	.byte	0x00, 0xf0, 0x21, 0x00


	//----- nvinfo : EIATTR_KPARAM_INFO
	.align		4
.L_685:
        /*0088*/ 	.byte	0x04, 0x17
        /*008a*/ 	.short	(.L_687 - .L_686)
.L_686:
        /*008c*/ 	.word	0x00000000
        /*0090*/ 	.short	0x0003
        /*0092*/ 	.short	0x0018
        /*0094*/ 	.byte	0x00, 0xf0, 0x21, 0x00


	//----- nvinfo : EIATTR_KPARAM_INFO
	.align		4
.L_687:
        /*0098*/ 	.byte	0x04, 0x17
        /*009a*/ 	.short	(.L_689 - .L_688)
.L_688:
        /*009c*/ 	.word	0x00000000
        /*00a0*/ 	.short	0x0002
        /*00a2*/ 	.short	0x0010
        /*00a4*/ 	.byte	0x00, 0xf0, 0x21, 0x00


	//----- nvinfo : EIATTR_KPARAM_INFO
	.align		4
.L_689:
        /*00a8*/ 	.byte	0x04, 0x17
        /*00aa*/ 	.short	(.L_691 - .L_690)
.L_690:
        /*00ac*/ 	.word	0x00000000
        /*00b0*/ 	.short	0x0001
        /*00b2*/ 	.short	0x0008
        /*00b4*/ 	.byte	0x00, 0xf0, 0x21, 0x00


	//----- nvinfo : EIATTR_KPARAM_INFO
	.align		4
.L_691:
        /*00b8*/ 	.byte	0x04, 0x17
        /*00ba*/ 	.short	(.L_693 - .L_692)
.L_692:
        /*00bc*/ 	.word	0x00000000
        /*00c0*/ 	.short	0x0000
        /*00c2*/ 	.short	0x0000
        /*00c4*/ 	.byte	0x00, 0xf0, 0x21, 0x00


	//----- nvinfo : EIATTR_SPARSE_MMA_MASK
	.align		4
.L_693:
        /*00c8*/ 	.byte	0x03, 0x50
        /*00ca*/ 	.short	0x0000


	//----- nvinfo : EIATTR_MAXREG_COUNT
	.align		4
        /*00cc*/ 	.byte	0x03, 0x1b
        /*00ce*/ 	.short	0x00a8


	//----- nvinfo : EIATTR_NUM_BARRIERS
	.align		4
        /*00d0*/ 	.byte	0x02, 0x4c
        /*00d2*/ 	.byte	0x01
	.zero		1


	//----- nvinfo : EIATTR_ANNOTATIONS
	.align		4
        /*00d4*/ 	.byte	0x04, 0x55
        /*00d6*/ 	.short	(.L_695 - .L_694)


	//   ....[0]....
.L_694:
        /* <DEDUP_REMOVED lines=36> */


	//----- nvinfo : EIATTR_MERCURY_ISA_VERSION
	.align		4
.L_695:
        /*0308*/ 	.byte	0x03, 0x5f
        /*030a*/ 	.short	0x0101


	//----- nvinfo : EIATTR_INT_WARP_WIDE_INSTR_OFFSETS
	.align		4
        /*030c*/ 	.byte	0x04, 0x31
        /*030e*/ 	.short	(.L_697 - .L_696)


	//   ....[0]....
.L_696:
        /*0310*/ 	.word	0x00007d50


	//----- nvinfo : EIATTR_COOP_GROUP_MASK_REGIDS
	.align		4
.L_697:
        /*0314*/ 	.byte	0x04, 0x29
        /*0316*/ 	.short	(.L_699 - .L_698)


	//   ....[0]....
.L_698:
        /*0318*/ 	.word	0xffffffff


	//   ....[1]....
        /*031c*/ 	.word	0xffffffff


	//   ....[2]....
        /*0320*/ 	.word	0xffffffff


	//   ....[3]....
        /*0324*/ 	.word	0xffffffff


	//   ....[4]....
        /*0328*/ 	.word	0xffffffff


	//   ....[5]....
        /*032c*/ 	.word	0xffffffff


	//   ....[6]....
        /*0330*/ 	.word	0xffffffff


	//   ....[7]....
        /*0334*/ 	.word	0xffffffff


	//   ....[8]....
        /*0338*/ 	.word	0xffffffff


	//   ....[9]....
        /*033c*/ 	.word	0xffffffff


	//   ....[10]....
        /*0340*/ 	.word	0xffffffff


	//   ....[11]....
        /*0344*/ 	.word	0xffffffff


	//   ....[12]....
        /*0348*/ 	.word	0x05000020


	//   ....[13]....
        /*034c*/ 	.word	0x0500001f


	//   ....[14]....
        /*0350*/ 	.word	0x05000021


	//   ....[15]....
        /*0354*/ 	.word	0x05000022


	//   ....[16]....
        /*0358*/ 	.word	0x05000024


	//   ....[17]....
        /*035c*/ 	.word	0x05000023


	//   ....[18]....
        /*0360*/ 	.word	0x05000025


	//   ....[19]....
        /*0364*/ 	.word	0x0500001a


	//   ....[20]....
        /*0368*/ 	.word	0x05000024


	//   ....[21]....
        /*036c*/ 	.word	0x05000023


	//   ....[22]....
        /*0370*/ 	.word	0x05000025


	//   ....[23]....
        /*0374*/ 	.word	0x0500002a


	//   ....[24]....
        /*0378*/ 	.word	0x0500002c


	//   ....[25]....
        /*037c*/ 	.word	0x05000029


	//   ....[26]....
        /*0380*/ 	.word	0x0500002b


	//   ....[27]....
        /*0384*/ 	.word	0x0500001e


	//   ....[28]....
        /*0388*/ 	.word	0x05000024


	//   ....[29]....
        /*038c*/ 	.word	0x05000023


	//   ....[30]....
        /*0390*/ 	.word	0x05000025


	//   ....[31]....
        /*0394*/ 	.word	0x0500002a


	//   ....[32]....
        /*0398*/ 	.word	0x0500002c


	//   ....[33]....
        /*039c*/ 	.word	0x05000029


	//   ....[34]....
        /*03a0*/ 	.word	0x0500002b


	//   ....[35]....
        /*03a4*/ 	.word	0x0500001e


	//   ....[36]....
        /*03a8*/ 	.word	0x0500001e


	//   ....[37]....
        /*03ac*/ 	.word	0x0500001f


	//   ....[38]....
        /*03b0*/ 	.word	0x05000032


	//   ....[39]....
        /*03b4*/ 	.word	0x05000021


	//   ....[40]....
        /*03b8*/ 	.word	0x05000020


	//   ....[41]....
        /*03bc*/ 	.word	0x05000031


	//   ....[42]....
        /*03c0*/ 	.word	0x0500001f


	//   ....[43]....
        /*03c4*/ 	.word	0x05000034


	//   ....[44]....
        /*03c8*/ 	.word	0x0500001e


	//   ....[45]....
        /*03cc*/ 	.word	0x05000031


	//   ....[46]....
        /*03d0*/ 	.word	0x05000020


	//   ....[47]....
        /*03d4*/ 	.word	0x05000021


	//   ....[48]....
        /*03d8*/ 	.word	0x05000030


	//   ....[49]....
        /*03dc*/ 	.word	0x05000033


	//   ....[50]....
        /*03e0*/ 	.word	0x0500001c


	//   ....[51]....
        /*03e4*/ 	.word	0x0500002d


	//   ....[52]....
        /*03e8*/ 	.word	0x0500001d


	//   ....[53]....
        /*03ec*/ 	.word	0x05000031


	//   ....[54]....
        /*03f0*/ 	.word	0x05000030


	//   ....[55]....
        /*03f4*/ 	.word	0x05000034


	//   ....[56]....
        /*03f8*/ 	.word	0x0500002b


	//   ....[57]....
        /*03fc*/ 	.word	0x0500002e


	//   ....[58]....
        /*0400*/ 	.word	0x05000020


	//   ....[59]....
        /*0404*/ 	.word	0x05000021


	//   ....[60]....
        /*0408*/ 	.word	0x05000022


	//   ....[61]....
        /*040c*/ 	.word	0x05000023


	//   ....[62]....
        /*0410*/ 	.word	0x05000029


	//   ....[63]....
        /*0414*/ 	.word	0x0500002b


	//   ....[64]....
        /*0418*/ 	.word	0x05000030


	//   ....[65]....
        /*041c*/ 	.word	0x0500002f


	//   ....[66]....
        /*0420*/ 	.word	0x05000022


	//   ....[67]....
        /*0424*/ 	.word	0x05000019


	//   ....[68]....
        /*0428*/ 	.word	0x05000033


	//   ....[69]....
        /*042c*/ 	.word	0x05000033


	//   ....[70]....
        /*0430*/ 	.word	0x05000033


	//   ....[71]....
        /*0434*/ 	.word	0x05000033


	//   ....[72]....
        /*0438*/ 	.word	0x05000033


	//   ....[73]....
        /*043c*/ 	.word	0x05000033


	//   ....[74]....
        /*0440*/ 	.word	0x05000033


	//   ....[75]....
        /*0444*/ 	.word	0x05000033


	//   ....[76]....
        /*0448*/ 	.word	0x05000033


	//   ....[77]....
        /*044c*/ 	.word	0x05000033


	//   ....[78]....
        /*0450*/ 	.word	0x05000033


	//   ....[79]....
        /*0454*/ 	.word	0x05000033


	//   ....[80]....
        /*0458*/ 	.word	0x05000033


	//   ....[81]....
        /*045c*/ 	.word	0x05000033


	//   ....[82]....
        /*0460*/ 	.word	0x05000033


	//   ....[83]....
        /*0464*/ 	.word	0x05000033


	//   ....[84]....
        /*0468*/ 	.word	0x05000033


	//   ....[85]....
        /*046c*/ 	.word	0x05000033


	//   ....[86]....
        /*0470*/ 	.word	0x05000033


	//   ....[87]....
        /*0474*/ 	.word	0x05000033


	//   ....[88]....
        /*0478*/ 	.word	0x05000033


	//   ....[89]....
        /*047c*/ 	.word	0x05000033


	//   ....[90]....
        /*0480*/ 	.word	0x05000033


	//   ....[91]....
        /*0484*/ 	.word	0x05000033


	//   ....[92]....
        /*0488*/ 	.word	0x05000033


	//   ....[93]....
        /*048c*/ 	.word	0x05000033


	//   ....[94]....
        /*0490*/ 	.word	0x05000033


	//   ....[95]....
        /*0494*/ 	.word	0x05000033


	//   ....[96]....
        /*0498*/ 	.word	0x05000033


	//   ....[97]....
        /*049c*/ 	.word	0x05000033


	//   ....[98]....
        /*04a0*/ 	.word	0x05000033


	//   ....[99]....
        /*04a4*/ 	.word	0x05000033


	//   ....[100]....
        /*04a8*/ 	.word	0x05000033


	//   ....[101]....
        /*04ac*/ 	.word	0x05000033


	//   ....[102]....
        /*04b0*/ 	.word	0x05000033


	//   ....[103]....
        /*04b4*/ 	.word	0x05000033


	//   ....[104]....
        /*04b8*/ 	.word	0x05000033


	//   ....[105]....
        /*04bc*/ 	.word	0x05000033


	//   ....[106]....
        /*04c0*/ 	.word	0x05000033


	//   ....[107]....
        /*04c4*/ 	.word	0x05000033


	//   ....[108]....
        /*04c8*/ 	.word	0x05000033


	//   ....[109]....
        /*04cc*/ 	.word	0x05000033


	//   ....[110]....
        /*04d0*/ 	.word	0x05000033


	//   ....[111]....
        /*04d4*/ 	.word	0x05000033


	//   ....[112]....
        /*04d8*/ 	.word	0x05000033


	//   ....[113]....
        /*04dc*/ 	.word	0x05000033


	//   ....[114]....
        /*04e0*/ 	.word	0x05000033


	//   ....[115]....
        /*04e4*/ 	.word	0x05000033


	//   ....[116]....
        /*04e8*/ 	.word	0x05000033


	//   ....[117]....
        /*04ec*/ 	.word	0x05000033


	//   ....[118]....
        /*04f0*/ 	.word	0x05000033


	//   ....[119]....
        /*04f4*/ 	.word	0x05000033


	//   ....[120]....
        /*04f8*/ 	.word	0x05000033


	//   ....[121]....
        /*04fc*/ 	.word	0x05000033


	//   ....[122]....
        /*0500*/ 	.word	0x05000033


	//   ....[123]....
        /*0504*/ 	.word	0x05000033


	//----- nvinfo : EIATTR_COOP_GROUP_INSTR_OFFSETS
	.align		4
.L_699:
        /*0508*/ 	.byte	0x04, 0x28
        /*050a*/ 	.short	(.L_701 - .L_700)


	//   ....[0]....
.L_700:
        /*050c*/ 	.word	0x00007420


	//   ....[1]....
        /*0510*/ 	.word	0x00007460


	//   ....[2]....
        /*0514*/ 	.word	0x00007580


	//   ....[3]....
        /*0518*/ 	.word	0x000075b0


	//   ....[4]....
        /*051c*/ 	.word	0x00007ec0


	//   ....[5]....
        /*0520*/ 	.word	0x00007ee0


	//   ....[6]....
        /*0524*/ 	.word	0x00007f00


	//   ....[7]....
        /*0528*/ 	.word	0x00007f20


	//   ....[8]....
        /*052c*/ 	.word	0x00007f40


	//   ....[9]....
        /*0530*/ 	.word	0x00007f60


	//   ....[10]....
        /*0534*/ 	.word	0x00007f80


	//   ....[11]....
        /*0538*/ 	.word	0x00007fa0


	//   ....[12]....
        /*053c*/ 	.word	0x0000c2d0


	//   ....[13]....
        /*0540*/ 	.word	0x0000c300


	//   ....[14]....
        /*0544*/ 	.word	0x0000c350


	//   ....[15]....
        /*0548*/ 	.word	0x0000c370


	//   ....[16]....
        /*054c*/ 	.word	0x0000c3a0


	//   ....[17]....
        /*0550*/ 	.word	0x0000c3b0


	//   ....[18]....
        /*0554*/ 	.word	0x0000c3e0


	//   ....[19]....
        /*0558*/ 	.word	0x0000c3f0


	//   ....[20]....
        /*055c*/ 	.word	0x0000c580


	//   ....[21]....
        /*0560*/ 	.word	0x0000c5b0


	//   ....[22]....
        /*0564*/ 	.word	0x0000c600


	//   ....[23]....
        /*0568*/ 	.word	0x0000c620


	//   ....[24]....
        /*056c*/ 	.word	0x0000c650


	//   ....[25]....
        /*0570*/ 	.word	0x0000c660


	//   ....[26]....
        /*0574*/ 	.word	0x0000c690


	//   ....[27]....
        /*0578*/ 	.word	0x0000c6a0


	//   ....[28]....
        /*057c*/ 	.word	0x0000c7e0


	//   ....[29]....
        /*0580*/ 	.word	0x0000c810


	//   ....[30]....
        /*0584*/ 	.word	0x0000c860


	//   ....[31]....
        /*0588*/ 	.word	0x0000c880


	//   ....[32]....
        /*058c*/ 	.word	0x0000c8b0


	//   ....[33]....
        /*0590*/ 	.word	0x0000c8c0


	//   ....[34]....
        /*0594*/ 	.word	0x0000c8f0


	//   ....[35]....
        /*0598*/ 	.word	0x0000c900


	//   ....[36]....
        /*059c*/ 	.word	0x0000cc20


	//   ....[37]....
        /*05a0*/ 	.word	0x0000cc50


	//   ....[38]....
        /*05a4*/ 	.word	0x0000cc80


	//   ....[39]....
        /*05a8*/ 	.word	0x0000ccd0


	//   ....[40]....
        /*05ac*/ 	.word	0x0000ccf0


	//   ....[41]....
        /*05b0*/ 	.word	0x0000cd20


	//   ....[42]....
        /*05b4*/ 	.word	0x0000cd40


	//   ....[43]....
        /*05b8*/ 	.word	0x0000cd60


	//   ....[44]....
        /*05bc*/ 	.word	0x0000cd80


	//   ....[45]....
        /*05c0*/ 	.word	0x0000cda0


	//   ....[46]....
        /*05c4*/ 	.word	0x0000cdc0


	//   ....[47]....
        /*05c8*/ 	.word	0x0000cde0


	//   ....[48]....
        /*05cc*/ 	.word	0x0000ce00


	//   ....[49]....
        /*05d0*/ 	.word	0x0000ce30


	//   ....[50]....
        /*05d4*/ 	.word	0x0000ce70


	//   ....[51]....
        /*05d8*/ 	.word	0x0000ce90


	//   ....[52]....
        /*05dc*/ 	.word	0x0000ceb0


	//   ....[53]....
        /*05e0*/ 	.word	0x0000ced0


	//   ....[54]....
        /*05e4*/ 	.word	0x0000cf00


	//   ....[55]....
        /*05e8*/ 	.word	0x0000cf30


	//   ....[56]....
        /*05ec*/ 	.word	0x0000cf50


	//   ....[57]....
        /*05f0*/ 	.word	0x0000cf70


	//   ....[58]....
        /*05f4*/ 	.word	0x0000cf90


	//   ....[59]....
        /*05f8*/ 	.word	0x0000cfc0


	//   ....[60]....
        /*05fc*/ 	.word	0x0000d010


	//   ....[61]....
        /*0600*/ 	.word	0x0000d040


	//   ....[62]....
        /*0604*/ 	.word	0x0000d070


	//   ....[63]....
        /*0608*/ 	.word	0x0000d0a0


	//   ....[64]....
        /*060c*/ 	.word	0x0000d0d0


	//   ....[65]....
        /*0610*/ 	.word	0x0000d100


	//   ....[66]....
        /*0614*/ 	.word	0x0000d230


	//   ....[67]....
        /*0618*/ 	.word	0x0000d280


	//   ....[68]....
        /*061c*/ 	.word	0x0000d3b0


	//   ....[69]....
        /*0620*/ 	.word	0x0000d400


	//   ....[70]....
        /*0624*/ 	.word	0x0000d470


	//   ....[71]....
        /*0628*/ 	.word	0x0000d4d0


	//   ....[72]....
        /*062c*/ 	.word	0x0000d540


	//   ....[73]....
        /*0630*/ 	.word	0x0000d5a0


	//   ....[74]....
        /*0634*/ 	.word	0x0000d610


	//   ....[75]....
        /*0638*/ 	.word	0x0000d670


	//   ....[76]....
        /*063c*/ 	.word	0x0000d720


	//   ....[77]....
        /*0640*/ 	.word	0x0000d7b0


	//   ....[78]....
        /*0644*/ 	.word	0x0000d820


	//   ....[79]....
        /*0648*/ 	.word	0x0000d880


	//   ....[80]....
        /*064c*/ 	.word	0x0000d8f0


	//   ....[81]....
        /*0650*/ 	.word	0x0000d950


	//   ....[82]....
        /*0654*/ 	.word	0x0000d9c0


	//   ....[83]....
        /*0658*/ 	.word	0x0000da20


	//   ....[84]....
        /*065c*/ 	.word	0x0000dad0


	//   ....[85]....
        /*0660*/ 	.word	0x0000db60


	//   ....[86]....
        /*0664*/ 	.word	0x0000dbd0


	//   ....[87]....
        /*0668*/ 	.word	0x0000dc30


	//   ....[88]....
        /*066c*/ 	.word	0x0000dca0


	//   ....[89]....
        /*0670*/ 	.word	0x0000dd00


	//   ....[90]....
        /*0674*/ 	.word	0x0000dd70


	//   ....[91]....
        /*0678*/ 	.word	0x0000ddd0


	//   ....[92]....
        /*067c*/ 	.word	0x0000de80


	//   ....[93]....
        /*0680*/ 	.word	0x0000df40


	//   ....[94]....
        /*0684*/ 	.word	0x0000e070


	//   ....[95]....
        /*0688*/ 	.word	0x0000e0f0


	//   ....[96]....
        /*068c*/ 	.word	0x0000e1a0


	//   ....[97]....
        /*0690*/ 	.word	0x0000e200


	//   ....[98]....
        /*0694*/ 	.word	0x0000e280


	//   ....[99]....
        /*0698*/ 	.word	0x0000e350


	//   ....[100]....
        /*069c*/ 	.word	0x0000e3d0


	//   ....[101]....
        /*06a0*/ 	.word	0x0000e470


	//   ....[102]....
        /*06a4*/ 	.word	0x0000e530


	//   ....[103]....
        /*06a8*/ 	.word	0x0000e590


	//   ....[104]....
        /*06ac*/ 	.word	0x0000e600


	//   ....[105]....
        /*06b0*/ 	.word	0x0000e660


	//   ....[106]....
        /*06b4*/ 	.word	0x0000e6d0


	//   ....[107]....
        /*06b8*/ 	.word	0x0000e730


	//   ....[108]....
        /*06bc*/ 	.word	0x0000e7b0


	//   ....[109]....
        /*06c0*/ 	.word	0x0000e830


	//   ....[110]....
        /*06c4*/ 	.word	0x0000e8a0


	//   ....[111]....
        /*06c8*/ 	.word	0x0000e900


	//   ....[112]....
        /*06cc*/ 	.word	0x0000e970


	//   ....[113]....
        /*06d0*/ 	.word	0x0000e9d0


	//   ....[114]....
        /*06d4*/ 	.word	0x0000ea40


	//   ....[115]....
        /*06d8*/ 	.word	0x0000eaa0


	//   ....[116]....
        /*06dc*/ 	.word	0x0000eb00


	//   ....[117]....
        /*06e0*/ 	.word	0x0000eb70


	//   ....[118]....
        /*06e4*/ 	.word	0x0000ebe0


	//   ....[119]....
        /*06e8*/ 	.word	0x0000ec40


	//   ....[120]....
        /*06ec*/ 	.word	0x0000ecb0


	//   ....[121]....
        /*06f0*/ 	.word	0x0000ed10


	//   ....[122]....
        /*06f4*/ 	.word	0x0000edd0


	//   ....[123]....
        /*06f8*/ 	.word	0x0000ee60


	//----- nvinfo : EIATTR_EXIT_INSTR_OFFSETS
	.align		4
.L_701:
        /*06fc*/ 	.byte	0x04, 0x1c
        /*06fe*/ 	.short	(.L_703 - .L_702)


	//   ....[0]....
.L_702:
        /*0700*/ 	.word	0x0000b2a0


	//   ....[1]....
        /*0704*/ 	.word	0x0000d350


	//----- nvinfo : EIATTR_MAX_THREADS
	.align		4
.L_703:
        /*0708*/ 	.byte	0x04, 0x05
        /*070a*/ 	.short	(.L_705 - .L_704)
.L_704:
        /*070c*/ 	.word	0x00000140
        /*0710*/ 	.word	0x00000001
        /*0714*/ 	.word	0x00000001


	//----- nvinfo : EIATTR_CRS_STACK_SIZE
	.align		4
.L_705:
        /*0718*/ 	.byte	0x04, 0x1e
        /*071a*/ 	.short	(.L_707 - .L_706)
.L_706:
        /*071c*/ 	.word	0x00000000


	//----- nvinfo : EIATTR_CBANK_PARAM_SIZE
	.align		4
.L_707:
        /*0720*/ 	.byte	0x03, 0x19
        /*0722*/ 	.short	0x0060


	//----- nvinfo : EIATTR_PARAM_CBANK
	.align		4
        /*0724*/ 	.byte	0x04, 0x0a
        /*0726*/ 	.short	(.L_709 - .L_708)
	.align		4
.L_708:
        /*0728*/ 	.word	index@(.nv.constant0._ZN13group_norm_v218gn_bwd_cuda_kernelI13__nv_bfloat16Li320ELi1ELi16ELi80ELi1024ELb1ELb1ELi64ELi320ELi320ELi4ELb1ELi8ELb0ELb0ELNS_15WgradSyncMethodE3ENS_16CompileConditionILi900EEEEEvPT_S6_S6_PKS5_S8_S8_S8_PKfflPfPj)
        /*072c*/ 	.short	0x0210
        /*072e*/ 	.short	0x0060


	//----- nvinfo : EIATTR_SW_WAR
	.align		4
.L_709:
        /*0730*/ 	.byte	0x04, 0x36
        /*0732*/ 	.short	(.L_711 - .L_710)
.L_710:
        /*0734*/ 	.word	0x00000008
.L_711:


//--------------------- .nv.info._ZN13group_norm_v218gn_bwd_cuda_kernelI13__nv_bfloat16Li320ELi2ELi16ELi80ELi1024ELb1ELb1ELi32ELi320ELi320ELi4ELb1ELi8ELb0ELb0ELNS_15WgradSyncMethodE3ENS_16CompileConditionILi900EEEEEvPT_S6_S6_PKS5_S8_S8_S8_PKfflPfPj --------------------------
	.section	.nv.info._ZN13group_norm_v218gn_bwd_cuda_kernelI13__nv_bfloat16Li320ELi2ELi16ELi80ELi1024ELb1ELb1ELi32ELi320ELi320ELi4ELb1ELi8ELb0ELb0ELNS_15WgradSyncMethodE3ENS_16CompileConditionILi900EEEEEvPT_S6_S6_PKS5_S8_S8_S8_PKfflPfPj,"",@"SHT_CUDA_INFO"
	.sectionflags	@""
	.align	4


	//----- nvinfo : EIATTR_CUDA_API_VERSION
	.align		4
        /*0000*/ 	.byte	0x04, 0x37
        /*0002*/ 	.short	(.L_713 - .L_712)
.L_712:
        /*0004*/ 	.word	0x00000082


	//----- nvinfo : EIATTR_KPARAM_INFO
	.align		4
.L_713:
        /*0008*/ 	.byte	0x04, 0x17
        /*000a*/ 	.short	(.L_715 - .L_714)
.L_714:
        /*000c*/ 	.word	0x00000000
        /*0010*/ 	.short	0x000b
        /*0012*/ 	.short	0x0058
        /*0014*/ 	.byte	0x00, 0xf0, 0x21, 0x00


	//----- nvinfo : EIATTR_KPARAM_INFO
	.align		4
.L_715:
        /*0018*/ 	.byte	0x04, 0x17
        /*001a*/ 	.short	(.L_717 - .L_716)
.L_716:
        /*001c*/ 	.word	0x00000000
        /*0020*/ 	.short	0x000a
        /*0022*/ 	.short	0x0050
        /*0024*/ 	.byte	0x00, 0xf0, 0x21, 0x00


	//----- nvinfo : EIATTR_KPARAM_INFO
	.align		4
.L_717:
        /*0028*/ 	.byte	0x04, 0x17
        /*002a*/ 	.short	(.L_719 - .L_718)
.L_718:
        /*002c*/ 	.word	0x00000000
        /*0030*/ 	.short	0x0009
        /*0032*/ 	.short	0x0048
        /*0034*/ 	.byte	0x00, 0xf0, 0x21, 0x00


	//----- nvinfo : EIATTR_KPARAM_INFO
	.align		4
.L_719:
        /*0038*/ 	.byte	0x04, 0x17
        /*003a*/ 	.short	(.L_721 - .L_720)
.L_720:
        /*003c*/ 	.word	0x00000000
        /*0040*/ 	.short	0x0008
        /*0042*/ 	.short	0x0040
        /*0044*/ 	.byte	0x00, 0xf0, 0x11, 0x00


	//----- nvinfo : EIATTR_KPARAM_INFO
	.align		4
.L_721:
        /*0048*/ 	.byte	0x04, 0x17
        /*004a*/ 	.short	(.L_723 - .L_722)
.L_722:
        /*004c*/ 	.word	0x00000000
        /*0050*/ 	.short	0x0007
        /*0052*/ 	.short	0x0038
        /*0054*/ 	.byte	0x00, 0xf0, 0x21, 0x00


	//----- nvinfo : EIATTR_KPARAM_INFO
	.align		4
.L_723:
        /*0058*/ 	.byte	0x04, 0x17
        /*005a*/ 	.short	(.L_725 - .L_724)
.L_724:
        /*005c*/ 	.word	0x00000000
        /*0060*/ 	.short	0x0006
        /*0062*/ 	.short	0x0030
        /*0064*/ 	.byte	0x00, 0xf0, 0x21, 0x00


	//----- nvinfo : EIATTR_KPARAM_INFO
	.align		4
.L_725:
        /*0068*/ 	.byte	0x04, 0x17
        /*006a*/ 	.short	(.L_727 - .L_726)
.L_726:
        /*006c*/ 	.word	0x00000000
        /*0070*/ 	.short	0x0005
        /*0072*/ 	.short	0x0028
        /*0074*/ 	.byte	0x00, 0xf0, 0x21, 0x00


	//----- nvinfo : EIATTR_KPARAM_INFO
	.align		4
.L_727:
        /*0078*/ 	.byte	0x04, 0x17
        /*007a*/ 	.short	(.L_729 - .L_728)
.L_728:
        /*007c*/ 	.word	0x00000000
        /*0080*/ 	.short	0x0004
        /*0082*/ 	.short	0x0020
        /*0084*/ 	.byte	0x00, 0xf0, 0x21, 0x00


	//----- nvinfo : EIATTR_KPARAM_INFO
	.align		4
.L_729:
        /*0088*/ 	.byte	0x04, 0x17
        /*008a*/ 	.short	(.L_731 - .L_730)
.L_730:
        /*008c*/ 	.word	0x00000000
        /*0090*/ 	.short	0x0003
        /*0092*/ 	.short	0x0018
        /*0094*/ 	.byte	0x00, 0xf0, 0x21, 0x00


	//----- nvinfo : EIATTR_KPARAM_INFO
	.align		4
.L_731:
        /*0098*/ 	.byte	0x04, 0x17
        /*009a*/ 	.short	(.L_733 - .L_732)
.L_732:
        /*009c*/ 	.word	0x00000000
        /*00a0*/ 	.short	0x0002
        /*00a2*/ 	.short	0x0010
        /*00a4*/ 	.byte	0x00, 0xf0, 0x21, 0x00


	//----- nvinfo : EIATTR_KPARAM_INFO
	.align		4
.L_733:
        /*00a8*/ 	.byte	0x04, 0x17
        /*00aa*/ 	.short	(.L_735 - .L_734)
.L_734:
        /*00ac*/ 	.word	0x00000000
        /*00b0*/ 	.short	0x0001
        /*00b2*/ 	.short	0x0008
        /*00b4*/ 	.byte	0x00, 0xf0, 0x21, 0x00


	//----- nvinfo : EIATTR_KPARAM_INFO
	.align		4
.L_735:
        /*00b8*/ 	.byte	0x04, 0x17
        /*00ba*/ 	.short	(.L_737 - .L_736)
.L_736:
        /*00bc*/ 	.word	0x00000000
        /*00c0*/ 	.short	0x0000
        /*00c2*/ 	.short	0x0000
        /*00c4*/ 	.byte	0x00, 0xf0, 0x21, 0x00


	//----- nvinfo : EIATTR_SPARSE_MMA_MASK
	.align		4
.L_737:
        /*00c8*/ 	.byte	0x03, 0x50
        /*00ca*/ 	.short	0x0000


	//----- nvinfo : EIATTR_MAXREG_COUNT
	.align		4
        /*00cc*/ 	.byte	0x03, 0x1b
        /*00ce*/ 	.short	0x0060


	//----- nvinfo : EIATTR_NUM_BARRIERS
	.align		4
        /*00d0*/ 	.byte	0x02, 0x4c
        /*00d2*/ 	.byte	0x01
	.zero		1


	//----- nvinfo : EIATTR_ANNOTATIONS
	.align		4
        /*00d4*/ 	.byte	0x04, 0x55
        /*00d6*/ 	.short	(.L_739 - .L_738)


	//   ....[0]....
.L_738:
        /* <DEDUP_REMOVED lines=25> */


	//----- nvinfo : EIATTR_MERCURY_ISA_VERSION
	.align		4
.L_739:
        /*0258*/ 	.byte	0x03, 0x5f
        /*025a*/ 	.short	0x0101


	//----- nvinfo : EIATTR_COOP_GROUP_MASK_REGIDS
	.align		4
        /*025c*/ 	.byte	0x04, 0x29
        /*025e*/ 	.short	(.L_741 - .L_740)


	//   ....[0]....
.L_740:
        /*0260*/ 	.word	0xffffffff


	//   ....[1]....
        /*0264*/ 	.word	0xffffffff


	//   ....[2]....
        /*0268*/ 	.word	0xffffffff


	//   ....[3]....
        /*026c*/ 	.word	0xffffffff


	//   ....[4]....
        /*0270*/ 	.word	0xffffffff


	//   ....[5]....
        /*0274*/ 	.word	0xffffffff


	//   ....[6]....
        /*0278*/ 	.word	0xffffffff


	//   ....[7]....
        /*027c*/ 	.word	0xffffffff


	//   ....[8]....
        /*0280*/ 	.word	0xffffffff


	//   ....[9]....
        /*0284*/ 	.word	0xffffffff


	//   ....[10]....
        /*0288*/ 	.word	0xffffffff


	//   ....[11]....
        /*028c*/ 	.word	0xffffffff


	//   ....[12]....
        /*0290*/ 	.word	0xffffffff


	//   ....[13]....
        /*0294*/ 	.word	0xffffffff


	//   ....[14]....
        /*0298*/ 	.word	0x0500000f


	//   ....[15]....
        /*029c*/ 	.word	0x05000016


	//   ....[16]....
        /*02a0*/ 	.word	0x05000018


	//   ....[17]....
        /*02a4*/ 	.word	0x05000011


	//   ....[18]....
        /*02a8*/ 	.word	0x0500001d


	//   ....[19]....
        /*02ac*/ 	.word	0x05000012


	//   ....[20]....
        /*02b0*/ 	.word	0x05000016


	//   ....[21]....
        /*02b4*/ 	.word	0x05000017


	//   ....[22]....
        /*02b8*/ 	.word	0x05000016


	//   ....[23]....
        /*02bc*/ 	.word	0x0500000f


	//   ....[24]....
        /*02c0*/ 	.word	0x05000011


	//   ....[25]....
        /*02c4*/ 	.word	0x05000018


	//   ....[26]....
        /*02c8*/ 	.word	0x05000022


	//   ....[27]....
        /*02cc*/ 	.word	0x05000021


	//   ....[28]....
        /*02d0*/ 	.word	0x0500000f


	//   ....[29]....
        /*02d4*/ 	.word	0x05000016


	//   ....[30]....
        /*02d8*/ 	.word	0x05000016


	//   ....[31]....
        /*02dc*/ 	.word	0x0500000f


	//   ....[32]....
        /*02e0*/ 	.word	0x05000011


	//   ....[33]....
        /*02e4*/ 	.word	0x05000018


	//   ....[34]....
        /*02e8*/ 	.word	0x05000022


	//   ....[35]....
        /*02ec*/ 	.word	0x05000021


	//   ....[36]....
        /*02f0*/ 	.word	0x0500000f


	//   ....[37]....
        /*02f4*/ 	.word	0x05000016


	//   ....[38]....
        /*02f8*/ 	.word	0x0500000f


	//   ....[39]....
        /*02fc*/ 	.word	0x05000016


	//   ....[40]....
        /*0300*/ 	.word	0x05000022


	//   ....[41]....
        /*0304*/ 	.word	0x05000018


	//   ....[42]....
        /*0308*/ 	.word	0x0500001c


	//   ....[43]....
        /*030c*/ 	.word	0x0500002e


	//   ....[44]....
        /*0310*/ 	.word	0x05000024


	//   ....[45]....
        /*0314*/ 	.word	0x05000017


	//   ....[46]....
        /*0318*/ 	.word	0x05000016


	//   ....[47]....
        /*031c*/ 	.word	0x0500001b


	//   ....[48]....
        /*0320*/ 	.word	0x0500000f


	//   ....[49]....
        /*0324*/ 	.word	0x05000011


	//   ....[50]....
        /*0328*/ 	.word	0x05000029


	//   ....[51]....
        /*032c*/ 	.word	0x05000023


	//   ....[52]....
        /*0330*/ 	.word	0x0500002c


	//   ....[53]....
        /*0334*/ 	.word	0x05000012


	//   ....[54]....
        /*0338*/ 	.word	0x05000022


	//   ....[55]....
        /*033c*/ 	.word	0x05000025


	//   ....[56]....
        /*0340*/ 	.word	0x05000014


	//   ....[57]....
        /*0344*/ 	.word	0x05000020


	//   ....[58]....
        /*0348*/ 	.word	0x0500001e


	//   ....[59]....
        /*034c*/ 	.word	0x0500001c


	//   ....[60]....
        /*0350*/ 	.word	0x05000027


	//   ....[61]....
        /*0354*/ 	.word	0x0500001b


	//   ....[62]....
        /*0358*/ 	.word	0x05000023


	//   ....[63]....
        /*035c*/ 	.word	0x05000024


	//   ....[64]....
        /*0360*/ 	.word	0x0500002a


	//   ....[65]....
        /*0364*/ 	.word	0x0500002b


	//   ....[66]....
        /*0368*/ 	.word	0x05000031


	//   ....[67]....
        /*036c*/ 	.word	0x05000033


	//   ....[68]....
        /*0370*/ 	.word	0x05000021


	//   ....[69]....
        /*0374*/ 	.word	0x05000011


	//   ....[70]....
        /*0378*/ 	.word	0x0500000f


	//   ....[71]....
        /*037c*/ 	.word	0x0500000f


	//   ....[72]....
        /*0380*/ 	.word	0x0500000f


	//   ....[73]....
        /*0384*/ 	.word	0x0500000f


	//   ....[74]....
        /*0388*/ 	.word	0x0500000f


	//   ....[75]....
        /*038c*/ 	.word	0x0500000f


	//   ....[76]....
        /*0390*/ 	.word	0x0500000f


	//   ....[77]....
        /*0394*/ 	.word	0x0500000f


	//   ....[78]....
        /*0398*/ 	.word	0x0500000f


	//   ....[79]....
        /*039c*/ 	.word	0x0500000f


	//   ....[80]....
        /*03a0*/ 	.word	0x0500000f


	//   ....[81]....
        /*03a4*/ 	.word	0x0500000f


	//   ....[82]....
        /*03a8*/ 	.word	0x0500000f


	//   ....[83]....
        /*03ac*/ 	.word	0x0500000f


	//   ....[84]....
        /*03b0*/ 	.word	0x0500000f


	//   ....[85]....
        /*03b4*/ 	.word	0x0500000f


	//   ....[86]....
        /*03b8*/ 	.word	0x0500000f


	//   ....[87]....
        /*03bc*/ 	.word	0x0500000f


	//   ....[88]....
        /*03c0*/ 	.word	0x0500000f


	//   ....[89]....
        /*03c4*/ 	.word	0x0500000f


	//   ....[90]....
        /*03c8*/ 	.word	0x0500000f


	//   ....[91]....
        /*03cc*/ 	.word	0x0500000f


	//   ....[92]....
        /*03d0*/ 	.word	0x0500000f


	//   ....[93]....
        /*03d4*/ 	.word	0x0500000f


	//   ....[94]....
        /*03d8*/ 	.word	0x0500000f


	//   ....[95]....
        /*03dc*/ 	.word	0x0500000f


	//   ....[96]....
        /*03e0*/ 	.word	0x0500000f


	//   ....[97]....
        /*03e4*/ 	.word	0x0500000f


	//   ....[98]....
        /*03e8*/ 	.word	0x0500000f


	//   ....[99]....
        /*03ec*/ 	.word	0x0500000f


	//   ....[100]....
        /*03f0*/ 	.word	0x0500000f


	//   ....[101]....
        /*03f4*/ 	.word	0x0500000f


	//   ....[102]....
        /*03f8*/ 	.word	0x0500000f


	//   ....[103]....
        /*03fc*/ 	.word	0x0500000f


	//   ....[104]....
        /*0400*/ 	.word	0x0500000f


	//   ....[105]....
        /*0404*/ 	.word	0x0500000f


	//   ....[106]....
        /*0408*/ 	.word	0x0500000f


	//   ....[107]....
        /*040c*/ 	.word	0x0500000f


	//   ....[108]....
        /*0410*/ 	.word	0x0500000f


	//   ....[109]....
        /*0414*/ 	.word	0x0500000f


	//   ....[110]....
        /*0418*/ 	.word	0x0500000f


	//   ....[111]....
        /*041c*/ 	.word	0x0500000f


	//   ....[112]....
        /*0420*/ 	.word	0x0500000f


	//   ....[113]....
        /*0424*/ 	.word	0x0500000f


	//   ....[114]....
        /*0428*/ 	.word	0x0500000f


	//   ....[115]....
        /*042c*/ 	.word	0x0500000f


	//   ....[116]....
        /*0430*/ 	.word	0x0500000f


	//   ....[117]....
        /*0434*/ 	.word	0x0500000f


	//   ....[118]....
        /*0438*/ 	.word	0x0500000f


	//   ....[119]....
        /*043c*/ 	.word	0x0500000f


	//   ....[120]....
        /*0440*/ 	.word	0x0500000f


	//   ....[121]....
        /*0444*/ 	.word	0x0500000f


	//   ....[122]....
        /*0448*/ 	.word	0x0500000f


	//   ....[123]....
        /*044c*/ 	.word	0x0500000f


	//   ....[124]....
        /*0450*/ 	.word	0x0500000f


	//   ....[125]....
        /*0454*/ 	.word	0x0500000f


	//----- nvinfo : EIATTR_COOP_GROUP_INSTR_OFFSETS
	.align		4
.L_741:
        /*0458*/ 	.byte	0x04, 0x28
        /*045a*/ 	.short	(.L_743 - .L_742)


	//   ....[0]....
.L_742:
        /*045c*/ 	.word	0x00004670


	//   ....[1]....
        /*0460*/ 	.word	0x000046b0


	//   ....[2]....
        /*0464*/ 	.word	0x000046e0


	//   ....[3]....
        /*0468*/ 	.word	0x00004700


	//   ....[4]....
        /*046c*/ 	.word	0x00004fa0


	//   ....[5]....
        /*0470*/ 	.word	0x00004fe0


	//   ....[6]....
        /*0474*/ 	.word	0x00005000


	//   ....[7]....
        /*0478*/ 	.word	0x00005020


	//   ....[8]....
        /*047c*/ 	.word	0x00005040


	//   ....[9]....
        /*0480*/ 	.word	0x00005060


	//   ....[10]....
        /*0484*/ 	.word	0x00005080


	//   ....[11]....
        /*0488*/ 	.word	0x000050a0


	//   ....[12]....
        /*048c*/ 	.word	0x000050c0


	//   ....[13]....
        /*0490*/ 	.word	0x000050e0


	//   ....[14]....
        /*0494*/ 	.word	0x00007aa0


	//   ....[15]....
        /*0498*/ 	.word	0x00007ad0


	//   ....[16]....
        /*049c*/ 	.word	0x00007b20


	//   ....[17]....
        /*04a0*/ 	.word	0x00007b30


	//   ....[18]....
        /*04a4*/ 	.word	0x00007b60


	//   ....[19]....
        /*04a8*/ 	.word	0x00007b70


	//   ....[20]....
        /*04ac*/ 	.word	0x00007ba0


	//   ....[21]....
        /*04b0*/ 	.word	0x00007bb0


	//   ....[22]....
        /*04b4*/ 	.word	0x00007d80


	//   ....[23]....
        /*04b8*/ 	.word	0x00007db0


	//   ....[24]....
        /*04bc*/ 	.word	0x00007df0


	//   ....[25]....
        /*04c0*/ 	.word	0x00007e00


	//   ....[26]....
        /*04c4*/ 	.word	0x00007e30


	//   ....[27]....
        /*04c8*/ 	.word	0x00007e40


	//   ....[28]....
        /*04cc*/ 	.word	0x00007e70


	//   ....[29]....
        /*04d0*/ 	.word	0x00007e80


	//   ....[30]....
        /*04d4*/ 	.word	0x00007ff0


	//   ....[31]....
        /*04d8*/ 	.word	0x00008020


	//   ....[32]....
        /*04dc*/ 	.word	0x00008060


	//   ....[33]....
        /*04e0*/ 	.word	0x00008070


	//   ....[34]....
        /*04e4*/ 	.word	0x000080a0


	//   ....[35]....
        /*04e8*/ 	.word	0x000080b0


	//   ....[36]....
        /*04ec*/ 	.word	0x000080e0


	//   ....[37]....
        /*04f0*/ 	.word	0x000080f0


	//   ....[38]....
        /*04f4*/ 	.word	0x000083c0


	//   ....[39]....
        /*04f8*/ 	.word	0x000083f0


	//   ....[40]....
        /*04fc*/ 	.word	0x000084f0


	//   ....[41]....
        /*0500*/ 	.word	0x00008530


	//   ....[42]....
        /*0504*/ 	.word	0x00008560


	//   ....[43]....
        /*0508*/ 	.word	0x00008590


	//   ....[44]....
        /*050c*/ 	.word	0x000085a0


	//   ....[45]....
        /*0510*/ 	.word	0x000085c0


	//   ....[46]....
        /*0514*/ 	.word	0x00008600


	//   ....[47]....
        /*0518*/ 	.word	0x00008630


	//   ....[48]....
        /*051c*/ 	.word	0x00008660


	//   ....[49]....
        /*0520*/ 	.word	0x00008680


	//   ....[50]....
        /*0524*/ 	.word	0x000086a0


	//   ....[51]....
        /*0528*/ 	.word	0x000086c0


	//   ....[52]....
        /*052c*/ 	.word	0x000086e0


	//   ....[53]....
        /*0530*/ 	.word	0x00008710


	//   ....[54]....
        /*0534*/ 	.word	0x00008760


	//   ....[55]....
        /*0538*/ 	.word	0x00008790


	//   ....[56]....
        /*053c*/ 	.word	0x000087b0


	//   ....[57]....
        /*0540*/ 	.word	0x000087d0


	//   ....[58]....
        /*0544*/ 	.word	0x00008800


	//   ....[59]....
        /*0548*/ 	.word	0x00008820


	//   ....[60]....
        /*054c*/ 	.word	0x00008830


	//   ....[61]....
        /*0550*/ 	.word	0x00008850


	//   ....[62]....
        /*0554*/ 	.word	0x00008890


	//   ....[63]....
        /*0558*/ 	.word	0x000088c0


	//   ....[64]....
        /*055c*/ 	.word	0x000088e0


	//   ....[65]....
        /*0560*/ 	.word	0x00008910


	//   ....[66]....
        /*0564*/ 	.word	0x00008930


	//   ....[67]....
        /*0568*/ 	.word	0x00008970


	//   ....[68]....
        /*056c*/ 	.word	0x00008b10


	//   ....[69]....
        /*0570*/ 	.word	0x00008b60


	//   ....[70]....
        /*0574*/ 	.word	0x00008cf0


	//   ....[71]....
        /*0578*/ 	.word	0x00008d40


	//   ....[72]....
        /*057c*/ 	.word	0x00008db0


	//   ....[73]....
        /*0580*/ 	.word	0x00008e10


	//   ....[74]....
        /*0584*/ 	.word	0x00008e80


	//   ....[75]....
        /*0588*/ 	.word	0x00008ee0


	//   ....[76]....
        /*058c*/ 	.word	0x00008f50


	//   ....[77]....
        /*0590*/ 	.word	0x00008fb0


	//   ....[78]....
        /*0594*/ 	.word	0x00009050


	//   ....[79]....
        /*0598*/ 	.word	0x000090e0


	//   ....[80]....
        /*059c*/ 	.word	0x00009150


	//   ....[81]....
        /*05a0*/ 	.word	0x000091b0


	//   ....[82]....
        /*05a4*/ 	.word	0x00009220


	//   ....[83]....
        /*05a8*/ 	.word	0x00009280


	//   ....[84]....
        /*05ac*/ 	.word	0x000092f0


	//   ....[85]....
        /*05b0*/ 	.word	0x00009350


	//   ....[86]....
        /*05b4*/ 	.word	0x000093f0


	//   ....[87]....
        /*05b8*/ 	.word	0x00009480


	//   ....[88]....
        /*05bc*/ 	.word	0x000094f0


	//   ....[89]....
        /*05c0*/ 	.word	0x00009550


	//   ....[90]....
        /*05c4*/ 	.word	0x000095c0


	//   ....[91]....
        /*05c8*/ 	.word	0x00009620


	//   ....[92]....
        /*05cc*/ 	.word	0x00009690


	//   ....[93]....
        /*05d0*/ 	.word	0x000096f0


	//   ....[94]....
        /*05d4*/ 	.word	0x00009790


	//   ....[95]....
        /*05d8*/ 	.word	0x00009840


	//   ....[96]....
        /*05dc*/ 	.word	0x00009950


	//   ....[97]....
        /*05e0*/ 	.word	0x000099b0


	//   ....[98]....
        /*05e4*/ 	.word	0x00009a40


	//   ....[99]....
        /*05e8*/ 	.word	0x00009a90


	//   ....[100]....
        /*05ec*/ 	.word	0x00009b20


	//   ....[101]....
        /*05f0*/ 	.word	0x00009bc0


	//   ....[102]....
        /*05f4*/ 	.word	0x00009c30


	//   ....[103]....
        /*05f8*/ 	.word	0x00009ca0


	//   ....[104]....
        /*05fc*/ 	.word	0x00009d10


	//   ....[105]....
        /*0600*/ 	.word	0x00009d70


	//   ....[106]....
        /*0604*/ 	.word	0x00009de0


	//   ....[107]....
        /*0608*/ 	.word	0x00009e40


	//   ....[108]....
        /*060c*/ 	.word	0x00009ec0


	//   ....[109]....
        /*0610*/ 	.word	0x00009f20


	//   ....[110]....
        /*0614*/ 	.word	0x00009f90


	//   ....[111]....
        /*0618*/ 	.word	0x00009fe0


	//   ....[112]....
        /*061c*/ 	.word	0x0000a050


	//   ....[113]....
        /*0620*/ 	.word	0x0000a0b0


	//   ....[114]....
        /*0624*/ 	.word	0x0000a150


	//   ....[115]....
        /*0628*/ 	.word	0x0000a1e0


	//   ....[116]....
        /*062c*/ 	.word	0x0000a260


	//   ....[117]....
        /*0630*/ 	.word	0x0000a300


	//   ....[118]....
        /*0634*/ 	.word	0x0000a390


	//   ....[119]....
        /*0638*/ 	.word	0x0000a3f0


	//   ....[120]....
        /*063c*/ 	.word	0x0000a460


	//   ....[121]....
        /*0640*/ 	.word	0x0000a4d0


	//   ....[122]....
        /*0644*/ 	.word	0x0000a5a0


	//   ....[123]....
        /*0648*/ 	.word	0x0000a660


	//   ....[124]....
        /*064c*/ 	.word	0x0000a790


	//   ....[125]....
        /*0650*/ 	.word	0x0000a810


	//----- nvinfo : EIATTR_EXIT_INSTR_OFFSETS
	.align		4
.L_743:
        /*0654*/ 	.byte	0x04, 0x1c
        /*0656*/ 	.short	(.L_745 - .L_744)


	//   ....[0]....
.L_744:
        /*0658*/ 	.word	0x00006ad0


	//   ....[1]....
        /*065c*/ 	.word	0x00008c90


	//----- nvinfo : EIATTR_MAX_THREADS
	.align		4
.L_745:
        /*0660*/ 	.byte	0x04, 0x05
        /*0662*/ 	.short	(.L_747 - .L_746)
.L_746:
        /*0664*/ 	.word	0x00000140
        /*0668*/ 	.word	0x00000001
        /*066c*/ 	.word	0x00000001


	//----- nvinfo : EIATTR_CRS_STACK_SIZE
	.align		4
.L_747:
        /*0670*/ 	.byte	0x04, 0x1e
        /*0672*/ 	.short	(.L_749 - .L_748)
.L_748:
        /*0674*/ 	.word	0x00000000


	//----- nvinfo : EIATTR_CBANK_PARAM_SIZE
	.align		4
.L_749:
        /*0678*/ 	.byte	0x03, 0x19
        /*067a*/ 	.short	0x0060


	//----- nvinfo : EIATTR_PARAM_CBANK
	.align		4
        /*067c*/ 	.byte	0x04, 0x0a
        /*067e*/ 	.short	(.L_751 - .L_750)
	.align		4
.L_750:
        /*0680*/ 	.word	index@(.nv.constant0._ZN13group_norm_v218gn_bwd_cuda_kernelI13__nv_bfloat16Li320ELi2ELi16ELi80ELi1024ELb1ELb1ELi32ELi320ELi320ELi4ELb1ELi8ELb0ELb0ELNS_15WgradSyncMethodE3ENS_16CompileConditionILi900EEEEEvPT_S6_S6_PKS5_S8_S8_S8_PKfflPfPj)
        /*0684*/ 	.short	0x0210
        /*0686*/ 	.short	0x0060


	//----- nvinfo : EIATTR_SW_WAR
	.align		4
.L_751:
        /*0688*/ 	.byte	0x04, 0x36
        /*068a*/ 	.short	(.L_753 - .L_752)
.L_752:
        /*068c*/ 	.word	0x00000008
.L_753:


//--------------------- .nv.info._ZN13group_norm_v218gn_bwd_cuda_kernelI13__nv_bfloat16Li320ELi3ELi16ELi80ELi1024ELb1ELb1ELi32ELi320ELi320ELi4ELb1ELi8ELb0ELb0ELNS_15WgradSyncMethodE3ENS_16CompileConditionILi900EEEEEvPT_S6_S6_PKS5_S8_S8_S8_PKfflPfPj --------------------------
	.section	.nv.info._ZN13group_norm_v218gn_bwd_cuda_kernelI13__nv_bfloat16Li320ELi3ELi16ELi80ELi1024ELb1ELb1ELi32ELi320ELi320ELi4ELb1ELi8ELb0ELb0ELNS_15WgradSyncMethodE3ENS_16CompileConditionILi900EEEEEvPT_S6_S6_PKS5_S8_S8_S8_PKfflPfPj,"",@"SHT_CUDA_INFO"
	.sectionflags	@""
	.align	4


	//----- nvinfo : EIATTR_CUDA_API_VERSION
	.align		4
        /*0000*/ 	.byte	0x04, 0x37
        /*0002*/ 	.short	(.L_755 - .L_754)
.L_754:
        /*0004*/ 	.word	0x00000082


	//----- nvinfo : EIATTR_KPARAM_INFO
	.align		4
.L_755:
        /*0008*/ 	.byte	0x04, 0x17
        /*000a*/ 	.short	(.L_757 - .L_756)
.L_756:
        /*000c*/ 	.word	0x00000000
        /*0010*/ 	.short	0x000b
        /*0012*/ 	.short	0x0058
        /*0014*/ 	.byte	0x00, 0xf0, 0x21, 0x00


	//----- nvinfo : EIATTR_KPARAM_INFO
	.align		4
.L_757:
        /*0018*/ 	.byte	0x04, 0x17
        /*001a*/ 	.short	(.L_759 - .L_758)
.L_758:
        /*001c*/ 	.word	0x00000000
        /*0020*/ 	.short	0x000a
        /*0022*/ 	.short	0x0050
        /*0024*/ 	.byte	0x00, 0xf0, 0x21, 0x00


	//----- nvinfo : EIATTR_KPARAM_INFO
	.align		4
.L_759:
        /*0028*/ 	.byte	0x04, 0x17
        /*002a*/ 	.short	(.L_761 - .L_760)
.L_760:
        /*002c*/ 	.word	0x00000000
        /*0030*/ 	.short	0x0009
        /*0032*/ 	.short	0x0048
        /*0034*/ 	.byte	0x00, 0xf0, 0x21, 0x00


	//----- nvinfo : EIATTR_KPARAM_INFO
	.align		4
.L_761:
        /*0038*/ 	.byte	0x04, 0x17
        /*003a*/ 	.short	(.L_763 - .L_762)
.L_762:
        /*003c*/ 	.word	0x00000000
        /*0040*/ 	.short	0x0008
        /*0042*/ 	.short	0x0040
        /*0044*/ 	.byte	0x00, 0xf0, 0x11, 0x00


	//----- nvinfo : EIATTR_KPARAM_INFO
	.align		4
.L_763:
        /*0048*/ 	.byte	0x04, 0x17
        /*004a*/ 	.short	(.L_765 - .L_764)
.L_764:
        /*004c*/ 	.word	0x00000000
        /*0050*/ 	.short	0x0007
        /*0052*/ 	.short	0x0038
        /*0054*/ 	.byte	0x00, 0xf0, 0x21, 0x00


	//----- nvinfo : EIATTR_KPARAM_INFO
	.align		4
.L_765:
        /*0058*/ 	.byte	0x04, 0x17
        /*005a*/ 	.short	(.L_767 - .L_766)
.L_766:
        /*005c*/ 	.word	0x00000000
        /*0060*/ 	.short	0x0006
        /*0062*/ 	.short	0x0030
        /*0064*/ 	.byte	0x00, 0xf0, 0x21, 0x00


	//----- nvinfo : EIATTR_KPARAM_INFO
	.align		4
.L_767:
        /*0068*/ 	.byte	0x04, 0x17
        /*006a*/ 	.short	(.L_769 - .L_768)
.L_768:
        /*006c*/ 	.word	0x00000000
        /*0070*/ 	.short	0x0005
        /*0072*/ 	.short	0x0028
        /*0074*/ 	.byte	0x00, 0xf0, 0x21, 0x00


	//----- nvinfo : EIATTR_KPARAM_INFO
	.align		4
.L_769:
        /*0078*/ 	.byte	0x04, 0x17
        /*007a*/ 	.short	(.L_771 - .L_770)
.L_770:
        /*007c*/ 	.word	0x00000000
        /*0080*/ 	.short	0x0004
        /*0082*/ 	.short	0x0020
        /*0084*/ 	.byte	0x00, 0xf0, 0x21, 0x00


	//----- nvinfo : EIATTR_KPARAM_INFO
	.align		4
.L_771:
        /*0088*/ 	.byte	0x04, 0x17
        /*008a*/ 	.short	(.L_773 - .L_772)
.L_772:
        /*008c*/ 	.word	0x00000000
        /*0090*/ 	.short	0x0003
        /*0092*/ 	.short	0x0018
        /*0094*/ 	.byte	0x00, 0xf0, 0x21, 0x00


	//----- nvinfo : EIATTR_KPARAM_INFO
	.align		4
.L_773:
        /*0098*/ 	.byte	0x04, 0x17
        /*009a*/ 	.short	(.L_775 - .L_774)
.L_774:
        /*009c*/ 	.word	0x00000000
        /*00a0*/ 	.short	0x0002
        /*00a2*/ 	.short	0x0010
        /*00a4*/ 	.byte	0x00, 0xf0, 0x21, 0x00


	//----- nvinfo : EIATTR_KPARAM_INFO
	.align		4
.L_775:
        /*00a8*/ 	.byte	0x04, 0x17
        /*00aa*/ 	.short	(.L_777 - .L_776)
.L_776:
        /*00ac*/ 	.word	0x00000000
        /*00b0*/ 	.short	0x0001
        /*00b2*/ 	.short	0x0008
        /*00b4*/ 	.byte	0x00, 0xf0, 0x21, 0x00


	//----- nvinfo : EIATTR_KPARAM_INFO
	.align		4
.L_777:
        /*00b8*/ 	.byte	0x04, 0x17
        /*00ba*/ 	.short	(.L_779 - .L_778)
.L_778:
        /*00bc*/ 	.word	0x00000000
        /*00c0*/ 	.short	0x0000
        /*00c2*/ 	.short	0x0000
        /*00c4*/ 	.byte	0x00, 0xf0, 0x21, 0x00


	//----- nvinfo : EIATTR_SPARSE_MMA_MASK
	.align		4
.L_779:
        /*00c8*/ 	.byte	0x03, 0x50
        /*00ca*/ 	.short	0x0000


	//----- nvinfo : EIATTR_MAXREG_COUNT
	.align		4
        /*00cc*/ 	.byte	0x03, 0x1b
        /*00ce*/ 	.short	0x0040


	//----- nvinfo : EIATTR_NUM_BARRIERS
	.align		4
        /*00d0*/ 	.byte	0x02, 0x4c
        /*00d2*/ 	.byte	0x01
	.zero		1


	//----- nvinfo : EIATTR_ANNOTATIONS
	.align		4
        /*00d4*/ 	.byte	0x04, 0x55
        /*00d6*/ 	.short	(.L_781 - .L_780)


	//   ....[0]....
.L_780:
        /* <DEDUP_REMOVED lines=83> */


	//----- nvinfo : EIATTR_MERCURY_ISA_VERSION
	.align		4
.L_781:
        /*05f0*/ 	.byte	0x03, 0x5f
        /*05f2*/ 	.short	0x0101


	//----- nvinfo : EIATTR_COOP_GROUP_MASK_REGIDS
	.align		4
        /*05f4*/ 	.byte	0x04, 0x29
        /*05f6*/ 	.short	(.L_783 - .L_782)


	//   ....[0]....
.L_782:
        /*05f8*/ 	.word	0xffffffff


	//   ....[1]....
        /*05fc*/ 	.word	0xffffffff


	//   ....[2]....
        /*0600*/ 	.word	0xffffffff


	//   ....[3]....
        /*0604*/ 	.word	0xffffffff


	//   ....[4]....
        /*0608*/ 	.word	0xffffffff


	//   ....[5]....
        /*060c*/ 	.word	0xffffffff


	//   ....[6]....
        /*0610*/ 	.word	0xffffffff


	//   ....[7]....
        /*0614*/ 	.word	0xffffffff


	//   ....[8]....
        /*0618*/ 	.word	0xffffffff


	//   ....[9]....
        /*061c*/ 	.word	0xffffffff


	//   ....[10]....
        /*0620*/ 	.word	0xffffffff


	//   ....[11]....
        /*0624*/ 	.word	0xffffffff


	//   ....[12]....
        /*0628*/ 	.word	0xffffffff


	//   ....[13]....
        /*062c*/ 	.word	0xffffffff


	//   ....[14]....
        /*0630*/ 	.word	0x05000015


	//   ....[15]....
        /*0634*/ 	.word	0x05000014


	//   ....[16]....
        /*0638*/ 	.word	0x05000016


	//   ....[17]....
        /*063c*/ 	.word	0x05000017


	//   ....[18]....
        /*0640*/ 	.word	0x05000019


	//   ....[19]....
        /*0644*/ 	.word	0x05000018


	//   ....[20]....
        /*0648*/ 	.word	0x0500001a


	//   ....[21]....
        /*064c*/ 	.word	0x0500000f


	//   ....[22]....
        /*0650*/ 	.word	0x05000019


	//   ....[23]....
        /*0654*/ 	.word	0x05000018


	//   ....[24]....
        /*0658*/ 	.word	0x0500001a


	//   ....[25]....
        /*065c*/ 	.word	0x0500001b


	//   ....[26]....
        /*0660*/ 	.word	0x0500001d


	//   ....[27]....
        /*0664*/ 	.word	0x0500001c


	//   ....[28]....
        /*0668*/ 	.word	0x05000020


	//   ....[29]....
        /*066c*/ 	.word	0x0500000f


	//   ....[30]....
        /*0670*/ 	.word	0x05000019


	//   ....[31]....
        /*0674*/ 	.word	0x05000018


	//   ....[32]....
        /*0678*/ 	.word	0x0500001a


	//   ....[33]....
        /*067c*/ 	.word	0x0500001b


	//   ....[34]....
        /*0680*/ 	.word	0x0500001d


	//   ....[35]....
        /*0684*/ 	.word	0x0500001c


	//   ....[36]....
        /*0688*/ 	.word	0x05000020


	//   ....[37]....
        /*068c*/ 	.word	0x0500000f


	//   ....[38]....
        /*0690*/ 	.word	0x05000011


	//   ....[39]....
        /*0694*/ 	.word	0x0500001b


	//   ....[40]....
        /*0698*/ 	.word	0x0500001d


	//   ....[41]....
        /*069c*/ 	.word	0x05000010


	//   ....[42]....
        /*06a0*/ 	.word	0x05000023


	//   ....[43]....
        /*06a4*/ 	.word	0x0500001e


	//   ....[44]....
        /*06a8*/ 	.word	0x05000026


	//   ....[45]....
        /*06ac*/ 	.word	0x05000025


	//   ....[46]....
        /*06b0*/ 	.word	0x0500001c


	//   ....[47]....
        /*06b4*/ 	.word	0x05000016


	//   ....[48]....
        /*06b8*/ 	.word	0x05000014


	//   ....[49]....
        /*06bc*/ 	.word	0x05000017


	//   ....[50]....
        /*06c0*/ 	.word	0x05000018


	//   ....[51]....
        /*06c4*/ 	.word	0x0500001a


	//   ....[52]....
        /*06c8*/ 	.word	0x0500001b


	//   ....[53]....
        /*06cc*/ 	.word	0x05000011


	//   ....[54]....
        /*06d0*/ 	.word	0x05000029


	//   ....[55]....
        /*06d4*/ 	.word	0x05000013


	//   ....[56]....
        /*06d8*/ 	.word	0x05000014


	//   ....[57]....
        /*06dc*/ 	.word	0x05000012


	//   ....[58]....
        /*06e0*/ 	.word	0x05000015


	//   ....[59]....
        /*06e4*/ 	.word	0x05000017


	//   ....[60]....
        /*06e8*/ 	.word	0x05000018


	//   ....[61]....
        /*06ec*/ 	.word	0x0500000e


	//   ....[62]....
        /*06f0*/ 	.word	0x0500002b


	//   ....[63]....
        /*06f4*/ 	.word	0x05000020


	//   ....[64]....
        /*06f8*/ 	.word	0x05000022


	//   ....[65]....
        /*06fc*/ 	.word	0x05000021


	//   ....[66]....
        /*0700*/ 	.word	0x05000027


	//   ....[67]....
        /*0704*/ 	.word	0x05000028


	//   ....[68]....
        /*0708*/ 	.word	0x05000023


	//   ....[69]....
        /*070c*/ 	.word	0x0500001e


	//   ....[70]....
        /*0710*/ 	.word	0x0500001a


	//   ....[71]....
        /*0714*/ 	.word	0x0500001a


	//   ....[72]....
        /*0718*/ 	.word	0x0500001a


	//   ....[73]....
        /*071c*/ 	.word	0x0500001a


	//   ....[74]....
        /*0720*/ 	.word	0x0500001a


	//   ....[75]....
        /*0724*/ 	.word	0x0500001a


	//   ....[76]....
        /*0728*/ 	.word	0x0500001a


	//   ....[77]....
        /*072c*/ 	.word	0x0500001a


	//   ....[78]....
        /*0730*/ 	.word	0x0500001a


	//   ....[79]....
        /*0734*/ 	.word	0x0500001a


	//   ....[80]....
        /*0738*/ 	.word	0x0500001a


	//   ....[81]....
        /*073c*/ 	.word	0x0500001a


	//   ....[82]....
        /*0740*/ 	.word	0x0500001a


	//   ....[83]....
        /*0744*/ 	.word	0x0500001a


	//   ....[84]....
        /*0748*/ 	.word	0x0500001a


	//   ....[85]....
        /*074c*/ 	.word	0x0500001a


	//   ....[86]....
        /*0750*/ 	.word	0x0500001a


	//   ....[87]....
        /*0754*/ 	.word	0x0500001a


	//   ....[88]....
        /*0758*/ 	.word	0x0500001a


	//   ....[89]....
        /*075c*/ 	.word	0x0500001a


	//   ....[90]....
        /*0760*/ 	.word	0x0500001a


	//   ....[91]....
        /*0764*/ 	.word	0x0500001a


	//   ....[92]....
        /*0768*/ 	.word	0x0500001a


	//   ....[93]....
        /*076c*/ 	.word	0x0500001a


	//   ....[94]....
        /*0770*/ 	.word	0x0500001a


	//   ....[95]....
        /*0774*/ 	.word	0x0500001a


	//   ....[96]....
        /*0778*/ 	.word	0x0500001a


	//   ....[97]....
        /*077c*/ 	.word	0x0500001a


	//   ....[98]....
        /*0780*/ 	.word	0x0500001a


	//   ....[99]....
        /*0784*/ 	.word	0x0500001a


	//   ....[100]....
        /*0788*/ 	.word	0x0500001a


	//   ....[101]....
        /*078c*/ 	.word	0x0500001a


	//   ....[102]....
        /*0790*/ 	.word	0x0500001a


	//   ....[103]....
        /*0794*/ 	.word	0x0500001a


	//   ....[104]....
        /*0798*/ 	.word	0x0500001a


	//   ....[105]....
        /*079c*/ 	.word	0x0500001a


	//   ....[106]....
        /*07a0*/ 	.word	0x0500001a


	//   ....[107]....
        /*07a4*/ 	.word	0x0500001a


	//   ....[108]....
        /*07a8*/ 	.word	0x0500001a


	//   ....[109]....
        /*07ac*/ 	.word	0x0500001a


	//   ....[110]....
        /*07b0*/ 	.word	0x0500001a


	//   ....[111]....
        /*07b4*/ 	.word	0x0500001a


	//   ....[112]....
        /*07b8*/ 	.word	0x0500001a


	//   ....[113]....
        /*07bc*/ 	.word	0x0500001a


	//   ....[114]....
        /*07c0*/ 	.word	0x0500001a


	//   ....[115]....
        /*07c4*/ 	.word	0x0500001a


	//   ....[116]....
        /*07c8*/ 	.word	0x0500001a


	//   ....[117]....
        /*07cc*/ 	.word	0x0500001a


	//   ....[118]....
        /*07d0*/ 	.word	0x0500001a


	//   ....[119]....
        /*07d4*/ 	.word	0x0500001a


	//   ....[120]....
        /*07d8*/ 	.word	0x0500001a


	//   ....[121]....
        /*07dc*/ 	.word	0x0500001a


	//   ....[122]....
        /*07e0*/ 	.word	0x0500001a


	//   ....[123]....
        /*07e4*/ 	.word	0x0500001a


	//   ....[124]....
        /*07e8*/ 	.word	0x0500001a


	//   ....[125]....
        /*07ec*/ 	.word	0x0500001a


	//----- nvinfo : EIATTR_COOP_GROUP_INSTR_OFFSETS
	.align		4
.L_783:
        /*07f0*/ 	.byte	0x04, 0x28
        /*07f2*/ 	.short	(.L_785 - .L_784)


	//   ....[0]....
.L_784:
        /*07f4*/ 	.word	0x00004c80


	//   ....[1]....
        /*07f8*/ 	.word	0x00004c90


	//   ....[2]....
        /*07fc*/ 	.word	0x00004cc0


	//   ....[3]....
        /*0800*/ 	.word	0x00004cd0


	//   ....[4]....
        /*0804*/ 	.word	0x000054e0


	//   ....[5]....
        /*0808*/ 	.word	0x00005500


	//   ....[6]....
        /*080c*/ 	.word	0x00005520


	//   ....[7]....
        /*0810*/ 	.word	0x00005540


	//   ....[8]....
        /*0814*/ 	.word	0x00005560


	//   ....[9]....
        /*0818*/ 	.word	0x00005580


	//   ....[10]....
        /*081c*/ 	.word	0x000055a0


	//   ....[11]....
        /*0820*/ 	.word	0x000055c0


	//   ....[12]....
        /*0824*/ 	.word	0x000055e0


	//   ....[13]....
        /*0828*/ 	.word	0x00005600


	//   ....[14]....
        /*082c*/ 	.word	0x00008210


	//   ....[15]....
        /*0830*/ 	.word	0x00008240


	//   ....[16]....
        /*0834*/ 	.word	0x00008290


	//   ....[17]....
        /*0838*/ 	.word	0x000082b0


	//   ....[18]....
        /*083c*/ 	.word	0x000082e0


	//   ....[19]....
        /*0840*/ 	.word	0x000082f0


	//   ....[20]....
        /*0844*/ 	.word	0x00008320


	//   ....[21]....
        /*0848*/ 	.word	0x00008330


	//   ....[22]....
        /*084c*/ 	.word	0x000084f0


	//   ....[23]....
        /*0850*/ 	.word	0x00008520


	//   ....[24]....
        /*0854*/ 	.word	0x00008570


	//   ....[25]....
        /*0858*/ 	.word	0x00008590


	//   ....[26]....
        /*085c*/ 	.word	0x000085c0


	//   ....[27]....
        /*0860*/ 	.word	0x000085d0


	//   ....[28]....
        /*0864*/ 	.word	0x00008600


	//   ....[29]....
        /*0868*/ 	.word	0x00008610


	//   ....[30]....
        /*086c*/ 	.word	0x00008780


	//   ....[31]....
        /*0870*/ 	.word	0x000087b0


	//   ....[32]....
        /*0874*/ 	.word	0x00008800


	//   ....[33]....
        /*0878*/ 	.word	0x00008820


	//   ....[34]....
        /*087c*/ 	.word	0x00008850


	//   ....[35]....
        /*0880*/ 	.word	0x00008860


	//   ....[36]....
        /*0884*/ 	.word	0x00008890


	//   ....[37]....
        /*0888*/ 	.word	0x000088a0


	//   ....[38]....
        /*088c*/ 	.word	0x00008b60


	//   ....[39]....
        /*0890*/ 	.word	0x00008b90


	//   ....[40]....
        /*0894*/ 	.word	0x00008c70


	//   ....[41]....
        /*0898*/ 	.word	0x00008cb0


	//   ....[42]....
        /*089c*/ 	.word	0x00008ce0


	//   ....[43]....
        /*08a0*/ 	.word	0x00008d10


	//   ....[44]....
        /*08a4*/ 	.word	0x00008d40


	//   ....[45]....
        /*08a8*/ 	.word	0x00008d70


	//   ....[46]....
        /*08ac*/ 	.word	0x00008db0


	//   ....[47]....
        /*08b0*/ 	.word	0x00008de0


	//   ....[48]....
        /*08b4*/ 	.word	0x00008e80


	//   ....[49]....
        /*08b8*/ 	.word	0x00008ea0


	//   ....[50]....
        /*08bc*/ 	.word	0x00008ed0


	//   ....[51]....
        /*08c0*/ 	.word	0x00008ef0


	//   ....[52]....
        /*08c4*/ 	.word	0x00008f10


	//   ....[53]....
        /*08c8*/ 	.word	0x00008f20


	//   ....[54]....
        /*08cc*/ 	.word	0x00008f50


	//   ....[55]....
        /*08d0*/ 	.word	0x00008f80


	//   ....[56]....
        /*08d4*/ 	.word	0x00008fc0


	//   ....[57]....
        /*08d8*/ 	.word	0x00008fe0


	//   ....[58]....
        /*08dc*/ 	.word	0x00009010


	//   ....[59]....
        /*08e0*/ 	.word	0x00009040


	//   ....[60]....
        /*08e4*/ 	.word	0x00009050


	//   ....[61]....
        /*08e8*/ 	.word	0x00009080


	//   ....[62]....
        /*08ec*/ 	.word	0x000090b0


	//   ....[63]....
        /*08f0*/ 	.word	0x000090e0


	//   ....[64]....
        /*08f4*/ 	.word	0x00009110


	//   ....[65]....
        /*08f8*/ 	.word	0x00009130


	//   ....[66]....
        /*08fc*/ 	.word	0x00009160


	//   ....[67]....
        /*0900*/ 	.word	0x00009180


	//   ....[68]....
        /*0904*/ 	.word	0x00009240


	//   ....[69]....
        /*0908*/ 	.word	0x00009340


	//   ....[70]....
        /*090c*/ 	.word	0x000094f0


	//   ....[71]....
        /*0910*/ 	.word	0x00009540


	//   ....[72]....
        /*0914*/ 	.word	0x000095b0


	//   ....[73]....
        /*0918*/ 	.word	0x00009610


	//   ....[74]....
        /*091c*/ 	.word	0x00009680


	//   ....[75]....
        /*0920*/ 	.word	0x000096e0


	//   ....[76]....
        /*0924*/ 	.word	0x00009750


	//   ....[77]....
        /*0928*/ 	.word	0x000097b0


	//   ....[78]....
        /*092c*/ 	.word	0x00009850


	//   ....[79]....
        /*0930*/ 	.word	0x000098e0


	//   ....[80]....
        /*0934*/ 	.word	0x00009950


	//   ....[81]....
        /*0938*/ 	.word	0x000099b0


	//   ....[82]....
        /*093c*/ 	.word	0x00009a20


	//   ....[83]....
        /*0940*/ 	.word	0x00009a80


	//   ....[84]....
        /*0944*/ 	.word	0x00009af0


	//   ....[85]....
        /*0948*/ 	.word	0x00009b50


	//   ....[86]....
        /*094c*/ 	.word	0x00009bf0


	//   ....[87]....
        /*0950*/ 	.word	0x00009c80


	//   ....[88]....
        /*0954*/ 	.word	0x00009cf0


	//   ....[89]....
        /*0958*/ 	.word	0x00009d50


	//   ....[90]....
        /*095c*/ 	.word	0x00009dc0


	//   ....[91]....
        /*0960*/ 	.word	0x00009e20


	//   ....[92]....
        /*0964*/ 	.word	0x00009e90


	//   ....[93]....
        /*0968*/ 	.word	0x00009ef0


	//   ....[94]....
        /*096c*/ 	.word	0x00009f90


	//   ....[95]....
        /*0970*/ 	.word	0x0000a040


	//   ....[96]....
        /*0974*/ 	.word	0x0000a150


	//   ....[97]....
        /*0978*/ 	.word	0x0000a1a0


	//   ....[98]....
        /*097c*/ 	.word	0x0000a270


	//   ....[99]....
        /*0980*/ 	.word	0x0000a2e0


	//   ....[100]....
        /*0984*/ 	.word	0x0000a370


	//   ....[101]....
        /*0988*/ 	.word	0x0000a3c0


	//   ....[102]....
        /*098c*/ 	.word	0x0000a430


	//   ....[103]....
        /*0990*/ 	.word	0x0000a490


	//   ....[104]....
        /*0994*/ 	.word	0x0000a500


	//   ....[105]....
        /*0998*/ 	.word	0x0000a560


	//   ....[106]....
        /*099c*/ 	.word	0x0000a5d0


	//   ....[107]....
        /*09a0*/ 	.word	0x0000a630


	//   ....[108]....
        /*09a4*/ 	.word	0x0000a6b0


	//   ....[109]....
        /*09a8*/ 	.word	0x0000a720


	//   ....[110]....
        /*09ac*/ 	.word	0x0000a790


	//   ....[111]....
        /*09b0*/ 	.word	0x0000a7f0


	//   ....[112]....
        /*09b4*/ 	.word	0x0000a870


	//   ....[113]....
        /*09b8*/ 	.word	0x0000a8f0


	//   ....[114]....
        /*09bc*/ 	.word	0x0000a990


	//   ....[115]....
        /*09c0*/ 	.word	0x0000aa00


	//   ....[116]....
        /*09c4*/ 	.word	0x0000aa90


	//   ....[117]....
        /*09c8*/ 	.word	0x0000ab20


	//   ....[118]....
        /*09cc*/ 	.word	0x0000ab90


	//   ....[119]....
        /*09d0*/ 	.word	0x0000abf0


	//   ....[120]....
        /*09d4*/ 	.word	0x0000ac60


	//   ....[121]....
        /*09d8*/ 	.word	0x0000ace0


	//   ....[122]....
        /*09dc*/ 	.word	0x0000ada0


	//   ....[123]....
        /*09e0*/ 	.word	0x0000ae70


	//   ....[124]....
        /*09e4*/ 	.word	0x0000af50


	//   ....[125]....
        /*09e8*/ 	.word	0x0000b000


	//----- nvinfo : EIATTR_EXIT_INSTR_OFFSETS
	.align		4
.L_785:
        /*09ec*/ 	.byte	0x04, 0x1c
        /*09ee*/ 	.short	(.L_787 - .L_786)


	//   ....[0]....
.L_786:
        /*09f0*/ 	.word	0x00007250


	//   ....[1]....
        /*09f4*/ 	.word	0x00009490


	//----- nvinfo : EIATTR_MAX_THREADS
	.align		4
.L_787:
        /*09f8*/ 	.byte	0x04, 0x05
        /*09fa*/ 	.short	(.L_789 - .L_788)
.L_788:
        /*09fc*/ 	.word	0x00000140
        /*0a00*/ 	.word	0x00000001
        /*0a04*/ 	.word	0x00000001


	//----- nvinfo : EIATTR_CRS_STACK_SIZE
	.align		4
.L_789:
        /*0a08*/ 	.byte	0x04, 0x1e
        /*0a0a*/ 	.short	(.L_791 - .L_790)
.L_790:
        /*0a0c*/ 	.word	0x00000000


	//----- nvinfo : EIATTR_CBANK_PARAM_SIZE
	.align		4
.L_791:
        /*0a10*/ 	.byte	0x03, 0x19
        /*0a12*/ 	.short	0x0060


	//----- nvinfo : EIATTR_PARAM_CBANK
	.align		4
        /*0a14*/ 	.byte	0x04, 0x0a
        /*0a16*/ 	.short	(.L_793 - .L_792)
	.align		4
.L_792:
        /*0a18*/ 	.word	index@(.nv.constant0._ZN13group_norm_v218gn_bwd_cuda_kernelI13__nv_bfloat16Li320ELi3ELi16ELi80ELi1024ELb1ELb1ELi32ELi320ELi320ELi4ELb1ELi8ELb0ELb0ELNS_15WgradSyncMethodE3ENS_16CompileConditionILi900EEEEEvPT_S6_S6_PKS5_S8_S8_S8_PKfflPfPj)
        /*0a1c*/ 	.short	0x0210
        /*0a1e*/ 	.short	0x0060


	//----- nvinfo : EIATTR_SW_WAR
	.align		4
.L_793:
        /*0a20*/ 	.byte	0x04, 0x36
        /*0a22*/ 	.short	(.L_795 - .L_794)
.L_794:
        /*0a24*/ 	.word	0x00000008
.L_795:


//--------------------- .nv.info._ZN13group_norm_v218gn_bwd_cuda_kernelI13__nv_bfloat16Li320ELi3ELi16ELi80ELi1024ELb1ELb1ELi32ELi320ELi320ELi4ELb1ELi12ELb0ELb0ELNS_15WgradSyncMethodE3ENS_16CompileConditionILi900EEEEEvPT_S6_S6_PKS5_S8_S8_S8_PKfflPfPj --------------------------
	.section	.nv.info._ZN13group_norm_v218gn_bwd_cuda_kernelI13__nv_bfloat16Li320ELi3ELi16ELi80ELi1024ELb1ELb1ELi32ELi320ELi320ELi4ELb1ELi12ELb0ELb0ELNS_15WgradSyncMethodE3ENS_16CompileConditionILi900EEEEEvPT_S6_S6_PKS5_S8_S8_S8_PKfflPfPj,"",@"SHT_CUDA_INFO"
	.sectionflags	@""
	.align	4


	//----- nvinfo : EIATTR_CUDA_API_VERSION
	.align		4
        /*0000*/ 	.byte	0x04, 0x37
        /*0002*/ 	.short	(.L_797 - .L_796)
.L_796:
        /*0004*/ 	.word	0x00000082


	//----- nvinfo : EIATTR_KPARAM_INFO
	.align		4
.L_797:
        /*0008*/ 	.byte	0x04, 0x17
        /*000a*/ 	.short	(.L_799 - .L_798)
.L_798:
        /*000c*/ 	.word	0x00000000
        /*0010*/ 	.short	0x000b
        /*0012*/ 	.short	0x0058
        /*0014*/ 	.byte	0x00, 0xf0, 0x21, 0x00


	//----- nvinfo : EIATTR_KPARAM_INFO
	.align		4
.L_799:
        /*0018*/ 	.byte	0x04, 0x17
        /*001a*/ 	.short	(.L_801 - .L_800)
.L_800:
        /*001c*/ 	.word	0x00000000
        /*0020*/ 	.short	0x000a
        /*0022*/ 	.short	0x0050
        /*0024*/ 	.byte	0x00, 0xf0, 0x21, 0x00


	//----- nvinfo : EIATTR_KPARAM_INFO
	.align		4
.L_801:
        /*0028*/ 	.byte	0x04, 0x17
        /*002a*/ 	.short	(.L_803 - .L_802)
.L_802:
        /*002c*/ 	.word	0x00000000
        /*0030*/ 	.short	0x0009
        /*0032*/ 	.short	0x0048
        /*0034*/ 	.byte	0x00, 0xf0, 0x21, 0x00


	//----- nvinfo : EIATTR_KPARAM_INFO
	.align		4
.L_803:
        /*0038*/ 	.byte	0x04, 0x17
        /*003a*/ 	.short	(.L_805 - .L_804)
.L_804:
        /*003c*/ 	.word	0x00000000
        /*0040*/ 	.short	0x0008
        /*0042*/ 	.short	0x0040
        /*0044*/ 	.byte	0x00, 0xf0, 0x11, 0x00


	//----- nvinfo : EIATTR_KPARAM_INFO
	.align		4
.L_805:
        /*0048*/ 	.byte	0x04, 0x17
        /*004a*/ 	.short	(.L_807 - .L_806)
.L_806:
        /*004c*/ 	.word	0x00000000
        /*0050*/ 	.short	0x0007
        /*0052*/ 	.short	0x0038
        /*0054*/ 	.byte	0x00, 0xf0, 0x21, 0x00


	//----- nvinfo : EIATTR_KPARAM_INFO
	.align		4
.L_807:
        /*0058*/ 	.byte	0x04, 0x17
        /*005a*/ 	.short	(.L_809 - .L_808)
.L_808:
        /*005c*/ 	.word	0x00000000
        /*0060*/ 	.short	0x0006
        /*0062*/ 	.short	0x0030
        /*0064*/ 	.byte	0x00, 0xf0, 0x21, 0x00


	//----- nvinfo : EIATTR_KPARAM_INFO
	.align		4
.L_809:
        /*0068*/ 	.byte	0x04, 0x17
        /*006a*/ 	.short	(.L_811 - .L_810)
.L_810:
        /*006c*/ 	.word	0x00000000
        /*0070*/ 	.short	0x0005
        /*0072*/ 	.short	0x0028
        /*0074*/ 	.byte	0x00, 0xf0, 0x21, 0x00


	//----- nvinfo : EIATTR_KPARAM_INFO
	.align		4
.L_811:
        /*0078*/ 	.byte	0x04, 0x17
        /*007a*/ 	.short	(.L_813 - .L_812)
.L_812:
        /*007c*/ 	.word	0x00000000
        /*0080*/ 	.short	0x0004
        /*0082*/ 	.short	0x0020
        /*0084*/ 	.byte	0x00, 0xf0, 0x21, 0x00


	//----- nvinfo : EIATTR_KPARAM_INFO
	.align		4
.L_813:
        /*0088*/ 	.byte	0x04, 0x17
        /*008a*/ 	.short	(.L_815 - .L_814)
.L_814:
        /*008c*/ 	.word	0x00000000
        /*0090*/ 	.short	0x0003
        /*0092*/ 	.short	0x0018
        /*0094*/ 	.byte	0x00, 0xf0, 0x21, 0x00


	//----- nvinfo : EIATTR_KPARAM_INFO
	.align		4
.L_815:
        /*0098*/ 	.byte	0x04, 0x17
        /*009a*/ 	.short	(.L_817 - .L_816)
.L_816:
        /*009c*/ 	.word	0x00000000
        /*00a0*/ 	.short	0x0002
        /*00a2*/ 	.short	0x0010
        /*00a4*/ 	.byte	0x00, 0xf0, 0x21, 0x00


	//----- nvinfo : EIATTR_KPARAM_INFO
	.align		4
.L_817:
        /*00a8*/ 	.byte	0x04, 0x17
        /*00aa*/ 	.short	(.L_819 - .L_818)
.L_818:
        /*00ac*/ 	.word	0x00000000
        /*00b0*/ 	.short	0x0001
        /*00b2*/ 	.short	0x0008
        /*00b4*/ 	.byte	0x00, 0xf0, 0x21, 0x00


	//----- nvinfo : EIATTR_KPARAM_INFO
	.align		4
.L_819:
        /*00b8*/ 	.byte	0x04, 0x17
        /*00ba*/ 	.short	(.L_821 - .L_820)
.L_820:
        /*00bc*/ 	.word	0x00000000
        /*00c0*/ 	.short	0x0000
        /*00c2*/ 	.short	0x0000
        /*00c4*/ 	.byte	0x00, 0xf0, 0x21, 0x00


	//----- nvinfo : EIATTR_SPARSE_MMA_MASK
	.align		4
.L_821:
        /*00c8*/ 	.byte	0x03, 0x50
        /*00ca*/ 	.short	0x0000


	//----- nvinfo : EIATTR_MAXREG_COUNT
	.align		4
        /*00cc*/ 	.byte	0x03, 0x1b
        /*00ce*/ 	.short	0x0040


	//----- nvinfo : EIATTR_NUM_BARRIERS
	.align		4
        /*00d0*/ 	.byte	0x02, 0x4c
        /*00d2*/ 	.byte	0x01
	.zero		1


	//----- nvinfo : EIATTR_ANNOTATIONS
	.align		4
        /*00d4*/ 	.byte	0x04, 0x55
        /*00d6*/ 	.short	(.L_823 - .L_822)


	//   ....[0]....
.L_822:
        /* <DEDUP_REMOVED lines=83> */


	//----- nvinfo : EIATTR_MERCURY_ISA_VERSION
	.align		4
.L_823:
        /*05f0*/ 	.byte	0x03, 0x5f
        /*05f2*/ 	.short	0x0101


	//----- nvinfo : EIATTR_COOP_GROUP_MASK_REGIDS
	.align		4
        /*05f4*/ 	.byte	0x04, 0x29
        /*05f6*/ 	.short	(.L_825 - .L_824)


	//   ....[0]....
.L_824:
        /*05f8*/ 	.word	0xffffffff


	//   ....[1]....
        /*05fc*/ 	.word	0xffffffff


	//   ....[2]....
        /*0600*/ 	.word	0xffffffff


	//   ....[3]....
        /*0604*/ 	.word	0xffffffff


	//   ....[4]....
        /*0608*/ 	.word	0xffffffff


	//   ....[5]....
        /*060c*/ 	.word	0xffffffff


	//   ....[6]....
        /*0610*/ 	.word	0xffffffff


	//   ....[7]....
        /*0614*/ 	.word	0xffffffff


	//   ....[8]....
        /*0618*/ 	.word	0xffffffff


	//   ....[9]....
        /*061c*/ 	.word	0xffffffff


	//   ....[10]....
        /*0620*/ 	.word	0xffffffff


	//   ....[11]....
        /*0624*/ 	.word	0xffffffff


	//   ....[12]....
        /*0628*/ 	.word	0xffffffff


	//   ....[13]....
        /*062c*/ 	.word	0xffffffff


	//   ....[14]....
        /*0630*/ 	.word	0x05000015


	//   ....[15]....
        /*0634*/ 	.word	0x05000014


	//   ....[16]....
        /*0638*/ 	.word	0x05000016


	//   ....[17]....
        /*063c*/ 	.word	0x05000017


	//   ....[18]....
        /*0640*/ 	.word	0x05000019


	//   ....[19]....
        /*0644*/ 	.word	0x05000018


	//   ....[20]....
        /*0648*/ 	.word	0x0500001a


	//   ....[21]....
        /*064c*/ 	.word	0x0500000f


	//   ....[22]....
        /*0650*/ 	.word	0x05000019


	//   ....[23]....
        /*0654*/ 	.word	0x05000018


	//   ....[24]....
        /*0658*/ 	.word	0x0500001a


	//   ....[25]....
        /*065c*/ 	.word	0x0500001b


	//   ....[26]....
        /*0660*/ 	.word	0x0500001d


	//   ....[27]....
        /*0664*/ 	.word	0x0500001c


	//   ....[28]....
        /*0668*/ 	.word	0x05000020


	//   ....[29]....
        /*066c*/ 	.word	0x0500000f


	//   ....[30]....
        /*0670*/ 	.word	0x05000019


	//   ....[31]....
        /*0674*/ 	.word	0x05000018


	//   ....[32]....
        /*0678*/ 	.word	0x0500001a


	//   ....[33]....
        /*067c*/ 	.word	0x0500001b


	//   ....[34]....
        /*0680*/ 	.word	0x0500001d


	//   ....[35]....
        /*0684*/ 	.word	0x0500001c


	//   ....[36]....
        /*0688*/ 	.word	0x05000020


	//   ....[37]....
        /*068c*/ 	.word	0x0500000f


	//   ....[38]....
        /*0690*/ 	.word	0x05000011


	//   ....[39]....
        /*0694*/ 	.word	0x0500001b


	//   ....[40]....
        /*0698*/ 	.word	0x0500001d


	//   ....[41]....
        /*069c*/ 	.word	0x05000010


	//   ....[42]....
        /*06a0*/ 	.word	0x05000023


	//   ....[43]....
        /*06a4*/ 	.word	0x0500001e


	//   ....[44]....
        /*06a8*/ 	.word	0x05000026


	//   ....[45]....
        /*06ac*/ 	.word	0x05000025


	//   ....[46]....
        /*06b0*/ 	.word	0x0500001c


	//   ....[47]....
        /*06b4*/ 	.word	0x05000016


	//   ....[48]....
        /*06b8*/ 	.word	0x05000014


	//   ....[49]....
        /*06bc*/ 	.word	0x05000017


	//   ....[50]....
        /*06c0*/ 	.word	0x05000018


	//   ....[51]....
        /*06c4*/ 	.word	0x0500001a


	//   ....[52]....
        /*06c8*/ 	.word	0x0500001b


	//   ....[53]....
        /*06cc*/ 	.word	0x05000011


	//   ....[54]....
        /*06d0*/ 	.word	0x05000029


	//   ....[55]....
        /*06d4*/ 	.word	0x05000013


	//   ....[56]....
        /*06d8*/ 	.word	0x05000014


	//   ....[57]....
        /*06dc*/ 	.word	0x05000012


	//   ....[58]....
        /*06e0*/ 	.word	0x05000015


	//   ....[59]....
        /*06e4*/ 	.word	0x05000017


	//   ....[60]....
        /*06e8*/ 	.word	0x05000018


	//   ....[61]....
        /*06ec*/ 	.word	0x0500000e


	//   ....[62]....
        /*06f0*/ 	.word	0x0500002b


	//   ....[63]....
        /*06f4*/ 	.word	0x05000020


	//   ....[64]....
        /*06f8*/ 	.word	0x05000022


	//   ....[65]....
        /*06fc*/ 	.word	0x05000021


	//   ....[66]....
        /*0700*/ 	.word	0x05000027


	//   ....[67]....
        /*0704*/ 	.word	0x05000028


	//   ....[68]....
        /*0708*/ 	.word	0x05000023


	//   ....[69]....
        /*070c*/ 	.word	0x0500001e


	//   ....[70]....
        /*0710*/ 	.word	0x0500001a


	//   ....[71]....
        /*0714*/ 	.word	0x0500001a


	//   ....[72]....
        /*0718*/ 	.word	0x0500001a


	//   ....[73]....
        /*071c*/ 	.word	0x0500001a


	//   ....[74]....
        /*0720*/ 	.word	0x0500001a


	//   ....[75]....
        /*0724*/ 	.word	0x0500001a


	//   ....[76]....
        /*0728*/ 	.word	0x0500001a


	//   ....[77]....
        /*072c*/ 	.word	0x0500001a


	//   ....[78]....
        /*0730*/ 	.word	0x0500001a


	//   ....[79]....
        /*0734*/ 	.word	0x0500001a


	//   ....[80]....
        /*0738*/ 	.word	0x0500001a


	//   ....[81]....
        /*073c*/ 	.word	0x0500001a


	//   ....[82]....
        /*0740*/ 	.word	0x0500001a


	//   ....[83]....
        /*0744*/ 	.word	0x0500001a


	//   ....[84]....
        /*0748*/ 	.word	0x0500001a


	//   ....[85]....
        /*074c*/ 	.word	0x0500001a


	//   ....[86]....
        /*0750*/ 	.word	0x0500001a


	//   ....[87]....
        /*0754*/ 	.word	0x0500001a


	//   ....[88]....
        /*0758*/ 	.word	0x0500001a


	//   ....[89]....
        /*075c*/ 	.word	0x0500001a


	//   ....[90]....
        /*0760*/ 	.word	0x0500001a


	//   ....[91]....
        /*0764*/ 	.word	0x0500001a


	//   ....[92]....
        /*0768*/ 	.word	0x0500001a


	//   ....[93]....
        /*076c*/ 	.word	0x0500001a


	//   ....[94]....
        /*0770*/ 	.word	0x0500001a


	//   ....[95]....
        /*0774*/ 	.word	0x0500001a


	//   ....[96]....
        /*0778*/ 	.word	0x0500001a


	//   ....[97]....
        /*077c*/ 	.word	0x0500001a


	//   ....[98]....
        /*0780*/ 	.word	0x0500001a


	//   ....[99]....
        /*0784*/ 	.word	0x0500001a


	//   ....[100]....
        /*0788*/ 	.word	0x0500001a


	//   ....[101]....
        /*078c*/ 	.word	0x0500001a


	//   ....[102]....
        /*0790*/ 	.word	0x0500001a


	//   ....[103]....
        /*0794*/ 	.word	0x0500001a


	//   ....[104]....
        /*0798*/ 	.word	0x0500001a


	//   ....[105]....
        /*079c*/ 	.word	0x0500001a


	//   ....[106]....
        /*07a0*/ 	.word	0x0500001a


	//   ....[107]....
        /*07a4*/ 	.word	0x0500001a


	//   ....[108]....
        /*07a8*/ 	.word	0x0500001a


	//   ....[109]....
        /*07ac*/ 	.word	0x0500001a


	//   ....[110]....
        /*07b0*/ 	.word	0x0500001a


	//   ....[111]....
        /*07b4*/ 	.word	0x0500001a


	//   ....[112]....
        /*07b8*/ 	.word	0x0500001a


	//   ....[113]....
        /*07bc*/ 	.word	0x0500001a


	//   ....[114]....
        /*07c0*/ 	.word	0x0500001a


	//   ....[115]....
        /*07c4*/ 	.word	0x0500001a


	//   ....[116]....
        /*07c8*/ 	.word	0x0500001a


	//   ....[117]....
        /*07cc*/ 	.word	0x0500001a


	//   ....[118]....
        /*07d0*/ 	.word	0x0500001a


	//   ....[119]....
        /*07d4*/ 	.word	0x0500001a


	//   ....[120]....
        /*07d8*/ 	.word	0x0500001a


	//   ....[121]....
        /*07dc*/ 	.word	0x0500001a


	//   ....[122]....
        /*07e0*/ 	.word	0x0500001a


	//   ....[123]....
        /*07e4*/ 	.word	0x0500001a


	//   ....[124]....
        /*07e8*/ 	.word	0x0500001a


	//   ....[125]....
        /*07ec*/ 	.word	0x0500001a


	//----- nvinfo : EIATTR_COOP_GROUP_INSTR_OFFSETS
	.align		4
.L_825:
        /*07f0*/ 	.byte	0x04, 0x28
        /*07f2*/ 	.short	(.L_827 - .L_826)


	//   ....[0]....
.L_826:
        /*07f4*/ 	.word	0x00004c80


	//   ....[1]....
        /*07f8*/ 	.word	0x00004c90


	//   ....[2]....
        /*07fc*/ 	.word	0x00004cc0


	//   ....[3]....
        /*0800*/ 	.word	0x00004cd0


	//   ....[4]....
        /*0804*/ 	.word	0x000054e0


	//   ....[5]....
        /*0808*/ 	.word	0x00005500


	//   ....[6]....
        /*080c*/ 	.word	0x00005520


	//   ....[7]....
        /*0810*/ 	.word	0x00005540


	//   ....[8]....
        /*0814*/ 	.word	0x00005560


	//   ....[9]....
        /*0818*/ 	.word	0x00005580


	//   ....[10]....
        /*081c*/ 	.word	0x000055a0


	//   ....[11]....
        /*0820*/ 	.word	0x000055c0


	//   ....[12]....
        /*0824*/ 	.word	0x000055e0


	//   ....[13]....
        /*0828*/ 	.word	0x00005600


	//   ....[14]....
        /*082c*/ 	.word	0x00008210


	//   ....[15]....
        /*0830*/ 	.word	0x00008240


	//   ....[16]....
        /*0834*/ 	.word	0x00008290


	//   ....[17]....
        /*0838*/ 	.word	0x000082b0


	//   ....[18]....
        /*083c*/ 	.word	0x000082e0


	//   ....[19]....
        /*0840*/ 	.word	0x000082f0


	//   ....[20]....
        /*0844*/ 	.word	0x00008320


	//   ....[21]....
        /*0848*/ 	.word	0x00008330


	//   ....[22]....
        /*084c*/ 	.word	0x000084f0


	//   ....[23]....
        /*0850*/ 	.word	0x00008520


	//   ....[24]....
        /*0854*/ 	.word	0x00008570


	//   ....[25]....
        /*0858*/ 	.word	0x00008590


	//   ....[26]....
        /*085c*/ 	.word	0x000085c0


	//   ....[27]....
        /*0860*/ 	.word	0x000085d0


	//   ....[28]....
        /*0864*/ 	.word	0x00008600


	//   ....[29]....
        /*0868*/ 	.word	0x00008610


	//   ....[30]....
        /*086c*/ 	.word	0x00008780


	//   ....[31]....
        /*0870*/ 	.word	0x000087b0


	//   ....[32]....
        /*0874*/ 	.word	0x00008800


	//   ....[33]....
        /*0878*/ 	.word	0x00008820


	//   ....[34]....
        /*087c*/ 	.word	0x00008850


	//   ....[35]....
        /*0880*/ 	.word	0x00008860


	//   ....[36]....
        /*0884*/ 	.word	0x00008890


	//   ....[37]....
        /*0888*/ 	.word	0x000088a0


	//   ....[38]....
        /*088c*/ 	.word	0x00008b60


	//   ....[39]....
        /*0890*/ 	.word	0x00008b90


	//   ....[40]....
        /*0894*/ 	.word	0x00008c70


	//   ....[41]....
        /*0898*/ 	.word	0x00008cb0


	//   ....[42]....
        /*089c*/ 	.word	0x00008ce0


	//   ....[43]....
        /*08a0*/ 	.word	0x00008d10


	//   ....[44]....
        /*08a4*/ 	.word	0x00008d40


	//   ....[45]....
        /*08a8*/ 	.word	0x00008d70


	//   ....[46]....
        /*08ac*/ 	.word	0x00008db0


	//   ....[47]....
        /*08b0*/ 	.word	0x00008de0


	//   ....[48]....
        /*08b4*/ 	.word	0x00008e80


	//   ....[49]....
        /*08b8*/ 	.word	0x00008ea0


	//   ....[50]....
        /*08bc*/ 	.word	0x00008ed0


	//   ....[51]....
        /*08c0*/ 	.word	0x00008ef0


	//   ....[52]....
        /*08c4*/ 	.word	0x00008f10


	//   ....[53]....
        /*08c8*/ 	.word	0x00008f20


	//   ....[54]....
        /*08cc*/ 	.word	0x00008f50


	//   ....[55]....
        /*08d0*/ 	.word	0x00008f80


	//   ....[56]....
        /*08d4*/ 	.word	0x00008fc0


	//   ....[57]....
        /*08d8*/ 	.word	0x00008fe0


	//   ....[58]....
        /*08dc*/ 	.word	0x00009010


	//   ....[59]....
        /*08e0*/ 	.word	0x00009040


	//   ....[60]....
        /*08e4*/ 	.word	0x00009050


	//   ....[61]....
        /*08e8*/ 	.word	0x00009080


	//   ....[62]....
        /*08ec*/ 	.word	0x000090b0


	//   ....[63]....
        /*08f0*/ 	.word	0x000090e0


	//   ....[64]....
        /*08f4*/ 	.word	0x00009110


	//   ....[65]....
        /*08f8*/ 	.word	0x00009130


	//   ....[66]....
        /*08fc*/ 	.word	0x00009160


	//   ....[67]....
        /*0900*/ 	.word	0x00009180


	//   ....[68]....
        /*0904*/ 	.word	0x00009240


	//   ....[69]....
        /*0908*/ 	.word	0x00009340


	//   ....[70]....
        /*090c*/ 	.word	0x000094f0


	//   ....[71]....
        /*0910*/ 	.word	0x00009540


	//   ....[72]....
        /*0914*/ 	.word	0x000095b0


	//   ....[73]....
        /*0918*/ 	.word	0x00009610


	//   ....[74]....
        /*091c*/ 	.word	0x00009680


	//   ....[75]....
        /*0920*/ 	.word	0x000096e0


	//   ....[76]....
        /*0924*/ 	.word	0x00009750


	//   ....[77]....
        /*0928*/ 	.word	0x000097b0


	//   ....[78]....
        /*092c*/ 	.word	0x00009850


	//   ....[79]....
        /*0930*/ 	.word	0x000098e0


	//   ....[80]....
        /*0934*/ 	.word	0x00009950


	//   ....[81]....
        /*0938*/ 	.word	0x000099b0


	//   ....[82]....
        /*093c*/ 	.word	0x00009a20


	//   ....[83]....
        /*0940*/ 	.word	0x00009a80


	//   ....[84]....
        /*0944*/ 	.word	0x00009af0


	//   ....[85]....
        /*0948*/ 	.word	0x00009b50


	//   ....[86]....
        /*094c*/ 	.word	0x00009bf0


	//   ....[87]....
        /*0950*/ 	.word	0x00009c80


	//   ....[88]....
        /*0954*/ 	.word	0x00009cf0


	//   ....[89]....
        /*0958*/ 	.word	0x00009d50


	//   ....[90]....
        /*095c*/ 	.word	0x00009dc0


	//   ....[91]....
        /*0960*/ 	.word	0x00009e20


	//   ....[92]....
        /*0964*/ 	.word	0x00009e90


	//   ....[93]....
        /*0968*/ 	.word	0x00009ef0


	//   ....[94]....
        /*096c*/ 	.word	0x00009f90


	//   ....[95]....
        /*0970*/ 	.word	0x0000a040


	//   ....[96]....
        /*0974*/ 	.word	0x0000a150


	//   ....[97]....
        /*0978*/ 	.word	0x0000a1a0


	//   ....[98]....
        /*097c*/ 	.word	0x0000a270


	//   ....[99]....
        /*0980*/ 	.word	0x0000a2e0


	//   ....[100]....
        /*0984*/ 	.word	0x0000a370


	//   ....[101]....
        /*0988*/ 	.word	0x0000a3c0


	//   ....[102]....
        /*098c*/ 	.word	0x0000a430


	//   ....[103]....
        /*0990*/ 	.word	0x0000a490


	//   ....[104]....
        /*0994*/ 	.word	0x0000a500


	//   ....[105]....
        /*0998*/ 	.word	0x0000a560


	//   ....[106]....
        /*099c*/ 	.word	0x0000a5d0


	//   ....[107]....
        /*09a0*/ 	.word	0x0000a630


	//   ....[108]....
        /*09a4*/ 	.word	0x0000a6b0


	//   ....[109]....
        /*09a8*/ 	.word	0x0000a720


	//   ....[110]....
        /*09ac*/ 	.word	0x0000a790


	//   ....[111]....
        /*09b0*/ 	.word	0x0000a7f0


	//   ....[112]....
        /*09b4*/ 	.word	0x0000a870


	//   ....[113]....
        /*09b8*/ 	.word	0x0000a8f0


	//   ....[114]....
        /*09bc*/ 	.word	0x0000a990


	//   ....[115]....
        /*09c0*/ 	.word	0x0000aa00


	//   ....[116]....
        /*09c4*/ 	.word	0x0000aa90


	//   ....[117]....
        /*09c8*/ 	.word	0x0000ab20


	//   ....[118]....
        /*09cc*/ 	.word	0x0000ab90


	//   ....[119]....
        /*09d0*/ 	.word	0x0000abf0


	//   ....[120]....
        /*09d4*/ 	.word	0x0000ac60


	//   ....[121]....
        /*09d8*/ 	.word	0x0000ace0


	//   ....[122]....
        /*09dc*/ 	.word	0x0000ada0


	//   ....[123]....
        /*09e0*/ 	.word	0x0000ae70


	//   ....[124]....
        /*09e4*/ 	.word	0x0000af50


	//   ....[125]....
        /*09e8*/ 	.word	0x0000b000


	//----- nvinfo : EIATTR_EXIT_INSTR_OFFSETS
	.align		4
.L_827:
        /*09ec*/ 	.byte	0x04, 0x1c
        /*09ee*/ 	.short	(.L_829 - .L_828)


	//   ....[0]....
.L_828:
        /*09f0*/ 	.word	0x00007250


	//   ....[1]....
        /*09f4*/ 	.word	0x00009490


	//----- nvinfo : EIATTR_MAX_THREADS
	.align		4
.L_829:
        /*09f8*/ 	.byte	0x04, 0x05
        /*09fa*/ 	.short	(.L_831 - .L_830)
.L_830:
        /*09fc*/ 	.word	0x00000140
        /*0a00*/ 	.word	0x00000001
        /*0a04*/ 	.word	0x00000001


	//----- nvinfo : EIATTR_CRS_STACK_SIZE
	.align		4
.L_831:
        /*0a08*/ 	.byte	0x04, 0x1e
        /*0a0a*/ 	.short	(.L_833 - .L_832)
.L_832:
        /*0a0c*/ 	.word	0x00000000


	//----- nvinfo : EIATTR_CBANK_PARAM_SIZE
	.align		4
.L_833:
        /*0a10*/ 	.byte	0x03, 0x19
        /*0a12*/ 	.short	0x0060


	//----- nvinfo : EIATTR_PARAM_CBANK
	.align		4
        /*0a14*/ 	.byte	0x04, 0x0a
        /*0a16*/ 	.short	(.L_835 - .L_834)
	.align		4
.L_834:
        /*0a18*/ 	.word	index@(.nv.constant0._ZN13group_norm_v218gn_bwd_cuda_kernelI13__nv_bfloat16Li320ELi3ELi16ELi80ELi1024ELb1ELb1ELi32ELi320ELi320ELi4ELb1ELi12ELb0ELb0ELNS_15WgradSyncMethodE3ENS_16CompileConditionILi900EEEEEvPT_S6_S6_PKS5_S8_S8_S8_PKfflPfPj)
        /*0a1c*/ 	.short	0x0210
        /*0a1e*/ 	.short	0x0060


	//----- nvinfo : EIATTR_SW_WAR
	.align		4
.L_835:
        /*0a20*/ 	.byte	0x04, 0x36
        /*0a22*/ 	.short	(.L_837 - .L_836)
.L_836:
        /*0a24*/ 	.word	0x00000008
.L_837:


//--------------------- .nv.info._ZN13group_norm_v214gn_cuda_kernelI13__nv_bfloat16Li320ELi3ELi32ELi40ELi1024ELb0ELi16ELi320ELi320ELi4ELb1ELi5ELb0ELb0ENS_16CompileConditionILi900EEEEEvPT_PKS4_S7_S7_flPfS8_Pj --------------------------
	.section	.nv.info._ZN13group_norm_v214gn_cuda_kernelI13__nv_bfloat16Li320ELi3ELi32ELi40ELi1024ELb0ELi16ELi320ELi320ELi4ELb1ELi5ELb0ELb0ENS_16CompileConditionILi900EEEEEvPT_PKS4_S7_S7_flPfS8_Pj,"",@"SHT_CUDA_INFO"
	.sectionflags	@""
	.align	4


	//----- nvinfo : EIATTR_CUDA_API_VERSION
	.align		4
        /*0000*/ 	.byte	0x04, 0x37
        /*0002*/ 	.short	(.L_839 - .L_838)
.L_838:
        /*0004*/ 	.word	0x00000082


	//----- nvinfo : EIATTR_KPARAM_INFO
	.align		4
.L_839:
        /*0008*/ 	.byte	0x04, 0x17
        /*000a*/ 	.short	(.L_841 - .L_840)
.L_840:
        /*000c*/ 	.word	0x00000000
        /*0010*/ 	.short	0x0008
        /*0012*/ 	.short	0x0040
        /*0014*/ 	.byte	0x00, 0xf0, 0x21, 0x00


	//----- nvinfo : EIATTR_KPARAM_INFO
	.align		4
.L_841:
        /*0018*/ 	.byte	0x04, 0x17
        /*001a*/ 	.short	(.L_843 - .L_842)
.L_842:
        /*001c*/ 	.word	0x00000000
        /*0020*/ 	.short	0x0007
        /*0022*/ 	.short	0x0038
        /*0024*/ 	.byte	0x00, 0xf0, 0x21, 0x00


	//----- nvinfo : EIATTR_KPARAM_INFO
	.align		4
.L_843:
        /*0028*/ 	.byte	0x04, 0x17
        /*002a*/ 	.short	(.L_845 - .L_844)
.L_844:
        /*002c*/ 	.word	0x00000000
        /*0030*/ 	.short	0x0006
        /*0032*/ 	.short	0x0030
        /*0034*/ 	.byte	0x00, 0xf0, 0x21, 0x00


	//----- nvinfo : EIATTR_KPARAM_INFO
	.align		4
.L_845:
        /*0038*/ 	.byte	0x04, 0x17
        /*003a*/ 	.short	(.L_847 - .L_846)
.L_846:
        /*003c*/ 	.word	0x00000000
        /*0040*/ 	.short	0x0005
        /*0042*/ 	.short	0x0028
        /*0044*/ 	.byte	0x00, 0xf0, 0x21, 0x00


	//----- nvinfo : EIATTR_KPARAM_INFO
	.align		4
.L_847:
        /*0048*/ 	.byte	0x04, 0x17
        /*004a*/ 	.short	(.L_849 - .L_848)
.L_848:
        /*004c*/ 	.word	0x00000000
        /*0050*/ 	.short	0x0004
        /*0052*/ 	.short	0x0020
        /*0054*/ 	.byte	0x00, 0xf0, 0x11, 0x00


	//----- nvinfo : EIATTR_KPARAM_INFO
	.align		4
.L_849:
        /*0058*/ 	.byte	0x04, 0x17
        /*005a*/ 	.short	(.L_851 - .L_850)
.L_850:
        /*005c*/ 	.word	0x00000000
        /*0060*/ 	.short	0x0003
        /*0062*/ 	.short	0x0018
        /*0064*/ 	.byte	0x00, 0xf0, 0x21, 0x00


	//----- nvinfo : EIATTR_KPARAM_INFO
	.align		4
.L_851:
        /*0068*/ 	.byte	0x04, 0x17
        /*006a*/ 	.short	(.L_853 - .L_852)
.L_852:
        /*006c*/ 	.word	0x00000000
        /*0070*/ 	.short	0x0002
        /*0072*/ 	.short	0x0010
        /*0074*/ 	.byte	0x00, 0xf0, 0x21, 0x00


	//----- nvinfo : EIATTR_KPARAM_INFO
	.align		4
.L_853:
        /*0078*/ 	.byte	0x04, 0x17
        /*007a*/ 	.short	(.L_855 - .L_854)
.L_854:
        /*007c*/ 	.word	0x00000000
        /*0080*/ 	.short	0x0001
        /*0082*/ 	.short	0x0008
        /*0084*/ 	.byte	0x00, 0xf0, 0x21, 0x00


	//----- nvinfo : EIATTR_KPARAM_INFO
	.align		4
.L_855:
        /*0088*/ 	.byte	0x04, 0x17
        /*008a*/ 	.short	(.L_857 - .L_856)
.L_856:
        /*008c*/ 	.word	0x00000000
        /*0090*/ 	.short	0x0000
        /*0092*/ 	.short	0x0000
        /*0094*/ 	.byte	0x00, 0xf0, 0x21, 0x00


	//----- nvinfo : EIATTR_SPARSE_MMA_MASK
	.align		4
.L_857:
        /*0098*/ 	.byte	0x03, 0x50
        /*009a*/ 	.short	0x0000


	//----- nvinfo : EIATTR_MAXREG_COUNT
	.align		4
        /*009c*/ 	.byte	0x03, 0x1b
        /*009e*/ 	.short	0x0040


	//----- nvinfo : EIATTR_NUM_BARRIERS
	.align		4
        /*00a0*/ 	.byte	0x02, 0x4c
        /*00a2*/ 	.byte	0x01
	.zero		1


	//----- nvinfo : EIATTR_MERCURY_ISA_VERSION
	.align		4
        /*00a4*/ 	.byte	0x03, 0x5f
        /*00a6*/ 	.short	0x0101


	//----- nvinfo : EIATTR_COOP_GROUP_MASK_REGIDS
	.align		4
        /*00a8*/ 	.byte	0x04, 0x29
        /*00aa*/ 	.short	(.L_859 - .L_858)


	//   ....[0]....
.L_858:
        /*00ac*/ 	.word	0xffffffff


	//   ....[1]....
        /*00b0*/ 	.word	0xffffffff


	//   ....[2]....
        /*00b4*/ 	.word	0xffffffff


	//   ....[3]....
        /*00b8*/ 	.word	0xffffffff


	//   ....[4]....
        /*00bc*/ 	.word	0xffffffff


	//   ....[5]....
        /*00c0*/ 	.word	0xffffffff


	//   ....[6]....
        /*00c4*/ 	.word	0xffffffff


	//   ....[7]....
        /*00c8*/ 	.word	0xffffffff


	//   ....[8]....
        /*00cc*/ 	.word	0xffffffff


	//   ....[9]....
        /*00d0*/ 	.word	0xffffffff


	//   ....[10]....
        /*00d4*/ 	.word	0xffffffff


	//   ....[11]....
        /*00d8*/ 	.word	0xffffffff


	//   ....[12]....
        /*00dc*/ 	.word	0xffffffff


	//   ....[13]....
        /*00e0*/ 	.word	0xffffffff


	//----- nvinfo : EIATTR_COOP_GROUP_INSTR_OFFSETS
	.align		4
.L_859:
        /*00e4*/ 	.byte	0x04, 0x28
        /*00e6*/ 	.short	(.L_861 - .L_860)


	//   ....[0]....
.L_860:
        /*00e8*/ 	.word	0x00000e60


	//   ....[1]....
        /*00ec*/ 	.word	0x00000e90


	//   ....[2]....
        /*00f0*/ 	.word	0x00000ec0


	//   ....[3]....
        /*00f4*/ 	.word	0x00000ed0


	//   ....[4]....
        /*00f8*/ 	.word	0x00001350


	//   ....[5]....
        /*00fc*/ 	.word	0x00001360


	//   ....[6]....
        /*0100*/ 	.word	0x00001390


	//   ....[7]....
        /*0104*/ 	.word	0x000013a0


	//   ....[8]....
        /*0108*/ 	.word	0x000013d0


	//   ....[9]....
        /*010c*/ 	.word	0x000013f0


	//   ....[10]....
        /*0110*/ 	.word	0x00001420


	//   ....[11]....
        /*0114*/ 	.word	0x00001430


	//   ....[12]....
        /*0118*/ 	.word	0x00001480


	//   ....[13]....
        /*011c*/ 	.word	0x000014b0


	//----- nvinfo : EIATTR_EXIT_INSTR_OFFSETS
	.align		4
.L_861:
        /*0120*/ 	.byte	0x04, 0x1c
        /*0122*/ 	.short	(.L_863 - .L_862)


	//   ....[0]....
.L_862:
        /*0124*/ 	.word	0x00000080


	//   ....[1]....
        /*0128*/ 	.word	0x00001f60


	//----- nvinfo : EIATTR_MAX_THREADS
	.align		4
.L_863:
        /*012c*/ 	.byte	0x04, 0x05
        /*012e*/ 	.short	(.L_865 - .L_864)
.L_864:
        /*0130*/ 	.word	0x00000140
        /*0134*/ 	.word	0x00000001
        /*0138*/ 	.word	0x00000001


	//----- nvinfo : EIATTR_CRS_STACK_SIZE
	.align		4
.L_865:
        /*013c*/ 	.byte	0x04, 0x1e
        /*013e*/ 	.short	(.L_867 - .L_866)
.L_866:
        /*0140*/ 	.word	0x00000000


	//----- nvinfo : EIATTR_CBANK_PARAM_SIZE
	.align		4
.L_867:
        /*0144*/ 	.byte	0x03, 0x19
        /*0146*/ 	.short	0x0048


	//----- nvinfo : EIATTR_PARAM_CBANK
	.align		4
        /*0148*/ 	.byte	0x04, 0x0a
        /*014a*/ 	.short	(.L_869 - .L_868)
	.align		4
.L_868:
        /*014c*/ 	.word	index@(.nv.constant0._ZN13group_norm_v214gn_cuda_kernelI13__nv_bfloat16Li320ELi3ELi32ELi40ELi1024ELb0ELi16ELi320ELi320ELi4ELb1ELi5ELb0ELb0ENS_16CompileConditionILi900EEEEEvPT_PKS4_S7_S7_flPfS8_Pj)
        /*0150*/ 	.short	0x0210
        /*0152*/ 	.short	0x0048


	//----- nvinfo : EIATTR_SW_WAR
	.align		4
.L_869:
        /*0154*/ 	.byte	0x04, 0x36
        /*0156*/ 	.short	(.L_871 - .L_870)
.L_870:
        /*0158*/ 	.word	0x00000008
.L_871:


//--------------------- .nv.info._ZN13group_norm_v214gn_cuda_kernelI13__nv_bfloat16Li320ELi1ELi32ELi40ELi1024ELb0ELi32ELi320ELi320ELi4ELb1ELi4ELb0ELb0ENS_16CompileConditionILi900EEEEEvPT_PKS4_S7_S7_flPfS8_Pj --------------------------
	.section	.nv.info._ZN13group_norm_v214gn_cuda_kernelI13__nv_bfloat16Li320ELi1ELi32ELi40ELi1024ELb0ELi32ELi320ELi320ELi4ELb1ELi4ELb0ELb0ENS_16CompileConditionILi900EEEEEvPT_PKS4_S7_S7_flPfS8_Pj,"",@"SHT_CUDA_INFO"
	.sectionflags	@""
	.align	4


	//----- nvinfo : EIATTR_CUDA_API_VERSION
	.align		4
        /*0000*/ 	.byte	0x04, 0x37
        /*0002*/ 	.short	(.L_873 - .L_872)
.L_872:
        /*0004*/ 	.word	0x00000082


	//----- nvinfo : EIATTR_KPARAM_INFO
	.align		4
.L_873:
        /*0008*/ 	.byte	0x04, 0x17
        /*000a*/ 	.short	(.L_875 - .L_874)
.L_874:
        /*000c*/ 	.word	0x00000000
        /*0010*/ 	.short	0x0008
        /*0012*/ 	.short	0x0040
        /*0014*/ 	.byte	0x00, 0xf0, 0x21, 0x00


	//----- nvinfo : EIATTR_KPARAM_INFO
	.align		4
.L_875:
        /*0018*/ 	.byte	0x04, 0x17
        /*001a*/ 	.short	(.L_877 - .L_876)
.L_876:
        /*001c*/ 	.word	0x00000000
        /*0020*/ 	.short	0x0007
        /*0022*/ 	.short	0x0038
        /*0024*/ 	.byte	0x00, 0xf0, 0x21, 0x00


	//----- nvinfo : EIATTR_KPARAM_INFO
	.align		4
.L_877:
        /*0028*/ 	.byte	0x04, 0x17
        /*002a*/ 	.short	(.L_879 - .L_878)
.L_878:
        /*002c*/ 	.word	0x00000000
        /*0030*/ 	.short	0x0006
        /*0032*/ 	.short	0x0030
        /*0034*/ 	.byte	0x00, 0xf0, 0x21, 0x00


	//----- nvinfo : EIATTR_KPARAM_INFO
	.align		4
.L_879:
        /*0038*/ 	.byte	0x04, 0x17
        /*003a*/ 	.short	(.L_881 - .L_880)
.L_880:
        /*003c*/ 	.word	0x00000000
        /*0040*/ 	.short	0x0005
        /*0042*/ 	.short	0x0028
        /*0044*/ 	.byte	0x00, 0xf0, 0x21, 0x00


	//----- nvinfo : EIATTR_KPARAM_INFO
	.align		4
.L_881:
        /*0048*/ 	.byte	0x04, 0x17
        /*004a*/ 	.short	(.L_883 - .L_882)
.L_882:
        /*004c*/ 	.word	0x00000000
        /*0050*/ 	.short	0x0004
        /*0052*/ 	.short	0x0020
        /*0054*/ 	.byte	0x00, 0xf0, 0x11, 0x00


	//----- nvinfo : EIATTR_KPARAM_INFO
	.align		4
.L_883:
        /*0058*/ 	.byte	0x04, 0x17
        /*005a*/ 	.short	(.L_885 - .L_884)
.L_884:
        /*005c*/ 	.word	0x00000000
        /*0060*/ 	.short	0x0003
        /*0062*/ 	.short	0x0018
        /*0064*/ 	.byte	0x00, 0xf0, 0x21, 0x00


	//----- nvinfo : EIATTR_KPARAM_INFO
	.align		4
.L_885:
        /*0068*/ 	.byte	0x04, 0x17
        /*006a*/ 	.short	(.L_887 - .L_886)
.L_886:
        /*006c*/ 	.word	0x00000000
        /*0070*/ 	.short	0x0002
        /*0072*/ 	.short	0x0010
        /*0074*/ 	.byte	0x00, 0xf0, 0x21, 0x00


	//----- nvinfo : EIATTR_KPARAM_INFO
	.align		4
.L_887:
        /*0078*/ 	.byte	0x04, 0x17
        /*007a*/ 	.short	(.L_889 - .L_888)
.L_888:
        /*007c*/ 	.word	0x00000000
        /*0080*/ 	.short	0x0001
        /*0082*/ 	.short	0x0008
        /*0084*/ 	.byte	0x00, 0xf0, 0x21, 0x00


	//----- nvinfo : EIATTR_KPARAM_INFO
	.align		4
.L_889:
        /*0088*/ 	.byte	0x04, 0x17
        /*008a*/ 	.short	(.L_891 - .L_890)
.L_890:
        /*008c*/ 	.word	0x00000000
        /*0090*/ 	.short	0x0000
        /*0092*/ 	.short	0x0000
        /*0094*/ 	.byte	0x00, 0xf0, 0x21, 0x00


	//----- nvinfo : EIATTR_SPARSE_MMA_MASK
	.align		4
.L_891:
        /*0098*/ 	.byte	0x03, 0x50
        /*009a*/ 	.short	0x0000


	//----- nvinfo : EIATTR_MAXREG_COUNT
	.align		4
        /*009c*/ 	.byte	0x03, 0x1b
        /*009e*/ 	.short	0x00a8


	//----- nvinfo : EIATTR_NUM_BARRIERS
	.align		4
        /*00a0*/ 	.byte	0x02, 0x4c
        /*00a2*/ 	.byte	0x01
	.zero		1


	//----- nvinfo : EIATTR_MERCURY_ISA_VERSION
	.align		4
        /*00a4*/ 	.byte	0x03, 0x5f
        /*00a6*/ 	.short	0x0101


	//----- nvinfo : EIATTR_COOP_GROUP_MASK_REGIDS
	.align		4
        /*00a8*/ 	.byte	0x04, 0x29
        /*00aa*/ 	.short	(.L_893 - .L_892)


	//   ....[0]....
.L_892:
        /*00ac*/ 	.word	0xffffffff


	//   ....[1]....
        /*00b0*/ 	.word	0xffffffff


	//   ....[2]....
        /*00b4*/ 	.word	0xffffffff


	//   ....[3]....
        /*00b8*/ 	.word	0xffffffff


	//   ....[4]....
        /*00bc*/ 	.word	0xffffffff


	//   ....[5]....
        /*00c0*/ 	.word	0xffffffff


	//   ....[6]....
        /*00c4*/ 	.word	0xffffffff


	//   ....[7]....
        /*00c8*/ 	.word	0xffffffff


	//   ....[8]....
        /*00cc*/ 	.word	0xffffffff


	//   ....[9]....
        /*00d0*/ 	.word	0xffffffff


	//   ....[10]....
        /*00d4*/ 	.word	0xffffffff


	//   ....[11]....
        /*00d8*/ 	.word	0xffffffff


	//   ....[12]....
        /*00dc*/ 	.word	0xffffffff


	//   ....[13]....
        /*00e0*/ 	.word	0xffffffff


	//----- nvinfo : EIATTR_COOP_GROUP_INSTR_OFFSETS
	.align		4
.L_893:
        /*00e4*/ 	.byte	0x04, 0x28
        /*00e6*/ 	.short	(.L_895 - .L_894)


	//   ....[0]....
.L_894:
        /*00e8*/ 	.word	0x00001340


	//   ....[1]....
        /*00ec*/ 	.word	0x00001370


	//   ....[2]....
        /*00f0*/ 	.word	0x000013d0


	//   ....[3]....
        /*00f4*/ 	.word	0x000013f0


	//   ....[4]....
        /*00f8*/ 	.word	0x000016f0


	//   ....[5]....
        /*00fc*/ 	.word	0x00001700


	//   ....[6]....
        /*0100*/ 	.word	0x00001720


	//   ....[7]....
        /*0104*/ 	.word	0x00001740


	//   ....[8]....
        /*0108*/ 	.word	0x00001760


	//   ....[9]....
        /*010c*/ 	.word	0x00001780


	//   ....[10]....
        /*0110*/ 	.word	0x000017a0


	//   ....[11]....
        /*0114*/ 	.word	0x000017c0


	//   ....[12]....
        /*0118*/ 	.word	0x000017e0


	//   ....[13]....
        /*011c*/ 	.word	0x00001800


	//----- nvinfo : EIATTR_EXIT_INSTR_OFFSETS
	.align		4
.L_895:
        /*0120*/ 	.byte	0x04, 0x1c
        /*0122*/ 	.short	(.L_897 - .L_896)


	//   ....[0]....
.L_896:
        /*0124*/ 	.word	0x00000060


	//   ....[1]....
        /*0128*/ 	.word	0x00002770


	//----- nvinfo : EIATTR_MAX_THREADS
	.align		4
.L_897:
        /*012c*/ 	.byte	0x04, 0x05
        /*012e*/ 	.short	(.L_899 - .L_898)
.L_898:
        /*0130*/ 	.word	0x00000140
        /*0134*/ 	.word	0x00000001
        /*0138*/ 	.word	0x00000001


	//----- nvinfo : EIATTR_CRS_STACK_SIZE
	.align		4
.L_899:
        /*013c*/ 	.byte	0x04, 0x1e
        /*013e*/ 	.short	(.L_901 - .L_900)
.L_900:
        /*0140*/ 	.word	0x00000000


	//----- nvinfo : EIATTR_CBANK_PARAM_SIZE
	.align		4
.L_901:
        /*0144*/ 	.byte	0x03, 0x19
        /*0146*/ 	.short	0x0048


	//----- nvinfo : EIATTR_PARAM_CBANK
	.align		4
        /*0148*/ 	.byte	0x04, 0x0a
        /*014a*/ 	.short	(.L_903 - .L_902)
	.align		4
.L_902:
        /*014c*/ 	.word	index@(.nv.constant0._ZN13group_norm_v214gn_cuda_kernelI13__nv_bfloat16Li320ELi1ELi32ELi40ELi1024ELb0ELi32ELi320ELi320ELi4ELb1ELi4ELb0ELb0ENS_16CompileConditionILi900EEEEEvPT_PKS4_S7_S7_flPfS8_Pj)
        /*0150*/ 	.short	0x0210
        /*0152*/ 	.short	0x0048


	//----- nvinfo : EIATTR_SW_WAR
	.align		4
.L_903:
        /*0154*/ 	.byte	0x04, 0x36
        /*0156*/ 	.short	(.L_905 - .L_904)
.L_904:
        /*0158*/ 	.word	0x00000008
.L_905:


//--------------------- .nv.info._ZN13group_norm_v214gn_cuda_kernelI13__nv_bfloat16Li320ELi3ELi32ELi40ELi1024ELb0ELi32ELi320ELi320ELi4ELb1ELi10ELb0ELb0ENS_16CompileConditionILi900EEEEEvPT_PKS4_S7_S7_flPfS8_Pj --------------------------
	.section	.nv.info._ZN13group_norm_v214gn_cuda_kernelI13__nv_bfloat16Li320ELi3ELi32ELi40ELi1024ELb0ELi32ELi320ELi320ELi4ELb1ELi10ELb0ELb0ENS_16CompileConditionILi900EEEEEvPT_PKS4_S7_S7_flPfS8_Pj,"",@"SHT_CUDA_INFO"
	.sectionflags	@""
	.align	4


	//----- nvinfo : EIATTR_CUDA_API_VERSION
	.align		4
        /*0000*/ 	.byte	0x04, 0x37
        /*0002*/ 	.short	(.L_907 - .L_906)
.L_906:
        /*0004*/ 	.word	0x00000082


	//----- nvinfo : EIATTR_KPARAM_INFO
	.align		4
.L_907:
        /*0008*/ 	.byte	0x04, 0x17
        /*000a*/ 	.short	(.L_909 - .L_908)
.L_908:
        /*000c*/ 	.word	0x00000000
        /*0010*/ 	.short	0x0008
        /*0012*/ 	.short	0x0040
        /*0014*/ 	.byte	0x00, 0xf0, 0x21, 0x00


	//----- nvinfo : EIATTR_KPARAM_INFO
	.align		4
.L_909:
        /*0018*/ 	.byte	0x04, 0x17
        /*001a*/ 	.short	(.L_911 - .L_910)
.L_910:
        /*001c*/ 	.word	0x00000000
        /*0020*/ 	.short	0x0007
        /*0022*/ 	.short	0x0038
        /*0024*/ 	.byte	0x00, 0xf0, 0x21, 0x00


	//----- nvinfo : EIATTR_KPARAM_INFO
	.align		4
.L_911:
        /*0028*/ 	.byte	0x04, 0x17
        /*002a*/ 	.short	(.L_913 - .L_912)
.L_912:
        /*002c*/ 	.word	0x00000000
        /*0030*/ 	.short	0x0006
        /*0032*/ 	.short	0x0030
        /*0034*/ 	.byte	0x00, 0xf0, 0x21, 0x00


	//----- nvinfo : EIATTR_KPARAM_INFO
	.align		4
.L_913:
        /*0038*/ 	.byte	0x04, 0x17
        /*003a*/ 	.short	(.L_915 - .L_914)
.L_914:
        /*003c*/ 	.word	0x00000000
        /*0040*/ 	.short	0x0005
        /*0042*/ 	.short	0x0028
        /*0044*/ 	.byte	0x00, 0xf0, 0x21, 0x00


	//----- nvinfo : EIATTR_KPARAM_INFO
	.align		4
.L_915:
        /*0048*/ 	.byte	0x04, 0x17
        /*004a*/ 	.short	(.L_917 - .L_916)
.L_916:
        /*004c*/ 	.word	0x00000000
        /*0050*/ 	.short	0x0004
        /*0052*/ 	.short	0x0020
        /*0054*/ 	.byte	0x00, 0xf0, 0x11, 0x00


	//----- nvinfo : EIATTR_KPARAM_INFO
	.align		4
.L_917:
        /*0058*/ 	.byte	0x04, 0x17
        /*005a*/ 	.short	(.L_919 - .L_918)
.L_918:
        /*005c*/ 	.word	0x00000000
        /*0060*/ 	.short	0x0003
        /*0062*/ 	.short	0x0018
        /*0064*/ 	.byte	0x00, 0xf0, 0x21, 0x00


	//----- nvinfo : EIATTR_KPARAM_INFO
	.align		4
.L_919:
        /*0068*/ 	.byte	0x04, 0x17
        /*006a*/ 	.short	(.L_921 - .L_920)
.L_920:
        /*006c*/ 	.word	0x00000000
        /*0070*/ 	.short	0x0002
        /*0072*/ 	.short	0x0010
        /*0074*/ 	.byte	0x00, 0xf0, 0x21, 0x00


	//----- nvinfo : EIATTR_KPARAM_INFO
	.align		4
.L_921:
        /*0078*/ 	.byte	0x04, 0x17
        /*007a*/ 	.short	(.L_923 - .L_922)
.L_922:
        /*007c*/ 	.word	0x00000000
        /*0080*/ 	.short	0x0001
        /*0082*/ 	.short	0x0008
        /*0084*/ 	.byte	0x00, 0xf0, 0x21, 0x00


	//----- nvinfo : EIATTR_KPARAM_INFO
	.align		4
.L_923:
        /*0088*/ 	.byte	0x04, 0x17
        /*008a*/ 	.short	(.L_925 - .L_924)
.L_924:
        /*008c*/ 	.word	0x00000000
        /*0090*/ 	.short	0x0000
        /*0092*/ 	.short	0x0000
        /*0094*/ 	.byte	0x00, 0xf0, 0x21, 0x00


	//----- nvinfo : EIATTR_SPARSE_MMA_MASK
	.align		4
.L_925:
        /*0098*/ 	.byte	0x03, 0x50
        /*009a*/ 	.short	0x0000


	//----- nvinfo : EIATTR_MAXREG_COUNT
	.align		4
        /*009c*/ 	.byte	0x03, 0x1b
        /*009e*/ 	.short	0x0040


	//----- nvinfo : EIATTR_NUM_BARRIERS
	.align		4
        /*00a0*/ 	.byte	0x02, 0x4c
        /*00a2*/ 	.byte	0x01
	.zero		1


	//----- nvinfo : EIATTR_MERCURY_ISA_VERSION
	.align		4
        /*00a4*/ 	.byte	0x03, 0x5f
        /*00a6*/ 	.short	0x0101


	//----- nvinfo : EIATTR_COOP_GROUP_MASK_REGIDS
	.align		4
        /*00a8*/ 	.byte	0x04, 0x29
        /*00aa*/ 	.short	(.L_927 - .L_926)


	//   ....[0]....
.L_926:
        /*00ac*/ 	.word	0xffffffff


	//   ....[1]....
        /*00b0*/ 	.word	0xffffffff


	//   ....[2]....
        /*00b4*/ 	.word	0xffffffff


	//   ....[3]....
        /*00b8*/ 	.word	0xffffffff


	//   ....[4]....
        /*00bc*/ 	.word	0xffffffff


	//   ....[5]....
        /*00c0*/ 	.word	0xffffffff


	//   ....[6]....
        /*00c4*/ 	.word	0xffffffff


	//   ....[7]....
        /*00c8*/ 	.word	0xffffffff


	//   ....[8]....
        /*00cc*/ 	.word	0xffffffff


	//   ....[9]....
        /*00d0*/ 	.word	0xffffffff


	//   ....[10]....
        /*00d4*/ 	.word	0xffffffff


	//   ....[11]....
        /*00d8*/ 	.word	0xffffffff


	//   ....[12]....
        /*00dc*/ 	.word	0xffffffff


	//   ....[13]....
        /*00e0*/ 	.word	0xffffffff


	//----- nvinfo : EIATTR_COOP_GROUP_INSTR_OFFSETS
	.align		4
.L_927:
        /*00e4*/ 	.byte	0x04, 0x28
        /*00e6*/ 	.short	(.L_929 - .L_928)


	//   ....[0]....
.L_928:
        /*00e8*/ 	.word	0x00001390


	//   ....[1]....
        /*00ec*/ 	.word	0x000013c0


	//   ....[2]....
        /*00f0*/ 	.word	0x000013f0


	//   ....[3]....
        /*00f4*/ 	.word	0x00001400


	//   ....[4]....
        /*00f8*/ 	.word	0x000018c0


	//   ....[5]....
        /*00fc*/ 	.word	0x000018d0


	//   ....[6]....
        /*0100*/ 	.word	0x00001900


	//   ....[7]....
        /*0104*/ 	.word	0x00001910


	//   ....[8]....
        /*0108*/ 	.word	0x00001940


	//   ....[9]....
        /*010c*/ 	.word	0x00001950


	//   ....[10]....
        /*0110*/ 	.word	0x00001980


	//   ....[11]....
        /*0114*/ 	.word	0x000019a0


	//   ....[12]....
        /*0118*/ 	.word	0x000019f0


	//   ....[13]....
        /*011c*/ 	.word	0x00001a00


	//----- nvinfo : EIATTR_EXIT_INSTR_OFFSETS
	.align		4
.L_929:
        /*0120*/ 	.byte	0x04, 0x1c
        /*0122*/ 	.short	(.L_931 - .L_930)


	//   ....[0]....
.L_930:
        /*0124*/ 	.word	0x00000080


	//   ....[1]....
        /*0128*/ 	.word	0x00002bb0


	//----- nvinfo : EIATTR_MAX_THREADS
	.align		4
.L_931:
        /*012c*/ 	.byte	0x04, 0x05
        /*012e*/ 	.short	(.L_933 - .L_932)
.L_932:
        /*0130*/ 	.word	0x00000140
        /*0134*/ 	.word	0x00000001
        /*0138*/ 	.word	0x00000001


	//----- nvinfo : EIATTR_CRS_STACK_SIZE
	.align		4
.L_933:
        /*013c*/ 	.byte	0x04, 0x1e
        /*013e*/ 	.short	(.L_935 - .L_934)
.L_934:
        /*0140*/ 	.word	0x00000000


	//----- nvinfo : EIATTR_CBANK_PARAM_SIZE
	.align		4
.L_935:
        /*0144*/ 	.byte	0x03, 0x19
        /*0146*/ 	.short	0x0048


	//----- nvinfo : EIATTR_PARAM_CBANK
	.align		4
        /*0148*/ 	.byte	0x04, 0x0a
        /*014a*/ 	.short	(.L_937 - .L_936)
	.align		4
.L_936:
        /*014c*/ 	.word	index@(.nv.constant0._ZN13group_norm_v214gn_cuda_kernelI13__nv_bfloat16Li320ELi3ELi32ELi40ELi1024ELb0ELi32ELi320ELi320ELi4ELb1ELi10ELb0ELb0ENS_16CompileConditionILi900EEEEEvPT_PKS4_S7_S7_flPfS8_Pj)
        /*0150*/ 	.short	0x0210
        /*0152*/ 	.short	0x0048


	//----- nvinfo : EIATTR_SW_WAR
	.align		4
.L_937:
        /*0154*/ 	.byte	0x04, 0x36
        /*0156*/ 	.short	(.L_939 - .L_938)
.L_938:
        /*0158*/ 	.word	0x00000008
.L_939:


//--------------------- .nv.info._ZN13group_norm_v214gn_cuda_kernelI13__nv_bfloat16Li320ELi1ELi32ELi40ELi1024ELb0ELi64ELi320ELi320ELi4ELb1ELi9ELb0ELb0ENS_16CompileConditionILi900EEEEEvPT_PKS4_S7_S7_flPfS8_Pj --------------------------
	.section	.nv.info._ZN13group_norm_v214gn_cuda_kernelI13__nv_bfloat16Li320ELi1ELi32ELi40ELi1024ELb0ELi64ELi320ELi320ELi4ELb1ELi9ELb0ELb0ENS_16CompileConditionILi900EEEEEvPT_PKS4_S7_S7_flPfS8_Pj,"",@"SHT_CUDA_INFO"
	.sectionflags	@""
	.align	4


	//----- nvinfo : EIATTR_CUDA_API_VERSION
	.align		4
        /*0000*/ 	.byte	0x04, 0x37
        /*0002*/ 	.short	(.L_941 - .L_940)
.L_940:
        /*0004*/ 	.word	0x00000082


	//----- nvinfo : EIATTR_KPARAM_INFO
	.align		4
.L_941:
        /*0008*/ 	.byte	0x04, 0x17
        /*000a*/ 	.short	(.L_943 - .L_942)
.L_942:
        /*000c*/ 	.word	0x00000000
        /*0010*/ 	.short	0x0008
        /*0012*/ 	.short	0x0040
        /*0014*/ 	.byte	0x00, 0xf0, 0x21, 0x00


	//----- nvinfo : EIATTR_KPARAM_INFO
	.align		4
.L_943:
        /*0018*/ 	.byte	0x04, 0x17
        /*001a*/ 	.short	(.L_945 - .L_944)
.L_944:
        /*001c*/ 	.word	0x00000000
        /*0020*/ 	.short	0x0007
        /*0022*/ 	.short	0x0038
        /*0024*/ 	.byte	0x00, 0xf0, 0x21, 0x00


	//----- nvinfo : EIATTR_KPARAM_INFO
	.align		4
.L_945:
        /*0028*/ 	.byte	0x04, 0x17
        /*002a*/ 	.short	(.L_947 - .L_946)
.L_946:
        /*002c*/ 	.word	0x00000000
        /*0030*/ 	.short	0x0006
        /*0032*/ 	.short	0x0030
        /*0034*/ 	.byte	0x00, 0xf0, 0x21, 0x00


	//----- nvinfo : EIATTR_KPARAM_INFO
	.align		4
.L_947:
        /*0038*/ 	.byte	0x04, 0x17
        /*003a*/ 	.short	(.L_949 - .L_948)
.L_948:
        /*003c*/ 	.word	0x00000000
        /*0040*/ 	.short	0x0005
        /*0042*/ 	.short	0x0028
        /*0044*/ 	.byte	0x00, 0xf0, 0x21, 0x00


	//----- nvinfo : EIATTR_KPARAM_INFO
	.align		4
.L_949:
        /*0048*/ 	.byte	0x04, 0x17
        /*004a*/ 	.short	(.L_951 - .L_950)
.L_950:
        /*004c*/ 	.word	0x00000000
        /*0050*/ 	.short	0x0004
        /*0052*/ 	.short	0x0020
        /*0054*/ 	.byte	0x00, 0xf0, 0x11, 0x00


	//----- nvinfo : EIATTR_KPARAM_INFO
	.align		4
.L_951:
        /*0058*/ 	.byte	0x04, 0x17
        /*005a*/ 	.short	(.L_953 - .L_952)
.L_952:
        /*005c*/ 	.word	0x00000000
        /*0060*/ 	.short	0x0003
        /*0062*/ 	.short	0x0018
        /*0064*/ 	.byte	0x00, 0xf0, 0x21, 0x00


	//----- nvinfo : EIATTR_KPARAM_INFO
	.align		4
.L_953:
        /*0068*/ 	.byte	0x04, 0x17
        /*006a*/ 	.short	(.L_955 - .L_954)
.L_954:
        /*006c*/ 	.word	0x00000000
        /*0070*/ 	.short	0x0002
        /*0072*/ 	.short	0x0010
        /*0074*/ 	.byte	0x00, 0xf0, 0x21, 0x00


	//----- nvinfo : EIATTR_KPARAM_INFO
	.align		4
.L_955:
        /*0078*/ 	.byte	0x04, 0x17
        /*007a*/ 	.short	(.L_957 - .L_956)
.L_956:
        /*007c*/ 	.word	0x00000000
        /*0080*/ 	.short	0x0001
        /*0082*/ 	.short	0x0008
        /*0084*/ 	.byte	0x00, 0xf0, 0x21, 0x00


	//----- nvinfo : EIATTR_KPARAM_INFO
	.align		4
.L_957:
        /*0088*/ 	.byte	0x04, 0x17
        /*008a*/ 	.short	(.L_959 - .L_958)
.L_958:
        /*008c*/ 	.word	0x00000000
        /*0090*/ 	.short	0x0000
        /*0092*/ 	.short	0x0000
        /*0094*/ 	.byte	0x00, 0xf0, 0x21, 0x00


	//----- nvinfo : EIATTR_SPARSE_MMA_MASK
	.align		4
.L_959:
        /*0098*/ 	.byte	0x03, 0x50
        /*009a*/ 	.short	0x0000


	//----- nvinfo : EIATTR_MAXREG_COUNT
	.align		4
        /*009c*/ 	.byte	0x03, 0x1b
        /*009e*/ 	.short	0x00a8


	//----- nvinfo : EIATTR_NUM_BARRIERS
	.align		4
        /*00a0*/ 	.byte	0x02, 0x4c
        /*00a2*/ 	.byte	0x01
	.zero		1


	//----- nvinfo : EIATTR_MERCURY_ISA_VERSION
	.align		4
        /*00a4*/ 	.byte	0x03, 0x5f
        /*00a6*/ 	.short	0x0101


	//----- nvinfo : EIATTR_COOP_GROUP_MASK_REGIDS
	.align		4
        /*00a8*/ 	.byte	0x04, 0x29
        /*00aa*/ 	.short	(.L_961 - .L_960)


	//   ....[0]....
.L_960:
        /*00ac*/ 	.word	0xffffffff


	//   ....[1]....
        /*00b0*/ 	.word	0xffffffff


	//   ....[2]....
        /*00b4*/ 	.word	0xffffffff


	//   ....[3]....
        /*00b8*/ 	.word	0xffffffff


	//   ....[4]....
        /*00bc*/ 	.word	0xffffffff


	//   ....[5]....
        /*00c0*/ 	.word	0xffffffff


	//   ....[6]....
        /*00c4*/ 	.word	0xffffffff


	//   ....[7]....
        /*00c8*/ 	.word	0xffffffff


	//   ....[8]....
        /*00cc*/ 	.word	0xffffffff


	//   ....[9]....
        /*00d0*/ 	.word	0xffffffff


	//   ....[10]....
        /*00d4*/ 	.word	0xffffffff


	//   ....[11]....
        /*00d8*/ 	.word	0xffffffff


	//----- nvinfo : EIATTR_COOP_GROUP_INSTR_OFFSETS
	.align		4
.L_961:
        /*00dc*/ 	.byte	0x04, 0x28
        /*00de*/ 	.short	(.L_963 - .L_962)


	//   ....[0]....
.L_962:
        /*00e0*/ 	.word	0x000020c0


	//   ....[1]....
        /*00e4*/ 	.word	0x00002100


	//   ....[2]....
        /*00e8*/ 	.word	0x00002140


	//   ....[3]....
        /*00ec*/ 	.word	0x00002150


	//   ....[4]....
        /*00f0*/ 	.word	0x000023f0


	//   ....[5]....
        /*00f4*/ 	.word	0x00002430


	//   ....[6]....
        /*00f8*/ 	.word	0x00002520


	//   ....[7]....
        /*00fc*/ 	.word	0x00002550


	//   ....[8]....
        /*0100*/ 	.word	0x00002640


	//   ....[9]....
        /*0104*/ 	.word	0x00002670


	//   ....[10]....
        /*0108*/ 	.word	0x000026e0


	//   ....[11]....
        /*010c*/ 	.word	0x000026f0


	//----- nvinfo : EIATTR_EXIT_INSTR_OFFSETS
	.align		4
.L_963:
        /*0110*/ 	.byte	0x04, 0x1c
        /*0112*/ 	.short	(.L_965 - .L_964)


	//   ....[0]....
.L_964:
        /*0114*/ 	.word	0x00000070


	//   ....[1]....
        /*0118*/ 	.word	0x00004240


	//----- nvinfo : EIATTR_MAX_THREADS
	.align		4
.L_965:
        /*011c*/ 	.byte	0x04, 0x05
        /*011e*/ 	.short	(.L_967 - .L_966)
.L_966:
        /*0120*/ 	.word	0x00000140
        /*0124*/ 	.word	0x00000001
        /*0128*/ 	.word	0x00000001


	//----- nvinfo : EIATTR_CRS_STACK_SIZE
	.align		4
.L_967:
        /*012c*/ 	.byte	0x04, 0x1e
        /*012e*/ 	.short	(.L_969 - .L_968)
.L_968:
        /*0130*/ 	.word	0x00000000


	//----- nvinfo : EIATTR_CBANK_PARAM_SIZE
	.align		4
.L_969:
        /*0134*/ 	.byte	0x03, 0x19
        /*0136*/ 	.short	0x0048


	//----- nvinfo : EIATTR_PARAM_CBANK
	.align		4
        /*0138*/ 	.byte	0x04, 0x0a
        /*013a*/ 	.short	(.L_971 - .L_970)
	.align		4
.L_970:
        /*013c*/ 	.word	index@(.nv.constant0._ZN13group_norm_v214gn_cuda_kernelI13__nv_bfloat16Li320ELi1ELi32ELi40ELi1024ELb0ELi64ELi320ELi320ELi4ELb1ELi9ELb0ELb0ENS_16CompileConditionILi900EEEEEvPT_PKS4_S7_S7_flPfS8_Pj)
        /*0140*/ 	.short	0x0210
        /*0142*/ 	.short	0x0048


	//----- nvinfo : EIATTR_SW_WAR
	.align		4
.L_971:
        /*0144*/ 	.byte	0x04, 0x36
        /*0146*/ 	.short	(.L_973 - .L_972)
.L_972:
        /*0148*/ 	.word	0x00000008
.L_973:


//--------------------- .nv.info._ZN13group_norm_v214gn_cuda_kernelI13__nv_bfloat16Li320ELi1ELi32ELi40ELi1024ELb0ELi128ELi320ELi320ELi4ELb1ELi18ELb0ELb0ENS_16CompileConditionILi900EEEEEvPT_PKS4_S7_S7_flPfS8_Pj --------------------------
	.section	.nv.info._ZN13group_norm_v214gn_cuda_kernelI13__nv_bfloat16Li320ELi1ELi32ELi40ELi1024ELb0ELi128ELi320ELi320ELi4ELb1ELi18ELb0ELb0ENS_16CompileConditionILi900EEEEEvPT_PKS4_S7_S7_flPfS8_Pj,"",@"SHT_CUDA_INFO"
	.sectionflags	@""
	.align	4


	//----- nvinfo : EIATTR_CUDA_API_VERSION
	.align		4
        /*0000*/ 	.byte	0x04, 0x37
        /*0002*/ 	.short	(.L_975 - .L_974)
.L_974:
        /*0004*/ 	.word	0x00000082


	//----- nvinfo : EIATTR_KPARAM_INFO
	.align		4
.L_975:
        /*0008*/ 	.byte	0x04, 0x17
        /*000a*/ 	.short	(.L_977 - .L_976)
.L_976:
        /*000c*/ 	.word	0x00000000
        /*0010*/ 	.short	0x0008
        /*0012*/ 	.short	0x0040
        /*0014*/ 	.byte	0x00, 0xf0, 0x21, 0x00


	//----- nvinfo : EIATTR_KPARAM_INFO
	.align		4
.L_977:
        /*0018*/ 	.byte	0x04, 0x17
        /*001a*/ 	.short	(.L_979 - .L_978)
.L_978:
        /*001c*/ 	.word	0x00000000
        /*0020*/ 	.short	0x0007
        /*0022*/ 	.short	0x0038
        /*0024*/ 	.byte	0x00, 0xf0, 0x21, 0x00


	//----- nvinfo : EIATTR_KPARAM_INFO
	.align		4
.L_979:
        /*0028*/ 	.byte	0x04, 0x17
        /*002a*/ 	.short	(.L_981 - .L_980)
.L_980:
        /*002c*/ 	.word	0x00000000
        /*0030*/ 	.short	0x0006
        /*0032*/ 	.short	0x0030
        /*0034*/ 	.byte	0x00, 0xf0, 0x21, 0x00


	//----- nvinfo : EIATTR_KPARAM_INFO
	.align		4
.L_981:
        /*0038*/ 	.byte	0x04, 0x17
        /*003a*/ 	.short	(.L_983 - .L_982)
.L_982:
        /*003c*/ 	.word	0x00000000
        /*0040*/ 	.short	0x0005
        /*0042*/ 	.short	0x0028
        /*0044*/ 	.byte	0x00, 0xf0, 0x21, 0x00


	//----- nvinfo : EIATTR_KPARAM_INFO
	.align		4
.L_983:
        /*0048*/ 	.byte	0x04, 0x17
        /*004a*/ 	.short	(.L_985 - .L_984)
.L_984:
        /*004c*/ 	.word	0x00000000
        /*0050*/ 	.short	0x0004
        /*0052*/ 	.short	0x0020
        /*0054*/ 	.byte	0x00, 0xf0, 0x11, 0x00


	//----- nvinfo : EIATTR_KPARAM_INFO
	.align		4
.L_985:
        /*0058*/ 	.byte	0x04, 0x17
        /*005a*/ 	.short	(.L_987 - .L_986)
.L_986:
        /*005c*/ 	.word	0x00000000
        /*0060*/ 	.short	0x0003
        /*0062*/ 	.short	0x0018
        /*0064*/ 	.byte	0x00, 0xf0, 0x21, 0x00


	//----- nvinfo : EIATTR_KPARAM_INFO
	.align		4
.L_987:
        /*0068*/ 	.byte	0x04, 0x17
        /*006a*/ 	.short	(.L_989 - .L_988)
.L_988:
        /*006c*/ 	.word	0x00000000
        /*0070*/ 	.short	0x0002
        /*0072*/ 	.short	0x0010
        /*0074*/ 	.byte	0x00, 0xf0, 0x21, 0x00


	//----- nvinfo : EIATTR_KPARAM_INFO
	.align		4
.L_989:
        /*0078*/ 	.byte	0x04, 0x17
        /*007a*/ 	.short	(.L_991 - .L_990)
.L_990:
        /*007c*/ 	.word	0x00000000
        /*0080*/ 	.short	0x0001
        /*0082*/ 	.short	0x0008
        /*0084*/ 	.byte	0x00, 0xf0, 0x21, 0x00


	//----- nvinfo : EIATTR_KPARAM_INFO
	.align		4
.L_991:
        /*0088*/ 	.byte	0x04, 0x17
        /*008a*/ 	.short	(.L_993 - .L_992)
.L_992:
        /*008c*/ 	.word	0x00000000
        /*0090*/ 	.short	0x0000
        /*0092*/ 	.short	0x0000
        /*0094*/ 	.byte	0x00, 0xf0, 0x21, 0x00


	//----- nvinfo : EIATTR_SPARSE_MMA_MASK
	.align		4
.L_993:
        /*0098*/ 	.byte	0x03, 0x50
        /*009a*/ 	.short	0x0000


	//----- nvinfo : EIATTR_MAXREG_COUNT
	.align		4
        /*009c*/ 	.byte	0x03, 0x1b
        /*009e*/ 	.short	0x00a8


	//----- nvinfo : EIATTR_NUM_BARRIERS
	.align		4
        /*00a0*/ 	.byte	0x02, 0x4c
        /*00a2*/ 	.byte	0x01
	.zero		1


	//----- nvinfo : EIATTR_ANNOTATIONS
	.align		4
        /*00a4*/ 	.byte	0x04, 0x55
        /*00a6*/ 	.short	(.L_995 - .L_994)


	//   ....[0]....
.L_994:
        /* <DEDUP_REMOVED lines=86> */


	//----- nvinfo : EIATTR_MERCURY_ISA_VERSION
	.align		4
.L_995:
        /*05f8*/ 	.byte	0x03, 0x5f
        /*05fa*/ 	.short	0x0101


	//----- nvinfo : EIATTR_COOP_GROUP_MASK_REGIDS
	.align		4
        /*05fc*/ 	.byte	0x04, 0x29
        /*05fe*/ 	.short	(.L_997 - .L_996)


	//   ....[0]....
.L_996:
        /*0600*/ 	.word	0xffffffff


	//   ....[1]....
        /*0604*/ 	.word	0xffffffff


	//   ....[2]....
        /*0608*/ 	.word	0xffffffff


	//   ....[3]....
        /*060c*/ 	.word	0xffffffff


	//   ....[4]....
        /*0610*/ 	.word	0xffffffff


	//   ....[5]....
        /*0614*/ 	.word	0xffffffff


	//   ....[6]....
        /*0618*/ 	.word	0xffffffff


	//   ....[7]....
        /*061c*/ 	.word	0xffffffff


	//   ....[8]....
        /*0620*/ 	.word	0xffffffff


	//   ....[9]....
        /*0624*/ 	.word	0xffffffff


	//----- nvinfo : EIATTR_COOP_GROUP_INSTR_OFFSETS
	.align		4
.L_997:
        /*0628*/ 	.byte	0x04, 0x28
        /*062a*/ 	.short	(.L_999 - .L_998)


	//   ....[0]....
.L_998:
        /*062c*/ 	.word	0x00003420


	//   ....[1]....
        /*0630*/ 	.word	0x00003430


	//   ....[2]....
        /*0634*/ 	.word	0x00003490


	//   ....[3]....
        /*0638*/ 	.word	0x000034b0


	//   ....[4]....
        /*063c*/ 	.word	0x00003b60


	//   ....[5]....
        /*0640*/ 	.word	0x00003b70


	//   ....[6]....
        /*0644*/ 	.word	0x00003b90


	//   ....[7]....
        /*0648*/ 	.word	0x00003bb0


	//   ....[8]....
        /*064c*/ 	.word	0x00003bd0


	//   ....[9]....
        /*0650*/ 	.word	0x00003c00


	//----- nvinfo : EIATTR_EXIT_INSTR_OFFSETS
	.align		4
.L_999:
        /*0654*/ 	.byte	0x04, 0x1c
        /*0656*/ 	.short	(.L_1001 - .L_1000)


	//   ....[0]....
.L_1000:
        /*0658*/ 	.word	0x00000090


	//   ....[1]....
        /*065c*/ 	.word	0x00007e70


	//----- nvinfo : EIATTR_MAX_THREADS
	.align		4
.L_1001:
        /*0660*/ 	.byte	0x04, 0x05
        /*0662*/ 	.short	(.L_1003 - .L_1002)
.L_1002:
        /*0664*/ 	.word	0x00000140
        /*0668*/ 	.word	0x00000001
        /*066c*/ 	.word	0x00000001


	//----- nvinfo : EIATTR_CRS_STACK_SIZE
	.align		4
.L_1003:
        /*0670*/ 	.byte	0x04, 0x1e
        /*0672*/ 	.short	(.L_1005 - .L_1004)
.L_1004:
        /*0674*/ 	.word	0x00000000


	//----- nvinfo : EIATTR_CBANK_PARAM_SIZE
	.align		4
.L_1005:
        /*0678*/ 	.byte	0x03, 0x19
        /*067a*/ 	.short	0x0048


	//----- nvinfo : EIATTR_PARAM_CBANK
	.align		4
        /*067c*/ 	.byte	0x04, 0x0a
        /*067e*/ 	.short	(.L_1007 - .L_1006)
	.align		4
.L_1006:
        /*0680*/ 	.word	index@(.nv.constant0._ZN13group_norm_v214gn_cuda_kernelI13__nv_bfloat16Li320ELi1ELi32ELi40ELi1024ELb0ELi128ELi320ELi320ELi4ELb1ELi18ELb0ELb0ENS_16CompileConditionILi900EEEEEvPT_PKS4_S7_S7_flPfS8_Pj)
        /*0684*/ 	.short	0x0210
        /*0686*/ 	.short	0x0048


	//----- nvinfo : EIATTR_SW_WAR
	.align		4
.L_1007:
        /*0688*/ 	.byte	0x04, 0x36
        /*068a*/ 	.short	(.L_1009 - .L_1008)
.L_1008:
        /*068c*/ 	.word	0x00000008
.L_1009:


//--------------------- .nv.info._ZN13group_norm_v214gn_cuda_kernelI13__nv_bfloat16Li320ELi2ELi32ELi40ELi1024ELb0ELi64ELi320ELi320ELi4ELb1ELi18ELb0ELb0ENS_16CompileConditionILi900EEEEEvPT_PKS4_S7_S7_flPfS8_Pj --------------------------
	.section	.nv.info._ZN13group_norm_v214gn_cuda_kernelI13__nv_bfloat16Li320ELi2ELi32ELi40ELi1024ELb0ELi64ELi320ELi320ELi4ELb1ELi18ELb0ELb0ENS_16CompileConditionILi900EEEEEvPT_PKS4_S7_S7_flPfS8_Pj,"",@"SHT_CUDA_INFO"
	.sectionflags	@""
	.align	4


	//----- nvinfo : EIATTR_CUDA_API_VERSION
	.align		4
        /*0000*/ 	.byte	0x04, 0x37
        /*0002*/ 	.short	(.L_1011 - .L_1010)
.L_1010:
        /*0004*/ 	.word	0x00000082


	//----- nvinfo : EIATTR_KPARAM_INFO
	.align		4
.L_1011:
        /*0008*/ 	.byte	0x04, 0x17
        /*000a*/ 	.short	(.L_1013 - .L_1012)
.L_1012:
        /*000c*/ 	.word	0x00000000
        /*0010*/ 	.short	0x0008
        /*0012*/ 	.short	0x0040
        /*0014*/ 	.byte	0x00, 0xf0, 0x21, 0x00


	//----- nvinfo : EIATTR_KPARAM_INFO
	.align		4
.L_1013:
        /*0018*/ 	.byte	0x04, 0x17
        /*001a*/ 	.short	(.L_1015 - .L_1014)
.L_1014:
        /*001c*/ 	.word	0x00000000
        /*0020*/ 	.short	0x0007
        /*0022*/ 	.short	0x0038
        /*0024*/ 	.byte	0x00, 0xf0, 0x21, 0x00


	//----- nvinfo : EIATTR_KPARAM_INFO
	.align		4
.L_1015:
        /*0028*/ 	.byte	0x04, 0x17
        /*002a*/ 	.short	(.L_1017 - .L_1016)
.L_1016:
        /*002c*/ 	.word	0x00000000
        /*0030*/ 	.short	0x0006
        /*0032*/ 	.short	0x0030
        /*0034*/ 	.byte	0x00, 0xf0, 0x21, 0x00


	//----- nvinfo : EIATTR_KPARAM_INFO
	.align		4
.L_1017:
        /*0038*/ 	.byte	0x04, 0x17
        /*003a*/ 	.short	(.L_1019 - .L_1018)
.L_1018:
        /*003c*/ 	.word	0x00000000
        /*0040*/ 	.short	0x0005
        /*0042*/ 	.short	0x0028
        /*0044*/ 	.byte	0x00, 0xf0, 0x21, 0x00


	//----- nvinfo : EIATTR_KPARAM_INFO
	.align		4
.L_1019:
        /*0048*/ 	.byte	0x04, 0x17
        /*004a*/ 	.short	(.L_1021 - .L_1020)
.L_1020:
        /*004c*/ 	.word	0x00000000
        /*0050*/ 	.short	0x0004
        /*0052*/ 	.short	0x0020
        /*0054*/ 	.byte	0x00, 0xf0, 0x11, 0x00


	//----- nvinfo : EIATTR_KPARAM_INFO
	.align		4
.L_1021:
        /*0058*/ 	.byte	0x04, 0x17
        /*005a*/ 	.short	(.L_1023 - .L_1022)
.L_1022:
        /*005c*/ 	.word	0x00000000
        /*0060*/ 	.short	0x0003
        /*0062*/ 	.short	0x0018
        /*0064*/ 	.byte	0x00, 0xf0, 0x21, 0x00


	//----- nvinfo : EIATTR_KPARAM_INFO
	.align		4
.L_1023:
        /*0068*/ 	.byte	0x04, 0x17
        /*006a*/ 	.short	(.L_1025 - .L_1024)
.L_1024:
        /*006c*/ 	.word	0x00000000
        /*0070*/ 	.short	0x0002
        /*0072*/ 	.short	0x0010
        /*0074*/ 	.byte	0x00, 0xf0, 0x21, 0x00


	//----- nvinfo : EIATTR_KPARAM_INFO
	.align		4
.L_1025:
        /*0078*/ 	.byte	0x04, 0x17
        /*007a*/ 	.short	(.L_1027 - .L_1026)
.L_1026:
        /*007c*/ 	.word	0x00000000
        /*0080*/ 	.short	0x0001
        /*0082*/ 	.short	0x0008
        /*0084*/ 	.byte	0x00, 0xf0, 0x21, 0x00


	//----- nvinfo : EIATTR_KPARAM_INFO
	.align		4
.L_1027:
        /*0088*/ 	.byte	0x04, 0x17
        /*008a*/ 	.short	(.L_1029 - .L_1028)
.L_1028:
        /*008c*/ 	.word	0x00000000
        /*0090*/ 	.short	0x0000
        /*0092*/ 	.short	0x0000
        /*0094*/ 	.byte	0x00, 0xf0, 0x21, 0x00


	//----- nvinfo : EIATTR_SPARSE_MMA_MASK
	.align		4
.L_1029:
        /*0098*/ 	.byte	0x03, 0x50
        /*009a*/ 	.short	0x0000


	//----- nvinfo : EIATTR_MAXREG_COUNT
	.align		4
        /*009c*/ 	.byte	0x03, 0x1b
        /*009e*/ 	.short	0x0060


	//----- nvinfo : EIATTR_NUM_BARRIERS
	.align		4
        /*00a0*/ 	.byte	0x02, 0x4c
        /*00a2*/ 	.byte	0x01
	.zero		1


	//----- nvinfo : EIATTR_ANNOTATIONS
	.align		4
        /*00a4*/ 	.byte	0x04, 0x55
        /*00a6*/ 	.short	(.L_1031 - .L_1030)


	//   ....[0]....
.L_1030:
        /* <DEDUP_REMOVED lines=29> */


	//----- nvinfo : EIATTR_MERCURY_ISA_VERSION
	.align		4
.L_1031:
        /*0268*/ 	.byte	0x03, 0x5f
        /*026a*/ 	.short	0x0101


	//----- nvinfo : EIATTR_COOP_GROUP_MASK_REGIDS
	.align		4
        /*026c*/ 	.byte	0x04, 0x29
        /*026e*/ 	.short	(.L_1033 - .L_1032)


	//   ....[0]....
.L_1032:
        /*0270*/ 	.word	0xffffffff


	//   ....[1]....
        /*0274*/ 	.word	0xffffffff


	//   ....[2]....
        /*0278*/ 	.word	0xffffffff


	//   ....[3]....
        /*027c*/ 	.word	0xffffffff


	//   ....[4]....
        /*0280*/ 	.word	0xffffffff


	//   ....[5]....
        /*0284*/ 	.word	0xffffffff


	//   ....[6]....
        /*0288*/ 	.word	0xffffffff


	//   ....[7]....
        /*028c*/ 	.word	0xffffffff


	//   ....[8]....
        /*0290*/ 	.word	0xffffffff


	//   ....[9]....
        /*0294*/ 	.word	0xffffffff


	//   ....[10]....
        /*0298*/ 	.word	0xffffffff


	//   ....[11]....
        /*029c*/ 	.word	0xffffffff


	//----- nvinfo : EIATTR_COOP_GROUP_INSTR_OFFSETS
	.align		4
.L_1033:
        /*02a0*/ 	.byte	0x04, 0x28
        /*02a2*/ 	.short	(.L_1035 - .L_1034)


	//   ....[0]....
.L_1034:
        /*02a4*/ 	.word	0x00001e70


	//   ....[1]....
        /*02a8*/ 	.word	0x00001ea0


	//   ....[2]....
        /*02ac*/ 	.word	0x00001ed0


	//   ....[3]....
        /*02b0*/ 	.word	0x00001ee0


	//   ....[4]....
        /*02b4*/ 	.word	0x00002540


	//   ....[5]....
        /*02b8*/ 	.word	0x00002560


	//   ....[6]....
        /*02bc*/ 	.word	0x00002580


	//   ....[7]....
        /*02c0*/ 	.word	0x000025a0


	//   ....[8]....
        /*02c4*/ 	.word	0x000025c0


	//   ....[9]....
        /*02c8*/ 	.word	0x000025e0


	//   ....[10]....
        /*02cc*/ 	.word	0x00002600


	//   ....[11]....
        /*02d0*/ 	.word	0x00002620


	//----- nvinfo : EIATTR_EXIT_INSTR_OFFSETS
	.align		4
.L_1035:
        /*02d4*/ 	.byte	0x04, 0x1c
        /*02d6*/ 	.short	(.L_1037 - .L_1036)


	//   ....[0]....
.L_1036:
        /*02d8*/ 	.word	0x00000090


	//   ....[1]....
        /*02dc*/ 	.word	0x000046c0


	//----- nvinfo : EIATTR_MAX_THREADS
	.align		4
.L_1037:
        /*02e0*/ 	.byte	0x04, 0x05
        /*02e2*/ 	.short	(.L_1039 - .L_1038)
.L_1038:
        /*02e4*/ 	.word	0x00000140
        /*02e8*/ 	.word	0x00000001
        /*02ec*/ 	.word	0x00000001


	//----- nvinfo : EIATTR_CRS_STACK_SIZE
	.align		4
.L_1039:
        /*02f0*/ 	.byte	0x04, 0x1e
        /*02f2*/ 	.short	(.L_1041 - .L_1040)
.L_1040:
        /*02f4*/ 	.word	0x00000000


	//----- nvinfo : EIATTR_CBANK_PARAM_SIZE
	.align		4
.L_1041:
        /*02f8*/ 	.byte	0x03, 0x19
        /*02fa*/ 	.short	0x0048


	//----- nvinfo : EIATTR_PARAM_CBANK
	.align		4
        /*02fc*/ 	.byte	0x04, 0x0a
        /*02fe*/ 	.short	(.L_1043 - .L_1042)
	.align		4
.L_1042:
        /*0300*/ 	.word	index@(.nv.constant0._ZN13group_norm_v214gn_cuda_kernelI13__nv_bfloat16Li320ELi2ELi32ELi40ELi1024ELb0ELi64ELi320ELi320ELi4ELb1ELi18ELb0ELb0ENS_16CompileConditionILi900EEEEEvPT_PKS4_S7_S7_flPfS8_Pj)
        /*0304*/ 	.short	0x0210
        /*0306*/ 	.short	0x0048


	//----- nvinfo : EIATTR_SW_WAR
	.align		4
.L_1043:
        /*0308*/ 	.byte	0x04, 0x36
        /*030a*/ 	.short	(.L_1045 - .L_1044)
.L_1044:
        /*030c*/ 	.word	0x00000008
.L_1045:


//--------------------- .nv.info._ZN13group_norm_v214gn_cuda_kernelI13__nv_bfloat16Li320ELi3ELi32ELi40ELi1024ELb0ELi64ELi320ELi320ELi4ELb1ELi21ELb0ELb0ENS_16CompileConditionILi900EEEEEvPT_PKS4_S7_S7_flPfS8_Pj --------------------------
	.section	.nv.info._ZN13group_norm_v214gn_cuda_kernelI13__nv_bfloat16Li320ELi3ELi32ELi40ELi1024ELb0ELi64ELi320ELi320ELi4ELb1ELi21ELb0ELb0ENS_16CompileConditionILi900EEEEEvPT_PKS4_S7_S7_flPfS8_Pj,"",@"SHT_CUDA_INFO"
	.sectionflags	@""
	.align	4


	//----- nvinfo : EIATTR_CUDA_API_VERSION
	.align		4
        /*0000*/ 	.byte	0x04, 0x37
        /*0002*/ 	.short	(.L_1047 - .L_1046)
.L_1046:
        /*0004*/ 	.word	0x00000082


	//----- nvinfo : EIATTR_KPARAM_INFO
	.align		4
.L_1047:
        /*0008*/ 	.byte	0x04, 0x17
        /*000a*/ 	.short	(.L_1049 - .L_1048)
.L_1048:
        /*000c*/ 	.word	0x00000000
        /*0010*/ 	.short	0x0008
        /*0012*/ 	.short	0x0040
        /*0014*/ 	.byte	0x00, 0xf0, 0x21, 0x00


	//----- nvinfo : EIATTR_KPARAM_INFO
	.align		4
.L_1049:
        /*0018*/ 	.byte	0x04, 0x17
        /*001a*/ 	.short	(.L_1051 - .L_1050)
.L_1050:
        /*001c*/ 	.word	0x00000000
        /*0020*/ 	.short	0x0007
        /*0022*/ 	.short	0x0038
        /*0024*/ 	.byte	0x00, 0xf0, 0x21, 0x00


	//----- nvinfo : EIATTR_KPARAM_INFO
	.align		4
.L_1051:
        /*0028*/ 	.byte	0x04, 0x17
        /*002a*/ 	.short	(.L_1053 - .L_1052)
.L_1052:
        /*002c*/ 	.word	0x00000000
        /*0030*/ 	.short	0x0006
        /*0032*/ 	.short	0x0030
        /*0034*/ 	.byte	0x00, 0xf0, 0x21, 0x00


	//----- nvinfo : EIATTR_KPARAM_INFO
	.align		4
.L_1053:
        /*0038*/ 	.byte	0x04, 0x17
        /*003a*/ 	.short	(.L_1055 - .L_1054)
.L_1054:
        /*003c*/ 	.word	0x00000000
        /*0040*/ 	.short	0x0005
        /*0042*/ 	.short	0x0028
        /*0044*/ 	.byte	0x00, 0xf0, 0x21, 0x00


	//----- nvinfo : EIATTR_KPARAM_INFO
	.align		4
.L_1055:
        /*0048*/ 	.byte	0x04, 0x17
        /*004a*/ 	.short	(.L_1057 - .L_1056)
.L_1056:
        /*004c*/ 	.word	0x00000000
        /*0050*/ 	.short	0x0004
        /*0052*/ 	.short	0x0020
        /*0054*/ 	.byte	0x00, 0xf0, 0x11, 0x00


	//----- nvinfo : EIATTR_KPARAM_INFO
	.align		4
.L_1057:
        /*0058*/ 	.byte	0x04, 0x17
        /*005a*/ 	.short	(.L_1059 - .L_1058)
.L_1058:
        /*005c*/ 	.word	0x00000000
        /*0060*/ 	.short	0x0003
        /*0062*/ 	.short	0x0018
        /*0064*/ 	.byte	0x00, 0xf0, 0x21, 0x00


	//----- nvinfo : EIATTR_KPARAM_INFO
	.align		4
.L_1059:
        /*0068*/ 	.byte	0x04, 0x17
        /*006a*/ 	.short	(.L_1061 - .L_1060)
.L_1060:
        /*006c*/ 	.word	0x00000000
        /*0070*/ 	.short	0x0002
        /*0072*/ 	.short	0x0010
        /*0074*/ 	.byte	0x00, 0xf0, 0x21, 0x00


	//----- nvinfo : EIATTR_KPARAM_INFO
	.align		4
.L_1061:
        /*0078*/ 	.byte	0x04, 0x17
        /*007a*/ 	.short	(.L_1063 - .L_1062)
.L_1062:
        /*007c*/ 	.word	0x00000000
        /*0080*/ 	.short	0x0001
        /*0082*/ 	.short	0x0008
        /*0084*/ 	.byte	0x00, 0xf0, 0x21, 0x00


	//----- nvinfo : EIATTR_KPARAM_INFO
	.align		4
.L_1063:
        /*0088*/ 	.byte	0x04, 0x17
        /*008a*/ 	.short	(.L_1065 - .L_1064)
.L_1064:
        /*008c*/ 	.word	0x00000000
        /*0090*/ 	.short	0x0000
        /*0092*/ 	.short	0x0000
        /*0094*/ 	.byte	0x00, 0xf0, 0x21, 0x00


	//----- nvinfo : EIATTR_SPARSE_MMA_MASK
	.align		4
.L_1065:
        /*0098*/ 	.byte	0x03, 0x50
        /*009a*/ 	.short	0x0000


	//----- nvinfo : EIATTR_MAXREG_COUNT
	.align		4
        /*009c*/ 	.byte	0x03, 0x1b
        /*009e*/ 	.short	0x0040


	//----- nvinfo : EIATTR_NUM_BARRIERS
	.align		4
        /*00a0*/ 	.byte	0x02, 0x4c
        /*00a2*/ 	.byte	0x01
	.zero		1


	//----- nvinfo : EIATTR_ANNOTATIONS
	.align		4
        /*00a4*/ 	.byte	0x04, 0x55
        /*00a6*/ 	.short	(.L_1067 - .L_1066)


	//   ....[0]....
.L_1066:
        /* <DEDUP_REMOVED lines=104> */


	//----- nvinfo : EIATTR_MERCURY_ISA_VERSION
	.align		4
.L_1067:
        /*0718*/ 	.byte	0x03, 0x5f
        /*071a*/ 	.short	0x0101


	//----- nvinfo : EIATTR_COOP_GROUP_MASK_REGIDS
	.align		4
        /*071c*/ 	.byte	0x04, 0x29
        /*071e*/ 	.short	(.L_1069 - .L_1068)


	//   ....[0]....
.L_1068:
        /*0720*/ 	.word	0xffffffff


	//   ....[1]....
        /*0724*/ 	.word	0xffffffff


	//   ....[2]....
        /*0728*/ 	.word	0xffffffff


	//   ....[3]....
        /*072c*/ 	.word	0xffffffff


	//   ....[4]....
        /*0730*/ 	.word	0xffffffff


	//   ....[5]....
        /*0734*/ 	.word	0xffffffff


	//   ....[6]....
        /*0738*/ 	.word	0xffffffff


	//   ....[7]....
        /*073c*/ 	.word	0xffffffff


	//   ....[8]....
        /*0740*/ 	.word	0xffffffff


	//   ....[9]....
        /*0744*/ 	.word	0xffffffff


	//   ....[10]....
        /*0748*/ 	.word	0xffffffff


	//   ....[11]....
        /*074c*/ 	.word	0xffffffff


	//----- nvinfo : EIATTR_COOP_GROUP_INSTR_OFFSETS
	.align		4
.L_1069:
        /*0750*/ 	.byte	0x04, 0x28
        /*0752*/ 	.short	(.L_1071 - .L_1070)


	//   ....[0]....
.L_1070:
        /*0754*/ 	.word	0x000020c0


	//   ....[1]....
        /*0758*/ 	.word	0x000020e0


	//   ....[2]....
        /*075c*/ 	.word	0x00002120


	//   ....[3]....
        /*0760*/ 	.word	0x00002130


	//   ....[4]....
        /*0764*/ 	.word	0x000028f0


	//   ....[5]....
        /*0768*/ 	.word	0x00002910


	//   ....[6]....
        /*076c*/ 	.word	0x00002930


	//   ....[7]....
        /*0770*/ 	.word	0x00002950


	//   ....[8]....
        /*0774*/ 	.word	0x00002970


	//   ....[9]....
        /*0778*/ 	.word	0x00002990


	//   ....[10]....
        /*077c*/ 	.word	0x000029b0


	//   ....[11]....
        /*0780*/ 	.word	0x000029d0


	//----- nvinfo : EIATTR_EXIT_INSTR_OFFSETS
	.align		4
.L_1071:
        /*0784*/ 	.byte	0x04, 0x1c
        /*0786*/ 	.short	(.L_1073 - .L_1072)


	//   ....[0]....
.L_1072:
        /*0788*/ 	.word	0x00000090


	//   ....[1]....
        /*078c*/ 	.word	0x000051e0


	//----- nvinfo : EIATTR_MAX_THREADS
	.align		4
.L_1073:
        /*0790*/ 	.byte	0x04, 0x05
        /*0792*/ 	.short	(.L_1075 - .L_1074)
.L_1074:
        /*0794*/ 	.word	0x00000140
        /*0798*/ 	.word	0x00000001
        /*079c*/ 	.word	0x00000001


	//----- nvinfo : EIATTR_CRS_STACK_SIZE
	.align		4
.L_1075:
        /*07a0*/ 	.byte	0x04, 0x1e
        /*07a2*/ 	.short	(.L_1077 - .L_1076)
.L_1076:
        /*07a4*/ 	.word	0x00000000


	//----- nvinfo : EIATTR_CBANK_PARAM_SIZE
	.align		4
.L_1077:
        /*07a8*/ 	.byte	0x03, 0x19
        /*07aa*/ 	.short	0x0048


	//----- nvinfo : EIATTR_PARAM_CBANK
	.align		4
        /*07ac*/ 	.byte	0x04, 0x0a
        /*07ae*/ 	.short	(.L_1079 - .L_1078)
	.align		4
.L_1078:
        /*07b0*/ 	.word	index@(.nv.constant0._ZN13group_norm_v214gn_cuda_kernelI13__nv_bfloat16Li320ELi3ELi32ELi40ELi1024ELb0ELi64ELi320ELi320ELi4ELb1ELi21ELb0ELb0ENS_16CompileConditionILi900EEEEEvPT_PKS4_S7_S7_flPfS8_Pj)
        /*07b4*/ 	.short	0x0210
        /*07b6*/ 	.short	0x0048


	//----- nvinfo : EIATTR_SW_WAR
	.align		4
.L_1079:
        /*07b8*/ 	.byte	0x04, 0x36
        /*07ba*/ 	.short	(.L_1081 - .L_1080)
.L_1080:
        /*07bc*/ 	.word	0x00000008
.L_1081:


//--------------------- .nv.info._ZN13group_norm_v214gn_cuda_kernelI13__nv_bfloat16Li320ELi3ELi32ELi40ELi1024ELb0ELi64ELi320ELi320ELi4ELb1ELi27ELb0ELb0ENS_16CompileConditionILi900EEEEEvPT_PKS4_S7_S7_flPfS8_Pj --------------------------
	.section	.nv.info._ZN13group_norm_v214gn_cuda_kernelI13__nv_bfloat16Li320ELi3ELi32ELi40ELi1024ELb0ELi64ELi320ELi320ELi4ELb1ELi27ELb0ELb0ENS_16CompileConditionILi900EEEEEvPT_PKS4_S7_S7_flPfS8_Pj,"",@"SHT_CUDA_INFO"
	.sectionflags	@""
	.align	4


	//----- nvinfo : EIATTR_CUDA_API_VERSION
	.align		4
        /*0000*/ 	.byte	0x04, 0x37
        /*0002*/ 	.short	(.L_1083 - .L_1082)
.L_1082:
        /*0004*/ 	.word	0x00000082


	//----- nvinfo : EIATTR_KPARAM_INFO
	.align		4
.L_1083:
        /*0008*/ 	.byte	0x04, 0x17
        /*000a*/ 	.short	(.L_1085 - .L_1084)
.L_1084:
        /*000c*/ 	.word	0x00000000
        /*0010*/ 	.short	0x0008
        /*0012*/ 	.short	0x0040
        /*0014*/ 	.byte	0x00, 0xf0, 0x21, 0x00


	//----- nvinfo : EIATTR_KPARAM_INFO
	.align		4
.L_1085:
        /*0018*/ 	.byte	0x04, 0x17
        /*001a*/ 	.short	(.L_1087 - .L_1086)
.L_1086:
        /*001c*/ 	.word	0x00000000
        /*0020*/ 	.short	0x0007
        /*0022*/ 	.short	0x0038
        /*0024*/ 	.byte	0x00, 0xf0, 0x21, 0x00


	//----- nvinfo : EIATTR_KPARAM_INFO
	.align		4
.L_1087:
        /*0028*/ 	.byte	0x04, 0x17
        /*002a*/ 	.short	(.L_1089 - .L_1088)
.L_1088:
        /*002c*/ 	.word	0x00000000
        /*0030*/ 	.short	0x0006
        /*0032*/ 	.short	0x0030
        /*0034*/ 	.byte	0x00, 0xf0, 0x21, 0x00


	//----- nvinfo : EIATTR_KPARAM_INFO
	.align		4
.L_1089:
        /*0038*/ 	.byte	0x04, 0x17
        /*003a*/ 	.short	(.L_1091 - .L_1090)
.L_1090:
        /*003c*/ 	.word	0x00000000
        /*0040*/ 	.short	0x0005
        /*0042*/ 	.short	0x0028
        /*0044*/ 	.byte	0x00, 0xf0, 0x21, 0x00


	//----- nvinfo : EIATTR_KPARAM_INFO
	.align		4
.L_1091:
        /*0048*/ 	.byte	0x04, 0x17
        /*004a*/ 	.short	(.L_1093 - .L_1092)
.L_1092:
        /*004c*/ 	.word	0x00000000
        /*0050*/ 	.short	0x0004
        /*0052*/ 	.short	0x0020
        /*0054*/ 	.byte	0x00, 0xf0, 0x11, 0x00


	//----- nvinfo : EIATTR_KPARAM_INFO
	.align		4
.L_1093:
        /*0058*/ 	.byte	0x04, 0x17
        /*005a*/ 	.short	(.L_1095 - .L_1094)
.L_1094:
        /*005c*/ 	.word	0x00000000
        /*0060*/ 	.short	0x0003
        /*0062*/ 	.short	0x0018
        /*0064*/ 	.byte	0x00, 0xf0, 0x21, 0x00


	//----- nvinfo : EIATTR_KPARAM_INFO
	.align		4
.L_1095:
        /*0068*/ 	.byte	0x04, 0x17
        /*006a*/ 	.short	(.L_1097 - .L_1096)
.L_1096:
        /*006c*/ 	.word	0x00000000
        /*0070*/ 	.short	0x0002
        /*0072*/ 	.short	0x0010
        /*0074*/ 	.byte	0x00, 0xf0, 0x21, 0x00


	//----- nvinfo : EIATTR_KPARAM_INFO
	.align		4
.L_1097:
        /*0078*/ 	.byte	0x04, 0x17
        /*007a*/ 	.short	(.L_1099 - .L_1098)
.L_1098:
        /*007c*/ 	.word	0x00000000
        /*0080*/ 	.short	0x0001
        /*0082*/ 	.short	0x0008
        /*0084*/ 	.byte	0x00, 0xf0, 0x21, 0x00


	//----- nvinfo : EIATTR_KPARAM_INFO
	.align		4
.L_1099:
        /*0088*/ 	.byte	0x04, 0x17
        /*008a*/ 	.short	(.L_1101 - .L_1100)
.L_1100:
        /*008c*/ 	.word	0x00000000
        /*0090*/ 	.short	0x0000
        /*0092*/ 	.short	0x0000
        /*0094*/ 	.byte	0x00, 0xf0, 0x21, 0x00


	//----- nvinfo : EIATTR_SPARSE_MMA_MASK
	.align		4
.L_1101:
        /*0098*/ 	.byte	0x03, 0x50
        /*009a*/ 	.short	0x0000


	//----- nvinfo : EIATTR_MAXREG_COUNT
	.align		4
        /*009c*/ 	.byte	0x03, 0x1b
        /*009e*/ 	.short	0x0040


	//----- nvinfo : EIATTR_NUM_BARRIERS
	.align		4
        /*00a0*/ 	.byte	0x02, 0x4c
        /*00a2*/ 	.byte	0x01
	.zero		1


	//----- nvinfo : EIATTR_ANNOTATIONS
	.align		4
        /*00a4*/ 	.byte	0x04, 0x55
        /*00a6*/ 	.short	(.L_1103 - .L_1102)


	//   ....[0]....
.L_1102:
        /* <DEDUP_REMOVED lines=104> */


	//----- nvinfo : EIATTR_MERCURY_ISA_VERSION
	.align		4
.L_1103:
        /*0718*/ 	.byte	0x03, 0x5f
        /*071a*/ 	.short	0x0101


	//----- nvinfo : EIATTR_COOP_GROUP_MASK_REGIDS
	.align		4
        /*071c*/ 	.byte	0x04, 0x29
        /*071e*/ 	.short	(.L_1105 - .L_1104)


	//   ....[0]....
.L_1104:
        /*0720*/ 	.word	0xffffffff


	//   ....[1]....
        /*0724*/ 	.word	0xffffffff


	//   ....[2]....
        /*0728*/ 	.word	0xffffffff


	//   ....[3]....
        /*072c*/ 	.word	0xffffffff


	//   ....[4]....
        /*0730*/ 	.word	0xffffffff


	//   ....[5]....
        /*0734*/ 	.word	0xffffffff


	//   ....[6]....
        /*0738*/ 	.word	0xffffffff


	//   ....[7]....
        /*073c*/ 	.word	0xffffffff


	//   ....[8]....
        /*0740*/ 	.word	0xffffffff


	//   ....[9]....
        /*0744*/ 	.word	0xffffffff


	//   ....[10]....
        /*0748*/ 	.word	0xffffffff


	//   ....[11]....
        /*074c*/ 	.word	0xffffffff


	//----- nvinfo : EIATTR_COOP_GROUP_INSTR_OFFSETS
	.align		4
.L_1105:
        /*0750*/ 	.byte	0x04, 0x28
        /*0752*/ 	.short	(.L_1107 - .L_1106)


	//   ....[0]....
.L_1106:
        /*0754*/ 	.word	0x000020c0


	//   ....[1]....
        /*0758*/ 	.word	0x000020e0


	//   ....[2]....
        /*075c*/ 	.word	0x00002120


	//   ....[3]....
        /*0760*/ 	.word	0x00002130


	//   ....[4]....
        /*0764*/ 	.word	0x000028f0


	//   ....[5]....
        /*0768*/ 	.word	0x00002910


	//   ....[6]....
        /*076c*/ 	.word	0x00002930


	//   ....[7]....
        /*0770*/ 	.word	0x00002950


	//   ....[8]....
        /*0774*/ 	.word	0x00002970


	//   ....[9]....
        /*0778*/ 	.word	0x00002990


	//   ....[10]....
        /*077c*/ 	.word	0x000029b0


	//   ....[11]....
        /*0780*/ 	.word	0x000029d0


	//----- nvinfo : EIATTR_EXIT_INSTR_OFFSETS
	.align		4
.L_1107:
        /*0784*/ 	.byte	0x04, 0x1c
        /*0786*/ 	.short	(.L_1109 - .L_1108)


	//   ....[0]....
.L_1108:
        /*0788*/ 	.word	0x00000090


	//   ....[1]....
        /*078c*/ 	.word	0x000051e0


	//----- nvinfo : EIATTR_MAX_THREADS
	.align		4
.L_1109:
        /*0790*/ 	.byte	0x04, 0x05
        /*0792*/ 	.short	(.L_1111 - .L_1110)
.L_1110:
        /*0794*/ 	.word	0x00000140
        /*0798*/ 	.word	0x00000001
        /*079c*/ 	.word	0x00000001


	//----- nvinfo : EIATTR_CRS_STACK_SIZE
	.align		4
.L_1111:
        /*07a0*/ 	.byte	0x04, 0x1e
        /*07a2*/ 	.short	(.L_1113 - .L_1112)
.L_1112:
        /*07a4*/ 	.word	0x00000000


	//----- nvinfo : EIATTR_CBANK_PARAM_SIZE
	.align		4
.L_1113:
        /*07a8*/ 	.byte	0x03, 0x19
        /*07aa*/ 	.short	0x0048


	//----- nvinfo : EIATTR_PARAM_CBANK
	.align		4
        /*07ac*/ 	.byte	0x04, 0x0a
        /*07ae*/ 	.short	(.L_1115 - .L_1114)
	.align		4
.L_1114:
        /*07b0*/ 	.word	index@(.nv.constant0._ZN13group_norm_v214gn_cuda_kernelI13__nv_bfloat16Li320ELi3ELi32ELi40ELi1024ELb0ELi64ELi320ELi320ELi4ELb1ELi27ELb0ELb0ENS_16CompileConditionILi900EEEEEvPT_PKS4_S7_S7_flPfS8_Pj)
        /*07b4*/ 	.short	0x0210
        /*07b6*/ 	.short	0x0048


	//----- nvinfo : EIATTR_SW_WAR
	.align		4
.L_1115:
        /*07b8*/ 	.byte	0x04, 0x36
        /*07ba*/ 	.short	(.L_1117 - .L_1116)
.L_1116:
        /*07bc*/ 	.word	0x00000008
.L_1117:


//--------------------- .nv.info._ZN13group_norm_v214gn_cuda_kernelI13__nv_bfloat16Li320ELi3ELi16ELi80ELi1024ELb1ELi16ELi320ELi320ELi4ELb1ELi5ELb0ELb0ENS_16CompileConditionILi900EEEEEvPT_PKS4_S7_S7_flPfS8_Pj --------------------------
	.section	.nv.info._ZN13group_norm_v214gn_cuda_kernelI13__nv_bfloat16Li320ELi3ELi16ELi80ELi1024ELb1ELi16ELi320ELi320ELi4ELb1ELi5ELb0ELb0ENS_16CompileConditionILi900EEEEEvPT_PKS4_S7_S7_flPfS8_Pj,"",@"SHT_CUDA_INFO"
	.sectionflags	@""
	.align	4


	//----- nvinfo : EIATTR_CUDA_API_VERSION
	.align		4
        /*0000*/ 	.byte	0x04, 0x37
        /*0002*/ 	.short	(.L_1119 - .L_1118)
.L_1118:
        /*0004*/ 	.word	0x00000082


	//----- nvinfo : EIATTR_KPARAM_INFO
	.align		4
.L_1119:
        /*0008*/ 	.byte	0x04, 0x17
        /*000a*/ 	.short	(.L_1121 - .L_1120)
.L_1120:
        /*000c*/ 	.word	0x00000000
        /*0010*/ 	.short	0x0008
        /*0012*/ 	.short	0x0040
        /*0014*/ 	.byte	0x00, 0xf0, 0x21, 0x00


	//----- nvinfo : EIATTR_KPARAM_INFO
	.align		4
.L_1121:
        /*0018*/ 	.byte	0x04, 0x17
        /*001a*/ 	.short	(.L_1123 - .L_1122)
.L_1122:
        /*001c*/ 	.word	0x00000000
        /*0020*/ 	.short	0x0007
        /*0022*/ 	.short	0x0038
        /*0024*/ 	.byte	0x00, 0xf0, 0x21, 0x00


	//----- nvinfo : EIATTR_KPARAM_INFO
	.align		4
.L_1123:
        /*0028*/ 	.byte	0x04, 0x17
        /*002a*/ 	.short	(.L_1125 - .L_1124)
.L_1124:
        /*002c*/ 	.word	0x00000000
        /*0030*/ 	.short	0x0006
        /*0032*/ 	.short	0x0030
        /*0034*/ 	.byte	0x00, 0xf0, 0x21, 0x00


	//----- nvinfo : EIATTR_KPARAM_INFO
	.align		4
.L_1125:
        /*0038*/ 	.byte	0x04, 0x17
        /*003a*/ 	.short	(.L_1127 - .L_1126)
.L_1126:
        /*003c*/ 	.word	0x00000000
        /*0040*/ 	.short	0x0005
        /*0042*/ 	.short	0x0028
        /*0044*/ 	.byte	0x00, 0xf0, 0x21, 0x00


	//----- nvinfo : EIATTR_KPARAM_INFO
	.align		4
.L_1127:
        /*0048*/ 	.byte	0x04, 0x17
        /*004a*/ 	.short	(.L_1129 - .L_1128)
.L_1128:
        /*004c*/ 	.word	0x00000000
        /*0050*/ 	.short	0x0004
        /*0052*/ 	.short	0x0020
        /*0054*/ 	.byte	0x00, 0xf0, 0x11, 0x00


	//----- nvinfo : EIATTR_KPARAM_INFO
	.align		4
.L_1129:
        /*0058*/ 	.byte	0x04, 0x17
        /*005a*/ 	.short	(.L_1131 - .L_1130)
.L_1130:
        /*005c*/ 	.word	0x00000000
        /*0060*/ 	.short	0x0003
        /*0062*/ 	.short	0x0018
        /*0064*/ 	.byte	0x00, 0xf0, 0x21, 0x00


	//----- nvinfo : EIATTR_KPARAM_INFO
	.align		4
.L_1131:
        /*0068*/ 	.byte	0x04, 0x17
        /*006a*/ 	.short	(.L_1133 - .L_1132)
.L_1132:
        /*006c*/ 	.word	0x00000000
        /*0070*/ 	.short	0x0002
        /*0072*/ 	.short	0x0010
        /*0074*/ 	.byte	0x00, 0xf0, 0x21, 0x00


	//----- nvinfo : EIATTR_KPARAM_INFO
	.align		4
.L_1133:
        /*0078*/ 	.byte	0x04, 0x17
        /*007a*/ 	.short	(.L_1135 - .L_1134)
.L_1134:
        /*007c*/ 	.word	0x00000000
        /*0080*/ 	.short	0x0001
        /*0082*/ 	.short	0x0008
        /*0084*/ 	.byte	0x00, 0xf0, 0x21, 0x00


	//----- nvinfo : EIATTR_KPARAM_INFO
	.align		4
.L_1135:
        /*0088*/ 	.byte	0x04, 0x17
        /*008a*/ 	.short	(.L_1137 - .L_1136)
.L_1136:
        /*008c*/ 	.word	0x00000000
        /*0090*/ 	.short	0x0000
        /*0092*/ 	.short	0x0000
        /*0094*/ 	.byte	0x00, 0xf0, 0x21, 0x00


	//----- nvinfo : EIATTR_SPARSE_MMA_MASK
	.align		4
.L_1137:
        /*0098*/ 	.byte	0x03, 0x50
        /*009a*/ 	.short	0x0000


	//----- nvinfo : EIATTR_MAXREG_COUNT
	.align		4
        /*009c*/ 	.byte	0x03, 0x1b
        /*009e*/ 	.short	0x0040


	//----- nvinfo : EIATTR_NUM_BARRIERS
	.align		4
        /*00a0*/ 	.byte	0x02, 0x4c
        /*00a2*/ 	.byte	0x01
	.zero		1


	//----- nvinfo : EIATTR_MERCURY_ISA_VERSION
	.align		4
        /*00a4*/ 	.byte	0x03, 0x5f
        /*00a6*/ 	.short	0x0101


	//----- nvinfo : EIATTR_COOP_GROUP_MASK_REGIDS
	.align		4
        /*00a8*/ 	.byte	0x04, 0x29
        /*00aa*/ 	.short	(.L_1139 - .L_1138)


	//   ....[0]....
.L_1138:
        /*00ac*/ 	.word	0xffffffff


	//   ....[1]....
        /*00b0*/ 	.word	0xffffffff


	//   ....[2]....
        /*00b4*/ 	.word	0xffffffff


	//   ....[3]....
        /*00b8*/ 	.word	0xffffffff


	//   ....[4]....
        /*00bc*/ 	.word	0xffffffff


	//   ....[5]....
        /*00c0*/ 	.word	0xffffffff


	//   ....[6]....
        /*00c4*/ 	.word	0xffffffff


	//   ....[7]....
        /*00c8*/ 	.word	0xffffffff


	//   ....[8]....
        /*00cc*/ 	.word	0xffffffff


	//   ....[9]....
        /*00d0*/ 	.word	0xffffffff


	//   ....[10]....
        /*00d4*/ 	.word	0xffffffff


	//   ....[11]....
        /*00d8*/ 	.word	0xffffffff


	//   ....[12]....
        /*00dc*/ 	.word	0xffffffff


	//   ....[13]....
        /*00e0*/ 	.word	0xffffffff


	//----- nvinfo : EIATTR_COOP_GROUP_INSTR_OFFSETS
	.align		4
.L_1139:
        /*00e4*/ 	.byte	0x04, 0x28
        /*00e6*/ 	.short	(.L_1141 - .L_1140)


	//   ....[0]....
.L_1140:
        /*00e8*/ 	.word	0x00001400


	//   ....[1]....
        /*00ec*/ 	.word	0x00001430


	//   ....[2]....
        /*00f0*/ 	.word	0x00001460


	//   ....[3]....
        /*00f4*/ 	.word	0x00001470


	//   ....[4]....
        /*00f8*/ 	.word	0x000018f0


	//   ....[5]....
        /*00fc*/ 	.word	0x00001900


	//   ....[6]....
        /*0100*/ 	.word	0x00001930


	//   ....[7]....
        /*0104*/ 	.word	0x00001940


	//   ....[8]....
        /*0108*/ 	.word	0x00001970


	//   ....[9]....
        /*010c*/ 	.word	0x00001990


	//   ....[10]....
        /*0110*/ 	.word	0x000019c0


	//   ....[11]....
        /*0114*/ 	.word	0x000019d0


	//   ....[12]....
        /*0118*/ 	.word	0x00001a20


	//   ....[13]....
        /*011c*/ 	.word	0x00001a50


	//----- nvinfo : EIATTR_EXIT_INSTR_OFFSETS
	.align		4
.L_1141:
        /*0120*/ 	.byte	0x04, 0x1c
        /*0122*/ 	.short	(.L_1143 - .L_1142)


	//   ....[0]....
.L_1142:
        /*0124*/ 	.word	0x00000080


	//   ....[1]....
        /*0128*/ 	.word	0x00002a00


	//----- nvinfo : EIATTR_MAX_THREADS
	.align		4
.L_1143:
        /*012c*/ 	.byte	0x04, 0x05
        /*012e*/ 	.short	(.L_1145 - .L_1144)
.L_1144:
        /*0130*/ 	.word	0x00000140
        /*0134*/ 	.word	0x00000001
        /*0138*/ 	.word	0x00000001


	//----- nvinfo : EIATTR_CRS_STACK_SIZE
	.align		4
.L_1145:
        /*013c*/ 	.byte	0x04, 0x1e
        /*013e*/ 	.short	(.L_1147 - .L_1146)
.L_1146:
        /*0140*/ 	.word	0x00000000


	//----- nvinfo : EIATTR_CBANK_PARAM_SIZE
	.align		4
.L_1147:
        /*0144*/ 	.byte	0x03, 0x19
        /*0146*/ 	.short	0x0048


	//----- nvinfo : EIATTR_PARAM_CBANK
	.align		4
        /*0148*/ 	.byte	0x04, 0x0a
        /*014a*/ 	.short	(.L_1149 - .L_1148)
	.align		4
.L_1148:
        /*014c*/ 	.word	index@(.nv.constant0._ZN13group_norm_v214gn_cuda_kernelI13__nv_bfloat16Li320ELi3ELi16ELi80ELi1024ELb1ELi16ELi320ELi320ELi4ELb1ELi5ELb0ELb0ENS_16CompileConditionILi900EEEEEvPT_PKS4_S7_S7_flPfS8_Pj)
        /*0150*/ 	.short	0x0210
        /*0152*/ 	.short	0x0048


	//----- nvinfo : EIATTR_SW_WAR
	.align		4
.L_1149:
        /*0154*/ 	.byte	0x04, 0x36
        /*0156*/ 	.short	(.L_1151 - .L_1150)
.L_1150:
        /*0158*/ 	.word	0x00000008
.L_1151:


//--------------------- .nv.info._ZN13group_norm_v214gn_cuda_kernelI13__nv_bfloat16Li320ELi1ELi16ELi80ELi1024ELb1ELi32ELi320ELi320ELi4ELb1ELi4ELb0ELb0ENS_16CompileConditionILi900EEEEEvPT_PKS4_S7_S7_flPfS8_Pj --------------------------
	.section	.nv.info._ZN13group_norm_v214gn_cuda_kernelI13__nv_bfloat16Li320ELi1ELi16ELi80ELi1024ELb1ELi32ELi320ELi320ELi4ELb1ELi4ELb0ELb0ENS_16CompileConditionILi900EEEEEvPT_PKS4_S7_S7_flPfS8_Pj,"",@"SHT_CUDA_INFO"
	.sectionflags	@""
	.align	4


	//----- nvinfo : EIATTR_CUDA_API_VERSION
	.align		4
        /*0000*/ 	.byte	0x04, 0x37
        /*0002*/ 	.short	(.L_1153 - .L_1152)
.L_1152:
        /*0004*/ 	.word	0x00000082


	//----- nvinfo : EIATTR_KPARAM_INFO
	.align		4
.L_1153:
        /*0008*/ 	.byte	0x04, 0x17
        /*000a*/ 	.short	(.L_1155 - .L_1154)
.L_1154:
        /*000c*/ 	.word	0x00000000
        /*0010*/ 	.short	0x0008
        /*0012*/ 	.short	0x0040
        /*0014*/ 	.byte	0x00, 0xf0, 0x21, 0x00


	//----- nvinfo : EIATTR_KPARAM_INFO
	.align		4
.L_1155:
        /*0018*/ 	.byte	0x04, 0x17
        /*001a*/ 	.short	(.L_1157 - .L_1156)
.L_1156:
        /*001c*/ 	.word	0x00000000
        /*0020*/ 	.short	0x0007
        /*0022*/ 	.short	0x0038
        /*0024*/ 	.byte	0x00, 0xf0, 0x21, 0x00


	//----- nvinfo : EIATTR_KPARAM_INFO
	.align		4
.L_1157:
        /*0028*/ 	.byte	0x04, 0x17
        /*002a*/ 	.short	(.L_1159 - .L_1158)
.L_1158:
        /*002c*/ 	.word	0x00000000
        /*0030*/ 	.short	0x0006
        /*0032*/ 	.short	0x0030
        /*0034*/ 	.byte	0x00, 0xf0, 0x21, 0x00


	//----- nvinfo : EIATTR_KPARAM_INFO
	.align		4
.L_1159:
        /*0038*/ 	.byte	0x04, 0x17
        /*003a*/ 	.short	(.L_1161 - .L_1160)
.L_1160:
        /*003c*/ 	.word	0x00000000
        /*0040*/ 	.short	0x0005
        /*0042*/ 	.short	0x0028
        /*0044*/ 	.byte	0x00, 0xf0, 0x21, 0x00


	//----- nvinfo : EIATTR_KPARAM_INFO
	.align		4
.L_1161:
        /*0048*/ 	.byte	0x04, 0x17
        /*004a*/ 	.short	(.L_1163 - .L_1162)
.L_1162:
        /*004c*/ 	.word	0x00000000
        /*0050*/ 	.short	0x0004
        /*0052*/ 	.short	0x0020
        /*0054*/ 	.byte	0x00, 0xf0, 0x11, 0x00


	//----- nvinfo : EIATTR_KPARAM_INFO
	.align		4
.L_1163:
        /*0058*/ 	.byte	0x04, 0x17
        /*005a*/ 	.short	(.L_1165 - .L_1164)
.L_1164:
        /*005c*/ 	.word	0x00000000
        /*0060*/ 	.short	0x0003
        /*0062*/ 	.short	0x0018
        /*0064*/ 	.byte	0x00, 0xf0, 0x21, 0x00


	//----- nvinfo : EIATTR_KPARAM_INFO
	.align		4
.L_1165:
        /*0068*/ 	.byte	0x04, 0x17
        /*006a*/ 	.short	(.L_1167 - .L_1166)
.L_1166:
        /*006c*/ 	.word	0x00000000
        /*0070*/ 	.short	0x0002
        /*0072*/ 	.short	0x0010
        /*0074*/ 	.byte	0x00, 0xf0, 0x21, 0x00


	//----- nvinfo : EIATTR_KPARAM_INFO
	.align		4
.L_1167:
        /*0078*/ 	.byte	0x04, 0x17
        /*007a*/ 	.short	(.L_1169 - .L_1168)
.L_1168:
        /*007c*/ 	.word	0x00000000
        /*0080*/ 	.short	0x0001
        /*0082*/ 	.short	0x0008
        /*0084*/ 	.byte	0x00, 0xf0, 0x21, 0x00


	//----- nvinfo : EIATTR_KPARAM_INFO
	.align		4
.L_1169:
        /*0088*/ 	.byte	0x04, 0x17
        /*008a*/ 	.short	(.L_1171 - .L_1170)
.L_1170:
        /*008c*/ 	.word	0x00000000
        /*0090*/ 	.short	0x0000
        /*0092*/ 	.short	0x0000
        /*0094*/ 	.byte	0x00, 0xf0, 0x21, 0x00


	//----- nvinfo : EIATTR_SPARSE_MMA_MASK
	.align		4
.L_1171:
        /*0098*/ 	.byte	0x03, 0x50
        /*009a*/ 	.short	0x0000


	//----- nvinfo : EIATTR_MAXREG_COUNT
	.align		4
        /*009c*/ 	.byte	0x03, 0x1b
        /*009e*/ 	.short	0x00a8


	//----- nvinfo : EIATTR_NUM_BARRIERS
	.align		4
        /*00a0*/ 	.byte	0x02, 0x4c
        /*00a2*/ 	.byte	0x01
	.zero		1


	//----- nvinfo : EIATTR_MERCURY_ISA_VERSION
	.align		4
        /*00a4*/ 	.byte	0x03, 0x5f
        /*00a6*/ 	.short	0x0101


	//----- nvinfo : EIATTR_COOP_GROUP_MASK_REGIDS
	.align		4
        /*00a8*/ 	.byte	0x04, 0x29
        /*00aa*/ 	.short	(.L_1173 - .L_1172)


	//   ....[0]....
.L_1172:
        /*00ac*/ 	.word	0xffffffff


	//   ....[1]....
        /*00b0*/ 	.word	0xffffffff


	//   ....[2]....
        /*00b4*/ 	.word	0xffffffff


	//   ....[3]....
        /*00b8*/ 	.word	0xffffffff


	//   ....[4]....
        /*00bc*/ 	.word	0xffffffff


	//   ....[5]....
        /*00c0*/ 	.word	0xffffffff


	//   ....[6]....
        /*00c4*/ 	.word	0xffffffff


	//   ....[7]....
        /*00c8*/ 	.word	0xffffffff


	//   ....[8]....
        /*00cc*/ 	.word	0xffffffff


	//   ....[9]....
        /*00d0*/ 	.word	0xffffffff


	//   ....[10]....
        /*00d4*/ 	.word	0xffffffff


	//   ....[11]....
        /*00d8*/ 	.word	0xffffffff


	//   ....[12]....
        /*00dc*/ 	.word	0xffffffff


	//   ....[13]....
        /*00e0*/ 	.word	0xffffffff


	//----- nvinfo : EIATTR_COOP_GROUP_INSTR_OFFSETS
	.align		4
.L_1173:
        /*00e4*/ 	.byte	0x04, 0x28
        /*00e6*/ 	.short	(.L_1175 - .L_1174)


	//   ....[0]....
.L_1174:
        /*00e8*/ 	.word	0x000017c0


	//   ....[1]....
        /*00ec*/ 	.word	0x000017f0


	//   ....[2]....
        /*00f0*/ 	.word	0x00001860


	//   ....[3]....
        /*00f4*/ 	.word	0x00001880


	//   ....[4]....
        /*00f8*/ 	.word	0x00001bc0


	//   ....[5]....
        /*00fc*/ 	.word	0x00001bd0


	//   ....[6]....
        /*0100*/ 	.word	0x00001bf0


	//   ....[7]....
        /*0104*/ 	.word	0x00001c10


	//   ....[8]....
        /*0108*/ 	.word	0x00001c30


	//   ....[9]....
        /*010c*/ 	.word	0x00001c50


	//   ....[10]....
        /*0110*/ 	.word	0x00001c70


	//   ....[11]....
        /*0114*/ 	.word	0x00001c90


	//   ....[12]....
        /*0118*/ 	.word	0x00001cb0


	//   ....[13]....
        /*011c*/ 	.word	0x00001cd0


	//----- nvinfo : EIATTR_EXIT_INSTR_OFFSETS
	.align		4
.L_1175:
        /*0120*/ 	.byte	0x04, 0x1c
        /*0122*/ 	.short	(.L_1177 - .L_1176)


	//   ....[0]....
.L_1176:
        /*0124*/ 	.word	0x00000060


	//   ....[1]....
        /*0128*/ 	.word	0x000035f0


	//----- nvinfo : EIATTR_MAX_THREADS
	.align		4
.L_1177:
        /*012c*/ 	.byte	0x04, 0x05
        /*012e*/ 	.short	(.L_1179 - .L_1178)
.L_1178:
        /*0130*/ 	.word	0x00000140
        /*0134*/ 	.word	0x00000001
        /*0138*/ 	.word	0x00000001


	//----- nvinfo : EIATTR_CRS_STACK_SIZE
	.align		4
.L_1179:
        /*013c*/ 	.byte	0x04, 0x1e
        /*013e*/ 	.short	(.L_1181 - .L_1180)
.L_1180:
        /*0140*/ 	.word	0x00000000


	//----- nvinfo : EIATTR_CBANK_PARAM_SIZE
	.align		4
.L_1181:
        /*0144*/ 	.byte	0x03, 0x19
        /*0146*/ 	.short	0x0048


	//----- nvinfo : EIATTR_PARAM_CBANK
	.align		4
        /*0148*/ 	.byte	0x04, 0x0a
        /*014a*/ 	.short	(.L_1183 - .L_1182)
	.align		4
.L_1182:
        /*014c*/ 	.word	index@(.nv.constant0._ZN13group_norm_v214gn_cuda_kernelI13__nv_bfloat16Li320ELi1ELi16ELi80ELi1024ELb1ELi32ELi320ELi320ELi4ELb1ELi4ELb0ELb0ENS_16CompileConditionILi900EEEEEvPT_PKS4_S7_S7_flPfS8_Pj)
        /*0150*/ 	.short	0x0210
        /*0152*/ 	.short	0x0048


	//----- nvinfo : EIATTR_SW_WAR
	.align		4
.L_1183:
        /*0154*/ 	.byte	0x04, 0x36
        /*0156*/ 	.short	(.L_1185 - .L_1184)
.L_1184:
        /*0158*/ 	.word	0x00000008
.L_1185:


//--------------------- .nv.info._ZN13group_norm_v214gn_cuda_kernelI13__nv_bfloat16Li320ELi3ELi16ELi80ELi1024ELb1ELi32ELi320ELi320ELi4ELb1ELi10ELb0ELb0ENS_16CompileConditionILi900EEEEEvPT_PKS4_S7_S7_flPfS8_Pj --------------------------
	.section	.nv.info._ZN13group_norm_v214gn_cuda_kernelI13__nv_bfloat16Li320ELi3ELi16ELi80ELi1024ELb1ELi32ELi320ELi320ELi4ELb1ELi10ELb0ELb0ENS_16CompileConditionILi900EEEEEvPT_PKS4_S7_S7_flPfS8_Pj,"",@"SHT_CUDA_INFO"
	.sectionflags	@""
	.align	4


	//----- nvinfo : EIATTR_CUDA_API_VERSION
	.align		4
        /*0000*/ 	.byte	0x04, 0x37
        /*0002*/ 	.short	(.L_1187 - .L_1186)
.L_1186:
        /*0004*/ 	.word	0x00000082


	//----- nvinfo : EIATTR_KPARAM_INFO
	.align		4
.L_1187:
        /*0008*/ 	.byte	0x04, 0x17
        /*000a*/ 	.short	(.L_1189 - .L_1188)
.L_1188:
        /*000c*/ 	.word	0x00000000
        /*0010*/ 	.short	0x0008
        /*0012*/ 	.short	0x0040
        /*0014*/ 	.byte	0x00, 0xf0, 0x21, 0x00


	//----- nvinfo : EIATTR_KPARAM_INFO
	.align		4
.L_1189:
        /*0018*/ 	.byte	0x04, 0x17
        /*001a*/ 	.short	(.L_1191 - .L_1190)
.L_1190:
        /*001c*/ 	.word	0x00000000
        /*0020*/ 	.short	0x0007
        /*0022*/ 	.short	0x0038
        /*0024*/ 	.byte	0x00, 0xf0, 0x21, 0x00


	//----- nvinfo : EIATTR_KPARAM_INFO
	.align		4
.L_1191:
        /*0028*/ 	.byte	0x04, 0x17
        /*002a*/ 	.short	(.L_1193 - .L_1192)
.L_1192:
        /*002c*/ 	.word	0x00000000
        /*0030*/ 	.short	0x0006
        /*0032*/ 	.short	0x0030
        /*0034*/ 	.byte	0x00, 0xf0, 0x21, 0x00


	//----- nvinfo : EIATTR_KPARAM_INFO
	.align		4
.L_1193:
        /*0038*/ 	.byte	0x04, 0x17
        /*003a*/ 	.short	(.L_1195 - .L_1194)
.L_1194:
        /*003c*/ 	.word	0x00000000
        /*0040*/ 	.short	0x0005
        /*0042*/ 	.short	0x0028
        /*0044*/ 	.byte	0x00, 0xf0, 0x21, 0x00


	//----- nvinfo : EIATTR_KPARAM_INFO
	.align		4
.L_1195:
        /*0048*/ 	.byte	0x04, 0x17
        /*004a*/ 	.short	(.L_1197 - .L_1196)
.L_1196:
        /*004c*/ 	.word	0x00000000
        /*0050*/ 	.short	0x0004
        /*0052*/ 	.short	0x0020
        /*0054*/ 	.byte	0x00, 0xf0, 0x11, 0x00


	//----- nvinfo : EIATTR_KPARAM_INFO
	.align		4
.L_1197:
        /*0058*/ 	.byte	0x04, 0x17
        /*005a*/ 	.short	(.L_1199 - .L_1198)
.L_1198:
        /*005c*/ 	.word	0x00000000
        /*0060*/ 	.short	0x0003
        /*0062*/ 	.short	0x0018
        /*0064*/ 	.byte	0x00, 0xf0, 0x21, 0x00


	//----- nvinfo : EIATTR_KPARAM_INFO
	.align		4
.L_1199:
        /*0068*/ 	.byte	0x04, 0x17
        /*006a*/ 	.short	(.L_1201 - .L_1200)
.L_1200:
        /*006c*/ 	.word	0x00000000
        /*0070*/ 	.short	0x0002
        /*0072*/ 	.short	0x0010
        /*0074*/ 	.byte	0x00, 0xf0, 0x21, 0x00


	//----- nvinfo : EIATTR_KPARAM_INFO
	.align		4
.L_1201:
        /*0078*/ 	.byte	0x04, 0x17
        /*007a*/ 	.short	(.L_1203 - .L_1202)
.L_1202:
        /*007c*/ 	.word	0x00000000
        /*0080*/ 	.short	0x0001
        /*0082*/ 	.short	0x0008
        /*0084*/ 	.byte	0x00, 0xf0, 0x21, 0x00


	//----- nvinfo : EIATTR_KPARAM_INFO
	.align		4
.L_1203:
        /*0088*/ 	.byte	0x04, 0x17
        /*008a*/ 	.short	(.L_1205 - .L_1204)
.L_1204:
        /*008c*/ 	.word	0x00000000
        /*0090*/ 	.short	0x0000
        /*0092*/ 	.short	0x0000
        /*0094*/ 	.byte	0x00, 0xf0, 0x21, 0x00


	//----- nvinfo : EIATTR_SPARSE_MMA_MASK
	.align		4
.L_1205:
        /*0098*/ 	.byte	0x03, 0x50
        /*009a*/ 	.short	0x0000


	//----- nvinfo : EIATTR_MAXREG_COUNT
	.align		4
        /*009c*/ 	.byte	0x03, 0x1b
        /*009e*/ 	.short	0x0040


	//----- nvinfo : EIATTR_NUM_BARRIERS
	.align		4
        /*00a0*/ 	.byte	0x02, 0x4c
        /*00a2*/ 	.byte	0x01
	.zero		1


	//----- nvinfo : EIATTR_MERCURY_ISA_VERSION
	.align		4
        /*00a4*/ 	.byte	0x03, 0x5f
        /*00a6*/ 	.short	0x0101


	//----- nvinfo : EIATTR_COOP_GROUP_MASK_REGIDS
	.align		4
        /*00a8*/ 	.byte	0x04, 0x29
        /*00aa*/ 	.short	(.L_1207 - .L_1206)


	//   ....[0]....
.L_1206:
        /*00ac*/ 	.word	0xffffffff


	//   ....[1]....
        /*00b0*/ 	.word	0xffffffff


	//   ....[2]....
        /*00b4*/ 	.word	0xffffffff


	//   ....[3]....
        /*00b8*/ 	.word	0xffffffff


	//   ....[4]....
        /*00bc*/ 	.word	0xffffffff


	//   ....[5]....
        /*00c0*/ 	.word	0xffffffff


	//   ....[6]....
        /*00c4*/ 	.word	0xffffffff


	//   ....[7]....
        /*00c8*/ 	.word	0xffffffff


	//   ....[8]....
        /*00cc*/ 	.word	0xffffffff


	//   ....[9]....
        /*00d0*/ 	.word	0xffffffff


	//   ....[10]....
        /*00d4*/ 	.word	0xffffffff


	//   ....[11]....
        /*00d8*/ 	.word	0xffffffff


	//   ....[12]....
        /*00dc*/ 	.word	0xffffffff


	//   ....[13]....
        /*00e0*/ 	.word	0xffffffff


	//----- nvinfo : EIATTR_COOP_GROUP_INSTR_OFFSETS
	.align		4
.L_1207:
        /*00e4*/ 	.byte	0x04, 0x28
        /*00e6*/ 	.short	(.L_1209 - .L_1208)


	//   ....[0]....
.L_1208:
        /*00e8*/ 	.word	0x00001930


	//   ....[1]....
        /*00ec*/ 	.word	0x00001960


	//   ....[2]....
        /*00f0*/ 	.word	0x00001990


	//   ....[3]....
        /*00f4*/ 	.word	0x000019a0


	//   ....[4]....
        /*00f8*/ 	.word	0x00001e60


	//   ....[5]....
        /*00fc*/ 	.word	0x00001e70


	//   ....[6]....
        /*0100*/ 	.word	0x00001ea0


	//   ....[7]....
        /*0104*/ 	.word	0x00001eb0


	//   ....[8]....
        /*0108*/ 	.word	0x00001ee0


	//   ....[9]....
        /*010c*/ 	.word	0x00001ef0


	//   ....[10]....
        /*0110*/ 	.word	0x00001f20


	//   ....[11]....
        /*0114*/ 	.word	0x00001f40


	//   ....[12]....
        /*0118*/ 	.word	0x00001f90


	//   ....[13]....
        /*011c*/ 	.word	0x00001fa0


	//----- nvinfo : EIATTR_EXIT_INSTR_OFFSETS
	.align		4
.L_1209:
        /*0120*/ 	.byte	0x04, 0x1c
        /*0122*/ 	.short	(.L_1211 - .L_1210)


	//   ....[0]....
.L_1210:
        /*0124*/ 	.word	0x00000080


	//   ....[1]....
        /*0128*/ 	.word	0x00003b50


	//----- nvinfo : EIATTR_MAX_THREADS
	.align		4
.L_1211:
        /*012c*/ 	.byte	0x04, 0x05
        /*012e*/ 	.short	(.L_1213 - .L_1212)
.L_1212:
        /*0130*/ 	.word	0x00000140
        /*0134*/ 	.word	0x00000001
        /*0138*/ 	.word	0x00000001


	//----- nvinfo : EIATTR_CRS_STACK_SIZE
	.align		4
.L_1213:
        /*013c*/ 	.byte	0x04, 0x1e
        /*013e*/ 	.short	(.L_1215 - .L_1214)
.L_1214:
        /*0140*/ 	.word	0x00000000


	//----- nvinfo : EIATTR_CBANK_PARAM_SIZE
	.align		4
.L_1215:
        /*0144*/ 	.byte	0x03, 0x19
        /*0146*/ 	.short	0x0048


	//----- nvinfo : EIATTR_PARAM_CBANK
	.align		4
        /*0148*/ 	.byte	0x04, 0x0a
        /*014a*/ 	.short	(.L_1217 - .L_1216)
	.align		4
.L_1216:
        /*014c*/ 	.word	index@(.nv.constant0._ZN13group_norm_v214gn_cuda_kernelI13__nv_bfloat16Li320ELi3ELi16ELi80ELi1024ELb1ELi32ELi320ELi320ELi4ELb1ELi10ELb0ELb0ENS_16CompileConditionILi900EEEEEvPT_PKS4_S7_S7_flPfS8_Pj)
        /*0150*/ 	.short	0x0210
        /*0152*/ 	.short	0x0048


	//----- nvinfo : EIATTR_SW_WAR
	.align		4
.L_1217:
        /*0154*/ 	.byte	0x04, 0x36
        /*0156*/ 	.short	(.L_1219 - .L_1218)
.L_1218:
        /*0158*/ 	.word	0x00000008
.L_1219:


//--------------------- .nv.info._ZN13group_norm_v214gn_cuda_kernelI13__nv_bfloat16Li320ELi1ELi16ELi80ELi1024ELb1ELi64ELi320ELi320ELi4ELb1ELi9ELb0ELb0ENS_16CompileConditionILi900EEEEEvPT_PKS4_S7_S7_flPfS8_Pj --------------------------
	.section	.nv.info._ZN13group_norm_v214gn_cuda_kernelI13__nv_bfloat16Li320ELi1ELi16ELi80ELi1024ELb1ELi64ELi320ELi320ELi4ELb1ELi9ELb0ELb0ENS_16CompileConditionILi900EEEEEvPT_PKS4_S7_S7_flPfS8_Pj,"",@"SHT_CUDA_INFO"
	.sectionflags	@""
	.align	4


	//----- nvinfo : EIATTR_CUDA_API_VERSION
	.align		4
        /*0000*/ 	.byte	0x04, 0x37
        /*0002*/ 	.short	(.L_1221 - .L_1220)
.L_1220:
        /*0004*/ 	.word	0x00000082


	//----- nvinfo : EIATTR_KPARAM_INFO
	.align		4
.L_1221:
        /*0008*/ 	.byte	0x04, 0x17
        /*000a*/ 	.short	(.L_1223 - .L_1222)
.L_1222:
        /*000c*/ 	.word	0x00000000
        /*0010*/ 	.short	0x0008
        /*0012*/ 	.short	0x0040
        /*0014*/ 	.byte	0x00, 0xf0, 0x21, 0x00


	//----- nvinfo : EIATTR_KPARAM_INFO
	.align		4
.L_1223:
        /*0018*/ 	.byte	0x04, 0x17
        /*001a*/ 	.short	(.L_1225 - .L_1224)
.L_1224:
        /*001c*/ 	.word	0x00000000
        /*0020*/ 	.short	0x0007
        /*0022*/ 	.short	0x0038
        /*0024*/ 	.byte	0x00, 0xf0, 0x21, 0x00


	//----- nvinfo : EIATTR_KPARAM_INFO
	.align		4
.L_1225:
        /*0028*/ 	.byte	0x04, 0x17
        /*002a*/ 	.short	(.L_1227 - .L_1226)
.L_1226:
        /*002c*/ 	.word	0x00000000
        /*0030*/ 	.short	0x0006
        /*0032*/ 	.short	0x0030
        /*0034*/ 	.byte	0x00, 0xf0, 0x21, 0x00


	//----- nvinfo : EIATTR_KPARAM_INFO
	.align		4
.L_1227:
        /*0038*/ 	.byte	0x04, 0x17
        /*003a*/ 	.short	(.L_1229 - .L_1228)
.L_1228:
        /*003c*/ 	.word	0x00000000
        /*0040*/ 	.short	0x0005
        /*0042*/ 	.short	0x0028
        /*0044*/ 	.byte	0x00, 0xf0, 0x21, 0x00


	//----- nvinfo : EIATTR_KPARAM_INFO
	.align		4
.L_1229:
        /*0048*/ 	.byte	0x04, 0x17
        /*004a*/ 	.short	(.L_1231 - .L_1230)
.L_1230:
        /*004c*/ 	.word	0x00000000
        /*0050*/ 	.short	0x0004
        /*0052*/ 	.short	0x0020
        /*0054*/ 	.byte	0x00, 0xf0, 0x11, 0x00


	//----- nvinfo : EIATTR_KPARAM_INFO
	.align		4
.L_1231:
        /*0058*/ 	.byte	0x04, 0x17
        /*005a*/ 	.short	(.L_1233 - .L_1232)
.L_1232:
        /*005c*/ 	.word	0x00000000
        /*0060*/ 	.short	0x0003
        /*0062*/ 	.short	0x0018
        /*0064*/ 	.byte	0x00, 0xf0, 0x21, 0x00


	//----- nvinfo : EIATTR_KPARAM_INFO
	.align		4
.L_1233:
        /*0068*/ 	.byte	0x04, 0x17
        /*006a*/ 	.short	(.L_1235 - .L_1234)
.L_1234:
        /*006c*/ 	.word	0x00000000
        /*0070*/ 	.short	0x0002
        /*0072*/ 	.short	0x0010
        /*0074*/ 	.byte	0x00, 0xf0, 0x21, 0x00


	//----- nvinfo : EIATTR_KPARAM_INFO
	.align		4
.L_1235:
        /*0078*/ 	.byte	0x04, 0x17
        /*007a*/ 	.short	(.L_1237 - .L_1236)
.L_1236:
        /*007c*/ 	.word	0x00000000
        /*0080*/ 	.short	0x0001
        /*0082*/ 	.short	0x0008
        /*0084*/ 	.byte	0x00, 0xf0, 0x21, 0x00


	//----- nvinfo : EIATTR_KPARAM_INFO
	.align		4
.L_1237:
        /*0088*/ 	.byte	0x04, 0x17
        /*008a*/ 	.short	(.L_1239 - .L_1238)
.L_1238:
        /*008c*/ 	.word	0x00000000
        /*0090*/ 	.short	0x0000
        /*0092*/ 	.short	0x0000
        /*0094*/ 	.byte	0x00, 0xf0, 0x21, 0x00


	//----- nvinfo : EIATTR_SPARSE_MMA_MASK
	.align		4
.L_1239:
        /*0098*/ 	.byte	0x03, 0x50
        /*009a*/ 	.short	0x0000


	//----- nvinfo : EIATTR_MAXREG_COUNT
	.align		4
        /*009c*/ 	.byte	0x03, 0x1b
        /*009e*/ 	.short	0x00a8


	//----- nvinfo : EIATTR_NUM_BARRIERS
	.align		4
        /*00a0*/ 	.byte	0x02, 0x4c
        /*00a2*/ 	.byte	0x01
	.zero		1


	//----- nvinfo : EIATTR_MERCURY_ISA_VERSION
	.align		4
        /*00a4*/ 	.byte	0x03, 0x5f
        /*00a6*/ 	.short	0x0101


	//----- nvinfo : EIATTR_COOP_GROUP_MASK_REGIDS
	.align		4
        /*00a8*/ 	.byte	0x04, 0x29
        /*00aa*/ 	.short	(.L_1241 - .L_1240)


	//   ....[0]....
.L_1240:
        /*00ac*/ 	.word	0xffffffff


	//   ....[1]....
        /*00b0*/ 	.word	0xffffffff


	//   ....[2]....
        /*00b4*/ 	.word	0xffffffff


	//   ....[3]....
        /*00b8*/ 	.word	0xffffffff


	//   ....[4]....
        /*00bc*/ 	.word	0xffffffff


	//   ....[5]....
        /*00c0*/ 	.word	0xffffffff


	//   ....[6]....
        /*00c4*/ 	.word	0xffffffff


	//   ....[7]....
        /*00c8*/ 	.word	0xffffffff


	//   ....[8]....
        /*00cc*/ 	.word	0xffffffff


	//   ....[9]....
        /*00d0*/ 	.word	0xffffffff


	//   ....[10]....
        /*00d4*/ 	.word	0xffffffff


	//   ....[11]....
        /*00d8*/ 	.word	0xffffffff


	//----- nvinfo : EIATTR_COOP_GROUP_INSTR_OFFSETS
	.align		4
.L_1241:
        /*00dc*/ 	.byte	0x04, 0x28
        /*00de*/ 	.short	(.L_1243 - .L_1242)


	//   ....[0]....
.L_1242:
        /*00e0*/ 	.word	0x00002650


	//   ....[1]....
        /*00e4*/ 	.word	0x00002690


	//   ....[2]....
        /*00e8*/ 	.word	0x000026d0


	//   ....[3]....
        /*00ec*/ 	.word	0x000026e0


	//   ....[4]....
        /*00f0*/ 	.word	0x00002980


	//   ....[5]....
        /*00f4*/ 	.word	0x000029c0


	//   ....[6]....
        /*00f8*/ 	.word	0x00002ab0


	//   ....[7]....
        /*00fc*/ 	.word	0x00002ae0


	//   ....[8]....
        /*0100*/ 	.word	0x00002bb0


	//   ....[9]....
        /*0104*/ 	.word	0x00002bc0


	//   ....[10]....
        /*0108*/ 	.word	0x00002c00


	//   ....[11]....
        /*010c*/ 	.word	0x00002c30


	//----- nvinfo : EIATTR_EXIT_INSTR_OFFSETS
	.align		4
.L_1243:
        /*0110*/ 	.byte	0x04, 0x1c
        /*0112*/ 	.short	(.L_1245 - .L_1244)


	//   ....[0]....
.L_1244:
        /*0114*/ 	.word	0x00000070


	//   ....[1]....
        /*0118*/ 	.word	0x00005bd0


	//----- nvinfo : EIATTR_MAX_THREADS
	.align		4
.L_1245:
        /*011c*/ 	.byte	0x04, 0x05
        /*011e*/ 	.short	(.L_1247 - .L_1246)
.L_1246:
        /*0120*/ 	.word	0x00000140
        /*0124*/ 	.word	0x00000001
        /*0128*/ 	.word	0x00000001


	//----- nvinfo : EIATTR_CRS_STACK_SIZE
	.align		4
.L_1247:
        /*012c*/ 	.byte	0x04, 0x1e
        /*012e*/ 	.short	(.L_1249 - .L_1248)
.L_1248:
        /*0130*/ 	.word	0x00000000


	//----- nvinfo : EIATTR_CBANK_PARAM_SIZE
	.align		4
.L_1249:
        /*0134*/ 	.byte	0x03, 0x19
        /*0136*/ 	.short	0x0048


	//----- nvinfo : EIATTR_PARAM_CBANK
	.align		4
        /*0138*/ 	.byte	0x04, 0x0a
        /*013a*/ 	.short	(.L_1251 - .L_1250)
	.align		4
.L_1250:
        /*013c*/ 	.word	index@(.nv.constant0._ZN13group_norm_v214gn_cuda_kernelI13__nv_bfloat16Li320ELi1ELi16ELi80ELi1024ELb1ELi64ELi320ELi320ELi4ELb1ELi9ELb0ELb0ENS_16CompileConditionILi900EEEEEvPT_PKS4_S7_S7_flPfS8_Pj)
        /*0140*/ 	.short	0x0210
        /*0142*/ 	.short	0x0048


	//----- nvinfo : EIATTR_SW_WAR
	.align		4
.L_1251:
        /*0144*/ 	.byte	0x04, 0x36
        /*0146*/ 	.short	(.L_1253 - .L_1252)
.L_1252:
        /*0148*/ 	.word	0x00000008
.L_1253:


//--------------------- .nv.info._ZN13group_norm_v214gn_cuda_kernelI13__nv_bfloat16Li320ELi1ELi16ELi80ELi1024ELb1ELi128ELi320ELi320ELi4ELb1ELi18ELb0ELb0ENS_16CompileConditionILi900EEEEEvPT_PKS4_S7_S7_flPfS8_Pj --------------------------
	.section	.nv.info._ZN13group_norm_v214gn_cuda_kernelI13__nv_bfloat16Li320ELi1ELi16ELi80ELi1024ELb1ELi128ELi320ELi320ELi4ELb1ELi18ELb0ELb0ENS_16CompileConditionILi900EEEEEvPT_PKS4_S7_S7_flPfS8_Pj,"",@"SHT_CUDA_INFO"
	.sectionflags	@""
	.align	4


	//----- nvinfo : EIATTR_CUDA_API_VERSION
	.align		4
        /*0000*/ 	.byte	0x04, 0x37
        /*0002*/ 	.short	(.L_1255 - .L_1254)
.L_1254:
        /*0004*/ 	.word	0x00000082


	//----- nvinfo : EIATTR_KPARAM_INFO
	.align		4
.L_1255:
        /*0008*/ 	.byte	0x04, 0x17
        /*000a*/ 	.short	(.L_1257 - .L_1256)
.L_1256:
        /*000c*/ 	.word	0x00000000
        /*0010*/ 	.short	0x0008
        /*0012*/ 	.short	0x0040
        /*0014*/ 	.byte	0x00, 0xf0, 0x21, 0x00


	//----- nvinfo : EIATTR_KPARAM_INFO
	.align		4
.L_1257:
        /*0018*/ 	.byte	0x04, 0x17
        /*001a*/ 	.short	(.L_1259 - .L_1258)
.L_1258:
        /*001c*/ 	.word	0x00000000
        /*0020*/ 	.short	0x0007
        /*0022*/ 	.short	0x0038
        /*0024*/ 	.byte	0x00, 0xf0, 0x21, 0x00


	//----- nvinfo : EIATTR_KPARAM_INFO
	.align		4
.L_1259:
        /*0028*/ 	.byte	0x04, 0x17
        /*002a*/ 	.short	(.L_1261 - .L_1260)
.L_1260:
        /*002c*/ 	.word	0x00000000
        /*0030*/ 	.short	0x0006
        /*0032*/ 	.short	0x0030
        /*0034*/ 	.byte	0x00, 0xf0, 0x21, 0x00


	//----- nvinfo : EIATTR_KPARAM_INFO
	.align		4
.L_1261:
        /*0038*/ 	.byte	0x04, 0x17
        /*003a*/ 	.short	(.L_1263 - .L_1262)
.L_1262:
        /*003c*/ 	.word	0x00000000
        /*0040*/ 	.short	0x0005
        /*0042*/ 	.short	0x0028
        /*0044*/ 	.byte	0x00, 0xf0, 0x21, 0x00


	//----- nvinfo : EIATTR_KPARAM_INFO
	.align		4
.L_1263:
        /*0048*/ 	.byte	0x04, 0x17
        /*004a*/ 	.short	(.L_1265 - .L_1264)
.L_1264:
        /*004c*/ 	.word	0x00000000
        /*0050*/ 	.short	0x0004
        /*0052*/ 	.short	0x0020
        /*0054*/ 	.byte	0x00, 0xf0, 0x11, 0x00


	//----- nvinfo : EIATTR_KPARAM_INFO
	.align		4
.L_1265:
        /*0058*/ 	.byte	0x04, 0x17
        /*005a*/ 	.short	(.L_1267 - .L_1266)
.L_1266:
        /*005c*/ 	.word	0x00000000
        /*0060*/ 	.short	0x0003
        /*0062*/ 	.short	0x0018
        /*0064*/ 	.byte	0x00, 0xf0, 0x21, 0x00


	//----- nvinfo : EIATTR_KPARAM_INFO
	.align		4
.L_1267:
        /*0068*/ 	.byte	0x04, 0x17
        /*006a*/ 	.short	(.L_1269 - .L_1268)
.L_1268:
        /*006c*/ 	.word	0x00000000
        /*0070*/ 	.short	0x0002
        /*0072*/ 	.short	0x0010
        /*0074*/ 	.byte	0x00, 0xf0, 0x21, 0x00


	//----- nvinfo : EIATTR_KPARAM_INFO
	.align		4
.L_1269:
        /*0078*/ 	.byte	0x04, 0x17
        /*007a*/ 	.short	(.L_1271 - .L_1270)
.L_1270:
        /*007c*/ 	.word	0x00000000
        /*0080*/ 	.short	0x0001
        /*0082*/ 	.short	0x0008
        /*0084*/ 	.byte	0x00, 0xf0, 0x21, 0x00


	//----- nvinfo : EIATTR_KPARAM_INFO
	.align		4
.L_1271:
        /*0088*/ 	.byte	0x04, 0x17
        /*008a*/ 	.short	(.L_1273 - .L_1272)
.L_1272:
        /*008c*/ 	.word	0x00000000
        /*0090*/ 	.short	0x0000
        /*0092*/ 	.short	0x0000
        /*0094*/ 	.byte	0x00, 0xf0, 0x21, 0x00


	//----- nvinfo : EIATTR_SPARSE_MMA_MASK
	.align		4
.L_1273:
        /*0098*/ 	.byte	0x03, 0x50
        /*009a*/ 	.short	0x0000


	//----- nvinfo : EIATTR_MAXREG_COUNT
	.align		4
        /*009c*/ 	.byte	0x03, 0x1b
        /*009e*/ 	.short	0x00a8


	//----- nvinfo : EIATTR_NUM_BARRIERS
	.align		4
        /*00a0*/ 	.byte	0x02, 0x4c
        /*00a2*/ 	.byte	0x01
	.zero		1


	//----- nvinfo : EIATTR_ANNOTATIONS
	.align		4
        /*00a4*/ 	.byte	0x04, 0x55
        /*00a6*/ 	.short	(.L_1275 - .L_1274)


	//   ....[0]....
.L_1274:
        /* <DEDUP_REMOVED lines=88> */


	//----- nvinfo : EIATTR_MERCURY_ISA_VERSION
	.align		4
.L_1275:
        /*0618*/ 	.byte	0x03, 0x5f
        /*061a*/ 	.short	0x0101


	//----- nvinfo : EIATTR_COOP_GROUP_MASK_REGIDS
	.align		4
        /*061c*/ 	.byte	0x04, 0x29
        /*061e*/ 	.short	(.L_1277 - .L_1276)


	//   ....[0]....
.L_1276:
        /*0620*/ 	.word	0xffffffff


	//   ....[1]....
        /*0624*/ 	.word	0xffffffff


	//   ....[2]....
        /*0628*/ 	.word	0xffffffff


	//   ....[3]....
        /*062c*/ 	.word	0xffffffff


	//   ....[4]....
        /*0630*/ 	.word	0xffffffff


	//   ....[5]....
        /*0634*/ 	.word	0xffffffff


	//   ....[6]....
        /*0638*/ 	.word	0xffffffff


	//   ....[7]....
        /*063c*/ 	.word	0xffffffff


	//   ....[8]....
        /*0640*/ 	.word	0xffffffff


	//   ....[9]....
        /*0644*/ 	.word	0xffffffff


	//----- nvinfo : EIATTR_COOP_GROUP_INSTR_OFFSETS
	.align		4
.L_1277:
        /*0648*/ 	.byte	0x04, 0x28
        /*064a*/ 	.short	(.L_1279 - .L_1278)


	//   ....[0]....
.L_1278:
        /*064c*/ 	.word	0x000038e0


	//   ....[1]....
        /*0650*/ 	.word	0x000038f0


	//   ....[2]....
        /*0654*/ 	.word	0x00003950


	//   ....[3]....
        /*0658*/ 	.word	0x00003970


	//   ....[4]....
        /*065c*/ 	.word	0x00004040


	//   ....[5]....
        /*0660*/ 	.word	0x00004050


	//   ....[6]....
        /*0664*/ 	.word	0x00004090


	//   ....[7]....
        /*0668*/ 	.word	0x000040a0


	//   ....[8]....
        /*066c*/ 	.word	0x000040d0


	//   ....[9]....
        /*0670*/ 	.word	0x000040f0


	//----- nvinfo : EIATTR_EXIT_INSTR_OFFSETS
	.align		4
.L_1279:
        /*0674*/ 	.byte	0x04, 0x1c
        /*0676*/ 	.short	(.L_1281 - .L_1280)


	//   ....[0]....
.L_1280:
        /*0678*/ 	.word	0x00000090


	//   ....[1]....
        /*067c*/ 	.word	0x0000aec0


	//----- nvinfo : EIATTR_MAX_THREADS
	.align		4
.L_1281:
        /*0680*/ 	.byte	0x04, 0x05
        /*0682*/ 	.short	(.L_1283 - .L_1282)
.L_1282:
        /*0684*/ 	.word	0x00000140
        /*0688*/ 	.word	0x00000001
        /*068c*/ 	.word	0x00000001


	//----- nvinfo : EIATTR_CRS_STACK_SIZE
	.align		4
.L_1283:
        /*0690*/ 	.byte	0x04, 0x1e
        /*0692*/ 	.short	(.L_1285 - .L_1284)
.L_1284:
        /*0694*/ 	.word	0x00000000


	//----- nvinfo : EIATTR_CBANK_PARAM_SIZE
	.align		4
.L_1285:
        /*0698*/ 	.byte	0x03, 0x19
        /*069a*/ 	.short	0x0048


	//----- nvinfo : EIATTR_PARAM_CBANK
	.align		4
        /*069c*/ 	.byte	0x04, 0x0a
        /*069e*/ 	.short	(.L_1287 - .L_1286)
	.align		4
.L_1286:
        /*06a0*/ 	.word	index@(.nv.constant0._ZN13group_norm_v214gn_cuda_kernelI13__nv_bfloat16Li320ELi1ELi16ELi80ELi1024ELb1ELi128ELi320ELi320ELi4ELb1ELi18ELb0ELb0ENS_16CompileConditionILi900EEEEEvPT_PKS4_S7_S7_flPfS8_Pj)
        /*06a4*/ 	.short	0x0210
        /*06a6*/ 	.short	0x0048


	//----- nvinfo : EIATTR_SW_WAR
	.align		4
.L_1287:
        /*06a8*/ 	.byte	0x04, 0x36
        /*06aa*/ 	.short	(.L_1289 - .L_1288)
.L_1288:
        /*06ac*/ 	.word	0x00000008
.L_1289:


//--------------------- .nv.info._ZN13group_norm_v214gn_cuda_kernelI13__nv_bfloat16Li320ELi2ELi16ELi80ELi1024ELb1ELi64ELi320ELi320ELi4ELb1ELi18ELb0ELb0ENS_16CompileConditionILi900EEEEEvPT_PKS4_S7_S7_flPfS8_Pj --------------------------
	.section	.nv.info._ZN13group_norm_v214gn_cuda_kernelI13__nv_bfloat16Li320ELi2ELi16ELi80ELi1024ELb1ELi64ELi320ELi320ELi4ELb1ELi18ELb0ELb0ENS_16CompileConditionILi900EEEEEvPT_PKS4_S7_S7_flPfS8_Pj,"",@"SHT_CUDA_INFO"
	.sectionflags	@""
	.align	4


	//----- nvinfo : EIATTR_CUDA_API_VERSION
	.align		4
        /*0000*/ 	.byte	0x04, 0x37
        /*0002*/ 	.short	(.L_1291 - .L_1290)
.L_1290:
        /*0004*/ 	.word	0x00000082


	//----- nvinfo : EIATTR_KPARAM_INFO
	.align		4
.L_1291:
        /*0008*/ 	.byte	0x04, 0x17
        /*000a*/ 	.short	(.L_1293 - .L_1292)
.L_1292:
        /*000c*/ 	.word	0x00000000
        /*0010*/ 	.short	0x0008
        /*0012*/ 	.short	0x0040
        /*0014*/ 	.byte	0x00, 0xf0, 0x21, 0x00


	//----- nvinfo : EIATTR_KPARAM_INFO
	.align		4
.L_1293:
        /*0018*/ 	.byte	0x04, 0x17
        /*001a*/ 	.short	(.L_1295 - .L_1294)
.L_1294:
        /*001c*/ 	.word	0x00000000
        /*0020*/ 	.short	0x0007
        /*0022*/ 	.short	0x0038
        /*0024*/ 	.byte	0x00, 0xf0, 0x21, 0x00


	//----- nvinfo : EIATTR_KPARAM_INFO
	.align		4
.L_1295:
        /*0028*/ 	.byte	0x04, 0x17
        /*002a*/ 	.short	(.L_1297 - .L_1296)
.L_1296:
        /*002c*/ 	.word	0x00000000
        /*0030*/ 	.short	0x0006
        /*0032*/ 	.short	0x0030
        /*0034*/ 	.byte	0x00, 0xf0, 0x21, 0x00


	//----- nvinfo : EIATTR_KPARAM_INFO
	.align		4
.L_1297:
        /*0038*/ 	.byte	0x04, 0x17
        /*003a*/ 	.short	(.L_1299 - .L_1298)
.L_1298:
        /*003c*/ 	.word	0x00000000
        /*0040*/ 	.short	0x0005
        /*0042*/ 	.short	0x0028
        /*0044*/ 	.byte	0x00, 0xf0, 0x21, 0x00


	//----- nvinfo : EIATTR_KPARAM_INFO
	.align		4
.L_1299:
        /*0048*/ 	.byte	0x04, 0x17
        /*004a*/ 	.short	(.L_1301 - .L_1300)
.L_1300:
        /*004c*/ 	.word	0x00000000
        /*0050*/ 	.short	0x0004
        /*0052*/ 	.short	0x0020
        /*0054*/ 	.byte	0x00, 0xf0, 0x11, 0x00


	//----- nvinfo : EIATTR_KPARAM_INFO
	.align		4
.L_1301:
        /*0058*/ 	.byte	0x04, 0x17
        /*005a*/ 	.short	(.L_1303 - .L_1302)
.L_1302:
        /*005c*/ 	.word	0x00000000
        /*0060*/ 	.short	0x0003
        /*0062*/ 	.short	0x0018
        /*0064*/ 	.byte	0x00, 0xf0, 0x21, 0x00


	//----- nvinfo : EIATTR_KPARAM_INFO
	.align		4
.L_1303:
        /*0068*/ 	.byte	0x04, 0x17
        /*006a*/ 	.short	(.L_1305 - .L_1304)
.L_1304:
        /*006c*/ 	.word	0x00000000
        /*0070*/ 	.short	0x0002
        /*0072*/ 	.short	0x0010
        /*0074*/ 	.byte	0x00, 0xf0, 0x21, 0x00


	//----- nvinfo : EIATTR_KPARAM_INFO
	.align		4
.L_1305:
        /*0078*/ 	.byte	0x04, 0x17
        /*007a*/ 	.short	(.L_1307 - .L_1306)
.L_1306:
        /*007c*/ 	.word	0x00000000
        /*0080*/ 	.short	0x0001
        /*0082*/ 	.short	0x0008
        /*0084*/ 	.byte	0x00, 0xf0, 0x21, 0x00


	//----- nvinfo : EIATTR_KPARAM_INFO
	.align		4
.L_1307:
        /*0088*/ 	.byte	0x04, 0x17
        /*008a*/ 	.short	(.L_1309 - .L_1308)
.L_1308:
        /*008c*/ 	.word	0x00000000
        /*0090*/ 	.short	0x0000
        /*0092*/ 	.short	0x0000
        /*0094*/ 	.byte	0x00, 0xf0, 0x21, 0x00


	//----- nvinfo : EIATTR_SPARSE_MMA_MASK
	.align		4
.L_1309:
        /*0098*/ 	.byte	0x03, 0x50
        /*009a*/ 	.short	0x0000


	//----- nvinfo : EIATTR_MAXREG_COUNT
	.align		4
        /*009c*/ 	.byte	0x03, 0x1b
        /*009e*/ 	.short	0x0060


	//----- nvinfo : EIATTR_NUM_BARRIERS
	.align		4
        /*00a0*/ 	.byte	0x02, 0x4c
        /*00a2*/ 	.byte	0x01
	.zero		1


	//----- nvinfo : EIATTR_ANNOTATIONS
	.align		4
        /*00a4*/ 	.byte	0x04, 0x55
        /*00a6*/ 	.short	(.L_1311 - .L_1310)


	//   ....[0]....
.L_1310:
        /* <DEDUP_REMOVED lines=34> */


	//----- nvinfo : EIATTR_MERCURY_ISA_VERSION
	.align		4
.L_1311:
        /*02b8*/ 	.byte	0x03, 0x5f
        /*02ba*/ 	.short	0x0101


	//----- nvinfo : EIATTR_COOP_GROUP_MASK_REGIDS
	.align		4
        /*02bc*/ 	.byte	0x04, 0x29
        /*02be*/ 	.short	(.L_1313 - .L_1312)


	//   ....[0]....
.L_1312:
        /*02c0*/ 	.word	0xffffffff


	//   ....[1]....
        /*02c4*/ 	.word	0xffffffff


	//   ....[2]....
        /*02c8*/ 	.word	0xffffffff


	//   ....[3]....
        /*02cc*/ 	.word	0xffffffff


	//   ....[4]....
        /*02d0*/ 	.word	0xffffffff


	//   ....[5]....
        /*02d4*/ 	.word	0xffffffff


	//   ....[6]....
        /*02d8*/ 	.word	0xffffffff


	//   ....[7]....
        /*02dc*/ 	.word	0xffffffff


	//   ....[8]....
        /*02e0*/ 	.word	0xffffffff


	//   ....[9]....
        /*02e4*/ 	.word	0xffffffff


	//   ....[10]....
        /*02e8*/ 	.word	0xffffffff


	//   ....[11]....
        /*02ec*/ 	.word	0xffffffff


	//----- nvinfo : EIATTR_COOP_GROUP_INSTR_OFFSETS
	.align		4
.L_1313:
        /*02f0*/ 	.byte	0x04, 0x28
        /*02f2*/ 	.short	(.L_1315 - .L_1314)


	//   ....[0]....
.L_1314:
        /*02f4*/ 	.word	0x00002410


	//   ....[1]....
        /*02f8*/ 	.word	0x00002440


	//   ....[2]....
        /*02fc*/ 	.word	0x00002470


	//   ....[3]....
        /*0300*/ 	.word	0x00002480


	//   ....[4]....
        /*0304*/ 	.word	0x00002b20


	//   ....[5]....
        /*0308*/ 	.word	0x00002b40


	//   ....[6]....
        /*030c*/ 	.word	0x00002b60


	//   ....[7]....
        /*0310*/ 	.word	0x00002b80


	//   ....[8]....
        /*0314*/ 	.word	0x00002ba0


	//   ....[9]....
        /*0318*/ 	.word	0x00002bc0


	//   ....[10]....
        /*031c*/ 	.word	0x00002be0


	//   ....[11]....
        /*0320*/ 	.word	0x00002c00


	//----- nvinfo : EIATTR_EXIT_INSTR_OFFSETS
	.align		4
.L_1315:
        /*0324*/ 	.byte	0x04, 0x1c
        /*0326*/ 	.short	(.L_1317 - .L_1316)


	//   ....[0]....
.L_1316:
        /*0328*/ 	.word	0x00000090


	//   ....[1]....
        /*032c*/ 	.word	0x000060f0


	//----- nvinfo : EIATTR_MAX_THREADS
	.align		4
.L_1317:
        /*0330*/ 	.byte	0x04, 0x05
        /*0332*/ 	.short	(.L_1319 - .L_1318)
.L_1318:
        /*0334*/ 	.word	0x00000140
        /*0338*/ 	.word	0x00000001
        /*033c*/ 	.word	0x00000001


	//----- nvinfo : EIATTR_CRS_STACK_SIZE
	.align		4
.L_1319:
        /*0340*/ 	.byte	0x04, 0x1e
        /*0342*/ 	.short	(.L_1321 - .L_1320)
.L_1320:
        /*0344*/ 	.word	0x00000000


	//----- nvinfo : EIATTR_CBANK_PARAM_SIZE
	.align		4
.L_1321:
        /*0348*/ 	.byte	0x03, 0x19
        /*034a*/ 	.short	0x0048


	//----- nvinfo : EIATTR_PARAM_CBANK
	.align		4
        /*034c*/ 	.byte	0x04, 0x0a
        /*034e*/ 	.short	(.L_1323 - .L_1322)
	.align		4
.L_1322:
        /*0350*/ 	.word	index@(.nv.constant0._ZN13group_norm_v214gn_cuda_kernelI13__nv_bfloat16Li320ELi2ELi16ELi80ELi1024ELb1ELi64ELi320ELi320ELi4ELb1ELi18ELb0ELb0ENS_16CompileConditionILi900EEEEEvPT_PKS4_S7_S7_flPfS8_Pj)
        /*0354*/ 	.short	0x0210
        /*0356*/ 	.short	0x0048


	//----- nvinfo : EIATTR_SW_WAR
	.align		4
.L_1323:
        /*0358*/ 	.byte	0x04, 0x36
        /*035a*/ 	.short	(.L_1325 - .L_1324)
.L_1324:
        /*035c*/ 	.word	0x00000008
.L_1325:


//--------------------- .nv.info._ZN13group_norm_v214gn_cuda_kernelI13__nv_bfloat16Li320ELi3ELi16ELi80ELi1024ELb1ELi64ELi320ELi320ELi4ELb1ELi21ELb0ELb0ENS_16CompileConditionILi900EEEEEvPT_PKS4_S7_S7_flPfS8_Pj --------------------------
	.section	.nv.info._ZN13group_norm_v214gn_cuda_kernelI13__nv_bfloat16Li320ELi3ELi16ELi80ELi1024ELb1ELi64ELi320ELi320ELi4ELb1ELi21ELb0ELb0ENS_16CompileConditionILi900EEEEEvPT_PKS4_S7_S7_flPfS8_Pj,"",@"SHT_CUDA_INFO"
	.sectionflags	@""
	.align	4


	//----- nvinfo : EIATTR_CUDA_API_VERSION
	.align		4
        /*0000*/ 	.byte	0x04, 0x37
        /*0002*/ 	.short	(.L_1327 - .L_1326)
.L_1326:
        /*0004*/ 	.word	0x00000082


	//----- nvinfo : EIATTR_KPARAM_INFO
	.align		4
.L_1327:
        /*0008*/ 	.byte	0x04, 0x17
        /*000a*/ 	.short	(.L_1329 - .L_1328)
.L_1328:
        /*000c*/ 	.word	0x00000000
        /*0010*/ 	.short	0x0008
        /*0012*/ 	.short	0x0040
        /*0014*/ 	.byte	0x00, 0xf0, 0x21, 0x00


	//----- nvinfo : EIATTR_KPARAM_INFO
	.align		4
.L_1329:
        /*0018*/ 	.byte	0x04, 0x17
        /*001a*/ 	.short	(.L_1331 - .L_1330)
.L_1330:
        /*001c*/ 	.word	0x00000000
        /*0020*/ 	.short	0x0007
        /*0022*/ 	.short	0x0038
        /*0024*/ 	.byte	0x00, 0xf0, 0x21, 0x00


	//----- nvinfo : EIATTR_KPARAM_INFO
	.align		4
.L_1331:
        /*0028*/ 	.byte	0x04, 0x17
        /*002a*/ 	.short	(.L_1333 - .L_1332)
.L_1332:
        /*002c*/ 	.word	0x00000000
        /*0030*/ 	.short	0x0006
        /*0032*/ 	.short	0x0030
        /*0034*/ 	.byte	0x00, 0xf0, 0x21, 0x00


	//----- nvinfo : EIATTR_KPARAM_INFO
	.align		4
.L_1333:
        /*0038*/ 	.byte	0x04, 0x17
        /*003a*/ 	.short	(.L_1335 - .L_1334)
.L_1334:
        /*003c*/ 	.word	0x00000000
        /*0040*/ 	.short	0x0005
        /*0042*/ 	.short	0x0028
        /*0044*/ 	.byte	0x00, 0xf0, 0x21, 0x00


	//----- nvinfo : EIATTR_KPARAM_INFO
	.align		4
.L_1335:
        /*0048*/ 	.byte	0x04, 0x17
        /*004a*/ 	.short	(.L_1337 - .L_1336)
.L_1336:
        /*004c*/ 	.word	0x00000000
        /*0050*/ 	.short	0x0004
        /*0052*/ 	.short	0x0020
        /*0054*/ 	.byte	0x00, 0xf0, 0x11, 0x00


	//----- nvinfo : EIATTR_KPARAM_INFO
	.align		4
.L_1337:
        /*0058*/ 	.byte	0x04, 0x17
        /*005a*/ 	.short	(.L_1339 - .L_1338)
.L_1338:
        /*005c*/ 	.word	0x00000000
        /*0060*/ 	.short	0x0003
        /*0062*/ 	.short	0x0018
        /*0064*/ 	.byte	0x00, 0xf0, 0x21, 0x00


	//----- nvinfo : EIATTR_KPARAM_INFO
	.align		4
.L_1339:
        /*0068*/ 	.byte	0x04, 0x17
        /*006a*/ 	.short	(.L_1341 - .L_1340)
.L_1340:
        /*006c*/ 	.word	0x00000000
        /*0070*/ 	.short	0x0002
        /*0072*/ 	.short	0x0010
        /*0074*/ 	.byte	0x00, 0xf0, 0x21, 0x00


	//----- nvinfo : EIATTR_KPARAM_INFO
	.align		4
.L_1341:
        /*0078*/ 	.byte	0x04, 0x17
        /*007a*/ 	.short	(.L_1343 - .L_1342)
.L_1342:
        /*007c*/ 	.word	0x00000000
        /*0080*/ 	.short	0x0001
        /*0082*/ 	.short	0x0008
        /*0084*/ 	.byte	0x00, 0xf0, 0x21, 0x00


	//----- nvinfo : EIATTR_KPARAM_INFO
	.align		4
.L_1343:
        /*0088*/ 	.byte	0x04, 0x17
        /*008a*/ 	.short	(.L_1345 - .L_1344)
.L_1344:
        /*008c*/ 	.word	0x00000000
        /*0090*/ 	.short	0x0000
        /*0092*/ 	.short	0x0000
        /*0094*/ 	.byte	0x00, 0xf0, 0x21, 0x00


	//----- nvinfo : EIATTR_SPARSE_MMA_MASK
	.align		4
.L_1345:
        /*0098*/ 	.byte	0x03, 0x50
        /*009a*/ 	.short	0x0000


	//----- nvinfo : EIATTR_MAXREG_COUNT
	.align		4
        /*009c*/ 	.byte	0x03, 0x1b
        /*009e*/ 	.short	0x0040


	//----- nvinfo : EIATTR_NUM_BARRIERS
	.align		4
        /*00a0*/ 	.byte	0x02, 0x4c
        /*00a2*/ 	.byte	0x01
	.zero		1


	//----- nvinfo : EIATTR_ANNOTATIONS
	.align		4
        /*00a4*/ 	.byte	0x04, 0x55
        /*00a6*/ 	.short	(.L_1347 - .L_1346)


	//   ....[0]....
.L_1346:
        /* <DEDUP_REMOVED lines=111> */


	//----- nvinfo : EIATTR_MERCURY_ISA_VERSION
	.align		4
.L_1347:
        /*0788*/ 	.byte	0x03, 0x5f
        /*078a*/ 	.short	0x0101


	//----- nvinfo : EIATTR_COOP_GROUP_MASK_REGIDS
	.align		4
        /*078c*/ 	.byte	0x04, 0x29
        /*078e*/ 	.short	(.L_1349 - .L_1348)


	//   ....[0]....
.L_1348:
        /*0790*/ 	.word	0xffffffff


	//   ....[1]....
        /*0794*/ 	.word	0xffffffff


	//   ....[2]....
        /*0798*/ 	.word	0xffffffff


	//   ....[3]....
        /*079c*/ 	.word	0xffffffff


	//   ....[4]....
        /*07a0*/ 	.word	0xffffffff


	//   ....[5]....
        /*07a4*/ 	.word	0xffffffff


	//   ....[6]....
        /*07a8*/ 	.word	0xffffffff


	//   ....[7]....
        /*07ac*/ 	.word	0xffffffff


	//   ....[8]....
        /*07b0*/ 	.word	0xffffffff


	//   ....[9]....
        /*07b4*/ 	.word	0xffffffff


	//   ....[10]....
        /*07b8*/ 	.word	0xffffffff


	//   ....[11]....
        /*07bc*/ 	.word	0xffffffff


	//----- nvinfo : EIATTR_COOP_GROUP_INSTR_OFFSETS
	.align		4
.L_1349:
        /*07c0*/ 	.byte	0x04, 0x28
        /*07c2*/ 	.short	(.L_1351 - .L_1350)


	//   ....[0]....
.L_1350:
        /*07c4*/ 	.word	0x00002610


	//   ....[1]....
        /*07c8*/ 	.word	0x00002630


	//   ....[2]....
        /*07cc*/ 	.word	0x00002690


	//   ....[3]....
        /*07d0*/ 	.word	0x000026a0


	//   ....[4]....
        /*07d4*/ 	.word	0x00002d80


	//   ....[5]....
        /*07d8*/ 	.word	0x00002da0


	//   ....[6]....
        /*07dc*/ 	.word	0x00002dc0


	//   ....[7]....
        /*07e0*/ 	.word	0x00002de0


	//   ....[8]....
        /*07e4*/ 	.word	0x00002e00


	//   ....[9]....
        /*07e8*/ 	.word	0x00002e20


	//   ....[10]....
        /*07ec*/ 	.word	0x00002e40


	//   ....[11]....
        /*07f0*/ 	.word	0x00002e60


	//----- nvinfo : EIATTR_EXIT_INSTR_OFFSETS
	.align		4
.L_1351:
        /*07f4*/ 	.byte	0x04, 0x1c
        /*07f6*/ 	.short	(.L_1353 - .L_1352)


	//   ....[0]....
.L_1352:
        /*07f8*/ 	.word	0x00000090


	//   ....[1]....
        /*07fc*/ 	.word	0x00006a90


	//----- nvinfo : EIATTR_MAX_THREADS
	.align		4
.L_1353:
        /*0800*/ 	.byte	0x04, 0x05
        /*0802*/ 	.short	(.L_1355 - .L_1354)
.L_1354:
        /*0804*/ 	.word	0x00000140
        /*0808*/ 	.word	0x00000001
        /*080c*/ 	.word	0x00000001


	//----- nvinfo : EIATTR_CRS_STACK_SIZE
	.align		4
.L_1355:
        /*0810*/ 	.byte	0x04, 0x1e
        /*0812*/ 	.short	(.L_1357 - .L_1356)
.L_1356:
        /*0814*/ 	.word	0x00000000


	//----- nvinfo : EIATTR_CBANK_PARAM_SIZE
	.align		4
.L_1357:
        /*0818*/ 	.byte	0x03, 0x19
        /*081a*/ 	.short	0x0048


	//----- nvinfo : EIATTR_PARAM_CBANK
	.align		4
        /*081c*/ 	.byte	0x04, 0x0a
        /*081e*/ 	.short	(.L_1359 - .L_1358)
	.align		4
.L_1358:
        /*0820*/ 	.word	index@(.nv.constant0._ZN13group_norm_v214gn_cuda_kernelI13__nv_bfloat16Li320ELi3ELi16ELi80ELi1024ELb1ELi64ELi320ELi320ELi4ELb1ELi21ELb0ELb0ENS_16CompileConditionILi900EEEEEvPT_PKS4_S7_S7_flPfS8_Pj)
        /*0824*/ 	.short	0x0210
        /*0826*/ 	.short	0x0048


	//----- nvinfo : EIATTR_SW_WAR
	.align		4
.L_1359:
        /*0828*/ 	.byte	0x04, 0x36
        /*082a*/ 	.short	(.L_1361 - .L_1360)
.L_1360:
        /*082c*/ 	.word	0x00000008
.L_1361:


//--------------------- .nv.info._ZN13group_norm_v214gn_cuda_kernelI13__nv_bfloat16Li320ELi3ELi16ELi80ELi1024ELb1ELi64ELi320ELi320ELi4ELb1ELi27ELb0ELb0ENS_16CompileConditionILi900EEEEEvPT_PKS4_S7_S7_flPfS8_Pj --------------------------
	.section	.nv.info._ZN13group_norm_v214gn_cuda_kernelI13__nv_bfloat16Li320ELi3ELi16ELi80ELi1024ELb1ELi64ELi320ELi320ELi4ELb1ELi27ELb0ELb0ENS_16CompileConditionILi900EEEEEvPT_PKS4_S7_S7_flPfS8_Pj,"",@"SHT_CUDA_INFO"
	.sectionflags	@""
	.align	4


	//----- nvinfo : EIATTR_CUDA_API_VERSION
	.align		4
        /*0000*/ 	.byte	0x04, 0x37
        /*0002*/ 	.short	(.L_1363 - .L_1362)
.L_1362:
        /*0004*/ 	.word	0x00000082


	//----- nvinfo : EIATTR_KPARAM_INFO
	.align		4
.L_1363:
        /*0008*/ 	.byte	0x04, 0x17
        /*000a*/ 	.short	(.L_1365 - .L_1364)
.L_1364:
        /*000c*/ 	.word	0x00000000
        /*0010*/ 	.short	0x0008
        /*0012*/ 	.short	0x0040
        /*0014*/ 	.byte	0x00, 0xf0, 0x21, 0x00


	//----- nvinfo : EIATTR_KPARAM_INFO
	.align		4
.L_1365:
        /*0018*/ 	.byte	0x04, 0x17
        /*001a*/ 	.short	(.L_1367 - .L_1366)
.L_1366:
        /*001c*/ 	.word	0x00000000
        /*0020*/ 	.short	0x0007
        /*0022*/ 	.short	0x0038
        /*0024*/ 	.byte	0x00, 0xf0, 0x21, 0x00


	//----- nvinfo : EIATTR_KPARAM_INFO
	.align		4
.L_1367:
        /*0028*/ 	.byte	0x04, 0x17
        /*002a*/ 	.short	(.L_1369 - .L_1368)
.L_1368:
        /*002c*/ 	.word	0x00000000
        /*0030*/ 	.short	0x0006
        /*0032*/ 	.short	0x0030
        /*0034*/ 	.byte	0x00, 0xf0, 0x21, 0x00


	//----- nvinfo : EIATTR_KPARAM_INFO
	.align		4
.L_1369:
        /*0038*/ 	.byte	0x04, 0x17
        /*003a*/ 	.short	(.L_1371 - .L_1370)
.L_1370:
        /*003c*/ 	.word	0x00000000
        /*0040*/ 	.short	0x0005
        /*0042*/ 	.short	0x0028
        /*0044*/ 	.byte	0x00, 0xf0, 0x21, 0x00


	//----- nvinfo : EIATTR_KPARAM_INFO
	.align		4
.L_1371:
        /*0048*/ 	.byte	0x04, 0x17
        /*004a*/ 	.short	(.L_1373 - .L_1372)
.L_1372:
        /*004c*/ 	.word	0x00000000
        /*0050*/ 	.short	0x0004
        /*0052*/ 	.short	0x0020
        /*0054*/ 	.byte	0x00, 0xf0, 0x11, 0x00


	//----- nvinfo : EIATTR_KPARAM_INFO
	.align		4
.L_1373:
        /*0058*/ 	.byte	0x04, 0x17
        /*005a*/ 	.short	(.L_1375 - .L_1374)
.L_1374:
        /*005c*/ 	.word	0x00000000
        /*0060*/ 	.short	0x0003
        /*0062*/ 	.short	0x0018
        /*0064*/ 	.byte	0x00, 0xf0, 0x21, 0x00


	//----- nvinfo : EIATTR_KPARAM_INFO
	.align		4
.L_1375:
        /*0068*/ 	.byte	0x04, 0x17
        /*006a*/ 	.short	(.L_1377 - .L_1376)
.L_1376:
        /*006c*/ 	.word	0x00000000
        /*0070*/ 	.short	0x0002
        /*0072*/ 	.short	0x0010
        /*0074*/ 	.byte	0x00, 0xf0, 0x21, 0x00


	//----- nvinfo : EIATTR_KPARAM_INFO
	.align		4
.L_1377:
        /*0078*/ 	.byte	0x04, 0x17
        /*007a*/ 	.short	(.L_1379 - .L_1378)
.L_1378:
        /*007c*/ 	.word	0x00000000
        /*0080*/ 	.short	0x0001
        /*0082*/ 	.short	0x0008
        /*0084*/ 	.byte	0x00, 0xf0, 0x21, 0x00


	//----- nvinfo : EIATTR_KPARAM_INFO
	.align		4
.L_1379:
        /*0088*/ 	.byte	0x04, 0x17
        /*008a*/ 	.short	(.L_1381 - .L_1380)
.L_1380:
        /*008c*/ 	.word	0x00000000
        /*0090*/ 	.short	0x0000
        /*0092*/ 	.short	0x0000
        /*0094*/ 	.byte	0x00, 0xf0, 0x21, 0x00


	//----- nvinfo : EIATTR_SPARSE_MMA_MASK
	.align		4
.L_1381:
        /*0098*/ 	.byte	0x03, 0x50
        /*009a*/ 	.short	0x0000


	//----- nvinfo : EIATTR_MAXREG_COUNT
	.align		4
        /*009c*/ 	.byte	0x03, 0x1b
        /*009e*/ 	.short	0x0040


	//----- nvinfo : EIATTR_NUM_BARRIERS
	.align		4
        /*00a0*/ 	.byte	0x02, 0x4c
        /*00a2*/ 	.byte	0x01
	.zero		1


	//----- nvinfo : EIATTR_ANNOTATIONS
	.align		4
        /*00a4*/ 	.byte	0x04, 0x55
        /*00a6*/ 	.short	(.L_1383 - .L_1382)


	//   ....[0]....
.L_1382:
        /* <DEDUP_REMOVED lines=111> */


	//----- nvinfo : EIATTR_MERCURY_ISA_VERSION
	.align		4
.L_1383:
        /*0788*/ 	.byte	0x03, 0x5f
        /*078a*/ 	.short	0x0101


	//----- nvinfo : EIATTR_COOP_GROUP_MASK_REGIDS
	.align		4
        /*078c*/ 	.byte	0x04, 0x29
        /*078e*/ 	.short	(.L_1385 - .L_1384)


	//   ....[0]....
.L_1384:
        /*0790*/ 	.word	0xffffffff


	//   ....[1]....
        /*0794*/ 	.word	0xffffffff


	//   ....[2]....
        /*0798*/ 	.word	0xffffffff


	//   ....[3]....
        /*079c*/ 	.word	0xffffffff


	//   ....[4]....
        /*07a0*/ 	.word	0xffffffff


	//   ....[5]....
        /*07a4*/ 	.word	0xffffffff


	//   ....[6]....
        /*07a8*/ 	.word	0xffffffff


	//   ....[7]....
        /*07ac*/ 	.word	0xffffffff


	//   ....[8]....
        /*07b0*/ 	.word	0xffffffff


	//   ....[9]....
        /*07b4*/ 	.word	0xffffffff


	//   ....[10]....
        /*07b8*/ 	.word	0xffffffff


	//   ....[11]....
        /*07bc*/ 	.word	0xffffffff


	//----- nvinfo : EIATTR_COOP_GROUP_INSTR_OFFSETS
	.align		4
.L_1385:
        /*07c0*/ 	.byte	0x04, 0x28
        /*07c2*/ 	.short	(.L_1387 - .L_1386)


	//   ....[0]....
.L_1386:
        /*07c4*/ 	.word	0x00002610


	//   ....[1]....
        /*07c8*/ 	.word	0x00002630


	//   ....[2]....
        /*07cc*/ 	.word	0x00002690


	//   ....[3]....
        /*07d0*/ 	.word	0x000026a0


	//   ....[4]....
        /*07d4*/ 	.word	0x00002d80


	//   ....[5]....
        /*07d8*/ 	.word	0x00002da0


	//   ....[6]....
        /*07dc*/ 	.word	0x00002dc0


	//   ....[7]....
        /*07e0*/ 	.word	0x00002de0


	//   ....[8]....
        /*07e4*/ 	.word	0x00002e00


	//   ....[9]....
        /*07e8*/ 	.word	0x00002e20


	//   ....[10]....
        /*07ec*/ 	.word	0x00002e40


	//   ....[11]....
        /*07f0*/ 	.word	0x00002e60


	//----- nvinfo : EIATTR_EXIT_INSTR_OFFSETS
	.align		4
.L_1387:
        /*07f4*/ 	.byte	0x04, 0x1c
        /*07f6*/ 	.short	(.L_1389 - .L_1388)


	//   ....[0]....
.L_1388:
        /*07f8*/ 	.word	0x00000090


	//   ....[1]....
        /*07fc*/ 	.word	0x00006a90


	//----- nvinfo : EIATTR_MAX_THREADS
	.align		4
.L_1389:
        /*0800*/ 	.byte	0x04, 0x05
        /*0802*/ 	.short	(.L_1391 - .L_1390)
.L_1390:
        /*0804*/ 	.word	0x00000140
        /*0808*/ 	.word	0x00000001
        /*080c*/ 	.word	0x00000001


	//----- nvinfo : EIATTR_CRS_STACK_SIZE
	.align		4
.L_1391:
        /*0810*/ 	.byte	0x04, 0x1e
        /*0812*/ 	.short	(.L_1393 - .L_1392)
.L_1392:
        /*0814*/ 	.word	0x00000000


	//----- nvinfo : EIATTR_CBANK_PARAM_SIZE
	.align		4
.L_1393:
        /*0818*/ 	.byte	0x03, 0x19
        /*081a*/ 	.short	0x0048


	//----- nvinfo : EIATTR_PARAM_CBANK
	.align		4
        /*081c*/ 	.byte	0x04, 0x0a
        /*081e*/ 	.short	(.L_1395 - .L_1394)
	.align		4
.L_1394:
        /*0820*/ 	.word	index@(.nv.constant0._ZN13group_norm_v214gn_cuda_kernelI13__nv_bfloat16Li320ELi3ELi16ELi80ELi1024ELb1ELi64ELi320ELi320ELi4ELb1ELi27ELb0ELb0ENS_16CompileConditionILi900EEEEEvPT_PKS4_S7_S7_flPfS8_Pj)
        /*0824*/ 	.short	0x0210
        /*0826*/ 	.short	0x0048


	//----- nvinfo : EIATTR_SW_WAR
	.align		4
.L_1395:
        /*0828*/ 	.byte	0x04, 0x36
        /*082a*/ 	.short	(.L_1397 - .L_1396)
.L_1396:
        /*082c*/ 	.word	0x00000008
.L_1397:


//--------------------- .nv.info._ZN13group_norm_v218gn_bwd_cuda_kernelI6__halfLi320ELi3ELi32ELi40ELi1024ELb0ELb1ELi16ELi320ELi320ELi4ELb1ELi5ELb0ELb0ELNS_15WgradSyncMethodE2ENS_16CompileConditionILi900EEEEEvPT_S6_S6_PKS5_S8_S8_S8_PKfflPfPj --------------------------
	.section	.nv.info._ZN13group_norm_v218gn_bwd_cuda_kernelI6__halfLi320ELi3ELi32ELi40ELi1024ELb0ELb1ELi16ELi320ELi320ELi4ELb1ELi5ELb0ELb0ELNS_15WgradSyncMethodE2ENS_16CompileConditionILi900EEEEEvPT_S6_S6_PKS5_S8_S8_S8_PKfflPfPj,"",@"SHT_CUDA_INFO"
	.sectionflags	@""
	.align	4


	//----- nvinfo : EIATTR_CUDA_API_VERSION
	.align		4
        /*0000*/ 	.byte	0x04, 0x37
        /*0002*/ 	.short	(.L_1399 - .L_1398)
.L_1398:
        /*0004*/ 	.word	0x00000082


	//----- nvinfo : EIATTR_KPARAM_INFO
	.align		4
.L_1399:
        /*0008*/ 	.byte	0x04, 0x17
        /*000a*/ 	.short	(.L_1401 - .L_1400)
.L_1400:
        /*000c*/ 	.word	0x00000000
        /*0010*/ 	.short	0x000b
        /*0012*/ 	.short	0x0058
        /*0014*/ 	.byte	0x00, 0xf0, 0x21, 0x00


	//----- nvinfo : EIATTR_KPARAM_INFO
	.align		4
.L_1401:
        /*0018*/ 	.byte	0x04, 0x17
        /*001a*/ 	.short	(.L_1403 - .L_1402)
.L_1402:
        /*001c*/ 	.word	0x00000000
        /*0020*/ 	.short	0x000a
        /*0022*/ 	.short	0x0050
        /*0024*/ 	.byte	0x00, 0xf0, 0x21, 0x00


	//----- nvinfo : EIATTR_KPARAM_INFO
	.align		4
.L_1403:
        /*0028*/ 	.byte	0x04, 0x17
        /*002a*/ 	.short	(.L_1405 - .L_1404)
.L_1404:
        /*002c*/ 	.word	0x00000000
        /*0030*/ 	.short	0x0009
        /*0032*/ 	.short	0x0048
        /*0034*/ 	.byte	0x00, 0xf0, 0x21, 0x00


	//----- nvinfo : EIATTR_KPARAM_INFO
	.align		4
.L_1405:
        /*0038*/ 	.byte	0x04, 0x17
        /*003a*/ 	.short	(.L_1407 - .L_1406)
.L_1406:
        /*003c*/ 	.word	0x00000000
        /*0040*/ 	.short	0x0008
        /*0042*/ 	.short	0x0040
        /*0044*/ 	.byte	0x00, 0xf0, 0x11, 0x00


	//----- nvinfo : EIATTR_KPARAM_INFO
	.align		4
.L_1407:
        /*0048*/ 	.byte	0x04, 0x17
        /*004a*/ 	.short	(.L_1409 - .L_1408)
.L_1408:
        /*004c*/ 	.word	0x00000000
        /*0050*/ 	.short	0x0007
        /*0052*/ 	.short	0x0038
        /*0054*/ 	.byte	0x00, 0xf0, 0x21, 0x00


	//----- nvinfo : EIATTR_KPARAM_INFO
	.align		4
.L_1409:
        /*0058*/ 	.byte	0x04, 0x17
        /*005a*/ 	.short	(.L_1411 - .L_1410)
.L_1410:
        /*005c*/ 	.word	0x00000000
        /*0060*/ 	.short	0x0006
        /*0062*/ 	.short	0x0030
        /*0064*/ 	.byte	0x00, 0xf0, 0x21, 0x00


	//----- nvinfo : EIATTR_KPARAM_INFO
	.align		4
.L_1411:
        /*0068*/ 	.byte	0x04, 0x17
        /*006a*/ 	.short	(.L_1413 - .L_1412)
.L_1412:
        /*006c*/ 	.word	0x00000000
        /*0070*/ 	.short	0x0005
        /*0072*/ 	.short	0x0028
        /*0074*/ 	.byte	0x00, 0xf0, 0x21, 0x00


	//----- nvinfo : EIATTR_KPARAM_INFO
	.align		4
.L_1413:
        /*0078*/ 	.byte	0x04, 0x17
        /*007a*/ 	.short	(.L_1415 - .L_1414)
.L_1414:
        /*007c*/ 	.word	0x00000000
        /*0080*/ 	.short	0x0004
        /*0082*/ 	.short	0x0020
        /*0084*/ 	.byte	0x00, 0xf0, 0x21, 0x00


	//----- nvinfo : EIATTR_KPARAM_INFO
	.align		4
.L_1415:
        /*0088*/ 	.byte	0x04, 0x17
        /*008a*/ 	.short	(.L_1417 - .L_1416)
.L_1416:
        /*008c*/ 	.word	0x00000000
        /*0090*/ 	.short	0x0003
        /*0092*/ 	.short	0x0018
        /*0094*/ 	.byte	0x00, 0xf0, 0x21, 0x00


	//----- nvinfo : EIATTR_KPARAM_INFO
	.align		4
.L_1417:
        /*0098*/ 	.byte	0x04, 0x17
        /*009a*/ 	.short	(.L_1419 - .L_1418)
.L_1418:
        /*009c*/ 	.word	0x00000000
        /*00a0*/ 	.short	0x0002
        /*00a2*/ 	.short	0x0010
        /*00a4*/ 	.byte	0x00, 0xf0, 0x21, 0x00


	//----- nvinfo : EIATTR_KPARAM_INFO
	.align		4
.L_1419:
        /*00a8*/ 	.byte	0x04, 0x17
        /*00aa*/ 	.short	(.L_1421 - .L_1420)
.L_1420:
        /*00ac*/ 	.word	0x00000000
        /*00b0*/ 	.short	0x0001
        /*00b2*/ 	.short	0x0008
        /*00b4*/ 	.byte	0x00, 0xf0, 0x21, 0x00


	//----- nvinfo : EIATTR_KPARAM_INFO
	.align		4
.L_1421:
        /*00b8*/ 	.byte	0x04, 0x17
        /*00ba*/ 	.short	(.L_1423 - .L_1422)
.L_1422:
        /*00bc*/ 	.word	0x00000000
        /*00c0*/ 	.short	0x0000
        /*00c2*/ 	.short	0x0000
        /*00c4*/ 	.byte	0x00, 0xf0, 0x21, 0x00


	//----- nvinfo : EIATTR_SPARSE_MMA_MASK
	.align		4
.L_1423:
        /*00c8*/ 	.byte	0x03, 0x50
        /*00ca*/ 	.short	0x0000


	//----- nvinfo : EIATTR_MAXREG_COUNT
	.align		4
        /*00cc*/ 	.byte	0x03, 0x1b
        /*00ce*/ 	.short	0x0040


	//----- nvinfo : EIATTR_NUM_BARRIERS
	.align		4
        /*00d0*/ 	.byte	0x02, 0x4c
        /*00d2*/ 	.byte	0x01
	.zero		1


	//----- nvinfo : EIATTR_MERCURY_ISA_VERSION
	.align		4
        /*00d4*/ 	.byte	0x03, 0x5f
        /*00d6*/ 	.short	0x0101


	//----- nvinfo : EIATTR_COOP_GROUP_MASK_REGIDS
	.align		4
        /*00d8*/ 	.byte	0x04, 0x29
        /*00da*/ 	.short	(.L_1425 - .L_1424)


	//   ....[0]....
.L_1424:
        /*00dc*/ 	.word	0xffffffff


	//   ....[1]....
        /*00e0*/ 	.word	0xffffffff


	//   ....[2]....
        /*00e4*/ 	.word	0xffffffff


	//   ....[3]....
        /*00e8*/ 	.word	0xffffffff


	//   ....[4]....
        /*00ec*/ 	.word	0xffffffff


	//   ....[5]....
        /*00f0*/ 	.word	0xffffffff


	//   ....[6]....
        /*00f4*/ 	.word	0xffffffff


	//   ....[7]....
        /*00f8*/ 	.word	0xffffffff


	//   ....[8]....
        /*00fc*/ 	.word	0xffffffff


	//   ....[9]....
        /*0100*/ 	.word	0xffffffff


	//   ....[10]....
        /*0104*/ 	.word	0xffffffff


	//   ....[11]....
        /*0108*/ 	.word	0xffffffff


	//   ....[12]....
        /*010c*/ 	.word	0xffffffff


	//   ....[13]....
        /*0110*/ 	.word	0xffffffff


	//   ....[14]....
        /*0114*/ 	.word	0x05000017


	//   ....[15]....
        /*0118*/ 	.word	0x05000016


	//   ....[16]....
        /*011c*/ 	.word	0x05000018


	//   ....[17]....
        /*0120*/ 	.word	0x05000019


	//   ....[18]....
        /*0124*/ 	.word	0x0500001b


	//   ....[19]....
        /*0128*/ 	.word	0x0500001a


	//   ....[20]....
        /*012c*/ 	.word	0x0500001c


	//   ....[21]....
        /*0130*/ 	.word	0x05000011


	//   ....[22]....
        /*0134*/ 	.word	0x0500001b


	//   ....[23]....
        /*0138*/ 	.word	0x0500001a


	//   ....[24]....
        /*013c*/ 	.word	0x0500001c


	//   ....[25]....
        /*0140*/ 	.word	0x0500001d


	//   ....[26]....
        /*0144*/ 	.word	0x0500001f


	//   ....[27]....
        /*0148*/ 	.word	0x0500001e


	//   ....[28]....
        /*014c*/ 	.word	0x05000022


	//   ....[29]....
        /*0150*/ 	.word	0x05000011


	//   ....[30]....
        /*0154*/ 	.word	0x0500001b


	//   ....[31]....
        /*0158*/ 	.word	0x0500001a


	//   ....[32]....
        /*015c*/ 	.word	0x0500001c


	//   ....[33]....
        /*0160*/ 	.word	0x0500001d


	//   ....[34]....
        /*0164*/ 	.word	0x0500001f


	//   ....[35]....
        /*0168*/ 	.word	0x0500001e


	//   ....[36]....
        /*016c*/ 	.word	0x05000022


	//   ....[37]....
        /*0170*/ 	.word	0x05000011


	//   ....[38]....
        /*0174*/ 	.word	0x0500001d


	//   ....[39]....
        /*0178*/ 	.word	0x05000020


	//   ....[40]....
        /*017c*/ 	.word	0x0500001d


	//   ....[41]....
        /*0180*/ 	.word	0x05000028


	//   ....[42]....
        /*0184*/ 	.word	0x05000025


	//   ....[43]....
        /*0188*/ 	.word	0x0500001f


	//   ....[44]....
        /*018c*/ 	.word	0x0500001c


	//   ....[45]....
        /*0190*/ 	.word	0x0500001e


	//   ....[46]....
        /*0194*/ 	.word	0x05000019


	//   ....[47]....
        /*0198*/ 	.word	0x0500001c


	//   ....[48]....
        /*019c*/ 	.word	0x05000016


	//   ....[49]....
        /*01a0*/ 	.word	0x05000018


	//   ....[50]....
        /*01a4*/ 	.word	0x0500001a


	//   ....[51]....
        /*01a8*/ 	.word	0x0500001f


	//   ....[52]....
        /*01ac*/ 	.word	0x0500001d


	//   ....[53]....
        /*01b0*/ 	.word	0x05000017


	//   ....[54]....
        /*01b4*/ 	.word	0x05000020


	//   ....[55]....
        /*01b8*/ 	.word	0x05000019


	//   ....[56]....
        /*01bc*/ 	.word	0x05000016


	//   ....[57]....
        /*01c0*/ 	.word	0x05000015


	//   ....[58]....
        /*01c4*/ 	.word	0x0500001a


	//   ....[59]....
        /*01c8*/ 	.word	0x05000022


	//   ....[60]....
        /*01cc*/ 	.word	0x05000014


	//   ....[61]....
        /*01d0*/ 	.word	0x0500002d


	//   ....[62]....
        /*01d4*/ 	.word	0x05000011


	//   ....[63]....
        /*01d8*/ 	.word	0x05000024


	//   ....[64]....
        /*01dc*/ 	.word	0x05000023


	//   ....[65]....
        /*01e0*/ 	.word	0x05000029


	//   ....[66]....
        /*01e4*/ 	.word	0x0500002a


	//   ....[67]....
        /*01e8*/ 	.word	0x05000022


	//   ....[68]....
        /*01ec*/ 	.word	0x05000025


	//   ....[69]....
        /*01f0*/ 	.word	0x05000020


	//   ....[70]....
        /*01f4*/ 	.word	0x0500001c


	//   ....[71]....
        /*01f8*/ 	.word	0x0500001c


	//   ....[72]....
        /*01fc*/ 	.word	0x0500001c


	//   ....[73]....
        /*0200*/ 	.word	0x0500001c


	//   ....[74]....
        /*0204*/ 	.word	0x0500001c


	//   ....[75]....
        /*0208*/ 	.word	0x0500001c


	//   ....[76]....
        /*020c*/ 	.word	0x0500001c


	//   ....[77]....
        /*0210*/ 	.word	0x0500001c


	//   ....[78]....
        /*0214*/ 	.word	0x0500001c


	//   ....[79]....
        /*0218*/ 	.word	0x0500001c


	//   ....[80]....
        /*021c*/ 	.word	0x0500001c


	//   ....[81]....
        /*0220*/ 	.word	0x0500001c


	//   ....[82]....
        /*0224*/ 	.word	0x0500001c


	//   ....[83]....
        /*0228*/ 	.word	0x0500001c


	//   ....[84]....
        /*022c*/ 	.word	0x0500001c


	//   ....[85]....
        /*0230*/ 	.word	0x0500001c


	//   ....[86]....
        /*0234*/ 	.word	0x0500001c


	//   ....[87]....
        /*0238*/ 	.word	0x0500001c


	//   ....[88]....
        /*023c*/ 	.word	0x0500001c


	//   ....[89]....
        /*0240*/ 	.word	0x0500001c


	//   ....[90]....
        /*0244*/ 	.word	0x0500001c


	//   ....[91]....
        /*0248*/ 	.word	0x0500001c


	//   ....[92]....
        /*024c*/ 	.word	0x0500001c


	//   ....[93]....
        /*0250*/ 	.word	0x0500001c


	//   ....[94]....
        /*0254*/ 	.word	0x0500001c


	//   ....[95]....
        /*0258*/ 	.word	0x0500001c


	//   ....[96]....
        /*025c*/ 	.word	0x0500001c


	//   ....[97]....
        /*0260*/ 	.word	0x0500001c


	//   ....[98]....
        /*0264*/ 	.word	0x0500001c


	//   ....[99]....
        /*0268*/ 	.word	0x0500001c


	//   ....[100]....
        /*026c*/ 	.word	0x0500001c


	//   ....[101]....
        /*0270*/ 	.word	0x0500001c


	//   ....[102]....
        /*0274*/ 	.word	0x0500001c


	//   ....[103]....
        /*0278*/ 	.word	0x0500001c


	//   ....[104]....
        /*027c*/ 	.word	0x0500001c


	//   ....[105]....
        /*0280*/ 	.word	0x0500001c


	//   ....[106]....
        /*0284*/ 	.word	0x0500001c


	//   ....[107]....
        /*0288*/ 	.word	0x0500001c


	//   ....[108]....
        /*028c*/ 	.word	0x0500001c


	//   ....[109]....
        /*0290*/ 	.word	0x0500001c


	//   ....[110]....
        /*0294*/ 	.word	0x0500001c


	//   ....[111]....
        /*0298*/ 	.word	0x0500001c


	//   ....[112]....
        /*029c*/ 	.word	0x0500001c


	//   ....[113]....
        /*02a0*/ 	.word	0x0500001c


	//   ....[114]....
        /*02a4*/ 	.word	0x0500001c


	//   ....[115]....
        /*02a8*/ 	.word	0x0500001c


	//   ....[116]....
        /*02ac*/ 	.word	0x0500001c


	//   ....[117]....
        /*02b0*/ 	.word	0x0500001c


	//   ....[118]....
        /*02b4*/ 	.word	0x0500001c


	//   ....[119]....
        /*02b8*/ 	.word	0x0500001c


	//   ....[120]....
        /*02bc*/ 	.word	0x0500001c


	//   ....[121]....
        /*02c0*/ 	.word	0x0500001c


	//   ....[122]....
        /*02c4*/ 	.word	0x0500001c


	//   ....[123]....
        /*02c8*/ 	.word	0x0500001c


	//   ....[124]....
        /*02cc*/ 	.word	0x0500001c


	//   ....[125]....
        /*02d0*/ 	.word	0x0500001c


	//----- nvinfo : EIATTR_COOP_GROUP_INSTR_OFFSETS
	.align		4
.L_1425:
        /*02d4*/ 	.byte	0x04, 0x28
        /*02d6*/ 	.short	(.L_1427 - .L_1426)


	//   ....[0]....
.L_1426:
        /*02d8*/ 	.word	0x00001c00


	//   ....[1]....
        /*02dc*/ 	.word	0x00001c30


	//   ....[2]....
        /*02e0*/ 	.word	0x00001c60


	//   ....[3]....
        /*02e4*/ 	.word	0x00001c70


	//   ....[4]....
        /*02e8*/ 	.word	0x000022e0


	//   ....[5]....
        /*02ec*/ 	.word	0x000022f0


	//   ....[6]....
        /*02f0*/ 	.word	0x00002340


	//   ....[7]....
        /*02f4*/ 	.word	0x00002350


	//   ....[8]....
        /*02f8*/ 	.word	0x00002380


	//   ....[9]....
        /*02fc*/ 	.word	0x00002390


	//   ....[10]....
        /*0300*/ 	.word	0x000023c0


	//   ....[11]....
        /*0304*/ 	.word	0x000023e0


	//   ....[12]....
        /*0308*/ 	.word	0x00002410


	//   ....[13]....
        /*030c*/ 	.word	0x00002430


	//   ....[14]....
        /*0310*/ 	.word	0x00003b60


	//   ....[15]....
        /*0314*/ 	.word	0x00003b90


	//   ....[16]....
        /*0318*/ 	.word	0x00003bc0


	//   ....[17]....
        /*031c*/ 	.word	0x00003be0


	//   ....[18]....
        /*0320*/ 	.word	0x00003c10


	//   ....[19]....
        /*0324*/ 	.word	0x00003c20


	//   ....[20]....
        /*0328*/ 	.word	0x00003c50


	//   ....[21]....
        /*032c*/ 	.word	0x00003c60


	//   ....[22]....
        /*0330*/ 	.word	0x00003e40


	//   ....[23]....
        /*0334*/ 	.word	0x00003e70


	//   ....[24]....
        /*0338*/ 	.word	0x00003eb0


	//   ....[25]....
        /*033c*/ 	.word	0x00003ed0


	//   ....[26]....
        /*0340*/ 	.word	0x00003f00


	//   ....[27]....
        /*0344*/ 	.word	0x00003f10


	//   ....[28]....
        /*0348*/ 	.word	0x00003f40


	//   ....[29]....
        /*034c*/ 	.word	0x00003f50


	//   ....[30]....
        /*0350*/ 	.word	0x000040e0


	//   ....[31]....
        /*0354*/ 	.word	0x00004110


	//   ....[32]....
        /*0358*/ 	.word	0x00004140


	//   ....[33]....
        /*035c*/ 	.word	0x00004160


	//   ....[34]....
        /*0360*/ 	.word	0x00004190


	//   ....[35]....
        /*0364*/ 	.word	0x000041a0


	//   ....[36]....
        /*0368*/ 	.word	0x000041d0


	//   ....[37]....
        /*036c*/ 	.word	0x000041e0


	//   ....[38]....
        /*0370*/ 	.word	0x00004520


	//   ....[39]....
        /*0374*/ 	.word	0x00004550


	//   ....[40]....
        /*0378*/ 	.word	0x000045d0


	//   ....[41]....
        /*037c*/ 	.word	0x000045f0


	//   ....[42]....
        /*0380*/ 	.word	0x00004620


	//   ....[43]....
        /*0384*/ 	.word	0x00004640


	//   ....[44]....
        /*0388*/ 	.word	0x00004650


	//   ....[45]....
        /*038c*/ 	.word	0x00004680


	//   ....[46]....
        /*0390*/ 	.word	0x000046e0


	//   ....[47]....
        /*0394*/ 	.word	0x00004720


	//   ....[48]....
        /*0398*/ 	.word	0x00004750


	//   ....[49]....
        /*039c*/ 	.word	0x00004770


	//   ....[50]....
        /*03a0*/ 	.word	0x000047a0


	//   ....[51]....
        /*03a4*/ 	.word	0x000047b0


	//   ....[52]....
        /*03a8*/ 	.word	0x000047e0


	//   ....[53]....
        /*03ac*/ 	.word	0x00004800


	//   ....[54]....
        /*03b0*/ 	.word	0x00004820


	//   ....[55]....
        /*03b4*/ 	.word	0x00004860


	//   ....[56]....
        /*03b8*/ 	.word	0x00004890


	//   ....[57]....
        /*03bc*/ 	.word	0x000048c0


	//   ....[58]....
        /*03c0*/ 	.word	0x000048f0


	//   ....[59]....
        /*03c4*/ 	.word	0x00004910


	//   ....[60]....
        /*03c8*/ 	.word	0x00004940


	//   ....[61]....
        /*03cc*/ 	.word	0x00004960


	//   ....[62]....
        /*03d0*/ 	.word	0x00004990


	//   ....[63]....
        /*03d4*/ 	.word	0x000049b0


	//   ....[64]....
        /*03d8*/ 	.word	0x000049e0


	//   ....[65]....
        /*03dc*/ 	.word	0x00004a20


	//   ....[66]....
        /*03e0*/ 	.word	0x00004a40


	//   ....[67]....
        /*03e4*/ 	.word	0x00004a80


	//   ....[68]....
        /*03e8*/ 	.word	0x00004b10


	//   ....[69]....
        /*03ec*/ 	.word	0x00004c20


	//   ....[70]....
        /*03f0*/ 	.word	0x00004db0


	//   ....[71]....
        /*03f4*/ 	.word	0x00004e00


	//   ....[72]....
        /*03f8*/ 	.word	0x00004e70


	//   ....[73]....
        /*03fc*/ 	.word	0x00004ed0


	//   ....[74]....
        /*0400*/ 	.word	0x00004f40


	//   ....[75]....
        /*0404*/ 	.word	0x00004fa0


	//   ....[76]....
        /*0408*/ 	.word	0x00005010


	//   ....[77]....
        /*040c*/ 	.word	0x00005070


	//   ....[78]....
        /*0410*/ 	.word	0x00005110


	//   ....[79]....
        /*0414*/ 	.word	0x000051a0


	//   ....[80]....
        /*0418*/ 	.word	0x00005210


	//   ....[81]....
        /*041c*/ 	.word	0x00005270


	//   ....[82]....
        /*0420*/ 	.word	0x000052e0


	//   ....[83]....
        /*0424*/ 	.word	0x00005340


	//   ....[84]....
        /*0428*/ 	.word	0x000053b0


	//   ....[85]....
        /*042c*/ 	.word	0x00005410


	//   ....[86]....
        /*0430*/ 	.word	0x000054b0


	//   ....[87]....
        /*0434*/ 	.word	0x00005540


	//   ....[88]....
        /*0438*/ 	.word	0x000055b0


	//   ....[89]....
        /*043c*/ 	.word	0x00005610


	//   ....[90]....
        /*0440*/ 	.word	0x00005680


	//   ....[91]....
        /*0444*/ 	.word	0x000056e0


	//   ....[92]....
        /*0448*/ 	.word	0x00005750


	//   ....[93]....
        /*044c*/ 	.word	0x000057b0


	//   ....[94]....
        /*0450*/ 	.word	0x00005850


	//   ....[95]....
        /*0454*/ 	.word	0x00005910


	//   ....[96]....
        /*0458*/ 	.word	0x00005a10


	//   ....[97]....
        /*045c*/ 	.word	0x00005a60


	//   ....[98]....
        /*0460*/ 	.word	0x00005b20


	//   ....[99]....
        /*0464*/ 	.word	0x00005b70


	//   ....[100]....
        /*0468*/ 	.word	0x00005be0


	//   ....[101]....
        /*046c*/ 	.word	0x00005c30


	//   ....[102]....
        /*0470*/ 	.word	0x00005ca0


	//   ....[103]....
        /*0474*/ 	.word	0x00005d00


	//   ....[104]....
        /*0478*/ 	.word	0x00005d70


	//   ....[105]....
        /*047c*/ 	.word	0x00005dd0


	//   ....[106]....
        /*0480*/ 	.word	0x00005e80


	//   ....[107]....
        /*0484*/ 	.word	0x00005ef0


	//   ....[108]....
        /*0488*/ 	.word	0x00005f80


	//   ....[109]....
        /*048c*/ 	.word	0x00005ff0


	//   ....[110]....
        /*0490*/ 	.word	0x00006060


	//   ....[111]....
        /*0494*/ 	.word	0x000060c0


	//   ....[112]....
        /*0498*/ 	.word	0x00006140


	//   ....[113]....
        /*049c*/ 	.word	0x000061c0


	//   ....[114]....
        /*04a0*/ 	.word	0x00006260


	//   ....[115]....
        /*04a4*/ 	.word	0x000062d0


	//   ....[116]....
        /*04a8*/ 	.word	0x00006360


	//   ....[117]....
        /*04ac*/ 	.word	0x00006400


	//   ....[118]....
        /*04b0*/ 	.word	0x00006490


	//   ....[119]....
        /*04b4*/ 	.word	0x000064f0


	//   ....[120]....
        /*04b8*/ 	.word	0x00006560


	//   ....[121]....
        /*04bc*/ 	.word	0x000065e0


	//   ....[122]....
        /*04c0*/ 	.word	0x00006680


	//   ....[123]....
        /*04c4*/ 	.word	0x00006730


	//   ....[124]....
        /*04c8*/ 	.word	0x00006810


	//   ....[125]....
        /*04cc*/ 	.word	0x000068c0


	//----- nvinfo : EIATTR_EXIT_INSTR_OFFSETS
	.align		4
.L_1427:
        /*04d0*/ 	.byte	0x04, 0x1c
        /*04d2*/ 	.short	(.L_1429 - .L_1428)


	//   ....[0]....
.L_1428:
        /*04d4*/ 	.word	0x00002c60


	//   ....[1]....
        /*04d8*/ 	.word	0x00004d50


	//----- nvinfo : EIATTR_MAX_THREADS
	.align		4
.L_1429:
        /*04dc*/ 	.byte	0x04, 0x05
        /*04de*/ 	.short	(.L_1431 - .L_1430)
.L_1430:
        /*04e0*/ 	.word	0x00000140
        /*04e4*/ 	.word	0x00000001
        /*04e8*/ 	.word	0x00000001


	//----- nvinfo : EIATTR_CRS_STACK_SIZE
	.align		4
.L_1431:
        /*04ec*/ 	.byte	0x04, 0x1e
        /*04ee*/ 	.short	(.L_1433 - .L_1432)
.L_1432:
        /*04f0*/ 	.word	0x00000000


	//----- nvinfo : EIATTR_CBANK_PARAM_SIZE
	.align		4
.L_1433:
        /*04f4*/ 	.byte	0x03, 0x19
        /*04f6*/ 	.short	0x0060


	//----- nvinfo : EIATTR_PARAM_CBANK
	.align		4
        /*04f8*/ 	.byte	0x04, 0x0a
        /*04fa*/ 	.short	(.L_1435 - .L_1434)
	.align		4
.L_1434:
        /*04fc*/ 	.word	index@(.nv.constant0._ZN13group_norm_v218gn_bwd_cuda_kernelI6__halfLi320ELi3ELi32ELi40ELi1024ELb0ELb1ELi16ELi320ELi320ELi4ELb1ELi5ELb0ELb0ELNS_15WgradSyncMethodE2ENS_16CompileConditionILi900EEEEEvPT_S6_S6_PKS5_S8_S8_S8_PKfflPfPj)
        /*0500*/ 	.short	0x0210
        /*0502*/ 	.short	0x0060


	//----- nvinfo : EIATTR_SW_WAR
	.align		4
.L_1435:
        /*0504*/ 	.byte	0x04, 0x36
        /*0506*/ 	.short	(.L_1437 - .L_1436)
.L_1436:
        /*0508*/ 	.word	0x00000008
.L_1437:


//--------------------- .nv.info._ZN13group_norm_v218gn_bwd_cuda_kernelI6__halfLi320ELi1ELi32ELi40ELi1024ELb0ELb1ELi32ELi320ELi320ELi4ELb1ELi4ELb0ELb0ELNS_15WgradSyncMethodE3ENS_16CompileConditionILi900EEEEEvPT_S6_S6_PKS5_S8_S8_S8_PKfflPfPj --------------------------
	.section	.nv.info._ZN13group_norm_v218gn_bwd_cuda_kernelI6__halfLi320ELi1ELi32ELi40ELi1024ELb0ELb1ELi32ELi320ELi320ELi4ELb1ELi4ELb0ELb0ELNS_15WgradSyncMethodE3ENS_16CompileConditionILi900EEEEEvPT_S6_S6_PKS5_S8_S8_S8_PKfflPfPj,"",@"SHT_CUDA_INFO"
	.sectionflags	@""
	.align	4


	//----- nvinfo : EIATTR_CUDA_API_VERSION
	.align		4
        /*0000*/ 	.byte	0x04, 0x37
        /*0002*/ 	.short	(.L_1439 - .L_1438)
.L_1438:
        /*0004*/ 	.word	0x00000082


	//----- nvinfo : EIATTR_KPARAM_INFO
	.align		4
.L_1439:
        /*0008*/ 	.byte	0x04, 0x17
        /*000a*/ 	.short	(.L_1441 - .L_1440)
.L_1440:
        /*000c*/ 	.word	0x00000000
        /*0010*/ 	.short	0x000b
        /*0012*/ 	.short	0x0058
        /*0014*/ 	.byte	0x00, 0xf0, 0x21, 0x00


	//----- nvinfo : EIATTR_KPARAM_INFO
	.align		4
.L_1441:
        /*0018*/ 	.byte	0x04, 0x17
        /*001a*/ 	.short	(.L_1443 - .L_1442)
.L_1442:
        /*001c*/ 	.word	0x00000000
        /*0020*/ 	.short	0x000a
        /*0022*/ 	.short	0x0050
        /*0024*/ 	.byte	0x00, 0xf0, 0x21, 0x00


	//----- nvinfo : EIATTR_KPARAM_INFO
	.align		4
.L_1443:
        /*0028*/ 	.byte	0x04, 0x17
        /*002a*/ 	.short	(.L_1445 - .L_1444)
.L_1444:
        /*002c*/ 	.word	0x00000000
        /*0030*/ 	.short	0x0009
        /*0032*/ 	.short	0x0048
        /*0034*/ 	.byte	0x00, 0xf0, 0x21, 0x00


	//----- nvinfo : EIATTR_KPARAM_INFO
	.align		4
.L_1445:
        /*0038*/ 	.byte	0x04, 0x17
        /*003a*/ 	.short	(.L_1447 - .L_1446)
.L_1446:
        /*003c*/ 	.word	0x00000000
        /*0040*/ 	.short	0x0008
        /*0042*/ 	.short	0x0040
        /*0044*/ 	.byte	0x00, 0xf0, 0x11, 0x00


	//----- nvinfo : EIATTR_KPARAM_INFO
	.align		4
.L_1447:
        /*0048*/ 	.byte	0x04, 0x17
        /*004a*/ 	.short	(.L_1449 - .L_1448)
.L_1448:
        /*004c*/ 	.word	0x00000000
        /*0050*/ 	.short	0x0007
        /*0052*/ 	.short	0x0038
        /*0054*/ 	.byte	0x00, 0xf0, 0x21, 0x00


	//----- nvinfo : EIATTR_KPARAM_INFO
	.align		4
.L_1449:
        /*0058*/ 	.byte	0x04, 0x17
        /*005a*/ 	.short	(.L_1451 - .L_1450)
.L_1450:
        /*005c*/ 	.word	0x00000000
        /*0060*/ 	.short	0x0006
        /*0062*/ 	.short	0x0030
        /*0064*/ 	.byte	0x00, 0xf0, 0x21, 0x00


	//----- nvinfo : EIATTR_KPARAM_INFO
	.align		4
.L_1451:
        /*0068*/ 	.byte	0x04, 0x17
        /*006a*/ 	.short	(.L_1453 - .L_1452)
.L_1452:
        /*006c*/ 	.word	0x00000000
        /*0070*/ 	.short	0x0005
        /*0072*/ 	.short	0x0028
        /*0074*/ 	.byte	0x00, 0xf0, 0x21, 0x00


	//----- nvinfo : EIATTR_KPARAM_INFO
	.align		4
.L_1453:
        /*0078*/ 	.byte	0x04, 0x17
        /*007a*/ 	.short	(.L_1455 - .L_1454)
.L_1454:
        /*007c*/ 	.word	0x00000000
        /*0080*/ 	.short	0x0004
        /*0082*/ 	.short	0x0020
        /*0084*/ 	.byte	0x00, 0xf0, 0x21, 0x00


	//----- nvinfo : EIATTR_KPARAM_INFO
	.align		4
.L_1455:
        /*0088*/ 	.byte	0x04, 0x17
        /*008a*/ 	.short	(.L_1457 - .L_1456)
.L_1456:
        /*008c*/ 	.word	0x00000000
        /*0090*/ 	.short	0x0003
        /*0092*/ 	.short	0x0018
        /*0094*/ 	.byte	0x00, 0xf0, 0x21, 0x00


	//----- nvinfo : EIATTR_KPARAM_INFO
	.align		4
.L_1457:
        /*0098*/ 	.byte	0x04, 0x17
        /*009a*/ 	.short	(.L_1459 - .L_1458)
.L_1458:
        /*009c*/ 	.word	0x00000000
        /*00a0*/ 	.short	0x0002
        /*00a2*/ 	.short	0x0010
        /*00a4*/ 	.byte	0x00, 0xf0, 0x21, 0x00


	//----- nvinfo : EIATTR_KPARAM_INFO
	.align		4
.L_1459:
        /*00a8*/ 	.byte	0x04, 0x17
        /*00aa*/ 	.short	(.L_1461 - .L_1460)
.L_1460:
        /*00ac*/ 	.word	0x00000000
        /*00b0*/ 	.short	0x0001
        /*00b2*/ 	.short	0x0008
        /*00b4*/ 	.byte	0x00, 0xf0, 0x21, 0x00


	//----- nvinfo : EIATTR_KPARAM_INFO
	.align		4
.L_1461:
        /*00b8*/ 	.byte	0x04, 0x17
        /*00ba*/ 	.short	(.L_1463 - .L_1462)
.L_1462:
        /*00bc*/ 	.word	0x00000000
        /*00c0*/ 	.short	0x0000
        /*00c2*/ 	.short	0x0000
        /*00c4*/ 	.byte	0x00, 0xf0, 0x21, 0x00


	//----- nvinfo : EIATTR_SPARSE_MMA_MASK
	.align		4
.L_1463:
        /*00c8*/ 	.byte	0x03, 0x50
        /*00ca*/ 	.short	0x0000


	//----- nvinfo : EIATTR_MAXREG_COUNT
	.align		4
        /*00cc*/ 	.byte	0x03, 0x1b
        /*00ce*/ 	.short	0x00a8


	//----- nvinfo : EIATTR_NUM_BARRIERS
	.align		4
        /*00d0*/ 	.byte	0x02, 0x4c
        /*00d2*/ 	.byte	0x01
	.zero		1


	//----- nvinfo : EIATTR_MERCURY_ISA_VERSION
	.align		4
        /*00d4*/ 	.byte	0x03, 0x5f
        /*00d6*/ 	.short	0x0101


	//----- nvinfo : EIATTR_COOP_GROUP_MASK_REGIDS
	.align		4
        /*00d8*/ 	.byte	0x04, 0x29
        /*00da*/ 	.short	(.L_1465 - .L_1464)


	//   ....[0]....
.L_1464:
        /*00dc*/ 	.word	0xffffffff


	//   ....[1]....
        /*00e0*/ 	.word	0xffffffff


	//   ....[2]....
        /*00e4*/ 	.word	0xffffffff


	//   ....[3]....
        /*00e8*/ 	.word	0xffffffff


	//   ....[4]....
        /*00ec*/ 	.word	0xffffffff


	//   ....[5]....
        /*00f0*/ 	.word	0xffffffff


	//   ....[6]....
        /*00f4*/ 	.word	0xffffffff


	//   ....[7]....
        /*00f8*/ 	.word	0xffffffff


	//   ....[8]....
        /*00fc*/ 	.word	0xffffffff


	//   ....[9]....
        /*0100*/ 	.word	0xffffffff


	//   ....[10]....
        /*0104*/ 	.word	0xffffffff


	//   ....[11]....
        /*0108*/ 	.word	0xffffffff


	//   ....[12]....
        /*010c*/ 	.word	0xffffffff


	//   ....[13]....
        /*0110*/ 	.word	0xffffffff


	//   ....[14]....
        /*0114*/ 	.word	0x05000021


	//   ....[15]....
        /*0118*/ 	.word	0x05000020


	//   ....[16]....
        /*011c*/ 	.word	0x05000022


	//   ....[17]....
        /*0120*/ 	.word	0x05000023


	//   ....[18]....
        /*0124*/ 	.word	0x05000025


	//   ....[19]....
        /*0128*/ 	.word	0x0500001a


	//   ....[20]....
        /*012c*/ 	.word	0x05000024


	//   ....[21]....
        /*0130*/ 	.word	0x0500001b


	//   ....[22]....
        /*0134*/ 	.word	0x05000025


	//   ....[23]....
        /*0138*/ 	.word	0x05000024


	//   ....[24]....
        /*013c*/ 	.word	0x0500002a


	//   ....[25]....
        /*0140*/ 	.word	0x05000029


	//   ....[26]....
        /*0144*/ 	.word	0x0500002b


	//   ....[27]....
        /*0148*/ 	.word	0x0500002c


	//   ....[28]....
        /*014c*/ 	.word	0x0500002e


	//   ....[29]....
        /*0150*/ 	.word	0x0500001f


	//   ....[30]....
        /*0154*/ 	.word	0x05000025


	//   ....[31]....
        /*0158*/ 	.word	0x05000024


	//   ....[32]....
        /*015c*/ 	.word	0x0500002a


	//   ....[33]....
        /*0160*/ 	.word	0x05000029


	//   ....[34]....
        /*0164*/ 	.word	0x0500002b


	//   ....[35]....
        /*0168*/ 	.word	0x0500002c


	//   ....[36]....
        /*016c*/ 	.word	0x0500002e


	//   ....[37]....
        /*0170*/ 	.word	0x0500001f


	//   ....[38]....
        /*0174*/ 	.word	0x05000020


	//   ....[39]....
        /*0178*/ 	.word	0x0500001f


	//   ....[40]....
        /*017c*/ 	.word	0x05000022


	//   ....[41]....
        /*0180*/ 	.word	0x05000021


	//   ....[42]....
        /*0184*/ 	.word	0x05000036


	//   ....[43]....
        /*0188*/ 	.word	0x05000034


	//   ....[44]....
        /*018c*/ 	.word	0x0500001f


	//   ....[45]....
        /*0190*/ 	.word	0x05000020


	//   ....[46]....
        /*0194*/ 	.word	0x05000034


	//   ....[47]....
        /*0198*/ 	.word	0x05000021


	//   ....[48]....
        /*019c*/ 	.word	0x05000022


	//   ....[49]....
        /*01a0*/ 	.word	0x05000033


	//   ....[50]....
        /*01a4*/ 	.word	0x05000031


	//   ....[51]....
        /*01a8*/ 	.word	0x05000036


	//   ....[52]....
        /*01ac*/ 	.word	0x0500001c


	//   ....[53]....
        /*01b0*/ 	.word	0x0500001d


	//   ....[54]....
        /*01b4*/ 	.word	0x0500002d


	//   ....[55]....
        /*01b8*/ 	.word	0x05000034


	//   ....[56]....
        /*01bc*/ 	.word	0x05000031


	//   ....[57]....
        /*01c0*/ 	.word	0x05000036


	//   ....[58]....
        /*01c4*/ 	.word	0x0500002e


	//   ....[59]....
        /*01c8*/ 	.word	0x0500002f


	//   ....[60]....
        /*01cc*/ 	.word	0x05000022


	//   ....[61]....
        /*01d0*/ 	.word	0x05000021


	//   ....[62]....
        /*01d4*/ 	.word	0x05000030


	//   ....[63]....
        /*01d8*/ 	.word	0x05000023


	//   ....[64]....
        /*01dc*/ 	.word	0x05000024


	//   ....[65]....
        /*01e0*/ 	.word	0x05000029


	//   ....[66]....
        /*01e4*/ 	.word	0x0500002e


	//   ....[67]....
        /*01e8*/ 	.word	0x05000032


	//   ....[68]....
        /*01ec*/ 	.word	0x05000022


	//   ....[69]....
        /*01f0*/ 	.word	0x0500001e


	//   ....[70]....
        /*01f4*/ 	.word	0x05000033


	//   ....[71]....
        /*01f8*/ 	.word	0x05000033


	//   ....[72]....
        /*01fc*/ 	.word	0x05000033


	//   ....[73]....
        /*0200*/ 	.word	0x05000033


	//   ....[74]....
        /*0204*/ 	.word	0x05000033


	//   ....[75]....
        /*0208*/ 	.word	0x05000033


	//   ....[76]....
        /*020c*/ 	.word	0x05000033


	//   ....[77]....
        /*0210*/ 	.word	0x05000033


	//   ....[78]....
        /*0214*/ 	.word	0x05000033


	//   ....[79]....
        /*0218*/ 	.word	0x05000033


	//   ....[80]....
        /*021c*/ 	.word	0x05000033


	//   ....[81]....
        /*0220*/ 	.word	0x05000033


	//   ....[82]....
        /*0224*/ 	.word	0x05000033


	//   ....[83]....
        /*0228*/ 	.word	0x05000033


	//   ....[84]....
        /*022c*/ 	.word	0x05000033


	//   ....[85]....
        /*0230*/ 	.word	0x05000033


	//   ....[86]....
        /*0234*/ 	.word	0x05000033


	//   ....[87]....
        /*0238*/ 	.word	0x05000033


	//   ....[88]....
        /*023c*/ 	.word	0x05000033


	//   ....[89]....
        /*0240*/ 	.word	0x05000033


	//   ....[90]....
        /*0244*/ 	.word	0x05000033


	//   ....[91]....
        /*0248*/ 	.word	0x05000033


	//   ....[92]....
        /*024c*/ 	.word	0x05000033


	//   ....[93]....
        /*0250*/ 	.word	0x05000033


	//   ....[94]....
        /*0254*/ 	.word	0x05000033


	//   ....[95]....
        /*0258*/ 	.word	0x05000033


	//   ....[96]....
        /*025c*/ 	.word	0x05000033


	//   ....[97]....
        /*0260*/ 	.word	0x05000033


	//   ....[98]....
        /*0264*/ 	.word	0x05000033


	//   ....[99]....
        /*0268*/ 	.word	0x05000033


	//   ....[100]....
        /*026c*/ 	.word	0x05000033


	//   ....[101]....
        /*0270*/ 	.word	0x05000033


	//   ....[102]....
        /*0274*/ 	.word	0x05000033


	//   ....[103]....
        /*0278*/ 	.word	0x05000033


	//   ....[104]....
        /*027c*/ 	.word	0x05000033


	//   ....[105]....
        /*0280*/ 	.word	0x05000033


	//   ....[106]....
        /*0284*/ 	.word	0x05000033


	//   ....[107]....
        /*0288*/ 	.word	0x05000033


	//   ....[108]....
        /*028c*/ 	.word	0x05000033


	//   ....[109]....
        /*0290*/ 	.word	0x05000033


	//   ....[110]....
        /*0294*/ 	.word	0x05000033


	//   ....[111]....
        /*0298*/ 	.word	0x05000033


	//   ....[112]....
        /*029c*/ 	.word	0x05000033


	//   ....[113]....
        /*02a0*/ 	.word	0x05000033


	//   ....[114]....
        /*02a4*/ 	.word	0x05000033


	//   ....[115]....
        /*02a8*/ 	.word	0x05000033


	//   ....[116]....
        /*02ac*/ 	.word	0x05000033


	//   ....[117]....
        /*02b0*/ 	.word	0x05000033


	//   ....[118]....
        /*02b4*/ 	.word	0x05000033


	//   ....[119]....
        /*02b8*/ 	.word	0x05000033


	//   ....[120]....
        /*02bc*/ 	.word	0x05000033


	//   ....[121]....
        /*02c0*/ 	.word	0x05000033


	//   ....[122]....
        /*02c4*/ 	.word	0x05000033


	//   ....[123]....
        /*02c8*/ 	.word	0x05000033


	//   ....[124]....
        /*02cc*/ 	.word	0x05000033


	//   ....[125]....
        /*02d0*/ 	.word	0x05000033


	//----- nvinfo : EIATTR_COOP_GROUP_INSTR_OFFSETS
	.align		4
.L_1465:
        /*02d4*/ 	.byte	0x04, 0x28
        /*02d6*/ 	.short	(.L_1467 - .L_1466)


	//   ....[0]....
.L_1466:
        /*02d8*/ 	.word	0x000027d0


	//   ....[1]....
        /*02dc*/ 	.word	0x00002810


	//   ....[2]....
        /*02e0*/ 	.word	0x00002850


	//   ....[3]....
        /*02e4*/ 	.word	0x00002860


	//   ....[4]....
        /*02e8*/ 	.word	0x00002d80


	//   ....[5]....
        /*02ec*/ 	.word	0x00002d90


	//   ....[6]....
        /*02f0*/ 	.word	0x00002dc0


	//   ....[7]....
        /*02f4*/ 	.word	0x00002dd0


	//   ....[8]....
        /*02f8*/ 	.word	0x00002e00


	//   ....[9]....
        /*02fc*/ 	.word	0x00002e10


	//   ....[10]....
        /*0300*/ 	.word	0x00002e60


	//   ....[11]....
        /*0304*/ 	.word	0x00002e80


	//   ....[12]....
        /*0308*/ 	.word	0x00002ec0


	//   ....[13]....
        /*030c*/ 	.word	0x00002ed0


	//   ....[14]....
        /*0310*/ 	.word	0x00004b10


	//   ....[15]....
        /*0314*/ 	.word	0x00004b40


	//   ....[16]....
        /*0318*/ 	.word	0x00004b80


	//   ....[17]....
        /*031c*/ 	.word	0x00004ba0


	//   ....[18]....
        /*0320*/ 	.word	0x00004bd0


	//   ....[19]....
        /*0324*/ 	.word	0x00004be0


	//   ....[20]....
        /*0328*/ 	.word	0x00004c10


	//   ....[21]....
        /*032c*/ 	.word	0x00004c20


	//   ....[22]....
        /*0330*/ 	.word	0x00004dc0


	//   ....[23]....
        /*0334*/ 	.word	0x00004df0


	//   ....[24]....
        /*0338*/ 	.word	0x00004e30


	//   ....[25]....
        /*033c*/ 	.word	0x00004e50


	//   ....[26]....
        /*0340*/ 	.word	0x00004e80


	//   ....[27]....
        /*0344*/ 	.word	0x00004e90


	//   ....[28]....
        /*0348*/ 	.word	0x00004ec0


	//   ....[29]....
        /*034c*/ 	.word	0x00004ed0


	//   ....[30]....
        /*0350*/ 	.word	0x00005010


	//   ....[31]....
        /*0354*/ 	.word	0x00005040


	//   ....[32]....
        /*0358*/ 	.word	0x00005080


	//   ....[33]....
        /*035c*/ 	.word	0x000050a0


	//   ....[34]....
        /*0360*/ 	.word	0x000050d0


	//   ....[35]....
        /*0364*/ 	.word	0x000050e0


	//   ....[36]....
        /*0368*/ 	.word	0x00005110


	//   ....[37]....
        /*036c*/ 	.word	0x00005120


	//   ....[38]....
        /*0370*/ 	.word	0x00005440


	//   ....[39]....
        /*0374*/ 	.word	0x00005460


	//   ....[40]....
        /*0378*/ 	.word	0x000054d0


	//   ....[41]....
        /*037c*/ 	.word	0x000054f0


	//   ....[42]....
        /*0380*/ 	.word	0x00005520


	//   ....[43]....
        /*0384*/ 	.word	0x00005540


	//   ....[44]....
        /*0388*/ 	.word	0x00005560


	//   ....[45]....
        /*038c*/ 	.word	0x00005570


	//   ....[46]....
        /*0390*/ 	.word	0x00005590


	//   ....[47]....
        /*0394*/ 	.word	0x000055b0


	//   ....[48]....
        /*0398*/ 	.word	0x000055d0


	//   ....[49]....
        /*039c*/ 	.word	0x000055f0


	//   ....[50]....
        /*03a0*/ 	.word	0x00005610


	//   ....[51]....
        /*03a4*/ 	.word	0x00005640


	//   ....[52]....
        /*03a8*/ 	.word	0x00005660


	//   ....[53]....
        /*03ac*/ 	.word	0x00005690


	//   ....[54]....
        /*03b0*/ 	.word	0x000056c0


	//   ....[55]....
        /*03b4*/ 	.word	0x000056e0


	//   ....[56]....
        /*03b8*/ 	.word	0x00005710


	//   ....[57]....
        /*03bc*/ 	.word	0x00005740


	//   ....[58]....
        /*03c0*/ 	.word	0x00005760


	//   ....[59]....
        /*03c4*/ 	.word	0x00005780


	//   ....[60]....
        /*03c8*/ 	.word	0x000057b0


	//   ....[61]....
        /*03cc*/ 	.word	0x000057f0


	//   ....[62]....
        /*03d0*/ 	.word	0x00005830


	//   ....[63]....
        /*03d4*/ 	.word	0x00005860


	//   ....[64]....
        /*03d8*/ 	.word	0x00005890


	//   ....[65]....
        /*03dc*/ 	.word	0x000058c0


	//   ....[66]....
        /*03e0*/ 	.word	0x000058f0


	//   ....[67]....
        /*03e4*/ 	.word	0x00005910


	//   ....[68]....
        /*03e8*/ 	.word	0x000059e0


	//   ....[69]....
        /*03ec*/ 	.word	0x00005ab0


	//   ....[70]....
        /*03f0*/ 	.word	0x00005be0


	//   ....[71]....
        /*03f4*/ 	.word	0x00005c30


	//   ....[72]....
        /*03f8*/ 	.word	0x00005ca0


	//   ....[73]....
        /*03fc*/ 	.word	0x00005d00


	//   ....[74]....
        /*0400*/ 	.word	0x00005d70


	//   ....[75]....
        /*0404*/ 	.word	0x00005dd0


	//   ....[76]....
        /*0408*/ 	.word	0x00005e40


	//   ....[77]....
        /*040c*/ 	.word	0x00005ea0


	//   ....[78]....
        /*0410*/ 	.word	0x00005f50


	//   ....[79]....
        /*0414*/ 	.word	0x00005fe0


	//   ....[80]....
        /*0418*/ 	.word	0x00006050


	//   ....[81]....
        /*041c*/ 	.word	0x000060b0


	//   ....[82]....
        /*0420*/ 	.word	0x00006120


	//   ....[83]....
        /*0424*/ 	.word	0x00006180


	//   ....[84]....
        /*0428*/ 	.word	0x000061f0


	//   ....[85]....
        /*042c*/ 	.word	0x00006250


	//   ....[86]....
        /*0430*/ 	.word	0x00006300


	//   ....[87]....
        /*0434*/ 	.word	0x000063a0


	//   ....[88]....
        /*0438*/ 	.word	0x00006400


	//   ....[89]....
        /*043c*/ 	.word	0x00006460


	//   ....[90]....
        /*0440*/ 	.word	0x000064d0


	//   ....[91]....
        /*0444*/ 	.word	0x00006530


	//   ....[92]....
        /*0448*/ 	.word	0x000065a0


	//   ....[93]....
        /*044c*/ 	.word	0x00006600


	//   ....[94]....
        /*0450*/ 	.word	0x000066b0


	//   ....[95]....
        /*0454*/ 	.word	0x00006790


	//   ....[96]....
        /*0458*/ 	.word	0x000068c0


	//   ....[97]....
        /*045c*/ 	.word	0x00006930


	//   ....[98]....
        /*0460*/ 	.word	0x000069e0


	//   ....[99]....
        /*0464*/ 	.word	0x00006a40


	//   ....[100]....
        /*0468*/ 	.word	0x00006ac0


	//   ....[101]....
        /*046c*/ 	.word	0x00006b80


	//   ....[102]....
        /*0470*/ 	.word	0x00006c10


	//   ....[103]....
        /*0474*/ 	.word	0x00006cb0


	//   ....[104]....
        /*0478*/ 	.word	0x00006d90


	//   ....[105]....
        /*047c*/ 	.word	0x00006df0


	//   ....[106]....
        /*0480*/ 	.word	0x00006e60


	//   ....[107]....
        /*0484*/ 	.word	0x00006ec0


	//   ....[108]....
        /*0488*/ 	.word	0x00006f30


	//   ....[109]....
        /*048c*/ 	.word	0x00006f90


	//   ....[110]....
        /*0490*/ 	.word	0x00007030


	//   ....[111]....
        /*0494*/ 	.word	0x000070b0


	//   ....[112]....
        /*0498*/ 	.word	0x00007120


	//   ....[113]....
        /*049c*/ 	.word	0x00007180


	//   ....[114]....
        /*04a0*/ 	.word	0x000071f0


	//   ....[115]....
        /*04a4*/ 	.word	0x00007250


	//   ....[116]....
        /*04a8*/ 	.word	0x000072c0


	//   ....[117]....
        /*04ac*/ 	.word	0x00007320


	//   ....[118]....
        /*04b0*/ 	.word	0x000073b0


	//   ....[119]....
        /*04b4*/ 	.word	0x00007430


	//   ....[120]....
        /*04b8*/ 	.word	0x000074a0


	//   ....[121]....
        /*04bc*/ 	.word	0x00007500


	//   ....[122]....
        /*04c0*/ 	.word	0x00007570


	//   ....[123]....
        /*04c4*/ 	.word	0x000075d0


	//   ....[124]....
        /*04c8*/ 	.word	0x00007640


	//   ....[125]....
        /*04cc*/ 	.word	0x000076a0


	//----- nvinfo : EIATTR_EXIT_INSTR_OFFSETS
	.align		4
.L_1467:
        /*04d0*/ 	.byte	0x04, 0x1c
        /*04d2*/ 	.short	(.L_1469 - .L_1468)


	//   ....[0]....
.L_1468:
        /*04d4*/ 	.word	0x00003b10


	//   ....[1]....
        /*04d8*/ 	.word	0x00005b80


	//----- nvinfo : EIATTR_MAX_THREADS
	.align		4
.L_1469:
        /*04dc*/ 	.byte	0x04, 0x05
        /*04de*/ 	.short	(.L_1471 - .L_1470)
.L_1470:
        /*04e0*/ 	.word	0x00000140
        /*04e4*/ 	.word	0x00000001
        /*04e8*/ 	.word	0x00000001


	//----- nvinfo : EIATTR_CRS_STACK_SIZE
	.align		4
.L_1471:
        /*04ec*/ 	.byte	0x04, 0x1e
        /*04ee*/ 	.short	(.L_1473 - .L_1472)
.L_1472:
        /*04f0*/ 	.word	0x00000000


	//----- nvinfo : EIATTR_CBANK_PARAM_SIZE
	.align		4
.L_1473:
        /*04f4*/ 	.byte	0x03, 0x19
        /*04f6*/ 	.short	0x0060


	//----- nvinfo : EIATTR_PARAM_CBANK
	.align		4
        /*04f8*/ 	.byte	0x04, 0x0a
        /*04fa*/ 	.short	(.L_1475 - .L_1474)
	.align		4
.L_1474:
        /*04fc*/ 	.word	index@(.nv.constant0._ZN13group_norm_v218gn_bwd_cuda_kernelI6__halfLi320ELi1ELi32ELi40ELi1024ELb0ELb1ELi32ELi320ELi320ELi4ELb1ELi4ELb0ELb0ELNS_15WgradSyncMethodE3ENS_16CompileConditionILi900EEEEEvPT_S6_S6_PKS5_S8_S8_S8_PKfflPfPj)
        /*0500*/ 	.short	0x0210
        /*0502*/ 	.short	0x0060


	//----- nvinfo : EIATTR_SW_WAR
	.align		4
.L_1475:
        /*0504*/ 	.byte	0x04, 0x36
        /*0506*/ 	.short	(.L_1477 - .L_1476)
.L_1476:
        /*0508*/ 	.word	0x00000008
.L_1477:


//--------------------- .nv.info._ZN13group_norm_v218gn_bwd_cuda_kernelI6__halfLi320ELi1ELi32ELi40ELi1024ELb0ELb1ELi64ELi320ELi320ELi4ELb1ELi8ELb0ELb0ELNS_15WgradSyncMethodE3ENS_16CompileConditionILi900EEEEEvPT_S6_S6_PKS5_S8_S8_S8_PKfflPfPj --------------------------
	.section	.nv.info._ZN13group_norm_v218gn_bwd_cuda_kernelI6__halfLi320ELi1ELi32ELi40ELi1024ELb0ELb1ELi64ELi320ELi320ELi4ELb1ELi8ELb0ELb0ELNS_15WgradSyncMethodE3ENS_16CompileConditionILi900EEEEEvPT_S6_S6_PKS5_S8_S8_S8_PKfflPfPj,"",@"SHT_CUDA_INFO"
	.sectionflags	@""
	.align	4


	//----- nvinfo : EIATTR_CUDA_API_VERSION
	.align		4
        /*0000*/ 	.byte	0x04, 0x37
        /*0002*/ 	.short	(.L_1479 - .L_1478)
.L_1478:
        /*0004*/ 	.word	0x00000082


	//----- nvinfo : EIATTR_KPARAM_INFO
	.align		4
.L_1479:
        /*0008*/ 	.byte	0x04, 0x17
        /*000a*/ 	.short	(.L_1481 - .L_1480)
.L_1480:
        /*000c*/ 	.word	0x00000000
        /*0010*/ 	.short	0x000b
        /*0012*/ 	.short	0x0058
        /*0014*/ 	.byte	0x00, 0xf0, 0x21, 0x00


	//----- nvinfo : EIATTR_KPARAM_INFO
	.align		4
.L_1481:
        /*0018*/ 	.byte	0x04, 0x17
        /*001a*/ 	.short	(.L_1483 - .L_1482)
.L_1482:
        /*001c*/ 	.word	0x00000000
        /*0020*/ 	.short	0x000a
        /*0022*/ 	.short	0x0050
        /*0024*/ 	.byte	0x00, 0xf0, 0x21, 0x00


	//----- nvinfo : EIATTR_KPARAM_INFO
	.align		4
.L_1483:
        /*0028*/ 	.byte	0x04, 0x17
        /*002a*/ 	.short	(.L_1485 - .L_1484)
.L_1484:
        /*002c*/ 	.word	0x00000000
        /*0030*/ 	.short	0x0009
        /*0032*/ 	.short	0x0048
        /*0034*/ 	.byte	0x00, 0xf0, 0x21, 0x00


	//----- nvinfo : EIATTR_KPARAM_INFO
	.align		4
.L_1485:
        /*0038*/ 	.byte	0x04, 0x17
        /*003a*/ 	.short	(.L_1487 - .L_1486)
.L_1486:
        /*003c*/ 	.word	0x00000000
        /*0040*/ 	.short	0x0008
        /*0042*/ 	.short	0x0040
        /*0044*/ 	.byte	0x00, 0xf0, 0x11, 0x00


	//----- nvinfo : EIATTR_KPARAM_INFO
	.align		4
.L_1487:
        /*0048*/ 	.byte	0x04, 0x17
        /*004a*/ 	.short	(.L_1489 - .L_1488)
.L_1488:
        /*004c*/ 	.word	0x00000000
        /*0050*/ 	.short	0x0007
        /*0052*/ 	.short	0x0038
        /*0054*/ 	.byte	0x00, 0xf0, 0x21, 0x00


	//----- nvinfo : EIATTR_KPARAM_INFO
	.align		4
.L_1489:
        /*0058*/ 	.byte	0x04, 0x17
        /*005a*/ 	.short	(.L_1491 - .L_1490)
.L_1490:
        /*005c*/ 	.word	0x00000000
        /*0060*/ 	.short	0x0006
        /*0062*/ 	.short	0x0030
        /*0064*/ 	.byte	0x00, 0xf0, 0x21, 0x00


	//----- nvinfo : EIATTR_KPARAM_INFO
	.align		4
.L_1491:
        /*0068*/ 	.byte	0x04, 0x17
        /*006a*/ 	.short	(.L_1493 - .L_1492)
.L_1492:
        /*006c*/ 	.word	0x00000000
        /*0070*/ 	.short	0x0005
        /*0072*/ 	.short	0x0028
        /*0074*/ 	.byte	0x00, 0xf0, 0x21, 0x00


	//----- nvinfo : EIATTR_KPARAM_INFO
	.align		4
.L_1493:
        /*0078*/ 	.byte	0x04, 0x17
        /*007a*/ 	.short	(.L_1495 - .L_1494)
.L_1494:
        /*007c*/ 	.word	0x00000000
        /*0080*/ 	.short	0x0004
        /*0082*/ 	.short	0x0020
        /*0084*/ 	.byte	0x00, 0xf0, 0x21, 0x00


	//----- nvinfo : EIATTR_KPARAM_INFO
	.align		4
.L_1495:
        /*0088*/ 	.byte	0x04, 0x17
        /*008a*/ 	.short	(.L_1497 - .L_1496)
.L_1496:
        /*008c*/ 	.word	0x00000000
        /*0090*/ 	.short	0x0003
        /*0092*/ 	.short	0x0018
        /*0094*/ 	.byte	0x00, 0xf0, 0x21, 0x00


	//----- nvinfo : EIATTR_KPARAM_INFO
	.align		4
.L_1497:
        /*0098*/ 	.byte	0x04, 0x17
        /*009a*/ 	.short	(.L_1499 - .L_1498)
.L_1498:
        /*009c*/ 	.word	0x00000000
        /*00a0*/ 	.short	0x0002
        /*00a2*/ 	.short	0x0010
        /*00a4*/ 	.byte	0x00, 0xf0, 0x21, 0x00


	//----- nvinfo : EIATTR_KPARAM_INFO
	.align		4
.L_1499:
        /*00a8*/ 	.byte	0x04, 0x17
        /*00aa*/ 	.short	(.L_1501 - .L_1500)
.L_1500:
        /*00ac*/ 	.word	0x00000000
        /*00b0*/ 	.short	0x0001
        /*00b2*/ 	.short	0x0008
        /*00b4*/ 	.byte	0x00, 0xf0, 0x21, 0x00


	//----- nvinfo : EIATTR_KPARAM_INFO
	.align		4
.L_1501:
        /*00b8*/ 	.byte	0x04, 0x17
        /*00ba*/ 	.short	(.L_1503 - .L_1502)
.L_1502:
        /*00bc*/ 	.word	0x00000000
        /*00c0*/ 	.short	0x0000
        /*00c2*/ 	.short	0x0000
        /*00c4*/ 	.byte	0x00, 0xf0, 0x21, 0x00


	//----- nvinfo : EIATTR_SPARSE_MMA_MASK
	.align		4
.L_1503:
        /*00c8*/ 	.byte	0x03, 0x50
        /*00ca*/ 	.short	0x0000


	//----- nvinfo : EIATTR_MAXREG_COUNT
	.align		4
        /*00cc*/ 	.byte	0x03, 0x1b
        /*00ce*/ 	.short	0x00a8


	//----- nvinfo : EIATTR_NUM_BARRIERS
	.align		4
        /*00d0*/ 	.byte	0x02, 0x4c
        /*00d2*/ 	.byte	0x01
	.zero		1


	//----- nvinfo : EIATTR_ANNOTATIONS
	.align		4
        /*00d4*/ 	.byte	0x04, 0x55
        /*00d6*/ 	.short	(.L_1505 - .L_1504)


	//   ....[0]....
.L_1504:
        /* <DEDUP_REMOVED lines=31> */


	//----- nvinfo : EIATTR_MERCURY_ISA_VERSION
	.align		4
.L_1505:
        /*02b8*/ 	.byte	0x03, 0x5f
        /*02ba*/ 	.short	0x0101


	//----- nvinfo : EIATTR_INT_WARP_WIDE_INSTR_OFFSETS
	.align		4
        /*02bc*/ 	.byte	0x04, 0x31
        /*02be*/ 	.short	(.L_1507 - .L_1506)


	//   ....[0]....
.L_1506:
        /*02c0*/ 	.word	0x00004ae0


	//----- nvinfo : EIATTR_COOP_GROUP_MASK_REGIDS
	.align		4
.L_1507:
        /*02c4*/ 	.byte	0x04, 0x29
        /*02c6*/ 	.short	(.L_1509 - .L_1508)


	//   ....[0]....
.L_1508:
        /*02c8*/ 	.word	0xffffffff


	//   ....[1]....
        /*02cc*/ 	.word	0xffffffff


	//   ....[2]....
        /*02d0*/ 	.word	0xffffffff


	//   ....[3]....
        /*02d4*/ 	.word	0xffffffff


	//   ....[4]....
        /*02d8*/ 	.word	0xffffffff


	//   ....[5]....
        /*02dc*/ 	.word	0xffffffff


	//   ....[6]....
        /*02e0*/ 	.word	0xffffffff


	//   ....[7]....
        /*02e4*/ 	.word	0xffffffff


	//   ....[8]....
        /*02e8*/ 	.word	0xffffffff


	//   ....[9]....
        /*02ec*/ 	.word	0xffffffff


	//   ....[10]....
        /*02f0*/ 	.word	0xffffffff


	//   ....[11]....
        /*02f4*/ 	.word	0xffffffff


	//   ....[12]....
        /*02f8*/ 	.word	0x05000020


	//   ....[13]....
        /*02fc*/ 	.word	0x0500001f


	//   ....[14]....
        /*0300*/ 	.word	0x05000021


	//   ....[15]....
        /*0304*/ 	.word	0x05000022


	//   ....[16]....
        /*0308*/ 	.word	0x05000024


	//   ....[17]....
        /*030c*/ 	.word	0x05000023


	//   ....[18]....
        /*0310*/ 	.word	0x05000025


	//   ....[19]....
        /*0314*/ 	.word	0x0500001a


	//   ....[20]....
        /*0318*/ 	.word	0x05000024


	//   ....[21]....
        /*031c*/ 	.word	0x05000023


	//   ....[22]....
        /*0320*/ 	.word	0x05000025


	//   ....[23]....
        /*0324*/ 	.word	0x0500002a


	//   ....[24]....
        /*0328*/ 	.word	0x0500002c


	//   ....[25]....
        /*032c*/ 	.word	0x05000029


	//   ....[26]....
        /*0330*/ 	.word	0x0500002b


	//   ....[27]....
        /*0334*/ 	.word	0x0500001e


	//   ....[28]....
        /*0338*/ 	.word	0x05000024


	//   ....[29]....
        /*033c*/ 	.word	0x05000023


	//   ....[30]....
        /*0340*/ 	.word	0x05000025


	//   ....[31]....
        /*0344*/ 	.word	0x0500002a


	//   ....[32]....
        /*0348*/ 	.word	0x0500002c


	//   ....[33]....
        /*034c*/ 	.word	0x05000029


	//   ....[34]....
        /*0350*/ 	.word	0x0500002b


	//   ....[35]....
        /*0354*/ 	.word	0x0500001e


	//   ....[36]....
        /*0358*/ 	.word	0x0500001e


	//   ....[37]....
        /*035c*/ 	.word	0x0500001f


	//   ....[38]....
        /*0360*/ 	.word	0x05000032


	//   ....[39]....
        /*0364*/ 	.word	0x05000021


	//   ....[40]....
        /*0368*/ 	.word	0x05000020


	//   ....[41]....
        /*036c*/ 	.word	0x05000031


	//   ....[42]....
        /*0370*/ 	.word	0x0500001f


	//   ....[43]....
        /*0374*/ 	.word	0x05000034


	//   ....[44]....
        /*0378*/ 	.word	0x0500001e


	//   ....[45]....
        /*037c*/ 	.word	0x05000031


	//   ....[46]....
        /*0380*/ 	.word	0x05000020


	//   ....[47]....
        /*0384*/ 	.word	0x05000021


	//   ....[48]....
        /*0388*/ 	.word	0x05000030


	//   ....[49]....
        /*038c*/ 	.word	0x05000033


	//   ....[50]....
        /*0390*/ 	.word	0x0500001c


	//   ....[51]....
        /*0394*/ 	.word	0x0500002d


	//   ....[52]....
        /*0398*/ 	.word	0x0500001d


	//   ....[53]....
        /*039c*/ 	.word	0x05000031


	//   ....[54]....
        /*03a0*/ 	.word	0x05000030


	//   ....[55]....
        /*03a4*/ 	.word	0x05000034


	//   ....[56]....
        /*03a8*/ 	.word	0x0500002b


	//   ....[57]....
        /*03ac*/ 	.word	0x0500002e


	//   ....[58]....
        /*03b0*/ 	.word	0x05000020


	//   ....[59]....
        /*03b4*/ 	.word	0x05000021


	//   ....[60]....
        /*03b8*/ 	.word	0x05000022


	//   ....[61]....
        /*03bc*/ 	.word	0x05000023


	//   ....[62]....
        /*03c0*/ 	.word	0x05000029


	//   ....[63]....
        /*03c4*/ 	.word	0x0500002b


	//   ....[64]....
        /*03c8*/ 	.word	0x05000030


	//   ....[65]....
        /*03cc*/ 	.word	0x0500002f


	//   ....[66]....
        /*03d0*/ 	.word	0x05000022


	//   ....[67]....
        /*03d4*/ 	.word	0x05000019


	//   ....[68]....
        /*03d8*/ 	.word	0x05000033


	//   ....[69]....
        /*03dc*/ 	.word	0x05000033


	//   ....[70]....
        /*03e0*/ 	.word	0x05000033


	//   ....[71]....
        /*03e4*/ 	.word	0x05000033


	//   ....[72]....
        /*03e8*/ 	.word	0x05000033


	//   ....[73]....
        /*03ec*/ 	.word	0x05000033


	//   ....[74]....
        /*03f0*/ 	.word	0x05000033


	//   ....[75]....
        /*03f4*/ 	.word	0x05000033


	//   ....[76]....
        /*03f8*/ 	.word	0x05000033


	//   ....[77]....
        /*03fc*/ 	.word	0x05000033


	//   ....[78]....
        /*0400*/ 	.word	0x05000033


	//   ....[79]....
        /*0404*/ 	.word	0x05000033


	//   ....[80]....
        /*0408*/ 	.word	0x05000033


	//   ....[81]....
        /*040c*/ 	.word	0x05000033


	//   ....[82]....
        /*0410*/ 	.word	0x05000033


	//   ....[83]....
        /*0414*/ 	.word	0x05000033


	//   ....[84]....
        /*0418*/ 	.word	0x05000033


	//   ....[85]....
        /*041c*/ 	.word	0x05000033


	//   ....[86]....
        /*0420*/ 	.word	0x05000033


	//   ....[87]....
        /*0424*/ 	.word	0x05000033


	//   ....[88]....
        /*0428*/ 	.word	0x05000033


	//   ....[89]....
        /*042c*/ 	.word	0x05000033


	//   ....[90]....
        /*0430*/ 	.word	0x05000033


	//   ....[91]....
        /*0434*/ 	.word	0x05000033


	//   ....[92]....
        /*0438*/ 	.word	0x05000033


	//   ....[93]....
        /*043c*/ 	.word	0x05000033


	//   ....[94]....
        /*0440*/ 	.word	0x05000033


	//   ....[95]....
        /*0444*/ 	.word	0x05000033


	//   ....[96]....
        /*0448*/ 	.word	0x05000033


	//   ....[97]....
        /*044c*/ 	.word	0x05000033


	//   ....[98]....
        /*0450*/ 	.word	0x05000033


	//   ....[99]....
        /*0454*/ 	.word	0x05000033


	//   ....[100]....
        /*0458*/ 	.word	0x05000033


	//   ....[101]....
        /*045c*/ 	.word	0x05000033


	//   ....[102]....
        /*0460*/ 	.word	0x05000033


	//   ....[103]....
        /*0464*/ 	.word	0x05000033


	//   ....[104]....
        /*0468*/ 	.word	0x05000033


	//   ....[105]....
        /*046c*/ 	.word	0x05000033


	//   ....[106]....
        /*0470*/ 	.word	0x05000033


	//   ....[107]....
        /*0474*/ 	.word	0x05000033


	//   ....[108]....
        /*0478*/ 	.word	0x05000033


	//   ....[109]....
        /*047c*/ 	.word	0x05000033


	//   ....[110]....
        /*0480*/ 	.word	0x05000033


	//   ....[111]....
        /*0484*/ 	.word	0x05000033


	//   ....[112]....
        /*0488*/ 	.word	0x05000033


	//   ....[113]....
        /*048c*/ 	.word	0x05000033


	//   ....[114]....
        /*0490*/ 	.word	0x05000033


	//   ....[115]....
        /*0494*/ 	.word	0x05000033


	//   ....[116]....
        /*0498*/ 	.word	0x05000033


	//   ....[117]....
        /*049c*/ 	.word	0x05000033


	//   ....[118]....
        /*04a0*/ 	.word	0x05000033


	//   ....[119]....
        /*04a4*/ 	.word	0x05000033


	//   ....[120]....
        /*04a8*/ 	.word	0x05000033


	//   ....[121]....
        /*04ac*/ 	.word	0x05000033


	//   ....[122]....
        /*04b0*/ 	.word	0x05000033


	//   ....[123]....
        /*04b4*/ 	.word	0x05000033


	//----- nvinfo : EIATTR_COOP_GROUP_INSTR_OFFSETS
	.align		4
.L_1509:
        /*04b8*/ 	.byte	0x04, 0x28
        /*04ba*/ 	.short	(.L_1511 - .L_1510)


	//   ....[0]....
.L_1510:
        /*04bc*/ 	.word	0x000045e0


	//   ....[1]....
        /*04c0*/ 	.word	0x00004660


	//   ....[2]....
        /*04c4*/ 	.word	0x000046b0


	//   ....[3]....
        /*04c8*/ 	.word	0x00004740


	//   ....[4]....
        /*04cc*/ 	.word	0x00004c40


	//   ....[5]....
        /*04d0*/ 	.word	0x00004c60


	//   ....[6]....
        /*04d4*/ 	.word	0x00004c80


	//   ....[7]....
        /*04d8*/ 	.word	0x00004ca0


	//   ....[8]....
        /*04dc*/ 	.word	0x00004cc0


	//   ....[9]....
        /*04e0*/ 	.word	0x00004ce0


	//   ....[10]....
        /*04e4*/ 	.word	0x00004d00


	//   ....[11]....
        /*04e8*/ 	.word	0x00004d20


	//   ....[12]....
        /*04ec*/ 	.word	0x000075c0


	//   ....[13]....
        /*04f0*/ 	.word	0x000075f0


	//   ....[14]....
        /*04f4*/ 	.word	0x00007640


	//   ....[15]....
        /*04f8*/ 	.word	0x00007660


	//   ....[16]....
        /*04fc*/ 	.word	0x00007690


	//   ....[17]....
        /*0500*/ 	.word	0x000076a0


	//   ....[18]....
        /*0504*/ 	.word	0x000076d0


	//   ....[19]....
        /*0508*/ 	.word	0x000076e0


	//   ....[20]....
        /*050c*/ 	.word	0x00007870


	//   ....[21]....
        /*0510*/ 	.word	0x000078a0


	//   ....[22]....
        /*0514*/ 	.word	0x000078f0


	//   ....[23]....
        /*0518*/ 	.word	0x00007910


	//   ....[24]....
        /*051c*/ 	.word	0x00007940


	//   ....[25]....
        /*0520*/ 	.word	0x00007950


	//   ....[26]....
        /*0524*/ 	.word	0x00007980


	//   ....[27]....
        /*0528*/ 	.word	0x00007990


	//   ....[28]....
        /*052c*/ 	.word	0x00007ad0


	//   ....[29]....
        /*0530*/ 	.word	0x00007b00


	//   ....[30]....
        /*0534*/ 	.word	0x00007b50


	//   ....[31]....
        /*0538*/ 	.word	0x00007b70


	//   ....[32]....
        /*053c*/ 	.word	0x00007ba0


	//   ....[33]....
        /*0540*/ 	.word	0x00007bb0


	//   ....[34]....
        /*0544*/ 	.word	0x00007be0


	//   ....[35]....
        /*0548*/ 	.word	0x00007bf0


	//   ....[36]....
        /*054c*/ 	.word	0x00007f10


	//   ....[37]....
        /*0550*/ 	.word	0x00007f40


	//   ....[38]....
        /*0554*/ 	.word	0x00007f70


	//   ....[39]....
        /*0558*/ 	.word	0x00007fc0


	//   ....[40]....
        /*055c*/ 	.word	0x00007fe0


	//   ....[41]....
        /*0560*/ 	.word	0x00008010


	//   ....[42]....
        /*0564*/ 	.word	0x00008030


	//   ....[43]....
        /*0568*/ 	.word	0x00008050


	//   ....[44]....
        /*056c*/ 	.word	0x00008070


	//   ....[45]....
        /*0570*/ 	.word	0x00008090


	//   ....[46]....
        /*0574*/ 	.word	0x000080b0


	//   ....[47]....
        /*0578*/ 	.word	0x000080d0


	//   ....[48]....
        /*057c*/ 	.word	0x000080f0


	//   ....[49]....
        /*0580*/ 	.word	0x00008120


	//   ....[50]....
        /*0584*/ 	.word	0x00008160


	//   ....[51]....
        /*0588*/ 	.word	0x00008180


	//   ....[52]....
        /*058c*/ 	.word	0x000081a0


	//   ....[53]....
        /*0590*/ 	.word	0x000081c0


	//   ....[54]....
        /*0594*/ 	.word	0x000081f0


	//   ....[55]....
        /*0598*/ 	.word	0x00008220


	//   ....[56]....
        /*059c*/ 	.word	0x00008240


	//   ....[57]....
        /*05a0*/ 	.word	0x00008260


	//   ....[58]....
        /*05a4*/ 	.word	0x00008280


	//   ....[59]....
        /*05a8*/ 	.word	0x000082b0


	//   ....[60]....
        /*05ac*/ 	.word	0x00008300


	//   ....[61]....
        /*05b0*/ 	.word	0x00008330


	//   ....[62]....
        /*05b4*/ 	.word	0x00008360


	//   ....[63]....
        /*05b8*/ 	.word	0x00008390


	//   ....[64]....
        /*05bc*/ 	.word	0x000083c0


	//   ....[65]....
        /*05c0*/ 	.word	0x000083f0


	//   ....[66]....
        /*05c4*/ 	.word	0x00008520


	//   ....[67]....
        /*05c8*/ 	.word	0x00008570


	//   ....[68]....
        /*05cc*/ 	.word	0x000086a0


	//   ....[69]....
        /*05d0*/ 	.word	0x000086f0


	//   ....[70]....
        /*05d4*/ 	.word	0x00008760


	//   ....[71]....
        /*05d8*/ 	.word	0x000087c0


	//   ....[72]....
        /*05dc*/ 	.word	0x00008830


	//   ....[73]....
        /*05e0*/ 	.word	0x00008890


	//   ....[74]....
        /*05e4*/ 	.word	0x00008900


	//   ....[75]....
        /*05e8*/ 	.word	0x00008960


	//   ....[76]....
        /*05ec*/ 	.word	0x00008a10


	//   ....[77]....
        /*05f0*/ 	.word	0x00008aa0


	//   ....[78]....
        /*05f4*/ 	.word	0x00008b10


	//   ....[79]....
        /*05f8*/ 	.word	0x00008b70


	//   ....[80]....
        /*05fc*/ 	.word	0x00008be0


	//   ....[81]....
        /*0600*/ 	.word	0x00008c40


	//   ....[82]....
        /*0604*/ 	.word	0x00008cb0


	//   ....[83]....
        /*0608*/ 	.word	0x00008d10


	//   ....[84]....
        /*060c*/ 	.word	0x00008dc0


	//   ....[85]....
        /*0610*/ 	.word	0x00008e50


	//   ....[86]....
        /*0614*/ 	.word	0x00008ec0


	//   ....[87]....
        /*0618*/ 	.word	0x00008f20


	//   ....[88]....
        /*061c*/ 	.word	0x00008f90


	//   ....[89]....
        /*0620*/ 	.word	0x00008ff0


	//   ....[90]....
        /*0624*/ 	.word	0x00009060


	//   ....[91]....
        /*0628*/ 	.word	0x000090c0


	//   ....[92]....
        /*062c*/ 	.word	0x00009170


	//   ....[93]....
        /*0630*/ 	.word	0x00009230


	//   ....[94]....
        /*0634*/ 	.word	0x00009360


	//   ....[95]....
        /*0638*/ 	.word	0x000093e0


	//   ....[96]....
        /*063c*/ 	.word	0x00009490


	//   ....[97]....
        /*0640*/ 	.word	0x000094f0


	//   ....[98]....
        /*0644*/ 	.word	0x00009570


	//   ....[99]....
        /*0648*/ 	.word	0x00009640


	//   ....[100]....
        /*064c*/ 	.word	0x000096c0


	//   ....[101]....
        /*0650*/ 	.word	0x00009760


	//   ....[102]....
        /*0654*/ 	.word	0x00009820


	//   ....[103]....
        /*0658*/ 	.word	0x00009880


	//   ....[104]....
        /*065c*/ 	.word	0x000098f0


	//   ....[105]....
        /*0660*/ 	.word	0x00009950


	//   ....[106]....
        /*0664*/ 	.word	0x000099c0


	//   ....[107]....
        /*0668*/ 	.word	0x00009a20


	//   ....[108]....
        /*066c*/ 	.word	0x00009aa0


	//   ....[109]....
        /*0670*/ 	.word	0x00009b20


	//   ....[110]....
        /*0674*/ 	.word	0x00009b90


	//   ....[111]....
        /*0678*/ 	.word	0x00009bf0


	//   ....[112]....
        /*067c*/ 	.word	0x00009c60


	//   ....[113]....
        /*0680*/ 	.word	0x00009cc0


	//   ....[114]....
        /*0684*/ 	.word	0x00009d30


	//   ....[115]....
        /*0688*/ 	.word	0x00009d90


	//   ....[116]....
        /*068c*/ 	.word	0x00009df0


	//   ....[117]....
        /*0690*/ 	.word	0x00009e60


	//   ....[118]....
        /*0694*/ 	.word	0x00009ed0


	//   ....[119]....
        /*0698*/ 	.word	0x00009f30


	//   ....[120]....
        /*069c*/ 	.word	0x00009fa0


	//   ....[121]....
        /*06a0*/ 	.word	0x0000a000


	//   ....[122]....
        /*06a4*/ 	.word	0x0000a0c0


	//   ....[123]....
        /*06a8*/ 	.word	0x0000a150


	//----- nvinfo : EIATTR_EXIT_INSTR_OFFSETS
	.align		4
.L_1511:
        /*06ac*/ 	.byte	0x04, 0x1c
        /*06ae*/ 	.short	(.L_1513 - .L_1512)


	//   ....[0]....
.L_1512:
        /*06b0*/ 	.word	0x00006590


	//   ....[1]....
        /*06b4*/ 	.word	0x00008640


	//----- nvinfo : EIATTR_MAX_THREADS
	.align		4
.L_1513:
        /*06b8*/ 	.byte	0x04, 0x05
        /*06ba*/ 	.short	(.L_1515 - .L_1514)
.L_1514:
        /*06bc*/ 	.word	0x00000140
        /*06c0*/ 	.word	0x00000001
        /*06c4*/ 	.word	0x00000001


	//----- nvinfo : EIATTR_CRS_STACK_SIZE
	.align		4
.L_1515:
        /*06c8*/ 	.byte	0x04, 0x1e
        /*06ca*/ 	.short	(.L_1517 - .L_1516)
.L_1516:
        /*06cc*/ 	.word	0x00000000


	//----- nvinfo : EIATTR_CBANK_PARAM_SIZE
	.align		4
.L_1517:
        /*06d0*/ 	.byte	0x03, 0x19
        /*06d2*/ 	.short	0x0060


	//----- nvinfo : EIATTR_PARAM_CBANK
	.align		4
        /*06d4*/ 	.byte	0x04, 0x0a
        /*06d6*/ 	.short	(.L_1519 - .L_1518)
	.align		4
.L_1518:
        /*06d8*/ 	.word	index@(.nv.constant0._ZN13group_norm_v218gn_bwd_cuda_kernelI6__halfLi320ELi1ELi32ELi40ELi1024ELb0ELb1ELi64ELi320ELi320ELi4ELb1ELi8ELb0ELb0ELNS_15WgradSyncMethodE3ENS_16CompileConditionILi900EEEEEvPT_S6_S6_PKS5_S8_S8_S8_PKfflPfPj)
        /*06dc*/ 	.short	0x0210
        /*06de*/ 	.short	0x0060


	//----- nvinfo : EIATTR_SW_WAR
	.align		4
.L_1519:
        /*06e0*/ 	.byte	0x04, 0x36
        /*06e2*/ 	.short	(.L_1521 - .L_1520)
.L_1520:
        /*06e4*/ 	.word	0x00000008
.L_1521:


//--------------------- .nv.info._ZN13group_norm_v218gn_bwd_cuda_kernelI6__halfLi320ELi2ELi32ELi40ELi1024ELb0ELb1ELi32ELi320ELi320ELi4ELb1ELi8ELb0ELb0ELNS_15WgradSyncMethodE3ENS_16CompileConditionILi900EEEEEvPT_S6_S6_PKS5_S8_S8_S8_PKfflPfPj --------------------------
	.section	.nv.info._ZN13group_norm_v218gn_bwd_cuda_kernelI6__halfLi320ELi2ELi32ELi40ELi1024ELb0ELb1ELi32ELi320ELi320ELi4ELb1ELi8ELb0ELb0ELNS_15WgradSyncMethodE3ENS_16CompileConditionILi900EEEEEvPT_S6_S6_PKS5_S8_S8_S8_PKfflPfPj,"",@"SHT_CUDA_INFO"
	.sectionflags	@""
	.align	4


	//----- nvinfo : EIATTR_CUDA_API_VERSION
	.align		4
        /*0000*/ 	.byte	0x04, 0x37
        /*0002*/ 	.short	(.L_1523 - .L_1522)
.L_1522:
        /*0004*/ 	.word	0x00000082


	//----- nvinfo : EIATTR_KPARAM_INFO
	.align		4
.L_1523:
        /*0008*/ 	.byte	0x04, 0x17
        /*000a*/ 	.short	(.L_1525 - .L_1524)
.L_1524:
        /*000c*/ 	.word	0x00000000
        /*0010*/ 	.short	0x000b
        /*0012*/ 	.short	0x0058
        /*0014*/ 	.byte	0x00, 0xf0, 0x21, 0x00


	//----- nvinfo : EIATTR_KPARAM_INFO
	.align		4
.L_1525:
        /*0018*/ 	.byte	0x04, 0x17
        /*001a*/ 	.short	(.L_1527 - .L_1526)
.L_1526:
        /*001c*/ 	.word	0x00000000
        /*0020*/ 	.short	0x000a
        /*0022*/ 	.short	0x0050
        /*0024*/ 	.byte	0x00, 0xf0, 0x21, 0x00


	//----- nvinfo : EIATTR_KPARAM_INFO
	.align		4
.L_1527:
        /*0028*/ 	.byte	0x04, 0x17
        /*002a*/ 	.short	(.L_1529 - .L_1528)
.L_1528:
        /*002c*/ 	.word	0x00000000
        /*0030*/ 	.short	0x0009
        /*0032*/ 	.short	0x0048
        /*0034*/ 	.byte	0x00, 0xf0, 0x21, 0x00


	//----- nvinfo : EIATTR_KPARAM_INFO
	.align		4
.L_1529:
        /*0038*/ 	.byte	0x04, 0x17
        /*003a*/ 	.short	(.L_1531 - .L_1530)
.L_1530:
        /*003c*/ 	.word	0x00000000
        /*0040*/ 	.short	0x0008
        /*0042*/ 	.short	0x0040
        /*0044*/ 	.byte	0x00, 0xf0, 0x11, 0x00


	//----- nvinfo : EIATTR_KPARAM_INFO
	.align		4
.L_1531:
        /*0048*/ 	.byte	0x04, 0x17
        /*004a*/ 	.short	(.L_1533 - .L_1532)
.L_1532:
        /*004c*/ 	.word	0x00000000
        /*0050*/ 	.short	0x0007
        /*0052*/ 	.short	0x0038
        /*0054*/ 	.byte	0x00, 0xf0, 0x21, 0x00


	//----- nvinfo : EIATTR_KPARAM_INFO
	.align		4
.L_1533:
        /*0058*/ 	.byte	0x04, 0x17
        /*005a*/ 	.short	(.L_1535 - .L_1534)
.L_1534:
        /*005c*/ 	.word	0x00000000
        /*0060*/ 	.short	0x0006
        /*0062*/ 	.short	0x0030
        /*0064*/ 	.byte	0x00, 0xf0, 0x21, 0x00


	//----- nvinfo : EIATTR_KPARAM_INFO
	.align		4
.L_1535:
        /*0068*/ 	.byte	0x04, 0x17
        /*006a*/ 	.short	(.L_1537 - .L_1536)
.L_1536:
        /*006c*/ 	.word	0x00000000
        /*0070*/ 	.short	0x0005
        /*0072*/ 	.short	0x0028
        /*0074*/ 	.byte	0x00, 0xf0, 0x21, 0x00


	//----- nvinfo : EIATTR_KPARAM_INFO
	.align		4
.L_1537:
        /*0078*/ 	.byte	0x04, 0x17
        /*007a*/ 	.short	(.L_1539 - .L_1538)
.L_1538:
        /*007c*/ 	.word	0x00000000
        /*0080*/ 	.short	0x0004
        /*0082*/ 	.short	0x0020
        /*0084*/ 	.byte	0x00, 0xf0, 0x21, 0x00


	//----- nvinfo : EIATTR_KPARAM_INFO
	.align		4
.L_1539:
        /*0088*/ 	.byte	0x04, 0x17
        /*008a*/ 	.short	(.L_1541 - .L_1540)
.L_1540:
        /*008c*/ 	.word	0x00000000
        /*0090*/ 	.short	0x0003
        /*0092*/ 	.short	0x0018
        /*0094*/ 	.byte	0x00, 0xf0, 0x21, 0x00


	//----- nvinfo : EIATTR_KPARAM_INFO
	.align		4
.L_1541:
        /*0098*/ 	.byte	0x04, 0x17
        /*009a*/ 	.short	(.L_1543 - .L_1542)
.L_1542:
        /*009c*/ 	.word	0x00000000
        /*00a0*/ 	.short	0x0002
        /*00a2*/ 	.short	0x0010
        /*00a4*/ 	.byte	0x00, 0xf0, 0x21, 0x00


	//----- nvinfo : EIATTR_KPARAM_INFO
	.align		4
.L_1543:
        /*00a8*/ 	.byte	0x04, 0x17
        /*00aa*/ 	.short	(.L_1545 - .L_1544)
.L_1544:
        /*00ac*/ 	.word	0x00000000
        /*00b0*/ 	.short	0x0001
        /*00b2*/ 	.short	0x0008
        /*00b4*/ 	.byte	0x00, 0xf0, 0x21, 0x00


	//----- nvinfo : EIATTR_KPARAM_INFO
	.align		4
.L_1545:
        /*00b8*/ 	.byte	0x04, 0x17
        /*00ba*/ 	.short	(.L_1547 - .L_1546)
.L_1546:
        /*00bc*/ 	.word	0x00000000
        /*00c0*/ 	.short	0x0000
        /*00c2*/ 	.short	0x0000
        /*00c4*/ 	.byte	0x00, 0xf0, 0x21, 0x00


	//----- nvinfo : EIATTR_SPARSE_MMA_MASK
	.align		4
.L_1547:
        /*00c8*/ 	.byte	0x03, 0x50
        /*00ca*/ 	.short	0x0000


	//----- nvinfo : EIATTR_MAXREG_COUNT
	.align		4
        /*00cc*/ 	.byte	0x03, 0x1b
        /*00ce*/ 	.short	0x0060


	//----- nvinfo : EIATTR_NUM_BARRIERS
	.align		4
        /*00d0*/ 	.byte	0x02, 0x4c
        /*00d2*/ 	.byte	0x01
	.zero		1


	//----- nvinfo : EIATTR_ANNOTATIONS
	.align		4
        /*00d4*/ 	.byte	0x04, 0x55
        /*00d6*/ 	.short	(.L_1549 - .L_1548)


	//   ....[0]....
.L_1548:
        /* <DEDUP_REMOVED lines=13> */


	//----- nvinfo : EIATTR_MERCURY_ISA_VERSION
	.align		4
.L_1549:
        /*0198*/ 	.byte	0x03, 0x5f
        /*019a*/ 	.short	0x0101


	//----- nvinfo : EIATTR_COOP_GROUP_MASK_REGIDS
	.align		4
        /*019c*/ 	.byte	0x04, 0x29
        /*019e*/ 	.short	(.L_1551 - .L_1550)


	//   ....[0]....
.L_1550:
        /*01a0*/ 	.word	0xffffffff


	//   ....[1]....
        /*01a4*/ 	.word	0xffffffff


	//   ....[2]....
        /*01a8*/ 	.word	0xffffffff


	//   ....[3]....
        /*01ac*/ 	.word	0xffffffff


	//   ....[4]....
        /*01b0*/ 	.word	0xffffffff


	//   ....[5]....
        /*01b4*/ 	.word	0xffffffff


	//   ....[6]....
        /*01b8*/ 	.word	0xffffffff


	//   ....[7]....
        /*01bc*/ 	.word	0xffffffff


	//   ....[8]....
        /*01c0*/ 	.word	0xffffffff


	//   ....[9]....
        /*01c4*/ 	.word	0xffffffff


	//   ....[10]....
        /*01c8*/ 	.word	0xffffffff


	//   ....[11]....
        /*01cc*/ 	.word	0xffffffff


	//   ....[12]....
        /*01d0*/ 	.word	0xffffffff


	//   ....[13]....
        /*01d4*/ 	.word	0xffffffff


	//   ....[14]....
        /*01d8*/ 	.word	0x0500000f


	//   ....[15]....
        /*01dc*/ 	.word	0x05000016


	//   ....[16]....
        /*01e0*/ 	.word	0x05000018


	//   ....[17]....
        /*01e4*/ 	.word	0x05000011


	//   ....[18]....
        /*01e8*/ 	.word	0x0500001d


	//   ....[19]....
        /*01ec*/ 	.word	0x05000012


	//   ....[20]....
        /*01f0*/ 	.word	0x05000016


	//   ....[21]....
        /*01f4*/ 	.word	0x05000017


	//   ....[22]....
        /*01f8*/ 	.word	0x05000016


	//   ....[23]....
        /*01fc*/ 	.word	0x0500000f


	//   ....[24]....
        /*0200*/ 	.word	0x05000011


	//   ....[25]....
        /*0204*/ 	.word	0x05000018


	//   ....[26]....
        /*0208*/ 	.word	0x05000022


	//   ....[27]....
        /*020c*/ 	.word	0x05000021


	//   ....[28]....
        /*0210*/ 	.word	0x0500000f


	//   ....[29]....
        /*0214*/ 	.word	0x05000016


	//   ....[30]....
        /*0218*/ 	.word	0x05000016


	//   ....[31]....
        /*021c*/ 	.word	0x0500000f


	//   ....[32]....
        /*0220*/ 	.word	0x05000011


	//   ....[33]....
        /*0224*/ 	.word	0x05000018


	//   ....[34]....
        /*0228*/ 	.word	0x05000022


	//   ....[35]....
        /*022c*/ 	.word	0x05000021


	//   ....[36]....
        /*0230*/ 	.word	0x0500000f


	//   ....[37]....
        /*0234*/ 	.word	0x05000016


	//   ....[38]....
        /*0238*/ 	.word	0x0500000f


	//   ....[39]....
        /*023c*/ 	.word	0x05000016


	//   ....[40]....
        /*0240*/ 	.word	0x05000022


	//   ....[41]....
        /*0244*/ 	.word	0x05000018


	//   ....[42]....
        /*0248*/ 	.word	0x0500001c


	//   ....[43]....
        /*024c*/ 	.word	0x0500002e


	//   ....[44]....
        /*0250*/ 	.word	0x05000024


	//   ....[45]....
        /*0254*/ 	.word	0x05000017


	//   ....[46]....
        /*0258*/ 	.word	0x05000016


	//   ....[47]....
        /*025c*/ 	.word	0x0500001b


	//   ....[48]....
        /*0260*/ 	.word	0x0500000f


	//   ....[49]....
        /*0264*/ 	.word	0x05000011


	//   ....[50]....
        /*0268*/ 	.word	0x05000029


	//   ....[51]....
        /*026c*/ 	.word	0x05000023


	//   ....[52]....
        /*0270*/ 	.word	0x0500002c


	//   ....[53]....
        /*0274*/ 	.word	0x05000012


	//   ....[54]....
        /*0278*/ 	.word	0x05000022


	//   ....[55]....
        /*027c*/ 	.word	0x05000025


	//   ....[56]....
        /*0280*/ 	.word	0x05000014


	//   ....[57]....
        /*0284*/ 	.word	0x05000020


	//   ....[58]....
        /*0288*/ 	.word	0x0500001e


	//   ....[59]....
        /*028c*/ 	.word	0x0500001c


	//   ....[60]....
        /*0290*/ 	.word	0x05000027


	//   ....[61]....
        /*0294*/ 	.word	0x0500001b


	//   ....[62]....
        /*0298*/ 	.word	0x05000023


	//   ....[63]....
        /*029c*/ 	.word	0x05000024


	//   ....[64]....
        /*02a0*/ 	.word	0x0500002a


	//   ....[65]....
        /*02a4*/ 	.word	0x0500002b


	//   ....[66]....
        /*02a8*/ 	.word	0x05000031


	//   ....[67]....
        /*02ac*/ 	.word	0x05000033


	//   ....[68]....
        /*02b0*/ 	.word	0x05000021


	//   ....[69]....
        /*02b4*/ 	.word	0x05000011


	//   ....[70]....
        /*02b8*/ 	.word	0x0500000f


	//   ....[71]....
        /*02bc*/ 	.word	0x0500000f


	//   ....[72]....
        /*02c0*/ 	.word	0x0500000f


	//   ....[73]....
        /*02c4*/ 	.word	0x0500000f


	//   ....[74]....
        /*02c8*/ 	.word	0x0500000f


	//   ....[75]....
        /*02cc*/ 	.word	0x0500000f


	//   ....[76]....
        /*02d0*/ 	.word	0x0500000f


	//   ....[77]....
        /*02d4*/ 	.word	0x0500000f


	//   ....[78]....
        /*02d8*/ 	.word	0x0500000f


	//   ....[79]....
        /*02dc*/ 	.word	0x0500000f


	//   ....[80]....
        /*02e0*/ 	.word	0x0500000f


	//   ....[81]....
        /*02e4*/ 	.word	0x0500000f


	//   ....[82]....
        /*02e8*/ 	.word	0x0500000f


	//   ....[83]....
        /*02ec*/ 	.word	0x0500000f


	//   ....[84]....
        /*02f0*/ 	.word	0x0500000f


	//   ....[85]....
        /*02f4*/ 	.word	0x0500000f


	//   ....[86]....
        /*02f8*/ 	.word	0x0500000f


	//   ....[87]....
        /*02fc*/ 	.word	0x0500000f


	//   ....[88]....
        /*0300*/ 	.word	0x0500000f


	//   ....[89]....
        /*0304*/ 	.word	0x0500000f


	//   ....[90]....
        /*0308*/ 	.word	0x0500000f


	//   ....[91]....
        /*030c*/ 	.word	0x0500000f


	//   ....[92]....
        /*0310*/ 	.word	0x0500000f


	//   ....[93]....
        /*0314*/ 	.word	0x0500000f


	//   ....[94]....
        /*0318*/ 	.word	0x0500000f


	//   ....[95]....
        /*031c*/ 	.word	0x0500000f


	//   ....[96]....
        /*0320*/ 	.word	0x0500000f


	//   ....[97]....
        /*0324*/ 	.word	0x0500000f


	//   ....[98]....
        /*0328*/ 	.word	0x0500000f


	//   ....[99]....
        /*032c*/ 	.word	0x0500000f


	//   ....[100]....
        /*0330*/ 	.word	0x0500000f


	//   ....[101]....
        /*0334*/ 	.word	0x0500000f


	//   ....[102]....
        /*0338*/ 	.word	0x0500000f


	//   ....[103]....
        /*033c*/ 	.word	0x0500000f


	//   ....[104]....
        /*0340*/ 	.word	0x0500000f


	//   ....[105]....
        /*0344*/ 	.word	0x0500000f


	//   ....[106]....
        /*0348*/ 	.word	0x0500000f


	//   ....[107]....
        /*034c*/ 	.word	0x0500000f


	//   ....[108]....
        /*0350*/ 	.word	0x0500000f


	//   ....[109]....
        /*0354*/ 	.word	0x0500000f


	//   ....[110]....
        /*0358*/ 	.word	0x0500000f


	//   ....[111]....
        /*035c*/ 	.word	0x0500000f


	//   ....[112]....
        /*0360*/ 	.word	0x0500000f


	//   ....[113]....
        /*0364*/ 	.word	0x0500000f


	//   ....[114]....
        /*0368*/ 	.word	0x0500000f


	//   ....[115]....
        /*036c*/ 	.word	0x0500000f


	//   ....[116]....
        /*0370*/ 	.word	0x0500000f


	//   ....[117]....
        /*0374*/ 	.word	0x0500000f


	//   ....[118]....
        /*0378*/ 	.word	0x0500000f


	//   ....[119]....
        /*037c*/ 	.word	0x0500000f


	//   ....[120]....
        /*0380*/ 	.word	0x0500000f


	//   ....[121]....
        /*0384*/ 	.word	0x0500000f


	//   ....[122]....
        /*0388*/ 	.word	0x0500000f


	//   ....[123]....
        /*038c*/ 	.word	0x0500000f


	//   ....[124]....
        /*0390*/ 	.word	0x0500000f


	//   ....[125]....
        /*0394*/ 	.word	0x0500000f


	//----- nvinfo : EIATTR_COOP_GROUP_INSTR_OFFSETS
	.align		4
.L_1551:
        /*0398*/ 	.byte	0x04, 0x28
        /*039a*/ 	.short	(.L_1553 - .L_1552)


	//   ....[0]....
.L_1552:
        /*039c*/ 	.word	0x00002c00


	//   ....[1]....
        /*03a0*/ 	.word	0x00002c20


	//   ....[2]....
        /*03a4*/ 	.word	0x00002c60


	//   ....[3]....
        /*03a8*/ 	.word	0x00002c70


	//   ....[4]....
        /*03ac*/ 	.word	0x000032a0


	//   ....[5]....
        /*03b0*/ 	.word	0x000032c0


	//   ....[6]....
        /*03b4*/ 	.word	0x000032e0


	//   ....[7]....
        /*03b8*/ 	.word	0x00003300


	//   ....[8]....
        /*03bc*/ 	.word	0x00003320


	//   ....[9]....
        /*03c0*/ 	.word	0x00003340


	//   ....[10]....
        /*03c4*/ 	.word	0x00003360


	//   ....[11]....
        /*03c8*/ 	.word	0x00003380


	//   ....[12]....
        /*03cc*/ 	.word	0x000033a0


	//   ....[13]....
        /*03d0*/ 	.word	0x000033c0


	//   ....[14]....
        /*03d4*/ 	.word	0x00005060


	//   ....[15]....
        /*03d8*/ 	.word	0x00005090


	//   ....[16]....
        /*03dc*/ 	.word	0x000050e0


	//   ....[17]....
        /*03e0*/ 	.word	0x000050f0


	//   ....[18]....
        /*03e4*/ 	.word	0x00005120


	//   ....[19]....
        /*03e8*/ 	.word	0x00005130


	//   ....[20]....
        /*03ec*/ 	.word	0x00005160


	//   ....[21]....
        /*03f0*/ 	.word	0x00005170


	//   ....[22]....
        /*03f4*/ 	.word	0x00005340


	//   ....[23]....
        /*03f8*/ 	.word	0x00005370


	//   ....[24]....
        /*03fc*/ 	.word	0x000053b0


	//   ....[25]....
        /*0400*/ 	.word	0x000053c0


	//   ....[26]....
        /*0404*/ 	.word	0x000053f0


	//   ....[27]....
        /*0408*/ 	.word	0x00005400


	//   ....[28]....
        /*040c*/ 	.word	0x00005430


	//   ....[29]....
        /*0410*/ 	.word	0x00005440


	//   ....[30]....
        /*0414*/ 	.word	0x000055b0


	//   ....[31]....
        /*0418*/ 	.word	0x000055e0


	//   ....[32]....
        /*041c*/ 	.word	0x00005620


	//   ....[33]....
        /*0420*/ 	.word	0x00005630


	//   ....[34]....
        /*0424*/ 	.word	0x00005660


	//   ....[35]....
        /*0428*/ 	.word	0x00005670


	//   ....[36]....
        /*042c*/ 	.word	0x000056a0


	//   ....[37]....
        /*0430*/ 	.word	0x000056b0


	//   ....[38]....
        /*0434*/ 	.word	0x000059b0


	//   ....[39]....
        /*0438*/ 	.word	0x000059e0


	//   ....[40]....
        /*043c*/ 	.word	0x00005ab0


	//   ....[41]....
        /*0440*/ 	.word	0x00005af0


	//   ....[42]....
        /*0444*/ 	.word	0x00005b20


	//   ....[43]....
        /*0448*/ 	.word	0x00005b50


	//   ....[44]....
        /*044c*/ 	.word	0x00005b60


	//   ....[45]....
        /*0450*/ 	.word	0x00005b90


	//   ....[46]....
        /*0454*/ 	.word	0x00005bd0


	//   ....[47]....
        /*0458*/ 	.word	0x00005c00


	//   ....[48]....
        /*045c*/ 	.word	0x00005c20


	//   ....[49]....
        /*0460*/ 	.word	0x00005c40


	//   ....[50]....
        /*0464*/ 	.word	0x00005c60


	//   ....[51]....
        /*0468*/ 	.word	0x00005c80


	//   ....[52]....
        /*046c*/ 	.word	0x00005ca0


	//   ....[53]....
        /*0470*/ 	.word	0x00005cd0


	//   ....[54]....
        /*0474*/ 	.word	0x00005d20


	//   ....[55]....
        /*0478*/ 	.word	0x00005d50


	//   ....[56]....
        /*047c*/ 	.word	0x00005d70


	//   ....[57]....
        /*0480*/ 	.word	0x00005d90


	//   ....[58]....
        /*0484*/ 	.word	0x00005dc0


	//   ....[59]....
        /*0488*/ 	.word	0x00005de0


	//   ....[60]....
        /*048c*/ 	.word	0x00005df0


	//   ....[61]....
        /*0490*/ 	.word	0x00005e10


	//   ....[62]....
        /*0494*/ 	.word	0x00005e50


	//   ....[63]....
        /*0498*/ 	.word	0x00005e80


	//   ....[64]....
        /*049c*/ 	.word	0x00005ea0


	//   ....[65]....
        /*04a0*/ 	.word	0x00005ed0


	//   ....[66]....
        /*04a4*/ 	.word	0x00005ef0


	//   ....[67]....
        /*04a8*/ 	.word	0x00005f30


	//   ....[68]....
        /*04ac*/ 	.word	0x000060d0


	//   ....[69]....
        /*04b0*/ 	.word	0x00006120


	//   ....[70]....
        /*04b4*/ 	.word	0x000062b0


	//   ....[71]....
        /*04b8*/ 	.word	0x00006300


	//   ....[72]....
        /*04bc*/ 	.word	0x00006370


	//   ....[73]....
        /*04c0*/ 	.word	0x000063d0


	//   ....[74]....
        /*04c4*/ 	.word	0x00006440


	//   ....[75]....
        /*04c8*/ 	.word	0x000064a0


	//   ....[76]....
        /*04cc*/ 	.word	0x00006510


	//   ....[77]....
        /*04d0*/ 	.word	0x00006570


	//   ....[78]....
        /*04d4*/ 	.word	0x00006610


	//   ....[79]....
        /*04d8*/ 	.word	0x000066a0


	//   ....[80]....
        /*04dc*/ 	.word	0x00006710


	//   ....[81]....
        /*04e0*/ 	.word	0x00006770


	//   ....[82]....
        /*04e4*/ 	.word	0x000067e0


	//   ....[83]....
        /*04e8*/ 	.word	0x00006840


	//   ....[84]....
        /*04ec*/ 	.word	0x000068b0


	//   ....[85]....
        /*04f0*/ 	.word	0x00006910


	//   ....[86]....
        /*04f4*/ 	.word	0x000069b0


	//   ....[87]....
        /*04f8*/ 	.word	0x00006a40


	//   ....[88]....
        /*04fc*/ 	.word	0x00006ab0


	//   ....[89]....
        /*0500*/ 	.word	0x00006b10


	//   ....[90]....
        /*0504*/ 	.word	0x00006b80


	//   ....[91]....
        /*0508*/ 	.word	0x00006be0


	//   ....[92]....
        /*050c*/ 	.word	0x00006c50


	//   ....[93]....
        /*0510*/ 	.word	0x00006cb0


	//   ....[94]....
        /*0514*/ 	.word	0x00006d50


	//   ....[95]....
        /*0518*/ 	.word	0x00006e30


	//   ....[96]....
        /*051c*/ 	.word	0x00006f20


	//   ....[97]....
        /*0520*/ 	.word	0x00006f70


	//   ....[98]....
        /*0524*/ 	.word	0x00007000


	//   ....[99]....
        /*0528*/ 	.word	0x00007050


	//   ....[100]....
        /*052c*/ 	.word	0x000070e0


	//   ....[101]....
        /*0530*/ 	.word	0x00007180


	//   ....[102]....
        /*0534*/ 	.word	0x000071f0


	//   ....[103]....
        /*0538*/ 	.word	0x00007260


	//   ....[104]....
        /*053c*/ 	.word	0x000072d0


	//   ....[105]....
        /*0540*/ 	.word	0x00007330


	//   ....[106]....
        /*0544*/ 	.word	0x000073a0


	//   ....[107]....
        /*0548*/ 	.word	0x00007400


	//   ....[108]....
        /*054c*/ 	.word	0x00007480


	//   ....[109]....
        /*0550*/ 	.word	0x000074e0


	//   ....[110]....
        /*0554*/ 	.word	0x00007550


	//   ....[111]....
        /*0558*/ 	.word	0x000075a0


	//   ....[112]....
        /*055c*/ 	.word	0x00007610


	//   ....[113]....
        /*0560*/ 	.word	0x00007670


	//   ....[114]....
        /*0564*/ 	.word	0x00007710


	//   ....[115]....
        /*0568*/ 	.word	0x000077a0


	//   ....[116]....
        /*056c*/ 	.word	0x00007820


	//   ....[117]....
        /*0570*/ 	.word	0x000078c0


	//   ....[118]....
        /*0574*/ 	.word	0x00007950


	//   ....[119]....
        /*0578*/ 	.word	0x000079b0


	//   ....[120]....
        /*057c*/ 	.word	0x00007a20


	//   ....[121]....
        /*0580*/ 	.word	0x00007a90


	//   ....[122]....
        /*0584*/ 	.word	0x00007b60


	//   ....[123]....
        /*0588*/ 	.word	0x00007c20


	//   ....[124]....
        /*058c*/ 	.word	0x00007d50


	//   ....[125]....
        /*0590*/ 	.word	0x00007dd0


	//----- nvinfo : EIATTR_EXIT_INSTR_OFFSETS
	.align		4
.L_1553:
        /*0594*/ 	.byte	0x04, 0x1c
        /*0596*/ 	.short	(.L_1555 - .L_1554)


	//   ....[0]....
.L_1554:
        /*0598*/ 	.word	0x00004090


	//   ....[1]....
        /*059c*/ 	.word	0x00006250


	//----- nvinfo : EIATTR_MAX_THREADS
	.align		4
.L_1555:
        /*05a0*/ 	.byte	0x04, 0x05
        /*05a2*/ 	.short	(.L_1557 - .L_1556)
.L_1556:
        /*05a4*/ 	.word	0x00000140
        /*05a8*/ 	.word	0x00000001
        /*05ac*/ 	.word	0x00000001


	//----- nvinfo : EIATTR_CRS_STACK_SIZE
	.align		4
.L_1557:
        /*05b0*/ 	.byte	0x04, 0x1e
        /*05b2*/ 	.short	(.L_1559 - .L_1558)
.L_1558:
        /*05b4*/ 	.word	0x00000000


	//----- nvinfo : EIATTR_CBANK_PARAM_SIZE
	.align		4
.L_1559:
        /*05b8*/ 	.byte	0x03, 0x19
        /*05ba*/ 	.short	0x0060


	//----- nvinfo : EIATTR_PARAM_CBANK
	.align		4
        /*05bc*/ 	.byte	0x04, 0x0a
        /*05be*/ 	.short	(.L_1561 - .L_1560)
	.align		4
.L_1560:
        /*05c0*/ 	.word	index@(.nv.constant0._ZN13group_norm_v218gn_bwd_cuda_kernelI6__halfLi320ELi2ELi32ELi40ELi1024ELb0ELb1ELi32ELi320ELi320ELi4ELb1ELi8ELb0ELb0ELNS_15WgradSyncMethodE3ENS_16CompileConditionILi900EEEEEvPT_S6_S6_PKS5_S8_S8_S8_PKfflPfPj)
        /*05c4*/ 	.short	0x0210
        /*05c6*/ 	.short	0x0060


	//----- nvinfo : EIATTR_SW_WAR
	.align		4
.L_1561:
        /*05c8*/ 	.byte	0x04, 0x36
        /*05ca*/ 	.short	(.L_1563 - .L_1562)
.L_1562:
        /*05cc*/ 	.word	0x00000008
.L_1563:


//--------------------- .nv.info._ZN13group_norm_v218gn_bwd_cuda_kernelI6__halfLi320ELi3ELi32ELi40ELi1024ELb0ELb1ELi32ELi320ELi320ELi4ELb1ELi8ELb0ELb0ELNS_15WgradSyncMethodE3ENS_16CompileConditionILi900EEEEEvPT_S6_S6_PKS5_S8_S8_S8_PKfflPfPj --------------------------
	.section	.nv.info._ZN13group_norm_v218gn_bwd_cuda_kernelI6__halfLi320ELi3ELi32ELi40ELi1024ELb0ELb1ELi32ELi320ELi320ELi4ELb1ELi8ELb0ELb0ELNS_15WgradSyncMethodE3ENS_16CompileConditionILi900EEEEEvPT_S6_S6_PKS5_S8_S8_S8_PKfflPfPj,"",@"SHT_CUDA_INFO"
	.sectionflags	@""
	.align	4


	//----- nvinfo : EIATTR_CUDA_API_VERSION
	.align		4
        /*0000*/ 	.byte	0x04, 0x37
        /*0002*/ 	.short	(.L_1565 - .L_1564)
.L_1564:
        /*0004*/ 	.word	0x00000082


	//----- nvinfo : EIATTR_KPARAM_INFO
	.align		4
.L_1565:
        /*0008*/ 	.byte	0x04, 0x17
        /*000a*/ 	.short	(.L_1567 - .L_1566)
.L_1566:
        /*000c*/ 	.word	0x00000000
        /*0010*/ 	.short	0x000b
        /*0012*/ 	.short	0x0058
        /*0014*/ 	.byte	0x00, 0xf0, 0x21, 0x00


	//----- nvinfo : EIATTR_KPARAM_INFO
	.align		4
.L_1567:
        /*0018*/ 	.byte	0x04, 0x17
        /*001a*/ 	.short	(.L_1569 - .L_1568)
.L_1568:
        /*001c*/ 	.word	0x00000000
        /*0020*/ 	.short	0x000a
        /*0022*/ 	.short	0x0050
        /*0024*/ 	.byte	0x00, 0xf0, 0x21, 0x00


	//----- nvinfo : EIATTR_KPARAM_INFO
	.align		4
.L_1569:
        /*0028*/ 	.byte	0x04, 0x17
        /*002a*/ 	.short	(.L_1571 - .L_1570)
.L_1570:
        /*002c*/ 	.word	0x00000000
        /*0030*/ 	.short	0x0009
        /*0032*/ 	.short	0x0048
        /*0034*/ 	.byte	0x00, 0xf0, 0x21, 0x00


	//----- nvinfo : EIATTR_KPARAM_INFO
	.align		4
.L_1571:
        /*0038*/ 	.byte	0x04, 0x17
        /*003a*/ 	.short	(.L_1573 - .L_1572)
.L_1572:
        /*003c*/ 	.word	0x00000000
        /*0040*/ 	.short	0x0008
        /*0042*/ 	.short	0x0040
        /*0044*/ 	.byte	0x00, 0xf0, 0x11, 0x00


	//----- nvinfo : EIATTR_KPARAM_INFO
	.align		4
.L_1573:
        /*0048*/ 	.byte	0x04, 0x17
        /*004a*/ 	.short	(.L_1575 - .L_1574)
.L_1574:
        /*004c*/ 	.word	0x00000000
        /*0050*/ 	.short	0x0007
        /*0052*/ 	.short	0x0038
        /*0054*/ 	.byte	0x00, 0xf0, 0x21, 0x00


	//----- nvinfo : EIATTR_KPARAM_INFO
	.align		4
.L_1575:
        /*0058*/ 	.byte	0x04, 0x17
        /*005a*/ 	.short	(.L_1577 - .L_1576)
.L_1576:
        /*005c*/ 	.word	0x00000000
        /*0060*/ 	.short	0x0006
        /*0062*/ 	.short	0x0030
        /*0064*/ 	.byte	0x00, 0xf0, 0x21, 0x00


	//----- nvinfo : EIATTR_KPARAM_INFO
	.align		4
.L_1577:
        /*0068*/ 	.byte	0x04, 0x17
        /*006a*/ 	.short	(.L_1579 - .L_1578)
.L_1578:
        /*006c*/ 	.word	0x00000000
        /*0070*/ 	.short	0x0005
        /*0072*/ 	.short	0x0028
        /*0074*/ 	.byte	0x00, 0xf0, 0x21, 0x00


	//----- nvinfo : EIATTR_KPARAM_INFO
	.align		4
.L_1579:
        /*0078*/ 	.byte	0x04, 0x17
        /*007a*/ 	.short	(.L_1581 - .L_1580)
.L_1580:
        /*007c*/ 	.word	0x00000000
        /*0080*/ 	.short	0x0004
        /*0082*/ 	.short	0x0020
        /*0084*/ 	.byte	0x00, 0xf0, 0x21, 0x00


	//----- nvinfo : EIATTR_KPARAM_INFO
	.align		4
.L_1581:
        /*0088*/ 	.byte	0x04, 0x17
        /*008a*/ 	.short	(.L_1583 - .L_1582)
.L_1582:
        /*008c*/ 	.word	0x00000000
        /*0090*/ 	.short	0x0003
        /*0092*/ 	.short	0x0018
        /*0094*/ 	.byte	0x00, 0xf0, 0x21, 0x00


	//----- nvinfo : EIATTR_KPARAM_INFO
	.align		4
.L_1583:
        /*0098*/ 	.byte	0x04, 0x17
        /*009a*/ 	.short	(.L_1585 - .L_1584)
.L_1584:
        /*009c*/ 	.word	0x00000000
        /*00a0*/ 	.short	0x0002
        /*00a2*/ 	.short	0x0010
        /*00a4*/ 	.byte	0x00, 0xf0, 0x21, 0x00


	//----- nvinfo : EIATTR_KPARAM_INFO
	.align		4
.L_1585:
        /*00a8*/ 	.byte	0x04, 0x17
        /*00aa*/ 	.short	(.L_1587 - .L_1586)
.L_1586:
        /*00ac*/ 	.word	0x00000000
        /*00b0*/ 	.short	0x0001
        /*00b2*/ 	.short	0x0008
        /*00b4*/ 	.byte	0x00, 0xf0, 0x21, 0x00


	//----- nvinfo : EIATTR_KPARAM_INFO
	.align		4
.L_1587:
        /*00b8*/ 	.byte	0x04, 0x17
        /*00ba*/ 	.short	(.L_1589 - .L_1588)
.L_1588:
        /*00bc*/ 	.word	0x00000000
        /*00c0*/ 	.short	0x0000
        /*00c2*/ 	.short	0x0000
        /*00c4*/ 	.byte	0x00, 0xf0, 0x21, 0x00


	//----- nvinfo : EIATTR_SPARSE_MMA_MASK
	.align		4
.L_1589:
        /*00c8*/ 	.byte	0x03, 0x50
        /*00ca*/ 	.short	0x0000


	//----- nvinfo : EIATTR_MAXREG_COUNT
	.align		4
        /*00cc*/ 	.byte	0x03, 0x1b
        /*00ce*/ 	.short	0x0040


	//----- nvinfo : EIATTR_NUM_BARRIERS
	.align		4
        /*00d0*/ 	.byte	0x02, 0x4c
        /*00d2*/ 	.byte	0x01
	.zero		1


	//----- nvinfo : EIATTR_ANNOTATIONS
	.align		4
        /*00d4*/ 	.byte	0x04, 0x55
        /*00d6*/ 	.short	(.L_1591 - .L_1590)


	//   ....[0]....
.L_1590:
        /* <DEDUP_REMOVED lines=77> */


	//----- nvinfo : EIATTR_MERCURY_ISA_VERSION
	.align		4
.L_1591:
        /*0598*/ 	.byte	0x03, 0x5f
        /*059a*/ 	.short	0x0101


	//----- nvinfo : EIATTR_COOP_GROUP_MASK_REGIDS
	.align		4
        /*059c*/ 	.byte	0x04, 0x29
        /*059e*/ 	.short	(.L_1593 - .L_1592)


	//   ....[0]....
.L_1592:
        /*05a0*/ 	.word	0xffffffff


	//   ....[1]....
        /*05a4*/ 	.word	0xffffffff


	//   ....[2]....
        /*05a8*/ 	.word	0xffffffff


	//   ....[3]....
        /*05ac*/ 	.word	0xffffffff


	//   ....[4]....
        /*05b0*/ 	.word	0xffffffff


	//   ....[5]....
        /*05b4*/ 	.word	0xffffffff


	//   ....[6]....
        /*05b8*/ 	.word	0xffffffff


	//   ....[7]....
        /*05bc*/ 	.word	0xffffffff


	//   ....[8]....
        /*05c0*/ 	.word	0xffffffff


	//   ....[9]....
        /*05c4*/ 	.word	0xffffffff


	//   ....[10]....
        /*05c8*/ 	.word	0xffffffff


	//   ....[11]....
        /*05cc*/ 	.word	0xffffffff


	//   ....[12]....
        /*05d0*/ 	.word	0xffffffff


	//   ....[13]....
        /*05d4*/ 	.word	0xffffffff


	//   ....[14]....
        /*05d8*/ 	.word	0x05000015


	//   ....[15]....
        /*05dc*/ 	.word	0x05000014


	//   ....[16]....
        /*05e0*/ 	.word	0x05000016


	//   ....[17]....
        /*05e4*/ 	.word	0x05000017


	//   ....[18]....
        /*05e8*/ 	.word	0x05000019


	//   ....[19]....
        /*05ec*/ 	.word	0x05000018


	//   ....[20]....
        /*05f0*/ 	.word	0x0500001a


	//   ....[21]....
        /*05f4*/ 	.word	0x0500000f


	//   ....[22]....
        /*05f8*/ 	.word	0x05000019


	//   ....[23]....
        /*05fc*/ 	.word	0x05000018


	//   ....[24]....
        /*0600*/ 	.word	0x0500001a


	//   ....[25]....
        /*0604*/ 	.word	0x0500001b


	//   ....[26]....
        /*0608*/ 	.word	0x0500001d


	//   ....[27]....
        /*060c*/ 	.word	0x0500001c


	//   ....[28]....
        /*0610*/ 	.word	0x05000020


	//   ....[29]....
        /*0614*/ 	.word	0x0500000f


	//   ....[30]....
        /*0618*/ 	.word	0x05000019


	//   ....[31]....
        /*061c*/ 	.word	0x05000018


	//   ....[32]....
        /*0620*/ 	.word	0x0500001a


	//   ....[33]....
        /*0624*/ 	.word	0x0500001b


	//   ....[34]....
        /*0628*/ 	.word	0x0500001d


	//   ....[35]....
        /*062c*/ 	.word	0x0500001c


	//   ....[36]....
        /*0630*/ 	.word	0x05000020


	//   ....[37]....
        /*0634*/ 	.word	0x0500000f


	//   ....[38]....
        /*0638*/ 	.word	0x05000011


	//   ....[39]....
        /*063c*/ 	.word	0x0500001b


	//   ....[40]....
        /*0640*/ 	.word	0x0500001d


	//   ....[41]....
        /*0644*/ 	.word	0x05000010


	//   ....[42]....
        /*0648*/ 	.word	0x05000023


	//   ....[43]....
        /*064c*/ 	.word	0x05000026


	//   ....[44]....
        /*0650*/ 	.word	0x05000025


	//   ....[45]....
        /*0654*/ 	.word	0x0500001e


	//   ....[46]....
        /*0658*/ 	.word	0x0500001c


	//   ....[47]....
        /*065c*/ 	.word	0x05000016


	//   ....[48]....
        /*0660*/ 	.word	0x0500001b


	//   ....[49]....
        /*0664*/ 	.word	0x05000014


	//   ....[50]....
        /*0668*/ 	.word	0x05000017


	//   ....[51]....
        /*066c*/ 	.word	0x05000018


	//   ....[52]....
        /*0670*/ 	.word	0x0500001a


	//   ....[53]....
        /*0674*/ 	.word	0x05000011


	//   ....[54]....
        /*0678*/ 	.word	0x05000029


	//   ....[55]....
        /*067c*/ 	.word	0x05000018


	//   ....[56]....
        /*0680*/ 	.word	0x05000013


	//   ....[57]....
        /*0684*/ 	.word	0x05000014


	//   ....[58]....
        /*0688*/ 	.word	0x05000012


	//   ....[59]....
        /*068c*/ 	.word	0x05000015


	//   ....[60]....
        /*0690*/ 	.word	0x05000017


	//   ....[61]....
        /*0694*/ 	.word	0x0500000e


	//   ....[62]....
        /*0698*/ 	.word	0x0500002b


	//   ....[63]....
        /*069c*/ 	.word	0x05000028


	//   ....[64]....
        /*06a0*/ 	.word	0x05000020


	//   ....[65]....
        /*06a4*/ 	.word	0x05000022


	//   ....[66]....
        /*06a8*/ 	.word	0x05000021


	//   ....[67]....
        /*06ac*/ 	.word	0x05000027


	//   ....[68]....
        /*06b0*/ 	.word	0x05000023


	//   ....[69]....
        /*06b4*/ 	.word	0x0500001e


	//   ....[70]....
        /*06b8*/ 	.word	0x0500001a


	//   ....[71]....
        /*06bc*/ 	.word	0x0500001a


	//   ....[72]....
        /*06c0*/ 	.word	0x0500001a


	//   ....[73]....
        /*06c4*/ 	.word	0x0500001a


	//   ....[74]....
        /*06c8*/ 	.word	0x0500001a


	//   ....[75]....
        /*06cc*/ 	.word	0x0500001a


	//   ....[76]....
        /*06d0*/ 	.word	0x0500001a


	//   ....[77]....
        /*06d4*/ 	.word	0x0500001a


	//   ....[78]....
        /*06d8*/ 	.word	0x0500001a


	//   ....[79]....
        /*06dc*/ 	.word	0x0500001a


	//   ....[80]....
        /*06e0*/ 	.word	0x0500001a


	//   ....[81]....
        /*06e4*/ 	.word	0x0500001a


	//   ....[82]....
        /*06e8*/ 	.word	0x0500001a


	//   ....[83]....
        /*06ec*/ 	.word	0x0500001a


	//   ....[84]....
        /*06f0*/ 	.word	0x0500001a


	//   ....[85]....
        /*06f4*/ 	.word	0x0500001a


	//   ....[86]....
        /*06f8*/ 	.word	0x0500001a


	//   ....[87]....
        /*06fc*/ 	.word	0x0500001a


	//   ....[88]....
        /*0700*/ 	.word	0x0500001a


	//   ....[89]....
        /*0704*/ 	.word	0x0500001a


	//   ....[90]....
        /*0708*/ 	.word	0x0500001a


	//   ....[91]....
        /*070c*/ 	.word	0x0500001a


	//   ....[92]....
        /*0710*/ 	.word	0x0500001a


	//   ....[93]....
        /*0714*/ 	.word	0x0500001a


	//   ....[94]....
        /*0718*/ 	.word	0x0500001a


	//   ....[95]....
        /*071c*/ 	.word	0x0500001a


	//   ....[96]....
        /*0720*/ 	.word	0x0500001a


	//   ....[97]....
        /*0724*/ 	.word	0x0500001a


	//   ....[98]....
        /*0728*/ 	.word	0x0500001a


	//   ....[99]....
        /*072c*/ 	.word	0x0500001a


	//   ....[100]....
        /*0730*/ 	.word	0x0500001a


	//   ....[101]....
        /*0734*/ 	.word	0x0500001a


	//   ....[102]....
        /*0738*/ 	.word	0x0500001a


	//   ....[103]....
        /*073c*/ 	.word	0x0500001a


	//   ....[104]....
        /*0740*/ 	.word	0x0500001a


	//   ....[105]....
        /*0744*/ 	.word	0x0500001a


	//   ....[106]....
        /*0748*/ 	.word	0x0500001a


	//   ....[107]....
        /*074c*/ 	.word	0x0500001a


	//   ....[108]....
        /*0750*/ 	.word	0x0500001a


	//   ....[109]....
        /*0754*/ 	.word	0x0500001a


	//   ....[110]....
        /*0758*/ 	.word	0x0500001a


	//   ....[111]....
        /*075c*/ 	.word	0x0500001a


	//   ....[112]....
        /*0760*/ 	.word	0x0500001a


	//   ....[113]....
        /*0764*/ 	.word	0x0500001a


	//   ....[114]....
        /*0768*/ 	.word	0x0500001a


	//   ....[115]....
        /*076c*/ 	.word	0x0500001a


	//   ....[116]....
        /*0770*/ 	.word	0x0500001a


	//   ....[117]....
        /*0774*/ 	.word	0x0500001a


	//   ....[118]....
        /*0778*/ 	.word	0x0500001a


	//   ....[119]....
        /*077c*/ 	.word	0x0500001a


	//   ....[120]....
        /*0780*/ 	.word	0x0500001a


	//   ....[121]....
        /*0784*/ 	.word	0x0500001a


	//   ....[122]....
        /*0788*/ 	.word	0x0500001a


	//   ....[123]....
        /*078c*/ 	.word	0x0500001a


	//   ....[124]....
        /*0790*/ 	.word	0x0500001a


	//   ....[125]....
        /*0794*/ 	.word	0x0500001a


	//----- nvinfo : EIATTR_COOP_GROUP_INSTR_OFFSETS
	.align		4
.L_1593:
        /*0798*/ 	.byte	0x04, 0x28
        /*079a*/ 	.short	(.L_1595 - .L_1594)


	//   ....[0]....
.L_1594:
        /*079c*/ 	.word	0x000030e0


	//   ....[1]....
        /*07a0*/ 	.word	0x00003100


	//   ....[2]....
        /*07a4*/ 	.word	0x00003140


	//   ....[3]....
        /*07a8*/ 	.word	0x00003150


	//   ....[4]....
        /*07ac*/ 	.word	0x00003850


	//   ....[5]....
        /*07b0*/ 	.word	0x00003870


	//   ....[6]....
        /*07b4*/ 	.word	0x00003890


	//   ....[7]....
        /*07b8*/ 	.word	0x000038b0


	//   ....[8]....
        /*07bc*/ 	.word	0x000038d0


	//   ....[9]....
        /*07c0*/ 	.word	0x000038f0


	//   ....[10]....
        /*07c4*/ 	.word	0x00003910


	//   ....[11]....
        /*07c8*/ 	.word	0x00003930


	//   ....[12]....
        /*07cc*/ 	.word	0x00003950


	//   ....[13]....
        /*07d0*/ 	.word	0x00003970


	//   ....[14]....
        /*07d4*/ 	.word	0x00005860


	//   ....[15]....
        /*07d8*/ 	.word	0x00005890


	//   ....[16]....
        /*07dc*/ 	.word	0x000058e0


	//   ....[17]....
        /*07e0*/ 	.word	0x00005900


	//   ....[18]....
        /*07e4*/ 	.word	0x00005930


	//   ....[19]....
        /*07e8*/ 	.word	0x00005940


	//   ....[20]....
        /*07ec*/ 	.word	0x00005970


	//   ....[21]....
        /*07f0*/ 	.word	0x00005980


	//   ....[22]....
        /*07f4*/ 	.word	0x00005b40


	//   ....[23]....
        /*07f8*/ 	.word	0x00005b70


	//   ....[24]....
        /*07fc*/ 	.word	0x00005bc0


	//   ....[25]....
        /*0800*/ 	.word	0x00005be0


	//   ....[26]....
        /*0804*/ 	.word	0x00005c10


	//   ....[27]....
        /*0808*/ 	.word	0x00005c20


	//   ....[28]....
        /*080c*/ 	.word	0x00005c50


	//   ....[29]....
        /*0810*/ 	.word	0x00005c60


	//   ....[30]....
        /*0814*/ 	.word	0x00005dd0


	//   ....[31]....
        /*0818*/ 	.word	0x00005e00


	//   ....[32]....
        /*081c*/ 	.word	0x00005e50


	//   ....[33]....
        /*0820*/ 	.word	0x00005e70


	//   ....[34]....
        /*0824*/ 	.word	0x00005ea0


	//   ....[35]....
        /*0828*/ 	.word	0x00005eb0


	//   ....[36]....
        /*082c*/ 	.word	0x00005ee0


	//   ....[37]....
        /*0830*/ 	.word	0x00005ef0


	//   ....[38]....
        /*0834*/ 	.word	0x000061c0


	//   ....[39]....
        /*0838*/ 	.word	0x00006200


	//   ....[40]....
        /*083c*/ 	.word	0x000062f0


	//   ....[41]....
        /*0840*/ 	.word	0x00006330


	//   ....[42]....
        /*0844*/ 	.word	0x00006370


	//   ....[43]....
        /*0848*/ 	.word	0x000063a0


	//   ....[44]....
        /*084c*/ 	.word	0x000063b0


	//   ....[45]....
        /*0850*/ 	.word	0x000063e0


	//   ....[46]....
        /*0854*/ 	.word	0x00006400


	//   ....[47]....
        /*0858*/ 	.word	0x00006430


	//   ....[48]....
        /*085c*/ 	.word	0x000064a0


	//   ....[49]....
        /*0860*/ 	.word	0x000064e0


	//   ....[50]....
        /*0864*/ 	.word	0x00006520


	//   ....[51]....
        /*0868*/ 	.word	0x00006530


	//   ....[52]....
        /*086c*/ 	.word	0x00006550


	//   ....[53]....
        /*0870*/ 	.word	0x00006570


	//   ....[54]....
        /*0874*/ 	.word	0x00006590


	//   ....[55]....
        /*0878*/ 	.word	0x000065d0


	//   ....[56]....
        /*087c*/ 	.word	0x00006600


	//   ....[57]....
        /*0880*/ 	.word	0x00006640


	//   ....[58]....
        /*0884*/ 	.word	0x00006660


	//   ....[59]....
        /*0888*/ 	.word	0x00006690


	//   ....[60]....
        /*088c*/ 	.word	0x000066b0


	//   ....[61]....
        /*0890*/ 	.word	0x000066d0


	//   ....[62]....
        /*0894*/ 	.word	0x00006710


	//   ....[63]....
        /*0898*/ 	.word	0x00006730


	//   ....[64]....
        /*089c*/ 	.word	0x00006760


	//   ....[65]....
        /*08a0*/ 	.word	0x00006790


	//   ....[66]....
        /*08a4*/ 	.word	0x000067b0


	//   ....[67]....
        /*08a8*/ 	.word	0x000067e0


	//   ....[68]....
        /*08ac*/ 	.word	0x000068e0


	//   ....[69]....
        /*08b0*/ 	.word	0x00006950


	//   ....[70]....
        /*08b4*/ 	.word	0x00006b40


	//   ....[71]....
        /*08b8*/ 	.word	0x00006b90


	//   ....[72]....
        /*08bc*/ 	.word	0x00006c00


	//   ....[73]....
        /*08c0*/ 	.word	0x00006c60


	//   ....[74]....
        /*08c4*/ 	.word	0x00006cd0


	//   ....[75]....
        /*08c8*/ 	.word	0x00006d30


	//   ....[76]....
        /*08cc*/ 	.word	0x00006da0


	//   ....[77]....
        /*08d0*/ 	.word	0x00006e00


	//   ....[78]....
        /*08d4*/ 	.word	0x00006ea0


	//   ....[79]....
        /*08d8*/ 	.word	0x00006f30


	//   ....[80]....
        /*08dc*/ 	.word	0x00006fa0


	//   ....[81]....
        /*08e0*/ 	.word	0x00007000


	//   ....[82]....
        /*08e4*/ 	.word	0x00007070


	//   ....[83]....
        /*08e8*/ 	.word	0x000070d0


	//   ....[84]....
        /*08ec*/ 	.word	0x00007140


	//   ....[85]....
        /*08f0*/ 	.word	0x000071a0


	//   ....[86]....
        /*08f4*/ 	.word	0x00007240


	//   ....[87]....
        /*08f8*/ 	.word	0x000072d0


	//   ....[88]....
        /*08fc*/ 	.word	0x00007340


	//   ....[89]....
        /*0900*/ 	.word	0x000073a0


	//   ....[90]....
        /*0904*/ 	.word	0x00007410


	//   ....[91]....
        /*0908*/ 	.word	0x00007470


	//   ....[92]....
        /*090c*/ 	.word	0x000074e0


	//   ....[93]....
        /*0910*/ 	.word	0x00007540


	//   ....[94]....
        /*0914*/ 	.word	0x000075e0


	//   ....[95]....
        /*0918*/ 	.word	0x00007690


	//   ....[96]....
        /*091c*/ 	.word	0x000077a0


	//   ....[97]....
        /*0920*/ 	.word	0x000077f0


	//   ....[98]....
        /*0924*/ 	.word	0x000078d0


	//   ....[99]....
        /*0928*/ 	.word	0x00007930


	//   ....[100]....
        /*092c*/ 	.word	0x000079c0


	//   ....[101]....
        /*0930*/ 	.word	0x00007a10


	//   ....[102]....
        /*0934*/ 	.word	0x00007a80


	//   ....[103]....
        /*0938*/ 	.word	0x00007ae0


	//   ....[104]....
        /*093c*/ 	.word	0x00007b50


	//   ....[105]....
        /*0940*/ 	.word	0x00007bb0


	//   ....[106]....
        /*0944*/ 	.word	0x00007c20


	//   ....[107]....
        /*0948*/ 	.word	0x00007c80


	//   ....[108]....
        /*094c*/ 	.word	0x00007d00


	//   ....[109]....
        /*0950*/ 	.word	0x00007d70


	//   ....[110]....
        /*0954*/ 	.word	0x00007de0


	//   ....[111]....
        /*0958*/ 	.word	0x00007e40


	//   ....[112]....
        /*095c*/ 	.word	0x00007ec0


	//   ....[113]....
        /*0960*/ 	.word	0x00007f40


	//   ....[114]....
        /*0964*/ 	.word	0x00007fe0


	//   ....[115]....
        /*0968*/ 	.word	0x00008050


	//   ....[116]....
        /*096c*/ 	.word	0x000080e0


	//   ....[117]....
        /*0970*/ 	.word	0x00008170


	//   ....[118]....
        /*0974*/ 	.word	0x000081e0


	//   ....[119]....
        /*0978*/ 	.word	0x00008240


	//   ....[120]....
        /*097c*/ 	.word	0x000082b0


	//   ....[121]....
        /*0980*/ 	.word	0x00008330


	//   ....[122]....
        /*0984*/ 	.word	0x000083f0


	//   ....[123]....
        /*0988*/ 	.word	0x000084c0


	//   ....[124]....
        /*098c*/ 	.word	0x000085a0


	//   ....[125]....
        /*0990*/ 	.word	0x00008650


	//----- nvinfo : EIATTR_EXIT_INSTR_OFFSETS
	.align		4
.L_1595:
        /*0994*/ 	.byte	0x04, 0x1c
        /*0996*/ 	.short	(.L_1597 - .L_1596)


	//   ....[0]....
.L_1596:
        /*0998*/ 	.word	0x000048a0


	//   ....[1]....
        /*099c*/ 	.word	0x00006ae0


	//----- nvinfo : EIATTR_MAX_THREADS
	.align		4
.L_1597:
        /*09a0*/ 	.byte	0x04, 0x05
        /*09a2*/ 	.short	(.L_1599 - .L_1598)
.L_1598:
        /*09a4*/ 	.word	0x00000140
        /*09a8*/ 	.word	0x00000001
        /*09ac*/ 	.word	0x00000001


	//----- nvinfo : EIATTR_CRS_STACK_SIZE
	.align		4
.L_1599:
        /*09b0*/ 	.byte	0x04, 0x1e
        /*09b2*/ 	.short	(.L_1601 - .L_1600)
.L_1600:
        /*09b4*/ 	.word	0x00000000


	//----- nvinfo : EIATTR_CBANK_PARAM_SIZE
	.align		4
.L_1601:
        /*09b8*/ 	.byte	0x03, 0x19
        /*09ba*/ 	.short	0x0060


	//----- nvinfo : EIATTR_PARAM_CBANK
	.align		4
        /*09bc*/ 	.byte	0x04, 0x0a
        /*09be*/ 	.short	(.L_1603 - .L_1602)
	.align		4
.L_1602:
        /*09c0*/ 	.word	index@(.nv.constant0._ZN13group_norm_v218gn_bwd_cuda_kernelI6__halfLi320ELi3ELi32ELi40ELi1024ELb0ELb1ELi32ELi320ELi320ELi4ELb1ELi8ELb0ELb0ELNS_15WgradSyncMethodE3ENS_16CompileConditionILi900EEEEEvPT_S6_S6_PKS5_S8_S8_S8_PKfflPfPj)
        /*09c4*/ 	.short	0x0210
        /*09c6*/ 	.short	0x0060


	//----- nvinfo : EIATTR_SW_WAR
	.align		4
.L_1603:
        /*09c8*/ 	.byte	0x04, 0x36
        /*09ca*/ 	.short	(.L_1605 - .L_1604)
.L_1604:
        /*09cc*/ 	.word	0x00000008
.L_1605:


//--------------------- .nv.info._ZN13group_norm_v218gn_bwd_cuda_kernelI6__halfLi320ELi3ELi32ELi40ELi1024ELb0ELb1ELi32ELi320ELi320ELi4ELb1ELi12ELb0ELb0ELNS_15WgradSyncMethodE3ENS_16CompileConditionILi900EEEEEvPT_S6_S6_PKS5_S8_S8_S8_PKfflPfPj --------------------------
	.section	.nv.info._ZN13group_norm_v218gn_bwd_cuda_kernelI6__halfLi320ELi3ELi32ELi40ELi1024ELb0ELb1ELi32ELi320ELi320ELi4ELb1ELi12ELb0ELb0ELNS_15WgradSyncMethodE3ENS_16CompileConditionILi900EEEEEvPT_S6_S6_PKS5_S8_S8_S8_PKfflPfPj,"",@"SHT_CUDA_INFO"
	.sectionflags	@""
	.align	4


	//----- nvinfo : EIATTR_CUDA_API_VERSION
	.align		4
        /*0000*/ 	.byte	0x04, 0x37
        /*0002*/ 	.short	(.L_1607 - .L_1606)
.L_1606:
        /*0004*/ 	.word	0x00000082


	//----- nvinfo : EIATTR_KPARAM_INFO
	.align		4
.L_1607:
        /*0008*/ 	.byte	0x04, 0x17
        /*000a*/ 	.short	(.L_1609 - .L_1608)
.L_1608:
        /*000c*/ 	.word	0x00000000
        /*0010*/ 	.short	0x000b
        /*0012*/ 	.short	0x0058
        /*0014*/ 	.byte	0x00, 0xf0, 0x21, 0x00


	//----- nvinfo : EIATTR_KPARAM_INFO
	.align		4
.L_1609:
        /*0018*/ 	.byte	0x04, 0x17
        /*001a*/ 	.short	(.L_1611 - .L_1610)
.L_1610:
        /*001c*/ 	.word	0x00000000
        /*0020*/ 	.short	0x000a
        /*0022*/ 	.short	0x0050
        /*0024*/ 	.byte	0x00, 0xf0, 0x21, 0x00


	//----- nvinfo : EIATTR_KPARAM_INFO
	.align		4
.L_1611:
        /*0028*/ 	.byte	0x04, 0x17
        /*002a*/ 	.short	(.L_1613 - .L_1612)
.L_1612:
        /*002c*/ 	.word	0x00000000
        /*0030*/ 	.short	0x0009
        /*0032*/ 	.short	0x0048
        /*0034*/ 	.byte	0x00, 0xf0, 0x21, 0x00


	//----- nvinfo : EIATTR_KPARAM_INFO
	.align		4
.L_1613:
        /*0038*/ 	.byte	0x04, 0x17
        /*003a*/ 	.short	(.L_1615 - .L_1614)
.L_1614:
        /*003c*/ 	.word	0x00000000
        /*0040*/ 	.short	0x0008
        /*0042*/ 	.short	0x0040
        /*0044*/ 	.byte	0x00, 0xf0, 0x11, 0x00


	//----- nvinfo : EIATTR_KPARAM_INFO
	.align		4
.L_1615:
        /*0048*/ 	.byte	0x04, 0x17
        /*004a*/ 	.short	(.L_1617 - .L_1616)
.L_1616:
        /*004c*/ 	.word	0x00000000
        /*0050*/ 	.short	0x0007
        /*0052*/ 	.short	0x0038
        /*0054*/ 	.byte	0x00, 0xf0, 0x21, 0x00


	//----- nvinfo : EIATTR_KPARAM_INFO
	.align		4
.L_1617:
        /*0058*/ 	.byte	0x04, 0x17
        /*005a*/ 	.short	(.L_1619 - .L_1618)
.L_1618:
        /*005c*/ 	.word	0x00000000
        /*0060*/ 	.short	0x0006
        /*0062*/ 	.short	0x0030
        /*0064*/ 	.byte	0x00, 0xf0, 0x21, 0x00


	//----- nvinfo : EIATTR_KPARAM_INFO
	.align		4
.L_1619:
        /*0068*/ 	.byte	0x04, 0x17
        /*006a*/ 	.short	(.L_1621 - .L_1620)
.L_1620:
        /*006c*/ 	.word	0x00000000
        /*0070*/ 	.short	0x0005
        /*0072*/ 	.short	0x0028
        /*0074*/ 	.byte	0x00, 0xf0, 0x21, 0x00


	//----- nvinfo : EIATTR_KPARAM_INFO
	.align		4
.L_1621:
        /*0078*/ 	.byte	0x04, 0x17
        /*007a*/ 	.short	(.L_1623 - .L_1622)
.L_1622:
        /*007c*/ 	.word	0x00000000
        /*0080*/ 	.short	0x0004
        /*0082*/ 	.short	0x0020
        /*0084*/ 	.byte	0x00, 0xf0, 0x21, 0x00


	//----- nvinfo : EIATTR_KPARAM_INFO
	.align		4
.L_1623:
        /*0088*/ 	.byte	0x04, 0x17
        /*008a*/ 	.short	(.L_1625 - .L_1624)
.L_1624:
        /*008c*/ 	.word	0x00000000
        /*0090*/ 	.short	0x0003
        /*0092*/ 	.short	0x0018
        /*0094*/ 	.byte	0x00, 0xf0, 0x21, 0x00


	//----- nvinfo : EIATTR_KPARAM_INFO
	.align		4
.L_1625:
        /*0098*/ 	.byte	0x04, 0x17
        /*009a*/ 	.short	(.L_1627 - .L_1626)
.L_1626:
        /*009c*/ 	.word	0x00000000
        /*00a0*/ 	.short	0x0002
        /*00a2*/ 	.short	0x0010
        /*00a4*/ 	.byte	0x00, 0xf0, 0x21, 0x00


	//----- nvinfo : EIATTR_KPARAM_INFO
	.align		4
.L_1627:
        /*00a8*/ 	.byte	0x04, 0x17
        /*00aa*/ 	.short	(.L_1629 - .L_1628)
.L_1628:
        /*00ac*/ 	.word	0x00000000
        /*00b0*/ 	.short	0x0001
        /*00b2*/ 	.short	0x0008
        /*00b4*/ 	.byte	0x00, 0xf0, 0x21, 0x00


	//----- nvinfo : EIATTR_KPARAM_INFO
	.align		4
.L_1629:
        /*00b8*/ 	.byte	0x04, 0x17
        /*00ba*/ 	.short	(.L_1631 - .L_1630)
.L_1630:
        /*00bc*/ 	.word	0x00000000
        /*00c0*/ 	.short	0x0000
        /*00c2*/ 	.short	0x0000
        /*00c4*/ 	.byte	0x00, 0xf0, 0x21, 0x00


	//----- nvinfo : EIATTR_SPARSE_MMA_MASK
	.align		4
.L_1631:
        /*00c8*/ 	.byte	0x03, 0x50
        /*00ca*/ 	.short	0x0000


	//----- nvinfo : EIATTR_MAXREG_COUNT
	.align		4
        /*00cc*/ 	.byte	0x03, 0x1b
        /*00ce*/ 	.short	0x0040


	//----- nvinfo : EIATTR_NUM_BARRIERS
	.align		4
        /*00d0*/ 	.byte	0x02, 0x4c
        /*00d2*/ 	.byte	0x01
	.zero		1


	//----- nvinfo : EIATTR_ANNOTATIONS
	.align		4
        /*00d4*/ 	.byte	0x04, 0x55
        /*00d6*/ 	.short	(.L_1633 - .L_1632)


	//   ....[0]....
.L_1632:
        /* <DEDUP_REMOVED lines=77> */


	//----- nvinfo : EIATTR_MERCURY_ISA_VERSION
	.align		4
.L_1633:
        /*0598*/ 	.byte	0x03, 0x5f
        /*059a*/ 	.short	0x0101


	//----- nvinfo : EIATTR_COOP_GROUP_MASK_REGIDS
	.align		4
        /*059c*/ 	.byte	0x04, 0x29
        /*059e*/ 	.short	(.L_1635 - .L_1634)


	//   ....[0]....
.L_1634:
        /*05a0*/ 	.word	0xffffffff


	//   ....[1]....
        /*05a4*/ 	.word	0xffffffff


	//   ....[2]....
        /*05a8*/ 	.word	0xffffffff


	//   ....[3]....
        /*05ac*/ 	.word	0xffffffff


	//   ....[4]....
        /*05b0*/ 	.word	0xffffffff


	//   ....[5]....
        /*05b4*/ 	.word	0xffffffff


	//   ....[6]....
        /*05b8*/ 	.word	0xffffffff


	//   ....[7]....
        /*05bc*/ 	.word	0xffffffff


	//   ....[8]....
        /*05c0*/ 	.word	0xffffffff


	//   ....[9]....
        /*05c4*/ 	.word	0xffffffff


	//   ....[10]....
        /*05c8*/ 	.word	0xffffffff


	//   ....[11]....
        /*05cc*/ 	.word	0xffffffff


	//   ....[12]....
        /*05d0*/ 	.word	0xffffffff


	//   ....[13]....
        /*05d4*/ 	.word	0xffffffff


	//   ....[14]....
        /*05d8*/ 	.word	0x05000015


	//   ....[15]....
        /*05dc*/ 	.word	0x05000014


	//   ....[16]....
        /*05e0*/ 	.word	0x05000016


	//   ....[17]....
        /*05e4*/ 	.word	0x05000017


	//   ....[18]....
        /*05e8*/ 	.word	0x05000019


	//   ....[19]....
        /*05ec*/ 	.word	0x05000018


	//   ....[20]....
        /*05f0*/ 	.word	0x0500001a


	//   ....[21]....
        /*05f4*/ 	.word	0x0500000f


	//   ....[22]....
        /*05f8*/ 	.word	0x05000019


	//   ....[23]....
        /*05fc*/ 	.word	0x05000018


	//   ....[24]....
        /*0600*/ 	.word	0x0500001a


	//   ....[25]....
        /*0604*/ 	.word	0x0500001b


	//   ....[26]....
        /*0608*/ 	.word	0x0500001d


	//   ....[27]....
        /*060c*/ 	.word	0x0500001c


	//   ....[28]....
        /*0610*/ 	.word	0x05000020


	//   ....[29]....
        /*0614*/ 	.word	0x0500000f


	//   ....[30]....
        /*0618*/ 	.word	0x05000019


	//   ....[31]....
        /*061c*/ 	.word	0x05000018


	//   ....[32]....
        /*0620*/ 	.word	0x0500001a


	//   ....[33]....
        /*0624*/ 	.word	0x0500001b


	//   ....[34]....
        /*0628*/ 	.word	0x0500001d


	//   ....[35]....
        /*062c*/ 	.word	0x0500001c


	//   ....[36]....
        /*0630*/ 	.word	0x05000020


	//   ....[37]....
        /*0634*/ 	.word	0x0500000f


	//   ....[38]....
        /*0638*/ 	.word	0x05000011


	//   ....[39]....
        /*063c*/ 	.word	0x0500001b


	//   ....[40]....
        /*0640*/ 	.word	0x0500001d


	//   ....[41]....
        /*0644*/ 	.word	0x05000010


	//   ....[42]....
        /*0648*/ 	.word	0x05000023


	//   ....[43]....
        /*064c*/ 	.word	0x05000026


	//   ....[44]....
        /*0650*/ 	.word	0x05000025


	//   ....[45]....
        /*0654*/ 	.word	0x0500001e


	//   ....[46]....
        /*0658*/ 	.word	0x0500001c


	//   ....[47]....
        /*065c*/ 	.word	0x05000016


	//   ....[48]....
        /*0660*/ 	.word	0x0500001b


	//   ....[49]....
        /*0664*/ 	.word	0x05000014


	//   ....[50]....
        /*0668*/ 	.word	0x05000017


	//   ....[51]....
        /*066c*/ 	.word	0x05000018


	//   ....[52]....
        /*0670*/ 	.word	0x0500001a


	//   ....[53]....
        /*0674*/ 	.word	0x05000011


	//   ....[54]....
        /*0678*/ 	.word	0x05000029


	//   ....[55]....
        /*067c*/ 	.word	0x05000018


	//   ....[56]....
        /*0680*/ 	.word	0x05000013


	//   ....[57]....
        /*0684*/ 	.word	0x05000014


	//   ....[58]....
        /*0688*/ 	.word	0x05000012


	//   ....[59]....
        /*068c*/ 	.word	0x05000015


	//   ....[60]....
        /*0690*/ 	.word	0x05000017


	//   ....[61]....
        /*0694*/ 	.word	0x0500000e


	//   ....[62]....
        /*0698*/ 	.word	0x0500002b


	//   ....[63]....
        /*069c*/ 	.word	0x05000028


	//   ....[64]....
        /*06a0*/ 	.word	0x05000020


	//   ....[65]....
        /*06a4*/ 	.word	0x05000022


	//   ....[66]....
        /*06a8*/ 	.word	0x05000021


	//   ....[67]....
        /*06ac*/ 	.word	0x05000027


	//   ....[68]....
        /*06b0*/ 	.word	0x05000023


	//   ....[69]....
        /*06b4*/ 	.word	0x0500001e


	//   ....[70]....
        /*06b8*/ 	.word	0x0500001a


	//   ....[71]....
        /*06bc*/ 	.word	0x0500001a


	//   ....[72]....
        /*06c0*/ 	.word	0x0500001a


	//   ....[73]....
        /*06c4*/ 	.word	0x0500001a


	//   ....[74]....
        /*06c8*/ 	.word	0x0500001a


	//   ....[75]....
        /*06cc*/ 	.word	0x0500001a


	//   ....[76]....
        /*06d0*/ 	.word	0x0500001a


	//   ....[77]....
        /*06d4*/ 	.word	0x0500001a


	//   ....[78]....
        /*06d8*/ 	.word	0x0500001a


	//   ....[79]....
        /*06dc*/ 	.word	0x0500001a


	//   ....[80]....
        /*06e0*/ 	.word	0x0500001a


	//   ....[81]....
        /*06e4*/ 	.word	0x0500001a


	//   ....[82]....
        /*06e8*/ 	.word	0x0500001a


	//   ....[83]....
        /*06ec*/ 	.word	0x0500001a


	//   ....[84]....
        /*06f0*/ 	.word	0x0500001a


	//   ....[85]....
        /*06f4*/ 	.word	0x0500001a


	//   ....[86]....
        /*06f8*/ 	.word	0x0500001a


	//   ....[87]....
        /*06fc*/ 	.word	0x0500001a


	//   ....[88]....
        /*0700*/ 	.word	0x0500001a


	//   ....[89]....
        /*0704*/ 	.word	0x0500001a


	//   ....[90]....
        /*0708*/ 	.word	0x0500001a


	//   ....[91]....
        /*070c*/ 	.word	0x0500001a


	//   ....[92]....
        /*0710*/ 	.word	0x0500001a


	//   ....[93]....
        /*0714*/ 	.word	0x0500001a


	//   ....[94]....
        /*0718*/ 	.word	0x0500001a


	//   ....[95]....
        /*071c*/ 	.word	0x0500001a


	//   ....[96]....
        /*0720*/ 	.word	0x0500001a


	//   ....[97]....
        /*0724*/ 	.word	0x0500001a


	//   ....[98]....
        /*0728*/ 	.word	0x0500001a


	//   ....[99]....
        /*072c*/ 	.word	0x0500001a


	//   ....[100]....
        /*0730*/ 	.word	0x0500001a


	//   ....[101]....
        /*0734*/ 	.word	0x0500001a


	//   ....[102]....
        /*0738*/ 	.word	0x0500001a


	//   ....[103]....
        /*073c*/ 	.word	0x0500001a


	//   ....[104]....
        /*0740*/ 	.word	0x0500001a


	//   ....[105]....
        /*0744*/ 	.word	0x0500001a


	//   ....[106]....
        /*0748*/ 	.word	0x0500001a


	//   ....[107]....
        /*074c*/ 	.word	0x0500001a


	//   ....[108]....
        /*0750*/ 	.word	0x0500001a


	//   ....[109]....
        /*0754*/ 	.word	0x0500001a


	//   ....[110]....
        /*0758*/ 	.word	0x0500001a


	//   ....[111]....
        /*075c*/ 	.word	0x0500001a


	//   ....[112]....
        /*0760*/ 	.word	0x0500001a


	//   ....[113]....
        /*0764*/ 	.word	0x0500001a


	//   ....[114]....
        /*0768*/ 	.word	0x0500001a


	//   ....[115]....
        /*076c*/ 	.word	0x0500001a


	//   ....[116]....
        /*0770*/ 	.word	0x0500001a


	//   ....[117]....
        /*0774*/ 	.word	0x0500001a


	//   ....[118]....
        /*0778*/ 	.word	0x0500001a


	//   ....[119]....
        /*077c*/ 	.word	0x0500001a


	//   ....[120]....
        /*0780*/ 	.word	0x0500001a


	//   ....[121]....
        /*0784*/ 	.word	0x0500001a


	//   ....[122]....
        /*0788*/ 	.word	0x0500001a


	//   ....[123]....
        /*078c*/ 	.word	0x0500001a


	//   ....[124]....
        /*0790*/ 	.word	0x0500001a


	//   ....[125]....
        /*0794*/ 	.word	0x0500001a


	//----- nvinfo : EIATTR_COOP_GROUP_INSTR_OFFSETS
	.align		4
.L_1635:
        /*0798*/ 	.byte	0x04, 0x28
        /*079a*/ 	.short	(.L_1637 - .L_1636)


	//   ....[0]....
.L_1636:
        /*079c*/ 	.word	0x000030e0


	//   ....[1]....
        /*07a0*/ 	.word	0x00003100


	//   ....[2]....
        /*07a4*/ 	.word	0x00003140


	//   ....[3]....
        /*07a8*/ 	.word	0x00003150


	//   ....[4]....
        /*07ac*/ 	.word	0x00003850


	//   ....[5]....
        /*07b0*/ 	.word	0x00003870


	//   ....[6]....
        /*07b4*/ 	.word	0x00003890


	//   ....[7]....
        /*07b8*/ 	.word	0x000038b0


	//   ....[8]....
        /*07bc*/ 	.word	0x000038d0


	//   ....[9]....
        /*07c0*/ 	.word	0x000038f0


	//   ....[10]....
        /*07c4*/ 	.word	0x00003910


	//   ....[11]....
        /*07c8*/ 	.word	0x00003930


	//   ....[12]....
        /*07cc*/ 	.word	0x00003950


	//   ....[13]....
        /*07d0*/ 	.word	0x00003970


	//   ....[14]....
        /*07d4*/ 	.word	0x00005860


	//   ....[15]....
        /*07d8*/ 	.word	0x00005890


	//   ....[16]....
        /*07dc*/ 	.word	0x000058e0


	//   ....[17]....
        /*07e0*/ 	.word	0x00005900


	//   ....[18]....
        /*07e4*/ 	.word	0x00005930


	//   ....[19]....
        /*07e8*/ 	.word	0x00005940


	//   ....[20]....
        /*07ec*/ 	.word	0x00005970


	//   ....[21]....
        /*07f0*/ 	.word	0x00005980


	//   ....[22]....
        /*07f4*/ 	.word	0x00005b40


	//   ....[23]....
        /*07f8*/ 	.word	0x00005b70


	//   ....[24]....
        /*07fc*/ 	.word	0x00005bc0


	//   ....[25]....
        /*0800*/ 	.word	0x00005be0


	//   ....[26]....
        /*0804*/ 	.word	0x00005c10


	//   ....[27]....
        /*0808*/ 	.word	0x00005c20


	//   ....[28]....
        /*080c*/ 	.word	0x00005c50


	//   ....[29]....
        /*0810*/ 	.word	0x00005c60


	//   ....[30]....
        /*0814*/ 	.word	0x00005dd0


	//   ....[31]....
        /*0818*/ 	.word	0x00005e00


	//   ....[32]....
        /*081c*/ 	.word	0x00005e50


	//   ....[33]....
        /*0820*/ 	.word	0x00005e70


	//   ....[34]....
        /*0824*/ 	.word	0x00005ea0


	//   ....[35]....
        /*0828*/ 	.word	0x00005eb0


	//   ....[36]....
        /*082c*/ 	.word	0x00005ee0


	//   ....[37]....
        /*0830*/ 	.word	0x00005ef0


	//   ....[38]....
        /*0834*/ 	.word	0x000061c0


	//   ....[39]....
        /*0838*/ 	.word	0x00006200


	//   ....[40]....
        /*083c*/ 	.word	0x000062f0


	//   ....[41]....
        /*0840*/ 	.word	0x00006330


	//   ....[42]....
        /*0844*/ 	.word	0x00006370


	//   ....[43]....
        /*0848*/ 	.word	0x000063a0


	//   ....[44]....
        /*084c*/ 	.word	0x000063b0


	//   ....[45]....
        /*0850*/ 	.word	0x000063e0


	//   ....[46]....
        /*0854*/ 	.word	0x00006400


	//   ....[47]....
        /*0858*/ 	.word	0x00006430


	//   ....[48]....
        /*085c*/ 	.word	0x000064a0


	//   ....[49]....
        /*0860*/ 	.word	0x000064e0


	//   ....[50]....
        /*0864*/ 	.word	0x00006520


	//   ....[51]....
        /*0868*/ 	.word	0x00006530


	//   ....[52]....
        /*086c*/ 	.word	0x00006550


	//   ....[53]....
        /*0870*/ 	.word	0x00006570


	//   ....[54]....
        /*0874*/ 	.word	0x00006590


	//   ....[55]....
        /*0878*/ 	.word	0x000065d0


	//   ....[56]....
        /*087c*/ 	.word	0x00006600


	//   ....[57]....
        /*0880*/ 	.word	0x00006640


	//   ....[58]....
        /*0884*/ 	.word	0x00006660


	//   ....[59]....
        /*0888*/ 	.word	0x00006690


	//   ....[60]....
        /*088c*/ 	.word	0x000066b0


	//   ....[61]....
        /*0890*/ 	.word	0x000066d0


	//   ....[62]....
        /*0894*/ 	.word	0x00006710


	//   ....[63]....
        /*0898*/ 	.word	0x00006730


	//   ....[64]....
        /*089c*/ 	.word	0x00006760


	//   ....[65]....
        /*08a0*/ 	.word	0x00006790


	//   ....[66]....
        /*08a4*/ 	.word	0x000067b0


	//   ....[67]....
        /*08a8*/ 	.word	0x000067e0


	//   ....[68]....
        /*08ac*/ 	.word	0x000068e0


	//   ....[69]....
        /*08b0*/ 	.word	0x00006950


	//   ....[70]....
        /*08b4*/ 	.word	0x00006b40


	//   ....[71]....
        /*08b8*/ 	.word	0x00006b90


	//   ....[72]....
        /*08bc*/ 	.word	0x00006c00


	//   ....[73]....
        /*08c0*/ 	.word	0x00006c60


	//   ....[74]....
        /*08c4*/ 	.word	0x00006cd0


	//   ....[75]....
        /*08c8*/ 	.word	0x00006d30


	//   ....[76]....
        /*08cc*/ 	.word	0x00006da0


	//   ....[77]....
        /*08d0*/ 	.word	0x00006e00


	//   ....[78]....
        /*08d4*/ 	.word	0x00006ea0


	//   ....[79]....
        /*08d8*/ 	.word	0x00006f30


	//   ....[80]....
        /*08dc*/ 	.word	0x00006fa0


	//   ....[81]....
        /*08e0*/ 	.word	0x00007000


	//   ....[82]....
        /*08e4*/ 	.word	0x00007070


	//   ....[83]....
        /*08e8*/ 	.word	0x000070d0


	//   ....[84]....
        /*08ec*/ 	.word	0x00007140


	//   ....[85]....
        /*08f0*/ 	.word	0x000071a0


	//   ....[86]....
        /*08f4*/ 	.word	0x00007240


	//   ....[87]....
        /*08f8*/ 	.word	0x000072d0


	//   ....[88]....
        /*08fc*/ 	.word	0x00007340


	//   ....[89]....
        /*0900*/ 	.word	0x000073a0


	//   ....[90]....
        /*0904*/ 	.word	0x00007410


	//   ....[91]....
        /*0908*/ 	.word	0x00007470


	//   ....[92]....
        /*090c*/ 	.word	0x000074e0


	//   ....[93]....
        /*0910*/ 	.word	0x00007540


	//   ....[94]....
        /*0914*/ 	.word	0x000075e0


	//   ....[95]....
        /*0918*/ 	.word	0x00007690


	//   ....[96]....
        /*091c*/ 	.word	0x000077a0


	//   ....[97]....
        /*0920*/ 	.word	0x000077f0


	//   ....[98]....
        /*0924*/ 	.word	0x000078d0


	//   ....[99]....
        /*0928*/ 	.word	0x00007930


	//   ....[100]....
        /*092c*/ 	.word	0x000079c0


	//   ....[101]....
        /*0930*/ 	.word	0x00007a10


	//   ....[102]....
        /*0934*/ 	.word	0x00007a80


	//   ....[103]....
        /*0938*/ 	.word	0x00007ae0


	//   ....[104]....
        /*093c*/ 	.word	0x00007b50


	//   ....[105]....
        /*0940*/ 	.word	0x00007bb0


	//   ....[106]....
        /*0944*/ 	.word	0x00007c20


	//   ....[107]....
        /*0948*/ 	.word	0x00007c80


	//   ....[108]....
        /*094c*/ 	.word	0x00007d00


	//   ....[109]....
        /*0950*/ 	.word	0x00007d70


	//   ....[110]....
        /*0954*/ 	.word	0x00007de0


	//   ....[111]....
        /*0958*/ 	.word	0x00007e40


	//   ....[112]....
        /*095c*/ 	.word	0x00007ec0


	//   ....[113]....
        /*0960*/ 	.word	0x00007f40


	//   ....[114]....
        /*0964*/ 	.word	0x00007fe0


	//   ....[115]....
        /*0968*/ 	.word	0x00008050


	//   ....[116]....
        /*096c*/ 	.word	0x000080e0


	//   ....[117]....
        /*0970*/ 	.word	0x00008170


	//   ....[118]....
        /*0974*/ 	.word	0x000081e0


	//   ....[119]....
        /*0978*/ 	.word	0x00008240


	//   ....[120]....
        /*097c*/ 	.word	0x000082b0


	//   ....[121]....
        /*0980*/ 	.word	0x00008330


	//   ....[122]....
        /*0984*/ 	.word	0x000083f0


	//   ....[123]....
        /*0988*/ 	.word	0x000084c0


	//   ....[124]....
        /*098c*/ 	.word	0x000085a0


	//   ....[125]....
        /*0990*/ 	.word	0x00008650


	//----- nvinfo : EIATTR_EXIT_INSTR_OFFSETS
	.align		4
.L_1637:
        /*0994*/ 	.byte	0x04, 0x1c
        /*0996*/ 	.short	(.L_1639 - .L_1638)


	//   ....[0]....
.L_1638:
        /*0998*/ 	.word	0x000048a0


	//   ....[1]....
        /*099c*/ 	.word	0x00006ae0


	//----- nvinfo : EIATTR_MAX_THREADS
	.align		4
.L_1639:
        /*09a0*/ 	.byte	0x04, 0x05
        /*09a2*/ 	.short	(.L_1641 - .L_1640)
.L_1640:
        /*09a4*/ 	.word	0x00000140
        /*09a8*/ 	.word	0x00000001
        /*09ac*/ 	.word	0x00000001


	//----- nvinfo : EIATTR_CRS_STACK_SIZE
	.align		4
.L_1641:
        /*09b0*/ 	.byte	0x04, 0x1e
        /*09b2*/ 	.short	(.L_1643 - .L_1642)
.L_1642:
        /*09b4*/ 	.word	0x00000000


	//----- nvinfo : EIATTR_CBANK_PARAM_SIZE
	.align		4
.L_1643:
        /*09b8*/ 	.byte	0x03, 0x19
        /*09ba*/ 	.short	0x0060


	//----- nvinfo : EIATTR_PARAM_CBANK
	.align		4
        /*09bc*/ 	.byte	0x04, 0x0a
        /*09be*/ 	.short	(.L_1645 - .L_1644)
	.align		4
.L_1644:
        /*09c0*/ 	.word	index@(.nv.constant0._ZN13group_norm_v218gn_bwd_cuda_kernelI6__halfLi320ELi3ELi32ELi40ELi1024ELb0ELb1ELi32ELi320ELi320ELi4ELb1ELi12ELb0ELb0ELNS_15WgradSyncMethodE3ENS_16CompileConditionILi900EEEEEvPT_S6_S6_PKS5_S8_S8_S8_PKfflPfPj)
        /*09c4*/ 	.short	0x0210
        /*09c6*/ 	.short	0x0060


	//----- nvinfo : EIATTR_SW_WAR
	.align		4
.L_1645:
        /*09c8*/ 	.byte	0x04, 0x36
        /*09ca*/ 	.short	(.L_1647 - .L_1646)
.L_1646:
        /*09cc*/ 	.word	0x00000008
.L_1647:


//--------------------- .nv.info._ZN13group_norm_v218gn_bwd_cuda_kernelI6__halfLi320ELi3ELi16ELi80ELi1024ELb1ELb1ELi16ELi320ELi320ELi4ELb1ELi5ELb0ELb0ELNS_15WgradSyncMethodE2ENS_16CompileConditionILi900EEEEEvPT_S6_S6_PKS5_S8_S8_S8_PKfflPfPj --------------------------
	.section	.nv.info._ZN13group_norm_v218gn_bwd_cuda_kernelI6__halfLi320ELi3ELi16ELi80ELi1024ELb1ELb1ELi16ELi320ELi320ELi4ELb1ELi5ELb0ELb0ELNS_15WgradSyncMethodE2ENS_16CompileConditionILi900EEEEEvPT_S6_S6_PKS5_S8_S8_S8_PKfflPfPj,"",@"SHT_CUDA_INFO"
	.sectionflags	@""
	.align	4


	//----- nvinfo : EIATTR_CUDA_API_VERSION
	.align		4
        /*0000*/ 	.byte	0x04, 0x37
        /*0002*/ 	.short	(.L_1649 - .L_1648)
.L_1648:
        /*0004*/ 	.word	0x00000082


	//----- nvinfo : EIATTR_KPARAM_INFO
	.align		4
.L_1649:
        /*0008*/ 	.byte	0x04, 0x17
        /*000a*/ 	.short	(.L_1651 - .L_1650)
.L_1650:
        /*000c*/ 	.word	0x00000000
        /*0010*/ 	.short	0x000b
        /*0012*/ 	.short	0x0058
        /*0014*/ 	.byte	0x00, 0xf0, 0x21, 0x00


	//----- nvinfo : EIATTR_KPARAM_INFO
	.align		4
.L_1651:
        /*0018*/ 	.byte	0x04, 0x17
        /*001a*/ 	.short	(.L_1653 - .L_1652)
.L_1652:
        /*001c*/ 	.word	0x00000000
        /*0020*/ 	.short	0x000a
        /*0022*/ 	.short	0x0050
        /*0024*/ 	.byte	0x00, 0xf0, 0x21, 0x00


	//----- nvinfo : EIATTR_KPARAM_INFO
	.align		4
.L_1653:
        /*0028*/ 	.byte	0x04, 0x17
        /*002a*/ 	.short	(.L_1655 - .L_1654)
.L_1654:
        /*002c*/ 	.word	0x00000000
        /*0030*/ 	.short	0x0009
        /*0032*/ 	.short	0x0048
        /*0034*/ 	.byte	0x00, 0xf0, 0x21, 0x00


	//----- nvinfo : EIATTR_KPARAM_INFO
	.align		4
.L_1655:
        /*0038*/ 	.byte	0x04, 0x17
        /*003a*/ 	.short	(.L_1657 - .L_1656)
.L_1656:
        /*003c*/ 	.word	0x00000000
        /*0040*/ 	.short	0x0008
        /*0042*/ 	.short	0x0040
        /*0044*/ 	.byte	0x00, 0xf0, 0x11, 0x00


	//----- nvinfo : EIATTR_KPARAM_INFO
	.align		4
.L_1657:
        /*0048*/ 	.byte	0x04, 0x17
        /*004a*/ 	.short	(.L_1659 - .L_1658)
.L_1658:
        /*004c*/ 	.word	0x00000000
        /*0050*/ 	.short	0x0007
        /*0052*/ 	.short	0x0038
        /*0054*/ 	.byte	0x00, 0xf0, 0x21, 0x00


	//----- nvinfo : EIATTR_KPARAM_INFO
	.align		4
.L_1659:
        /*0058*/ 	.byte	0x04, 0x17
        /*005a*/ 	.short	(.L_1661 - .L_1660)
.L_1660:
        /*005c*/ 	.word	0x00000000
        /*0060*/ 	.short	0x0006
        /*0062*/ 	.short	0x0030
        /*0064*/ 	.byte	0x00, 0xf0, 0x21, 0x00


	//----- nvinfo : EIATTR_KPARAM_INFO
	.align		4
.L_1661:
        /*0068*/ 	.byte	0x04, 0x17
        /*006a*/ 	.short	(.L_1663 - .L_1662)
.L_1662:
        /*006c*/ 	.word	0x00000000
        /*0070*/ 	.short	0x0005
        /*0072*/ 	.short	0x0028
        /*0074*/ 	.byte	0x00, 0xf0, 0x21, 0x00


	//----- nvinfo : EIATTR_KPARAM_INFO
	.align		4
.L_1663:
        /*0078*/ 	.byte	0x04, 0x17
        /*007a*/ 	.short	(.L_1665 - .L_1664)
.L_1664:
        /*007c*/ 	.word	0x00000000
        /*0080*/ 	.short	0x0004
        /*0082*/ 	.short	0x0020
        /*0084*/ 	.byte	0x00, 0xf0, 0x21, 0x00


	//----- nvinfo : EIATTR_KPARAM_INFO
	.align		4
.L_1665:
        /*0088*/ 	.byte	0x04, 0x17
        /*008a*/ 	.short	(.L_1667 - .L_1666)
.L_1666:
        /*008c*/ 	.word	0x00000000
        /*0090*/ 	.short	0x0003
        /*0092*/ 	.short	0x0018
        /*0094*/ 	.byte	0x00, 0xf0, 0x21, 0x00


	//----- nvinfo : EIATTR_KPARAM_INFO
	.align		4
.L_1667:
        /*0098*/ 	.byte	0x04, 0x17
        /*009a*/ 	.short	(.L_1669 - .L_1668)
.L_1668:
        /*009c*/ 	.word	0x00000000
        /*00a0*/ 	.short	0x0002
        /*00a2*/ 	.short	0x0010
        /*00a4*/ 	.byte	0x00, 0xf0, 0x21, 0x00


	//----- nvinfo : EIATTR_KPARAM_INFO
	.align		4
.L_1669:
        /*00a8*/ 	.byte	0x04, 0x17
        /*00aa*/ 	.short	(.L_1671 - .L_1670)
.L_1670:
        /*00ac*/ 	.word	0x00000000
        /*00b0*/ 	.short	0x0001
        /*00b2*/ 	.short	0x0008
        /*00b4*/ 	.byte	0x00, 0xf0, 0x21, 0x00


	//----- nvinfo : EIATTR_KPARAM_INFO
	.align		4
.L_1671:
        /*00b8*/ 	.byte	0x04, 0x17
        /*00ba*/ 	.short	(.L_1673 - .L_1672)
.L_1672:
        /*00bc*/ 	.word	0x00000000
        /*00c0*/ 	.short	0x0000
        /*00c2*/ 	.short	0x0000
        /*00c4*/ 	.byte	0x00, 0xf0, 0x21, 0x00


	//----- nvinfo : EIATTR_SPARSE_MMA_MASK
	.align		4
.L_1673:
        /*00c8*/ 	.byte	0x03, 0x50
        /*00ca*/ 	.short	0x0000


	//----- nvinfo : EIATTR_MAXREG_COUNT
	.align		4
        /*00cc*/ 	.byte	0x03, 0x1b
        /*00ce*/ 	.short	0x0040


	//----- nvinfo : EIATTR_NUM_BARRIERS
	.align		4
        /*00d0*/ 	.byte	0x02, 0x4c
        /*00d2*/ 	.byte	0x01
	.zero		1


	//----- nvinfo : EIATTR_MERCURY_ISA_VERSION
	.align		4
        /*00d4*/ 	.byte	0x03, 0x5f
        /*00d6*/ 	.short	0x0101


	//----- nvinfo : EIATTR_COOP_GROUP_MASK_REGIDS
	.align		4
        /*00d8*/ 	.byte	0x04, 0x29
        /*00da*/ 	.short	(.L_1675 - .L_1674)


	//   ....[0]....
.L_1674:
        /*00dc*/ 	.word	0xffffffff


	//   ....[1]....
        /*00e0*/ 	.word	0xffffffff


	//   ....[2]....
        /*00e4*/ 	.word	0xffffffff


	//   ....[3]....
        /*00e8*/ 	.word	0xffffffff


	//   ....[4]....
        /*00ec*/ 	.word	0xffffffff


	//   ....[5]....
        /*00f0*/ 	.word	0xffffffff


	//   ....[6]....
        /*00f4*/ 	.word	0xffffffff


	//   ....[7]....
        /*00f8*/ 	.word	0xffffffff


	//   ....[8]....
        /*00fc*/ 	.word	0xffffffff


	//   ....[9]....
        /*0100*/ 	.word	0xffffffff


	//   ....[10]....
        /*0104*/ 	.word	0xffffffff


	//   ....[11]....
        /*0108*/ 	.word	0xffffffff


	//   ....[12]....
        /*010c*/ 	.word	0xffffffff


	//   ....[13]....
        /*0110*/ 	.word	0xffffffff


	//   ....[14]....
        /*0114*/ 	.word	0x05000017


	//   ....[15]....
        /*0118*/ 	.word	0x05000016


	//   ....[16]....
        /*011c*/ 	.word	0x05000018


	//   ....[17]....
        /*0120*/ 	.word	0x05000019


	//   ....[18]....
        /*0124*/ 	.word	0x0500001b


	//   ....[19]....
        /*0128*/ 	.word	0x0500001a


	//   ....[20]....
        /*012c*/ 	.word	0x0500001c


	//   ....[21]....
        /*0130*/ 	.word	0x05000011


	//   ....[22]....
        /*0134*/ 	.word	0x0500001b


	//   ....[23]....
        /*0138*/ 	.word	0x0500001a


	//   ....[24]....
        /*013c*/ 	.word	0x0500001c


	//   ....[25]....
        /*0140*/ 	.word	0x0500001d


	//   ....[26]....
        /*0144*/ 	.word	0x0500001f


	//   ....[27]....
        /*0148*/ 	.word	0x0500001e


	//   ....[28]....
        /*014c*/ 	.word	0x05000022


	//   ....[29]....
        /*0150*/ 	.word	0x05000011


	//   ....[30]....
        /*0154*/ 	.word	0x0500001b


	//   ....[31]....
        /*0158*/ 	.word	0x0500001a


	//   ....[32]....
        /*015c*/ 	.word	0x0500001c


	//   ....[33]....
        /*0160*/ 	.word	0x0500001d


	//   ....[34]....
        /*0164*/ 	.word	0x0500001f


	//   ....[35]....
        /*0168*/ 	.word	0x0500001e


	//   ....[36]....
        /*016c*/ 	.word	0x05000022


	//   ....[37]....
        /*0170*/ 	.word	0x05000011


	//   ....[38]....
        /*0174*/ 	.word	0x0500001d


	//   ....[39]....
        /*0178*/ 	.word	0x05000020


	//   ....[40]....
        /*017c*/ 	.word	0x0500001d


	//   ....[41]....
        /*0180*/ 	.word	0x05000028


	//   ....[42]....
        /*0184*/ 	.word	0x05000025


	//   ....[43]....
        /*0188*/ 	.word	0x0500001f


	//   ....[44]....
        /*018c*/ 	.word	0x0500001c


	//   ....[45]....
        /*0190*/ 	.word	0x0500001e


	//   ....[46]....
        /*0194*/ 	.word	0x05000019


	//   ....[47]....
        /*0198*/ 	.word	0x0500001c


	//   ....[48]....
        /*019c*/ 	.word	0x05000018


	//   ....[49]....
        /*01a0*/ 	.word	0x05000016


	//   ....[50]....
        /*01a4*/ 	.word	0x0500001a


	//   ....[51]....
        /*01a8*/ 	.word	0x0500001f


	//   ....[52]....
        /*01ac*/ 	.word	0x0500001d


	//   ....[53]....
        /*01b0*/ 	.word	0x05000017


	//   ....[54]....
        /*01b4*/ 	.word	0x05000020


	//   ....[55]....
        /*01b8*/ 	.word	0x05000019


	//   ....[56]....
        /*01bc*/ 	.word	0x05000016


	//   ....[57]....
        /*01c0*/ 	.word	0x05000015


	//   ....[58]....
        /*01c4*/ 	.word	0x0500001a


	//   ....[59]....
        /*01c8*/ 	.word	0x05000014


	//   ....[60]....
        /*01cc*/ 	.word	0x05000022


	//   ....[61]....
        /*01d0*/ 	.word	0x05000011


	//   ....[62]....
        /*01d4*/ 	.word	0x05000029


	//   ....[63]....
        /*01d8*/ 	.word	0x05000024


	//   ....[64]....
        /*01dc*/ 	.word	0x05000023


	//   ....[65]....
        /*01e0*/ 	.word	0x0500002a


	//   ....[66]....
        /*01e4*/ 	.word	0x0500002d


	//   ....[67]....
        /*01e8*/ 	.word	0x05000022


	//   ....[68]....
        /*01ec*/ 	.word	0x05000025


	//   ....[69]....
        /*01f0*/ 	.word	0x05000020


	//   ....[70]....
        /*01f4*/ 	.word	0x0500001c


	//   ....[71]....
        /*01f8*/ 	.word	0x0500001c


	//   ....[72]....
        /*01fc*/ 	.word	0x0500001c


	//   ....[73]....
        /*0200*/ 	.word	0x0500001c


	//   ....[74]....
        /*0204*/ 	.word	0x0500001c


	//   ....[75]....
        /*0208*/ 	.word	0x0500001c


	//   ....[76]....
        /*020c*/ 	.word	0x0500001c


	//   ....[77]....
        /*0210*/ 	.word	0x0500001c


	//   ....[78]....
        /*0214*/ 	.word	0x0500001c


	//   ....[79]....
        /*0218*/ 	.word	0x0500001c


	//   ....[80]....
        /*021c*/ 	.word	0x0500001c


	//   ....[81]....
        /*0220*/ 	.word	0x0500001c


	//   ....[82]....
        /*0224*/ 	.word	0x0500001c


	//   ....[83]....
        /*0228*/ 	.word	0x0500001c


	//   ....[84]....
        /*022c*/ 	.word	0x0500001c


	//   ....[85]....
        /*0230*/ 	.word	0x0500001c


	//   ....[86]....
        /*0234*/ 	.word	0x0500001c


	//   ....[87]....
        /*0238*/ 	.word	0x0500001c


	//   ....[88]....
        /*023c*/ 	.word	0x0500001c


	//   ....[89]....
        /*0240*/ 	.word	0x0500001c


	//   ....[90]....
        /*0244*/ 	.word	0x0500001c


	//   ....[91]....
        /*0248*/ 	.word	0x0500001c


	//   ....[92]....
        /*024c*/ 	.word	0x0500001c


	//   ....[93]....
        /*0250*/ 	.word	0x0500001c


	//   ....[94]....
        /*0254*/ 	.word	0x0500001c


	//   ....[95]....
        /*0258*/ 	.word	0x0500001c


	//   ....[96]....
        /*025c*/ 	.word	0x0500001c


	//   ....[97]....
        /*0260*/ 	.word	0x0500001c


	//   ....[98]....
        /*0264*/ 	.word	0x0500001c


	//   ....[99]....
        /*0268*/ 	.word	0x0500001c


	//   ....[100]....
        /*026c*/ 	.word	0x0500001c


	//   ....[101]....
        /*0270*/ 	.word	0x0500001c


	//   ....[102]....
        /*0274*/ 	.word	0x0500001c


	//   ....[103]....
        /*0278*/ 	.word	0x0500001c


	//   ....[104]....
        /*027c*/ 	.word	0x0500001c


	//   ....[105]....
        /*0280*/ 	.word	0x0500001c


	//   ....[106]....
        /*0284*/ 	.word	0x0500001c


	//   ....[107]....
        /*0288*/ 	.word	0x0500001c


	//   ....[108]....
        /*028c*/ 	.word	0x0500001c


	//   ....[109]....
        /*0290*/ 	.word	0x0500001c


	//   ....[110]....
        /*0294*/ 	.word	0x0500001c


	//   ....[111]....
        /*0298*/ 	.word	0x0500001c


	//   ....[112]....
        /*029c*/ 	.word	0x0500001c


	//   ....[113]....
        /*02a0*/ 	.word	0x0500001c


	//   ....[114]....
        /*02a4*/ 	.word	0x0500001c


	//   ....[115]....
        /*02a8*/ 	.word	0x0500001c


	//   ....[116]....
        /*02ac*/ 	.word	0x0500001c


	//   ....[117]....
        /*02b0*/ 	.word	0x0500001c


	//   ....[118]....
        /*02b4*/ 	.word	0x0500001c


	//   ....[119]....
        /*02b8*/ 	.word	0x0500001c


	//   ....[120]....
        /*02bc*/ 	.word	0x0500001c


	//   ....[121]....
        /*02c0*/ 	.word	0x0500001c


	//   ....[122]....
        /*02c4*/ 	.word	0x0500001c


	//   ....[123]....
        /*02c8*/ 	.word	0x0500001c


	//   ....[124]....
        /*02cc*/ 	.word	0x0500001c


	//   ....[125]....
        /*02d0*/ 	.word	0x0500001c


	//----- nvinfo : EIATTR_COOP_GROUP_INSTR_OFFSETS
	.align		4
.L_1675:
        /*02d4*/ 	.byte	0x04, 0x28
        /*02d6*/ 	.short	(.L_1677 - .L_1676)


	//   ....[0]....
.L_1676:
        /*02d8*/ 	.word	0x00002b10


	//   ....[1]....
        /*02dc*/ 	.word	0x00002b40


	//   ....[2]....
        /*02e0*/ 	.word	0x00002b70


	//   ....[3]....
        /*02e4*/ 	.word	0x00002b80


	//   ....[4]....
        /*02e8*/ 	.word	0x00003200


	//   ....[5]....
        /*02ec*/ 	.word	0x00003210


	//   ....[6]....
        /*02f0*/ 	.word	0x00003260


	//   ....[7]....
        /*02f4*/ 	.word	0x00003270


	//   ....[8]....
        /*02f8*/ 	.word	0x000032a0


	//   ....[9]....
        /*02fc*/ 	.word	0x000032b0


	//   ....[10]....
        /*0300*/ 	.word	0x000032e0


	//   ....[11]....
        /*0304*/ 	.word	0x000032f0


	//   ....[12]....
        /*0308*/ 	.word	0x00003320


	//   ....[13]....
        /*030c*/ 	.word	0x00003340


	//   ....[14]....
        /*0310*/ 	.word	0x00004a60


	//   ....[15]....
        /*0314*/ 	.word	0x00004a90


	//   ....[16]....
        /*0318*/ 	.word	0x00004ad0


	//   ....[17]....
        /*031c*/ 	.word	0x00004af0


	//   ....[18]....
        /*0320*/ 	.word	0x00004b20


	//   ....[19]....
        /*0324*/ 	.word	0x00004b30


	//   ....[20]....
        /*0328*/ 	.word	0x00004b60


	//   ....[21]....
        /*032c*/ 	.word	0x00004b70


	//   ....[22]....
        /*0330*/ 	.word	0x00004d40


	//   ....[23]....
        /*0334*/ 	.word	0x00004d70


	//   ....[24]....
        /*0338*/ 	.word	0x00004dc0


	//   ....[25]....
        /*033c*/ 	.word	0x00004de0


	//   ....[26]....
        /*0340*/ 	.word	0x00004e10


	//   ....[27]....
        /*0344*/ 	.word	0x00004e20


	//   ....[28]....
        /*0348*/ 	.word	0x00004e50


	//   ....[29]....
        /*034c*/ 	.word	0x00004e60


	//   ....[30]....
        /*0350*/ 	.word	0x00004fd0


	//   ....[31]....
        /*0354*/ 	.word	0x00005000


	//   ....[32]....
        /*0358*/ 	.word	0x00005050


	//   ....[33]....
        /*035c*/ 	.word	0x00005070


	//   ....[34]....
        /*0360*/ 	.word	0x000050a0


	//   ....[35]....
        /*0364*/ 	.word	0x000050b0


	//   ....[36]....
        /*0368*/ 	.word	0x000050e0


	//   ....[37]....
        /*036c*/ 	.word	0x000050f0


	//   ....[38]....
        /*0370*/ 	.word	0x000053f0


	//   ....[39]....
        /*0374*/ 	.word	0x00005420


	//   ....[40]....
        /*0378*/ 	.word	0x000054e0


	//   ....[41]....
        /*037c*/ 	.word	0x00005500


	//   ....[42]....
        /*0380*/ 	.word	0x00005540


	//   ....[43]....
        /*0384*/ 	.word	0x00005550


	//   ....[44]....
        /*0388*/ 	.word	0x00005560


	//   ....[45]....
        /*038c*/ 	.word	0x00005590


	//   ....[46]....
        /*0390*/ 	.word	0x000055f0


	//   ....[47]....
        /*0394*/ 	.word	0x00005630


	//   ....[48]....
        /*0398*/ 	.word	0x00005660


	//   ....[49]....
        /*039c*/ 	.word	0x00005680


	//   ....[50]....
        /*03a0*/ 	.word	0x000056b0


	//   ....[51]....
        /*03a4*/ 	.word	0x000056c0


	//   ....[52]....
        /*03a8*/ 	.word	0x000056f0


	//   ....[53]....
        /*03ac*/ 	.word	0x00005710


	//   ....[54]....
        /*03b0*/ 	.word	0x00005720


	//   ....[55]....
        /*03b4*/ 	.word	0x00005760


	//   ....[56]....
        /*03b8*/ 	.word	0x000057c0


	//   ....[57]....
        /*03bc*/ 	.word	0x000057f0


	//   ....[58]....
        /*03c0*/ 	.word	0x00005810


	//   ....[59]....
        /*03c4*/ 	.word	0x00005840


	//   ....[60]....
        /*03c8*/ 	.word	0x00005850


	//   ....[61]....
        /*03cc*/ 	.word	0x00005880


	//   ....[62]....
        /*03d0*/ 	.word	0x000058a0


	//   ....[63]....
        /*03d4*/ 	.word	0x000058d0


	//   ....[64]....
        /*03d8*/ 	.word	0x000058f0


	//   ....[65]....
        /*03dc*/ 	.word	0x00005920


	//   ....[66]....
        /*03e0*/ 	.word	0x00005950


	//   ....[67]....
        /*03e4*/ 	.word	0x000059a0


	//   ....[68]....
        /*03e8*/ 	.word	0x00005ab0


	//   ....[69]....
        /*03ec*/ 	.word	0x00005b10


	//   ....[70]....
        /*03f0*/ 	.word	0x00005cc0


	//   ....[71]....
        /*03f4*/ 	.word	0x00005d10


	//   ....[72]....
        /*03f8*/ 	.word	0x00005d80


	//   ....[73]....
        /*03fc*/ 	.word	0x00005de0


	//   ....[74]....
        /*0400*/ 	.word	0x00005e50


	//   ....[75]....
        /*0404*/ 	.word	0x00005eb0


	//   ....[76]....
        /*0408*/ 	.word	0x00005f20


	//   ....[77]....
        /*040c*/ 	.word	0x00005f80


	//   ....[78]....
        /*0410*/ 	.word	0x00006020


	//   ....[79]....
        /*0414*/ 	.word	0x000060b0


	//   ....[80]....
        /*0418*/ 	.word	0x00006120


	//   ....[81]....
        /*041c*/ 	.word	0x00006180


	//   ....[82]....
        /*0420*/ 	.word	0x000061f0


	//   ....[83]....
        /*0424*/ 	.word	0x00006250


	//   ....[84]....
        /*0428*/ 	.word	0x000062c0


	//   ....[85]....
        /*042c*/ 	.word	0x00006320


	//   ....[86]....
        /*0430*/ 	.word	0x000063c0


	//   ....[87]....
        /*0434*/ 	.word	0x00006450


	//   ....[88]....
        /*0438*/ 	.word	0x000064c0


	//   ....[89]....
        /*043c*/ 	.word	0x00006520


	//   ....[90]....
        /*0440*/ 	.word	0x00006590


	//   ....[91]....
        /*0444*/ 	.word	0x000065f0


	//   ....[92]....
        /*0448*/ 	.word	0x00006660


	//   ....[93]....
        /*044c*/ 	.word	0x000066c0


	//   ....[94]....
        /*0450*/ 	.word	0x00006760


	//   ....[95]....
        /*0454*/ 	.word	0x00006820


	//   ....[96]....
        /*0458*/ 	.word	0x00006920


	//   ....[97]....
        /*045c*/ 	.word	0x00006970


	//   ....[98]....
        /*0460*/ 	.word	0x00006a30


	//   ....[99]....
        /*0464*/ 	.word	0x00006a80


	//   ....[100]....
        /*0468*/ 	.word	0x00006af0


	//   ....[101]....
        /*046c*/ 	.word	0x00006b40


	//   ....[102]....
        /*0470*/ 	.word	0x00006bb0


	//   ....[103]....
        /*0474*/ 	.word	0x00006c10


	//   ....[104]....
        /*0478*/ 	.word	0x00006c80


	//   ....[105]....
        /*047c*/ 	.word	0x00006ce0


	//   ....[106]....
        /*0480*/ 	.word	0x00006d90


	//   ....[107]....
        /*0484*/ 	.word	0x00006e00


	//   ....[108]....
        /*0488*/ 	.word	0x00006e90


	//   ....[109]....
        /*048c*/ 	.word	0x00006f00


	//   ....[110]....
        /*0490*/ 	.word	0x00006f70


	//   ....[111]....
        /*0494*/ 	.word	0x00006fd0


	//   ....[112]....
        /*0498*/ 	.word	0x00007050


	//   ....[113]....
        /*049c*/ 	.word	0x000070d0


	//   ....[114]....
        /*04a0*/ 	.word	0x00007170


	//   ....[115]....
        /*04a4*/ 	.word	0x000071e0


	//   ....[116]....
        /*04a8*/ 	.word	0x00007270


	//   ....[117]....
        /*04ac*/ 	.word	0x00007310


	//   ....[118]....
        /*04b0*/ 	.word	0x000073a0


	//   ....[119]....
        /*04b4*/ 	.word	0x00007400


	//   ....[120]....
        /*04b8*/ 	.word	0x00007470


	//   ....[121]....
        /*04bc*/ 	.word	0x000074f0


	//   ....[122]....
        /*04c0*/ 	.word	0x00007590


	//   ....[123]....
        /*04c4*/ 	.word	0x00007640


	//   ....[124]....
        /*04c8*/ 	.word	0x00007720


	//   ....[125]....
        /*04cc*/ 	.word	0x000077d0


	//----- nvinfo : EIATTR_EXIT_INSTR_OFFSETS
	.align		4
.L_1677:
        /*04d0*/ 	.byte	0x04, 0x1c
        /*04d2*/ 	.short	(.L_1679 - .L_1678)


	//   ....[0]....
.L_1678:
        /*04d4*/ 	.word	0x00003b70


	//   ....[1]....
        /*04d8*/ 	.word	0x00005c60


	//----- nvinfo : EIATTR_MAX_THREADS
	.align		4
.L_1679:
        /*04dc*/ 	.byte	0x04, 0x05
        /*04de*/ 	.short	(.L_1681 - .L_1680)
.L_1680:
        /*04e0*/ 	.word	0x00000140
        /*04e4*/ 	.word	0x00000001
        /*04e8*/ 	.word	0x00000001


	//----- nvinfo : EIATTR_CRS_STACK_SIZE
	.align		4
.L_1681:
        /*04ec*/ 	.byte	0x04, 0x1e
        /*04ee*/ 	.short	(.L_1683 - .L_1682)
.L_1682:
        /*04f0*/ 	.word	0x00000000


	//----- nvinfo : EIATTR_CBANK_PARAM_SIZE
	.align		4
.L_1683:
        /*04f4*/ 	.byte	0x03, 0x19
        /*04f6*/ 	.short	0x0060


	//----- nvinfo : EIATTR_PARAM_CBANK
	.align		4
        /*04f8*/ 	.byte	0x04, 0x0a
        /*04fa*/ 	.short	(.L_1685 - .L_1684)
	.align		4
.L_1684:
        /*04fc*/ 	.word	index@(.nv.constant0._ZN13group_norm_v218gn_bwd_cuda_kernelI6__halfLi320ELi3ELi16ELi80ELi1024ELb1ELb1ELi16ELi320ELi320ELi4ELb1ELi5ELb0ELb0ELNS_15WgradSyncMethodE2ENS_16CompileConditionILi900EEEEEvPT_S6_S6_PKS5_S8_S8_S8_PKfflPfPj)
        /*0500*/ 	.short	0x0210
        /*0502*/ 	.short	0x0060


	//----- nvinfo : EIATTR_SW_WAR
	.align		4
.L_1685:
        /*0504*/ 	.byte	0x04, 0x36
        /*0506*/ 	.short	(.L_1687 - .L_1686)
.L_1686:
        /*0508*/ 	.word	0x00000008
.L_1687:


//--------------------- .nv.info._ZN13group_norm_v218gn_bwd_cuda_kernelI6__halfLi320ELi1ELi16ELi80ELi1024ELb1ELb1ELi32ELi320ELi320ELi4ELb1ELi4ELb0ELb0ELNS_15WgradSyncMethodE3ENS_16CompileConditionILi900EEEEEvPT_S6_S6_PKS5_S8_S8_S8_PKfflPfPj --------------------------
	.section	.nv.info._ZN13group_norm_v218gn_bwd_cuda_kernelI6__halfLi320ELi1ELi16ELi80ELi1024ELb1ELb1ELi32ELi320ELi320ELi4ELb1ELi4ELb0ELb0ELNS_15WgradSyncMethodE3ENS_16CompileConditionILi900EEEEEvPT_S6_S6_PKS5_S8_S8_S8_PKfflPfPj,"",@"SHT_CUDA_INFO"
	.sectionflags	@""
	.align	4


	//----- nvinfo : EIATTR_CUDA_API_VERSION
	.align		4
        /*0000*/ 	.byte	0x04, 0x37
        /*0002*/ 	.short	(.L_1689 - .L_1688)
.L_1688:
        /*0004*/ 	.word	0x00000082


	//----- nvinfo : EIATTR_KPARAM_INFO
	.align		4
.L_1689:
        /*0008*/ 	.byte	0x04, 0x17
        /*000a*/ 	.short	(.L_1691 - .L_1690)
.L_1690:
        /*000c*/ 	.word	0x00000000
        /*0010*/ 	.short	0x000b
        /*0012*/ 	.short	0x0058
        /*0014*/ 	.byte	0x00, 0xf0, 0x21, 0x00


	//----- nvinfo : EIATTR_KPARAM_INFO
	.align		4
.L_1691:
        /*0018*/ 	.byte	0x04, 0x17
        /*001a*/ 	.short	(.L_1693 - .L_1692)
.L_1692:
        /*001c*/ 	.word	0x00000000
        /*0020*/ 	.short	0x000a
        /*0022*/ 	.short	0x0050
        /*0024*/ 	.byte	0x00, 0xf0, 0x21, 0x00


	//----- nvinfo : EIATTR_KPARAM_INFO
	.align		4
.L_1693:
        /*0028*/ 	.byte	0x04, 0x17
        /*002a*/ 	.short	(.L_1695 - .L_1694)
.L_1694:
        /*002c*/ 	.word	0x00000000
        /*0030*/ 	.short	0x0009
        /*0032*/ 	.short	0x0048
        /*0034*/ 	.byte	0x00, 0xf0, 0x21, 0x00


	//----- nvinfo : EIATTR_KPARAM_INFO
	.align		4
.L_1695:
        /*0038*/ 	.byte	0x04, 0x17
        /*003a*/ 	.short	(.L_1697 - .L_1696)
.L_1696:
        /*003c*/ 	.word	0x00000000
        /*0040*/ 	.short	0x0008
        /*0042*/ 	.short	0x0040
        /*0044*/ 	.byte	0x00, 0xf0, 0x11, 0x00


	//----- nvinfo : EIATTR_KPARAM_INFO
	.align		4
.L_1697:
        /*0048*/ 	.byte	0x04, 0x17
        /*004a*/ 	.short	(.L_1699 - .L_1698)
.L_1698:
        /*004c*/ 	.word	0x00000000
        /*0050*/ 	.short	0x0007
        /*0052*/ 	.short	0x0038
        /*0054*/ 	.byte	0x00, 0xf0, 0x21, 0x00


	//----- nvinfo : EIATTR_KPARAM_INFO
	.align		4
.L_1699:
        /*0058*/ 	.byte	0x04, 0x17
        /*005a*/ 	.short	(.L_1701 - .L_1700)
.L_1700:
        /*005c*/ 	.word	0x00000000
        /*0060*/ 	.short	0x0006
        /*0062*/ 	.short	0x0030
        /*0064*/ 	.byte	0x00, 0xf0, 0x21, 0x00


	//----- nvinfo : EIATTR_KPARAM_INFO
	.align		4
.L_1701:
        /*0068*/ 	.byte	0x04, 0x17
        /*006a*/ 	.short	(.L_1703 - .L_1702)
.L_1702:
        /*006c*/ 	.word	0x00000000
        /*0070*/ 	.short	0x0005
        /*0072*/ 	.short	0x0028
        /*0074*/ 	.byte	0x00, 0xf0, 0x21, 0x00


	//----- nvinfo : EIATTR_KPARAM_INFO
	.align		4
.L_1703:
        /*0078*/ 	.byte	0x04, 0x17
        /*007a*/ 	.short	(.L_1705 - .L_1704)
.L_1704:
        /*007c*/ 	.word	0x00000000
        /*0080*/ 	.short	0x0004
        /*0082*/ 	.short	0x0020
        /*0084*/ 	.byte	0x00, 0xf0, 0x21, 0x00


	//----- nvinfo : EIATTR_KPARAM_INFO
	.align		4
.L_1705:
        /*0088*/ 	.byte	0x04, 0x17
        /*008a*/ 	.short	(.L_1707 - .L_1706)
.L_1706:
        /*008c*/ 	.word	0x00000000
        /*0090*/ 	.short	0x0003
        /*0092*/ 	.short	0x0018
        /*0094*/ 	.byte	0x00, 0xf0, 0x21, 0x00


	//----- nvinfo : EIATTR_KPARAM_INFO
	.align		4
.L_1707:
        /*0098*/ 	.byte	0x04, 0x17
        /*009a*/ 	.short	(.L_1709 - .L_1708)
.L_1708:
        /*009c*/ 	.word	0x00000000
        /*00a0*/ 	.short	0x0002
        /*00a2*/ 	.short	0x0010
        /*00a4*/ 	.byte	0x00, 0xf0, 0x21, 0x00


	//----- nvinfo : EIATTR_KPARAM_INFO
	.align		4
.L_1709:
        /*00a8*/ 	.byte	0x04, 0x17
        /*00aa*/ 	.short	(.L_1711 - .L_1710)
.L_1710:
        /*00ac*/ 	.word	0x00000000
        /*00b0*/ 	.short	0x0001
        /*00b2*/ 	.short	0x0008
        /*00b4*/ 	.byte	0x00, 0xf0, 0x21, 0x00


	//----- nvinfo : EIATTR_KPARAM_INFO
	.align		4
.L_1711:
        /*00b8*/ 	.byte	0x04, 0x17
        /*00ba*/ 	.short	(.L_1713 - .L_1712)
.L_1712:
        /*00bc*/ 	.word	0x00000000
        /*00c0*/ 	.short	0x0000
        /*00c2*/ 	.short	0x0000
        /*00c4*/ 	.byte	0x00, 0xf0, 0x21, 0x00


	//----- nvinfo : EIATTR_SPARSE_MMA_MASK
	.align		4
.L_1713:
        /*00c8*/ 	.byte	0x03, 0x50
        /*00ca*/ 	.short	0x0000


	//----- nvinfo : EIATTR_MAXREG_COUNT
	.align		4
        /*00cc*/ 	.byte	0x03, 0x1b
        /*00ce*/ 	.short	0x00a8


	//----- nvinfo : EIATTR_NUM_BARRIERS
	.align		4
        /*00d0*/ 	.byte	0x02, 0x4c
        /*00d2*/ 	.byte	0x01
	.zero		1


	//----- nvinfo : EIATTR_MERCURY_ISA_VERSION
	.align		4
        /*00d4*/ 	.byte	0x03, 0x5f
        /*00d6*/ 	.short	0x0101


	//----- nvinfo : EIATTR_COOP_GROUP_MASK_REGIDS
	.align		4
        /*00d8*/ 	.byte	0x04, 0x29
        /*00da*/ 	.short	(.L_1715 - .L_1714)


	//   ....[0]....
.L_1714:
        /*00dc*/ 	.word	0xffffffff


	//   ....[1]....
        /*00e0*/ 	.word	0xffffffff


	//   ....[2]....
        /*00e4*/ 	.word	0xffffffff


	//   ....[3]....
        /*00e8*/ 	.word	0xffffffff


	//   ....[4]....
        /*00ec*/ 	.word	0xffffffff


	//   ....[5]....
        /*00f0*/ 	.word	0xffffffff


	//   ....[6]....
        /*00f4*/ 	.word	0xffffffff


	//   ....[7]....
        /*00f8*/ 	.word	0xffffffff


	//   ....[8]....
        /*00fc*/ 	.word	0xffffffff


	//   ....[9]....
        /*0100*/ 	.word	0xffffffff


	//   ....[10]....
        /*0104*/ 	.word	0xffffffff


	//   ....[11]....
        /*0108*/ 	.word	0xffffffff


	//   ....[12]....
        /*010c*/ 	.word	0xffffffff


	//   ....[13]....
        /*0110*/ 	.word	0xffffffff


	//   ....[14]....
        /*0114*/ 	.word	0x0500001c


	//   ....[15]....
        /*0118*/ 	.word	0x0500001b


	//   ....[16]....
        /*011c*/ 	.word	0x0500001d


	//   ....[17]....
        /*0120*/ 	.word	0x0500001e


	//   ....[18]....
        /*0124*/ 	.word	0x05000020


	//   ....[19]....
        /*0128*/ 	.word	0x0500001f


	//   ....[20]....
        /*012c*/ 	.word	0x05000021


	//   ....[21]....
        /*0130*/ 	.word	0x05000016


	//   ....[22]....
        /*0134*/ 	.word	0x05000020


	//   ....[23]....
        /*0138*/ 	.word	0x0500001f


	//   ....[24]....
        /*013c*/ 	.word	0x05000021


	//   ....[25]....
        /*0140*/ 	.word	0x05000026


	//   ....[26]....
        /*0144*/ 	.word	0x05000028


	//   ....[27]....
        /*0148*/ 	.word	0x05000025


	//   ....[28]....
        /*014c*/ 	.word	0x05000027


	//   ....[29]....
        /*0150*/ 	.word	0x0500001a


	//   ....[30]....
        /*0154*/ 	.word	0x05000020


	//   ....[31]....
        /*0158*/ 	.word	0x0500001f


	//   ....[32]....
        /*015c*/ 	.word	0x05000021


	//   ....[33]....
        /*0160*/ 	.word	0x05000026


	//   ....[34]....
        /*0164*/ 	.word	0x05000028


	//   ....[35]....
        /*0168*/ 	.word	0x05000025


	//   ....[36]....
        /*016c*/ 	.word	0x05000027


	//   ....[37]....
        /*0170*/ 	.word	0x0500001a


	//   ....[38]....
        /*0174*/ 	.word	0x0500001b


	//   ....[39]....
        /*0178*/ 	.word	0x0500002e


	//   ....[40]....
        /*017c*/ 	.word	0x0500001c


	//   ....[41]....
        /*0180*/ 	.word	0x0500001e


	//   ....[42]....
        /*0184*/ 	.word	0x05000032


	//   ....[43]....
        /*0188*/ 	.word	0x05000030


	//   ....[44]....
        /*018c*/ 	.word	0x0500001c


	//   ....[45]....
        /*0190*/ 	.word	0x0500001e


	//   ....[46]....
        /*0194*/ 	.word	0x0500002b


	//   ....[47]....
        /*0198*/ 	.word	0x0500001b


	//   ....[48]....
        /*019c*/ 	.word	0x0500001f


	//   ....[49]....
        /*01a0*/ 	.word	0x0500002f


	//   ....[50]....
        /*01a4*/ 	.word	0x0500002d


	//   ....[51]....
        /*01a8*/ 	.word	0x05000030


	//   ....[52]....
        /*01ac*/ 	.word	0x05000017


	//   ....[53]....
        /*01b0*/ 	.word	0x05000032


	//   ....[54]....
        /*01b4*/ 	.word	0x05000027


	//   ....[55]....
        /*01b8*/ 	.word	0x05000018


	//   ....[56]....
        /*01bc*/ 	.word	0x05000030


	//   ....[57]....
        /*01c0*/ 	.word	0x05000034


	//   ....[58]....
        /*01c4*/ 	.word	0x0500002a


	//   ....[59]....
        /*01c8*/ 	.word	0x05000029


	//   ....[60]....
        /*01cc*/ 	.word	0x0500001f


	//   ....[61]....
        /*01d0*/ 	.word	0x0500001c


	//   ....[62]....
        /*01d4*/ 	.word	0x0500001e


	//   ....[63]....
        /*01d8*/ 	.word	0x0500001d


	//   ....[64]....
        /*01dc*/ 	.word	0x05000021


	//   ....[65]....
        /*01e0*/ 	.word	0x0500002a


	//   ....[66]....
        /*01e4*/ 	.word	0x0500002e


	//   ....[67]....
        /*01e8*/ 	.word	0x0500002c


	//   ....[68]....
        /*01ec*/ 	.word	0x0500001e


	//   ....[69]....
        /*01f0*/ 	.word	0x0500001a


	//   ....[70]....
        /*01f4*/ 	.word	0x0500002d


	//   ....[71]....
        /*01f8*/ 	.word	0x0500002d


	//   ....[72]....
        /*01fc*/ 	.word	0x0500002d


	//   ....[73]....
        /*0200*/ 	.word	0x0500002d


	//   ....[74]....
        /*0204*/ 	.word	0x0500002d


	//   ....[75]....
        /*0208*/ 	.word	0x0500002d


	//   ....[76]....
        /*020c*/ 	.word	0x0500002d


	//   ....[77]....
        /*0210*/ 	.word	0x0500002d


	//   ....[78]....
        /*0214*/ 	.word	0x0500002d


	//   ....[79]....
        /*0218*/ 	.word	0x0500002d


	//   ....[80]....
        /*021c*/ 	.word	0x0500002d


	//   ....[81]....
        /*0220*/ 	.word	0x0500002d


	//   ....[82]....
        /*0224*/ 	.word	0x0500002d


	//   ....[83]....
        /*0228*/ 	.word	0x0500002d


	//   ....[84]....
        /*022c*/ 	.word	0x0500002d


	//   ....[85]....
        /*0230*/ 	.word	0x0500002d


	//   ....[86]....
        /*0234*/ 	.word	0x0500002d


	//   ....[87]....
        /*0238*/ 	.word	0x0500002d


	//   ....[88]....
        /*023c*/ 	.word	0x0500002d


	//   ....[89]....
        /*0240*/ 	.word	0x0500002d


	//   ....[90]....
        /*0244*/ 	.word	0x0500002d


	//   ....[91]....
        /*0248*/ 	.word	0x0500002d


	//   ....[92]....
        /*024c*/ 	.word	0x0500002d


	//   ....[93]....
        /*0250*/ 	.word	0x0500002d


	//   ....[94]....
        /*0254*/ 	.word	0x0500002d


	//   ....[95]....
        /*0258*/ 	.word	0x0500002d


	//   ....[96]....
        /*025c*/ 	.word	0x0500002d


	//   ....[97]....
        /*0260*/ 	.word	0x0500002d


	//   ....[98]....
        /*0264*/ 	.word	0x0500002d


	//   ....[99]....
        /*0268*/ 	.word	0x0500002d


	//   ....[100]....
        /*026c*/ 	.word	0x0500002d


	//   ....[101]....
        /*0270*/ 	.word	0x0500002d


	//   ....[102]....
        /*0274*/ 	.word	0x0500002d


	//   ....[103]....
        /*0278*/ 	.word	0x0500002d


	//   ....[104]....
        /*027c*/ 	.word	0x0500002d


	//   ....[105]....
        /*0280*/ 	.word	0x0500002d


	//   ....[106]....
        /*0284*/ 	.word	0x0500002d


	//   ....[107]....
        /*0288*/ 	.word	0x0500002d


	//   ....[108]....
        /*028c*/ 	.word	0x0500002d


	//   ....[109]....
        /*0290*/ 	.word	0x0500002d


	//   ....[110]....
        /*0294*/ 	.word	0x0500002d


	//   ....[111]....
        /*0298*/ 	.word	0x0500002d


	//   ....[112]....
        /*029c*/ 	.word	0x0500002d


	//   ....[113]....
        /*02a0*/ 	.word	0x0500002d


	//   ....[114]....
        /*02a4*/ 	.word	0x0500002d


	//   ....[115]....
        /*02a8*/ 	.word	0x0500002d


	//   ....[116]....
        /*02ac*/ 	.word	0x0500002d


	//   ....[117]....
        /*02b0*/ 	.word	0x0500002d


	//   ....[118]....
        /*02b4*/ 	.word	0x0500002d


	//   ....[119]....
        /*02b8*/ 	.word	0x0500002d


	//   ....[120]....
        /*02bc*/ 	.word	0x0500002d


	//   ....[121]....
        /*02c0*/ 	.word	0x0500002d


	//   ....[122]....
        /*02c4*/ 	.word	0x0500002d


	//   ....[123]....
        /*02c8*/ 	.word	0x0500002d


	//   ....[124]....
        /*02cc*/ 	.word	0x0500002d


	//   ....[125]....
        /*02d0*/ 	.word	0x0500002d


	//----- nvinfo : EIATTR_COOP_GROUP_INSTR_OFFSETS
	.align		4
.L_1715:
        /*02d4*/ 	.byte	0x04, 0x28
        /*02d6*/ 	.short	(.L_1717 - .L_1716)


	//   ....[0]....
.L_1716:
        /*02d8*/ 	.word	0x00003fd0


	//   ....[1]....
        /*02dc*/ 	.word	0x00004010


	//   ....[2]....
        /*02e0*/ 	.word	0x00004050


	//   ....[3]....
        /*02e4*/ 	.word	0x00004060


	//   ....[4]....
        /*02e8*/ 	.word	0x00004580


	//   ....[5]....
        /*02ec*/ 	.word	0x00004590


	//   ....[6]....
        /*02f0*/ 	.word	0x000045c0


	//   ....[7]....
        /*02f4*/ 	.word	0x000045d0


	//   ....[8]....
        /*02f8*/ 	.word	0x00004600


	//   ....[9]....
        /*02fc*/ 	.word	0x00004610


	//   ....[10]....
        /*0300*/ 	.word	0x00004640


	//   ....[11]....
        /*0304*/ 	.word	0x00004670


	//   ....[12]....
        /*0308*/ 	.word	0x000046c0


	//   ....[13]....
        /*030c*/ 	.word	0x000046d0


	//   ....[14]....
        /*0310*/ 	.word	0x00006320


	//   ....[15]....
        /*0314*/ 	.word	0x00006350


	//   ....[16]....
        /*0318*/ 	.word	0x000063a0


	//   ....[17]....
        /*031c*/ 	.word	0x000063c0


	//   ....[18]....
        /*0320*/ 	.word	0x000063f0


	//   ....[19]....
        /*0324*/ 	.word	0x00006400


	//   ....[20]....
        /*0328*/ 	.word	0x00006430


	//   ....[21]....
        /*032c*/ 	.word	0x00006440


	//   ....[22]....
        /*0330*/ 	.word	0x000065e0


	//   ....[23]....
        /*0334*/ 	.word	0x00006610


	//   ....[24]....
        /*0338*/ 	.word	0x00006660


	//   ....[25]....
        /*033c*/ 	.word	0x00006680


	//   ....[26]....
        /*0340*/ 	.word	0x000066b0


	//   ....[27]....
        /*0344*/ 	.word	0x000066c0


	//   ....[28]....
        /*0348*/ 	.word	0x000066f0


	//   ....[29]....
        /*034c*/ 	.word	0x00006700


	//   ....[30]....
        /*0350*/ 	.word	0x00006880


	//   ....[31]....
        /*0354*/ 	.word	0x000068b0


	//   ....[32]....
        /*0358*/ 	.word	0x00006900


	//   ....[33]....
        /*035c*/ 	.word	0x00006920


	//   ....[34]....
        /*0360*/ 	.word	0x00006950


	//   ....[35]....
        /*0364*/ 	.word	0x00006960


	//   ....[36]....
        /*0368*/ 	.word	0x00006990


	//   ....[37]....
        /*036c*/ 	.word	0x000069a0


	//   ....[38]....
        /*0370*/ 	.word	0x00006ca0


	//   ....[39]....
        /*0374*/ 	.word	0x00006da0


	//   ....[40]....
        /*0378*/ 	.word	0x00006dc0


	//   ....[41]....
        /*037c*/ 	.word	0x00006de0


	//   ....[42]....
        /*0380*/ 	.word	0x00006e10


	//   ....[43]....
        /*0384*/ 	.word	0x00006e20


	//   ....[44]....
        /*0388*/ 	.word	0x00006e50


	//   ....[45]....
        /*038c*/ 	.word	0x00006e70


	//   ....[46]....
        /*0390*/ 	.word	0x00006e90


	//   ....[47]....
        /*0394*/ 	.word	0x00006eb0


	//   ....[48]....
        /*0398*/ 	.word	0x00006ed0


	//   ....[49]....
        /*039c*/ 	.word	0x00006ef0


	//   ....[50]....
        /*03a0*/ 	.word	0x00006f10


	//   ....[51]....
        /*03a4*/ 	.word	0x00006f30


	//   ....[52]....
        /*03a8*/ 	.word	0x00006f70


	//   ....[53]....
        /*03ac*/ 	.word	0x00006fa0


	//   ....[54]....
        /*03b0*/ 	.word	0x00006fc0


	//   ....[55]....
        /*03b4*/ 	.word	0x00006ff0


	//   ....[56]....
        /*03b8*/ 	.word	0x00007010


	//   ....[57]....
        /*03bc*/ 	.word	0x00007040


	//   ....[58]....
        /*03c0*/ 	.word	0x00007050


	//   ....[59]....
        /*03c4*/ 	.word	0x00007060


	//   ....[60]....
        /*03c8*/ 	.word	0x000070b0


	//   ....[61]....
        /*03cc*/ 	.word	0x00007100


	//   ....[62]....
        /*03d0*/ 	.word	0x00007120


	//   ....[63]....
        /*03d4*/ 	.word	0x00007160


	//   ....[64]....
        /*03d8*/ 	.word	0x000071a0


	//   ....[65]....
        /*03dc*/ 	.word	0x000071b0


	//   ....[66]....
        /*03e0*/ 	.word	0x000071c0


	//   ....[67]....
        /*03e4*/ 	.word	0x000071e0


	//   ....[68]....
        /*03e8*/ 	.word	0x00007350


	//   ....[69]....
        /*03ec*/ 	.word	0x000073b0


	//   ....[70]....
        /*03f0*/ 	.word	0x000074e0


	//   ....[71]....
        /*03f4*/ 	.word	0x00007530


	//   ....[72]....
        /*03f8*/ 	.word	0x000075a0


	//   ....[73]....
        /*03fc*/ 	.word	0x00007600


	//   ....[74]....
        /*0400*/ 	.word	0x00007670


	//   ....[75]....
        /*0404*/ 	.word	0x000076d0


	//   ....[76]....
        /*0408*/ 	.word	0x00007740


	//   ....[77]....
        /*040c*/ 	.word	0x000077a0


	//   ....[78]....
        /*0410*/ 	.word	0x00007850


	//   ....[79]....
        /*0414*/ 	.word	0x000078e0


	//   ....[80]....
        /*0418*/ 	.word	0x00007950


	//   ....[81]....
        /*041c*/ 	.word	0x000079b0


	//   ....[82]....
        /*0420*/ 	.word	0x00007a20


	//   ....[83]....
        /*0424*/ 	.word	0x00007a80


	//   ....[84]....
        /*0428*/ 	.word	0x00007af0


	//   ....[85]....
        /*042c*/ 	.word	0x00007b50


	//   ....[86]....
        /*0430*/ 	.word	0x00007c00


	//   ....[87]....
        /*0434*/ 	.word	0x00007c90


	//   ....[88]....
        /*0438*/ 	.word	0x00007d00


	//   ....[89]....
        /*043c*/ 	.word	0x00007d60


	//   ....[90]....
        /*0440*/ 	.word	0x00007dd0


	//   ....[91]....
        /*0444*/ 	.word	0x00007e30


	//   ....[92]....
        /*0448*/ 	.word	0x00007ea0


	//   ....[93]....
        /*044c*/ 	.word	0x00007f00


	//   ....[94]....
        /*0450*/ 	.word	0x00007fb0


	//   ....[95]....
        /*0454*/ 	.word	0x00008070


	//   ....[96]....
        /*0458*/ 	.word	0x000081a0


	//   ....[97]....
        /*045c*/ 	.word	0x00008200


	//   ....[98]....
        /*0460*/ 	.word	0x00008290


	//   ....[99]....
        /*0464*/ 	.word	0x000082f0


	//   ....[100]....
        /*0468*/ 	.word	0x00008370


	//   ....[101]....
        /*046c*/ 	.word	0x00008420


	//   ....[102]....
        /*0470*/ 	.word	0x000084a0


	//   ....[103]....
        /*0474*/ 	.word	0x00008520


	//   ....[104]....
        /*0478*/ 	.word	0x00008590


	//   ....[105]....
        /*047c*/ 	.word	0x000085f0


	//   ....[106]....
        /*0480*/ 	.word	0x00008660


	//   ....[107]....
        /*0484*/ 	.word	0x000086c0


	//   ....[108]....
        /*0488*/ 	.word	0x00008790


	//   ....[109]....
        /*048c*/ 	.word	0x00008800


	//   ....[110]....
        /*0490*/ 	.word	0x000088c0


	//   ....[111]....
        /*0494*/ 	.word	0x000089f0


	//   ....[112]....
        /*0498*/ 	.word	0x00008a60


	//   ....[113]....
        /*049c*/ 	.word	0x00008ac0


	//   ....[114]....
        /*04a0*/ 	.word	0x00008b30


	//   ....[115]....
        /*04a4*/ 	.word	0x00008b90


	//   ....[116]....
        /*04a8*/ 	.word	0x00008c00


	//   ....[117]....
        /*04ac*/ 	.word	0x00008c60


	//   ....[118]....
        /*04b0*/ 	.word	0x00008cf0


	//   ....[119]....
        /*04b4*/ 	.word	0x00008d70


	//   ....[120]....
        /*04b8*/ 	.word	0x00008de0


	//   ....[121]....
        /*04bc*/ 	.word	0x00008e40


	//   ....[122]....
        /*04c0*/ 	.word	0x00008eb0


	//   ....[123]....
        /*04c4*/ 	.word	0x00008f10


	//   ....[124]....
        /*04c8*/ 	.word	0x00008f80


	//   ....[125]....
        /*04cc*/ 	.word	0x00008fe0


	//----- nvinfo : EIATTR_EXIT_INSTR_OFFSETS
	.align		4
.L_1717:
        /*04d0*/ 	.byte	0x04, 0x1c
        /*04d2*/ 	.short	(.L_1719 - .L_1718)


	//   ....[0]....
.L_1718:
        /*04d4*/ 	.word	0x00005310


	//   ....[1]....
        /*04d8*/ 	.word	0x00007480


	//----- nvinfo : EIATTR_MAX_THREADS
	.align		4
.L_1719:
        /*04dc*/ 	.byte	0x04, 0x05
        /*04de*/ 	.short	(.L_1721 - .L_1720)
.L_1720:
        /*04e0*/ 	.word	0x00000140
        /*04e4*/ 	.word	0x00000001
        /*04e8*/ 	.word	0x00000001


	//----- nvinfo : EIATTR_CRS_STACK_SIZE
	.align		4
.L_1721:
        /*04ec*/ 	.byte	0x04, 0x1e
        /*04ee*/ 	.short	(.L_1723 - .L_1722)
.L_1722:
        /*04f0*/ 	.word	0x00000000


	//----- nvinfo : EIATTR_CBANK_PARAM_SIZE
	.align		4
.L_1723:
        /*04f4*/ 	.byte	0x03, 0x19
        /*04f6*/ 	.short	0x0060


	//----- nvinfo : EIATTR_PARAM_CBANK
	.align		4
        /*04f8*/ 	.byte	0x04, 0x0a
        /*04fa*/ 	.short	(.L_1725 - .L_1724)
	.align		4
.L_1724:
        /*04fc*/ 	.word	index@(.nv.constant0._ZN13group_norm_v218gn_bwd_cuda_kernelI6__halfLi320ELi1ELi16ELi80ELi1024ELb1ELb1ELi32ELi320ELi320ELi4ELb1ELi4ELb0ELb0ELNS_15WgradSyncMethodE3ENS_16CompileConditionILi900EEEEEvPT_S6_S6_PKS5_S8_S8_S8_PKfflPfPj)
        /*0500*/ 	.short	0x0210
        /*0502*/ 	.short	0x0060


	//----- nvinfo : EIATTR_SW_WAR
	.align		4
.L_1725:
        /*0504*/ 	.byte	0x04, 0x36
        /*0506*/ 	.short	(.L_1727 - .L_1726)
.L_1726:
        /*0508*/ 	.word	0x00000008
.L_1727:


//--------------------- .nv.info._ZN13group_norm_v218gn_bwd_cuda_kernelI6__halfLi320ELi1ELi16ELi80ELi1024ELb1ELb1ELi64ELi320ELi320ELi4ELb1ELi8ELb0ELb0ELNS_15WgradSyncMethodE3ENS_16CompileConditionILi900EEEEEvPT_S6_S6_PKS5_S8_S8_S8_PKfflPfPj --------------------------
	.section	.nv.info._ZN13group_norm_v218gn_bwd_cuda_kernelI6__halfLi320ELi1ELi16ELi80ELi1024ELb1ELb1ELi64ELi320ELi320ELi4ELb1ELi8ELb0ELb0ELNS_15WgradSyncMethodE3ENS_16CompileConditionILi900EEEEEvPT_S6_S6_PKS5_S8_S8_S8_PKfflPfPj,"",@"SHT_CUDA_INFO"
	.sectionflags	@""
	.align	4


	//----- nvinfo : EIATTR_CUDA_API_VERSION
	.align		4
        /*0000*/ 	.byte	0x04, 0x37
        /*0002*/ 	.short	(.L_1729 - .L_1728)
.L_1728:
        /*0004*/ 	.word	0x00000082


	//----- nvinfo : EIATTR_KPARAM_INFO
	.align		4
.L_1729:
        /*0008*/ 	.byte	0x04, 0x17
        /*000a*/ 	.short	(.L_1731 - .L_1730)
.L_1730:
        /*000c*/ 	.word	0x00000000
        /*0010*/ 	.short	0x000b
        /*0012*/ 	.short	0x0058
        /*0014*/ 	.byte	0x00, 0xf0, 0x21, 0x00


	//----- nvinfo : EIATTR_KPARAM_INFO
	.align		4
.L_1731:
        /*0018*/ 	.byte	0x04, 0x17
        /*001a*/ 	.short	(.L_1733 - .L_1732)
.L_1732:
        /*001c*/ 	.word	0x00000000
        /*0020*/ 	.short	0x000a
        /*0022*/ 	.short	0x0050
        /*0024*/ 	.byte	0x00, 0xf0, 0x21, 0x00


	//----- nvinfo : EIATTR_KPARAM_INFO
	.align		4
.L_1733:
        /*0028*/ 	.byte	0x04, 0x17
        /*002a*/ 	.short	(.L_1735 - .L_1734)
.L_1734:
        /*002c*/ 	.word	0x00000000
        /*0030*/ 	.short	0x0009
        /*0032*/ 	.short	0x0048
        /*0034*/ 	.byte	0x00, 0xf0, 0x21, 0x00


	//----- nvinfo : EIATTR_KPARAM_INFO
	.align		4
.L_1735:
        /*0038*/ 	.byte	0x04, 0x17
        /*003a*/ 	.short	(.L_1737 - .L_1736)
.L_1736:
        /*003c*/ 	.word	0x00000000
        /*0040*/ 	.short	0x0008
        /*0042*/ 	.short	0x0040
        /*0044*/ 	.byte	0x00, 0xf0, 0x11, 0x00


	//----- nvinfo : EIATTR_KPARAM_INFO
	.align		4
.L_1737:
        /*0048*/ 	.byte	0x04, 0x17
        /*004a*/ 	.short	(.L_1739 - .L_1738)
.L_1738:
        /*004c*/ 	.word	0x00000000
        /*0050*/ 	.short	0x0007
        /*0052*/ 	.short	0x0038
        /*0054*/ 	.byte	0x00, 0xf0, 0x21, 0x00


	//----- nvinfo : EIATTR_KPARAM_INFO
	.align		4
.L_1739:
        /*0058*/ 	.byte	0x04, 0x17
        /*005a*/ 	.short	(.L_1741 - .L_1740)
.L_1740:
        /*005c*/ 	.word	0x00000000
        /*0060*/ 	.short	0x0006
        /*0062*/ 	.short	0x0030
        /*0064*/ 	.byte	0x00, 0xf0, 0x21, 0x00


	//----- nvinfo : EIATTR_KPARAM_INFO
	.align		4
.L_1741:
        /*0068*/ 	.byte	0x04, 0x17
        /*006a*/ 	.short	(.L_1743 - .L_1742)
.L_1742:
        /*006c*/ 	.word	0x00000000
        /*0070*/ 	.short	0x0005
        /*0072*/ 	.short	0x0028
        /*0074*/ 	.byte	0x00, 0xf0, 0x21, 0x00


	//----- nvinfo : EIATTR_KPARAM_INFO
	.align		4
.L_1743:
        /*0078*/ 	.byte	0x04, 0x17
        /*007a*/ 	.short	(.L_1745 - .L_1744)
.L_1744:
        /*007c*/ 	.word	0x00000000
        /*0080*/ 	.short	0x0004
        /*0082*/ 	.short	0x0020
        /*0084*/ 	.byte	0x00, 0xf0, 0x21, 0x00


	//----- nvinfo : EIATTR_KPARAM_INFO
	.align		4
.L_1745:
        /*0088*/ 	.byte	0x04, 0x17
        /*008a*/ 	.short	(.L_1747 - .L_1746)
.L_1746:
        /*008c*/ 	.word	0x00000000
        /*0090*/ 	.short	0x0003
        /*0092*/ 	.short	0x0018
        /*0094*/ 	.byte	0x00, 0xf0, 0x21, 0x00


	//----- nvinfo : EIATTR_KPARAM_INFO
	.align		4
.L_1747:
        /*0098*/ 	.byte	0x04, 0x17
        /*009a*/ 	.short	(.L_1749 - .L_1748)
.L_1748:
        /*009c*/ 	.word	0x00000000
        /*00a0*/ 	.short	0x0002
        /*00a2*/ 	.short	0x0010
        /*00a4*/ 	.byte	0x00, 0xf0, 0x21, 0x00


	//----- nvinfo : EIATTR_KPARAM_INFO
	.align		4
.L_1749:
        /*00a8*/ 	.byte	0x04, 0x17
        /*00aa*/ 	.short	(.L_1751 - .L_1750)
.L_1750:
        /*00ac*/ 	.word	0x00000000
        /*00b0*/ 	.short	0x0001
        /*00b2*/ 	.short	0x0008
        /*00b4*/ 	.byte	0x00, 0xf0, 0x21, 0x00


	//----- nvinfo : EIATTR_KPARAM_INFO
	.align		4
.L_1751:
        /*00b8*/ 	.byte	0x04, 0x17
        /*00ba*/ 	.short	(.L_1753 - .L_1752)
.L_1752:
        /*00bc*/ 	.word	0x00000000
        /*00c0*/ 	.short	0x0000
        /*00c2*/ 	.short	0x0000
        /*00c4*/ 	.byte	0x00, 0xf0, 0x21, 0x00


	//----- nvinfo : EIATTR_SPARSE_MMA_MASK
	.align		4
.L_1753:
        /*00c8*/ 	.byte	0x03, 0x50
        /*00ca*/ 	.short	0x0000


	//----- nvinfo : EIATTR_MAXREG_COUNT
	.align		4
        /*00cc*/ 	.byte	0x03, 0x1b
        /*00ce*/ 	.short	0x00a8


	//----- nvinfo : EIATTR_NUM_BARRIERS
	.align		4
        /*00d0*/ 	.byte	0x02, 0x4c
        /*00d2*/ 	.byte	0x01
	.zero		1


	//----- nvinfo : EIATTR_ANNOTATIONS
	.align		4
        /*00d4*/ 	.byte	0x04, 0x55
        /*00d6*/ 	.short	(.L_1755 - .L_1754)


	//   ....[0]....
.L_1754:
        /* <DEDUP_REMOVED lines=28> */


	//----- nvinfo : EIATTR_MERCURY_ISA_VERSION
	.align		4
.L_1755:
        /*0288*/ 	.byte	0x03, 0x5f
        /*028a*/ 	.short	0x0101


	//----- nvinfo : EIATTR_INT_WARP_WIDE_INSTR_OFFSETS
	.align		4
        /*028c*/ 	.byte	0x04, 0x31
        /*028e*/ 	.short	(.L_1757 - .L_1756)


	//   ....[0]....
.L_1756:
        /*0290*/ 	.word	0x000073b0


	//----- nvinfo : EIATTR_COOP_GROUP_MASK_REGIDS
	.align		4
.L_1757:
        /*0294*/ 	.byte	0x04, 0x29
        /*0296*/ 	.short	(.L_1759 - .L_1758)


	//   ....[0]....
.L_1758:
        /*0298*/ 	.word	0xffffffff


	//   ....[1]....
        /*029c*/ 	.word	0xffffffff


	//   ....[2]....
        /*02a0*/ 	.word	0xffffffff


	//   ....[3]....
        /*02a4*/ 	.word	0xffffffff


	//   ....[4]....
        /*02a8*/ 	.word	0xffffffff


	//   ....[5]....
        /*02ac*/ 	.word	0xffffffff


	//   ....[6]....
        /*02b0*/ 	.word	0xffffffff


	//   ....[7]....
        /*02b4*/ 	.word	0xffffffff


	//   ....[8]....
        /*02b8*/ 	.word	0xffffffff


	//   ....[9]....
        /*02bc*/ 	.word	0xffffffff


	//   ....[10]....
        /*02c0*/ 	.word	0xffffffff


	//   ....[11]....
        /*02c4*/ 	.word	0xffffffff


	//   ....[12]....
        /*02c8*/ 	.word	0x05000020


	//   ....[13]....
        /*02cc*/ 	.word	0x0500001f


	//   ....[14]....
        /*02d0*/ 	.word	0x05000021


	//   ....[15]....
        /*02d4*/ 	.word	0x05000022


	//   ....[16]....
        /*02d8*/ 	.word	0x05000024


	//   ....[17]....
        /*02dc*/ 	.word	0x05000023


	//   ....[18]....
        /*02e0*/ 	.word	0x05000025


	//   ....[19]....
        /*02e4*/ 	.word	0x0500001a


	//   ....[20]....
        /*02e8*/ 	.word	0x05000024


	//   ....[21]....
        /*02ec*/ 	.word	0x05000023


	//   ....[22]....
        /*02f0*/ 	.word	0x05000025


	//   ....[23]....
        /*02f4*/ 	.word	0x0500002a


	//   ....[24]....
        /*02f8*/ 	.word	0x0500002c


	//   ....[25]....
        /*02fc*/ 	.word	0x05000029


	//   ....[26]....
        /*0300*/ 	.word	0x0500002b


	//   ....[27]....
        /*0304*/ 	.word	0x0500001e


	//   ....[28]....
        /*0308*/ 	.word	0x05000024


	//   ....[29]....
        /*030c*/ 	.word	0x05000023


	//   ....[30]....
        /*0310*/ 	.word	0x05000025


	//   ....[31]....
        /*0314*/ 	.word	0x0500002a


	//   ....[32]....
        /*0318*/ 	.word	0x0500002c


	//   ....[33]....
        /*031c*/ 	.word	0x05000029


	//   ....[34]....
        /*0320*/ 	.word	0x0500002b


	//   ....[35]....
        /*0324*/ 	.word	0x0500001e


	//   ....[36]....
        /*0328*/ 	.word	0x0500001e


	//   ....[37]....
        /*032c*/ 	.word	0x0500001f


	//   ....[38]....
        /*0330*/ 	.word	0x05000032


	//   ....[39]....
        /*0334*/ 	.word	0x05000021


	//   ....[40]....
        /*0338*/ 	.word	0x05000020


	//   ....[41]....
        /*033c*/ 	.word	0x05000031


	//   ....[42]....
        /*0340*/ 	.word	0x0500001f


	//   ....[43]....
        /*0344*/ 	.word	0x05000034


	//   ....[44]....
        /*0348*/ 	.word	0x0500001e


	//   ....[45]....
        /*034c*/ 	.word	0x05000031


	//   ....[46]....
        /*0350*/ 	.word	0x05000020


	//   ....[47]....
        /*0354*/ 	.word	0x05000021


	//   ....[48]....
        /*0358*/ 	.word	0x05000030


	//   ....[49]....
        /*035c*/ 	.word	0x05000033


	//   ....[50]....
        /*0360*/ 	.word	0x0500001c


	//   ....[51]....
        /*0364*/ 	.word	0x0500002d


	//   ....[52]....
        /*0368*/ 	.word	0x0500001d


	//   ....[53]....
        /*036c*/ 	.word	0x05000031


	//   ....[54]....
        /*0370*/ 	.word	0x05000030


	//   ....[55]....
        /*0374*/ 	.word	0x05000034


	//   ....[56]....
        /*0378*/ 	.word	0x0500002b


	//   ....[57]....
        /*037c*/ 	.word	0x0500002e


	//   ....[58]....
        /*0380*/ 	.word	0x05000020


	//   ....[59]....
        /*0384*/ 	.word	0x05000021


	//   ....[60]....
        /*0388*/ 	.word	0x05000022


	//   ....[61]....
        /*038c*/ 	.word	0x05000023


	//   ....[62]....
        /*0390*/ 	.word	0x05000029


	//   ....[63]....
        /*0394*/ 	.word	0x0500002b


	//   ....[64]....
        /*0398*/ 	.word	0x05000030


	//   ....[65]....
        /*039c*/ 	.word	0x0500002f


	//   ....[66]....
        /*03a0*/ 	.word	0x05000022


	//   ....[67]....
        /*03a4*/ 	.word	0x05000019


	//   ....[68]....
        /*03a8*/ 	.word	0x05000033


	//   ....[69]....
        /*03ac*/ 	.word	0x05000033


	//   ....[70]....
        /*03b0*/ 	.word	0x05000033


	//   ....[71]....
        /*03b4*/ 	.word	0x05000033


	//   ....[72]....
        /*03b8*/ 	.word	0x05000033


	//   ....[73]....
        /*03bc*/ 	.word	0x05000033


	//   ....[74]....
        /*03c0*/ 	.word	0x05000033


	//   ....[75]....
        /*03c4*/ 	.word	0x05000033


	//   ....[76]....
        /*03c8*/ 	.word	0x05000033


	//   ....[77]....
        /*03cc*/ 	.word	0x05000033


	//   ....[78]....
        /*03d0*/ 	.word	0x05000033


	//   ....[79]....
        /*03d4*/ 	.word	0x05000033


	//   ....[80]....
        /*03d8*/ 	.word	0x05000033


	//   ....[81]....
        /*03dc*/ 	.word	0x05000033


	//   ....[82]....
        /*03e0*/ 	.word	0x05000033


	//   ....[83]....
        /*03e4*/ 	.word	0x05000033


	//   ....[84]....
        /*03e8*/ 	.word	0x05000033


	//   ....[85]....
        /*03ec*/ 	.word	0x05000033


	//   ....[86]....
        /*03f0*/ 	.word	0x05000033


	//   ....[87]....
        /*03f4*/ 	.word	0x05000033


	//   ....[88]....
        /*03f8*/ 	.word	0x05000033


	//   ....[89]....
        /*03fc*/ 	.word	0x05000033


	//   ....[90]....
        /*0400*/ 	.word	0x05000033


	//   ....[91]....
        /*0404*/ 	.word	0x05000033


	//   ....[92]....
        /*0408*/ 	.word	0x05000033


	//   ....[93]....
        /*040c*/ 	.word	0x05000033


	//   ....[94]....
        /*0410*/ 	.word	0x05000033


	//   ....[95]....
        /*0414*/ 	.word	0x05000033


	//   ....[96]....
        /*0418*/ 	.word	0x05000033


	//   ....[97]....
        /*041c*/ 	.word	0x05000033


	//   ....[98]....
        /*0420*/ 	.word	0x05000033


	//   ....[99]....
        /*0424*/ 	.word	0x05000033


	//   ....[100]....
        /*0428*/ 	.word	0x05000033


	//   ....[101]....
        /*042c*/ 	.word	0x05000033


	//   ....[102]....
        /*0430*/ 	.word	0x05000033


	//   ....[103]....
        /*0434*/ 	.word	0x05000033


	//   ....[104]....
        /*0438*/ 	.word	0x05000033


	//   ....[105]....
        /*043c*/ 	.word	0x05000033


	//   ....[106]....
        /*0440*/ 	.word	0x05000033


	//   ....[107]....
        /*0444*/ 	.word	0x05000033


	//   ....[108]....
        /*0448*/ 	.word	0x05000033


	//   ....[109]....
        /*044c*/ 	.word	0x05000033


	//   ....[110]....
        /*0450*/ 	.word	0x05000033


	//   ....[111]....
        /*0454*/ 	.word	0x05000033


	//   ....[112]....
        /*0458*/ 	.word	0x05000033


	//   ....[113]....
        /*045c*/ 	.word	0x05000033


	//   ....[114]....
        /*0460*/ 	.word	0x05000033


	//   ....[115]....
        /*0464*/ 	.word	0x05000033


	//   ....[116]....
        /*0468*/ 	.word	0x05000033


	//   ....[117]....
        /*046c*/ 	.word	0x05000033


	//   ....[118]....
        /*0470*/ 	.word	0x05000033


	//   ....[119]....
        /*0474*/ 	.word	0x05000033


	//   ....[120]....
        /*0478*/ 	.word	0x05000033


	//   ....[121]....
        /*047c*/ 	.word	0x05000033


	//   ....[122]....
        /*0480*/ 	.word	0x05000033


	//   ....[123]....
        /*0484*/ 	.word	0x05000033


	//----- nvinfo : EIATTR_COOP_GROUP_INSTR_OFFSETS
	.align		4
.L_1759:
        /*0488*/ 	.byte	0x04, 0x28
        /*048a*/ 	.short	(.L_1761 - .L_1760)


	//   ....[0]....
.L_1760:
        /*048c*/ 	.word	0x00006f40


	//   ....[1]....
        /*0490*/ 	.word	0x00006f50


	//   ....[2]....
        /*0494*/ 	.word	0x00006fb0


	//   ....[3]....
        /*0498*/ 	.word	0x00006fc0


	//   ....[4]....
        /*049c*/ 	.word	0x00007500


	//   ....[5]....
        /*04a0*/ 	.word	0x00007520


	//   ....[6]....
        /*04a4*/ 	.word	0x00007540


	//   ....[7]....
        /*04a8*/ 	.word	0x00007560


	//   ....[8]....
        /*04ac*/ 	.word	0x00007580


	//   ....[9]....
        /*04b0*/ 	.word	0x000075a0


	//   ....[10]....
        /*04b4*/ 	.word	0x000075c0


	//   ....[11]....
        /*04b8*/ 	.word	0x000075e0


	//   ....[12]....
        /*04bc*/ 	.word	0x00009ec0


	//   ....[13]....
        /*04c0*/ 	.word	0x00009ef0


	//   ....[14]....
        /*04c4*/ 	.word	0x00009f40


	//   ....[15]....
        /*04c8*/ 	.word	0x00009f60


	//   ....[16]....
        /*04cc*/ 	.word	0x00009f90


	//   ....[17]....
        /*04d0*/ 	.word	0x00009fa0


	//   ....[18]....
        /*04d4*/ 	.word	0x00009fd0


	//   ....[19]....
        /*04d8*/ 	.word	0x00009fe0


	//   ....[20]....
        /*04dc*/ 	.word	0x0000a170


	//   ....[21]....
        /*04e0*/ 	.word	0x0000a1a0


	//   ....[22]....
        /*04e4*/ 	.word	0x0000a1f0


	//   ....[23]....
        /*04e8*/ 	.word	0x0000a210


	//   ....[24]....
        /*04ec*/ 	.word	0x0000a240


	//   ....[25]....
        /*04f0*/ 	.word	0x0000a250


	//   ....[26]....
        /*04f4*/ 	.word	0x0000a280


	//   ....[27]....
        /*04f8*/ 	.word	0x0000a290


	//   ....[28]....
        /*04fc*/ 	.word	0x0000a3d0


	//   ....[29]....
        /*0500*/ 	.word	0x0000a400


	//   ....[30]....
        /*0504*/ 	.word	0x0000a450


	//   ....[31]....
        /*0508*/ 	.word	0x0000a470


	//   ....[32]....
        /*050c*/ 	.word	0x0000a4a0


	//   ....[33]....
        /*0510*/ 	.word	0x0000a4b0


	//   ....[34]....
        /*0514*/ 	.word	0x0000a4e0


	//   ....[35]....
        /*0518*/ 	.word	0x0000a4f0


	//   ....[36]....
        /*051c*/ 	.word	0x0000a810


	//   ....[37]....
        /*0520*/ 	.word	0x0000a840


	//   ....[38]....
        /*0524*/ 	.word	0x0000a870


	//   ....[39]....
        /*0528*/ 	.word	0x0000a8c0


	//   ....[40]....
        /*052c*/ 	.word	0x0000a8e0


	//   ....[41]....
        /*0530*/ 	.word	0x0000a910


	//   ....[42]....
        /*0534*/ 	.word	0x0000a930


	//   ....[43]....
        /*0538*/ 	.word	0x0000a950


	//   ....[44]....
        /*053c*/ 	.word	0x0000a970


	//   ....[45]....
        /*0540*/ 	.word	0x0000a990


	//   ....[46]....
        /*0544*/ 	.word	0x0000a9b0


	//   ....[47]....
        /*0548*/ 	.word	0x0000a9d0


	//   ....[48]....
        /*054c*/ 	.word	0x0000a9f0


	//   ....[49]....
        /*0550*/ 	.word	0x0000aa20


	//   ....[50]....
        /*0554*/ 	.word	0x0000aa60


	//   ....[51]....
        /*0558*/ 	.word	0x0000aa80


	//   ....[52]....
        /*055c*/ 	.word	0x0000aaa0


	//   ....[53]....
        /*0560*/ 	.word	0x0000aac0


	//   ....[54]....
        /*0564*/ 	.word	0x0000aaf0


	//   ....[55]....
        /*0568*/ 	.word	0x0000ab20


	//   ....[56]....
        /*056c*/ 	.word	0x0000ab40


	//   ....[57]....
        /*0570*/ 	.word	0x0000ab60


	//   ....[58]....
        /*0574*/ 	.word	0x0000ab80


	//   ....[59]....
        /*0578*/ 	.word	0x0000abb0


	//   ....[60]....
        /*057c*/ 	.word	0x0000ac00


	//   ....[61]....
        /*0580*/ 	.word	0x0000ac30


	//   ....[62]....
        /*0584*/ 	.word	0x0000ac60


	//   ....[63]....
        /*0588*/ 	.word	0x0000ac90


	//   ....[64]....
        /*058c*/ 	.word	0x0000acc0


	//   ....[65]....
        /*0590*/ 	.word	0x0000acf0


	//   ....[66]....
        /*0594*/ 	.word	0x0000ae20


	//   ....[67]....
        /*0598*/ 	.word	0x0000ae70


	//   ....[68]....
        /*059c*/ 	.word	0x0000afa0


	//   ....[69]....
        /*05a0*/ 	.word	0x0000aff0


	//   ....[70]....
        /*05a4*/ 	.word	0x0000b060


	//   ....[71]....
        /*05a8*/ 	.word	0x0000b0c0


	//   ....[72]....
        /*05ac*/ 	.word	0x0000b130


	//   ....[73]....
        /*05b0*/ 	.word	0x0000b190


	//   ....[74]....
        /*05b4*/ 	.word	0x0000b200


	//   ....[75]....
        /*05b8*/ 	.word	0x0000b260


	//   ....[76]....
        /*05bc*/ 	.word	0x0000b310


	//   ....[77]....
        /*05c0*/ 	.word	0x0000b3a0


	//   ....[78]....
        /*05c4*/ 	.word	0x0000b410


	//   ....[79]....
        /*05c8*/ 	.word	0x0000b470


	//   ....[80]....
        /*05cc*/ 	.word	0x0000b4e0


	//   ....[81]....
        /*05d0*/ 	.word	0x0000b540


	//   ....[82]....
        /*05d4*/ 	.word	0x0000b5b0


	//   ....[83]....
        /*05d8*/ 	.word	0x0000b610


	//   ....[84]....
        /*05dc*/ 	.word	0x0000b6c0


	//   ....[85]....
        /*05e0*/ 	.word	0x0000b750


	//   ....[86]....
        /*05e4*/ 	.word	0x0000b7c0


	//   ....[87]....
        /*05e8*/ 	.word	0x0000b820


	//   ....[88]....
        /*05ec*/ 	.word	0x0000b890


	//   ....[89]....
        /*05f0*/ 	.word	0x0000b8f0


	//   ....[90]....
        /*05f4*/ 	.word	0x0000b960


	//   ....[91]....
        /*05f8*/ 	.word	0x0000b9c0


	//   ....[92]....
        /*05fc*/ 	.word	0x0000ba70


	//   ....[93]....
        /*0600*/ 	.word	0x0000bb30


	//   ....[94]....
        /*0604*/ 	.word	0x0000bc60


	//   ....[95]....
        /*0608*/ 	.word	0x0000bce0


	//   ....[96]....
        /*060c*/ 	.word	0x0000bd90


	//   ....[97]....
        /*0610*/ 	.word	0x0000bdf0


	//   ....[98]....
        /*0614*/ 	.word	0x0000be70


	//   ....[99]....
        /*0618*/ 	.word	0x0000bf40


	//   ....[100]....
        /*061c*/ 	.word	0x0000bfc0


	//   ....[101]....
        /*0620*/ 	.word	0x0000c060


	//   ....[102]....
        /*0624*/ 	.word	0x0000c120


	//   ....[103]....
        /*0628*/ 	.word	0x0000c180


	//   ....[104]....
        /*062c*/ 	.word	0x0000c1f0


	//   ....[105]....
        /*0630*/ 	.word	0x0000c250


	//   ....[106]....
        /*0634*/ 	.word	0x0000c2c0


	//   ....[107]....
        /*0638*/ 	.word	0x0000c320


	//   ....[108]....
        /*063c*/ 	.word	0x0000c3a0


	//   ....[109]....
        /*0640*/ 	.word	0x0000c420


	//   ....[110]....
        /*0644*/ 	.word	0x0000c490


	//   ....[111]....
        /*0648*/ 	.word	0x0000c4f0


	//   ....[112]....
        /*064c*/ 	.word	0x0000c560


	//   ....[113]....
        /*0650*/ 	.word	0x0000c5c0


	//   ....[114]....
        /*0654*/ 	.word	0x0000c630


	//   ....[115]....
        /*0658*/ 	.word	0x0000c690


	//   ....[116]....
        /*065c*/ 	.word	0x0000c6f0


	//   ....[117]....
        /*0660*/ 	.word	0x0000c760


	//   ....[118]....
        /*0664*/ 	.word	0x0000c7d0


	//   ....[119]....
        /*0668*/ 	.word	0x0000c830


	//   ....[120]....
        /*066c*/ 	.word	0x0000c8a0


	//   ....[121]....
        /*0670*/ 	.word	0x0000c900


	//   ....[122]....
        /*0674*/ 	.word	0x0000c9c0


	//   ....[123]....
        /*0678*/ 	.word	0x0000ca50


	//----- nvinfo : EIATTR_EXIT_INSTR_OFFSETS
	.align		4
.L_1761:
        /*067c*/ 	.byte	0x04, 0x1c
        /*067e*/ 	.short	(.L_1763 - .L_1762)


	//   ....[0]....
.L_1762:
        /*0680*/ 	.word	0x00008e90


	//   ....[1]....
        /*0684*/ 	.word	0x0000af40


	//----- nvinfo : EIATTR_MAX_THREADS
	.align		4
.L_1763:
        /*0688*/ 	.byte	0x04, 0x05
        /*068a*/ 	.short	(.L_1765 - .L_1764)
.L_1764:
        /*068c*/ 	.word	0x00000140
        /*0690*/ 	.word	0x00000001
        /*0694*/ 	.word	0x00000001


	//----- nvinfo : EIATTR_CRS_STACK_SIZE
	.align		4
.L_1765:
        /*0698*/ 	.byte	0x04, 0x1e
        /*069a*/ 	.short	(.L_1767 - .L_1766)
.L_1766:
        /*069c*/ 	.word	0x00000000


	//----- nvinfo : EIATTR_CBANK_PARAM_SIZE
	.align		4
.L_1767:
        /*06a0*/ 	.byte	0x03, 0x19
        /*06a2*/ 	.short	0x0060


	//----- nvinfo : EIATTR_PARAM_CBANK
	.align		4
        /*06a4*/ 	.byte	0x04, 0x0a
        /*06a6*/ 	.short	(.L_1769 - .L_1768)
	.align		4
.L_1768:
        /*06a8*/ 	.word	index@(.nv.constant0._ZN13group_norm_v218gn_bwd_cuda_kernelI6__halfLi320ELi1ELi16ELi80ELi1024ELb1ELb1ELi64ELi320ELi320ELi4ELb1ELi8ELb0ELb0ELNS_15WgradSyncMethodE3ENS_16CompileConditionILi900EEEEEvPT_S6_S6_PKS5_S8_S8_S8_PKfflPfPj)
        /*06ac*/ 	.short	0x0210
        /*06ae*/ 	.short	0x0060


	//----- nvinfo : EIATTR_SW_WAR
	.align		4
.L_1769:
        /*06b0*/ 	.byte	0x04, 0x36
        /*06b2*/ 	.short	(.L_1771 - .L_1770)
.L_1770:
        /*06b4*/ 	.word	0x00000008
.L_1771:


//--------------------- .nv.info._ZN13group_norm_v218gn_bwd_cuda_kernelI6__halfLi320ELi2ELi16ELi80ELi1024ELb1ELb1ELi32ELi320ELi320ELi4ELb1ELi8ELb0ELb0ELNS_15WgradSyncMethodE3ENS_16CompileConditionILi900EEEEEvPT_S6_S6_PKS5_S8_S8_S8_PKfflPfPj --------------------------
	.section	.nv.info._ZN13group_norm_v218gn_bwd_cuda_kernelI6__halfLi320ELi2ELi16ELi80ELi1024ELb1ELb1ELi32ELi320ELi320ELi4ELb1ELi8ELb0ELb0ELNS_15WgradSyncMethodE3ENS_16CompileConditionILi900EEEEEvPT_S6_S6_PKS5_S8_S8_S8_PKfflPfPj,"",@"SHT_CUDA_INFO"
	.sectionflags	@""
	.align	4


	//----- nvinfo : EIATTR_CUDA_API_VERSION
	.align		4
        /*0000*/ 	.byte	0x04, 0x37
        /*0002*/ 	.short	(.L_1773 - .L_1772)
.L_1772:
        /*0004*/ 	.word	0x00000082


	//----- nvinfo : EIATTR_KPARAM_INFO
	.align		4
.L_1773:
        /*0008*/ 	.byte	0x04, 0x17
        /*000a*/ 	.short	(.L_1775 - .L_1774)
.L_1774:
        /*000c*/ 	.word	0x00000000
        /*0010*/ 	.short	0x000b
        /*0012*/ 	.short	0x0058
        /*0014*/ 	.byte	0x00, 0xf0, 0x21, 0x00


	//----- nvinfo : EIATTR_KPARAM_INFO
	.align		4
.L_1775:
        /*0018*/ 	.byte	0x04, 0x17
        /*001a*/ 	.short	(.L_1777 - .L_1776)
.L_1776:
        /*001c*/ 	.word	0x00000000
        /*0020*/ 	.short	0x000a
        /*0022*/ 	.short	0x0050
        /*0024*/ 	.byte	0x00, 0xf0, 0x21, 0x00


	//----- nvinfo : EIATTR_KPARAM_INFO
	.align		4
.L_1777:
        /*0028*/ 	.byte	0x04, 0x17
        /*002a*/ 	.short	(.L_1779 - .L_1778)
.L_1778:
        /*002c*/ 	.word	0x00000000
        /*0030*/ 	.short	0x0009
        /*0032*/ 	.short	0x0048
        /*0034*/ 	.byte	0x00, 0xf0, 0x21, 0x00


	//----- nvinfo : EIATTR_KPARAM_INFO
	.align		4
.L_1779:
        /*0038*/ 	.byte	0x04, 0x17
        /*003a*/ 	.short	(.L_1781 - .L_1780)
.L_1780:
        /*003c*/ 	.word	0x00000000
        /*0040*/ 	.short	0x0008
        /*0042*/ 	.short	0x0040
        /*0044*/ 	.byte	0x00, 0xf0, 0x11, 0x00


	//----- nvinfo : EIATTR_KPARAM_INFO
	.align		4
.L_1781:
        /*0048*/ 	.byte	0x04, 0x17
        /*004a*/ 	.short	(.L_1783 - .L_1782)
.L_1782:
        /*004c*/ 	.word	0x00000000
        /*0050*/ 	.short	0x0007
        /*0052*/ 	.short	0x0038
        /*0054*/ 	.byte	0x00, 0xf0, 0x21, 0x00


	//----- nvinfo : EIATTR_KPARAM_INFO
	.align		4
.L_1783:
        /*0058*/ 	.byte	0x04, 0x17
        /*005a*/ 	.short	(.L_1785 - .L_1784)
.L_1784:
        /*005c*/ 	.word	0x00000000
        /*0060*/ 	.short	0x0006
        /*0062*/ 	.short	0x0030
        /*0064*/ 	.byte	0x00, 0xf0, 0x21, 0x00


	//----- nvinfo : EIATTR_KPARAM_INFO
	.align		4
.L_1785:
        /*0068*/ 	.byte	0x04, 0x17
        /*006a*/ 	.short	(.L_1787 - .L_1786)
.L_1786:
        /*006c*/ 	.word	0x00000000
        /*0070*/ 	.short	0x0005
        /*0072*/ 	.short	0x0028
        /*0074*/ 	.byte	0x00, 0xf0, 0x21, 0x00


	//----- nvinfo : EIATTR_KPARAM_INFO
	.align		4
.L_1787:
        /*0078*/ 	.byte	0x04, 0x17
        /*007a*/ 	.short	(.L_1789 - .L_1788)
.L_1788:
        /*007c*/ 	.word	0x00000000
        /*0080*/ 	.short	0x0004
        /*0082*/ 	.short	0x0020
        /*0084*/ 	.byte	0x00, 0xf0, 0x21, 0x00


	//----- nvinfo : EIATTR_KPARAM_INFO
	.align		4
.L_1789:
        /*0088*/ 	.byte	0x04, 0x17
        /*008a*/ 	.short	(.L_1791 - .L_1790)
.L_1790:
        /*008c*/ 	.word	0x00000000
        /*0090*/ 	.short	0x0003
        /*0092*/ 	.short	0x0018
        /*0094*/ 	.byte	0x00, 0xf0, 0x21, 0x00


	//----- nvinfo : EIATTR_KPARAM_INFO
	.align		4
.L_1791:
        /*0098*/ 	.byte	0x04, 0x17
        /*009a*/ 	.short	(.L_1793 - .L_1792)
.L_1792:
        /*009c*/ 	.word	0x00000000
        /*00a0*/ 	.short	0x0002
        /*00a2*/ 	.short	0x0010
        /*00a4*/ 	.byte	0x00, 0xf0, 0x21, 0x00


	//----- nvinfo : EIATTR_KPARAM_INFO
	.align		4
.L_1793:
        /*00a8*/ 	.byte	0x04, 0x17
        /*00aa*/ 	.short	(.L_1795 - .L_1794)
.L_1794:
        /*00ac*/ 	.word	0x00000000
        /*00b0*/ 	.short	0x0001
        /*00b2*/ 	.short	0x0008
        /*00b4*/ 	.byte	0x00, 0xf0, 0x21, 0x00


	//----- nvinfo : EIATTR_KPARAM_INFO
	.align		4
.L_1795:
        /*00b8*/ 	.byte	0x04, 0x17
        /*00ba*/ 	.short	(.L_1797 - .L_1796)
.L_1796:
        /*00bc*/ 	.word	0x00000000
        /*00c0*/ 	.short	0x0000
        /*00c2*/ 	.short	0x0000
        /*00c4*/ 	.byte	0x00, 0xf0, 0x21, 0x00


	//----- nvinfo : EIATTR_SPARSE_MMA_MASK
	.align		4
.L_1797:
        /*00c8*/ 	.byte	0x03, 0x50
        /*00ca*/ 	.short	0x0000


	//----- nvinfo : EIATTR_MAXREG_COUNT
	.align		4
        /*00cc*/ 	.byte	0x03, 0x1b
        /*00ce*/ 	.short	0x0060


	//----- nvinfo : EIATTR_NUM_BARRIERS
	.align		4
        /*00d0*/ 	.byte	0x02, 0x4c
        /*00d2*/ 	.byte	0x01
	.zero		1


	//----- nvinfo : EIATTR_ANNOTATIONS
	.align		4
        /*00d4*/ 	.byte	0x04, 0x55
        /*00d6*/ 	.short	(.L_1799 - .L_1798)


	//   ....[0]....
.L_1798:
        /* <DEDUP_REMOVED lines=20> */


	//----- nvinfo : EIATTR_MERCURY_ISA_VERSION
	.align		4
.L_1799:
        /*0208*/ 	.byte	0x03, 0x5f
        /*020a*/ 	.short	0x0101


	//----- nvinfo : EIATTR_COOP_GROUP_MASK_REGIDS
	.align		4
        /*020c*/ 	.byte	0x04, 0x29
        /*020e*/ 	.short	(.L_1801 - .L_1800)


	//   ....[0]....
.L_1800:
        /*0210*/ 	.word	0xffffffff


	//   ....[1]....
        /*0214*/ 	.word	0xffffffff


	//   ....[2]....
        /*0218*/ 	.word	0xffffffff


	//   ....[3]....
        /*021c*/ 	.word	0xffffffff


	//   ....[4]....
        /*0220*/ 	.word	0xffffffff


	//   ....[5]....
        /*0224*/ 	.word	0xffffffff


	//   ....[6]....
        /*0228*/ 	.word	0xffffffff


	//   ....[7]....
        /*022c*/ 	.word	0xffffffff


	//   ....[8]....
        /*0230*/ 	.word	0xffffffff


	//   ....[9]....
        /*0234*/ 	.word	0xffffffff


	//   ....[10]....
        /*0238*/ 	.word	0xffffffff


	//   ....[11]....
        /*023c*/ 	.word	0xffffffff


	//   ....[12]....
        /*0240*/ 	.word	0xffffffff


	//   ....[13]....
        /*0244*/ 	.word	0xffffffff


	//   ....[14]....
        /*0248*/ 	.word	0x0500000f


	//   ....[15]....
        /*024c*/ 	.word	0x05000016


	//   ....[16]....
        /*0250*/ 	.word	0x05000018


	//   ....[17]....
        /*0254*/ 	.word	0x05000011


	//   ....[18]....
        /*0258*/ 	.word	0x0500001d


	//   ....[19]....
        /*025c*/ 	.word	0x05000012


	//   ....[20]....
        /*0260*/ 	.word	0x05000016


	//   ....[21]....
        /*0264*/ 	.word	0x05000017


	//   ....[22]....
        /*0268*/ 	.word	0x05000016


	//   ....[23]....
        /*026c*/ 	.word	0x0500000f


	//   ....[24]....
        /*0270*/ 	.word	0x05000011


	//   ....[25]....
        /*0274*/ 	.word	0x05000018


	//   ....[26]....
        /*0278*/ 	.word	0x05000022


	//   ....[27]....
        /*027c*/ 	.word	0x05000021


	//   ....[28]....
        /*0280*/ 	.word	0x0500000f


	//   ....[29]....
        /*0284*/ 	.word	0x05000016


	//   ....[30]....
        /*0288*/ 	.word	0x05000016


	//   ....[31]....
        /*028c*/ 	.word	0x0500000f


	//   ....[32]....
        /*0290*/ 	.word	0x05000011


	//   ....[33]....
        /*0294*/ 	.word	0x05000018


	//   ....[34]....
        /*0298*/ 	.word	0x05000022


	//   ....[35]....
        /*029c*/ 	.word	0x05000021


	//   ....[36]....
        /*02a0*/ 	.word	0x0500000f


	//   ....[37]....
        /*02a4*/ 	.word	0x05000016


	//   ....[38]....
        /*02a8*/ 	.word	0x0500000f


	//   ....[39]....
        /*02ac*/ 	.word	0x05000016


	//   ....[40]....
        /*02b0*/ 	.word	0x05000022


	//   ....[41]....
        /*02b4*/ 	.word	0x05000018


	//   ....[42]....
        /*02b8*/ 	.word	0x0500001c


	//   ....[43]....
        /*02bc*/ 	.word	0x0500002e


	//   ....[44]....
        /*02c0*/ 	.word	0x05000024


	//   ....[45]....
        /*02c4*/ 	.word	0x05000017


	//   ....[46]....
        /*02c8*/ 	.word	0x05000016


	//   ....[47]....
        /*02cc*/ 	.word	0x0500001b


	//   ....[48]....
        /*02d0*/ 	.word	0x0500000f


	//   ....[49]....
        /*02d4*/ 	.word	0x05000011


	//   ....[50]....
        /*02d8*/ 	.word	0x05000029


	//   ....[51]....
        /*02dc*/ 	.word	0x05000023


	//   ....[52]....
        /*02e0*/ 	.word	0x0500002c


	//   ....[53]....
        /*02e4*/ 	.word	0x05000012


	//   ....[54]....
        /*02e8*/ 	.word	0x05000022


	//   ....[55]....
        /*02ec*/ 	.word	0x05000025


	//   ....[56]....
        /*02f0*/ 	.word	0x05000014


	//   ....[57]....
        /*02f4*/ 	.word	0x05000020


	//   ....[58]....
        /*02f8*/ 	.word	0x0500001e


	//   ....[59]....
        /*02fc*/ 	.word	0x0500001c


	//   ....[60]....
        /*0300*/ 	.word	0x05000027


	//   ....[61]....
        /*0304*/ 	.word	0x0500001b


	//   ....[62]....
        /*0308*/ 	.word	0x05000023


	//   ....[63]....
        /*030c*/ 	.word	0x05000024


	//   ....[64]....
        /*0310*/ 	.word	0x0500002a


	//   ....[65]....
        /*0314*/ 	.word	0x0500002b


	//   ....[66]....
        /*0318*/ 	.word	0x05000031


	//   ....[67]....
        /*031c*/ 	.word	0x05000033


	//   ....[68]....
        /*0320*/ 	.word	0x05000021


	//   ....[69]....
        /*0324*/ 	.word	0x05000011


	//   ....[70]....
        /*0328*/ 	.word	0x0500000f


	//   ....[71]....
        /*032c*/ 	.word	0x0500000f


	//   ....[72]....
        /*0330*/ 	.word	0x0500000f


	//   ....[73]....
        /*0334*/ 	.word	0x0500000f


	//   ....[74]....
        /*0338*/ 	.word	0x0500000f


	//   ....[75]....
        /*033c*/ 	.word	0x0500000f


	//   ....[76]....
        /*0340*/ 	.word	0x0500000f


	//   ....[77]....
        /*0344*/ 	.word	0x0500000f


	//   ....[78]....
        /*0348*/ 	.word	0x0500000f


	//   ....[79]....
        /*034c*/ 	.word	0x0500000f


	//   ....[80]....
        /*0350*/ 	.word	0x0500000f


	//   ....[81]....
        /*0354*/ 	.word	0x0500000f


	//   ....[82]....
        /*0358*/ 	.word	0x0500000f


	//   ....[83]....
        /*035c*/ 	.word	0x0500000f


	//   ....[84]....
        /*0360*/ 	.word	0x0500000f


	//   ....[85]....
        /*0364*/ 	.word	0x0500000f


	//   ....[86]....
        /*0368*/ 	.word	0x0500000f


	//   ....[87]....
        /*036c*/ 	.word	0x0500000f


	//   ....[88]....
        /*0370*/ 	.word	0x0500000f


	//   ....[89]....
        /*0374*/ 	.word	0x0500000f


	//   ....[90]....
        /*0378*/ 	.word	0x0500000f


	//   ....[91]....
        /*037c*/ 	.word	0x0500000f


	//   ....[92]....
        /*0380*/ 	.word	0x0500000f


	//   ....[93]....
        /*0384*/ 	.word	0x0500000f


	//   ....[94]....
        /*0388*/ 	.word	0x0500000f


	//   ....[95]....
        /*038c*/ 	.word	0x0500000f


	//   ....[96]....
        /*0390*/ 	.word	0x0500000f


	//   ....[97]....
        /*0394*/ 	.word	0x0500000f


	//   ....[98]....
        /*0398*/ 	.word	0x0500000f


	//   ....[99]....
        /*039c*/ 	.word	0x0500000f


	//   ....[100]....
        /*03a0*/ 	.word	0x0500000f


	//   ....[101]....
        /*03a4*/ 	.word	0x0500000f


	//   ....[102]....
        /*03a8*/ 	.word	0x0500000f


	//   ....[103]....
        /*03ac*/ 	.word	0x0500000f


	//   ....[104]....
        /*03b0*/ 	.word	0x0500000f


	//   ....[105]....
        /*03b4*/ 	.word	0x0500000f


	//   ....[106]....
        /*03b8*/ 	.word	0x0500000f


	//   ....[107]....
        /*03bc*/ 	.word	0x0500000f


	//   ....[108]....
        /*03c0*/ 	.word	0x0500000f


	//   ....[109]....
        /*03c4*/ 	.word	0x0500000f


	//   ....[110]....
        /*03c8*/ 	.word	0x0500000f


	//   ....[111]....
        /*03cc*/ 	.word	0x0500000f


	//   ....[112]....
        /*03d0*/ 	.word	0x0500000f


	//   ....[113]....
        /*03d4*/ 	.word	0x0500000f


	//   ....[114]....
        /*03d8*/ 	.word	0x0500000f


	//   ....[115]....
        /*03dc*/ 	.word	0x0500000f


	//   ....[116]....
        /*03e0*/ 	.word	0x0500000f


	//   ....[117]....
        /*03e4*/ 	.word	0x0500000f


	//   ....[118]....
        /*03e8*/ 	.word	0x0500000f


	//   ....[119]....
        /*03ec*/ 	.word	0x0500000f


	//   ....[120]....
        /*03f0*/ 	.word	0x0500000f


	//   ....[121]....
        /*03f4*/ 	.word	0x0500000f


	//   ....[122]....
        /*03f8*/ 	.word	0x0500000f


	//   ....[123]....
        /*03fc*/ 	.word	0x0500000f


	//   ....[124]....
        /*0400*/ 	.word	0x0500000f


	//   ....[125]....
        /*0404*/ 	.word	0x0500000f


	//----- nvinfo : EIATTR_COOP_GROUP_INSTR_OFFSETS
	.align		4
.L_1801:
        /*0408*/ 	.byte	0x04, 0x28
        /*040a*/ 	.short	(.L_1803 - .L_1802)


	//   ....[0]....
.L_1802:
        /*040c*/ 	.word	0x000043d0


	//   ....[1]....
        /*0410*/ 	.word	0x00004400


	//   ....[2]....
        /*0414*/ 	.word	0x00004430


	//   ....[3]....
        /*0418*/ 	.word	0x00004440


	//   ....[4]....
        /*041c*/ 	.word	0x00004a40


	//   ....[5]....
        /*0420*/ 	.word	0x00004a60


	//   ....[6]....
        /*0424*/ 	.word	0x00004a80


	//   ....[7]....
        /*0428*/ 	.word	0x00004aa0


	//   ....[8]....
        /*042c*/ 	.word	0x00004ac0


	//   ....[9]....
        /*0430*/ 	.word	0x00004ae0


	//   ....[10]....
        /*0434*/ 	.word	0x00004b00


	//   ....[11]....
        /*0438*/ 	.word	0x00004b20


	//   ....[12]....
        /*043c*/ 	.word	0x00004b40


	//   ....[13]....
        /*0440*/ 	.word	0x00004b60


	//   ....[14]....
        /*0444*/ 	.word	0x00006850


	//   ....[15]....
        /*0448*/ 	.word	0x00006880


	//   ....[16]....
        /*044c*/ 	.word	0x000068d0


	//   ....[17]....
        /*0450*/ 	.word	0x000068e0


	//   ....[18]....
        /*0454*/ 	.word	0x00006910


	//   ....[19]....
        /*0458*/ 	.word	0x00006920


	//   ....[20]....
        /*045c*/ 	.word	0x00006950


	//   ....[21]....
        /*0460*/ 	.word	0x00006960


	//   ....[22]....
        /*0464*/ 	.word	0x00006b30


	//   ....[23]....
        /*0468*/ 	.word	0x00006b60


	//   ....[24]....
        /*046c*/ 	.word	0x00006ba0


	//   ....[25]....
        /*0470*/ 	.word	0x00006bb0


	//   ....[26]....
        /*0474*/ 	.word	0x00006be0


	//   ....[27]....
        /*0478*/ 	.word	0x00006bf0


	//   ....[28]....
        /*047c*/ 	.word	0x00006c20


	//   ....[29]....
        /*0480*/ 	.word	0x00006c30


	//   ....[30]....
        /*0484*/ 	.word	0x00006da0


	//   ....[31]....
        /*0488*/ 	.word	0x00006dd0


	//   ....[32]....
        /*048c*/ 	.word	0x00006e10


	//   ....[33]....
        /*0490*/ 	.word	0x00006e20


	//   ....[34]....
        /*0494*/ 	.word	0x00006e50


	//   ....[35]....
        /*0498*/ 	.word	0x00006e60


	//   ....[36]....
        /*049c*/ 	.word	0x00006e90


	//   ....[37]....
        /*04a0*/ 	.word	0x00006ea0


	//   ....[38]....
        /*04a4*/ 	.word	0x00007170


	//   ....[39]....
        /*04a8*/ 	.word	0x000071a0


	//   ....[40]....
        /*04ac*/ 	.word	0x000072a0


	//   ....[41]....
        /*04b0*/ 	.word	0x000072e0


	//   ....[42]....
        /*04b4*/ 	.word	0x00007310


	//   ....[43]....
        /*04b8*/ 	.word	0x00007340


	//   ....[44]....
        /*04bc*/ 	.word	0x00007350


	//   ....[45]....
        /*04c0*/ 	.word	0x00007370


	//   ....[46]....
        /*04c4*/ 	.word	0x000073b0


	//   ....[47]....
        /*04c8*/ 	.word	0x000073e0


	//   ....[48]....
        /*04cc*/ 	.word	0x00007410


	//   ....[49]....
        /*04d0*/ 	.word	0x00007430


	//   ....[50]....
        /*04d4*/ 	.word	0x00007450


	//   ....[51]....
        /*04d8*/ 	.word	0x00007470


	//   ....[52]....
        /*04dc*/ 	.word	0x00007490


	//   ....[53]....
        /*04e0*/ 	.word	0x000074c0


	//   ....[54]....
        /*04e4*/ 	.word	0x00007510


	//   ....[55]....
        /*04e8*/ 	.word	0x00007540


	//   ....[56]....
        /*04ec*/ 	.word	0x00007560


	//   ....[57]....
        /*04f0*/ 	.word	0x00007580


	//   ....[58]....
        /*04f4*/ 	.word	0x000075b0


	//   ....[59]....
        /*04f8*/ 	.word	0x000075d0


	//   ....[60]....
        /*04fc*/ 	.word	0x000075e0


	//   ....[61]....
        /*0500*/ 	.word	0x00007600


	//   ....[62]....
        /*0504*/ 	.word	0x00007640


	//   ....[63]....
        /*0508*/ 	.word	0x00007670


	//   ....[64]....
        /*050c*/ 	.word	0x00007690


	//   ....[65]....
        /*0510*/ 	.word	0x000076c0


	//   ....[66]....
        /*0514*/ 	.word	0x000076e0


	//   ....[67]....
        /*0518*/ 	.word	0x00007720


	//   ....[68]....
        /*051c*/ 	.word	0x000078c0


	//   ....[69]....
        /*0520*/ 	.word	0x00007910


	//   ....[70]....
        /*0524*/ 	.word	0x00007aa0


	//   ....[71]....
        /*0528*/ 	.word	0x00007af0


	//   ....[72]....
        /*052c*/ 	.word	0x00007b60


	//   ....[73]....
        /*0530*/ 	.word	0x00007bc0


	//   ....[74]....
        /*0534*/ 	.word	0x00007c30


	//   ....[75]....
        /*0538*/ 	.word	0x00007c90


	//   ....[76]....
        /*053c*/ 	.word	0x00007d00


	//   ....[77]....
        /*0540*/ 	.word	0x00007d60


	//   ....[78]....
        /*0544*/ 	.word	0x00007e00


	//   ....[79]....
        /*0548*/ 	.word	0x00007e90


	//   ....[80]....
        /*054c*/ 	.word	0x00007f00


	//   ....[81]....
        /*0550*/ 	.word	0x00007f60


	//   ....[82]....
        /*0554*/ 	.word	0x00007fd0


	//   ....[83]....
        /*0558*/ 	.word	0x00008030


	//   ....[84]....
        /*055c*/ 	.word	0x000080a0


	//   ....[85]....
        /*0560*/ 	.word	0x00008100


	//   ....[86]....
        /*0564*/ 	.word	0x000081a0


	//   ....[87]....
        /*0568*/ 	.word	0x00008230


	//   ....[88]....
        /*056c*/ 	.word	0x000082a0


	//   ....[89]....
        /*0570*/ 	.word	0x00008300


	//   ....[90]....
        /*0574*/ 	.word	0x00008370


	//   ....[91]....
        /*0578*/ 	.word	0x000083d0


	//   ....[92]....
        /*057c*/ 	.word	0x00008440


	//   ....[93]....
        /*0580*/ 	.word	0x000084a0


	//   ....[94]....
        /*0584*/ 	.word	0x00008540


	//   ....[95]....
        /*0588*/ 	.word	0x000085f0


	//   ....[96]....
        /*058c*/ 	.word	0x00008700


	//   ....[97]....
        /*0590*/ 	.word	0x00008760


	//   ....[98]....
        /*0594*/ 	.word	0x000087f0


	//   ....[99]....
        /*0598*/ 	.word	0x00008840


	//   ....[100]....
        /*059c*/ 	.word	0x000088d0


	//   ....[101]....
        /*05a0*/ 	.word	0x00008970


	//   ....[102]....
        /*05a4*/ 	.word	0x000089e0


	//   ....[103]....
        /*05a8*/ 	.word	0x00008a50


	//   ....[104]....
        /*05ac*/ 	.word	0x00008ac0


	//   ....[105]....
        /*05b0*/ 	.word	0x00008b20


	//   ....[106]....
        /*05b4*/ 	.word	0x00008b90


	//   ....[107]....
        /*05b8*/ 	.word	0x00008bf0


	//   ....[108]....
        /*05bc*/ 	.word	0x00008c70


	//   ....[109]....
        /*05c0*/ 	.word	0x00008cd0


	//   ....[110]....
        /*05c4*/ 	.word	0x00008d40


	//   ....[111]....
        /*05c8*/ 	.word	0x00008d90


	//   ....[112]....
        /*05cc*/ 	.word	0x00008e00


	//   ....[113]....
        /*05d0*/ 	.word	0x00008e60


	//   ....[114]....
        /*05d4*/ 	.word	0x00008f00


	//   ....[115]....
        /*05d8*/ 	.word	0x00008f90


	//   ....[116]....
        /*05dc*/ 	.word	0x00009010


	//   ....[117]....
        /*05e0*/ 	.word	0x000090b0


	//   ....[118]....
        /*05e4*/ 	.word	0x00009140


	//   ....[119]....
        /*05e8*/ 	.word	0x000091a0


	//   ....[120]....
        /*05ec*/ 	.word	0x00009210


	//   ....[121]....
        /*05f0*/ 	.word	0x00009280


	//   ....[122]....
        /*05f4*/ 	.word	0x00009350


	//   ....[123]....
        /*05f8*/ 	.word	0x00009410


	//   ....[124]....
        /*05fc*/ 	.word	0x00009540


	//   ....[125]....
        /*0600*/ 	.word	0x000095c0


	//----- nvinfo : EIATTR_EXIT_INSTR_OFFSETS
	.align		4
.L_1803:
        /*0604*/ 	.byte	0x04, 0x1c
        /*0606*/ 	.short	(.L_1805 - .L_1804)


	//   ....[0]....
.L_1804:
        /*0608*/ 	.word	0x00005880


	//   ....[1]....
        /*060c*/ 	.word	0x00007a40


	//----- nvinfo : EIATTR_MAX_THREADS
	.align		4
.L_1805:
        /*0610*/ 	.byte	0x04, 0x05
        /*0612*/ 	.short	(.L_1807 - .L_1806)
.L_1806:
        /*0614*/ 	.word	0x00000140
        /*0618*/ 	.word	0x00000001
        /*061c*/ 	.word	0x00000001


	//----- nvinfo : EIATTR_CRS_STACK_SIZE
	.align		4
.L_1807:
        /*0620*/ 	.byte	0x04, 0x1e
        /*0622*/ 	.short	(.L_1809 - .L_1808)
.L_1808:
        /*0624*/ 	.word	0x00000000


	//----- nvinfo : EIATTR_CBANK_PARAM_SIZE
	.align		4
.L_1809:
        /*0628*/ 	.byte	0x03, 0x19
        /*062a*/ 	.short	0x0060


	//----- nvinfo : EIATTR_PARAM_CBANK
	.align		4
        /*062c*/ 	.byte	0x04, 0x0a
        /*062e*/ 	.short	(.L_1811 - .L_1810)
	.align		4
.L_1810:
        /*0630*/ 	.word	index@(.nv.constant0._ZN13group_norm_v218gn_bwd_cuda_kernelI6__halfLi320ELi2ELi16ELi80ELi1024ELb1ELb1ELi32ELi320ELi320ELi4ELb1ELi8ELb0ELb0ELNS_15WgradSyncMethodE3ENS_16CompileConditionILi900EEEEEvPT_S6_S6_PKS5_S8_S8_S8_PKfflPfPj)
        /*0634*/ 	.short	0x0210
        /*0636*/ 	.short	0x0060


	//----- nvinfo : EIATTR_SW_WAR
	.align		4
.L_1811:
        /*0638*/ 	.byte	0x04, 0x36
        /*063a*/ 	.short	(.L_1813 - .L_1812)
.L_1812:
        /*063c*/ 	.word	0x00000008
.L_1813:


//--------------------- .nv.info._ZN13group_norm_v218gn_bwd_cuda_kernelI6__halfLi320ELi3ELi16ELi80ELi1024ELb1ELb1ELi32ELi320ELi320ELi4ELb1ELi8ELb0ELb0ELNS_15WgradSyncMethodE3ENS_16CompileConditionILi900EEEEEvPT_S6_S6_PKS5_S8_S8_S8_PKfflPfPj --------------------------
	.section	.nv.info._ZN13group_norm_v218gn_bwd_cuda_kernelI6__halfLi320ELi3ELi16ELi80ELi1024ELb1ELb1ELi32ELi320ELi320ELi4ELb1ELi8ELb0ELb0ELNS_15WgradSyncMethodE3ENS_16CompileConditionILi900EEEEEvPT_S6_S6_PKS5_S8_S8_S8_PKfflPfPj,"",@"SHT_CUDA_INFO"
	.sectionflags	@""
	.align	4


	//----- nvinfo : EIATTR_CUDA_API_VERSION
	.align		4
        /*0000*/ 	.byte	0x04, 0x37
        /*0002*/ 	.short	(.L_1815 - .L_1814)
.L_1814:
        /*0004*/ 	.word	0x00000082


	//----- nvinfo : EIATTR_KPARAM_INFO
	.align		4
.L_1815:
        /*0008*/ 	.byte	0x04, 0x17
        /*000a*/ 	.short	(.L_1817 - .L_1816)
.L_1816:
        /*000c*/ 	.word	0x00000000
        /*0010*/ 	.short	0x000b
        /*0012*/ 	.short	0x0058
        /*0014*/ 	.byte	0x00, 0xf0, 0x21, 0x00


	//----- nvinfo : EIATTR_KPARAM_INFO
	.align		4
.L_1817:
        /*0018*/ 	.byte	0x04, 0x17
        /*001a*/ 	.short	(.L_1819 - .L_1818)
.L_1818:
        /*001c*/ 	.word	0x00000000
        /*0020*/ 	.short	0x000a
        /*0022*/ 	.short	0x0050
        /*0024*/ 	.byte	0x00, 0xf0, 0x21, 0x00


	//----- nvinfo : EIATTR_KPARAM_INFO
	.align		4
.L_1819:
        /*0028*/ 	.byte	0x04, 0x17
        /*002a*/ 	.short	(.L_1821 - .L_1820)
.L_1820:
        /*002c*/ 	.word	0x00000000
        /*0030*/ 	.short	0x0009
        /*0032*/ 	.short	0x0048
        /*0034*/ 	.byte	0x00, 0xf0, 0x21, 0x00


	//----- nvinfo : EIATTR_KPARAM_INFO
	.align		4
.L_1821:
        /*0038*/ 	.byte	0x04, 0x17
        /*003a*/ 	.short	(.L_1823 - .L_1822)
.L_1822:
        /*003c*/ 	.word	0x00000000
        /*0040*/ 	.short	0x0008
        /*0042*/ 	.short	0x0040
        /*0044*/ 	.byte	0x00, 0xf0, 0x11, 0x00


	//----- nvinfo : EIATTR_KPARAM_INFO
	.align		4
.L_1823:
        /*0048*/ 	.byte	0x04, 0x17
        /*004a*/ 	.short	(.L_1825 - .L_1824)
.L_1824:
        /*004c*/ 	.word	0x00000000
        /*0050*/ 	.short	0x0007
        /*0052*/ 	.short	0x0038
        /*0054*/ 	.byte	0x00, 0xf0, 0x21, 0x00


	//----- nvinfo : EIATTR_KPARAM_INFO
	.align		4
.L_1825:
        /*0058*/ 	.byte	0x04, 0x17
        /*005a*/ 	.short	(.L_1827 - .L_1826)
.L_1826:
        /*005c*/ 	.word	0x00000000
        /*0060*/ 	.short	0x0006
        /*0062*/ 	.short	0x0030
        /*0064*/ 	.byte	0x00, 0xf0, 0x21, 0x00


	//----- nvinfo : EIATTR_KPARAM_INFO
	.align		4
.L_1827:
        /*0068*/ 	.byte	0x04, 0x17
        /*006a*/ 	.short	(.L_1829 - .L_1828)
.L_1828:
        /*006c*/ 	.word	0x00000000
        /*0070*/ 	.short	0x0005
        /*0072*/ 	.short	0x0028
        /*0074*/ 	.byte	0x00, 0xf0, 0x21, 0x00


	//----- nvinfo : EIATTR_KPARAM_INFO
	.align		4
.L_1829:
        /*0078*/ 	.byte	0x04, 0x17
        /*007a*/ 	.short	(.L_1831 - .L_1830)
.L_1830:
        /*007c*/ 	.word	0x00000000
        /*0080*/ 	.short	0x0004
        /*0082*/ 	.short	0x0020
        /*0084*/ 	.byte	0x00, 0xf0, 0x21, 0x00


	//----- nvinfo : EIATTR_KPARAM_INFO
	.align		4
.L_1831:
        /*0088*/ 	.byte	0x04, 0x17
        /*008a*/ 	.short	(.L_1833 - .L_1832)
.L_1832:
        /*008c*/ 	.word	0x00000000
        /*0090*/ 	.short	0x0003
        /*0092*/ 	.short	0x0018
        /*0094*/ 	.byte	0x00, 0xf0, 0x21, 0x00


	//----- nvinfo : EIATTR_KPARAM_INFO
	.align		4
.L_1833:
        /*0098*/ 	.byte	0x04, 0x17
        /*009a*/ 	.short	(.L_1835 - .L_1834)
.L_1834:
        /*009c*/ 	.word	0x00000000
        /*00a0*/ 	.short	0x0002
        /*00a2*/ 	.short	0x0010
        /*00a4*/ 	.byte	0x00, 0xf0, 0x21, 0x00


	//----- nvinfo : EIATTR_KPARAM_INFO
	.align		4
.L_1835:
        /*00a8*/ 	.byte	0x04, 0x17
        /*00aa*/ 	.short	(.L_1837 - .L_1836)
.L_1836:
        /*00ac*/ 	.word	0x00000000
        /*00b0*/ 	.short	0x0001
        /*00b2*/ 	.short	0x0008
        /*00b4*/ 	.byte	0x00, 0xf0, 0x21, 0x00


	//----- nvinfo : EIATTR_KPARAM_INFO
	.align		4
.L_1837:
        /*00b8*/ 	.byte	0x04, 0x17
        /*00ba*/ 	.short	(.L_1839 - .L_1838)
.L_1838:
        /*00bc*/ 	.word	0x00000000
        /*00c0*/ 	.short	0x0000
        /*00c2*/ 	.short	0x0000
        /*00c4*/ 	.byte	0x00, 0xf0, 0x21, 0x00


	//----- nvinfo : EIATTR_SPARSE_MMA_MASK
	.align		4
.L_1839:
        /*00c8*/ 	.byte	0x03, 0x50
        /*00ca*/ 	.short	0x0000


	//----- nvinfo : EIATTR_MAXREG_COUNT
	.align		4
        /*00cc*/ 	.byte	0x03, 0x1b
        /*00ce*/ 	.short	0x0040


	//----- nvinfo : EIATTR_NUM_BARRIERS
	.align		4
        /*00d0*/ 	.byte	0x02, 0x4c
        /*00d2*/ 	.byte	0x01
	.zero		1


	//----- nvinfo : EIATTR_ANNOTATIONS
	.align		4
        /*00d4*/ 	.byte	0x04, 0x55
        /*00d6*/ 	.short	(.L_1841 - .L_1840)


	//   ....[0]....
.L_1840:
        /* <DEDUP_REMOVED lines=99> */


	//----- nvinfo : EIATTR_MERCURY_ISA_VERSION
	.align		4
.L_1841:
        /*06f8*/ 	.byte	0x03, 0x5f
        /*06fa*/ 	.short	0x0101


	//----- nvinfo : EIATTR_COOP_GROUP_MASK_REGIDS
	.align		4
        /*06fc*/ 	.byte	0x04, 0x29
        /*06fe*/ 	.short	(.L_1843 - .L_1842)


	//   ....[0]....
.L_1842:
        /*0700*/ 	.word	0xffffffff


	//   ....[1]....
        /*0704*/ 	.word	0xffffffff


	//   ....[2]....
        /*0708*/ 	.word	0xffffffff


	//   ....[3]....
        /*070c*/ 	.word	0xffffffff


	//   ....[4]....
        /*0710*/ 	.word	0xffffffff


	//   ....[5]....
        /*0714*/ 	.word	0xffffffff


	//   ....[6]....
        /*0718*/ 	.word	0xffffffff


	//   ....[7]....
        /*071c*/ 	.word	0xffffffff


	//   ....[8]....
        /*0720*/ 	.word	0xffffffff


	//   ....[9]....
        /*0724*/ 	.word	0xffffffff


	//   ....[10]....
        /*0728*/ 	.word	0xffffffff


	//   ....[11]....
        /*072c*/ 	.word	0xffffffff


	//   ....[12]....
        /*0730*/ 	.word	0xffffffff


	//   ....[13]....
        /*0734*/ 	.word	0xffffffff


	//   ....[14]....
        /*0738*/ 	.word	0x05000015


	//   ....[15]....
        /*073c*/ 	.word	0x05000014


	//   ....[16]....
        /*0740*/ 	.word	0x05000016


	//   ....[17]....
        /*0744*/ 	.word	0x05000017


	//   ....[18]....
        /*0748*/ 	.word	0x05000019


	//   ....[19]....
        /*074c*/ 	.word	0x05000018


	//   ....[20]....
        /*0750*/ 	.word	0x0500001a


	//   ....[21]....
        /*0754*/ 	.word	0x0500000f


	//   ....[22]....
        /*0758*/ 	.word	0x05000019


	//   ....[23]....
        /*075c*/ 	.word	0x05000018


	//   ....[24]....
        /*0760*/ 	.word	0x0500001a


	//   ....[25]....
        /*0764*/ 	.word	0x0500001b


	//   ....[26]....
        /*0768*/ 	.word	0x0500001d


	//   ....[27]....
        /*076c*/ 	.word	0x0500001c


	//   ....[28]....
        /*0770*/ 	.word	0x05000020


	//   ....[29]....
        /*0774*/ 	.word	0x0500000f


	//   ....[30]....
        /*0778*/ 	.word	0x05000019


	//   ....[31]....
        /*077c*/ 	.word	0x05000018


	//   ....[32]....
        /*0780*/ 	.word	0x0500001a


	//   ....[33]....
        /*0784*/ 	.word	0x0500001b


	//   ....[34]....
        /*0788*/ 	.word	0x0500001d


	//   ....[35]....
        /*078c*/ 	.word	0x0500001c


	//   ....[36]....
        /*0790*/ 	.word	0x05000020


	//   ....[37]....
        /*0794*/ 	.word	0x0500000f


	//   ....[38]....
        /*0798*/ 	.word	0x05000011


	//   ....[39]....
        /*079c*/ 	.word	0x0500001b


	//   ....[40]....
        /*07a0*/ 	.word	0x0500001d


	//   ....[41]....
        /*07a4*/ 	.word	0x05000010


	//   ....[42]....
        /*07a8*/ 	.word	0x05000023


	//   ....[43]....
        /*07ac*/ 	.word	0x0500001e


	//   ....[44]....
        /*07b0*/ 	.word	0x05000026


	//   ....[45]....
        /*07b4*/ 	.word	0x05000025


	//   ....[46]....
        /*07b8*/ 	.word	0x0500001c


	//   ....[47]....
        /*07bc*/ 	.word	0x05000016


	//   ....[48]....
        /*07c0*/ 	.word	0x05000014


	//   ....[49]....
        /*07c4*/ 	.word	0x05000017


	//   ....[50]....
        /*07c8*/ 	.word	0x05000018


	//   ....[51]....
        /*07cc*/ 	.word	0x0500001a


	//   ....[52]....
        /*07d0*/ 	.word	0x0500001b


	//   ....[53]....
        /*07d4*/ 	.word	0x05000011


	//   ....[54]....
        /*07d8*/ 	.word	0x05000029


	//   ....[55]....
        /*07dc*/ 	.word	0x05000013


	//   ....[56]....
        /*07e0*/ 	.word	0x05000014


	//   ....[57]....
        /*07e4*/ 	.word	0x05000012


	//   ....[58]....
        /*07e8*/ 	.word	0x05000015


	//   ....[59]....
        /*07ec*/ 	.word	0x05000017


	//   ....[60]....
        /*07f0*/ 	.word	0x05000018


	//   ....[61]....
        /*07f4*/ 	.word	0x0500000e


	//   ....[62]....
        /*07f8*/ 	.word	0x0500002b


	//   ....[63]....
        /*07fc*/ 	.word	0x05000020


	//   ....[64]....
        /*0800*/ 	.word	0x05000022


	//   ....[65]....
        /*0804*/ 	.word	0x05000021


	//   ....[66]....
        /*0808*/ 	.word	0x05000027


	//   ....[67]....
        /*080c*/ 	.word	0x05000028


	//   ....[68]....
        /*0810*/ 	.word	0x05000023


	//   ....[69]....
        /*0814*/ 	.word	0x0500001e


	//   ....[70]....
        /*0818*/ 	.word	0x0500001a


	//   ....[71]....
        /*081c*/ 	.word	0x0500001a


	//   ....[72]....
        /*0820*/ 	.word	0x0500001a


	//   ....[73]....
        /*0824*/ 	.word	0x0500001a


	//   ....[74]....
        /*0828*/ 	.word	0x0500001a


	//   ....[75]....
        /*082c*/ 	.word	0x0500001a


	//   ....[76]....
        /*0830*/ 	.word	0x0500001a


	//   ....[77]....
        /*0834*/ 	.word	0x0500001a


	//   ....[78]....
        /*0838*/ 	.word	0x0500001a


	//   ....[79]....
        /*083c*/ 	.word	0x0500001a


	//   ....[80]....
        /*0840*/ 	.word	0x0500001a


	//   ....[81]....
        /*0844*/ 	.word	0x0500001a


	//   ....[82]....
        /*0848*/ 	.word	0x0500001a


	//   ....[83]....
        /*084c*/ 	.word	0x0500001a


	//   ....[84]....
        /*0850*/ 	.word	0x0500001a


	//   ....[85]....
        /*0854*/ 	.word	0x0500001a


	//   ....[86]....
        /*0858*/ 	.word	0x0500001a


	//   ....[87]....
        /*085c*/ 	.word	0x0500001a


	//   ....[88]....
        /*0860*/ 	.word	0x0500001a


	//   ....[89]....
        /*0864*/ 	.word	0x0500001a


	//   ....[90]....
        /*0868*/ 	.word	0x0500001a


	//   ....[91]....
        /*086c*/ 	.word	0x0500001a


	//   ....[92]....
        /*0870*/ 	.word	0x0500001a


	//   ....[93]....
        /*0874*/ 	.word	0x0500001a


	//   ....[94]....
        /*0878*/ 	.word	0x0500001a


	//   ....[95]....
        /*087c*/ 	.word	0x0500001a


	//   ....[96]....
        /*0880*/ 	.word	0x0500001a


	//   ....[97]....
        /*0884*/ 	.word	0x0500001a


	//   ....[98]....
        /*0888*/ 	.word	0x0500001a


	//   ....[99]....
        /*088c*/ 	.word	0x0500001a


	//   ....[100]....
        /*0890*/ 	.word	0x0500001a


	//   ....[101]....
        /*0894*/ 	.word	0x0500001a


	//   ....[102]....
        /*0898*/ 	.word	0x0500001a


	//   ....[103]....
        /*089c*/ 	.word	0x0500001a


	//   ....[104]....
        /*08a0*/ 	.word	0x0500001a


	//   ....[105]....
        /*08a4*/ 	.word	0x0500001a


	//   ....[106]....
        /*08a8*/ 	.word	0x0500001a


	//   ....[107]....
        /*08ac*/ 	.word	0x0500001a


	//   ....[108]....
        /*08b0*/ 	.word	0x0500001a


	//   ....[109]....
        /*08b4*/ 	.word	0x0500001a


	//   ....[110]....
        /*08b8*/ 	.word	0x0500001a


	//   ....[111]....
        /*08bc*/ 	.word	0x0500001a


	//   ....[112]....
        /*08c0*/ 	.word	0x0500001a


	//   ....[113]....
        /*08c4*/ 	.word	0x0500001a


	//   ....[114]....
        /*08c8*/ 	.word	0x0500001a


	//   ....[115]....
        /*08cc*/ 	.word	0x0500001a


	//   ....[116]....
        /*08d0*/ 	.word	0x0500001a


	//   ....[117]....
        /*08d4*/ 	.word	0x0500001a


	//   ....[118]....
        /*08d8*/ 	.word	0x0500001a


	//   ....[119]....
        /*08dc*/ 	.word	0x0500001a


	//   ....[120]....
        /*08e0*/ 	.word	0x0500001a


	//   ....[121]....
        /*08e4*/ 	.word	0x0500001a


	//   ....[122]....
        /*08e8*/ 	.word	0x0500001a


	//   ....[123]....
        /*08ec*/ 	.word	0x0500001a


	//   ....[124]....
        /*08f0*/ 	.word	0x0500001a


	//   ....[125]....
        /*08f4*/ 	.word	0x0500001a


	//----- nvinfo : EIATTR_COOP_GROUP_INSTR_OFFSETS
	.align		4
.L_1843:
        /*08f8*/ 	.byte	0x04, 0x28
        /*08fa*/ 	.short	(.L_1845 - .L_1844)


	//   ....[0]....
.L_1844:
        /*08fc*/ 	.word	0x00004b60


	//   ....[1]....
        /*0900*/ 	.word	0x00004b80


	//   ....[2]....
        /*0904*/ 	.word	0x00004bc0


	//   ....[3]....
        /*0908*/ 	.word	0x00004bd0


	//   ....[4]....
        /*090c*/ 	.word	0x00005250


	//   ....[5]....
        /*0910*/ 	.word	0x00005270


	//   ....[6]....
        /*0914*/ 	.word	0x00005290


	//   ....[7]....
        /*0918*/ 	.word	0x000052b0


	//   ....[8]....
        /*091c*/ 	.word	0x000052d0


	//   ....[9]....
        /*0920*/ 	.word	0x000052f0


	//   ....[10]....
        /*0924*/ 	.word	0x00005310


	//   ....[11]....
        /*0928*/ 	.word	0x00005330


	//   ....[12]....
        /*092c*/ 	.word	0x00005350


	//   ....[13]....
        /*0930*/ 	.word	0x00005370


	//   ....[14]....
        /*0934*/ 	.word	0x00007240


	//   ....[15]....
        /*0938*/ 	.word	0x00007270


	//   ....[16]....
        /*093c*/ 	.word	0x000072c0


	//   ....[17]....
        /*0940*/ 	.word	0x000072e0


	//   ....[18]....
        /*0944*/ 	.word	0x00007310


	//   ....[19]....
        /*0948*/ 	.word	0x00007320


	//   ....[20]....
        /*094c*/ 	.word	0x00007350


	//   ....[21]....
        /*0950*/ 	.word	0x00007360


	//   ....[22]....
        /*0954*/ 	.word	0x00007520


	//   ....[23]....
        /*0958*/ 	.word	0x00007550


	//   ....[24]....
        /*095c*/ 	.word	0x000075a0


	//   ....[25]....
        /*0960*/ 	.word	0x000075c0


	//   ....[26]....
        /*0964*/ 	.word	0x000075f0


	//   ....[27]....
        /*0968*/ 	.word	0x00007600


	//   ....[28]....
        /*096c*/ 	.word	0x00007630


	//   ....[29]....
        /*0970*/ 	.word	0x00007640


	//   ....[30]....
        /*0974*/ 	.word	0x000077b0


	//   ....[31]....
        /*0978*/ 	.word	0x000077e0


	//   ....[32]....
        /*097c*/ 	.word	0x00007830


	//   ....[33]....
        /*0980*/ 	.word	0x00007850


	//   ....[34]....
        /*0984*/ 	.word	0x00007880


	//   ....[35]....
        /*0988*/ 	.word	0x00007890


	//   ....[36]....
        /*098c*/ 	.word	0x000078c0


	//   ....[37]....
        /*0990*/ 	.word	0x000078d0


	//   ....[38]....
        /*0994*/ 	.word	0x00007b90


	//   ....[39]....
        /*0998*/ 	.word	0x00007bc0


	//   ....[40]....
        /*099c*/ 	.word	0x00007ca0


	//   ....[41]....
        /*09a0*/ 	.word	0x00007ce0


	//   ....[42]....
        /*09a4*/ 	.word	0x00007d10


	//   ....[43]....
        /*09a8*/ 	.word	0x00007d40


	//   ....[44]....
        /*09ac*/ 	.word	0x00007d70


	//   ....[45]....
        /*09b0*/ 	.word	0x00007da0


	//   ....[46]....
        /*09b4*/ 	.word	0x00007de0


	//   ....[47]....
        /*09b8*/ 	.word	0x00007e10


	//   ....[48]....
        /*09bc*/ 	.word	0x00007eb0


	//   ....[49]....
        /*09c0*/ 	.word	0x00007ed0


	//   ....[50]....
        /*09c4*/ 	.word	0x00007f00


	//   ....[51]....
        /*09c8*/ 	.word	0x00007f20


	//   ....[52]....
        /*09cc*/ 	.word	0x00007f40


	//   ....[53]....
        /*09d0*/ 	.word	0x00007f50


	//   ....[54]....
        /*09d4*/ 	.word	0x00007f80


	//   ....[55]....
        /*09d8*/ 	.word	0x00007fb0


	//   ....[56]....
        /*09dc*/ 	.word	0x00007ff0


	//   ....[57]....
        /*09e0*/ 	.word	0x00008010


	//   ....[58]....
        /*09e4*/ 	.word	0x00008040


	//   ....[59]....
        /*09e8*/ 	.word	0x00008070


	//   ....[60]....
        /*09ec*/ 	.word	0x00008080


	//   ....[61]....
        /*09f0*/ 	.word	0x000080b0


	//   ....[62]....
        /*09f4*/ 	.word	0x000080e0


	//   ....[63]....
        /*09f8*/ 	.word	0x00008110


	//   ....[64]....
        /*09fc*/ 	.word	0x00008140


	//   ....[65]....
        /*0a00*/ 	.word	0x00008160


	//   ....[66]....
        /*0a04*/ 	.word	0x00008190


	//   ....[67]....
        /*0a08*/ 	.word	0x000081b0


	//   ....[68]....
        /*0a0c*/ 	.word	0x00008270


	//   ....[69]....
        /*0a10*/ 	.word	0x00008370


	//   ....[70]....
        /*0a14*/ 	.word	0x00008520


	//   ....[71]....
        /*0a18*/ 	.word	0x00008570


	//   ....[72]....
        /*0a1c*/ 	.word	0x000085e0


	//   ....[73]....
        /*0a20*/ 	.word	0x00008640


	//   ....[74]....
        /*0a24*/ 	.word	0x000086b0


	//   ....[75]....
        /*0a28*/ 	.word	0x00008710


	//   ....[76]....
        /*0a2c*/ 	.word	0x00008780


	//   ....[77]....
        /*0a30*/ 	.word	0x000087e0


	//   ....[78]....
        /*0a34*/ 	.word	0x00008880


	//   ....[79]....
        /*0a38*/ 	.word	0x00008910


	//   ....[80]....
        /*0a3c*/ 	.word	0x00008980


	//   ....[81]....
        /*0a40*/ 	.word	0x000089e0


	//   ....[82]....
        /*0a44*/ 	.word	0x00008a50


	//   ....[83]....
        /*0a48*/ 	.word	0x00008ab0


	//   ....[84]....
        /*0a4c*/ 	.word	0x00008b20


	//   ....[85]....
        /*0a50*/ 	.word	0x00008b80


	//   ....[86]....
        /*0a54*/ 	.word	0x00008c20


	//   ....[87]....
        /*0a58*/ 	.word	0x00008cb0


	//   ....[88]....
        /*0a5c*/ 	.word	0x00008d20


	//   ....[89]....
        /*0a60*/ 	.word	0x00008d80


	//   ....[90]....
        /*0a64*/ 	.word	0x00008df0


	//   ....[91]....
        /*0a68*/ 	.word	0x00008e50


	//   ....[92]....
        /*0a6c*/ 	.word	0x00008ec0


	//   ....[93]....
        /*0a70*/ 	.word	0x00008f20


	//   ....[94]....
        /*0a74*/ 	.word	0x00008fc0


	//   ....[95]....
        /*0a78*/ 	.word	0x00009070


	//   ....[96]....
        /*0a7c*/ 	.word	0x00009180


	//   ....[97]....
        /*0a80*/ 	.word	0x000091d0


	//   ....[98]....
        /*0a84*/ 	.word	0x000092a0


	//   ....[99]....
        /*0a88*/ 	.word	0x00009310


	//   ....[100]....
        /*0a8c*/ 	.word	0x000093a0


	//   ....[101]....
        /*0a90*/ 	.word	0x000093f0


	//   ....[102]....
        /*0a94*/ 	.word	0x00009460


	//   ....[103]....
        /*0a98*/ 	.word	0x000094c0


	//   ....[104]....
        /*0a9c*/ 	.word	0x00009530


	//   ....[105]....
        /*0aa0*/ 	.word	0x00009590


	//   ....[106]....
        /*0aa4*/ 	.word	0x00009600


	//   ....[107]....
        /*0aa8*/ 	.word	0x00009660


	//   ....[108]....
        /*0aac*/ 	.word	0x000096e0


	//   ....[109]....
        /*0ab0*/ 	.word	0x00009750


	//   ....[110]....
        /*0ab4*/ 	.word	0x000097c0


	//   ....[111]....
        /*0ab8*/ 	.word	0x00009820


	//   ....[112]....
        /*0abc*/ 	.word	0x000098a0


	//   ....[113]....
        /*0ac0*/ 	.word	0x00009920


	//   ....[114]....
        /*0ac4*/ 	.word	0x000099c0


	//   ....[115]....
        /*0ac8*/ 	.word	0x00009a30


	//   ....[116]....
        /*0acc*/ 	.word	0x00009ac0


	//   ....[117]....
        /*0ad0*/ 	.word	0x00009b50


	//   ....[118]....
        /*0ad4*/ 	.word	0x00009bc0


	//   ....[119]....
        /*0ad8*/ 	.word	0x00009c20


	//   ....[120]....
        /*0adc*/ 	.word	0x00009c90


	//   ....[121]....
        /*0ae0*/ 	.word	0x00009d10


	//   ....[122]....
        /*0ae4*/ 	.word	0x00009dd0


	//   ....[123]....
        /*0ae8*/ 	.word	0x00009ea0


	//   ....[124]....
        /*0aec*/ 	.word	0x00009f80


	//   ....[125]....
        /*0af0*/ 	.word	0x0000a030


	//----- nvinfo : EIATTR_EXIT_INSTR_OFFSETS
	.align		4
.L_1845:
        /*0af4*/ 	.byte	0x04, 0x1c
        /*0af6*/ 	.short	(.L_1847 - .L_1846)


	//   ....[0]....
.L_1846:
        /*0af8*/ 	.word	0x00006280


	//   ....[1]....
        /*0afc*/ 	.word	0x000084c0


	//----- nvinfo : EIATTR_MAX_THREADS
	.align		4
.L_1847:
        /*0b00*/ 	.byte	0x04, 0x05
        /*0b02*/ 	.short	(.L_1849 - .L_1848)
.L_1848:
        /*0b04*/ 	.word	0x00000140
        /*0b08*/ 	.word	0x00000001
        /*0b0c*/ 	.word	0x00000001


	//----- nvinfo : EIATTR_CRS_STACK_SIZE
	.align		4
.L_1849:
        /*0b10*/ 	.byte	0x04, 0x1e
        /*0b12*/ 	.short	(.L_1851 - .L_1850)
.L_1850:
        /*0b14*/ 	.word	0x00000000


	//----- nvinfo : EIATTR_CBANK_PARAM_SIZE
	.align		4
.L_1851:
        /*0b18*/ 	.byte	0x03, 0x19
        /*0b1a*/ 	.short	0x0060


	//----- nvinfo : EIATTR_PARAM_CBANK
	.align		4
        /*0b1c*/ 	.byte	0x04, 0x0a
        /*0b1e*/ 	.short	(.L_1853 - .L_1852)
	.align		4
.L_1852:
        /*0b20*/ 	.word	index@(.nv.constant0._ZN13group_norm_v218gn_bwd_cuda_kernelI6__halfLi320ELi3ELi16ELi80ELi1024ELb1ELb1ELi32ELi320ELi320ELi4ELb1ELi8ELb0ELb0ELNS_15WgradSyncMethodE3ENS_16CompileConditionILi900EEEEEvPT_S6_S6_PKS5_S8_S8_S8_PKfflPfPj)
        /*0b24*/ 	.short	0x0210
        /*0b26*/ 	.short	0x0060


	//----- nvinfo : EIATTR_SW_WAR
	.align		4
.L_1853:
        /*0b28*/ 	.byte	0x04, 0x36
        /*0b2a*/ 	.short	(.L_1855 - .L_1854)
.L_1854:
        /*0b2c*/ 	.word	0x00000008
.L_1855:


//--------------------- .nv.info._ZN13group_norm_v218gn_bwd_cuda_kernelI6__halfLi320ELi3ELi16ELi80ELi1024ELb1ELb1ELi32ELi320ELi320ELi4ELb1ELi12ELb0ELb0ELNS_15WgradSyncMethodE3ENS_16CompileConditionILi900EEEEEvPT_S6_S6_PKS5_S8_S8_S8_PKfflPfPj --------------------------
	.section	.nv.info._ZN13group_norm_v218gn_bwd_cuda_kernelI6__halfLi320ELi3ELi16ELi80ELi1024ELb1ELb1ELi32ELi320ELi320ELi4ELb1ELi12ELb0ELb0ELNS_15WgradSyncMethodE3ENS_16CompileConditionILi900EEEEEvPT_S6_S6_PKS5_S8_S8_S8_PKfflPfPj,"",@"SHT_CUDA_INFO"
	.sectionflags	@""
	.align	4


	//----- nvinfo : EIATTR_CUDA_API_VERSION
	.align		4
        /*0000*/ 	.byte	0x04, 0x37
        /*0002*/ 	.short	(.L_1857 - .L_1856)
.L_1856:
        /*0004*/ 	.word	0x00000082


	//----- nvinfo : EIATTR_KPARAM_INFO
	.align		4
.L_1857:
        /*0008*/ 	.byte	0x04, 0x17
        /*000a*/ 	.short	(.L_1859 - .L_1858)
.L_1858:
        /*000c*/ 	.word	0x00000000
        /*0010*/ 	.short	0x000b
        /*0012*/ 	.short	0x0058
        /*0014*/ 	.byte	0x00, 0xf0, 0x21, 0x00


	//----- nvinfo : EIATTR_KPARAM_INFO
	.align		4
.L_1859:
        /*0018*/ 	.byte	0x04, 0x17
        /*001a*/ 	.short	(.L_1861 - .L_1860)
.L_1860:
        /*001c*/ 	.word	0x00000000
        /*0020*/ 	.short	0x000a
        /*0022*/ 	.short	0x0050
        /*0024*/ 	.byte	0x00, 0xf0, 0x21, 0x00


	//----- nvinfo : EIATTR_KPARAM_INFO
	.align		4
.L_1861:
        /*0028*/ 	.byte	0x04, 0x17
        /*002a*/ 	.short	(.L_1863 - .L_1862)
.L_1862:
        /*002c*/ 	.word	0x00000000
        /*0030*/ 	.short	0x0009
        /*0032*/ 	.short	0x0048
        /*0034*/ 	.byte	0x00, 0xf0, 0x21, 0x00


	//----- nvinfo : EIATTR_KPARAM_INFO
	.align		4
.L_1863:
        /*0038*/ 	.byte	0x04, 0x17
        /*003a*/ 	.short	(.L_1865 - .L_1864)
.L_1864:
        /*003c*/ 	.word	0x00000000
        /*0040*/ 	.short	0x0008
        /*0042*/ 	.short	0x0040
        /*0044*/ 	.byte	0x00, 0xf0, 0x11, 0x00


	//----- nvinfo : EIATTR_KPARAM_INFO
	.align		4
.L_1865:
        /*0048*/ 	.byte	0x04, 0x17
        /*004a*/ 	.short	(.L_1867 - .L_1866)
.L_1866:
        /*004c*/ 	.word	0x00000000
        /*0050*/ 	.short	0x0007
        /*0052*/ 	.short	0x0038
        /*0054*/ 	.byte	0x00, 0xf0, 0x21, 0x00


	//----- nvinfo : EIATTR_KPARAM_INFO
	.align		4
.L_1867:
        /*0058*/ 	.byte	0x04, 0x17
        /*005a*/ 	.short	(.L_1869 - .L_1868)
.L_1868:
        /*005c*/ 	.word	0x00000000
        /*0060*/ 	.short	0x0006
        /*0062*/ 	.short	0x0030
        /*0064*/ 	.byte	0x00, 0xf0, 0x21, 0x00


	//----- nvinfo : EIATTR_KPARAM_INFO
	.align		4
.L_1869:
        /*0068*/ 	.byte	0x04, 0x17
        /*006a*/ 	.short	(.L_1871 - .L_1870)
.L_1870:
        /*006c*/ 	.word	0x00000000
        /*0070*/ 	.short	0x0005
        /*0072*/ 	.short	0x0028
        /*0074*/ 	.byte	0x00, 0xf0, 0x21, 0x00


	//----- nvinfo : EIATTR_KPARAM_INFO
	.align		4
.L_1871:
        /*0078*/ 	.byte	0x04, 0x17
        /*007a*/ 	.short	(.L_1873 - .L_1872)
.L_1872:
        /*007c*/ 	.word	0x00000000
        /*0080*/ 	.short	0x0004
        /*0082*/ 	.short	0x0020
        /*0084*/ 	.byte	0x00, 0xf0, 0x21, 0x00


	//----- nvinfo : EIATTR_KPARAM_INFO
	.align		4
.L_1873:
        /*0088*/ 	.byte	0x04, 0x17
        /*008a*/ 	.short	(.L_1875 - .L_1874)
.L_1874:
        /*008c*/ 	.word	0x00000000
        /*0090*/ 	.short	0x0003
        /*0092*/ 	.short	0x0018
        /*0094*/ 	.byte	0x00, 0xf0, 0x21, 0x00


	//----- nvinfo : EIATTR_KPARAM_INFO
	.align		4
.L_1875:
        /*0098*/ 	.byte	0x04, 0x17
        /*009a*/ 	.short	(.L_1877 - .L_1876)
.L_1876:
        /*009c*/ 	.word	0x00000000
        /*00a0*/ 	.short	0x0002
        /*00a2*/ 	.short	0x0010
        /*00a4*/ 	.byte	0x00, 0xf0, 0x21, 0x00


	//----- nvinfo : EIATTR_KPARAM_INFO
	.align		4
.L_1877:
        /*00a8*/ 	.byte	0x04, 0x17
        /*00aa*/ 	.short	(.L_1879 - .L_1878)
.L_1878:
        /*00ac*/ 	.word	0x00000000
        /*00b0*/ 	.short	0x0001
        /*00b2*/ 	.short	0x0008
        /*00b4*/ 	.byte	0x00, 0xf0, 0x21, 0x00


	//----- nvinfo : EIATTR_KPARAM_INFO
	.align		4
.L_1879:
        /*00b8*/ 	.byte	0x04, 0x17
        /*00ba*/ 	.short	(.L_1881 - .L_1880)
.L_1880:
        /*00bc*/ 	.word	0x00000000
        /*00c0*/ 	.short	0x0000
        /*00c2*/ 	.short	0x0000
        /*00c4*/ 	.byte	0x00, 0xf0, 0x21, 0x00


	//----- nvinfo : EIATTR_SPARSE_MMA_MASK
	.align		4
.L_1881:
        /*00c8*/ 	.byte	0x03, 0x50
        /*00ca*/ 	.short	0x0000


	//----- nvinfo : EIATTR_MAXREG_COUNT
	.align		4
        /*00cc*/ 	.byte	0x03, 0x1b
        /*00ce*/ 	.short	0x0040


	//----- nvinfo : EIATTR_NUM_BARRIERS
	.align		4
        /*00d0*/ 	.byte	0x02, 0x4c
        /*00d2*/ 	.byte	0x01
	.zero		1


	//----- nvinfo : EIATTR_ANNOTATIONS
	.align		4
        /*00d4*/ 	.byte	0x04, 0x55
        /*00d6*/ 	.short	(.L_1883 - .L_1882)


	//   ....[0]....
.L_1882:
        /* <DEDUP_REMOVED lines=99> */


	//----- nvinfo : EIATTR_MERCURY_ISA_VERSION
	.align		4
.L_1883:
        /*06f8*/ 	.byte	0x03, 0x5f
        /*06fa*/ 	.short	0x0101


	//----- nvinfo : EIATTR_COOP_GROUP_MASK_REGIDS
	.align		4
        /*06fc*/ 	.byte	0x04, 0x29
        /*06fe*/ 	.short	(.L_1885 - .L_1884)


	//   ....[0]....
.L_1884:
        /*0700*/ 	.word	0xffffffff


	//   ....[1]....
        /*0704*/ 	.word	0xffffffff


	//   ....[2]....
        /*0708*/ 	.word	0xffffffff


	//   ....[3]....
        /*070c*/ 	.word	0xffffffff


	//   ....[4]....
        /*0710*/ 	.word	0xffffffff


	//   ....[5]....
        /*0714*/ 	.word	0xffffffff


	//   ....[6]....
        /*0718*/ 	.word	0xffffffff


	//   ....[7]....
        /*071c*/ 	.word	0xffffffff


	//   ....[8]....
        /*0720*/ 	.word	0xffffffff


	//   ....[9]....
        /*0724*/ 	.word	0xffffffff


	//   ....[10]....
        /*0728*/ 	.word	0xffffffff


	//   ....[11]....
        /*072c*/ 	.word	0xffffffff


	//   ....[12]....
        /*0730*/ 	.word	0xffffffff


	//   ....[13]....
        /*0734*/ 	.word	0xffffffff


	//   ....[14]....
        /*0738*/ 	.word	0x05000015


	//   ....[15]....
        /*073c*/ 	.word	0x05000014


	//   ....[16]....
        /*0740*/ 	.word	0x05000016


	//   ....[17]....
        /*0744*/ 	.word	0x05000017


	//   ....[18]....
        /*0748*/ 	.word	0x05000019


	//   ....[19]....
        /*074c*/ 	.word	0x05000018


	//   ....[20]....
        /*0750*/ 	.word	0x0500001a


	//   ....[21]....
        /*0754*/ 	.word	0x0500000f


	//   ....[22]....
        /*0758*/ 	.word	0x05000019


	//   ....[23]....
        /*075c*/ 	.word	0x05000018


	//   ....[24]....
        /*0760*/ 	.word	0x0500001a


	//   ....[25]....
        /*0764*/ 	.word	0x0500001b


	//   ....[26]....
        /*0768*/ 	.word	0x0500001d


	//   ....[27]....
        /*076c*/ 	.word	0x0500001c


	//   ....[28]....
        /*0770*/ 	.word	0x05000020


	//   ....[29]....
        /*0774*/ 	.word	0x0500000f


	//   ....[30]....
        /*0778*/ 	.word	0x05000019


	//   ....[31]....
        /*077c*/ 	.word	0x05000018


	//   ....[32]....
        /*0780*/ 	.word	0x0500001a


	//   ....[33]....
        /*0784*/ 	.word	0x0500001b


	//   ....[34]....
        /*0788*/ 	.word	0x0500001d


	//   ....[35]....
        /*078c*/ 	.word	0x0500001c


	//   ....[36]....
        /*0790*/ 	.word	0x05000020


	//   ....[37]....
        /*0794*/ 	.word	0x0500000f


	//   ....[38]....
        /*0798*/ 	.word	0x05000011


	//   ....[39]....
        /*079c*/ 	.word	0x0500001b


	//   ....[40]....
        /*07a0*/ 	.word	0x0500001d


	//   ....[41]....
        /*07a4*/ 	.word	0x05000010


	//   ....[42]....
        /*07a8*/ 	.word	0x05000023


	//   ....[43]....
        /*07ac*/ 	.word	0x0500001e


	//   ....[44]....
        /*07b0*/ 	.word	0x05000026


	//   ....[45]....
        /*07b4*/ 	.word	0x05000025


	//   ....[46]....
        /*07b8*/ 	.word	0x0500001c


	//   ....[47]....
        /*07bc*/ 	.word	0x05000016


	//   ....[48]....
        /*07c0*/ 	.word	0x05000014


	//   ....[49]....
        /*07c4*/ 	.word	0x05000017


	//   ....[50]....
        /*07c8*/ 	.word	0x05000018


	//   ....[51]....
        /*07cc*/ 	.word	0x0500001a


	//   ....[52]....
        /*07d0*/ 	.word	0x0500001b


	//   ....[53]....
        /*07d4*/ 	.word	0x05000011


	//   ....[54]....
        /*07d8*/ 	.word	0x05000029


	//   ....[55]....
        /*07dc*/ 	.word	0x05000013


	//   ....[56]....
        /*07e0*/ 	.word	0x05000014


	//   ....[57]....
        /*07e4*/ 	.word	0x05000012


	//   ....[58]....
        /*07e8*/ 	.word	0x05000015


	//   ....[59]....
        /*07ec*/ 	.word	0x05000017


	//   ....[60]....
        /*07f0*/ 	.word	0x05000018


	//   ....[61]....
        /*07f4*/ 	.word	0x0500000e


	//   ....[62]....
        /*07f8*/ 	.word	0x0500002b


	//   ....[63]....
        /*07fc*/ 	.word	0x05000020


	//   ....[64]....
        /*0800*/ 	.word	0x05000022


	//   ....[65]....
        /*0804*/ 	.word	0x05000021


	//   ....[66]....
        /*0808*/ 	.word	0x05000027


	//   ....[67]....
        /*080c*/ 	.word	0x05000028


	//   ....[68]....
        /*0810*/ 	.word	0x05000023


	//   ....[69]....
        /*0814*/ 	.word	0x0500001e


	//   ....[70]....
        /*0818*/ 	.word	0x0500001a


	//   ....[71]....
        /*081c*/ 	.word	0x0500001a


	//   ....[72]....
        /*0820*/ 	.word	0x0500001a


	//   ....[73]....
        /*0824*/ 	.word	0x0500001a


	//   ....[74]....
        /*0828*/ 	.word	0x0500001a


	//   ....[75]....
        /*082c*/ 	.word	0x0500001a


	//   ....[76]....
        /*0830*/ 	.word	0x0500001a


	//   ....[77]....
        /*0834*/ 	.word	0x0500001a


	//   ....[78]....
        /*0838*/ 	.word	0x0500001a


	//   ....[79]....
        /*083c*/ 	.word	0x0500001a


	//   ....[80]....
        /*0840*/ 	.word	0x0500001a


	//   ....[81]....
        /*0844*/ 	.word	0x0500001a


	//   ....[82]....
        /*0848*/ 	.word	0x0500001a


	//   ....[83]....
        /*084c*/ 	.word	0x0500001a


	//   ....[84]....
        /*0850*/ 	.word	0x0500001a


	//   ....[85]....
        /*0854*/ 	.word	0x0500001a


	//   ....[86]....
        /*0858*/ 	.word	0x0500001a


	//   ....[87]....
        /*085c*/ 	.word	0x0500001a


	//   ....[88]....
        /*0860*/ 	.word	0x0500001a


	//   ....[89]....
        /*0864*/ 	.word	0x0500001a


	//   ....[90]....
        /*0868*/ 	.word	0x0500001a


	//   ....[91]....
        /*086c*/ 	.word	0x0500001a


	//   ....[92]....
        /*0870*/ 	.word	0x0500001a


	//   ....[93]....
        /*0874*/ 	.word	0x0500001a


	//   ....[94]....
        /*0878*/ 	.word	0x0500001a


	//   ....[95]....
        /*087c*/ 	.word	0x0500001a


	//   ....[96]....
        /*0880*/ 	.word	0x0500001a


	//   ....[97]....
        /*0884*/ 	.word	0x0500001a


	//   ....[98]....
        /*0888*/ 	.word	0x0500001a


	//   ....[99]....
        /*088c*/ 	.word	0x0500001a


	//   ....[100]....
        /*0890*/ 	.word	0x0500001a


	//   ....[101]....
        /*0894*/ 	.word	0x0500001a


	//   ....[102]....
        /*0898*/ 	.word	0x0500001a


	//   ....[103]....
        /*089c*/ 	.word	0x0500001a


	//   ....[104]....
        /*08a0*/ 	.word	0x0500001a


	//   ....[105]....
        /*08a4*/ 	.word	0x0500001a


	//   ....[106]....
        /*08a8*/ 	.word	0x0500001a


	//   ....[107]....
        /*08ac*/ 	.word	0x0500001a


	//   ....[108]....
        /*08b0*/ 	.word	0x0500001a


	//   ....[109]....
        /*08b4*/ 	.word	0x0500001a


	//   ....[110]....
        /*08b8*/ 	.word	0x0500001a


	//   ....[111]....
        /*08bc*/ 	.word	0x0500001a


	//   ....[112]....
        /*08c0*/ 	.word	0x0500001a


	//   ....[113]....
        /*08c4*/ 	.word	0x0500001a


	//   ....[114]....
        /*08c8*/ 	.word	0x0500001a


	//   ....[115]....
        /*08cc*/ 	.word	0x0500001a


	//   ....[116]....
        /*08d0*/ 	.word	0x0500001a


	//   ....[117]....
        /*08d4*/ 	.word	0x0500001a


	//   ....[118]....
        /*08d8*/ 	.word	0x0500001a


	//   ....[119]....
        /*08dc*/ 	.word	0x0500001a


	//   ....[120]....
        /*08e0*/ 	.word	0x0500001a


	//   ....[121]....
        /*08e4*/ 	.word	0x0500001a


	//   ....[122]....
        /*08e8*/ 	.word	0x0500001a


	//   ....[123]....
        /*08ec*/ 	.word	0x0500001a


	//   ....[124]....
        /*08f0*/ 	.word	0x0500001a


	//   ....[125]....
        /*08f4*/ 	.word	0x0500001a


	//----- nvinfo : EIATTR_COOP_GROUP_INSTR_OFFSETS
	.align		4
.L_1885:
        /*08f8*/ 	.byte	0x04, 0x28
        /*08fa*/ 	.short	(.L_1887 - .L_1886)


	//   ....[0]....
.L_1886:
        /*08fc*/ 	.word	0x00004b60


	//   ....[1]....
        /*0900*/ 	.word	0x00004b80


	//   ....[2]....
        /*0904*/ 	.word	0x00004bc0


	//   ....[3]....
        /*0908*/ 	.word	0x00004bd0


	//   ....[4]....
        /*090c*/ 	.word	0x00005250


	//   ....[5]....
        /*0910*/ 	.word	0x00005270


	//   ....[6]....
        /*0914*/ 	.word	0x00005290


	//   ....[7]....
        /*0918*/ 	.word	0x000052b0


	//   ....[8]....
        /*091c*/ 	.word	0x000052d0


	//   ....[9]....
        /*0920*/ 	.word	0x000052f0


	//   ....[10]....
        /*0924*/ 	.word	0x00005310


	//   ....[11]....
        /*0928*/ 	.word	0x00005330


	//   ....[12]....
        /*092c*/ 	.word	0x00005350


	//   ....[13]....
        /*0930*/ 	.word	0x00005370


	//   ....[14]....
        /*0934*/ 	.word	0x00007240


	//   ....[15]....
        /*0938*/ 	.word	0x00007270


	//   ....[16]....
        /*093c*/ 	.word	0x000072c0


	//   ....[17]....
        /*0940*/ 	.word	0x000072e0


	//   ....[18]....
        /*0944*/ 	.word	0x00007310


	//   ....[19]....
        /*0948*/ 	.word	0x00007320


	//   ....[20]....
        /*094c*/ 	.word	0x00007350


	//   ....[21]....
        /*0950*/ 	.word	0x00007360


	//   ....[22]....
        /*0954*/ 	.word	0x00007520


	//   ....[23]....
        /*0958*/ 	.word	0x00007550


	//   ....[24]....
        /*095c*/ 	.word	0x000075a0


	//   ....[25]....
        /*0960*/ 	.word	0x000075c0


	//   ....[26]....
        /*0964*/ 	.word	0x000075f0


	//   ....[27]....
        /*0968*/ 	.word	0x00007600


	//   ....[28]....
        /*096c*/ 	.word	0x00007630


	//   ....[29]....
        /*0970*/ 	.word	0x00007640


	//   ....[30]....
        /*0974*/ 	.word	0x000077b0


	//   ....[31]....
        /*0978*/ 	.word	0x000077e0


	//   ....[32]....
        /*097c*/ 	.word	0x00007830


	//   ....[33]....
        /*0980*/ 	.word	0x00007850


	//   ....[34]....
        /*0984*/ 	.word	0x00007880


	//   ....[35]....
        /*0988*/ 	.word	0x00007890


	//   ....[36]....
        /*098c*/ 	.word	0x000078c0


	//   ....[37]....
        /*0990*/ 	.word	0x000078d0


	//   ....[38]....
        /*0994*/ 	.word	0x00007b90


	//   ....[39]....
        /*0998*/ 	.word	0x00007bc0


	//   ....[40]....
        /*099c*/ 	.word	0x00007ca0


	//   ....[41]....
        /*09a0*/ 	.word	0x00007ce0


	//   ....[42]....
        /*09a4*/ 	.word	0x00007d10


	//   ....[43]....
        /*09a8*/ 	.word	0x00007d40


	//   ....[44]....
        /*09ac*/ 	.word	0x00007d70


	//   ....[45]....
        /*09b0*/ 	.word	0x00007da0


	//   ....[46]....
        /*09b4*/ 	.word	0x00007de0


	//   ....[47]....
        /*09b8*/ 	.word	0x00007e10


	//   ....[48]....
        /*09bc*/ 	.word	0x00007eb0


	//   ....[49]....
        /*09c0*/ 	.word	0x00007ed0


	//   ....[50]....
        /*09c4*/ 	.word	0x00007f00


	//   ....[51]....
        /*09c8*/ 	.word	0x00007f20


	//   ....[52]....
        /*09cc*/ 	.word	0x00007f40


	//   ....[53]....
        /*09d0*/ 	.word	0x00007f50


	//   ....[54]....
        /*09d4*/ 	.word	0x00007f80


	//   ....[55]....
        /*09d8*/ 	.word	0x00007fb0


	//   ....[56]....
        /*09dc*/ 	.word	0x00007ff0


	//   ....[57]....
        /*09e0*/ 	.word	0x00008010


	//   ....[58]....
        /*09e4*/ 	.word	0x00008040


	//   ....[59]....
        /*09e8*/ 	.word	0x00008070


	//   ....[60]....
        /*09ec*/ 	.word	0x00008080


	//   ....[61]....
        /*09f0*/ 	.word	0x000080b0


	//   ....[62]....
        /*09f4*/ 	.word	0x000080e0


	//   ....[63]....
        /*09f8*/ 	.word	0x00008110


	//   ....[64]....
        /*09fc*/ 	.word	0x00008140


	//   ....[65]....
        /*0a00*/ 	.word	0x00008160


	//   ....[66]....
        /*0a04*/ 	.word	0x00008190


	//   ....[67]....
        /*0a08*/ 	.word	0x000081b0


	//   ....[68]....
        /*0a0c*/ 	.word	0x00008270


	//   ....[69]....
        /*0a10*/ 	.word	0x00008370


	//   ....[70]....
        /*0a14*/ 	.word	0x00008520


	//   ....[71]....
        /*0a18*/ 	.word	0x00008570


	//   ....[72]....
        /*0a1c*/ 	.word	0x000085e0


	//   ....[73]....
        /*0a20*/ 	.word	0x00008640


	//   ....[74]....
        /*0a24*/ 	.word	0x000086b0


	//   ....[75]....
        /*0a28*/ 	.word	0x00008710


	//   ....[76]....
        /*0a2c*/ 	.word	0x00008780


	//   ....[77]....
        /*0a30*/ 	.word	0x000087e0


	//   ....[78]....
        /*0a34*/ 	.word	0x00008880


	//   ....[79]....
        /*0a38*/ 	.word	0x00008910


	//   ....[80]....
        /*0a3c*/ 	.word	0x00008980


	//   ....[81]....
        /*0a40*/ 	.word	0x000089e0


	//   ....[82]....
        /*0a44*/ 	.word	0x00008a50


	//   ....[83]....
        /*0a48*/ 	.word	0x00008ab0


	//   ....[84]....
        /*0a4c*/ 	.word	0x00008b20


	//   ....[85]....
        /*0a50*/ 	.word	0x00008b80


	//   ....[86]....
        /*0a54*/ 	.word	0x00008c20


	//   ....[87]....
        /*0a58*/ 	.word	0x00008cb0


	//   ....[88]....
        /*0a5c*/ 	.word	0x00008d20


	//   ....[89]....
        /*0a60*/ 	.word	0x00008d80


	//   ....[90]....
        /*0a64*/ 	.word	0x00008df0


	//   ....[91]....
        /*0a68*/ 	.word	0x00008e50


	//   ....[92]....
        /*0a6c*/ 	.word	0x00008ec0


	//   ....[93]....
        /*0a70*/ 	.word	0x00008f20


	//   ....[94]....
        /*0a74*/ 	.word	0x00008fc0


	//   ....[95]....
        /*0a78*/ 	.word	0x00009070


	//   ....[96]....
        /*0a7c*/ 	.word	0x00009180


	//   ....[97]....
        /*0a80*/ 	.word	0x000091d0


	//   ....[98]....
        /*0a84*/ 	.word	0x000092a0


	//   ....[99]....
        /*0a88*/ 	.word	0x00009310


	//   ....[100]....
        /*0a8c*/ 	.word	0x000093a0


	//   ....[101]....
        /*0a90*/ 	.word	0x000093f0


	//   ....[102]....
        /*0a94*/ 	.word	0x00009460


	//   ....[103]....
        /*0a98*/ 	.word	0x000094c0


	//   ....[104]....
        /*0a9c*/ 	.word	0x00009530


	//   ....[105]....
        /*0aa0*/ 	.word	0x00009590


	//   ....[106]....
        /*0aa4*/ 	.word	0x00009600


	//   ....[107]....
        /*0aa8*/ 	.word	0x00009660


	//   ....[108]....
        /*0aac*/ 	.word	0x000096e0


	//   ....[109]....
        /*0ab0*/ 	.word	0x00009750


	//   ....[110]....
        /*0ab4*/ 	.word	0x000097c0


	//   ....[111]....
        /*0ab8*/ 	.word	0x00009820


	//   ....[112]....
        /*0abc*/ 	.word	0x000098a0


	//   ....[113]....
        /*0ac0*/ 	.word	0x00009920


	//   ....[114]....
        /*0ac4*/ 	.word	0x000099c0


	//   ....[115]....
        /*0ac8*/ 	.word	0x00009a30


	//   ....[116]....
        /*0acc*/ 	.word	0x00009ac0


	//   ....[117]....
        /*0ad0*/ 	.word	0x00009b50


	//   ....[118]....
        /*0ad4*/ 	.word	0x00009bc0


	//   ....[119]....
        /*0ad8*/ 	.word	0x00009c20


	//   ....[120]....
        /*0adc*/ 	.word	0x00009c90


	//   ....[121]....
        /*0ae0*/ 	.word	0x00009d10


	//   ....[122]....
        /*0ae4*/ 	.word	0x00009dd0


	//   ....[123]....
        /*0ae8*/ 	.word	0x00009ea0


	//   ....[124]....
        /*0aec*/ 	.word	0x00009f80


	//   ....[125]....
        /*0af0*/ 	.word	0x0000a030


	//----- nvinfo : EIATTR_EXIT_INSTR_OFFSETS
	.align		4
.L_1887:
        /*0af4*/ 	.byte	0x04, 0x1c
        /*0af6*/ 	.short	(.L_1889 - .L_1888)


	//   ....[0]....
.L_1888:
        /*0af8*/ 	.word	0x00006280


	//   ....[1]....
        /*0afc*/ 	.word	0x000084c0


	//----- nvinfo : EIATTR_MAX_THREADS
	.align		4
.L_1889:
        /*0b00*/ 	.byte	0x04, 0x05
        /*0b02*/ 	.short	(.L_1891 - .L_1890)
.L_1890:
        /*0b04*/ 	.word	0x00000140
        /*0b08*/ 	.word	0x00000001
        /*0b0c*/ 	.word	0x00000001


	//----- nvinfo : EIATTR_CRS_STACK_SIZE
	.align		4
.L_1891:
        /*0b10*/ 	.byte	0x04, 0x1e
        /*0b12*/ 	.short	(.L_1893 - .L_1892)
.L_1892:
        /*0b14*/ 	.word	0x00000000


	//----- nvinfo : EIATTR_CBANK_PARAM_SIZE
	.align		4
.L_1893:
        /*0b18*/ 	.byte	0x03, 0x19
        /*0b1a*/ 	.short	0x0060


	//----- nvinfo : EIATTR_PARAM_CBANK
	.align		4
        /*0b1c*/ 	.byte	0x04, 0x0a
        /*0b1e*/ 	.short	(.L_1895 - .L_1894)
	.align		4
.L_1894:
        /*0b20*/ 	.word	index@(.nv.constant0._ZN13group_norm_v218gn_bwd_cuda_kernelI6__halfLi320ELi3ELi16ELi80ELi1024ELb1ELb1ELi32ELi320ELi320ELi4ELb1ELi12ELb0ELb0ELNS_15WgradSyncMethodE3ENS_16CompileConditionILi900EEEEEvPT_S6_S6_PKS5_S8_S8_S8_PKfflPfPj)
        /*0b24*/ 	.short	0x0210
        /*0b26*/ 	.short	0x0060


	//----- nvinfo : EIATTR_SW_WAR
	.align		4
.L_1895:
        /*0b28*/ 	.byte	0x04, 0x36
        /*0b2a*/ 	.short	(.L_1897 - .L_1896)
.L_1896:
        /*0b2c*/ 	.word	0x00000008
.L_1897:


//--------------------- .nv.info._ZN13group_norm_v214gn_cuda_kernelI6__halfLi320ELi3ELi32ELi40ELi1024ELb0ELi16ELi320ELi320ELi4ELb1ELi5ELb0ELb0ENS_16CompileConditionILi900EEEEEvPT_PKS4_S7_S7_flPfS8_Pj --------------------------
	.section	.nv.info._ZN13group_norm_v214gn_cuda_kernelI6__halfLi320ELi3ELi32ELi40ELi1024ELb0ELi16ELi320ELi320ELi4ELb1ELi5ELb0ELb0ENS_16CompileConditionILi900EEEEEvPT_PKS4_S7_S7_flPfS8_Pj,"",@"SHT_CUDA_INFO"
	.sectionflags	@""
	.align	4


	//----- nvinfo : EIATTR_CUDA_API_VERSION
	.align		4
        /*0000*/ 	.byte	0x04, 0x37
        /*0002*/ 	.short	(.L_1899 - .L_1898)
.L_1898:
        /*0004*/ 	.word	0x00000082


	//----- nvinfo : EIATTR_KPARAM_INFO
	.align		4
.L_1899:
        /*0008*/ 	.byte	0x04, 0x17
        /*000a*/ 	.short	(.L_1901 - .L_1900)
.L_1900:
        /*000c*/ 	.word	0x00000000
        /*0010*/ 	.short	0x0008
        /*0012*/ 	.short	0x0040
        /*0014*/ 	.byte	0x00, 0xf0, 0x21, 0x00


	//----- nvinfo : EIATTR_KPARAM_INFO
	.align		4
.L_1901:
        /*0018*/ 	.byte	0x04, 0x17
        /*001a*/ 	.short	(.L_1903 - .L_1902)
.L_1902:
        /*001c*/ 	.word	0x00000000
        /*0020*/ 	.short	0x0007
        /*0022*/ 	.short	0x0038
        /*0024*/ 	.byte	0x00, 0xf0, 0x21, 0x00


	//----- nvinfo : EIATTR_KPARAM_INFO
	.align		4
.L_1903:
        /*0028*/ 	.byte	0x04, 0x17
        /*002a*/ 	.short	(.L_1905 - .L_1904)
.L_1904:
        /*002c*/ 	.word	0x00000000
        /*0030*/ 	.short	0x0006
        /*0032*/ 	.short	0x0030
        /*0034*/ 	.byte	0x00, 0xf0, 0x21, 0x00


	//----- nvinfo : EIATTR_KPARAM_INFO
	.align		4
.L_1905:
        /*0038*/ 	.byte	0x04, 0x17
        /*003a*/ 	.short	(.L_1907 - .L_1906)
.L_1906:
        /*003c*/ 	.word	0x00000000
        /*0040*/ 	.short	0x0005
        /*0042*/ 	.short	0x0028
        /*0044*/ 	.byte	0x00, 0xf0, 0x21, 0x00


	//----- nvinfo : EIATTR_KPARAM_INFO
	.align		4
.L_1907:
        /*0048*/ 	.byte	0x04, 0x17
        /*004a*/ 	.short	(.L_1909 - .L_1908)
.L_1908:
        /*004c*/ 	.word	0x00000000
        /*0050*/ 	.short	0x0004
        /*0052*/ 	.short	0x0020
        /*0054*/ 	.byte	0x00, 0xf0, 0x11, 0x00


	//----- nvinfo : EIATTR_KPARAM_INFO
	.align		4
.L_1909:
        /*0058*/ 	.byte	0x04, 0x17
        /*005a*/ 	.short	(.L_1911 - .L_1910)
.L_1910:
        /*005c*/ 	.word	0x00000000
        /*0060*/ 	.short	0x0003
        /*0062*/ 	.short	0x0018
        /*0064*/ 	.byte	0x00, 0xf0, 0x21, 0x00


	//----- nvinfo : EIATTR_KPARAM_INFO
	.align		4
.L_1911:
        /*0068*/ 	.byte	0x04, 0x17
        /*006a*/ 	.short	(.L_1913 - .L_1912)
.L_1912:
        /*006c*/ 	.word	0x00000000
        /*0070*/ 	.short	0x0002
        /*0072*/ 	.short	0x0010
        /*0074*/ 	.byte	0x00, 0xf0, 0x21, 0x00


	//----- nvinfo : EIATTR_KPARAM_INFO
	.align		4
.L_1913:
        /*0078*/ 	.byte	0x04, 0x17
        /*007a*/ 	.short	(.L_1915 - .L_1914)
.L_1914:
        /*007c*/ 	.word	0x00000000
        /*0080*/ 	.short	0x0001
        /*0082*/ 	.short	0x0008
        /*0084*/ 	.byte	0x00, 0xf0, 0x21, 0x00


	//----- nvinfo : EIATTR_KPARAM_INFO
	.align		4
.L_1915:
        /*0088*/ 	.byte	0x04, 0x17
        /*008a*/ 	.short	(.L_1917 - .L_1916)
.L_1916:
        /*008c*/ 	.word	0x00000000
        /*0090*/ 	.short	0x0000
        /*0092*/ 	.short	0x0000
        /*0094*/ 	.byte	0x00, 0xf0, 0x21, 0x00


	//----- nvinfo : EIATTR_SPARSE_MMA_MASK
	.align		4
.L_1917:
        /*0098*/ 	.byte	0x03, 0x50
        /*009a*/ 	.short	0x0000


	//----- nvinfo : EIATTR_MAXREG_COUNT
	.align		4
        /*009c*/ 	.byte	0x03, 0x1b
        /*009e*/ 	.short	0x0040


	//----- nvinfo : EIATTR_NUM_BARRIERS
	.align		4
        /*00a0*/ 	.byte	0x02, 0x4c
        /*00a2*/ 	.byte	0x01
	.zero		1


	//----- nvinfo : EIATTR_MERCURY_ISA_VERSION
	.align		4
        /*00a4*/ 	.byte	0x03, 0x5f
        /*00a6*/ 	.short	0x0101


	//----- nvinfo : EIATTR_COOP_GROUP_MASK_REGIDS
	.align		4
        /*00a8*/ 	.byte	0x04, 0x29
        /*00aa*/ 	.short	(.L_1919 - .L_1918)


	//   ....[0]....
.L_1918:
        /*00ac*/ 	.word	0xffffffff


	//   ....[1]....
        /*00b0*/ 	.word	0xffffffff


	//   ....[2]....
        /*00b4*/ 	.word	0xffffffff


	//   ....[3]....
        /*00b8*/ 	.word	0xffffffff


	//   ....[4]....
        /*00bc*/ 	.word	0xffffffff


	//   ....[5]....
        /*00c0*/ 	.word	0xffffffff


	//   ....[6]....
        /*00c4*/ 	.word	0xffffffff


	//   ....[7]....
        /*00c8*/ 	.word	0xffffffff


	//   ....[8]....
        /*00cc*/ 	.word	0xffffffff


	//   ....[9]....
        /*00d0*/ 	.word	0xffffffff


	//   ....[10]....
        /*00d4*/ 	.word	0xffffffff


	//   ....[11]....
        /*00d8*/ 	.word	0xffffffff


	//   ....[12]....
        /*00dc*/ 	.word	0xffffffff


	//   ....[13]....
        /*00e0*/ 	.word	0xffffffff


	//----- nvinfo : EIATTR_COOP_GROUP_INSTR_OFFSETS
	.align		4
.L_1919:
        /*00e4*/ 	.byte	0x04, 0x28
        /*00e6*/ 	.short	(.L_1921 - .L_1920)


	//   ....[0]....
.L_1920:
        /*00e8*/ 	.word	0x00000de0


	//   ....[1]....
        /*00ec*/ 	.word	0x00000e10


	//   ....[2]....
        /*00f0*/ 	.word	0x00000e40


	//   ....[3]....
        /*00f4*/ 	.word	0x00000e50


	//   ....[4]....
        /*00f8*/ 	.word	0x00001210


	//   ....[5]....
        /*00fc*/ 	.word	0x00001220


	//   ....[6]....
        /*0100*/ 	.word	0x00001250


	//   ....[7]....
        /*0104*/ 	.word	0x00001260


	//   ....[8]....
        /*0108*/ 	.word	0x00001290


	//   ....[9]....
        /*010c*/ 	.word	0x000012b0


	//   ....[10]....
        /*0110*/ 	.word	0x000012e0


	//   ....[11]....
        /*0114*/ 	.word	0x000012f0


	//   ....[12]....
        /*0118*/ 	.word	0x00001340


	//   ....[13]....
        /*011c*/ 	.word	0x00001370


	//----- nvinfo : EIATTR_EXIT_INSTR_OFFSETS
	.align		4
.L_1921:
        /*0120*/ 	.byte	0x04, 0x1c
        /*0122*/ 	.short	(.L_1923 - .L_1922)


	//   ....[0]....
.L_1922:
        /*0124*/ 	.word	0x00000080


	//   ....[1]....
        /*0128*/ 	.word	0x00001da0


	//----- nvinfo : EIATTR_MAX_THREADS
	.align		4
.L_1923:
        /*012c*/ 	.byte	0x04, 0x05
        /*012e*/ 	.short	(.L_1925 - .L_1924)
.L_1924:
        /*0130*/ 	.word	0x00000140
        /*0134*/ 	.word	0x00000001
        /*0138*/ 	.word	0x00000001


	//----- nvinfo : EIATTR_CRS_STACK_SIZE
	.align		4
.L_1925:
        /*013c*/ 	.byte	0x04, 0x1e
        /*013e*/ 	.short	(.L_1927 - .L_1926)
.L_1926:
        /*0140*/ 	.word	0x00000000


	//----- nvinfo : EIATTR_CBANK_PARAM_SIZE
	.align		4
.L_1927:
        /*0144*/ 	.byte	0x03, 0x19
        /*0146*/ 	.short	0x0048


	//----- nvinfo : EIATTR_PARAM_CBANK
	.align		4
        /*0148*/ 	.byte	0x04, 0x0a
        /*014a*/ 	.short	(.L_1929 - .L_1928)
	.align		4
.L_1928:
        /*014c*/ 	.word	index@(.nv.constant0._ZN13group_norm_v214gn_cuda_kernelI6__halfLi320ELi3ELi32ELi40ELi1024ELb0ELi16ELi320ELi320ELi4ELb1ELi5ELb0ELb0ENS_16CompileConditionILi900EEEEEvPT_PKS4_S7_S7_flPfS8_Pj)
        /*0150*/ 	.short	0x0210
        /*0152*/ 	.short	0x0048


	//----- nvinfo : EIATTR_SW_WAR
	.align		4
.L_1929:
        /*0154*/ 	.byte	0x04, 0x36
        /*0156*/ 	.short	(.L_1931 - .L_1930)
.L_1930:
        /*0158*/ 	.word	0x00000008
.L_1931:


//--------------------- .nv.info._ZN13group_norm_v214gn_cuda_kernelI6__halfLi320ELi1ELi32ELi40ELi1024ELb0ELi32ELi320ELi320ELi4ELb1ELi4ELb0ELb0ENS_16CompileConditionILi900EEEEEvPT_PKS4_S7_S7_flPfS8_Pj --------------------------
	.section	.nv.info._ZN13group_norm_v214gn_cuda_kernelI6__halfLi320ELi1ELi32ELi40ELi1024ELb0ELi32ELi320ELi320ELi4ELb1ELi4ELb0ELb0ENS_16CompileConditionILi900EEEEEvPT_PKS4_S7_S7_flPfS8_Pj,"",@"SHT_CUDA_INFO"
	.sectionflags	@""
	.align	4


	//----- nvinfo : EIATTR_CUDA_API_VERSION
	.align		4
        /*0000*/ 	.byte	0x04, 0x37
        /*0002*/ 	.short	(.L_1933 - .L_1932)
.L_1932:
        /*0004*/ 	.word	0x00000082


	//----- nvinfo : EIATTR_KPARAM_INFO
	.align		4
.L_1933:
        /*0008*/ 	.byte	0x04, 0x17
        /*000a*/ 	.short	(.L_1935 - .L_1934)
.L_1934:
        /*000c*/ 	.word	0x00000000
        /*0010*/ 	.short	0x0008
        /*0012*/ 	.short	0x0040
        /*0014*/ 	.byte	0x00, 0xf0, 0x21, 0x00


	//----- nvinfo : EIATTR_KPARAM_INFO
	.align		4
.L_1935:
        /*0018*/ 	.byte	0x04, 0x17
        /*001a*/ 	.short	(.L_1937 - .L_1936)
.L_1936:
        /*001c*/ 	.word	0x00000000
        /*0020*/ 	.short	0x0007
        /*0022*/ 	.short	0x0038
        /*0024*/ 	.byte	0x00, 0xf0, 0x21, 0x00


	//----- nvinfo : EIATTR_KPARAM_INFO
	.align		4
.L_1937:
        /*0028*/ 	.byte	0x04, 0x17
        /*002a*/ 	.short	(.L_1939 - .L_1938)
.L_1938:
        /*002c*/ 	.word	0x00000000
        /*0030*/ 	.short	0x0006
        /*0032*/ 	.short	0x0030
        /*0034*/ 	.byte	0x00, 0xf0, 0x21, 0x00


	//----- nvinfo : EIATTR_KPARAM_INFO
	.align		4
.L_1939:
        /*0038*/ 	.byte	0x04, 0x17
        /*003a*/ 	.short	(.L_1941 - .L_1940)
.L_1940:
        /*003c*/ 	.word	0x00000000
        /*0040*/ 	.short	0x0005
        /*0042*/ 	.short	0x0028
        /*0044*/ 	.byte	0x00, 0xf0, 0x21, 0x00


	//----- nvinfo : EIATTR_KPARAM_INFO
	.align		4
.L_1941:
        /*0048*/ 	.byte	0x04, 0x17
        /*004a*/ 	.short	(.L_1943 - .L_1942)
.L_1942:
        /*004c*/ 	.word	0x00000000
        /*0050*/ 	.short	0x0004
        /*0052*/ 	.short	0x0020
        /*0054*/ 	.byte	0x00, 0xf0, 0x11, 0x00


	//----- nvinfo : EIATTR_KPARAM_INFO
	.align		4
.L_1943:
        /*0058*/ 	.byte	0x04, 0x17
        /*005a*/ 	.short	(.L_1945 - .L_1944)
.L_1944:
        /*005c*/ 	.word	0x00000000
        /*0060*/ 	.short	0x0003
        /*0062*/ 	.short	0x0018
        /*0064*/ 	.byte	0x00, 0xf0, 0x21, 0x00


	//----- nvinfo : EIATTR_KPARAM_INFO
	.align		4
.L_1945:
        /*0068*/ 	.byte	0x04, 0x17
        /*006a*/ 	.short	(.L_1947 - .L_1946)
.L_1946:
        /*006c*/ 	.word	0x00000000
        /*0070*/ 	.short	0x0002
        /*0072*/ 	.short	0x0010
        /*0074*/ 	.byte	0x00, 0xf0, 0x21, 0x00


	//----- nvinfo : EIATTR_KPARAM_INFO
	.align		4
.L_1947:
        /*0078*/ 	.byte	0x04, 0x17
        /*007a*/ 	.short	(.L_1949 - .L_1948)
.L_1948:
        /*007c*/ 	.word	0x00000000
        /*0080*/ 	.short	0x0001
        /*0082*/ 	.short	0x0008
        /*0084*/ 	.byte	0x00, 0xf0, 0x21, 0x00


	//----- nvinfo : EIATTR_KPARAM_INFO
	.align		4
.L_1949:
        /*0088*/ 	.byte	0x04, 0x17
        /*008a*/ 	.short	(.L_1951 - .L_1950)
.L_1950:
        /*008c*/ 	.word	0x00000000
        /*0090*/ 	.short	0x0000
        /*0092*/ 	.short	0x0000
        /*0094*/ 	.byte	0x00, 0xf0, 0x21, 0x00


	//----- nvinfo : EIATTR_SPARSE_MMA_MASK
	.align		4
.L_1951:
        /*0098*/ 	.byte	0x03, 0x50
        /*009a*/ 	.short	0x0000


	//----- nvinfo : EIATTR_MAXREG_COUNT
	.align		4
        /*009c*/ 	.byte	0x03, 0x1b
        /*009e*/ 	.short	0x00a8


	//----- nvinfo : EIATTR_NUM_BARRIERS
	.align		4
        /*00a0*/ 	.byte	0x02, 0x4c
        /*00a2*/ 	.byte	0x01
	.zero		1


	//----- nvinfo : EIATTR_MERCURY_ISA_VERSION
	.align		4
        /*00a4*/ 	.byte	0x03, 0x5f
        /*00a6*/ 	.short	0x0101


	//----- nvinfo : EIATTR_COOP_GROUP_MASK_REGIDS
	.align		4
        /*00a8*/ 	.byte	0x04, 0x29
        /*00aa*/ 	.short	(.L_1953 - .L_1952)


	//   ....[0]....
.L_1952:
        /*00ac*/ 	.word	0xffffffff


	//   ....[1]....
        /*00b0*/ 	.word	0xffffffff


	//   ....[2]....
        /*00b4*/ 	.word	0xffffffff


	//   ....[3]....
        /*00b8*/ 	.word	0xffffffff


	//   ....[4]....
        /*00bc*/ 	.word	0xffffffff


	//   ....[5]....
        /*00c0*/ 	.word	0xffffffff


	//   ....[6]....
        /*00c4*/ 	.word	0xffffffff


	//   ....[7]....
        /*00c8*/ 	.word	0xffffffff


	//   ....[8]....
        /*00cc*/ 	.word	0xffffffff


	//   ....[9]....
        /*00d0*/ 	.word	0xffffffff


	//   ....[10]....
        /*00d4*/ 	.word	0xffffffff


	//   ....[11]....
        /*00d8*/ 	.word	0xffffffff


	//   ....[12]....
        /*00dc*/ 	.word	0xffffffff


	//   ....[13]....
        /*00e0*/ 	.word	0xffffffff


	//----- nvinfo : EIATTR_COOP_GROUP_INSTR_OFFSETS
	.align		4
.L_1953:
        /*00e4*/ 	.byte	0x04, 0x28
        /*00e6*/ 	.short	(.L_1955 - .L_1954)


	//   ....[0]....
.L_1954:
        /*00e8*/ 	.word	0x00001250


	//   ....[1]....
        /*00ec*/ 	.word	0x00001280


	//   ....[2]....
        /*00f0*/ 	.word	0x000012e0


	//   ....[3]....
        /*00f4*/ 	.word	0x00001300


	//   ....[4]....
        /*00f8*/ 	.word	0x00001590


	//   ....[5]....
        /*00fc*/ 	.word	0x000015a0


	//   ....[6]....
        /*0100*/ 	.word	0x000015c0


	//   ....[7]....
        /*0104*/ 	.word	0x000015e0


	//   ....[8]....
        /*0108*/ 	.word	0x00001600


	//   ....[9]....
        /*010c*/ 	.word	0x00001620


	//   ....[10]....
        /*0110*/ 	.word	0x00001640


	//   ....[11]....
        /*0114*/ 	.word	0x00001660


	//   ....[12]....
        /*0118*/ 	.word	0x00001680


	//   ....[13]....
        /*011c*/ 	.word	0x000016a0


	//----- nvinfo : EIATTR_EXIT_INSTR_OFFSETS
	.align		4
.L_1955:
        /*0120*/ 	.byte	0x04, 0x1c
        /*0122*/ 	.short	(.L_1957 - .L_1956)


	//   ....[0]....
.L_1956:
        /*0124*/ 	.word	0x00000060


	//   ....[1]....
        /*0128*/ 	.word	0x00002440


	//----- nvinfo : EIATTR_MAX_THREADS
	.align		4
.L_1957:
        /*012c*/ 	.byte	0x04, 0x05
        /*012e*/ 	.short	(.L_1959 - .L_1958)
.L_1958:
        /*0130*/ 	.word	0x00000140
        /*0134*/ 	.word	0x00000001
        /*0138*/ 	.word	0x00000001


	//----- nvinfo : EIATTR_CRS_STACK_SIZE
	.align		4
.L_1959:
        /*013c*/ 	.byte	0x04, 0x1e
        /*013e*/ 	.short	(.L_1961 - .L_1960)
.L_1960:
        /*0140*/ 	.word	0x00000000


	//----- nvinfo : EIATTR_CBANK_PARAM_SIZE
	.align		4
.L_1961:
        /*0144*/ 	.byte	0x03, 0x19
        /*0146*/ 	.short	0x0048


	//----- nvinfo : EIATTR_PARAM_CBANK
	.align		4
        /*0148*/ 	.byte	0x04, 0x0a
        /*014a*/ 	.short	(.L_1963 - .L_1962)
	.align		4
.L_1962:
        /*014c*/ 	.word	index@(.nv.constant0._ZN13group_norm_v214gn_cuda_kernelI6__halfLi320ELi1ELi32ELi40ELi1024ELb0ELi32ELi320ELi320ELi4ELb1ELi4ELb0ELb0ENS_16CompileConditionILi900EEEEEvPT_PKS4_S7_S7_flPfS8_Pj)
        /*0150*/ 	.short	0x0210
        /*0152*/ 	.short	0x0048


	//----- nvinfo : EIATTR_SW_WAR
	.align		4
.L_1963:
        /*0154*/ 	.byte	0x04, 0x36
        /*0156*/ 	.short	(.L_1965 - .L_1964)
.L_1964:
        /*0158*/ 	.word	0x00000008
.L_1965:


//--------------------- .nv.info._ZN13group_norm_v214gn_cuda_kernelI6__halfLi320ELi3ELi32ELi40ELi1024ELb0ELi32ELi320ELi320ELi4ELb1ELi10ELb0ELb0ENS_16CompileConditionILi900EEEEEvPT_PKS4_S7_S7_flPfS8_Pj --------------------------
	.section	.nv.info._ZN13group_norm_v214gn_cuda_kernelI6__halfLi320ELi3ELi32ELi40ELi1024ELb0ELi32ELi320ELi320ELi4ELb1ELi10ELb0ELb0ENS_16CompileConditionILi900EEEEEvPT_PKS4_S7_S7_flPfS8_Pj,"",@"SHT_CUDA_INFO"
	.sectionflags	@""
	.align	4


	//----- nvinfo : EIATTR_CUDA_API_VERSION
	.align		4
        /*0000*/ 	.byte	0x04, 0x37
        /*0002*/ 	.short	(.L_1967 - .L_1966)
.L_1966:
        /*0004*/ 	.word	0x00000082


	//----- nvinfo : EIATTR_KPARAM_INFO
	.align		4
.L_1967:
        /*0008*/ 	.byte	0x04, 0x17
        /*000a*/ 	.short	(.L_1969 - .L_1968)
.L_1968:
        /*000c*/ 	.word	0x00000000
        /*0010*/ 	.short	0x0008
        /*0012*/ 	.short	0x0040
        /*0014*/ 	.byte	0x00, 0xf0, 0x21, 0x00


	//----- nvinfo : EIATTR_KPARAM_INFO
	.align		4
.L_1969:
        /*0018*/ 	.byte	0x04, 0x17
        /*001a*/ 	.short	(.L_1971 - .L_1970)
.L_1970:
        /*001c*/ 	.word	0x00000000
        /*0020*/ 	.short	0x0007
        /*0022*/ 	.short	0x0038
        /*0024*/ 	.byte	0x00, 0xf0, 0x21, 0x00


	//----- nvinfo : EIATTR_KPARAM_INFO
	.align		4
.L_1971:
        /*0028*/ 	.byte	0x04, 0x17
        /*002a*/ 	.short	(.L_1973 - .L_1972)
.L_1972:
        /*002c*/ 	.word	0x00000000
        /*0030*/ 	.short	0x0006
        /*0032*/ 	.short	0x0030
        /*0034*/ 	.byte	0x00, 0xf0, 0x21, 0x00


	//----- nvinfo : EIATTR_KPARAM_INFO
	.align		4
.L_1973:
        /*0038*/ 	.byte	0x04, 0x17
        /*003a*/ 	.short	(.L_1975 - .L_1974)
.L_1974:
        /*003c*/ 	.word	0x00000000
        /*0040*/ 	.short	0x0005
        /*0042*/ 	.short	0x0028
        /*0044*/ 	.byte	0x00, 0xf0, 0x21, 0x00


	//----- nvinfo : EIATTR_KPARAM_INFO
	.align		4
.L_1975:
        /*0048*/ 	.byte	0x04, 0x17
        /*004a*/ 	.short	(.L_1977 - .L_1976)
.L_1976:
        /*004c*/ 	.word	0x00000000
        /*0050*/ 	.short	0x0004
        /*0052*/ 	.short	0x0020
        /*0054*/ 	.byte	0x00, 0xf0, 0x11, 0x00


	//----- nvinfo : EIATTR_KPARAM_INFO
	.align		4
.L_1977:
        /*0058*/ 	.byte	0x04, 0x17
        /*005a*/ 	.short	(.L_1979 - .L_1978)
.L_1978:
        /*005c*/ 	.word	0x00000000
        /*0060*/ 	.short	0x0003
        /*0062*/ 	.short	0x0018
        /*0064*/ 	.byte	0x00, 0xf0, 0x21, 0x00


	//----- nvinfo : EIATTR_KPARAM_INFO
	.align		4
.L_1979:
        /*0068*/ 	.byte	0x04, 0x17
        /*006a*/ 	.short	(.L_1981 - .L_1980)
.L_1980:
        /*006c*/ 	.word	0x00000000
        /*0070*/ 	.short	0x0002
        /*0072*/ 	.short	0x0010
        /*0074*/ 	.byte	0x00, 0xf0, 0x21, 0x00


	//----- nvinfo : EIATTR_KPARAM_INFO
	.align		4
.L_1981:
        /*0078*/ 	.byte	0x04, 0x17
        /*007a*/ 	.short	(.L_1983 - .L_1982)
.L_1982:
        /*007c*/ 	.word	0x00000000
        /*0080*/ 	.short	0x0001
        /*0082*/ 	.short	0x0008
        /*0084*/ 	.byte	0x00, 0xf0, 0x21, 0x00


	//----- nvinfo : EIATTR_KPARAM_INFO
	.align		4
.L_1983:
        /*0088*/ 	.byte	0x04, 0x17
        /*008a*/ 	.short	(.L_1985 - .L_1984)
.L_1984:
        /*008c*/ 	.word	0x00000000
        /*0090*/ 	.short	0x0000
        /*0092*/ 	.short	0x0000
        /*0094*/ 	.byte	0x00, 0xf0, 0x21, 0x00


	//----- nvinfo : EIATTR_SPARSE_MMA_MASK
	.align		4
.L_1985:
        /*0098*/ 	.byte	0x03, 0x50
        /*009a*/ 	.short	0x0000


	//----- nvinfo : EIATTR_MAXREG_COUNT
	.align		4
        /*009c*/ 	.byte	0x03, 0x1b
        /*009e*/ 	.short	0x0040


	//----- nvinfo : EIATTR_NUM_BARRIERS
	.align		4
        /*00a0*/ 	.byte	0x02, 0x4c
        /*00a2*/ 	.byte	0x01
	.zero		1


	//----- nvinfo : EIATTR_MERCURY_ISA_VERSION
	.align		4
        /*00a4*/ 	.byte	0x03, 0x5f
        /*00a6*/ 	.short	0x0101


	//----- nvinfo : EIATTR_COOP_GROUP_MASK_REGIDS
	.align		4
        /*00a8*/ 	.byte	0x04, 0x29
        /*00aa*/ 	.short	(.L_1987 - .L_1986)


	//   ....[0]....
.L_1986:
        /*00ac*/ 	.word	0xffffffff


	//   ....[1]....
        /*00b0*/ 	.word	0xffffffff


	//   ....[2]....
        /*00b4*/ 	.word	0xffffffff


	//   ....[3]....
        /*00b8*/ 	.word	0xffffffff


	//   ....[4]....
        /*00bc*/ 	.word	0xffffffff


	//   ....[5]....
        /*00c0*/ 	.word	0xffffffff


	//   ....[6]....
        /*00c4*/ 	.word	0xffffffff


	//   ....[7]....
        /*00c8*/ 	.word	0xffffffff


	//   ....[8]....
        /*00cc*/ 	.word	0xffffffff


	//   ....[9]....
        /*00d0*/ 	.word	0xffffffff


	//   ....[10]....
        /*00d4*/ 	.word	0xffffffff


	//   ....[11]....
        /*00d8*/ 	.word	0xffffffff


	//   ....[12]....
        /*00dc*/ 	.word	0xffffffff


	//   ....[13]....
        /*00e0*/ 	.word	0xffffffff


	//----- nvinfo : EIATTR_COOP_GROUP_INSTR_OFFSETS
	.align		4
.L_1987:
        /*00e4*/ 	.byte	0x04, 0x28
        /*00e6*/ 	.short	(.L_1989 - .L_1988)


	//   ....[0]....
.L_1988:
        /*00e8*/ 	.word	0x00001290


	//   ....[1]....
        /*00ec*/ 	.word	0x000012c0


	//   ....[2]....
        /*00f0*/ 	.word	0x000012f0


	//   ....[3]....
        /*00f4*/ 	.word	0x00001300


	//   ....[4]....
        /*00f8*/ 	.word	0x00001690


	//   ....[5]....
        /*00fc*/ 	.word	0x000016a0


	//   ....[6]....
        /*0100*/ 	.word	0x000016d0


	//   ....[7]....
        /*0104*/ 	.word	0x000016e0


	//   ....[8]....
        /*0108*/ 	.word	0x00001710


	//   ....[9]....
        /*010c*/ 	.word	0x00001720


	//   ....[10]....
        /*0110*/ 	.word	0x00001760


	//   ....[11]....
        /*0114*/ 	.word	0x00001770


	//   ....[12]....
        /*0118*/ 	.word	0x000017a0


	//   ....[13]....
        /*011c*/ 	.word	0x000017b0


	//----- nvinfo : EIATTR_EXIT_INSTR_OFFSETS
	.align		4
.L_1989:
        /*0120*/ 	.byte	0x04, 0x1c
        /*0122*/ 	.short	(.L_1991 - .L_1990)


	//   ....[0]....
.L_1990:
        /*0124*/ 	.word	0x00000080


	//   ....[1]....
        /*0128*/ 	.word	0x00002870


	//----- nvinfo : EIATTR_MAX_THREADS
	.align		4
.L_1991:
        /*012c*/ 	.byte	0x04, 0x05
        /*012e*/ 	.short	(.L_1993 - .L_1992)
.L_1992:
        /*0130*/ 	.word	0x00000140
        /*0134*/ 	.word	0x00000001
        /*0138*/ 	.word	0x00000001


	//----- nvinfo : EIATTR_CRS_STACK_SIZE
	.align		4
.L_1993:
        /*013c*/ 	.byte	0x04, 0x1e
        /*013e*/ 	.short	(.L_1995 - .L_1994)
.L_1994:
        /*0140*/ 	.word	0x00000000


	//----- nvinfo : EIATTR_CBANK_PARAM_SIZE
	.align		4
.L_1995:
        /*0144*/ 	.byte	0x03, 0x19
        /*0146*/ 	.short	0x0048


	//----- nvinfo : EIATTR_PARAM_CBANK
	.align		4
        /*0148*/ 	.byte	0x04, 0x0a
        /*014a*/ 	.short	(.L_1997 - .L_1996)
	.align		4
.L_1996:
        /*014c*/ 	.word	index@(.nv.constant0._ZN13group_norm_v214gn_cuda_kernelI6__halfLi320ELi3ELi32ELi40ELi1024ELb0ELi32ELi320ELi320ELi4ELb1ELi10ELb0ELb0ENS_16CompileConditionILi900EEEEEvPT_PKS4_S7_S7_flPfS8_Pj)
        /*0150*/ 	.short	0x0210
        /*0152*/ 	.short	0x0048


	//----- nvinfo : EIATTR_SW_WAR
	.align		4
.L_1997:
        /*0154*/ 	.byte	0x04, 0x36
        /*0156*/ 	.short	(.L_1999 - .L_1998)
.L_1998:
        /*0158*/ 	.word	0x00000008
.L_1999:


//--------------------- .nv.info._ZN13group_norm_v214gn_cuda_kernelI6__halfLi320ELi1ELi32ELi40ELi1024ELb0ELi64ELi320ELi320ELi4ELb1ELi9ELb0ELb0ENS_16CompileConditionILi900EEEEEvPT_PKS4_S7_S7_flPfS8_Pj --------------------------
	.section	.nv.info._ZN13group_norm_v214gn_cuda_kernelI6__halfLi320ELi1ELi32ELi40ELi1024ELb0ELi64ELi320ELi320ELi4ELb1ELi9ELb0ELb0ENS_16CompileConditionILi900EEEEEvPT_PKS4_S7_S7_flPfS8_Pj,"",@"SHT_CUDA_INFO"
	.sectionflags	@""
	.align	4


	//----- nvinfo : EIATTR_CUDA_API_VERSION
	.align		4
        /*0000*/ 	.byte	0x04, 0x37
        /*0002*/ 	.short	(.L_2001 - .L_2000)
.L_2000:
        /*0004*/ 	.word	0x00000082


	//----- nvinfo : EIATTR_KPARAM_INFO
	.align		4
.L_2001:
        /*0008*/ 	.byte	0x04, 0x17
        /*000a*/ 	.short	(.L_2003 - .L_2002)
.L_2002:
        /*000c*/ 	.word	0x00000000
        /*0010*/ 	.short	0x0008
        /*0012*/ 	.short	0x0040
        /*0014*/ 	.byte	0x00, 0xf0, 0x21, 0x00


	//----- nvinfo : EIATTR_KPARAM_INFO
	.align		4
.L_2003:
        /*0018*/ 	.byte	0x04, 0x17
        /*001a*/ 	.short	(.L_2005 - .L_2004)
.L_2004:
        /*001c*/ 	.word	0x00000000
        /*0020*/ 	.short	0x0007
        /*0022*/ 	.short	0x0038
        /*0024*/ 	.byte	0x00, 0xf0, 0x21, 0x00


	//----- nvinfo : EIATTR_KPARAM_INFO
	.align		4
.L_2005:
        /*0028*/ 	.byte	0x04, 0x17
        /*002a*/ 	.short	(.L_2007 - .L_2006)
.L_2006:
        /*002c*/ 	.word	0x00000000
        /*0030*/ 	.short	0x0006
        /*0032*/ 	.short	0x0030
        /*0034*/ 	.byte	0x00, 0xf0, 0x21, 0x00


	//----- nvinfo : EIATTR_KPARAM_INFO
	.align		4
.L_2007:
        /*0038*/ 	.byte	0x04, 0x17
        /*003a*/ 	.short	(.L_2009 - .L_2008)
.L_2008:
        /*003c*/ 	.word	0x00000000
        /*0040*/ 	.short	0x0005
        /*0042*/ 	.short	0x0028
        /*0044*/ 	.byte	0x00, 0xf0, 0x21, 0x00


	//----- nvinfo : EIATTR_KPARAM_INFO
	.align		4
.L_2009:
        /*0048*/ 	.byte	0x04, 0x17
        /*004a*/ 	.short	(.L_2011 - .L_2010)
.L_2010:
        /*004c*/ 	.word	0x00000000
        /*0050*/ 	.short	0x0004
        /*0052*/ 	.short	0x0020
        /*0054*/ 	.byte	0x00, 0xf0, 0x11, 0x00


	//----- nvinfo : EIATTR_KPARAM_INFO
	.align		4
.L_2011:
        /*0058*/ 	.byte	0x04, 0x17
        /*005a*/ 	.short	(.L_2013 - .L_2012)
.L_2012:
        /*005c*/ 	.word	0x00000000
        /*0060*/ 	.short	0x0003
        /*0062*/ 	.short	0x0018
        /*0064*/ 	.byte	0x00, 0xf0, 0x21, 0x00


	//----- nvinfo : EIATTR_KPARAM_INFO
	.align		4
.L_2013:
        /*0068*/ 	.byte	0x04, 0x17
        /*006a*/ 	.short	(.L_2015 - .L_2014)
.L_2014:
        /*006c*/ 	.word	0x00000000
        /*0070*/ 	.short	0x0002
        /*0072*/ 	.short	0x0010
        /*0074*/ 	.byte	0x00, 0xf0, 0x21, 0x00


	//----- nvinfo : EIATTR_KPARAM_INFO
	.align		4
.L_2015:
        /*0078*/ 	.byte	0x04, 0x17
        /*007a*/ 	.short	(.L_2017 - .L_2016)
.L_2016:
        /*007c*/ 	.word	0x00000000
        /*0080*/ 	.short	0x0001
        /*0082*/ 	.short	0x0008
        /*0084*/ 	.byte	0x00, 0xf0, 0x21, 0x00


	//----- nvinfo : EIATTR_KPARAM_INFO
	.align		4
.L_2017:
        /*0088*/ 	.byte	0x04, 0x17
        /*008a*/ 	.short	(.L_2019 - .L_2018)
.L_2018:
        /*008c*/ 	.word	0x00000000
        /*0090*/ 	.short	0x0000
        /*0092*/ 	.short	0x0000
        /*0094*/ 	.byte	0x00, 0xf0, 0x21, 0x00


	//----- nvinfo : EIATTR_SPARSE_MMA_MASK
	.align		4
.L_2019:
        /*0098*/ 	.byte	0x03, 0x50
        /*009a*/ 	.short	0x0000


	//----- nvinfo : EIATTR_MAXREG_COUNT
	.align		4
        /*009c*/ 	.byte	0x03, 0x1b
        /*009e*/ 	.short	0x00a8


	//----- nvinfo : EIATTR_NUM_BARRIERS
	.align		4
        /*00a0*/ 	.byte	0x02, 0x4c
        /*00a2*/ 	.byte	0x01
	.zero		1


	//----- nvinfo : EIATTR_MERCURY_ISA_VERSION
	.align		4
        /*00a4*/ 	.byte	0x03, 0x5f
        /*00a6*/ 	.short	0x0101


	//----- nvinfo : EIATTR_COOP_GROUP_MASK_REGIDS
	.align		4
        /*00a8*/ 	.byte	0x04, 0x29
        /*00aa*/ 	.short	(.L_2021 - .L_2020)


	//   ....[0]....
.L_2020:
        /*00ac*/ 	.word	0xffffffff


	//   ....[1]....
        /*00b0*/ 	.word	0xffffffff


	//   ....[2]....
        /*00b4*/ 	.word	0xffffffff


	//   ....[3]....
        /*00b8*/ 	.word	0xffffffff


	//   ....[4]....
        /*00bc*/ 	.word	0xffffffff


	//   ....[5]....
        /*00c0*/ 	.word	0xffffffff


	//   ....[6]....
        /*00c4*/ 	.word	0xffffffff


	//   ....[7]....
        /*00c8*/ 	.word	0xffffffff


	//   ....[8]....
        /*00cc*/ 	.word	0xffffffff


	//   ....[9]....
        /*00d0*/ 	.word	0xffffffff


	//   ....[10]....
        /*00d4*/ 	.word	0xffffffff


	//   ....[11]....
        /*00d8*/ 	.word	0xffffffff


	//----- nvinfo : EIATTR_COOP_GROUP_INSTR_OFFSETS
	.align		4
.L_2021:
        /*00dc*/ 	.byte	0x04, 0x28
        /*00de*/ 	.short	(.L_2023 - .L_2022)


	//   ....[0]....
.L_2022:
        /*00e0*/ 	.word	0x00001ec0


	//   ....[1]....
        /*00e4*/ 	.word	0x00001f00


	//   ....[2]....
        /*00e8*/ 	.word	0x00001f40


	//   ....[3]....
        /*00ec*/ 	.word	0x00001f50


	//   ....[4]....
        /*00f0*/ 	.word	0x000021f0


	//   ....[5]....
        /*00f4*/ 	.word	0x00002220


	//   ....[6]....
        /*00f8*/ 	.word	0x00002250


	//   ....[7]....
        /*00fc*/ 	.word	0x00002260


	//   ....[8]....
        /*0100*/ 	.word	0x00002290


	//   ....[9]....
        /*0104*/ 	.word	0x000022a0


	//   ....[10]....
        /*0108*/ 	.word	0x000022d0


	//   ....[11]....
        /*010c*/ 	.word	0x000022e0


	//----- nvinfo : EIATTR_EXIT_INSTR_OFFSETS
	.align		4
.L_2023:
        /*0110*/ 	.byte	0x04, 0x1c
        /*0112*/ 	.short	(.L_2025 - .L_2024)


	//   ....[0]....
.L_2024:
        /*0114*/ 	.word	0x00000070


	//   ....[1]....
        /*0118*/ 	.word	0x00003c00


	//----- nvinfo : EIATTR_MAX_THREADS
	.align		4
.L_2025:
        /*011c*/ 	.byte	0x04, 0x05
        /*011e*/ 	.short	(.L_2027 - .L_2026)
.L_2026:
        /*0120*/ 	.word	0x00000140
        /*0124*/ 	.word	0x00000001
        /*0128*/ 	.word	0x00000001


	//----- nvinfo : EIATTR_CRS_STACK_SIZE
	.align		4
.L_2027:
        /*012c*/ 	.byte	0x04, 0x1e
        /*012e*/ 	.short	(.L_2029 - .L_2028)
.L_2028:
        /*0130*/ 	.word	0x00000000


	//----- nvinfo : EIATTR_CBANK_PARAM_SIZE
	.align		4
.L_2029:
        /*0134*/ 	.byte	0x03, 0x19
        /*0136*/ 	.short	0x0048


	//----- nvinfo : EIATTR_PARAM_CBANK
	.align		4
        /*0138*/ 	.byte	0x04, 0x0a
        /*013a*/ 	.short	(.L_2031 - .L_2030)
	.align		4
.L_2030:
        /*013c*/ 	.word	index@(.nv.constant0._ZN13group_norm_v214gn_cuda_kernelI6__halfLi320ELi1ELi32ELi40ELi1024ELb0ELi64ELi320ELi320ELi4ELb1ELi9ELb0ELb0ENS_16CompileConditionILi900EEEEEvPT_PKS4_S7_S7_flPfS8_Pj)
        /*0140*/ 	.short	0x0210
        /*0142*/ 	.short	0x0048


	//----- nvinfo : EIATTR_SW_WAR
	.align		4
.L_2031:
        /*0144*/ 	.byte	0x04, 0x36
        /*0146*/ 	.short	(.L_2033 - .L_2032)
.L_2032:
        /*0148*/ 	.word	0x00000008
.L_2033:


//--------------------- .nv.info._ZN13group_norm_v214gn_cuda_kernelI6__halfLi320ELi1ELi32ELi40ELi1024ELb0ELi128ELi320ELi320ELi4ELb1ELi18ELb0ELb0ENS_16CompileConditionILi900EEEEEvPT_PKS4_S7_S7_flPfS8_Pj --------------------------
	.section	.nv.info._ZN13group_norm_v214gn_cuda_kernelI6__halfLi320ELi1ELi32ELi40ELi1024ELb0ELi128ELi320ELi320ELi4ELb1ELi18ELb0ELb0ENS_16CompileConditionILi900EEEEEvPT_PKS4_S7_S7_flPfS8_Pj,"",@"SHT_CUDA_INFO"
	.sectionflags	@""
	.align	4


	//----- nvinfo : EIATTR_CUDA_API_VERSION
	.align		4
        /*0000*/ 	.byte	0x04, 0x37
        /*0002*/ 	.short	(.L_2035 - .L_2034)
.L_2034:
        /*0004*/ 	.word	0x00000082


	//----- nvinfo : EIATTR_KPARAM_INFO
	.align		4
.L_2035:
        /*0008*/ 	.byte	0x04, 0x17
        /*000a*/ 	.short	(.L_2037 - .L_2036)
.L_2036:
        /*000c*/ 	.word	0x00000000
        /*0010*/ 	.short	0x0008
        /*0012*/ 	.short	0x0040
        /*0014*/ 	.byte	0x00, 0xf0, 0x21, 0x00


	//----- nvinfo : EIATTR_KPARAM_INFO
	.align		4
.L_2037:
        /*0018*/ 	.byte	0x04, 0x17
        /*001a*/ 	.short	(.L_2039 - .L_2038)
.L_2038:
        /*001c*/ 	.word	0x00000000
        /*0020*/ 	.short	0x0007
        /*0022*/ 	.short	0x0038
        /*0024*/ 	.byte	0x00, 0xf0, 0x21, 0x00


	//----- nvinfo : EIATTR_KPARAM_INFO
	.align		4
.L_2039:
        /*0028*/ 	.byte	0x04, 0x17
        /*002a*/ 	.short	(.L_2041 - .L_2040)
.L_2040:
        /*002c*/ 	.word	0x00000000
        /*0030*/ 	.short	0x0006
        /*0032*/ 	.short	0x0030
        /*0034*/ 	.byte	0x00, 0xf0, 0x21, 0x00


	//----- nvinfo : EIATTR_KPARAM_INFO
	.align		4
.L_2041:
        /*0038*/ 	.byte	0x04, 0x17
        /*003a*/ 	.short	(.L_2043 - .L_2042)
.L_2042:
        /*003c*/ 	.word	0x00000000
        /*0040*/ 	.short	0x0005
        /*0042*/ 	.short	0x0028
        /*0044*/ 	.byte	0x00, 0xf0, 0x21, 0x00


	//----- nvinfo : EIATTR_KPARAM_INFO
	.align		4
.L_2043:
        /*0048*/ 	.byte	0x04, 0x17
        /*004a*/ 	.short	(.L_2045 - .L_2044)
.L_2044:
        /*004c*/ 	.word	0x00000000
        /*0050*/ 	.short	0x0004
        /*0052*/ 	.short	0x0020
        /*0054*/ 	.byte	0x00, 0xf0, 0x11, 0x00


	//----- nvinfo : EIATTR_KPARAM_INFO
	.align		4
.L_2045:
        /*0058*/ 	.byte	0x04, 0x17
        /*005a*/ 	.short	(.L_2047 - .L_2046)
.L_2046:
        /*005c*/ 	.word	0x00000000
        /*0060*/ 	.short	0x0003
        /*0062*/ 	.short	0x0018
        /*0064*/ 	.byte	0x00, 0xf0, 0x21, 0x00


	//----- nvinfo : EIATTR_KPARAM_INFO
	.align		4
.L_2047:
        /*0068*/ 	.byte	0x04, 0x17
        /*006a*/ 	.short	(.L_2049 - .L_2048)
.L_2048:
        /*006c*/ 	.word	0x00000000
        /*0070*/ 	.short	0x0002
        /*0072*/ 	.short	0x0010
        /*0074*/ 	.byte	0x00, 0xf0, 0x21, 0x00


	//----- nvinfo : EIATTR_KPARAM_INFO
	.align		4
.L_2049:
        /*0078*/ 	.byte	0x04, 0x17
        /*007a*/ 	.short	(.L_2051 - .L_2050)
.L_2050:
        /*007c*/ 	.word	0x00000000
        /*0080*/ 	.short	0x0001
        /*0082*/ 	.short	0x0008
        /*0084*/ 	.byte	0x00, 0xf0, 0x21, 0x00


	//----- nvinfo : EIATTR_KPARAM_INFO
	.align		4
.L_2051:
        /*0088*/ 	.byte	0x04, 0x17
        /*008a*/ 	.short	(.L_2053 - .L_2052)
.L_2052:
        /*008c*/ 	.word	0x00000000
        /*0090*/ 	.short	0x0000
        /*0092*/ 	.short	0x0000
        /*0094*/ 	.byte	0x00, 0xf0, 0x21, 0x00


	//----- nvinfo : EIATTR_SPARSE_MMA_MASK
	.align		4
.L_2053:
        /*0098*/ 	.byte	0x03, 0x50
        /*009a*/ 	.short	0x0000


	//----- nvinfo : EIATTR_MAXREG_COUNT
	.align		4
        /*009c*/ 	.byte	0x03, 0x1b
        /*009e*/ 	.short	0x00a8


	//----- nvinfo : EIATTR_NUM_BARRIERS
	.align		4
        /*00a0*/ 	.byte	0x02, 0x4c
        /*00a2*/ 	.byte	0x01
	.zero		1


	//----- nvinfo : EIATTR_ANNOTATIONS
	.align		4
        /*00a4*/ 	.byte	0x04, 0x55
        /*00a6*/ 	.short	(.L_2055 - .L_2054)


	//   ....[0]....
.L_2054:
        /* <DEDUP_REMOVED lines=79> */


	//----- nvinfo : EIATTR_MERCURY_ISA_VERSION
	.align		4
.L_2055:
        /*0588*/ 	.byte	0x03, 0x5f
        /*058a*/ 	.short	0x0101


	//----- nvinfo : EIATTR_COOP_GROUP_MASK_REGIDS
	.align		4
        /*058c*/ 	.byte	0x04, 0x29
        /*058e*/ 	.short	(.L_2057 - .L_2056)


	//   ....[0]....
.L_2056:
        /*0590*/ 	.word	0xffffffff


	//   ....[1]....
        /*0594*/ 	.word	0xffffffff


	//   ....[2]....
        /*0598*/ 	.word	0xffffffff


	//   ....[3]....
        /*059c*/ 	.word	0xffffffff


	//   ....[4]....
        /*05a0*/ 	.word	0xffffffff


	//   ....[5]....
        /*05a4*/ 	.word	0xffffffff


	//   ....[6]....
        /*05a8*/ 	.word	0xffffffff


	//   ....[7]....
        /*05ac*/ 	.word	0xffffffff


	//   ....[8]....
        /*05b0*/ 	.word	0xffffffff


	//   ....[9]....
        /*05b4*/ 	.word	0xffffffff


	//----- nvinfo : EIATTR_COOP_GROUP_INSTR_OFFSETS
	.align		4
.L_2057:
        /*05b8*/ 	.byte	0x04, 0x28
        /*05ba*/ 	.short	(.L_2059 - .L_2058)


	//   ....[0]....
.L_2058:
        /*05bc*/ 	.word	0x00002fd0


	//   ....[1]....
        /*05c0*/ 	.word	0x00002fe0


	//   ....[2]....
        /*05c4*/ 	.word	0x00003020


	//   ....[3]....
        /*05c8*/ 	.word	0x000030b0


	//   ....[4]....
        /*05cc*/ 	.word	0x000033a0


	//   ....[5]....
        /*05d0*/ 	.word	0x000033b0


	//   ....[6]....
        /*05d4*/ 	.word	0x000033d0


	//   ....[7]....
        /*05d8*/ 	.word	0x000033f0


	//   ....[8]....
        /*05dc*/ 	.word	0x00003410


	//   ....[9]....
        /*05e0*/ 	.word	0x00003440


	//----- nvinfo : EIATTR_EXIT_INSTR_OFFSETS
	.align		4
.L_2059:
        /*05e4*/ 	.byte	0x04, 0x1c
        /*05e6*/ 	.short	(.L_2061 - .L_2060)


	//   ....[0]....
.L_2060:
        /*05e8*/ 	.word	0x00000090


	//   ....[1]....
        /*05ec*/ 	.word	0x00006fe0


	//----- nvinfo : EIATTR_MAX_THREADS
	.align		4
.L_2061:
        /*05f0*/ 	.byte	0x04, 0x05
        /*05f2*/ 	.short	(.L_2063 - .L_2062)
.L_2062:
        /*05f4*/ 	.word	0x00000140
        /*05f8*/ 	.word	0x00000001
        /*05fc*/ 	.word	0x00000001


	//----- nvinfo : EIATTR_CRS_STACK_SIZE
	.align		4
.L_2063:
        /*0600*/ 	.byte	0x04, 0x1e
        /*0602*/ 	.short	(.L_2065 - .L_2064)
.L_2064:
        /*0604*/ 	.word	0x00000000


	//----- nvinfo : EIATTR_CBANK_PARAM_SIZE
	.align		4
.L_2065:
        /*0608*/ 	.byte	0x03, 0x19
        /*060a*/ 	.short	0x0048


	//----- nvinfo : EIATTR_PARAM_CBANK
	.align		4
        /*060c*/ 	.byte	0x04, 0x0a
        /*060e*/ 	.short	(.L_2067 - .L_2066)
	.align		4
.L_2066:
        /*0610*/ 	.word	index@(.nv.constant0._ZN13group_norm_v214gn_cuda_kernelI6__halfLi320ELi1ELi32ELi40ELi1024ELb0ELi128ELi320ELi320ELi4ELb1ELi18ELb0ELb0ENS_16CompileConditionILi900EEEEEvPT_PKS4_S7_S7_flPfS8_Pj)
        /*0614*/ 	.short	0x0210
        /*0616*/ 	.short	0x0048


	//----- nvinfo : EIATTR_SW_WAR
	.align		4
.L_2067:
        /*0618*/ 	.byte	0x04, 0x36
        /*061a*/ 	.short	(.L_2069 - .L_2068)
.L_2068:
        /*061c*/ 	.word	0x00000008
.L_2069:


//--------------------- .nv.info._ZN13group_norm_v214gn_cuda_kernelI6__halfLi320ELi2ELi32ELi40ELi1024ELb0ELi64ELi320ELi320ELi4ELb1ELi18ELb0ELb0ENS_16CompileConditionILi900EEEEEvPT_PKS4_S7_S7_flPfS8_Pj --------------------------
	.section	.nv.info._ZN13group_norm_v214gn_cuda_kernelI6__halfLi320ELi2ELi32ELi40ELi1024ELb0ELi64ELi320ELi320ELi4ELb1ELi18ELb0ELb0ENS_16CompileConditionILi900EEEEEvPT_PKS4_S7_S7_flPfS8_Pj,"",@"SHT_CUDA_INFO"
	.sectionflags	@""
	.align	4


	//----- nvinfo : EIATTR_CUDA_API_VERSION
	.align		4
        /*0000*/ 	.byte	0x04, 0x37
        /*0002*/ 	.short	(.L_2071 - .L_2070)
.L_2070:
        /*0004*/ 	.word	0x00000082


	//----- nvinfo : EIATTR_KPARAM_INFO
	.align		4
.L_2071:
        /*0008*/ 	.byte	0x04, 0x17
        /*000a*/ 	.short	(.L_2073 - .L_2072)
.L_2072:
        /*000c*/ 	.word	0x00000000
        /*0010*/ 	.short	0x0008
        /*0012*/ 	.short	0x0040
        /*0014*/ 	.byte	0x00, 0xf0, 0x21, 0x00


	//----- nvinfo : EIATTR_KPARAM_INFO
	.align		4
.L_2073:
        /*0018*/ 	.byte	0x04, 0x17
        /*001a*/ 	.short	(.L_2075 - .L_2074)
.L_2074:
        /*001c*/ 	.word	0x00000000
        /*0020*/ 	.short	0x0007
        /*0022*/ 	.short	0x0038
        /*0024*/ 	.byte	0x00, 0xf0, 0x21, 0x00


	//----- nvinfo : EIATTR_KPARAM_INFO
	.align		4
.L_2075:
        /*0028*/ 	.byte	0x04, 0x17
        /*002a*/ 	.short	(.L_2077 - .L_2076)
.L_2076:
        /*002c*/ 	.word	0x00000000
        /*0030*/ 	.short	0x0006
        /*0032*/ 	.short	0x0030
        /*0034*/ 	.byte	0x00, 0xf0, 0x21, 0x00


	//----- nvinfo : EIATTR_KPARAM_INFO
	.align		4
.L_2077:
        /*0038*/ 	.byte	0x04, 0x17
        /*003a*/ 	.short	(.L_2079 - .L_2078)
.L_2078:
        /*003c*/ 	.word	0x00000000
        /*0040*/ 	.short	0x0005
        /*0042*/ 	.short	0x0028
        /*0044*/ 	.byte	0x00, 0xf0, 0x21, 0x00


	//----- nvinfo : EIATTR_KPARAM_INFO
	.align		4
.L_2079:
        /*0048*/ 	.byte	0x04, 0x17
        /*004a*/ 	.short	(.L_2081 - .L_2080)
.L_2080:
        /*004c*/ 	.word	0x00000000
        /*0050*/ 	.short	0x0004
        /*0052*/ 	.short	0x0020
        /*0054*/ 	.byte	0x00, 0xf0, 0x11, 0x00


	//----- nvinfo : EIATTR_KPARAM_INFO
	.align		4
.L_2081:
        /*0058*/ 	.byte	0x04, 0x17
        /*005a*/ 	.short	(.L_2083 - .L_2082)
.L_2082:
        /*005c*/ 	.word	0x00000000
        /*0060*/ 	.short	0x0003
        /*0062*/ 	.short	0x0018
        /*0064*/ 	.byte	0x00, 0xf0, 0x21, 0x00


	//----- nvinfo : EIATTR_KPARAM_INFO
	.align		4
.L_2083:
        /*0068*/ 	.byte	0x04, 0x17
        /*006a*/ 	.short	(.L_2085 - .L_2084)
.L_2084:
        /*006c*/ 	.word	0x00000000
        /*0070*/ 	.short	0x0002
        /*0072*/ 	.short	0x0010
        /*0074*/ 	.byte	0x00, 0xf0, 0x21, 0x00


	//----- nvinfo : EIATTR_KPARAM_INFO
	.align		4
.L_2085:
        /*0078*/ 	.byte	0x04, 0x17
        /*007a*/ 	.short	(.L_2087 - .L_2086)
.L_2086:
        /*007c*/ 	.word	0x00000000
        /*0080*/ 	.short	0x0001
        /*0082*/ 	.short	0x0008
        /*0084*/ 	.byte	0x00, 0xf0, 0x21, 0x00


	//----- nvinfo : EIATTR_KPARAM_INFO
	.align		4
.L_2087:
        /*0088*/ 	.byte	0x04, 0x17
        /*008a*/ 	.short	(.L_2089 - .L_2088)
.L_2088:
        /*008c*/ 	.word	0x00000000
        /*0090*/ 	.short	0x0000
        /*0092*/ 	.short	0x0000
        /*0094*/ 	.byte	0x00, 0xf0, 0x21, 0x00


	//----- nvinfo : EIATTR_SPARSE_MMA_MASK
	.align		4
.L_2089:
        /*0098*/ 	.byte	0x03, 0x50
        /*009a*/ 	.short	0x0000


	//----- nvinfo : EIATTR_MAXREG_COUNT
	.align		4
        /*009c*/ 	.byte	0x03, 0x1b
        /*009e*/ 	.short	0x0060


	//----- nvinfo : EIATTR_NUM_BARRIERS
	.align		4
        /*00a0*/ 	.byte	0x02, 0x4c
        /*00a2*/ 	.byte	0x01
	.zero		1


	//----- nvinfo : EIATTR_ANNOTATIONS
	.align		4
        /*00a4*/ 	.byte	0x04, 0x55
        /*00a6*/ 	.short	(.L_2091 - .L_2090)


	//   ....[0]....
.L_2090:
        /* <DEDUP_REMOVED lines=24> */


	//----- nvinfo : EIATTR_MERCURY_ISA_VERSION
	.align		4
.L_2091:
        /*0218*/ 	.byte	0x03, 0x5f
        /*021a*/ 	.short	0x0101


	//----- nvinfo : EIATTR_COOP_GROUP_MASK_REGIDS
	.align		4
        /*021c*/ 	.byte	0x04, 0x29
        /*021e*/ 	.short	(.L_2093 - .L_2092)


	//   ....[0]....
.L_2092:
        /*0220*/ 	.word	0xffffffff


	//   ....[1]....
        /*0224*/ 	.word	0xffffffff


	//   ....[2]....
        /*0228*/ 	.word	0xffffffff


	//   ....[3]....
        /*022c*/ 	.word	0xffffffff


	//   ....[4]....
        /*0230*/ 	.word	0xffffffff


	//   ....[5]....
        /*0234*/ 	.word	0xffffffff


	//   ....[6]....
        /*0238*/ 	.word	0xffffffff


	//   ....[7]....
        /*023c*/ 	.word	0xffffffff


	//   ....[8]....
        /*0240*/ 	.word	0xffffffff


	//   ....[9]....
        /*0244*/ 	.word	0xffffffff


	//   ....[10]....
        /*0248*/ 	.word	0xffffffff


	//   ....[11]....
        /*024c*/ 	.word	0xffffffff


	//----- nvinfo : EIATTR_COOP_GROUP_INSTR_OFFSETS
	.align		4
.L_2093:
        /*0250*/ 	.byte	0x04, 0x28
        /*0252*/ 	.short	(.L_2095 - .L_2094)


	//   ....[0]....
.L_2094:
        /*0254*/ 	.word	0x00001c30


	//   ....[1]....
        /*0258*/ 	.word	0x00001c50


	//   ....[2]....
        /*025c*/ 	.word	0x00001c90


	//   ....[3]....
        /*0260*/ 	.word	0x00001ca0


	//   ....[4]....
        /*0264*/ 	.word	0x00002080


	//   ....[5]....
        /*0268*/ 	.word	0x000020a0


	//   ....[6]....
        /*026c*/ 	.word	0x000020c0


	//   ....[7]....
        /*0270*/ 	.word	0x000020e0


	//   ....[8]....
        /*0274*/ 	.word	0x00002100


	//   ....[9]....
        /*0278*/ 	.word	0x00002120


	//   ....[10]....
        /*027c*/ 	.word	0x00002140


	//   ....[11]....
        /*0280*/ 	.word	0x00002160


	//----- nvinfo : EIATTR_EXIT_INSTR_OFFSETS
	.align		4
.L_2095:
        /*0284*/ 	.byte	0x04, 0x1c
        /*0286*/ 	.short	(.L_2097 - .L_2096)


	//   ....[0]....
.L_2096:
        /*0288*/ 	.word	0x00000090


	//   ....[1]....
        /*028c*/ 	.word	0x00003fe0


	//----- nvinfo : EIATTR_MAX_THREADS
	.align		4
.L_2097:
        /*0290*/ 	.byte	0x04, 0x05
        /*0292*/ 	.short	(.L_2099 - .L_2098)
.L_2098:
        /*0294*/ 	.word	0x00000140
        /*0298*/ 	.word	0x00000001
        /*029c*/ 	.word	0x00000001


	//----- nvinfo : EIATTR_CRS_STACK_SIZE
	.align		4
.L_2099:
        /*02a0*/ 	.byte	0x04, 0x1e
        /*02a2*/ 	.short	(.L_2101 - .L_2100)
.L_2100:
        /*02a4*/ 	.word	0x00000000


	//----- nvinfo : EIATTR_CBANK_PARAM_SIZE
	.align		4
.L_2101:
        /*02a8*/ 	.byte	0x03, 0x19
        /*02aa*/ 	.short	0x0048


	//----- nvinfo : EIATTR_PARAM_CBANK
	.align		4
        /*02ac*/ 	.byte	0x04, 0x0a
        /*02ae*/ 	.short	(.L_2103 - .L_2102)
	.align		4
.L_2102:
        /*02b0*/ 	.word	index@(.nv.constant0._ZN13group_norm_v214gn_cuda_kernelI6__halfLi320ELi2ELi32ELi40ELi1024ELb0ELi64ELi320ELi320ELi4ELb1ELi18ELb0ELb0ENS_16CompileConditionILi900EEEEEvPT_PKS4_S7_S7_flPfS8_Pj)
        /*02b4*/ 	.short	0x0210
        /*02b6*/ 	.short	0x0048


	//----- nvinfo : EIATTR_SW_WAR
	.align		4
.L_2103:
        /*02b8*/ 	.byte	0x04, 0x36
        /*02ba*/ 	.short	(.L_2105 - .L_2104)
.L_2104:
        /*02bc*/ 	.word	0x00000008
.L_2105:


//--------------------- .nv.info._ZN13group_norm_v214gn_cuda_kernelI6__halfLi320ELi3ELi32ELi40ELi1024ELb0ELi64ELi320ELi320ELi4ELb1ELi21ELb0ELb0ENS_16CompileConditionILi900EEEEEvPT_PKS4_S7_S7_flPfS8_Pj --------------------------
	.section	.nv.info._ZN13group_norm_v214gn_cuda_kernelI6__halfLi320ELi3ELi32ELi40ELi1024ELb0ELi64ELi320ELi320ELi4ELb1ELi21ELb0ELb0ENS_16CompileConditionILi900EEEEEvPT_PKS4_S7_S7_flPfS8_Pj,"",@"SHT_CUDA_INFO"
	.sectionflags	@""
	.align	4


	//----- nvinfo : EIATTR_CUDA_API_VERSION
	.align		4
        /*0000*/ 	.byte	0x04, 0x37
        /*0002*/ 	.short	(.L_2107 - .L_2106)
.L_2106:
        /*0004*/ 	.word	0x00000082


	//----- nvinfo : EIATTR_KPARAM_INFO
	.align		4
.L_2107:
        /*0008*/ 	.byte	0x04, 0x17
        /*000a*/ 	.short	(.L_2109 - .L_2108)
.L_2108:
        /*000c*/ 	.word	0x00000000
        /*0010*/ 	.short	0x0008
        /*0012*/ 	.short	0x0040
        /*0014*/ 	.byte	0x00, 0xf0, 0x21, 0x00


	//----- nvinfo : EIATTR_KPARAM_INFO
	.align		4
.L_2109:
        /*0018*/ 	.byte	0x04, 0x17
        /*001a*/ 	.short	(.L_2111 - .L_2110)
.L_2110:
        /*001c*/ 	.word	0x00000000
        /*0020*/ 	.short	0x0007
        /*0022*/ 	.short	0x0038
        /*0024*/ 	.byte	0x00, 0xf0, 0x21, 0x00


	//----- nvinfo : EIATTR_KPARAM_INFO
	.align		4
.L_2111:
        /*0028*/ 	.byte	0x04, 0x17
        /*002a*/ 	.short	(.L_2113 - .L_2112)
.L_2112:
        /*002c*/ 	.word	0x00000000
        /*0030*/ 	.short	0x0006
        /*0032*/ 	.short	0x0030
        /*0034*/ 	.byte	0x00, 0xf0, 0x21, 0x00


	//----- nvinfo : EIATTR_KPARAM_INFO
	.align		4
.L_2113:
        /*0038*/ 	.byte	0x04, 0x17
        /*003a*/ 	.short	(.L_2115 - .L_2114)
.L_2114:
        /*003c*/ 	.word	0x00000000
        /*0040*/ 	.short	0x0005
        /*0042*/ 	.short	0x0028
        /*0044*/ 	.byte	0x00, 0xf0, 0x21, 0x00


	//----- nvinfo : EIATTR_KPARAM_INFO
	.align		4
.L_2115:
        /*0048*/ 	.byte	0x04, 0x17
        /*004a*/ 	.short	(.L_2117 - .L_2116)
.L_2116:
        /*004c*/ 	.word	0x00000000
        /*0050*/ 	.short	0x0004
        /*0052*/ 	.short	0x0020
        /*0054*/ 	.byte	0x00, 0xf0, 0x11, 0x00


	//----- nvinfo : EIATTR_KPARAM_INFO
	.align		4
.L_2117:
        /*0058*/ 	.byte	0x04, 0x17
        /*005a*/ 	.short	(.L_2119 - .L_2118)
.L_2118:
        /*005c*/ 	.word	0x00000000
        /*0060*/ 	.short	0x0003
        /*0062*/ 	.short	0x0018
        /*0064*/ 	.byte	0x00, 0xf0, 0x21, 0x00


	//----- nvinfo : EIATTR_KPARAM_INFO
	.align		4
.L_2119:
        /*0068*/ 	.byte	0x04, 0x17
        /*006a*/ 	.short	(.L_2121 - .L_2120)
.L_2120:
        /*006c*/ 	.word	0x00000000
        /*0070*/ 	.short	0x0002
        /*0072*/ 	.short	0x0010
        /*0074*/ 	.byte	0x00, 0xf0, 0x21, 0x00


	//----- nvinfo : EIATTR_KPARAM_INFO
	.align		4
.L_2121:
        /*0078*/ 	.byte	0x04, 0x17
        /*007a*/ 	.short	(.L_2123 - .L_2122)
.L_2122:
        /*007c*/ 	.word	0x00000000
        /*0080*/ 	.short	0x0001
        /*0082*/ 	.short	0x0008
        /*0084*/ 	.byte	0x00, 0xf0, 0x21, 0x00


	//----- nvinfo : EIATTR_KPARAM_INFO
	.align		4
.L_2123:
        /*0088*/ 	.byte	0x04, 0x17
        /*008a*/ 	.short	(.L_2125 - .L_2124)
.L_2124:
        /*008c*/ 	.word	0x00000000
        /*0090*/ 	.short	0x0000
        /*0092*/ 	.short	0x0000
        /*0094*/ 	.byte	0x00, 0xf0, 0x21, 0x00


	//----- nvinfo : EIATTR_SPARSE_MMA_MASK
	.align		4
.L_2125:
        /*0098*/ 	.byte	0x03, 0x50
        /*009a*/ 	.short	0x0000


	//----- nvinfo : EIATTR_MAXREG_COUNT
	.align		4
        /*009c*/ 	.byte	0x03, 0x1b
        /*009e*/ 	.short	0x0040


	//----- nvinfo : EIATTR_NUM_BARRIERS
	.align		4
        /*00a0*/ 	.byte	0x02, 0x4c
        /*00a2*/ 	.byte	0x01
	.zero		1


	//----- nvinfo : EIATTR_ANNOTATIONS
	.align		4
        /*00a4*/ 	.byte	0x04, 0x55
        /*00a6*/ 	.short	(.L_2127 - .L_2126)


	//   ....[0]....
.L_2126:
        /* <DEDUP_REMOVED lines=92> */


	//----- nvinfo : EIATTR_MERCURY_ISA_VERSION
	.align		4
.L_2127:
        /*0658*/ 	.byte	0x03, 0x5f
        /*065a*/ 	.short	0x0101


	//----- nvinfo : EIATTR_COOP_GROUP_MASK_REGIDS
	.align		4
        /*065c*/ 	.byte	0x04, 0x29
        /*065e*/ 	.short	(.L_2129 - .L_2128)


	//   ....[0]....
.L_2128:
        /*0660*/ 	.word	0xffffffff


	//   ....[1]....
        /*0664*/ 	.word	0xffffffff


	//   ....[2]....
        /*0668*/ 	.word	0xffffffff


	//   ....[3]....
        /*066c*/ 	.word	0xffffffff


	//   ....[4]....
        /*0670*/ 	.word	0xffffffff


	//   ....[5]....
        /*0674*/ 	.word	0xffffffff


	//   ....[6]....
        /*0678*/ 	.word	0xffffffff


	//   ....[7]....
        /*067c*/ 	.word	0xffffffff


	//   ....[8]....
        /*0680*/ 	.word	0xffffffff


	//   ....[9]....
        /*0684*/ 	.word	0xffffffff


	//   ....[10]....
        /*0688*/ 	.word	0xffffffff


	//   ....[11]....
        /*068c*/ 	.word	0xffffffff


	//----- nvinfo : EIATTR_COOP_GROUP_INSTR_OFFSETS
	.align		4
.L_2129:
        /*0690*/ 	.byte	0x04, 0x28
        /*0692*/ 	.short	(.L_2131 - .L_2130)


	//   ....[0]....
.L_2130:
        /*0694*/ 	.word	0x00001e60


	//   ....[1]....
        /*0698*/ 	.word	0x00001e80


	//   ....[2]....
        /*069c*/ 	.word	0x00001ee0


	//   ....[3]....
        /*06a0*/ 	.word	0x00001ef0


	//   ....[4]....
        /*06a4*/ 	.word	0x000022b0


	//   ....[5]....
        /*06a8*/ 	.word	0x000022d0


	//   ....[6]....
        /*06ac*/ 	.word	0x000022f0


	//   ....[7]....
        /*06b0*/ 	.word	0x00002310


	//   ....[8]....
        /*06b4*/ 	.word	0x00002330


	//   ....[9]....
        /*06b8*/ 	.word	0x00002350


	//   ....[10]....
        /*06bc*/ 	.word	0x00002370


	//   ....[11]....
        /*06c0*/ 	.word	0x00002390


	//----- nvinfo : EIATTR_EXIT_INSTR_OFFSETS
	.align		4
.L_2131:
        /*06c4*/ 	.byte	0x04, 0x1c
        /*06c6*/ 	.short	(.L_2133 - .L_2132)


	//   ....[0]....
.L_2132:
        /*06c8*/ 	.word	0x00000090


	//   ....[1]....
        /*06cc*/ 	.word	0x00004940


	//----- nvinfo : EIATTR_MAX_THREADS
	.align		4
.L_2133:
        /*06d0*/ 	.byte	0x04, 0x05
        /*06d2*/ 	.short	(.L_2135 - .L_2134)
.L_2134:
        /*06d4*/ 	.word	0x00000140
        /*06d8*/ 	.word	0x00000001
        /*06dc*/ 	.word	0x00000001


	//----- nvinfo : EIATTR_CRS_STACK_SIZE
	.align		4
.L_2135:
        /*06e0*/ 	.byte	0x04, 0x1e
        /*06e2*/ 	.short	(.L_2137 - .L_2136)
.L_2136:
        /*06e4*/ 	.word	0x00000000


	//----- nvinfo : EIATTR_CBANK_PARAM_SIZE
	.align		4
.L_2137:
        /*06e8*/ 	.byte	0x03, 0x19
        /*06ea*/ 	.short	0x0048


	//----- nvinfo : EIATTR_PARAM_CBANK
	.align		4
        /*06ec*/ 	.byte	0x04, 0x0a
        /*06ee*/ 	.short	(.L_2139 - .L_2138)
	.align		4
.L_2138:
        /*06f0*/ 	.word	index@(.nv.constant0._ZN13group_norm_v214gn_cuda_kernelI6__halfLi320ELi3ELi32ELi40ELi1024ELb0ELi64ELi320ELi320ELi4ELb1ELi21ELb0ELb0ENS_16CompileConditionILi900EEEEEvPT_PKS4_S7_S7_flPfS8_Pj)
        /*06f4*/ 	.short	0x0210
        /*06f6*/ 	.short	0x0048


	//----- nvinfo : EIATTR_SW_WAR
	.align		4
.L_2139:
        /*06f8*/ 	.byte	0x04, 0x36
        /*06fa*/ 	.short	(.L_2141 - .L_2140)
.L_2140:
        /*06fc*/ 	.word	0x00000008
.L_2141:


//--------------------- .nv.info._ZN13group_norm_v214gn_cuda_kernelI6__halfLi320ELi3ELi32ELi40ELi1024ELb0ELi64ELi320ELi320ELi4ELb1ELi27ELb0ELb0ENS_16CompileConditionILi900EEEEEvPT_PKS4_S7_S7_flPfS8_Pj --------------------------
	.section	.nv.info._ZN13group_norm_v214gn_cuda_kernelI6__halfLi320ELi3ELi32ELi40ELi1024ELb0ELi64ELi320ELi320ELi4ELb1ELi27ELb0ELb0ENS_16CompileConditionILi900EEEEEvPT_PKS4_S7_S7_flPfS8_Pj,"",@"SHT_CUDA_INFO"
	.sectionflags	@""
	.align	4


	//----- nvinfo : EIATTR_CUDA_API_VERSION
	.align		4
        /*0000*/ 	.byte	0x04, 0x37
        /*0002*/ 	.short	(.L_2143 - .L_2142)
.L_2142:
        /*0004*/ 	.word	0x00000082


	//----- nvinfo : EIATTR_KPARAM_INFO
	.align		4
.L_2143:
        /*0008*/ 	.byte	0x04, 0x17
        /*000a*/ 	.short	(.L_2145 - .L_2144)
.L_2144:
        /*000c*/ 	.word	0x00000000
        /*0010*/ 	.short	0x0008
        /*0012*/ 	.short	0x0040
        /*0014*/ 	.byte	0x00, 0xf0, 0x21, 0x00


	//----- nvinfo : EIATTR_KPARAM_INFO
	.align		4
.L_2145:
        /*0018*/ 	.byte	0x04, 0x17
        /*001a*/ 	.short	(.L_2147 - .L_2146)
.L_2146:
        /*001c*/ 	.word	0x00000000
        /*0020*/ 	.short	0x0007
        /*0022*/ 	.short	0x0038
        /*0024*/ 	.byte	0x00, 0xf0, 0x21, 0x00


	//----- nvinfo : EIATTR_KPARAM_INFO
	.align		4
.L_2147:
        /*0028*/ 	.byte	0x04, 0x17
        /*002a*/ 	.short	(.L_2149 - .L_2148)
.L_2148:
        /*002c*/ 	.word	0x00000000
        /*0030*/ 	.short	0x0006
        /*0032*/ 	.short	0x0030
        /*0034*/ 	.byte	0x00, 0xf0, 0x21, 0x00


	//----- nvinfo : EIATTR_KPARAM_INFO
	.align		4
.L_2149:
        /*0038*/ 	.byte	0x04, 0x17
        /*003a*/ 	.short	(.L_2151 - .L_2150)
.L_2150:
        /*003c*/ 	.word	0x00000000
        /*0040*/ 	.short	0x0005
        /*0042*/ 	.short	0x0028
        /*0044*/ 	.byte	0x00, 0xf0, 0x21, 0x00


	//----- nvinfo : EIATTR_KPARAM_INFO
	.align		4
.L_2151:
        /*0048*/ 	.byte	0x04, 0x17
        /*004a*/ 	.short	(.L_2153 - .L_2152)
.L_2152:
        /*004c*/ 	.word	0x00000000
        /*0050*/ 	.short	0x0004
        /*0052*/ 	.short	0x0020
        /*0054*/ 	.byte	0x00, 0xf0, 0x11, 0x00


	//----- nvinfo : EIATTR_KPARAM_INFO
	.align		4
.L_2153:
        /*0058*/ 	.byte	0x04, 0x17
        /*005a*/ 	.short	(.L_2155 - .L_2154)
.L_2154:
        /*005c*/ 	.word	0x00000000
        /*0060*/ 	.short	0x0003
        /*0062*/ 	.short	0x0018
        /*0064*/ 	.byte	0x00, 0xf0, 0x21, 0x00


	//----- nvinfo : EIATTR_KPARAM_INFO
	.align		4
.L_2155:
        /*0068*/ 	.byte	0x04, 0x17
        /*006a*/ 	.short	(.L_2157 - .L_2156)
.L_2156:
        /*006c*/ 	.word	0x00000000
        /*0070*/ 	.short	0x0002
        /*0072*/ 	.short	0x0010
        /*0074*/ 	.byte	0x00, 0xf0, 0x21, 0x00


	//----- nvinfo : EIATTR_KPARAM_INFO
	.align		4
.L_2157:
        /*0078*/ 	.byte	0x04, 0x17
        /*007a*/ 	.short	(.L_2159 - .L_2158)
.L_2158:
        /*007c*/ 	.word	0x00000000
        /*0080*/ 	.short	0x0001
        /*0082*/ 	.short	0x0008
        /*0084*/ 	.byte	0x00, 0xf0, 0x21, 0x00


	//----- nvinfo : EIATTR_KPARAM_INFO
	.align		4
.L_2159:
        /*0088*/ 	.byte	0x04, 0x17
        /*008a*/ 	.short	(.L_2161 - .L_2160)
.L_2160:
        /*008c*/ 	.word	0x00000000
        /*0090*/ 	.short	0x0000
        /*0092*/ 	.short	0x0000
        /*0094*/ 	.byte	0x00, 0xf0, 0x21, 0x00


	//----- nvinfo : EIATTR_SPARSE_MMA_MASK
	.align		4
.L_2161:
        /*0098*/ 	.byte	0x03, 0x50
        /*009a*/ 	.short	0x0000


	//----- nvinfo : EIATTR_MAXREG_COUNT
	.align		4
        /*009c*/ 	.byte	0x03, 0x1b
        /*009e*/ 	.short	0x0040


	//----- nvinfo : EIATTR_NUM_BARRIERS
	.align		4
        /*00a0*/ 	.byte	0x02, 0x4c
        /*00a2*/ 	.byte	0x01
	.zero		1


	//----- nvinfo : EIATTR_ANNOTATIONS
	.align		4
        /*00a4*/ 	.byte	0x04, 0x55
        /*00a6*/ 	.short	(.L_2163 - .L_2162)


	//   ....[0]....
.L_2162:
        /* <DEDUP_REMOVED lines=92> */


	//----- nvinfo : EIATTR_MERCURY_ISA_VERSION
	.align		4
.L_2163:
        /*0658*/ 	.byte	0x03, 0x5f
        /*065a*/ 	.short	0x0101


	//----- nvinfo : EIATTR_COOP_GROUP_MASK_REGIDS
	.align		4
        /*065c*/ 	.byte	0x04, 0x29
        /*065e*/ 	.short	(.L_2165 - .L_2164)


	//   ....[0]....
.L_2164:
        /*0660*/ 	.word	0xffffffff


	//   ....[1]....
        /*0664*/ 	.word	0xffffffff


	//   ....[2]....
        /*0668*/ 	.word	0xffffffff


	//   ....[3]....
        /*066c*/ 	.word	0xffffffff


	//   ....[4]....
        /*0670*/ 	.word	0xffffffff


	//   ....[5]....
        /*0674*/ 	.word	0xffffffff


	//   ....[6]....
        /*0678*/ 	.word	0xffffffff


	//   ....[7]....
        /*067c*/ 	.word	0xffffffff


	//   ....[8]....
        /*0680*/ 	.word	0xffffffff


	//   ....[9]....
        /*0684*/ 	.word	0xffffffff


	//   ....[10]....
        /*0688*/ 	.word	0xffffffff


	//   ....[11]....
        /*068c*/ 	.word	0xffffffff


	//----- nvinfo : EIATTR_COOP_GROUP_INSTR_OFFSETS
	.align		4
.L_2165:
        /*0690*/ 	.byte	0x04, 0x28
        /*0692*/ 	.short	(.L_2167 - .L_2166)


	//   ....[0]....
.L_2166:
        /*0694*/ 	.word	0x00001e60


	//   ....[1]....
        /*0698*/ 	.word	0x00001e80


	//   ....[2]....
        /*069c*/ 	.word	0x00001ee0


	//   ....[3]....
        /*06a0*/ 	.word	0x00001ef0


	//   ....[4]....
        /*06a4*/ 	.word	0x000022b0


	//   ....[5]....
        /*06a8*/ 	.word	0x000022d0


	//   ....[6]....
        /*06ac*/ 	.word	0x000022f0


	//   ....[7]....
        /*06b0*/ 	.word	0x00002310


	//   ....[8]....
        /*06b4*/ 	.word	0x00002330


	//   ....[9]....
        /*06b8*/ 	.word	0x00002350


	//   ....[10]....
        /*06bc*/ 	.word	0x00002370


	//   ....[11]....
        /*06c0*/ 	.word	0x00002390


	//----- nvinfo : EIATTR_EXIT_INSTR_OFFSETS
	.align		4
.L_2167:
        /*06c4*/ 	.byte	0x04, 0x1c
        /*06c6*/ 	.short	(.L_2169 - .L_2168)


	//   ....[0]....
.L_2168:
        /*06c8*/ 	.word	0x00000090


	//   ....[1]....
        /*06cc*/ 	.word	0x00004940


	//----- nvinfo : EIATTR_MAX_THREADS
	.align		4
.L_2169:
        /*06d0*/ 	.byte	0x04, 0x05
        /*06d2*/ 	.short	(.L_2171 - .L_2170)
.L_2170:
        /*06d4*/ 	.word	0x00000140
        /*06d8*/ 	.word	0x00000001
        /*06dc*/ 	.word	0x00000001


	//----- nvinfo : EIATTR_CRS_STACK_SIZE
	.align		4
.L_2171:
        /*06e0*/ 	.byte	0x04, 0x1e
        /*06e2*/ 	.short	(.L_2173 - .L_2172)
.L_2172:
        /*06e4*/ 	.word	0x00000000


	//----- nvinfo : EIATTR_CBANK_PARAM_SIZE
	.align		4
.L_2173:
        /*06e8*/ 	.byte	0x03, 0x19
        /*06ea*/ 	.short	0x0048


	//----- nvinfo : EIATTR_PARAM_CBANK
	.align		4
        /*06ec*/ 	.byte	0x04, 0x0a
        /*06ee*/ 	.short	(.L_2175 - .L_2174)
	.align		4
.L_2174:
        /*06f0*/ 	.word	index@(.nv.constant0._ZN13group_norm_v214gn_cuda_kernelI6__halfLi320ELi3ELi32ELi40ELi1024ELb0ELi64ELi320ELi320ELi4ELb1ELi27ELb0ELb0ENS_16CompileConditionILi900EEEEEvPT_PKS4_S7_S7_flPfS8_Pj)
        /*06f4*/ 	.short	0x0210
        /*06f6*/ 	.short	0x0048


	//----- nvinfo : EIATTR_SW_WAR
	.align		4
.L_2175:
        /*06f8*/ 	.byte	0x04, 0x36
        /*06fa*/ 	.short	(.L_2177 - .L_2176)
.L_2176:
        /*06fc*/ 	.word	0x00000008
.L_2177:


//--------------------- .nv.info._ZN13group_norm_v214gn_cuda_kernelI6__halfLi320ELi3ELi16ELi80ELi1024ELb1ELi16ELi320ELi320ELi4ELb1ELi5ELb0ELb0ENS_16CompileConditionILi900EEEEEvPT_PKS4_S7_S7_flPfS8_Pj --------------------------
	.section	.nv.info._ZN13group_norm_v214gn_cuda_kernelI6__halfLi320ELi3ELi16ELi80ELi1024ELb1ELi16ELi320ELi320ELi4ELb1ELi5ELb0ELb0ENS_16CompileConditionILi900EEEEEvPT_PKS4_S7_S7_flPfS8_Pj,"",@"SHT_CUDA_INFO"
	.sectionflags	@""
	.align	4


	//----- nvinfo : EIATTR_CUDA_API_VERSION
	.align		4
        /*0000*/ 	.byte	0x04, 0x37
        /*0002*/ 	.short	(.L_2179 - .L_2178)
.L_2178:
        /*0004*/ 	.word	0x00000082


	//----- nvinfo : EIATTR_KPARAM_INFO
	.align		4
.L_2179:
        /*0008*/ 	.byte	0x04, 0x17
        /*000a*/ 	.short	(.L_2181 - .L_2180)
.L_2180:
        /*000c*/ 	.word	0x00000000
        /*0010*/ 	.short	0x0008
        /*0012*/ 	.short	0x0040
        /*0014*/ 	.byte	0x00, 0xf0, 0x21, 0x00


	//----- nvinfo : EIATTR_KPARAM_INFO
	.align		4
.L_2181:
        /*0018*/ 	.byte	0x04, 0x17
        /*001a*/ 	.short	(.L_2183 - .L_2182)
.L_2182:
        /*001c*/ 	.word	0x00000000
        /*0020*/ 	.short	0x0007
        /*0022*/ 	.short	0x0038
        /*0024*/ 	.byte	0x00, 0xf0, 0x21, 0x00


	//----- nvinfo : EIATTR_KPARAM_INFO
	.align		4
.L_2183:
        /*0028*/ 	.byte	0x04, 0x17
        /*002a*/ 	.short	(.L_2185 - .L_2184)
.L_2184:
        /*002c*/ 	.word	0x00000000
        /*0030*/ 	.short	0x0006
        /*0032*/ 	.short	0x0030
        /*0034*/ 	.byte	0x00, 0xf0, 0x21, 0x00


	//----- nvinfo : EIATTR_KPARAM_INFO
	.align		4
.L_2185:
        /*0038*/ 	.byte	0x04, 0x17
        /*003a*/ 	.short	(.L_2187 - .L_2186)
.L_2186:
        /*003c*/ 	.word	0x00000000
        /*0040*/ 	.short	0x0005
        /*0042*/ 	.short	0x0028
        /*0044*/ 	.byte	0x00, 0xf0, 0x21, 0x00


	//----- nvinfo : EIATTR_KPARAM_INFO
	.align		4
.L_2187:
        /*0048*/ 	.byte	0x04, 0x17
        /*004a*/ 	.short	(.L_2189 - .L_2188)
.L_2188:
        /*004c*/ 	.word	0x00000000
        /*0050*/ 	.short	0x0004
        /*0052*/ 	.short	0x0020
        /*0054*/ 	.byte	0x00, 0xf0, 0x11, 0x00


	//----- nvinfo : EIATTR_KPARAM_INFO
	.align		4
.L_2189:
        /*0058*/ 	.byte	0x04, 0x17
        /*005a*/ 	.short	(.L_2191 - .L_2190)
.L_2190:
        /*005c*/ 	.word	0x00000000
        /*0060*/ 	.short	0x0003
        /*0062*/ 	.short	0x0018
        /*0064*/ 	.byte	0x00, 0xf0, 0x21, 0x00


	//----- nvinfo : EIATTR_KPARAM_INFO
	.align		4
.L_2191:
        /*0068*/ 	.byte	0x04, 0x17
        /*006a*/ 	.short	(.L_2193 - .L_2192)
.L_2192:
        /*006c*/ 	.word	0x00000000
        /*0070*/ 	.short	0x0002
        /*0072*/ 	.short	0x0010
        /*0074*/ 	.byte	0x00, 0xf0, 0x21, 0x00


	//----- nvinfo : EIATTR_KPARAM_INFO
	.align		4
.L_2193:
        /*0078*/ 	.byte	0x04, 0x17
        /*007a*/ 	.short	(.L_2195 - .L_2194)
.L_2194:
        /*007c*/ 	.word	0x00000000
        /*0080*/ 	.short	0x0001
        /*0082*/ 	.short	0x0008
        /*0084*/ 	.byte	0x00, 0xf0, 0x21, 0x00


	//----- nvinfo : EIATTR_KPARAM_INFO
	.align		4
.L_2195:
        /*0088*/ 	.byte	0x04, 0x17
        /*008a*/ 	.short	(.L_2197 - .L_2196)
.L_2196:
        /*008c*/ 	.word	0x00000000
        /*0090*/ 	.short	0x0000
        /*0092*/ 	.short	0x0000
        /*0094*/ 	.byte	0x00, 0xf0, 0x21, 0x00


	//----- nvinfo : EIATTR_SPARSE_MMA_MASK
	.align		4
.L_2197:
        /*0098*/ 	.byte	0x03, 0x50
        /*009a*/ 	.short	0x0000


	//----- nvinfo : EIATTR_MAXREG_COUNT
	.align		4
        /*009c*/ 	.byte	0x03, 0x1b
        /*009e*/ 	.short	0x0040


	//----- nvinfo : EIATTR_NUM_BARRIERS
	.align		4
        /*00a0*/ 	.byte	0x02, 0x4c
        /*00a2*/ 	.byte	0x01
	.zero		1


	//----- nvinfo : EIATTR_MERCURY_ISA_VERSION
	.align		4
        /*00a4*/ 	.byte	0x03, 0x5f
        /*00a6*/ 	.short	0x0101


	//----- nvinfo : EIATTR_COOP_GROUP_MASK_REGIDS
	.align		4
        /*00a8*/ 	.byte	0x04, 0x29
        /*00aa*/ 	.short	(.L_2199 - .L_2198)


	//   ....[0]....
.L_2198:
        /*00ac*/ 	.word	0xffffffff


	//   ....[1]....
        /*00b0*/ 	.word	0xffffffff


	//   ....[2]....
        /*00b4*/ 	.word	0xffffffff


	//   ....[3]....
        /*00b8*/ 	.word	0xffffffff


	//   ....[4]....
        /*00bc*/ 	.word	0xffffffff


	//   ....[5]....
        /*00c0*/ 	.word	0xffffffff


	//   ....[6]....
        /*00c4*/ 	.word	0xffffffff


	//   ....[7]....
        /*00c8*/ 	.word	0xffffffff


	//   ....[8]....
        /*00cc*/ 	.word	0xffffffff


	//   ....[9]....
        /*00d0*/ 	.word	0xffffffff


	//   ....[10]....
        /*00d4*/ 	.word	0xffffffff


	//   ....[11]....
        /*00d8*/ 	.word	0xffffffff


	//   ....[12]....
        /*00dc*/ 	.word	0xffffffff


	//   ....[13]....
        /*00e0*/ 	.word	0xffffffff


	//----- nvinfo : EIATTR_COOP_GROUP_INSTR_OFFSETS
	.align		4
.L_2199:
        /*00e4*/ 	.byte	0x04, 0x28
        /*00e6*/ 	.short	(.L_2201 - .L_2200)


	//   ....[0]....
.L_2200:
        /*00e8*/ 	.word	0x00001380


	//   ....[1]....
        /*00ec*/ 	.word	0x000013b0


	//   ....[2]....
        /*00f0*/ 	.word	0x000013e0


	//   ....[3]....
        /*00f4*/ 	.word	0x000013f0


	//   ....[4]....
        /*00f8*/ 	.word	0x000017c0


	//   ....[5]....
        /*00fc*/ 	.word	0x000017d0


	//   ....[6]....
        /*0100*/ 	.word	0x00001800


	//   ....[7]....
        /*0104*/ 	.word	0x00001810


	//   ....[8]....
        /*0108*/ 	.word	0x00001840


	//   ....[9]....
        /*010c*/ 	.word	0x00001850


	//   ....[10]....
        /*0110*/ 	.word	0x00001880


	//   ....[11]....
        /*0114*/ 	.word	0x000018a0


	//   ....[12]....
        /*0118*/ 	.word	0x000018e0


	//   ....[13]....
        /*011c*/ 	.word	0x00001900


	//----- nvinfo : EIATTR_EXIT_INSTR_OFFSETS
	.align		4
.L_2201:
        /*0120*/ 	.byte	0x04, 0x1c
        /*0122*/ 	.short	(.L_2203 - .L_2202)


	//   ....[0]....
.L_2202:
        /*0124*/ 	.word	0x00000080


	//   ....[1]....
        /*0128*/ 	.word	0x00002850


	//----- nvinfo : EIATTR_MAX_THREADS
	.align		4
.L_2203:
        /*012c*/ 	.byte	0x04, 0x05
        /*012e*/ 	.short	(.L_2205 - .L_2204)
.L_2204:
        /*0130*/ 	.word	0x00000140
        /*0134*/ 	.word	0x00000001
        /*0138*/ 	.word	0x00000001


	//----- nvinfo : EIATTR_CRS_STACK_SIZE
	.align		4
.L_2205:
        /*013c*/ 	.byte	0x04, 0x1e
        /*013e*/ 	.short	(.L_2207 - .L_2206)
.L_2206:
        /*0140*/ 	.word	0x00000000


	//----- nvinfo : EIATTR_CBANK_PARAM_SIZE
	.align		4
.L_2207:
        /*0144*/ 	.byte	0x03, 0x19
        /*0146*/ 	.short	0x0048


	//----- nvinfo : EIATTR_PARAM_CBANK
	.align		4
        /*0148*/ 	.byte	0x04, 0x0a
        /*014a*/ 	.short	(.L_2209 - .L_2208)
	.align		4
.L_2208:
        /*014c*/ 	.word	index@(.nv.constant0._ZN13group_norm_v214gn_cuda_kernelI6__halfLi320ELi3ELi16ELi80ELi1024ELb1ELi16ELi320ELi320ELi4ELb1ELi5ELb0ELb0ENS_16CompileConditionILi900EEEEEvPT_PKS4_S7_S7_flPfS8_Pj)
        /*0150*/ 	.short	0x0210
        /*0152*/ 	.short	0x0048


	//----- nvinfo : EIATTR_SW_WAR
	.align		4
.L_2209:
        /*0154*/ 	.byte	0x04, 0x36
        /*0156*/ 	.short	(.L_2211 - .L_2210)
.L_2210:
        /*0158*/ 	.word	0x00000008
.L_2211:


//--------------------- .nv.info._ZN13group_norm_v214gn_cuda_kernelI6__halfLi320ELi1ELi16ELi80ELi1024ELb1ELi32ELi320ELi320ELi4ELb1ELi4ELb0ELb0ENS_16CompileConditionILi900EEEEEvPT_PKS4_S7_S7_flPfS8_Pj --------------------------
	.section	.nv.info._ZN13group_norm_v214gn_cuda_kernelI6__halfLi320ELi1ELi16ELi80ELi1024ELb1ELi32ELi320ELi320ELi4ELb1ELi4ELb0ELb0ENS_16CompileConditionILi900EEEEEvPT_PKS4_S7_S7_flPfS8_Pj,"",@"SHT_CUDA_INFO"
	.sectionflags	@""
	.align	4


	//----- nvinfo : EIATTR_CUDA_API_VERSION
	.align		4
        /*0000*/ 	.byte	0x04, 0x37
        /*0002*/ 	.short	(.L_2213 - .L_2212)
.L_2212:
        /*0004*/ 	.word	0x00000082


	//----- nvinfo : EIATTR_KPARAM_INFO
	.align		4
.L_2213:
        /*0008*/ 	.byte	0x04, 0x17
        /*000a*/ 	.short	(.L_2215 - .L_2214)
.L_2214:
        /*000c*/ 	.word	0x00000000
        /*0010*/ 	.short	0x0008
        /*0012*/ 	.short	0x0040
        /*0014*/ 	.byte	0x00, 0xf0, 0x21, 0x00


	//----- nvinfo : EIATTR_KPARAM_INFO
	.align		4
.L_2215:
        /*0018*/ 	.byte	0x04, 0x17
        /*001a*/ 	.short	(.L_2217 - .L_2216)
.L_2216:
        /*001c*/ 	.word	0x00000000
        /*0020*/ 	.short	0x0007
        /*0022*/ 	.short	0x0038
        /*0024*/ 	.byte	0x00, 0xf0, 0x21, 0x00


	//----- nvinfo : EIATTR_KPARAM_INFO
	.align		4
.L_2217:
        /*0028*/ 	.byte	0x04, 0x17
        /*002a*/ 	.short	(.L_2219 - .L_2218)
.L_2218:
        /*002c*/ 	.word	0x00000000
        /*0030*/ 	.short	0x0006
        /*0032*/ 	.short	0x0030
        /*0034*/ 	.byte	0x00, 0xf0, 0x21, 0x00


	//----- nvinfo : EIATTR_KPARAM_INFO
	.align		4
.L_2219:
        /*0038*/ 	.byte	0x04, 0x17
        /*003a*/ 	.short	(.L_2221 - .L_2220)
.L_2220:
        /*003c*/ 	.word	0x00000000
        /*0040*/ 	.short	0x0005
        /*0042*/ 	.short	0x0028
        /*0044*/ 	.byte	0x00, 0xf0, 0x21, 0x00


	//----- nvinfo : EIATTR_KPARAM_INFO
	.align		4
.L_2221:
        /*0048*/ 	.byte	0x04, 0x17
        /*004a*/ 	.short	(.L_2223 - .L_2222)
.L_2222:
        /*004c*/ 	.word	0x00000000
        /*0050*/ 	.short	0x0004
        /*0052*/ 	.short	0x0020
        /*0054*/ 	.byte	0x00, 0xf0, 0x11, 0x00


	//----- nvinfo : EIATTR_KPARAM_INFO
	.align		4
.L_2223:
        /*0058*/ 	.byte	0x04, 0x17
        /*005a*/ 	.short	(.L_2225 - .L_2224)
.L_2224:
        /*005c*/ 	.word	0x00000000
        /*0060*/ 	.short	0x0003
        /*0062*/ 	.short	0x0018
        /*0064*/ 	.byte	0x00, 0xf0, 0x21, 0x00


	//----- nvinfo : EIATTR_KPARAM_INFO
	.align		4
.L_2225:
        /*0068*/ 	.byte	0x04, 0x17
        /*006a*/ 	.short	(.L_2227 - .L_2226)
.L_2226:
        /*006c*/ 	.word	0x00000000
        /*0070*/ 	.short	0x0002
        /*0072*/ 	.short	0x0010
        /*0074*/ 	.byte	0x00, 0xf0, 0x21, 0x00


	//----- nvinfo : EIATTR_KPARAM_INFO
	.align		4
.L_2227:
        /*0078*/ 	.byte	0x04, 0x17
        /*007a*/ 	.short	(.L_2229 - .L_2228)
.L_2228:
        /*007c*/ 	.word	0x00000000
        /*0080*/ 	.short	0x0001
        /*0082*/ 	.short	0x0008
        /*0084*/ 	.byte	0x00, 0xf0, 0x21, 0x00


	//----- nvinfo : EIATTR_KPARAM_INFO
	.align		4
.L_2229:
        /*0088*/ 	.byte	0x04, 0x17
        /*008a*/ 	.short	(.L_2231 - .L_2230)
.L_2230:
        /*008c*/ 	.word	0x00000000
        /*0090*/ 	.short	0x0000
        /*0092*/ 	.short	0x0000
        /*0094*/ 	.byte	0x00, 0xf0, 0x21, 0x00


	//----- nvinfo : EIATTR_SPARSE_MMA_MASK
	.align		4
.L_2231:
        /*0098*/ 	.byte	0x03, 0x50
        /*009a*/ 	.short	0x0000


	//----- nvinfo : EIATTR_MAXREG_COUNT
	.align		4
        /*009c*/ 	.byte	0x03, 0x1b
        /*009e*/ 	.short	0x00a8


	//----- nvinfo : EIATTR_NUM_BARRIERS
	.align		4
        /*00a0*/ 	.byte	0x02, 0x4c
        /*00a2*/ 	.byte	0x01
	.zero		1


	//----- nvinfo : EIATTR_MERCURY_ISA_VERSION
	.align		4
        /*00a4*/ 	.byte	0x03, 0x5f
        /*00a6*/ 	.short	0x0101


	//----- nvinfo : EIATTR_COOP_GROUP_MASK_REGIDS
	.align		4
        /*00a8*/ 	.byte	0x04, 0x29
        /*00aa*/ 	.short	(.L_2233 - .L_2232)


	//   ....[0]....
.L_2232:
        /*00ac*/ 	.word	0xffffffff


	//   ....[1]....
        /*00b0*/ 	.word	0xffffffff


	//   ....[2]....
        /*00b4*/ 	.word	0xffffffff


	//   ....[3]....
        /*00b8*/ 	.word	0xffffffff


	//   ....[4]....
        /*00bc*/ 	.word	0xffffffff


	//   ....[5]....
        /*00c0*/ 	.word	0xffffffff


	//   ....[6]....
        /*00c4*/ 	.word	0xffffffff


	//   ....[7]....
        /*00c8*/ 	.word	0xffffffff


	//   ....[8]....
        /*00cc*/ 	.word	0xffffffff


	//   ....[9]....
        /*00d0*/ 	.word	0xffffffff


	//   ....[10]....
        /*00d4*/ 	.word	0xffffffff


	//   ....[11]....
        /*00d8*/ 	.word	0xffffffff


	//   ....[12]....
        /*00dc*/ 	.word	0xffffffff


	//   ....[13]....
        /*00e0*/ 	.word	0xffffffff


	//----- nvinfo : EIATTR_COOP_GROUP_INSTR_OFFSETS
	.align		4
.L_2233:
        /*00e4*/ 	.byte	0x04, 0x28
        /*00e6*/ 	.short	(.L_2235 - .L_2234)


	//   ....[0]....
.L_2234:
        /*00e8*/ 	.word	0x000016c0


	//   ....[1]....
        /*00ec*/ 	.word	0x000016f0


	//   ....[2]....
        /*00f0*/ 	.word	0x00001750


	//   ....[3]....
        /*00f4*/ 	.word	0x00001770


	//   ....[4]....
        /*00f8*/ 	.word	0x00001a00


	//   ....[5]....
        /*00fc*/ 	.word	0x00001a10


	//   ....[6]....
        /*0100*/ 	.word	0x00001a30


	//   ....[7]....
        /*0104*/ 	.word	0x00001a50


	//   ....[8]....
        /*0108*/ 	.word	0x00001a70


	//   ....[9]....
        /*010c*/ 	.word	0x00001a90


	//   ....[10]....
        /*0110*/ 	.word	0x00001ab0


	//   ....[11]....
        /*0114*/ 	.word	0x00001ad0


	//   ....[12]....
        /*0118*/ 	.word	0x00001af0


	//   ....[13]....
        /*011c*/ 	.word	0x00001b10


	//----- nvinfo : EIATTR_EXIT_INSTR_OFFSETS
	.align		4
.L_2235:
        /*0120*/ 	.byte	0x04, 0x1c
        /*0122*/ 	.short	(.L_2237 - .L_2236)


	//   ....[0]....
.L_2236:
        /*0124*/ 	.word	0x00000060


	//   ....[1]....
        /*0128*/ 	.word	0x000032b0


	//----- nvinfo : EIATTR_MAX_THREADS
	.align		4
.L_2237:
        /*012c*/ 	.byte	0x04, 0x05
        /*012e*/ 	.short	(.L_2239 - .L_2238)
.L_2238:
        /*0130*/ 	.word	0x00000140
        /*0134*/ 	.word	0x00000001
        /*0138*/ 	.word	0x00000001


	//----- nvinfo : EIATTR_CRS_STACK_SIZE
	.align		4
.L_2239:
        /*013c*/ 	.byte	0x04, 0x1e
        /*013e*/ 	.short	(.L_2241 - .L_2240)
.L_2240:
        /*0140*/ 	.word	0x00000000


	//----- nvinfo : EIATTR_CBANK_PARAM_SIZE
	.align		4
.L_2241:
        /*0144*/ 	.byte	0x03, 0x19
        /*0146*/ 	.short	0x0048


	//----- nvinfo : EIATTR_PARAM_CBANK
	.align		4
        /*0148*/ 	.byte	0x04, 0x0a
        /*014a*/ 	.short	(.L_2243 - .L_2242)
	.align		4
.L_2242:
        /*014c*/ 	.word	index@(.nv.constant0._ZN13group_norm_v214gn_cuda_kernelI6__halfLi320ELi1ELi16ELi80ELi1024ELb1ELi32ELi320ELi320ELi4ELb1ELi4ELb0ELb0ENS_16CompileConditionILi900EEEEEvPT_PKS4_S7_S7_flPfS8_Pj)
        /*0150*/ 	.short	0x0210
        /*0152*/ 	.short	0x0048


	//----- nvinfo : EIATTR_SW_WAR
	.align		4
.L_2243:
        /*0154*/ 	.byte	0x04, 0x36
        /*0156*/ 	.short	(.L_2245 - .L_2244)
.L_2244:
        /*0158*/ 	.word	0x00000008
.L_2245:


//--------------------- .nv.info._ZN13group_norm_v214gn_cuda_kernelI6__halfLi320ELi3ELi16ELi80ELi1024ELb1ELi32ELi320ELi320ELi4ELb1ELi10ELb0ELb0ENS_16CompileConditionILi900EEEEEvPT_PKS4_S7_S7_flPfS8_Pj --------------------------
	.section	.nv.info._ZN13group_norm_v214gn_cuda_kernelI6__halfLi320ELi3ELi16ELi80ELi1024ELb1ELi32ELi320ELi320ELi4ELb1ELi10ELb0ELb0ENS_16CompileConditionILi900EEEEEvPT_PKS4_S7_S7_flPfS8_Pj,"",@"SHT_CUDA_INFO"
	.sectionflags	@""
	.align	4


	//----- nvinfo : EIATTR_CUDA_API_VERSION
	.align		4
        /*0000*/ 	.byte	0x04, 0x37
        /*0002*/ 	.short	(.L_2247 - .L_2246)
.L_2246:
        /*0004*/ 	.word	0x00000082


	//----- nvinfo : EIATTR_KPARAM_INFO
	.align		4
.L_2247:
        /*0008*/ 	.byte	0x04, 0x17
        /*000a*/ 	.short	(.L_2249 - .L_2248)
.L_2248:
        /*000c*/ 	.word	0x00000000
        /*0010*/ 	.short	0x0008
        /*0012*/ 	.short	0x0040
        /*0014*/ 	.byte	0x00, 0xf0, 0x21, 0x00


	//----- nvinfo : EIATTR_KPARAM_INFO
	.align		4
.L_2249:
        /*0018*/ 	.byte	0x04, 0x17
        /*001a*/ 	.short	(.L_2251 - .L_2250)
.L_2250:
        /*001c*/ 	.word	0x00000000
        /*0020*/ 	.short	0x0007
        /*0022*/ 	.short	0x0038
        /*0024*/ 	.byte	0x00, 0xf0, 0x21, 0x00


	//----- nvinfo : EIATTR_KPARAM_INFO
	.align		4
.L_2251:
        /*0028*/ 	.byte	0x04, 0x17
        /*002a*/ 	.short	(.L_2253 - .L_2252)
.L_2252:
        /*002c*/ 	.word	0x00000000
        /*0030*/ 	.short	0x0006
        /*0032*/ 	.short	0x0030
        /*0034*/ 	.byte	0x00, 0xf0, 0x21, 0x00


	//----- nvinfo : EIATTR_KPARAM_INFO
	.align		4
.L_2253:
        /*0038*/ 	.byte	0x04, 0x17
        /*003a*/ 	.short	(.L_2255 - .L_2254)
.L_2254:
        /*003c*/ 	.word	0x00000000
        /*0040*/ 	.short	0x0005
        /*0042*/ 	.short	0x0028
        /*0044*/ 	.byte	0x00, 0xf0, 0x21, 0x00


	//----- nvinfo : EIATTR_KPARAM_INFO
	.align		4
.L_2255:
        /*0048*/ 	.byte	0x04, 0x17
        /*004a*/ 	.short	(.L_2257 - .L_2256)
.L_2256:
        /*004c*/ 	.word	0x00000000
        /*0050*/ 	.short	0x0004
        /*0052*/ 	.short	0x0020
        /*0054*/ 	.byte	0x00, 0xf0, 0x11, 0x00


	//----- nvinfo : EIATTR_KPARAM_INFO
	.align		4
.L_2257:
        /*0058*/ 	.byte	0x04, 0x17
        /*005a*/ 	.short	(.L_2259 - .L_2258)
.L_2258:
        /*005c*/ 	.word	0x00000000
        /*0060*/ 	.short	0x0003
        /*0062*/ 	.short	0x0018
        /*0064*/ 	.byte	0x00, 0xf0, 0x21, 0x00


	//----- nvinfo : EIATTR_KPARAM_INFO
	.align		4
.L_2259:
        /*0068*/ 	.byte	0x04, 0x17
        /*006a*/ 	.short	(.L_2261 - .L_2260)
.L_2260:
        /*006c*/ 	.word	0x00000000
        /*0070*/ 	.short	0x0002
        /*0072*/ 	.short	0x0010
        /*0074*/ 	.byte	0x00, 0xf0, 0x21, 0x00


	//----- nvinfo : EIATTR_KPARAM_INFO
	.align		4
.L_2261:
        /*0078*/ 	.byte	0x04, 0x17
        /*007a*/ 	.short	(.L_2263 - .L_2262)
.L_2262:
        /*007c*/ 	.word	0x00000000
        /*0080*/ 	.short	0x0001
        /*0082*/ 	.short	0x0008
        /*0084*/ 	.byte	0x00, 0xf0, 0x21, 0x00


	//----- nvinfo : EIATTR_KPARAM_INFO
	.align		4
.L_2263:
        /*0088*/ 	.byte	0x04, 0x17
        /*008a*/ 	.short	(.L_2265 - .L_2264)
.L_2264:
        /*008c*/ 	.word	0x00000000
        /*0090*/ 	.short	0x0000
        /*0092*/ 	.short	0x0000
        /*0094*/ 	.byte	0x00, 0xf0, 0x21, 0x00


	//----- nvinfo : EIATTR_SPARSE_MMA_MASK
	.align		4
.L_2265:
        /*0098*/ 	.byte	0x03, 0x50
        /*009a*/ 	.short	0x0000


	//----- nvinfo : EIATTR_MAXREG_COUNT
	.align		4
        /*009c*/ 	.byte	0x03, 0x1b
        /*009e*/ 	.short	0x0040


	//----- nvinfo : EIATTR_NUM_BARRIERS
	.align		4
        /*00a0*/ 	.byte	0x02, 0x4c
        /*00a2*/ 	.byte	0x01
	.zero		1


	//----- nvinfo : EIATTR_MERCURY_ISA_VERSION
	.align		4
        /*00a4*/ 	.byte	0x03, 0x5f
        /*00a6*/ 	.short	0x0101


	//----- nvinfo : EIATTR_COOP_GROUP_MASK_REGIDS
	.align		4
        /*00a8*/ 	.byte	0x04, 0x29
        /*00aa*/ 	.short	(.L_2267 - .L_2266)


	//   ....[0]....
.L_2266:
        /*00ac*/ 	.word	0xffffffff


	//   ....[1]....
        /*00b0*/ 	.word	0xffffffff


	//   ....[2]....
        /*00b4*/ 	.word	0xffffffff


	//   ....[3]....
        /*00b8*/ 	.word	0xffffffff


	//   ....[4]....
        /*00bc*/ 	.word	0xffffffff


	//   ....[5]....
        /*00c0*/ 	.word	0xffffffff


	//   ....[6]....
        /*00c4*/ 	.word	0xffffffff


	//   ....[7]....
        /*00c8*/ 	.word	0xffffffff


	//   ....[8]....
        /*00cc*/ 	.word	0xffffffff


	//   ....[9]....
        /*00d0*/ 	.word	0xffffffff


	//   ....[10]....
        /*00d4*/ 	.word	0xffffffff


	//   ....[11]....
        /*00d8*/ 	.word	0xffffffff


	//   ....[12]....
        /*00dc*/ 	.word	0xffffffff


	//   ....[13]....
        /*00e0*/ 	.word	0xffffffff


	//----- nvinfo : EIATTR_COOP_GROUP_INSTR_OFFSETS
	.align		4
.L_2267:
        /*00e4*/ 	.byte	0x04, 0x28
        /*00e6*/ 	.short	(.L_2269 - .L_2268)


	//   ....[0]....
.L_2268:
        /*00e8*/ 	.word	0x00001830


	//   ....[1]....
        /*00ec*/ 	.word	0x00001860


	//   ....[2]....
        /*00f0*/ 	.word	0x00001890


	//   ....[3]....
        /*00f4*/ 	.word	0x000018a0


	//   ....[4]....
        /*00f8*/ 	.word	0x00001c30


	//   ....[5]....
        /*00fc*/ 	.word	0x00001c40


	//   ....[6]....
        /*0100*/ 	.word	0x00001c70


	//   ....[7]....
        /*0104*/ 	.word	0x00001c80


	//   ....[8]....
        /*0108*/ 	.word	0x00001cb0


	//   ....[9]....
        /*010c*/ 	.word	0x00001cc0


	//   ....[10]....
        /*0110*/ 	.word	0x00001d00


	//   ....[11]....
        /*0114*/ 	.word	0x00001d10


	//   ....[12]....
        /*0118*/ 	.word	0x00001d40


	//   ....[13]....
        /*011c*/ 	.word	0x00001d50


	//----- nvinfo : EIATTR_EXIT_INSTR_OFFSETS
	.align		4
.L_2269:
        /*0120*/ 	.byte	0x04, 0x1c
        /*0122*/ 	.short	(.L_2271 - .L_2270)


	//   ....[0]....
.L_2270:
        /*0124*/ 	.word	0x00000080


	//   ....[1]....
        /*0128*/ 	.word	0x00003820


	//----- nvinfo : EIATTR_MAX_THREADS
	.align		4
.L_2271:
        /*012c*/ 	.byte	0x04, 0x05
        /*012e*/ 	.short	(.L_2273 - .L_2272)
.L_2272:
        /*0130*/ 	.word	0x00000140
        /*0134*/ 	.word	0x00000001
        /*0138*/ 	.word	0x00000001


	//----- nvinfo : EIATTR_CRS_STACK_SIZE
	.align		4
.L_2273:
        /*013c*/ 	.byte	0x04, 0x1e
        /*013e*/ 	.short	(.L_2275 - .L_2274)
.L_2274:
        /*0140*/ 	.word	0x00000000


	//----- nvinfo : EIATTR_CBANK_PARAM_SIZE
	.align		4
.L_2275:
        /*0144*/ 	.byte	0x03, 0x19
        /*0146*/ 	.short	0x0048


	//----- nvinfo : EIATTR_PARAM_CBANK
	.align		4
        /*0148*/ 	.byte	0x04, 0x0a
        /*014a*/ 	.short	(.L_2277 - .L_2276)
	.align		4
.L_2276:
        /*014c*/ 	.word	index@(.nv.constant0._ZN13group_norm_v214gn_cuda_kernelI6__halfLi320ELi3ELi16ELi80ELi1024ELb1ELi32ELi320ELi320ELi4ELb1ELi10ELb0ELb0ENS_16CompileConditionILi900EEEEEvPT_PKS4_S7_S7_flPfS8_Pj)
        /*0150*/ 	.short	0x0210
        /*0152*/ 	.short	0x0048


	//----- nvinfo : EIATTR_SW_WAR
	.align		4
.L_2277:
        /*0154*/ 	.byte	0x04, 0x36
        /*0156*/ 	.short	(.L_2279 - .L_2278)
.L_2278:
        /*0158*/ 	.word	0x00000008
.L_2279:


//--------------------- .nv.info._ZN13group_norm_v214gn_cuda_kernelI6__halfLi320ELi1ELi16ELi80ELi1024ELb1ELi64ELi320ELi320ELi4ELb1ELi9ELb0ELb0ENS_16CompileConditionILi900EEEEEvPT_PKS4_S7_S7_flPfS8_Pj --------------------------
	.section	.nv.info._ZN13group_norm_v214gn_cuda_kernelI6__halfLi320ELi1ELi16ELi80ELi1024ELb1ELi64ELi320ELi320ELi4ELb1ELi9ELb0ELb0ENS_16CompileConditionILi900EEEEEvPT_PKS4_S7_S7_flPfS8_Pj,"",@"SHT_CUDA_INFO"
	.sectionflags	@""
	.align	4


	//----- nvinfo : EIATTR_CUDA_API_VERSION
	.align		4
        /*0000*/ 	.byte	0x04, 0x37
        /*0002*/ 	.short	(.L_2281 - .L_2280)
.L_2280:
        /*0004*/ 	.word	0x00000082


	//----- nvinfo : EIATTR_KPARAM_INFO
	.align		4
.L_2281:
        /*0008*/ 	.byte	0x04, 0x17
        /*000a*/ 	.short	(.L_2283 - .L_2282)
.L_2282:
        /*000c*/ 	.word	0x00000000
        /*0010*/ 	.short	0x0008
        /*0012*/ 	.short	0x0040
        /*0014*/ 	.byte	0x00, 0xf0, 0x21, 0x00


	//----- nvinfo : EIATTR_KPARAM_INFO
	.align		4
.L_2283:
        /*0018*/ 	.byte	0x04, 0x17
        /*001a*/ 	.short	(.L_2285 - .L_2284)
.L_2284:
        /*001c*/ 	.word	0x00000000
        /*0020*/ 	.short	0x0007
        /*0022*/ 	.short	0x0038
        /*0024*/ 	.byte	0x00, 0xf0, 0x21, 0x00


	//----- nvinfo : EIATTR_KPARAM_INFO
	.align		4
.L_2285:
        /*0028*/ 	.byte	0x04, 0x17
        /*002a*/ 	.short	(.L_2287 - .L_2286)
.L_2286:
        /*002c*/ 	.word	0x00000000
        /*0030*/ 	.short	0x0006
        /*0032*/ 	.short	0x0030
        /*0034*/ 	.byte	0x00, 0xf0, 0x21, 0x00


	//----- nvinfo : EIATTR_KPARAM_INFO
	.align		4
.L_2287:
        /*0038*/ 	.byte	0x04, 0x17
        /*003a*/ 	.short	(.L_2289 - .L_2288)
.L_2288:
        /*003c*/ 	.word	0x00000000
        /*0040*/ 	.short	0x0005
        /*0042*/ 	.short	0x0028
        /*0044*/ 	.byte	0x00, 0xf0, 0x21, 0x00


	//----- nvinfo : EIATTR_KPARAM_INFO
	.align		4
.L_2289:
        /*0048*/ 	.byte	0x04, 0x17
        /*004a*/ 	.short	(.L_2291 - .L_2290)
.L_2290:
        /*004c*/ 	.word	0x00000000
        /*0050*/ 	.short	0x0004
        /*0052*/ 	.short	0x0020
        /*0054*/ 	.byte	0x00, 0xf0, 0x11, 0x00


	//----- nvinfo : EIATTR_KPARAM_INFO
	.align		4
.L_2291:
        /*0058*/ 	.byte	0x04, 0x17
        /*005a*/ 	.short	(.L_2293 - .L_2292)
.L_2292:
        /*005c*/ 	.word	0x00000000
        /*0060*/ 	.short	0x0003
        /*0062*/ 	.short	0x0018
        /*0064*/ 	.byte	0x00, 0xf0, 0x21, 0x00


	//----- nvinfo : EIATTR_KPARAM_INFO
	.align		4
.L_2293:
        /*0068*/ 	.byte	0x04, 0x17
        /*006a*/ 	.short	(.L_2295 - .L_2294)
.L_2294:
        /*006c*/ 	.word	0x00000000
        /*0070*/ 	.short	0x0002
        /*0072*/ 	.short	0x0010
        /*0074*/ 	.byte	0x00, 0xf0, 0x21, 0x00


	//----- nvinfo : EIATTR_KPARAM_INFO
	.align		4
.L_2295:
        /*0078*/ 	.byte	0x04, 0x17
        /*007a*/ 	.short	(.L_2297 - .L_2296)
.L_2296:
        /*007c*/ 	.word	0x00000000
        /*0080*/ 	.short	0x0001
        /*0082*/ 	.short	0x0008
        /*0084*/ 	.byte	0x00, 0xf0, 0x21, 0x00


	//----- nvinfo : EIATTR_KPARAM_INFO
	.align		4
.L_2297:
        /*0088*/ 	.byte	0x04, 0x17
        /*008a*/ 	.short	(.L_2299 - .L_2298)
.L_2298:
        /*008c*/ 	.word	0x00000000
        /*0090*/ 	.short	0x0000
        /*0092*/ 	.short	0x0000
        /*0094*/ 	.byte	0x00, 0xf0, 0x21, 0x00


	//----- nvinfo : EIATTR_SPARSE_MMA_MASK
	.align		4
.L_2299:
        /*0098*/ 	.byte	0x03, 0x50
        /*009a*/ 	.short	0x0000


	//----- nvinfo : EIATTR_MAXREG_COUNT
	.align		4
        /*009c*/ 	.byte	0x03, 0x1b
        /*009e*/ 	.short	0x00a8


	//----- nvinfo : EIATTR_NUM_BARRIERS
	.align		4
        /*00a0*/ 	.byte	0x02, 0x4c
        /*00a2*/ 	.byte	0x01
	.zero		1


	//----- nvinfo : EIATTR_MERCURY_ISA_VERSION
	.align		4
        /*00a4*/ 	.byte	0x03, 0x5f
        /*00a6*/ 	.short	0x0101


	//----- nvinfo : EIATTR_COOP_GROUP_MASK_REGIDS
	.align		4
        /*00a8*/ 	.byte	0x04, 0x29
        /*00aa*/ 	.short	(.L_2301 - .L_2300)


	//   ....[0]....
.L_2300:
        /*00ac*/ 	.word	0xffffffff


	//   ....[1]....
        /*00b0*/ 	.word	0xffffffff


	//   ....[2]....
        /*00b4*/ 	.word	0xffffffff


	//   ....[3]....
        /*00b8*/ 	.word	0xffffffff


	//   ....[4]....
        /*00bc*/ 	.word	0xffffffff


	//   ....[5]....
        /*00c0*/ 	.word	0xffffffff


	//   ....[6]....
        /*00c4*/ 	.word	0xffffffff


	//   ....[7]....
        /*00c8*/ 	.word	0xffffffff


	//   ....[8]....
        /*00cc*/ 	.word	0xffffffff


	//   ....[9]....
        /*00d0*/ 	.word	0xffffffff


	//   ....[10]....
        /*00d4*/ 	.word	0xffffffff


	//   ....[11]....
        /*00d8*/ 	.word	0xffffffff


	//----- nvinfo : EIATTR_COOP_GROUP_INSTR_OFFSETS
	.align		4
.L_2301:
        /*00dc*/ 	.byte	0x04, 0x28
        /*00de*/ 	.short	(.L_2303 - .L_2302)


	//   ....[0]....
.L_2302:
        /*00e0*/ 	.word	0x00002460


	//   ....[1]....
        /*00e4*/ 	.word	0x000024a0


	//   ....[2]....
        /*00e8*/ 	.word	0x000024e0


	//   ....[3]....
        /*00ec*/ 	.word	0x000024f0


	//   ....[4]....
        /*00f0*/ 	.word	0x00002790


	//   ....[5]....
        /*00f4*/ 	.word	0x000027c0


	//   ....[6]....
        /*00f8*/ 	.word	0x000027f0


	//   ....[7]....
        /*00fc*/ 	.word	0x00002800


	//   ....[8]....
        /*0100*/ 	.word	0x00002830


	//   ....[9]....
        /*0104*/ 	.word	0x00002840


	//   ....[10]....
        /*0108*/ 	.word	0x00002870


	//   ....[11]....
        /*010c*/ 	.word	0x00002880


	//----- nvinfo : EIATTR_EXIT_INSTR_OFFSETS
	.align		4
.L_2303:
        /*0110*/ 	.byte	0x04, 0x1c
        /*0112*/ 	.short	(.L_2305 - .L_2304)


	//   ....[0]....
.L_2304:
        /*0114*/ 	.word	0x00000070


	//   ....[1]....
        /*0118*/ 	.word	0x000055a0


	//----- nvinfo : EIATTR_MAX_THREADS
	.align		4
.L_2305:
        /*011c*/ 	.byte	0x04, 0x05
        /*011e*/ 	.short	(.L_2307 - .L_2306)
.L_2306:
        /*0120*/ 	.word	0x00000140
        /*0124*/ 	.word	0x00000001
        /*0128*/ 	.word	0x00000001


	//----- nvinfo : EIATTR_CRS_STACK_SIZE
	.align		4
.L_2307:
        /*012c*/ 	.byte	0x04, 0x1e
        /*012e*/ 	.short	(.L_2309 - .L_2308)
.L_2308:
        /*0130*/ 	.word	0x00000000


	//----- nvinfo : EIATTR_CBANK_PARAM_SIZE
	.align		4
.L_2309:
        /*0134*/ 	.byte	0x03, 0x19
        /*0136*/ 	.short	0x0048


	//----- nvinfo : EIATTR_PARAM_CBANK
	.align		4
        /*0138*/ 	.byte	0x04, 0x0a
        /*013a*/ 	.short	(.L_2311 - .L_2310)
	.align		4
.L_2310:
        /*013c*/ 	.word	index@(.nv.constant0._ZN13group_norm_v214gn_cuda_kernelI6__halfLi320ELi1ELi16ELi80ELi1024ELb1ELi64ELi320ELi320ELi4ELb1ELi9ELb0ELb0ENS_16CompileConditionILi900EEEEEvPT_PKS4_S7_S7_flPfS8_Pj)
        /*0140*/ 	.short	0x0210
        /*0142*/ 	.short	0x0048


	//----- nvinfo : EIATTR_SW_WAR
	.align		4
.L_2311:
        /*0144*/ 	.byte	0x04, 0x36
        /*0146*/ 	.short	(.L_2313 - .L_2312)
.L_2312:
        /*0148*/ 	.word	0x00000008
.L_2313:


//--------------------- .nv.info._ZN13group_norm_v214gn_cuda_kernelI6__halfLi320ELi1ELi16ELi80ELi1024ELb1ELi128ELi320ELi320ELi4ELb1ELi18ELb0ELb0ENS_16CompileConditionILi900EEEEEvPT_PKS4_S7_S7_flPfS8_Pj --------------------------
	.section	.nv.info._ZN13group_norm_v214gn_cuda_kernelI6__halfLi320ELi1ELi16ELi80ELi1024ELb1ELi128ELi320ELi320ELi4ELb1ELi18ELb0ELb0ENS_16CompileConditionILi900EEEEEvPT_PKS4_S7_S7_flPfS8_Pj,"",@"SHT_CUDA_INFO"
	.sectionflags	@""
	.align	4


	//----- nvinfo : EIATTR_CUDA_API_VERSION
	.align		4
        /*0000*/ 	.byte	0x04, 0x37
        /*0002*/ 	.short	(.L_2315 - .L_2314)
.L_2314:
        /*0004*/ 	.word	0x00000082


	//----- nvinfo : EIATTR_KPARAM_INFO
	.align		4
.L_2315:
        /*0008*/ 	.byte	0x04, 0x17
        /*000a*/ 	.short	(.L_2317 - .L_2316)
.L_2316:
        /*000c*/ 	.word	0x00000000
        /*0010*/ 	.short	0x0008
        /*0012*/ 	.short	0x0040
        /*0014*/ 	.byte	0x00, 0xf0, 0x21, 0x00


	//----- nvinfo : EIATTR_KPARAM_INFO
	.align		4
.L_2317:
        /*0018*/ 	.byte	0x04, 0x17
        /*001a*/ 	.short	(.L_2319 - .L_2318)
.L_2318:
        /*001c*/ 	.word	0x00000000
        /*0020*/ 	.short	0x0007
        /*0022*/ 	.short	0x0038
        /*0024*/ 	.byte	0x00, 0xf0, 0x21, 0x00


	//----- nvinfo : EIATTR_KPARAM_INFO
	.align		4
.L_2319:
        /*0028*/ 	.byte	0x04, 0x17
        /*002a*/ 	.short	(.L_2321 - .L_2320)
.L_2320:
        /*002c*/ 	.word	0x00000000
        /*0030*/ 	.short	0x0006
        /*0032*/ 	.short	0x0030
        /*0034*/ 	.byte	0x00, 0xf0, 0x21, 0x00


	//----- nvinfo : EIATTR_KPARAM_INFO
	.align		4
.L_2321:
        /*0038*/ 	.byte	0x04, 0x17
        /*003a*/ 	.short	(.L_2323 - .L_2322)
.L_2322:
        /*003c*/ 	.word	0x00000000
        /*0040*/ 	.short	0x0005
        /*0042*/ 	.short	0x0028
        /*0044*/ 	.byte	0x00, 0xf0, 0x21, 0x00


	//----- nvinfo : EIATTR_KPARAM_INFO
	.align		4
.L_2323:
        /*0048*/ 	.byte	0x04, 0x17
        /*004a*/ 	.short	(.L_2325 - .L_2324)
.L_2324:
        /*004c*/ 	.word	0x00000000
        /*0050*/ 	.short	0x0004
        /*0052*/ 	.short	0x0020
        /*0054*/ 	.byte	0x00, 0xf0, 0x11, 0x00


	//----- nvinfo : EIATTR_KPARAM_INFO
	.align		4
.L_2325:
        /*0058*/ 	.byte	0x04, 0x17
        /*005a*/ 	.short	(.L_2327 - .L_2326)
.L_2326:
        /*005c*/ 	.word	0x00000000
        /*0060*/ 	.short	0x0003
        /*0062*/ 	.short	0x0018
        /*0064*/ 	.byte	0x00, 0xf0, 0x21, 0x00


	//----- nvinfo : EIATTR_KPARAM_INFO
	.align		4
.L_2327:
        /*0068*/ 	.byte	0x04, 0x17
        /*006a*/ 	.short	(.L_2329 - .L_2328)
.L_2328:
        /*006c*/ 	.word	0x00000000
        /*0070*/ 	.short	0x0002
        /*0072*/ 	.short	0x0010
        /*0074*/ 	.byte	0x00, 0xf0, 0x21, 0x00


	//----- nvinfo : EIATTR_KPARAM_INFO
	.align		4
.L_2329:
        /*0078*/ 	.byte	0x04, 0x17
        /*007a*/ 	.short	(.L_2331 - .L_2330)
.L_2330:
        /*007c*/ 	.word	0x00000000
        /*0080*/ 	.short	0x0001
        /*0082*/ 	.short	0x0008
        /*0084*/ 	.byte	0x00, 0xf0, 0x21, 0x00


	//----- nvinfo : EIATTR_KPARAM_INFO
	.align		4
.L_2331:
        /*0088*/ 	.byte	0x04, 0x17
        /*008a*/ 	.short	(.L_2333 - .L_2332)
.L_2332:
        /*008c*/ 	.word	0x00000000
        /*0090*/ 	.short	0x0000
        /*0092*/ 	.short	0x0000
        /*0094*/ 	.byte	0x00, 0xf0, 0x21, 0x00


	//----- nvinfo : EIATTR_SPARSE_MMA_MASK
	.align		4
.L_2333:
        /*0098*/ 	.byte	0x03, 0x50
        /*009a*/ 	.short	0x0000


	//----- nvinfo : EIATTR_MAXREG_COUNT
	.align		4
        /*009c*/ 	.byte	0x03, 0x1b
        /*009e*/ 	.short	0x00a8


	//----- nvinfo : EIATTR_NUM_BARRIERS
	.align		4
        /*00a0*/ 	.byte	0x02, 0x4c
        /*00a2*/ 	.byte	0x01
	.zero		1


	//----- nvinfo : EIATTR_ANNOTATIONS
	.align		4
        /*00a4*/ 	.byte	0x04, 0x55
        /*00a6*/ 	.short	(.L_2335 - .L_2334)


	//   ....[0]....
.L_2334:
        /* <DEDUP_REMOVED lines=88> */


	//----- nvinfo : EIATTR_MERCURY_ISA_VERSION
	.align		4
.L_2335:
        /*0618*/ 	.byte	0x03, 0x5f
        /*061a*/ 	.short	0x0101


	//----- nvinfo : EIATTR_COOP_GROUP_MASK_REGIDS
	.align		4
        /*061c*/ 	.byte	0x04, 0x29
        /*061e*/ 	.short	(.L_2337 - .L_2336)


	//   ....[0]....
.L_2336:
        /*0620*/ 	.word	0xffffffff


	//   ....[1]....
        /*0624*/ 	.word	0xffffffff


	//   ....[2]....
        /*0628*/ 	.word	0xffffffff


	//   ....[3]....
        /*062c*/ 	.word	0xffffffff


	//   ....[4]....
        /*0630*/ 	.word	0xffffffff


	//   ....[5]....
        /*0634*/ 	.word	0xffffffff


	//   ....[6]....
        /*0638*/ 	.word	0xffffffff


	//   ....[7]....
        /*063c*/ 	.word	0xffffffff


	//   ....[8]....
        /*0640*/ 	.word	0xffffffff


	//   ....[9]....
        /*0644*/ 	.word	0xffffffff


	//----- nvinfo : EIATTR_COOP_GROUP_INSTR_OFFSETS
	.align		4
.L_2337:
        /*0648*/ 	.byte	0x04, 0x28
        /*064a*/ 	.short	(.L_2339 - .L_2338)


	//   ....[0]....
.L_2338:
        /*064c*/ 	.word	0x000035a0


	//   ....[1]....
        /*0650*/ 	.word	0x000035b0


	//   ....[2]....
        /*0654*/ 	.word	0x000035f0


	//   ....[3]....
        /*0658*/ 	.word	0x00003610


	//   ....[4]....
        /*065c*/ 	.word	0x00003930


	//   ....[5]....
        /*0660*/ 	.word	0x00003940


	//   ....[6]....
        /*0664*/ 	.word	0x00003960


	//   ....[7]....
        /*0668*/ 	.word	0x00003980


	//   ....[8]....
        /*066c*/ 	.word	0x000039a0


	//   ....[9]....
        /*0670*/ 	.word	0x000039d0


	//----- nvinfo : EIATTR_EXIT_INSTR_OFFSETS
	.align		4
.L_2339:
        /*0674*/ 	.byte	0x04, 0x1c
        /*0676*/ 	.short	(.L_2341 - .L_2340)


	//   ....[0]....
.L_2340:
        /*0678*/ 	.word	0x00000090


	//   ....[1]....
        /*067c*/ 	.word	0x00009eb0


	//----- nvinfo : EIATTR_MAX_THREADS
	.align		4
.L_2341:
        /*0680*/ 	.byte	0x04, 0x05
        /*0682*/ 	.short	(.L_2343 - .L_2342)
.L_2342:
        /*0684*/ 	.word	0x00000140
        /*0688*/ 	.word	0x00000001
        /*068c*/ 	.word	0x00000001


	//----- nvinfo : EIATTR_CRS_STACK_SIZE
	.align		4
.L_2343:
        /*0690*/ 	.byte	0x04, 0x1e
        /*0692*/ 	.short	(.L_2345 - .L_2344)
.L_2344:
        /*0694*/ 	.word	0x00000000


	//----- nvinfo : EIATTR_CBANK_PARAM_SIZE
	.align		4
.L_2345:
        /*0698*/ 	.byte	0x03, 0x19
        /*069a*/ 	.short	0x0048


	//----- nvinfo : EIATTR_PARAM_CBANK
	.align		4
        /*069c*/ 	.byte	0x04, 0x0a
        /*069e*/ 	.short	(.L_2347 - .L_2346)
	.align		4
.L_2346:
        /*06a0*/ 	.word	index@(.nv.constant0._ZN13group_norm_v214gn_cuda_kernelI6__halfLi320ELi1ELi16ELi80ELi1024ELb1ELi128ELi320ELi320ELi4ELb1ELi18ELb0ELb0ENS_16CompileConditionILi900EEEEEvPT_PKS4_S7_S7_flPfS8_Pj)
        /*06a4*/ 	.short	0x0210
        /*06a6*/ 	.short	0x0048


	//----- nvinfo : EIATTR_SW_WAR
	.align		4
.L_2347:
        /*06a8*/ 	.byte	0x04, 0x36
        /*06aa*/ 	.short	(.L_2349 - .L_2348)
.L_2348:
        /*06ac*/ 	.word	0x00000008
.L_2349:


//--------------------- .nv.info._ZN13group_norm_v214gn_cuda_kernelI6__halfLi320ELi2ELi16ELi80ELi1024ELb1ELi64ELi320ELi320ELi4ELb1ELi18ELb0ELb0ENS_16CompileConditionILi900EEEEEvPT_PKS4_S7_S7_flPfS8_Pj --------------------------
	.section	.nv.info._ZN13group_norm_v214gn_cuda_kernelI6__halfLi320ELi2ELi16ELi80ELi1024ELb1ELi64ELi320ELi320ELi4ELb1ELi18ELb0ELb0ENS_16CompileConditionILi900EEEEEvPT_PKS4_S7_S7_flPfS8_Pj,"",@"SHT_CUDA_INFO"
	.sectionflags	@""
	.align	4


	//----- nvinfo : EIATTR_CUDA_API_VERSION
	.align		4
        /*0000*/ 	.byte	0x04, 0x37
        /*0002*/ 	.short	(.L_2351 - .L_2350)
.L_2350:
        /*0004*/ 	.word	0x00000082


	//----- nvinfo : EIATTR_KPARAM_INFO
	.align		4
.L_2351:
        /*0008*/ 	.byte	0x04, 0x17
        /*000a*/ 	.short	(.L_2353 - .L_2352)
.L_2352:
        /*000c*/ 	.word	0x00000000
        /*0010*/ 	.short	0x0008
        /*0012*/ 	.short	0x0040
        /*0014*/ 	.byte	0x00, 0xf0, 0x21, 0x00


	//----- nvinfo : EIATTR_KPARAM_INFO
	.align		4
.L_2353:
        /*0018*/ 	.byte	0x04, 0x17
        /*001a*/ 	.short	(.L_2355 - .L_2354)
.L_2354:
        /*001c*/ 	.word	0x00000000
        /*0020*/ 	.short	0x0007
        /*0022*/ 	.short	0x0038
        /*0024*/ 	.byte	0x00, 0xf0, 0x21, 0x00


	//----- nvinfo : EIATTR_KPARAM_INFO
	.align		4
.L_2355:
        /*0028*/ 	.byte	0x04, 0x17
        /*002a*/ 	.short	(.L_2357 - .L_2356)
.L_2356:
        /*002c*/ 	.word	0x00000000
        /*0030*/ 	.short	0x0006
        /*0032*/ 	.short	0x0030
        /*0034*/ 	.byte	0x00, 0xf0, 0x21, 0x00


	//----- nvinfo : EIATTR_KPARAM_INFO
	.align		4
.L_2357:
        /*0038*/ 	.byte	0x04, 0x17
        /*003a*/ 	.short	(.L_2359 - .L_2358)
.L_2358:
        /*003c*/ 	.word	0x00000000
        /*0040*/ 	.short	0x0005
        /*0042*/ 	.short	0x0028
        /*0044*/ 	.byte	0x00, 0xf0, 0x21, 0x00


	//----- nvinfo : EIATTR_KPARAM_INFO
	.align		4
.L_2359:
        /*0048*/ 	.byte	0x04, 0x17
        /*004a*/ 	.short	(.L_2361 - .L_2360)
.L_2360:
        /*004c*/ 	.word	0x00000000
        /*0050*/ 	.short	0x0004
        /*0052*/ 	.short	0x0020
        /*0054*/ 	.byte	0x00, 0xf0, 0x11, 0x00


	//----- nvinfo : EIATTR_KPARAM_INFO
	.align		4
.L_2361:
        /*0058*/ 	.byte	0x04, 0x17
        /*005a*/ 	.short	(.L_2363 - .L_2362)
.L_2362:
        /*005c*/ 	.word	0x00000000
        /*0060*/ 	.short	0x0003
        /*0062*/ 	.short	0x0018
        /*0064*/ 	.byte	0x00, 0xf0, 0x21, 0x00


	//----- nvinfo : EIATTR_KPARAM_INFO
	.align		4
.L_2363:
        /*0068*/ 	.byte	0x04, 0x17
        /*006a*/ 	.short	(.L_2365 - .L_2364)
.L_2364:
        /*006c*/ 	.word	0x00000000
        /*0070*/ 	.short	0x0002
        /*0072*/ 	.short	0x0010
        /*0074*/ 	.byte	0x00, 0xf0, 0x21, 0x00


	//----- nvinfo : EIATTR_KPARAM_INFO
	.align		4
.L_2365:
        /*0078*/ 	.byte	0x04, 0x17
        /*007a*/ 	.short	(.L_2367 - .L_2366)
.L_2366:
        /*007c*/ 	.word	0x00000000
        /*0080*/ 	.short	0x0001
        /*0082*/ 	.short	0x0008
        /*0084*/ 	.byte	0x00, 0xf0, 0x21, 0x00


	//----- nvinfo : EIATTR_KPARAM_INFO
	.align		4
.L_2367:
        /*0088*/ 	.byte	0x04, 0x17
        /*008a*/ 	.short	(.L_2369 - .L_2368)
.L_2368:
        /*008c*/ 	.word	0x00000000
        /*0090*/ 	.short	0x0000
        /*0092*/ 	.short	0x0000
        /*0094*/ 	.byte	0x00, 0xf0, 0x21, 0x00


	//----- nvinfo : EIATTR_SPARSE_MMA_MASK
	.align		4
.L_2369:
        /*0098*/ 	.byte	0x03, 0x50
        /*009a*/ 	.short	0x0000


	//----- nvinfo : EIATTR_MAXREG_COUNT
	.align		4
        /*009c*/ 	.byte	0x03, 0x1b
        /*009e*/ 	.short	0x0060


	//----- nvinfo : EIATTR_NUM_BARRIERS
	.align		4
        /*00a0*/ 	.byte	0x02, 0x4c
        /*00a2*/ 	.byte	0x01
	.zero		1


	//----- nvinfo : EIATTR_ANNOTATIONS
	.align		4
        /*00a4*/ 	.byte	0x04, 0x55
        /*00a6*/ 	.short	(.L_2371 - .L_2370)


	//   ....[0]....
.L_2370:
        /* <DEDUP_REMOVED lines=25> */


	//----- nvinfo : EIATTR_MERCURY_ISA_VERSION
	.align		4
.L_2371:
        /*0228*/ 	.byte	0x03, 0x5f
        /*022a*/ 	.short	0x0101


	//----- nvinfo : EIATTR_COOP_GROUP_MASK_REGIDS
	.align		4
        /*022c*/ 	.byte	0x04, 0x29
        /*022e*/ 	.short	(.L_2373 - .L_2372)


	//   ....[0]....
.L_2372:
        /*0230*/ 	.word	0xffffffff


	//   ....[1]....
        /*0234*/ 	.word	0xffffffff


	//   ....[2]....
        /*0238*/ 	.word	0xffffffff


	//   ....[3]....
        /*023c*/ 	.word	0xffffffff


	//   ....[4]....
        /*0240*/ 	.word	0xffffffff


	//   ....[5]....
        /*0244*/ 	.word	0xffffffff


	//   ....[6]....
        /*0248*/ 	.word	0xffffffff


	//   ....[7]....
        /*024c*/ 	.word	0xffffffff


	//   ....[8]....
        /*0250*/ 	.word	0xffffffff


	//   ....[9]....
        /*0254*/ 	.word	0xffffffff


	//   ....[10]....
        /*0258*/ 	.word	0xffffffff


	//   ....[11]....
        /*025c*/ 	.word	0xffffffff


	//----- nvinfo : EIATTR_COOP_GROUP_INSTR_OFFSETS
	.align		4
.L_2373:
        /*0260*/ 	.byte	0x04, 0x28
        /*0262*/ 	.short	(.L_2375 - .L_2374)


	//   ....[0]....
.L_2374:
        /*0264*/ 	.word	0x000021c0


	//   ....[1]....
        /*0268*/ 	.word	0x000021e0


	//   ....[2]....
        /*026c*/ 	.word	0x00002230


	//   ....[3]....
        /*0270*/ 	.word	0x00002240


	//   ....[4]....
        /*0274*/ 	.word	0x00002620


	//   ....[5]....
        /*0278*/ 	.word	0x00002640


	//   ....[6]....
        /*027c*/ 	.word	0x00002660


	//   ....[7]....
        /*0280*/ 	.word	0x00002680


	//   ....[8]....
        /*0284*/ 	.word	0x000026a0


	//   ....[9]....
        /*0288*/ 	.word	0x000026c0


	//   ....[10]....
        /*028c*/ 	.word	0x000026e0


	//   ....[11]....
        /*0290*/ 	.word	0x00002700


	//----- nvinfo : EIATTR_EXIT_INSTR_OFFSETS
	.align		4
.L_2375:
        /*0294*/ 	.byte	0x04, 0x1c
        /*0296*/ 	.short	(.L_2377 - .L_2376)


	//   ....[0]....
.L_2376:
        /*0298*/ 	.word	0x00000090


	//   ....[1]....
        /*029c*/ 	.word	0x00005a40


	//----- nvinfo : EIATTR_MAX_THREADS
	.align		4
.L_2377:
        /*02a0*/ 	.byte	0x04, 0x05
        /*02a2*/ 	.short	(.L_2379 - .L_2378)
.L_2378:
        /*02a4*/ 	.word	0x00000140
        /*02a8*/ 	.word	0x00000001
        /*02ac*/ 	.word	0x00000001


	//----- nvinfo : EIATTR_CRS_STACK_SIZE
	.align		4
.L_2379:
        /*02b0*/ 	.byte	0x04, 0x1e
        /*02b2*/ 	.short	(.L_2381 - .L_2380)
.L_2380:
        /*02b4*/ 	.word	0x00000000


	//----- nvinfo : EIATTR_CBANK_PARAM_SIZE
	.align		4
.L_2381:
        /*02b8*/ 	.byte	0x03, 0x19
        /*02ba*/ 	.short	0x0048


	//----- nvinfo : EIATTR_PARAM_CBANK
	.align		4
        /*02bc*/ 	.byte	0x04, 0x0a
        /*02be*/ 	.short	(.L_2383 - .L_2382)
	.align		4
.L_2382:
        /*02c0*/ 	.word	index@(.nv.constant0._ZN13group_norm_v214gn_cuda_kernelI6__halfLi320ELi2ELi16ELi80ELi1024ELb1ELi64ELi320ELi320ELi4ELb1ELi18ELb0ELb0ENS_16CompileConditionILi900EEEEEvPT_PKS4_S7_S7_flPfS8_Pj)
        /*02c4*/ 	.short	0x0210
        /*02c6*/ 	.short	0x0048


	//----- nvinfo : EIATTR_SW_WAR
	.align		4
.L_2383:
        /*02c8*/ 	.byte	0x04, 0x36
        /*02ca*/ 	.short	(.L_2385 - .L_2384)
.L_2384:
        /*02cc*/ 	.word	0x00000008
.L_2385:


//--------------------- .nv.info._ZN13group_norm_v214gn_cuda_kernelI6__halfLi320ELi3ELi16ELi80ELi1024ELb1ELi64ELi320ELi320ELi4ELb1ELi21ELb0ELb0ENS_16CompileConditionILi900EEEEEvPT_PKS4_S7_S7_flPfS8_Pj --------------------------
	.section	.nv.info._ZN13group_norm_v214gn_cuda_kernelI6__halfLi320ELi3ELi16ELi80ELi1024ELb1ELi64ELi320ELi320ELi4ELb1ELi21ELb0ELb0ENS_16CompileConditionILi900EEEEEvPT_PKS4_S7_S7_flPfS8_Pj,"",@"SHT_CUDA_INFO"
	.sectionflags	@""
	.align	4


	//----- nvinfo : EIATTR_CUDA_API_VERSION
	.align		4
        /*0000*/ 	.byte	0x04, 0x37
        /*0002*/ 	.short	(.L_2387 - .L_2386)
.L_2386:
        /*0004*/ 	.word	0x00000082


	//----- nvinfo : EIATTR_KPARAM_INFO
	.align		4
.L_2387:
        /*0008*/ 	.byte	0x04, 0x17
        /*000a*/ 	.short	(.L_2389 - .L_2388)
.L_2388:
        /*000c*/ 	.word	0x00000000
        /*0010*/ 	.short	0x0008
        /*0012*/ 	.short	0x0040
        /*0014*/ 	.byte	0x00, 0xf0, 0x21, 0x00


	//----- nvinfo : EIATTR_KPARAM_INFO
	.align		4
.L_2389:
        /*0018*/ 	.byte	0x04, 0x17
        /*001a*/ 	.short	(.L_2391 - .L_2390)
.L_2390:
        /*001c*/ 	.word	0x00000000
        /*0020*/ 	.short	0x0007
        /*0022*/ 	.short	0x0038
        /*0024*/ 	.byte	0x00, 0xf0, 0x21, 0x00


	//----- nvinfo : EIATTR_KPARAM_INFO
	.align		4
.L_2391:
        /*0028*/ 	.byte	0x04, 0x17
        /*002a*/ 	.short	(.L_2393 - .L_2392)
.L_2392:
        /*002c*/ 	.word	0x00000000
        /*0030*/ 	.short	0x0006
        /*0032*/ 	.short	0x0030
        /*0034*/ 	.byte	0x00, 0xf0, 0x21, 0x00


	//----- nvinfo : EIATTR_KPARAM_INFO
	.align		4
.L_2393:
        /*0038*/ 	.byte	0x04, 0x17
        /*003a*/ 	.short	(.L_2395 - .L_2394)
.L_2394:
        /*003c*/ 	.word	0x00000000
        /*0040*/ 	.short	0x0005
        /*0042*/ 	.short	0x0028
        /*0044*/ 	.byte	0x00, 0xf0, 0x21, 0x00


	//----- nvinfo : EIATTR_KPARAM_INFO
	.align		4
.L_2395:
        /*0048*/ 	.byte	0x04, 0x17
        /*004a*/ 	.short	(.L_2397 - .L_2396)
.L_2396:
        /*004c*/ 	.word	0x00000000
        /*0050*/ 	.short	0x0004
        /*0052*/ 	.short	0x0020
        /*0054*/ 	.byte	0x00, 0xf0, 0x11, 0x00


	//----- nvinfo : EIATTR_KPARAM_INFO
	.align		4
.L_2397:
        /*0058*/ 	.byte	0x04, 0x17
        /*005a*/ 	.short	(.L_2399 - .L_2398)
.L_2398:
        /*005c*/ 	.word	0x00000000
        /*0060*/ 	.short	0x0003
        /*0062*/ 	.short	0x0018
        /*0064*/ 	.byte	0x00, 0xf0, 0x21, 0x00


	//----- nvinfo : EIATTR_KPARAM_INFO
	.align		4
.L_2399:
        /*0068*/ 	.byte	0x04, 0x17
        /*006a*/ 	.short	(.L_2401 - .L_2400)
.L_2400:
        /*006c*/ 	.word	0x00000000
        /*0070*/ 	.short	0x0002
        /*0072*/ 	.short	0x0010
        /*0074*/ 	.byte	0x00, 0xf0, 0x21, 0x00


	//----- nvinfo : EIATTR_KPARAM_INFO
	.align		4
.L_2401:
        /*0078*/ 	.byte	0x04, 0x17
        /*007a*/ 	.short	(.L_2403 - .L_2402)
.L_2402:
        /*007c*/ 	.word	0x00000000
        /*0080*/ 	.short	0x0001
        /*0082*/ 	.short	0x0008
        /*0084*/ 	.byte	0x00, 0xf0, 0x21, 0x00


	//----- nvinfo : EIATTR_KPARAM_INFO
	.align		4
.L_2403:
        /*0088*/ 	.byte	0x04, 0x17
        /*008a*/ 	.short	(.L_2405 - .L_2404)
.L_2404:
        /*008c*/ 	.word	0x00000000
        /*0090*/ 	.short	0x0000
        /*0092*/ 	.short	0x0000
        /*0094*/ 	.byte	0x00, 0xf0, 0x21, 0x00


	//----- nvinfo : EIATTR_SPARSE_MMA_MASK
	.align		4
.L_2405:
        /*0098*/ 	.byte	0x03, 0x50
        /*009a*/ 	.short	0x0000


	//----- nvinfo : EIATTR_MAXREG_COUNT
	.align		4
        /*009c*/ 	.byte	0x03, 0x1b
        /*009e*/ 	.short	0x0040


	//----- nvinfo : EIATTR_NUM_BARRIERS
	.align		4
        /*00a0*/ 	.byte	0x02, 0x4c
        /*00a2*/ 	.byte	0x01
	.zero		1


	//----- nvinfo : EIATTR_ANNOTATIONS
	.align		4
        /*00a4*/ 	.byte	0x04, 0x55
        /*00a6*/ 	.short	(.L_2407 - .L_2406)


	//   ....[0]....
.L_2406:
        /* <DEDUP_REMOVED lines=114> */


	//----- nvinfo : EIATTR_MERCURY_ISA_VERSION
	.align		4
.L_2407:
        /*07b8*/ 	.byte	0x03, 0x5f
        /*07ba*/ 	.short	0x0101


	//----- nvinfo : EIATTR_COOP_GROUP_MASK_REGIDS
	.align		4
        /*07bc*/ 	.byte	0x04, 0x29
        /*07be*/ 	.short	(.L_2409 - .L_2408)


	//   ....[0]....
.L_2408:
        /*07c0*/ 	.word	0xffffffff


	//   ....[1]....
        /*07c4*/ 	.word	0xffffffff


	//   ....[2]....
        /*07c8*/ 	.word	0xffffffff


	//   ....[3]....
        /*07cc*/ 	.word	0xffffffff


	//   ....[4]....
        /*07d0*/ 	.word	0xffffffff


	//   ....[5]....
        /*07d4*/ 	.word	0xffffffff


	//   ....[6]....
        /*07d8*/ 	.word	0xffffffff


	//   ....[7]....
        /*07dc*/ 	.word	0xffffffff


	//   ....[8]....
        /*07e0*/ 	.word	0xffffffff


	//   ....[9]....
        /*07e4*/ 	.word	0xffffffff


	//   ....[10]....
        /*07e8*/ 	.word	0xffffffff


	//   ....[11]....
        /*07ec*/ 	.word	0xffffffff


	//----- nvinfo : EIATTR_COOP_GROUP_INSTR_OFFSETS
	.align		4
.L_2409:
        /*07f0*/ 	.byte	0x04, 0x28
        /*07f2*/ 	.short	(.L_2411 - .L_2410)


	//   ....[0]....
.L_2410:
        /*07f4*/ 	.word	0x00002410


	//   ....[1]....
        /*07f8*/ 	.word	0x00002430


	//   ....[2]....
        /*07fc*/ 	.word	0x00002490


	//   ....[3]....
        /*0800*/ 	.word	0x000024a0


	//   ....[4]....
        /*0804*/ 	.word	0x00002860


	//   ....[5]....
        /*0808*/ 	.word	0x00002880


	//   ....[6]....
        /*080c*/ 	.word	0x000028a0


	//   ....[7]....
        /*0810*/ 	.word	0x000028c0


	//   ....[8]....
        /*0814*/ 	.word	0x000028e0


	//   ....[9]....
        /*0818*/ 	.word	0x00002900


	//   ....[10]....
        /*081c*/ 	.word	0x00002920


	//   ....[11]....
        /*0820*/ 	.word	0x00002940


	//----- nvinfo : EIATTR_EXIT_INSTR_OFFSETS
	.align		4
.L_2411:
        /*0824*/ 	.byte	0x04, 0x1c
        /*0826*/ 	.short	(.L_2413 - .L_2412)


	//   ....[0]....
.L_2412:
        /*0828*/ 	.word	0x00000090


	//   ....[1]....
        /*082c*/ 	.word	0x000064e0


	//----- nvinfo : EIATTR_MAX_THREADS
	.align		4
.L_2413:
        /*0830*/ 	.byte	0x04, 0x05
        /*0832*/ 	.short	(.L_2415 - .L_2414)
.L_2414:
        /*0834*/ 	.word	0x00000140
        /*0838*/ 	.word	0x00000001
        /*083c*/ 	.word	0x00000001


	//----- nvinfo : EIATTR_CRS_STACK_SIZE
	.align		4
.L_2415:
        /*0840*/ 	.byte	0x04, 0x1e
        /*0842*/ 	.short	(.L_2417 - .L_2416)
.L_2416:
        /*0844*/ 	.word	0x00000000


	//----- nvinfo : EIATTR_CBANK_PARAM_SIZE
	.align		4
.L_2417:
        /*0848*/ 	.byte	0x03, 0x19
        /*084a*/ 	.short	0x0048


	//----- nvinfo : EIATTR_PARAM_CBANK
	.align		4
        /*084c*/ 	.byte	0x04, 0x0a
        /*084e*/ 	.short	(.L_2419 - .L_2418)
	.align		4
.L_2418:
        /*0850*/ 	.word	index@(.nv.constant0._ZN13group_norm_v214gn_cuda_kernelI6__halfLi320ELi3ELi16ELi80ELi1024ELb1ELi64ELi320ELi320ELi4ELb1ELi21ELb0ELb0ENS_16CompileConditionILi900EEEEEvPT_PKS4_S7_S7_flPfS8_Pj)
        /*0854*/ 	.short	0x0210
        /*0856*/ 	.short	0x0048


	//----- nvinfo : EIATTR_SW_WAR
	.align		4
.L_2419:
        /*0858*/ 	.byte	0x04, 0x36
        /*085a*/ 	.short	(.L_2421 - .L_2420)
.L_2420:
        /*085c*/ 	.word	0x00000008
.L_2421:


//--------------------- .nv.info._ZN13group_norm_v214gn_cuda_kernelI6__halfLi320ELi3ELi16ELi80ELi1024ELb1ELi64ELi320ELi320ELi4ELb1ELi27ELb0ELb0ENS_16CompileConditionILi900EEEEEvPT_PKS4_S7_S7_flPfS8_Pj --------------------------
	.section	.nv.info._ZN13group_norm_v214gn_cuda_kernelI6__halfLi320ELi3ELi16ELi80ELi1024ELb1ELi64ELi320ELi320ELi4ELb1ELi27ELb0ELb0ENS_16CompileConditionILi900EEEEEvPT_PKS4_S7_S7_flPfS8_Pj,"",@"SHT_CUDA_INFO"
	.sectionflags	@""
	.align	4


	//----- nvinfo : EIATTR_CUDA_API_VERSION
	.align		4
        /*0000*/ 	.byte	0x04, 0x37
        /*0002*/ 	.short	(.L_2423 - .L_2422)
.L_2422:
        /*0004*/ 	.word	0x00000082


	//----- nvinfo : EIATTR_KPARAM_INFO
	.align		4
.L_2423:
        /*0008*/ 	.byte	0x04, 0x17
        /*000a*/ 	.short	(.L_2425 - .L_2424)
.L_2424:
        /*000c*/ 	.word	0x00000000
        /*0010*/ 	.short	0x0008
        /*0012*/ 	.short	0x0040
        /*0014*/ 	.byte	0x00, 0xf0, 0x21, 0x00


	//----- nvinfo : EIATTR_KPARAM_INFO
	.align		4
.L_2425:
        /*0018*/ 	.byte	0x04, 0x17
        /*001a*/ 	.short	(.L_2427 - .L_2426)
.L_2426:
        /*001c*/ 	.word	0x00000000
        /*0020*/ 	.short	0x0007
        /*0022*/ 	.short	0x0038
        /*0024*/ 	.byte	0x00, 0xf0, 0x21, 0x00


	//----- nvinfo : EIATTR_KPARAM_INFO
	.align		4
.L_2427:
        /*0028*/ 	.byte	0x04, 0x17
        /*002a*/ 	.short	(.L_2429 - .L_2428)
.L_2428:
        /*002c*/ 	.word	0x00000000
        /*0030*/ 	.short	0x0006
        /*0032*/ 	.short	0x0030
        /*0034*/ 	.byte	0x00, 0xf0, 0x21, 0x00


	//----- nvinfo : EIATTR_KPARAM_INFO
	.align		4
.L_2429:
        /*0038*/ 	.byte	0x04, 0x17
        /*003a*/ 	.short	(.L_2431 - .L_2430)
.L_2430:
        /*003c*/ 	.word	0x00000000
        /*0040*/ 	.short	0x0005
        /*0042*/ 	.short	0x0028
        /*0044*/ 	.byte	0x00, 0xf0, 0x21, 0x00


	//----- nvinfo : EIATTR_KPARAM_INFO
	.align		4
.L_2431:
        /*0048*/ 	.byte	0x04, 0x17
        /*004a*/ 	.short	(.L_2433 - .L_2432)
.L_2432:
        /*004c*/ 	.word	0x00000000
        /*0050*/ 	.short	0x0004
        /*0052*/ 	.short	0x0020
        /*0054*/ 	.byte	0x00, 0xf0, 0x11, 0x00


	//----- nvinfo : EIATTR_KPARAM_INFO
	.align		4
.L_2433:
        /*0058*/ 	.byte	0x04, 0x17
        /*005a*/ 	.short	(.L_2435 - .L_2434)
.L_2434:
        /*005c*/ 	.word	0x00000000
        /*0060*/ 	.short	0x0003
        /*0062*/ 	.short	0x0018
        /*0064*/ 	.byte	0x00, 0xf0, 0x21, 0x00


	//----- nvinfo : EIATTR_KPARAM_INFO
	.align		4
.L_2435:
        /*0068*/ 	.byte	0x04, 0x17
        /*006a*/ 	.short	(.L_2437 - .L_2436)
.L_2436:
        /*006c*/ 	.word	0x00000000
        /*0070*/ 	.short	0x0002
        /*0072*/ 	.short	0x0010
        /*0074*/ 	.byte	0x00, 0xf0, 0x21, 0x00


	//----- nvinfo : EIATTR_KPARAM_INFO
	.align		4
.L_2437:
        /*0078*/ 	.byte	0x04, 0x17
        /*007a*/ 	.short	(.L_2439 - .L_2438)
.L_2438:
        /*007c*/ 	.word	0x00000000
        /*0080*/ 	.short	0x0001
        /*0082*/ 	.short	0x0008
        /*0084*/ 	.byte	0x00, 0xf0, 0x21, 0x00


	//----- nvinfo : EIATTR_KPARAM_INFO
	.align		4
.L_2439:
        /*0088*/ 	.byte	0x04, 0x17
        /*008a*/ 	.short	(.L_2441 - .L_2440)
.L_2440:
        /*008c*/ 	.word	0x00000000
        /*0090*/ 	.short	0x0000
        /*0092*/ 	.short	0x0000
        /*0094*/ 	.byte	0x00, 0xf0, 0x21, 0x00


	//----- nvinfo : EIATTR_SPARSE_MMA_MASK
	.align		4
.L_2441:
        /*0098*/ 	.byte	0x03, 0x50
        /*009a*/ 	.short	0x0000


	//----- nvinfo : EIATTR_MAXREG_COUNT
	.align		4
        /*009c*/ 	.byte	0x03, 0x1b
        /*009e*/ 	.short	0x0040


	//----- nvinfo : EIATTR_NUM_BARRIERS
	.align		4
        /*00a0*/ 	.byte	0x02, 0x4c
        /*00a2*/ 	.byte	0x01
	.zero		1


	//----- nvinfo : EIATTR_ANNOTATIONS
	.align		4
        /*00a4*/ 	.byte	0x04, 0x55
        /*00a6*/ 	.short	(.L_2443 - .L_2442)


	//   ....[0]....
.L_2442:
        /* <DEDUP_REMOVED lines=114> */


	//----- nvinfo : EIATTR_MERCURY_ISA_VERSION
	.align		4
.L_2443:
        /*07b8*/ 	.byte	0x03, 0x5f
        /*07ba*/ 	.short	0x0101


	//----- nvinfo : EIATTR_COOP_GROUP_MASK_REGIDS
	.align		4
        /*07bc*/ 	.byte	0x04, 0x29
        /*07be*/ 	.short	(.L_2445 - .L_2444)


	//   ....[0]....
.L_2444:
        /*07c0*/ 	.word	0xffffffff


	//   ....[1]....
        /*07c4*/ 	.word	0xffffffff


	//   ....[2]....
        /*07c8*/ 	.word	0xffffffff


	//   ....[3]....
        /*07cc*/ 	.word	0xffffffff


	//   ....[4]....
        /*07d0*/ 	.word	0xffffffff


	//   ....[5]....
        /*07d4*/ 	.word	0xffffffff


	//   ....[6]....
        /*07d8*/ 	.word	0xffffffff


	//   ....[7]....
        /*07dc*/ 	.word	0xffffffff


	//   ....[8]....
        /*07e0*/ 	.word	0xffffffff


	//   ....[9]....
        /*07e4*/ 	.word	0xffffffff


	//   ....[10]....
        /*07e8*/ 	.word	0xffffffff


	//   ....[11]....
        /*07ec*/ 	.word	0xffffffff


	//----- nvinfo : EIATTR_COOP_GROUP_INSTR_OFFSETS
	.align		4
.L_2445:
        /*07f0*/ 	.byte	0x04, 0x28
        /*07f2*/ 	.short	(.L_2447 - .L_2446)


	//   ....[0]....
.L_2446:
        /*07f4*/ 	.word	0x00002410


	//   ....[1]....
        /*07f8*/ 	.word	0x00002430


	//   ....[2]....
        /*07fc*/ 	.word	0x00002490


	//   ....[3]....
        /*0800*/ 	.word	0x000024a0


	//   ....[4]....
        /*0804*/ 	.word	0x00002860


	//   ....[5]....
        /*0808*/ 	.word	0x00002880


	//   ....[6]....
        /*080c*/ 	.word	0x000028a0


	//   ....[7]....
        /*0810*/ 	.word	0x000028c0


	//   ....[8]....
        /*0814*/ 	.word	0x000028e0


	//   ....[9]....
        /*0818*/ 	.word	0x00002900


	//   ....[10]....
        /*081c*/ 	.word	0x00002920


	//   ....[11]....
        /*0820*/ 	.word	0x00002940


	//----- nvinfo : EIATTR_EXIT_INSTR_OFFSETS
	.align		4
.L_2447:
        /*0824*/ 	.byte	0x04, 0x1c
        /*0826*/ 	.short	(.L_2449 - .L_2448)


	//   ....[0]....
.L_2448:
        /*0828*/ 	.word	0x00000090


	//   ....[1]....
        /*082c*/ 	.word	0x000064e0


	//----- nvinfo : EIATTR_MAX_THREADS
	.align		4
.L_2449:
        /*0830*/ 	.byte	0x04, 0x05
        /*0832*/ 	.short	(.L_2451 - .L_2450)
.L_2450:
        /*0834*/ 	.word	0x00000140
        /*0838*/ 	.word	0x00000001
        /*083c*/ 	.word	0x00000001


	//----- nvinfo : EIATTR_CRS_STACK_SIZE
	.align		4
.L_2451:
        /*0840*/ 	.byte	0x04, 0x1e
        /*0842*/ 	.short	(.L_2453 - .L_2452)
.L_2452:
        /*0844*/ 	.word	0x00000000


	//----- nvinfo : EIATTR_CBANK_PARAM_SIZE
	.align		4
.L_2453:
        /*0848*/ 	.byte	0x03, 0x19
        /*084a*/ 	.short	0x0048


	//----- nvinfo : EIATTR_PARAM_CBANK
	.align		4
        /*084c*/ 	.byte	0x04, 0x0a
        /*084e*/ 	.short	(.L_2455 - .L_2454)
	.align		4
.L_2454:
        /*0850*/ 	.word	index@(.nv.constant0._ZN13group_norm_v214gn_cuda_kernelI6__halfLi320ELi3ELi16ELi80ELi1024ELb1ELi64ELi320ELi320ELi4ELb1ELi27ELb0ELb0ENS_16CompileConditionILi900EEEEEvPT_PKS4_S7_S7_flPfS8_Pj)
        /*0854*/ 	.short	0x0210
        /*0856*/ 	.short	0x0048


	//----- nvinfo : EIATTR_SW_WAR
	.align		4
.L_2455:
        /*0858*/ 	.byte	0x04, 0x36
        /*085a*/ 	.short	(.L_2457 - .L_2456)
.L_2456:
        /*085c*/ 	.word	0x00000008
.L_2457:


//--------------------- .nv.callgraph             --------------------------
	.section	.nv.callgraph,"",@"SHT_CUDA_CALLGRAPH"
	.align	4
	.sectionentsize	8
	.align		4
        /*0000*/ 	.word	0x00000000
	.align		4
        /*0004*/ 	.word	0xffffffff
	.align		4
        /*0008*/ 	.word	0x00000000
	.align		4
        /*000c*/ 	.word	0xfffffffe
	.align		4
        /*0010*/ 	.word	0x00000000
	.align		4
        /*0014*/ 	.word	0xfffffffd
	.align		4
        /*0018*/ 	.word	0x00000000
	.align		4
        /*001c*/ 	.word	0xfffffffc


//--------------------- .text._ZN13group_norm_v218gn_bwd_cuda_kernelI13__nv_bfloat16Li320ELi3ELi32ELi40ELi1024ELb0ELb1ELi16ELi320ELi320ELi4ELb1ELi5ELb0ELb0ELNS_15WgradSyncMethodE2ENS_16CompileConditionILi900EEEEEvPT_S6_S6_PKS5_S8_S8_S8_PKfflPfPj --------------------------
	.section	.text._ZN13group_norm_v218gn_bwd_cuda_kernelI13__nv_bfloat16Li320ELi3ELi32ELi40ELi1024ELb0ELb1ELi16ELi320ELi320ELi4ELb1ELi5ELb0ELb0ELNS_15WgradSyncMethodE2ENS_16CompileConditionILi900EEEEEvPT_S6_S6_PKS5_S8_S8_S8_PKfflPfPj,"ax",@progbits
	.align	128
        .global         _ZN13group_norm_v218gn_bwd_cuda_kernelI13__nv_bfloat16Li320ELi3ELi32ELi40ELi1024ELb0ELb1ELi16ELi320ELi320ELi4ELb1ELi5ELb0ELb0ELNS_15WgradSyncMethodE2ENS_16CompileConditionILi900EEEEEvPT_S6_S6_PKS5_S8_S8_S8_PKfflPfPj
        .type           _ZN13group_norm_v218gn_bwd_cuda_kernelI13__nv_bfloat16Li320ELi3ELi32ELi40ELi1024ELb0ELb1ELi16ELi320ELi320ELi4ELb1ELi5ELb0ELb0ELNS_15WgradSyncMethodE2ENS_16CompileConditionILi900EEEEEvPT_S6_S6_PKS5_S8_S8_S8_PKfflPfPj,@function
        .size           _ZN13group_norm_v218gn_bwd_cuda_kernelI13__nv_bfloat16Li320ELi3ELi32ELi40ELi1024ELb0ELb1ELi16ELi320ELi320ELi4ELb1ELi5ELb0ELb0ELNS_15WgradSyncMethodE2ENS_16CompileConditionILi900EEEEEvPT_S6_S6_PKS5_S8_S8_S8_PKfflPfPj,(.L_x_2628 - _ZN13group_norm_v218gn_bwd_cuda_kernelI13__nv_bfloat16Li320ELi3ELi32ELi40ELi1024ELb0ELb1ELi16ELi320ELi320ELi4ELb1ELi5ELb0ELb0ELNS_15WgradSyncMethodE2ENS_16CompileConditionILi900EEEEEvPT_S6_S6_PKS5_S8_S8_S8_PKfflPfPj)
        .other          _ZN13group_norm_v218gn_bwd_cuda_kernelI13__nv_bfloat16Li320ELi3ELi32ELi40ELi1024ELb0ELb1ELi16ELi320ELi320ELi4ELb1ELi5ELb0ELb0ELNS_15WgradSyncMethodE2ENS_16CompileConditionILi900EEEEEvPT_S6_S6_PKS5_S8_S8_S8_PKfflPfPj,@"STO_CUDA_ENTRY STV_DEFAULT"
_ZN13group_norm_v218gn_bwd_cuda_kernelI13__nv_bfloat16Li320ELi3ELi32ELi40ELi1024ELb0ELb1ELi16ELi320ELi320ELi4ELb1ELi5ELb0ELb0ELNS_15WgradSyncMethodE2ENS_16CompileConditionILi900EEEEEvPT_S6_S6_PKS5_S8_S8_S8_PKfflPfPj:
.text._ZN13group_norm_v218gn_bwd_cuda_kernelI13__nv_bfloat16Li320ELi3ELi32ELi40ELi1024ELb0ELb1ELi16ELi320ELi320ELi4ELb1ELi5ELb0ELb0ELNS_15WgradSyncMethodE2ENS_16CompileConditionILi900EEEEEvPT_S6_S6_PKS5_S8_S8_S8_PKfflPfPj:
[----:B------:R-:W-:Y:S08]  /*0000*/  LDC R1, c[0x0][0x28] ;  /* 0x00000a00ff017b82 */ /* 0x000ff00000000800 */
[----:B------:R-:W0:Y:S01]  /*0010*/  S2UR UR6, SR_CTAID.Y ;  /* 0x00000000000679c3 */ /* 0x000e220000002600 */
[----:B------:R-:W-:Y:S01]  /*0020*/  ULDC.64 UR4, c[0x0][0x258] ;  /* 0x0000960000047ab9 */ /* 0x000fe20000000a00 */
[----:B------:R-:W-:Y:S01]  /*0030*/  ULDC.64 UR14, c[0x0][0x208] ;  /* 0x00008200000e7ab9 */ /* 0x000fe20000000a00 */
[----:B------:R-:W-:-:S02]  /*0040*/  USHF.L.U32 UR20, UR4, 0x2, URZ ;  /* 0x0000000204147899 */ /* 0x000fc4000800063f */
[----:B------:R-:W-:-:S03]  /*0050*/  USHF.L.U64.HI UR7, UR4, 0x2, UR5 ;  /* 0x0000000204077899 */ /* 0x000fc60008010205 */
[----:B------:R-:W1:Y:S01]  /*0060*/  S2UR UR21, SR_CTAID.X ;  /* 0x00000000001579c3 */ /* 0x000e620000002500 */
[----:B------:R-:W-:Y:S01]  /*0070*/  UMOV UR4, URZ ;  /* 0x0000003f00047c82 */ /* 0x000fe20008000000 */
[----:B0-----:R-:W-:Y:S02]  /*0080*/  UISETP.GT.U32.AND UP0, UPT, UR20, UR6, UPT ;  /* 0x000000061400728c */ /* 0x001fe4000bf04070 */
[----:B------:R-:W-:Y:S02]  /*0090*/  UMOV UR8, UR6 ;  /* 0x0000000600087c82 */ /* 0x000fe40008000000 */
[----:B------:R-:W-:-:S06]  /*00a0*/  UISETP.GT.AND.EX UP0, UPT, UR7, URZ, UPT, UP0 ;  /* 0x0000003f0700728c */ /* 0x000fcc000bf04300 */
[----:B------:R-:W-:-:S13]  /*00b0*/  PLOP3.LUT P0, PT, PT, PT, UP0, 0x80, 0x0 ;  /* 0x000000000000781c */ /* 0x000fda0003f0f008 */
[----:B-1----:R-:W-:Y:S05]  /*00c0*/  @P0 BRA `(.L_x_0) ;  /* 0x0000000000680947 */ /* 0x002fea0003800000 */
[----:B------:R-:W0:Y:S01]  /*00d0*/  S2R R0, SR_TID.X ;  /* 0x0000000000007919 */ /* 0x000e220000002100 */
[----:B------:R-:W-:Y:S01]  /*00e0*/  BAR.SYNC.DEFER_BLOCKING 0x0 ;  /* 0x0000000000007b1d */ /* 0x000fe20000010000 */
[----:B0-----:R-:W-:-:S13]  /*00f0*/  ISETP.NE.AND P0, PT, R0, RZ, PT ;  /* 0x000000ff0000720c */ /* 0x001fda0003f05270 */
[----:B------:R-:W-:Y:S05]  /*0100*/  @P0 BRA `(.L_x_1) ;  /* 0x00000000004c0947 */ /* 0x000fea0003800000 */
[----:B------:R-:W-:Y:S01]  /*0110*/  ULDC.64 UR10, c[0x0][0x268] ;  /* 0x00009a00000a7ab9 */ /* 0x000fe20000000a00 */
[----:B------:R-:W-:Y:S01]  /*0120*/  IADD3 R0, RZ, -UR8, RZ ;  /* 0x80000008ff007c10 */ /* 0x000fe2000fffe0ff */
[----:B------:R-:W-:Y:S01]  /*0130*/  UIADD3 UR5, UP0, UR10, 0x14, URZ ;  /* 0x000000140a057890 */ /* 0x000fe2000ff1e03f */
[----:B------:R-:W-:Y:S02]  /*0140*/  IMAD.MOV.U32 R5, RZ, RZ, 0x7ffffec1 ;  /* 0x7ffffec1ff057424 */ /* 0x000fe400078e00ff */
[----:B------:R-:W-:Y:S01]  /*0150*/  ISETP.NE.AND P0, PT, R0, UR21, PT ;  /* 0x0000001500007c0c */ /* 0x000fe2000bf05270 */
[----:B------:R-:W-:Y:S02]  /*0160*/  UIADD3.X UR9, URZ, UR11, URZ, UP0, !UPT ;  /* 0x0000000b3f097290 */ /* 0x000fe400087fe43f */
[----:B------:R-:W-:Y:S02]  /*0170*/  MOV R2, UR5 ;  /* 0x0000000500027c02 */ /* 0x000fe40008000f00 */
[----:B------:R-:W-:-:S02]  /*0180*/  SEL R5, R5, 0x1, !P0 ;  /* 0x0000000105057807 */ /* 0x000fc40004000000 */
[----:B------:R-:W-:Y:S01]  /*0190*/  IMAD.U32 R3, RZ, RZ, UR9 ;  /* 0x00000009ff037e24 */ /* 0x000fe2000f8e00ff */
[----:B------:R-:W-:Y:S06]  /*01a0*/  MEMBAR.ALL.GPU ;  /* 0x0000000000007992 */ /* 0x000fec000000a000 */
[----:B------:R-:W-:-:S00]  /*01b0*/  ERRBAR ;  /* 0x00000000000079ab */ /* 0x000fc00000000000 */
[----:B------:R-:W-:Y:S06]  /*01c0*/  CGAERRBAR ;  /* 0x00000000000075ab */ /* 0x000fec0000000000 */
[----:B------:R0:W5:Y:S02]  /*01d0*/  ATOM.E.ADD.STRONG.GPU PT, R5, desc[UR14][R2.64], R5 ;  /* 0x000000050205798a */ /* 0x00016400081ee1ce */
.L_x_2:
[----:B------:R-:W2:Y:S04]  /*01e0*/  LD.E.STRONG.GPU R0, desc[UR14][R2.64] ;  /* 0x0000000e02007980 */ /* 0x000ea8000c10f900 */
[----:B--2---:R-:W-:Y:S01]  /*01f0*/  CCTL.IVALL ;  /* 0x00000000ff00798f */ /* 0x004fe20002000000 */
[----:B------:R-:W-:Y:S05]  /*0200*/  YIELD ;  /* 0x0000000000007946 */ /* 0x000fea0003800000 */
[----:B-----5:R-:W-:-:S04]  /*0210*/  LOP3.LUT R0, R0, R5, RZ, 0x3c, !PT ;  /* 0x0000000500007212 */ /* 0x020fc800078e3cff */
[----:B------:R-:W-:-:S13]  /*0220*/  ISETP.GT.AND P0, PT, R0, -0x1, PT ;  /* 0xffffffff0000780c */ /* 0x000fda0003f04270 */
[----:B------:R-:W-:Y:S05]  /*0230*/  @P0 BRA `(.L_x_2) ;  /* 0xfffffffc00e80947 */ /* 0x000fea000383ffff */
.L_x_1:
[----:B------:R-:W-:Y:S05]  /*0240*/  WARPSYNC.ALL ;  /* 0x0000000000007948 */ /* 0x000fea0003800000 */
[----:B------:R-:W-:Y:S06]  /*0250*/  BAR.SYNC.DEFER_BLOCKING 0x0 ;  /* 0x0000000000007b1d */ /* 0x000fec0000010000 */
[----:B------:R-:W-:Y:S05]  /*0260*/  BRA `(.L_x_3) ;  /* 0x0000002c009c7947 */ /* 0x000fea0003800000 */
.L_x_0:
[----:B------:R-:W0:Y:S01]  /*0270*/  S2UR UR9, SR_CgaCtaId ;  /* 0x00000000000979c3 */ /* 0x000e220000008800 */
[----:B------:R-:W1:Y:S01]  /*0280*/  S2R R0, SR_TID.X ;  /* 0x0000000000007919 */ /* 0x000e620000002100 */
[----:B------:R-:W-:Y:S02]  /*0290*/  UMOV UR5, 0x400 ;  /* 0x0000040000057882 */ /* 0x000fe40000000000 */
[----:B------:R-:W-:-:S04]  /*02a0*/  UIADD3 UR5, UR5, 0x2800, URZ ;  /* 0x0000280005057890 */ /* 0x000fc8000fffe03f */
[----:B0-----:R-:W-:-:S03]  /*02b0*/  ULEA UR9, UR9, UR5, 0x18 ;  /* 0x0000000509097291 */ /* 0x001fc6000f8ec03f */
[----:B------:R-:W-:-:S09]  /*02c0*/  UMOV UR5, URZ ;  /* 0x0000003f00057c82 */ /* 0x000fd20008000000 */
.L_x_14:
[----:B-12---:R-:W-:Y:S01]  /*02d0*/  IMAD.WIDE.U32 R2, R0, -0x33333333, RZ ;  /* 0xcccccccd00027825 */ /* 0x006fe200078e00ff */
[----:B------:R-:W-:Y:S01]  /*02e0*/  ULOP3.LUT UR10, UR8, 0x3, URZ, 0xc0, !UPT ;  /* 0x00000003080a7892 */ /* 0x000fe2000f8ec03f */
[----:B------:R-:W0:Y:S01]  /*02f0*/  LDC.64 R12, c[0x0][0x238] ;  /* 0x00008e00ff0c7b82 */ /* 0x000e220000000a00 */
[----:B------:R-:W-:Y:S02]  /*0300*/  USHF.R.U64 UR12, UR8, 0x2, UR4 ;  /* 0x00000002080c7899 */ /* 0x000fe40008001204 */
[----:B------:R-:W-:Y:S01]  /*0310*/  SHF.R.U32.HI R41, RZ, 0x6, R3 ;  /* 0x00000006ff297819 */ /* 0x000fe20000011603 */
[----:B------:R-:W-:Y:S02]  /*0320*/  UIMAD UR11, UR10, 0x140, URZ ;  /* 0x000001400a0b78a4 */ /* 0x000fe4000f8e023f */
[----:B------:R-:W-:Y:S02]  /*0330*/  USHF.L.U32 UR10, UR21, 0x4, URZ ;  /* 0x00000004150a7899 */ /* 0x000fe4000800063f */
[----:B------:R-:W-:Y:S01]  /*0340*/  IMAD R9, R41, -0x50, R0 ;  /* 0xffffffb029097824 */ /* 0x000fe200078e0200 */
[----:B------:R-:W-:-:S02]  /*0350*/  USHF.R.U32.HI UR13, URZ, 0x2, UR4 ;  /* 0x000000023f0d7899 */ /* 0x000fc40008011604 */
[----:B------:R-:W-:Y:S02]  /*0360*/  ULOP3.LUT UR10, UR10, 0x3f0, URZ, 0xc0, !UPT ;  /* 0x000003f00a0a7892 */ /* 0x000fe4000f8ec03f */
[----:B------:R-:W-:Y:S01]  /*0370*/  LEA R32, R9, UR11, 0x2 ;  /* 0x0000000b09207c11 */ /* 0x000fe2000f8e10ff */
[----:B------:R-:W-:Y:S01]  /*0380*/  ULDC.64 UR16, c[0x0][0x228] ;  /* 0x00008a0000107ab9 */ /* 0x000fe20000000a00 */
[----:B------:R-:W-:Y:S01]  /*0390*/  MOV R10, UR13 ;  /* 0x0000000d000a7c02 */ /* 0x000fe20008000f00 */
[----:B------:R-:W-:Y:S01]  /*03a0*/  IMAD.MOV.U32 R40, RZ, RZ, 0x28 ;  /* 0x00000028ff287424 */ /* 0x000fe200078e00ff */
[----:B------:R-:W-:Y:S01]  /*03b0*/  SHF.R.S32.HI R33, RZ, 0x1f, R32 ;  /* 0x0000001fff217819 */ /* 0x000fe20000011420 */
[----:B------:R-:W-:Y:S01]  /*03c0*/  IMAD.WIDE.U32 R2, R32, -0x33333333, RZ ;  /* 0xcccccccd20027825 */ /* 0x000fe200078e00ff */
[----:B------:R-:W-:-:S03]  /*03d0*/  ULDC.64 UR22, c[0x0][0x260] ;  /* 0x0000980000167ab9 */ /* 0x000fc60000000a00 */
[----:B------:R-:W-:Y:S01]  /*03e0*/  VIADD R11, R41, UR10 ;  /* 0x0000000a290b7c36 */ /* 0x000fe20008000000 */
[----:B------:R-:W-:Y:S01]  /*03f0*/  SHF.R.U32.HI R2, RZ, 0x5, R3 ;  /* 0x00000005ff027819 */ /* 0x000fe20000011603 */
[----:B------:R-:W-:Y:S01]  /*0400*/  UIMAD UR10, UR13, 0x140000, URZ ;  /* 0x001400000d0a78a4 */ /* 0x000fe2000f8e023f */
[----:B------:R-:W-:Y:S01]  /*0410*/  MOV R3, UR12 ;  /* 0x0000000c00037c02 */ /* 0x000fe20008000f00 */
[----:B------:R-:W-:Y:S01]  /*0420*/  IMAD R11, R11, 0x500, RZ ;  /* 0x000005000b0b7824 */ /* 0x000fe200078e02ff */
[----:B------:R-:W-:Y:S02]  /*0430*/  ULDC.64 UR12, c[0x0][0x248] ;  /* 0x00009200000c7ab9 */ /* 0x000fe40000000a00 */
[C---:B------:R-:W-:Y:S01]  /*0440*/  LEA R8, P0, R3.reuse, R2, 0x5 ;  /* 0x0000000203087211 */ /* 0x040fe200078028ff */
[----:B------:R-:W-:-:S04]  /*0450*/  IMAD.WIDE.U32 R6, R3, 0x140000, R32 ;  /* 0x0014000003067825 */ /* 0x000fc800078e0020 */
[----:B------:R-:W-:Y:S01]  /*0460*/  VIADD R5, R7, UR10 ;  /* 0x0000000a07057c36 */ /* 0x000fe20008000000 */
[----:B------:R-:W-:Y:S01]  /*0470*/  LEA.HI.X R7, R3, RZ, R10, 0x5, P0 ;  /* 0x000000ff03077211 */ /* 0x000fe200000f2c0a */
[----:B0-----:R-:W-:Y:S01]  /*0480*/  IMAD.WIDE R32, R32, 0x2, R12 ;  /* 0x0000000220207825 */ /* 0x001fe200078e020c */
[----:B------:R-:W-:Y:S01]  /*0490*/  IADD3 R4, P1, R11, R6, RZ ;  /* 0x000000060b047210 */ /* 0x000fe20007f3e0ff */
[----:B------:R-:W-:Y:S01]  /*04a0*/  ULDC UR10, c[0x0][0x250] ;  /* 0x00009400000a7ab9 */ /* 0x000fe20000000800 */
[C---:B------:R-:W-:Y:S02]  /*04b0*/  LEA R34, P0, R8.reuse, UR12, 0x3 ;  /* 0x0000000c08227c11 */ /* 0x040fe4000f8018ff */
[----:B------:R-:W-:Y:S01]  /*04c0*/  IADD3.X R3, RZ, R5, RZ, P1, !PT ;  /* 0x00000005ff037210 */ /* 0x000fe20000ffe4ff */
[----:B------:R-:W2:Y:S01]  /*04d0*/  LDG.E.64.CONSTANT R32, desc[UR14][R32.64] ;  /* 0x0000000e20207981 */ /* 0x000ea2000c1e9b00 */
[----:B------:R-:W-:Y:S01]  /*04e0*/  LEA.HI.X R35, R8, UR13, R7, 0x3, P0 ;  /* 0x0000000d08237c11 */ /* 0x000fe200080f1c07 */
[----:B------:R-:W-:Y:S01]  /*04f0*/  ULDC.64 UR12, c[0x0][0x230] ;  /* 0x00008c00000c7ab9 */ /* 0x000fe20000000a00 */
[C---:B------:R-:W-:Y:S01]  /*0500*/  SHF.L.U64.HI R3, R4.reuse, 0x1, R3 ;  /* 0x0000000104037819 */ /* 0x040fe20000010203 */
[----:B------:R-:W-:-:S03]  /*0510*/  IMAD.SHL.U32 R4, R4, 0x2, RZ ;  /* 0x0000000204047824 */ /* 0x000fc600078e00ff */
[----:B------:R-:W3:Y:S02]  /*0520*/  LDG.E.64.CONSTANT R34, desc[UR14][R34.64] ;  /* 0x0000000e22227981 */ /* 0x000ee4000c1e9b00 */
[C---:B------:R-:W-:Y:S02]  /*0530*/  IADD3 R30, P0, R4.reuse, UR12, RZ ;  /* 0x0000000c041e7c10 */ /* 0x040fe4000ff1e0ff */
[----:B------:R-:W-:Y:S02]  /*0540*/  IADD3 R28, P1, R4, UR16, RZ ;  /* 0x00000010041c7c10 */ /* 0x000fe4000ff3e0ff */
[C---:B------:R-:W-:Y:S02]  /*0550*/  IADD3.X R31, R3.reuse, UR13, RZ, P0, !PT ;  /* 0x0000000d031f7c10 */ /* 0x040fe400087fe4ff */
[----:B------:R-:W-:-:S04]  /*0560*/  IADD3.X R29, R3, UR17, RZ, P1, !PT ;  /* 0x00000011031d7c10 */ /* 0x000fc80008ffe4ff */
[----:B------:R-:W4:Y:S04]  /*0570*/  LDG.E.64.CONSTANT R30, desc[UR14][R30.64] ;  /* 0x0000000e1e1e7981 */ /* 0x000f28000c1e9b00 */
[----:B------:R-:W5:Y:S01]  /*0580*/  LDG.E.64.CONSTANT R28, desc[UR14][R28.64] ;  /* 0x0000000e1c1c7981 */ /* 0x000f62000c1e9b00 */
[----:B------:R-:W-:-:S04]  /*0590*/  IADD3 R7, R11, 0x1400, RZ ;  /* 0x000014000b077810 */ /* 0x000fc80007ffe0ff */
[----:B------:R-:W-:-:S04]  /*05a0*/  IADD3 R7, P0, R7, R6, RZ ;  /* 0x0000000607077210 */ /* 0x000fc80007f1e0ff */
[----:B------:R-:W-:Y:S01]  /*05b0*/  SHF.L.U32 R24, R7, 0x1, RZ ;  /* 0x0000000107187819 */ /* 0x000fe200000006ff */
[----:B------:R-:W-:-:S03]  /*05c0*/  IMAD.X R8, RZ, RZ, R5, P0 ;  /* 0x000000ffff087224 */ /* 0x000fc600000e0605 */
[C---:B------:R-:W-:Y:S02]  /*05d0*/  IADD3 R26, P0, R24.reuse, UR12, RZ ;  /* 0x0000000c181a7c10 */ /* 0x040fe4000ff1e0ff */
[----:B------:R-:W-:Y:S02]  /*05e0*/  SHF.L.U64.HI R8, R7, 0x1, R8 ;  /* 0x0000000107087819 */ /* 0x000fe40000010208 */
[----:B------:R-:W-:Y:S02]  /*05f0*/  IADD3 R24, P1, R24, UR16, RZ ;  /* 0x0000001018187c10 */ /* 0x000fe4000ff3e0ff */
[C---:B------:R-:W-:Y:S02]  /*0600*/  IADD3.X R27, R8.reuse, UR13, RZ, P0, !PT ;  /* 0x0000000d081b7c10 */ /* 0x040fe400087fe4ff */
[----:B------:R-:W-:-:S04]  /*0610*/  IADD3.X R25, R8, UR17, RZ, P1, !PT ;  /* 0x0000001108197c10 */ /* 0x000fc80008ffe4ff */
[----:B------:R-:W5:Y:S01]  /*0620*/  LDG.E.64.CONSTANT R26, desc[UR14][R26.64] ;  /* 0x0000000e1a1a7981 */ /* 0x000f62000c1e9b00 */
[----:B------:R-:W-:-:S03]  /*0630*/  VIADD R7, R11, 0x2800 ;  /* 0x000028000b077836 */ /* 0x000fc60000000000 */
[----:B------:R-:W5:Y:S02]  /*0640*/  LDG.E.64.CONSTANT R24, desc[UR14][R24.64] ;  /* 0x0000000e18187981 */ /* 0x000f64000c1e9b00 */
[----:B------:R-:W-:-:S04]  /*0650*/  IADD3 R7, P0, R7, R6, RZ ;  /* 0x0000000607077210 */ /* 0x000fc80007f1e0ff */
[----:B------:R-:W-:Y:S01]  /*0660*/  IADD3.X R8, RZ, R5, RZ, P0, !PT ;  /* 0x00000005ff087210 */ /* 0x000fe200007fe4ff */
[----:B------:R-:W-:-:S03]  /*0670*/  IMAD.SHL.U32 R20, R7, 0x2, RZ ;  /* 0x0000000207147824 */ /* 0x000fc600078e00ff */
[----:B------:R-:W-:Y:S02]  /*0680*/  SHF.L.U64.HI R8, R7, 0x1, R8 ;  /* 0x0000000107087819 */ /* 0x000fe40000010208 */
[C---:B------:R-:W-:Y:S02]  /*0690*/  IADD3 R22, P0, R20.reuse, UR12, RZ ;  /* 0x0000000c14167c10 */ /* 0x040fe4000ff1e0ff */
[----:B------:R-:W-:Y:S02]  /*06a0*/  IADD3 R20, P1, R20, UR16, RZ ;  /* 0x0000001014147c10 */ /* 0x000fe4000ff3e0ff */
[C---:B------:R-:W-:Y:S02]  /*06b0*/  IADD3.X R23, R8.reuse, UR13, RZ, P0, !PT ;  /* 0x0000000d08177c10 */ /* 0x040fe400087fe4ff */
[----:B------:R-:W-:-:S04]  /*06c0*/  IADD3.X R21, R8, UR17, RZ, P1, !PT ;  /* 0x0000001108157c10 */ /* 0x000fc80008ffe4ff */
[----:B------:R-:W5:Y:S04]  /*06d0*/  LDG.E.64.CONSTANT R22, desc[UR14][R22.64] ;  /* 0x0000000e16167981 */ /* 0x000f68000c1e9b00 */
[----:B------:R-:W5:Y:S01]  /*06e0*/  LDG.E.64.CONSTANT R20, desc[UR14][R20.64] ;  /* 0x0000000e14147981 */ /* 0x000f62000c1e9b00 */
[----:B------:R-:W-:-:S04]  /*06f0*/  IADD3 R11, R11, 0x3c00, RZ ;  /* 0x00003c000b0b7810 */ /* 0x000fc80007ffe0ff */
[----:B------:R-:W-:-:S05]  /*0700*/  IADD3 R6, P0, R11, R6, RZ ;  /* 0x000000060b067210 */ /* 0x000fca0007f1e0ff */
[----:B------:R-:W-:Y:S01]  /*0710*/  IMAD.X R7, RZ, RZ, R5, P0 ;  /* 0x000000ffff077224 */ /* 0x000fe200000e0605 */
[----:B------:R-:W-:-:S04]  /*0720*/  SHF.L.U32 R5, R6, 0x1, RZ ;  /* 0x0000000106057819 */ /* 0x000fc800000006ff */
[----:B------:R-:W-:Y:S02]  /*0730*/  SHF.L.U64.HI R6, R6, 0x1, R7 ;  /* 0x0000000106067819 */ /* 0x000fe40000010207 */
[C---:B------:R-:W-:Y:S02]  /*0740*/  IADD3 R18, P0, R5.reuse, UR12, RZ ;  /* 0x0000000c05127c10 */ /* 0x040fe4000ff1e0ff */
[----:B------:R-:W-:Y:S02]  /*0750*/  IADD3 R16, P1, R5, UR16, RZ ;  /* 0x0000001005107c10 */ /* 0x000fe4000ff3e0ff */
[C---:B------:R-:W-:Y:S02]  /*0760*/  IADD3.X R19, R6.reuse, UR13, RZ, P0, !PT ;  /* 0x0000000d06137c10 */ /* 0x040fe400087fe4ff */
[----:B------:R-:W-:-:S04]  /*0770*/  IADD3.X R17, R6, UR17, RZ, P1, !PT ;  /* 0x0000001106117c10 */ /* 0x000fc80008ffe4ff */
[----:B------:R-:W5:Y:S04]  /*0780*/  LDG.E.64.CONSTANT R18, desc[UR14][R18.64] ;  /* 0x0000000e12127981 */ /* 0x000f68000c1e9b00 */
[----:B------:R-:W5:Y:S01]  /*0790*/  LDG.E.64.CONSTANT R16, desc[UR14][R16.64] ;  /* 0x0000000e10107981 */ /* 0x000f62000c1e9b00 */
[----:B------:R-:W-:-:S05]  /*07a0*/  IMAD R40, R9, R40, UR9 ;  /* 0x0000000909287e24 */ /* 0x000fca000f8e0228 */
[----:B------:R-:W-:Y:S01]  /*07b0*/  LEA R41, R41, R40, 0x3 ;  /* 0x0000002829297211 */ /* 0x000fe200078e18ff */
[----:B------:R-:W0:Y:S01]  /*07c0*/  S2UR UR16, SR_CgaCtaId ;  /* 0x00000000001079c3 */ /* 0x000e220000008800 */
[----:B------:R-:W-:Y:S02]  /*07d0*/  UMOV UR13, 0x400 ;  /* 0x00000400000d7882 */ /* 0x000fe40000000000 */
[----:B0-----:R-:W-:Y:S01]  /*07e0*/  ULEA UR18, UR16, UR13, 0x18 ;  /* 0x0000000d10127291 */ /* 0x001fe2000f8ec03f */
[----:B---3--:R-:W-:-:S06]  /*07f0*/  FADD.FTZ R7, R35, UR10 ;  /* 0x0000000a23077e21 */ /* 0x008fcc0008010000 */
[----:B------:R-:W0:Y:S01]  /*0800*/  MUFU.RSQ R7, R7 ;  /* 0x0000000700077308 */ /* 0x000e220000001400 */
[----:B--2---:R-:W-:Y:S02]  /*0810*/  PRMT R35, R32, 0x7632, R35 ;  /* 0x0000763220237816 */ /* 0x004fe40000000023 */
[C---:B----4-:R-:W-:Y:S02]  /*0820*/  PRMT R8, R30.reuse, 0x7632, R8 ;  /* 0x000076321e087816 */ /* 0x050fe40000000008 */
[----:B------:R-:W-:Y:S01]  /*0830*/  SHF.L.U32 R11, R30, 0x10, RZ ;  /* 0x000000101e0b7819 */ /* 0x000fe200000006ff */
[----:B------:R-:W-:Y:S01]  /*0840*/  IMAD.U32 R54, R32, 0x10000, RZ ;  /* 0x0001000020367824 */ /* 0x000fe200078e00ff */
[C---:B-----5:R-:W-:Y:S01]  /*0850*/  PRMT R12, R28.reuse, 0x7632, R12 ;  /* 0x000076321c0c7816 */ /* 0x060fe2000000000c */
[----:B------:R-:W-:Y:S01]  /*0860*/  IMAD.U32 R51, R28, 0x10000, RZ ;  /* 0x000100001c337824 */ /* 0x000fe200078e00ff */
[----:B------:R-:W-:Y:S01]  /*0870*/  SHF.L.U32 R13, R8, 0x10, RZ ;  /* 0x00000010080d7819 */ /* 0x000fe200000006ff */
[----:B------:R-:W-:Y:S01]  /*0880*/  FADD.FTZ R56, -R34, R11 ;  /* 0x0000000b22387221 */ /* 0x000fe20000010100 */
[----:B------:R-:W-:Y:S01]  /*0890*/  SHF.L.U32 R12, R12, 0x10, RZ ;  /* 0x000000100c0c7819 */ /* 0x000fe200000006ff */
[----:B------:R-:W-:-:S02]  /*08a0*/  IMAD.U32 R35, R35, 0x10000, RZ ;  /* 0x0001000023237824 */ /* 0x000fc400078e00ff */
[----:B------:R-:W-:Y:S01]  /*08b0*/  FMUL.FTZ R11, R51, R54 ;  /* 0x00000036330b7220 */ /* 0x000fe20000410000 */
[----:B------:R-:W-:Y:S01]  /*08c0*/  FADD.FTZ R8, -R34, R13 ;  /* 0x0000000d22087221 */ /* 0x000fe20000010100 */
[C---:B0-----:R-:W-:Y:S01]  /*08d0*/  FMUL.FTZ R56, R7.reuse, R56 ;  /* 0x0000003807387220 */ /* 0x041fe20000410000 */
[----:B------:R-:W-:Y:S02]  /*08e0*/  FMUL.FTZ R10, R12, R35 ;  /* 0x000000230c0a7220 */ /* 0x000fe40000410000 */
[----:B------:R-:W-:Y:S01]  /*08f0*/  FMUL.FTZ R8, R7, R8 ;  /* 0x0000000807087220 */ /* 0x000fe20000410000 */
[----:B------:R-:W-:Y:S01]  /*0900*/  FFMA.FTZ R11, R56, R11, RZ ;  /* 0x0000000b380b7223 */ /* 0x000fe200000100ff */
[----:B------:R-:W-:-:S03]  /*0910*/  SHF.L.U32 R15, R31, 0x10, RZ ;  /* 0x000000101f0f7819 */ /* 0x000fc600000006ff */
[----:B------:R-:W-:Y:S01]  /*0920*/  FFMA.FTZ R11, R8, R10, R11 ;  /* 0x0000000a080b7223 */ /* 0x000fe2000001000b */
[----:B------:R-:W-:Y:S01]  /*0930*/  PRMT R10, R31, 0x7632, R10 ;  /* 0x000076321f0a7816 */ /* 0x000fe2000000000a */
[C---:B------:R-:W-:Y:S01]  /*0940*/  IMAD.U32 R50, R33.reuse, 0x10000, RZ ;  /* 0x0001000021327824 */ /* 0x040fe200078e00ff */
[----:B------:R-:W-:Y:S01]  /*0950*/  PRMT R36, R33, 0x7632, R36 ;  /* 0x0000763221247816 */ /* 0x000fe20000000024 */
[C---:B------:R-:W-:Y:S01]  /*0960*/  IMAD.U32 R49, R29.reuse, 0x10000, RZ ;  /* 0x000100001d317824 */ /* 0x040fe200078e00ff */
[----:B------:R-:W-:Y:S01]  /*0970*/  PRMT R13, R29, 0x7632, R13 ;  /* 0x000076321d0d7816 */ /* 0x000fe2000000000d */
[----:B------:R-:W-:Y:S01]  /*0980*/  FADD.FTZ R52, -R34, R15 ;  /* 0x0000000f22347221 */ /* 0x000fe20000010100 */
[----:B------:R-:W-:Y:S01]  /*0990*/  IMAD.U32 R15, R10, 0x10000, RZ ;  /* 0x000100000a0f7824 */ /* 0x000fe200078e00ff */
[----:B------:R-:W-:Y:S01]  /*09a0*/  SHF.L.U32 R36, R36, 0x10, RZ ;  /* 0x0000001024247819 */ /* 0x000fe200000006ff */
[----:B------:R-:W-:Y:S01]  /*09b0*/  FMUL.FTZ R10, R49, R50 ;  /* 0x00000032310a7220 */ /* 0x000fe20000410000 */
[----:B------:R-:W-:Y:S01]  /*09c0*/  SHF.L.U32 R13, R13, 0x10, RZ ;  /* 0x000000100d0d7819 */ /* 0x000fe200000006ff */
[----:B------:R-:W-:Y:S01]  /*09d0*/  FMUL.FTZ R52, R7, R52 ;  /* 0x0000003407347220 */ /* 0x000fe20000410000 */
[----:B------:R-:W-:-:S03]  /*09e0*/  FADD.FTZ R14, -R34, R15 ;  /* 0x0000000f220e7221 */ /* 0x000fc60000010100 */
[--C-:B------:R-:W-:Y:S01]  /*09f0*/  FFMA.FTZ R15, R52, R10, R11.reuse ;  /* 0x0000000a340f7223 */ /* 0x100fe2000001000b */
[----:B------:R-:W-:Y:S01]  /*0a00*/  FMUL.FTZ R37, R13, R36 ;  /* 0x000000240d257220 */ /* 0x000fe20000410000 */
[----:B------:R-:W-:Y:S01]  /*0a10*/  FMUL.FTZ R10, R7, R14 ;  /* 0x0000000e070a7220 */ /* 0x000fe20000410000 */
[C---:B------:R-:W-:Y:S01]  /*0a20*/  PRMT R11, R26.reuse, 0x7632, R11 ;  /* 0x000076321a0b7816 */ /* 0x040fe2000000000b */
[----:B------:R-:W-:Y:S01]  /*0a30*/  IMAD.U32 R39, R26, 0x10000, RZ ;  /* 0x000100001a277824 */ /* 0x000fe200078e00ff */
[----:B------:R-:W-:Y:S01]  /*0a40*/  SHF.L.U32 R47, R24, 0x10, RZ ;  /* 0x00000010182f7819 */ /* 0x000fe200000006ff */
[----:B------:R-:W-:Y:S01]  /*0a50*/  FFMA.FTZ R15, R10, R37, R15 ;  /* 0x000000250a0f7223 */ /* 0x000fe2000001000f */
[----:B------:R-:W-:Y:S01]  /*0a60*/  SHF.L.U32 R37, R11, 0x10, RZ ;  /* 0x000000100b257819 */ /* 0x000fe200000006ff */
[----:B------:R-:W-:Y:S01]  /*0a70*/  FADD.FTZ R48, -R34, R39 ;  /* 0x0000002722307221 */ /* 0x000fe20000010100 */
[----:B------:R-:W-:Y:S01]  /*0a80*/  PRMT R14, R24, 0x7632, R14 ;  /* 0x00007632180e7816 */ /* 0x000fe2000000000e */
[----:B------:R-:W-:-:S02]  /*0a90*/  FMUL.FTZ R11, R54, R47 ;  /* 0x0000002f360b7220 */ /* 0x000fc40000410000 */
[----:B------:R-:W-:Y:S01]  /*0aa0*/  FMUL.FTZ R48, R7, R48 ;  /* 0x0000003007307220 */ /* 0x000fe20000410000 */
[----:B------:R-:W-:Y:S01]  /*0ab0*/  SHF.L.U32 R14, R14, 0x10, RZ ;  /* 0x000000100e0e7819 */ /* 0x000fe200000006ff */
[----:B------:R-:W-:Y:S01]  /*0ac0*/  FADD.FTZ R38, -R34, R37 ;  /* 0x0000002522267221 */ /* 0x000fe20000010100 */
[----:B------:R-:W-:Y:S01]  /*0ad0*/  FFMA.FTZ R55, R8, R12, RZ ;  /* 0x0000000c08377223 */ /* 0x000fe200000100ff */
[----:B------:R-:W-:Y:S01]  /*0ae0*/  FFMA.FTZ R11, R48, R11, R15 ;  /* 0x0000000b300b7223 */ /* 0x000fe2000001000f */
[----:B------:R-:W-:Y:S01]  /*0af0*/  FFMA.FTZ R9, R51, R54, RZ ;  /* 0x0000003633097223 */ /* 0x000fe200000100ff */
[----:B------:R-:W-:Y:S01]  /*0b00*/  FMUL.FTZ R38, R7, R38 ;  /* 0x0000002607267220 */ /* 0x000fe20000410000 */
[----:B------:R-:W-:-:S03]  /*0b10*/  FMUL.FTZ R8, R35, R14 ;  /* 0x0000000e23087220 */ /* 0x000fc60000410000 */
[C---:B------:R-:W-:Y:S01]  /*0b20*/  FFMA.FTZ R55, R38.reuse, R14, R55 ;  /* 0x0000000e26377223 */ /* 0x040fe20000010037 */
[----:B------:R-:W-:Y:S01]  /*0b30*/  FFMA.FTZ R43, R38, R8, R11 ;  /* 0x00000008262b7223 */ /* 0x000fe2000001000b */
[----:B------:R-:W-:Y:S01]  /*0b40*/  FFMA.FTZ R38, R12, R35, R9 ;  /* 0x000000230c267223 */ /* 0x000fe20000010009 */
[C---:B------:R-:W-:Y:S01]  /*0b50*/  IMAD.U32 R11, R27.reuse, 0x10000, RZ ;  /* 0x000100001b0b7824 */ /* 0x040fe200078e00ff */
[----:B------:R-:W-:Y:S02]  /*0b60*/  PRMT R8, R27, 0x7632, R8 ;  /* 0x000076321b087816 */ /* 0x000fe40000000008 */
[----:B------:R-:W-:Y:S01]  /*0b70*/  FFMA.FTZ R38, R49, R50, R38 ;  /* 0x0000003231267223 */ /* 0x000fe20000010026 */
[C---:B------:R-:W-:Y:S01]  /*0b80*/  SHF.L.U32 R9, R25.reuse, 0x10, RZ ;  /* 0x0000001019097819 */ /* 0x040fe200000006ff */
[----:B------:R-:W-:Y:S01]  /*0b90*/  FADD.FTZ R40, -R34, R11 ;  /* 0x0000000b22287221 */ /* 0x000fe20000010100 */
[----:B------:R-:W-:Y:S01]  /*0ba0*/  PRMT R15, R25, 0x7632, R15 ;  /* 0x00007632190f7816 */ /* 0x000fe2000000000f */
[----:B------:R-:W-:Y:S01]  /*0bb0*/  FFMA.FTZ R11, R13, R36, R38 ;  /* 0x000000240d0b7223 */ /* 0x000fe20000010026 */
[----:B------:R-:W-:Y:S01]  /*0bc0*/  SHF.L.U32 R37, R8, 0x10, RZ ;  /* 0x0000001008257819 */ /* 0x000fe200000006ff */
[----:B------:R-:W-:Y:S01]  /*0bd0*/  FADD.FTZ R39, RZ, R12 ;  /* 0x0000000cff277221 */ /* 0x000fe20000010000 */
[----:B------:R-:W-:Y:S01]  /*0be0*/  FMUL.FTZ R38, R50, R9 ;  /* 0x0000000932267220 */ /* 0x000fe20000410000 */
[----:B------:R-:W-:Y:S01]  /*0bf0*/  FFMA.FTZ R12, R54, R47, R11 ;  /* 0x0000002f360c7223 */ /* 0x000fe2000001000b */
[----:B------:R-:W-:Y:S01]  /*0c00*/  FMUL.FTZ R8, R7, R40 ;  /* 0x0000002807087220 */ /* 0x000fe20000410000 */
[----:B------:R-:W-:-:S02]  /*0c10*/  IMAD.U32 R15, R15, 0x10000, RZ ;  /* 0x000100000f0f7824 */ /* 0x000fc400078e00ff */
[----:B------:R-:W-:Y:S01]  /*0c20*/  FADD.FTZ R40, -R34, R37 ;  /* 0x0000002522287221 */ /* 0x000fe20000010100 */
[----:B------:R-:W-:Y:S01]  /*0c30*/  SHF.L.U32 R53, R22, 0x10, RZ ;  /* 0x0000001016357819 */ /* 0x000fe200000006ff */
[----:B------:R-:W-:Y:S01]  /*0c40*/  FADD.FTZ R39, R39, R14 ;  /* 0x0000000e27277221 */ /* 0x000fe20000010000 */
[--C-:B------:R-:W-:Y:S01]  /*0c50*/  FFMA.FTZ R37, R35, R14, R12.reuse ;  /* 0x0000000e23257223 */ /* 0x100fe2000001000c */
[----:B------:R-:W-:Y:S01]  /*0c60*/  FFMA.FTZ R38, R8, R38, R43 ;  /* 0x0000002608267223 */ /* 0x000fe2000001002b */
[----:B------:R-:W-:Y:S01]  /*0c70*/  FMUL.FTZ R43, R7, R40 ;  /* 0x00000028072b7220 */ /* 0x000fe20000410000 */
[----:B------:R-:W-:Y:S01]  /*0c80*/  FFMA.FTZ R14, R10, R13, RZ ;  /* 0x0000000d0a0e7223 */ /* 0x000fe200000100ff */
[----:B------:R-:W-:Y:S01]  /*0c90*/  FMUL.FTZ R45, R36, R15 ;  /* 0x0000000f242d7220 */ /* 0x000fe20000410000 */
[----:B------:R-:W-:Y:S01]  /*0ca0*/  SHF.L.U32 R11, R20, 0x10, RZ ;  /* 0x00000010140b7819 */ /* 0x000fe200000006ff */
[----:B------:R-:W-:Y:S01]  /*0cb0*/  FADD.FTZ R10, -R34, R53 ;  /* 0x00000035220a7221 */ /* 0x000fe20000010100 */
[----:B------:R-:W-:Y:S01]  /*0cc0*/  PRMT R12, R22, 0x7632, R12 ;  /* 0x00007632160c7816 */ /* 0x000fe2000000000c */
[--C-:B------:R-:W-:Y:S01]  /*0cd0*/  FFMA.FTZ R45, R43, R45, R38.reuse ;  /* 0x0000002d2b2d7223 */ /* 0x100fe20000010026 */
[----:B------:R-:W-:Y:S01]  /*0ce0*/  PRMT R38, R20, 0x7632, R38 ;  /* 0x0000763214267816 */ /* 0x000fe20000000026 */
[----:B------:R-:W-:Y:S01]  /*0cf0*/  FMUL.FTZ R40, R54, R11 ;  /* 0x0000000b36287220 */ /* 0x000fe20000410000 */
[----:B------:R-:W-:Y:S01]  /*0d00*/  FADD.FTZ R58, RZ, R13 ;  /* 0x0000000dff3a7221 */ /* 0x000fe20000010000 */
[----:B------:R-:W-:Y:S01]  /*0d10*/  FMUL.FTZ R10, R7, R10 ;  /* 0x0000000a070a7220 */ /* 0x000fe20000410000 */
[----:B------:R-:W-:-:S02]  /*0d20*/  IMAD.U32 R13, R12, 0x10000, RZ ;  /* 0x000100000c0d7824 */ /* 0x000fc400078e00ff */
[----:B------:R-:W-:Y:S01]  /*0d30*/  FFMA.FTZ R37, R50, R9, R37 ;  /* 0x0000000932257223 */ /* 0x000fe20000010025 */
[----:B------:R-:W-:Y:S01]  /*0d40*/  SHF.L.U32 R38, R38, 0x10, RZ ;  /* 0x0000001026267819 */ /* 0x000fe200000006ff */
[----:B------:R-:W-:Y:S01]  /*0d50*/  FFMA.FTZ R40, R10, R40, R45 ;  /* 0x000000280a287223 */ /* 0x000fe2000001002d */
[----:B------:R-:W-:Y:S01]  /*0d60*/  SHF.L.U32 R45, R23, 0x10, RZ ;  /* 0x00000010172d7819 */ /* 0x000fe200000006ff */
[----:B------:R-:W-:Y:S01]  /*0d70*/  FADD.FTZ R42, -R34, R13 ;  /* 0x0000000d222a7221 */ /* 0x000fe20000010100 */
[-C--:B------:R-:W-:Y:S01]  /*0d80*/  FFMA.FTZ R14, R43, R15.reuse, R14 ;  /* 0x0000000f2b0e7223 */ /* 0x080fe2000001000e */
[----:B------:R-:W-:Y:S01]  /*0d90*/  FADD.FTZ R58, R58, R15 ;  /* 0x0000000f3a3a7221 */ /* 0x000fe20000010000 */
[----:B------:R-:W-:Y:S01]  /*0da0*/  FFMA.FTZ R15, R36, R15, R37 ;  /* 0x0000000f240f7223 */ /* 0x000fe20000010025 */
[----:B------:R-:W-:Y:S01]  /*0db0*/  PRMT R12, R23, 0x7632, R12 ;  /* 0x00007632170c7816 */ /* 0x000fe2000000000c */
[----:B------:R-:W-:Y:S01]  /*0dc0*/  FMUL.FTZ R43, R35, R38 ;  /* 0x00000026232b7220 */ /* 0x000fe20000410000 */
[----:B------:R-:W-:Y:S01]  /*0dd0*/  FMUL.FTZ R37, R7, R42 ;  /* 0x0000002a07257220 */ /* 0x000fe20000410000 */
[----:B------:R-:W-:-:S02]  /*0de0*/  IMAD.U32 R13, R21, 0x10000, RZ ;  /* 0x00010000150d7824 */ /* 0x000fc400078e00ff */
[----:B------:R-:W-:Y:S01]  /*0df0*/  FADD.FTZ R42, -R34, R45 ;  /* 0x0000002d222a7221 */ /* 0x000fe20000010100 */
[----:B------:R-:W-:Y:S01]  /*0e00*/  SHF.L.U32 R45, R12, 0x10, RZ ;  /* 0x000000100c2d7819 */ /* 0x000fe200000006ff */
[----:B------:R-:W-:Y:S01]  /*0e10*/  FFMA.FTZ R43, R37, R43, R40 ;  /* 0x0000002b252b7223 */ /* 0x000fe20000010028 */
[----:B------:R-:W-:Y:S01]  /*0e20*/  FMUL.FTZ R40, R50, R13 ;  /* 0x0000000d32287220 */ /* 0x000fe20000410000 */
[----:B------:R-:W-:Y:S01]  /*0e30*/  FMUL.FTZ R12, R7, R42 ;  /* 0x0000002a070c7220 */ /* 0x000fe20000410000 */
[----:B------:R-:W-:Y:S01]  /*0e40*/  PRMT R53, R21, 0x7632, R53 ;  /* 0x0000763215357816 */ /* 0x000fe20000000035 */
[----:B------:R-:W-:Y:S01]  /*0e50*/  FFMA.FTZ R55, R37, R38, R55 ;  /* 0x0000002625377223 */ /* 0x000fe20000010037 */
[----:B------:R-:W-:Y:S01]  /*0e60*/  FADD.FTZ R42, -R34, R45 ;  /* 0x0000002d222a7221 */ /* 0x000fe20000010100 */
[----:B------:R-:W-:Y:S01]  /*0e70*/  FFMA.FTZ R37, R12, R40, R43 ;  /* 0x000000280c257223 */ /* 0x000fe2000001002b */
[----:B------:R-:W-:Y:S01]  /*0e80*/  SHF.L.U32 R53, R53, 0x10, RZ ;  /* 0x0000001035357819 */ /* 0x000fe200000006ff */
[----:B------:R-:W-:Y:S01]  /*0e90*/  FFMA.FTZ R40, R54, R11, R15 ;  /* 0x0000000b36287223 */ /* 0x000fe2000001000f */
[----:B------:R-:W-:-:S03]  /*0ea0*/  FMUL.FTZ R15, R7, R42 ;  /* 0x0000002a070f7220 */ /* 0x000fc60000410000 */
[----:B------:R-:W-:Y:S01]  /*0eb0*/  FFMA.FTZ R45, R35, R38, R40 ;  /* 0x00000026232d7223 */ /* 0x000fe20000010028 */
[-C--:B------:R-:W-:Y:S01]  /*0ec0*/  FMUL.FTZ R42, R36, R53.reuse ;  /* 0x00000035242a7220 */ /* 0x080fe20000410000 */
[C-C-:B------:R-:W-:Y:S01]  /*0ed0*/  FFMA.FTZ R43, R15.reuse, R53, R14.reuse ;  /* 0x000000350f2b7223 */ /* 0x140fe2000001000e */
[C---:B------:R-:W-:Y:S01]  /*0ee0*/  IMAD.U32 R57, R18.reuse, 0x10000, RZ ;  /* 0x0001000012397824 */ /* 0x040fe200078e00ff */
[----:B------:R-:W-:Y:S01]  /*0ef0*/  PRMT R14, R18, 0x7632, R14 ;  /* 0x00007632120e7816 */ /* 0x000fe2000000000e */
[----:B------:R-:W-:Y:S01]  /*0f00*/  FFMA.FTZ R45, R50, R13, R45 ;  /* 0x0000000d322d7223 */ /* 0x000fe2000001002d */
[----:B------:R-:W-:Y:S01]  /*0f10*/  FFMA.FTZ R37, R15, R42, R37 ;  /* 0x0000002a0f257223 */ /* 0x000fe20000010025 */
[----:B------:R-:W-:Y:S01]  /*0f20*/  FADD.FTZ R39, R39, R38 ;  /* 0x0000002627277221 */ /* 0x000fe20000010000 */
[----:B------:R-:W-:Y:S01]  /*0f30*/  SHF.L.U32 R15, R16, 0x10, RZ ;  /* 0x00000010100f7819 */ /* 0x000fe200000006ff */
[----:B------:R-:W-:Y:S01]  /*0f40*/  FADD.FTZ R38, -R34, R57 ;  /* 0x0000003922267221 */ /* 0x000fe20000010100 */
[----:B------:R-:W-:Y:S01]  /*0f50*/  PRMT R40, R16, 0x7632, R40 ;  /* 0x0000763210287816 */ /* 0x000fe20000000028 */
[----:B------:R-:W-:Y:S01]  /*0f60*/  FFMA.FTZ R45, R36, R53, R45 ;  /* 0x00000035242d7223 */ /* 0x000fe2000001002d */
[----:B------:R-:W-:Y:S01]  /*0f70*/  SHF.L.U32 R57, R14, 0x10, RZ ;  /* 0x000000100e397819 */ /* 0x000fe200000006ff */
[----:B------:R-:W-:Y:S01]  /*0f80*/  FMUL.FTZ R14, R7, R38 ;  /* 0x00000026070e7220 */ /* 0x000fe20000410000 */
[----:B------:R-:W-:Y:S01]  /*0f90*/  FMUL.FTZ R42, R54, R15 ;  /* 0x0000000f362a7220 */ /* 0x000fe20000410000 */
[----:B------:R-:W-:-:S02]  /*0fa0*/  IMAD.U32 R40, R40, 0x10000, RZ ;  /* 0x0001000028287824 */ /* 0x000fc400078e00ff */
[----:B------:R-:W-:Y:S01]  /*0fb0*/  FFMA.FTZ R38, R54, R15, R45 ;  /* 0x0000000f36267223 */ /* 0x000fe2000001002d */
[----:B------:R-:W-:Y:S01]  /*0fc0*/  FADD.FTZ R44, -R34, R57 ;  /* 0x00000039222c7221 */ /* 0x000fe20000010100 */
[----:B------:R-:W-:Y:S02]  /*0fd0*/  FFMA.FTZ R57, R14, R42, R37 ;  /* 0x0000002a0e397223 */ /* 0x000fe40000010025 */
[CC--:B------:R-:W-:Y:S01]  /*0fe0*/  FFMA.FTZ R37, R35.reuse, R40.reuse, R38 ;  /* 0x0000002823257223 */ /* 0x0c0fe20000010026 */
[----:B------:R-:W-:Y:S01]  /*0ff0*/  FMUL.FTZ R35, R35, R40 ;  /* 0x0000002823237220 */ /* 0x000fe20000410000 */
[----:B------:R-:W-:Y:S01]  /*1000*/  FMUL.FTZ R38, R7, R44 ;  /* 0x0000002c07267220 */ /* 0x000fe20000410000 */
[----:B------:R-:W-:-:S03]  /*1010*/  SHF.L.U32 R45, R19, 0x10, RZ ;  /* 0x00000010132d7819 */ /* 0x000fc600000006ff */
[----:B------:R-:W-:Y:S01]  /*1020*/  FFMA.FTZ R57, R38, R35, R57 ;  /* 0x0000002326397223 */ /* 0x000fe20000010039 */
[----:B------:R-:W-:Y:S01]  /*1030*/  PRMT R35, R19, 0x7632, R35 ;  /* 0x0000763213237816 */ /* 0x000fe20000000023 */
[----:B------:R-:W-:-:S03]  /*1040*/  FADD.FTZ R46, -R34, R45 ;  /* 0x0000002d222e7221 */ /* 0x000fc60000010100 */
[----:B------:R-:W-:Y:S01]  /*1050*/  SHF.L.U32 R45, R35, 0x10, RZ ;  /* 0x00000010232d7819 */ /* 0x000fe200000006ff */
[----:B------:R-:W-:-:S04]  /*1060*/  IMAD.U32 R35, R17, 0x10000, RZ ;  /* 0x0001000011237824 */ /* 0x000fc800078e00ff */
[--C-:B------:R-:W-:Y:S01]  /*1070*/  FADD.FTZ R44, -R34, R45.reuse ;  /* 0x0000002d222c7221 */ /* 0x100fe20000010100 */
[----:B------:R-:W-:Y:S01]  /*1080*/  PRMT R45, R17, 0x7632, R45 ;  /* 0x00007632112d7816 */ /* 0x000fe2000000002d */
[----:B------:R-:W-:Y:S01]  /*1090*/  FMUL.FTZ R46, R7, R46 ;  /* 0x0000002e072e7220 */ /* 0x000fe20000410000 */
[CC--:B------:R-:W-:Y:S02]  /*10a0*/  FMUL.FTZ R42, R50.reuse, R35.reuse ;  /* 0x00000023322a7220 */ /* 0x0c0fe40000410000 */
[----:B------:R-:W-:Y:S01]  /*10b0*/  SHF.L.U32 R45, R45, 0x10, RZ ;  /* 0x000000102d2d7819 */ /* 0x000fe200000006ff */
[----:B------:R-:W-:Y:S01]  /*10c0*/  FFMA.FTZ R37, R50, R35, R37 ;  /* 0x0000002332257223 */ /* 0x000fe20000010025 */
[----:B------:R-:W-:Y:S01]  /*10d0*/  FFMA.FTZ R57, R46, R42, R57 ;  /* 0x0000002a2e397223 */ /* 0x000fe20000010039 */
[----:B------:R-:W-:Y:S02]  /*10e0*/  FMUL.FTZ R44, R7, R44 ;  /* 0x0000002c072c7220 */ /* 0x000fe40000410000 */
[CC--:B------:R-:W-:Y:S01]  /*10f0*/  FMUL.FTZ R42, R36.reuse, R45.reuse ;  /* 0x0000002d242a7220 */ /* 0x0c0fe20000410000 */
[----:B------:R-:W-:Y:S01]  /*1100*/  FFMA.FTZ R36, R36, R45, R37 ;  /* 0x0000002d24247223 */ /* 0x000fe20000010025 */
[----:B------:R-:W-:-:S02]  /*1110*/  FADD.FTZ R58, R58, R53 ;  /* 0x000000353a3a7221 */ /* 0x000fc40000010000 */
[----:B------:R-:W-:Y:S01]  /*1120*/  FFMA.FTZ R37, R44, R42, R57 ;  /* 0x0000002a2c257223 */ /* 0x000fe20000010039 */
[----:B------:R-:W-:Y:S01]  /*1130*/  FFMA.FTZ R53, R56, R51, RZ ;  /* 0x0000003338357223 */ /* 0x000fe200000100ff */
[----:B------:R-:W-:-:S03]  /*1140*/  FADD.FTZ R42, RZ, R51 ;  /* 0x00000033ff2a7221 */ /* 0x000fc60000010000 */
[----:B------:R0:W-:Y:S01]  /*1150*/  STS.64 [R41], R36 ;  /* 0x0000002429007388 */ /* 0x0001e20000000a00 */
[----:B------:R-:W-:Y:S01]  /*1160*/  FFMA.FTZ R57, R48, R47, R53 ;  /* 0x0000002f30397223 */ /* 0x000fe20000010035 */
[----:B------:R-:W-:Y:S01]  /*1170*/  FADD.FTZ R42, R42, R47 ;  /* 0x0000002f2a2a7221 */ /* 0x000fe20000010000 */
[----:B------:R-:W-:Y:S02]  /*1180*/  SHF.L.U32 R53, R0, 0x1, RZ ;  /* 0x0000000100357819 */ /* 0x000fe400000006ff */
[----:B------:R-:W-:Y:S01]  /*1190*/  FFMA.FTZ R57, R10, R11, R57 ;  /* 0x0000000b0a397223 */ /* 0x000fe20000010039 */
[----:B------:R-:W-:Y:S01]  /*11a0*/  FADD.FTZ R60, R42, R11 ;  /* 0x0000000b2a3c7221 */ /* 0x000fe20000010000 */
[----:B------:R-:W-:Y:S01]  /*11b0*/  LOP3.LUT R42, R53, 0x18, RZ, 0xc0, !PT ;  /* 0x00000018352a7812 */ /* 0x000fe200078ec0ff */
[----:B------:R-:W-:Y:S01]  /*11c0*/  FFMA.FTZ R38, R38, R40, R55 ;  /* 0x0000002826267223 */ /* 0x000fe20000010037 */
[----:B0-----:R-:W-:Y:S01]  /*11d0*/  FFMA.FTZ R36, R14, R15, R57 ;  /* 0x0000000f0e247223 */ /* 0x001fe20000010039 */
[----:B------:R-:W-:-:S02]  /*11e0*/  SHF.R.S32.HI R57, RZ, 0x1f, R0 ;  /* 0x0000001fff397819 */ /* 0x000fc40000011400 */
[----:B------:R-:W-:Y:S02]  /*11f0*/  LEA R41, R0, UR18, 0x5 ;  /* 0x0000001200297c11 */ /* 0x000fe4000f8e28ff */
[----:B------:R-:W-:Y:S02]  /*1200*/  LOP3.LUT R55, R42, 0x8, RZ, 0x3c, !PT ;  /* 0x000000082a377812 */ /* 0x000fe400078e3cff */
[----:B------:R-:W-:Y:S02]  /*1210*/  LEA.HI R59, R57, R0, RZ, 0x2 ;  /* 0x00000000393b7211 */ /* 0x000fe400078f10ff */
[C---:B------:R-:W-:Y:S01]  /*1220*/  IADD3 R61, R41.reuse, R55, RZ ;  /* 0x00000037293d7210 */ /* 0x040fe20007ffe0ff */
[----:B------:R-:W-:Y:S01]  /*1230*/  FADD.FTZ R37, R60, R15 ;  /* 0x0000000f3c257221 */ /* 0x000fe20000010000 */
[----:B------:R-:W-:Y:S01]  /*1240*/  SHF.R.S32.HI R55, RZ, 0x2, R59 ;  /* 0x00000002ff377819 */ /* 0x000fe2000001143b */
[----:B------:R-:W-:Y:S01]  /*1250*/  IMAD.IADD R60, R41, 0x1, R42 ;  /* 0x00000001293c7824 */ /* 0x000fe200078e022a */
[----:B------:R-:W-:Y:S01]  /*1260*/  BAR.SYNC.DEFER_BLOCKING 0x0 ;  /* 0x0000000000007b1d */ /* 0x000fe20000010000 */
[----:B------:R-:W-:Y:S01]  /*1270*/  FADD.FTZ R39, R39, R40 ;  /* 0x0000002827277221 */ /* 0x000fe20000010000 */
[----:B------:R-:W-:Y:S01]  /*1280*/  IADD3 R40, R55, 0x50, RZ ;  /* 0x0000005037287810 */ /* 0x000fe20007ffe0ff */
[----:B------:R-:W-:-:S03]  /*1290*/  USHF.R.U64 UR17, UR8, 0x2, UR4 ;  /* 0x0000000208117899 */ /* 0x000fc60008001204 */
[----:B------:R0:W-:Y:S02]  /*12a0*/  STS.64 [R60], R36 ;  /* 0x000000243c007388 */ /* 0x0001e40000000a00 */
[----:B0-----:R-:W-:-:S04]  /*12b0*/  SHF.R.S32.HI R37, RZ, 0x1f, R40 ;  /* 0x0000001fff257819 */ /* 0x001fc80000011428 */
[----:B------:R-:W-:Y:S01]  /*12c0*/  LEA.HI R40, R37, R40, RZ, 0x2 ;  /* 0x0000002825287211 */ /* 0x000fe200078f10ff */
[----:B------:R-:W-:-:S05]  /*12d0*/  VIADD R37, R55, 0xa0 ;  /* 0x000000a037257836 */ /* 0x000fca0000000000 */
[----:B------:R-:W-:-:S04]  /*12e0*/  SHF.R.S32.HI R36, RZ, 0x1f, R37 ;  /* 0x0000001fff247819 */ /* 0x000fc80000011425 */
[----:B------:R-:W-:Y:S02]  /*12f0*/  LEA.HI R37, R36, R37, RZ, 0x2 ;  /* 0x0000002524257211 */ /* 0x000fe400078f10ff */
[----:B------:R-:W-:Y:S01]  /*1300*/  IADD3 R36, R55, 0xf0, RZ ;  /* 0x000000f037247810 */ /* 0x000fe20007ffe0ff */
[----:B------:R0:W-:Y:S01]  /*1310*/  STS.64 [R61], R38 ;  /* 0x000000263d007388 */ /* 0x0001e20000000a00 */
[----:B------:R-:W-:Y:S02]  /*1320*/  LEA.HI R57, R57, R0, RZ, 0x4 ;  /* 0x0000000039397211 */ /* 0x000fe400078f20ff */
[----:B------:R-:W-:Y:S01]  /*1330*/  SHF.R.S32.HI R60, RZ, 0x1f, R36 ;  /* 0x0000001fff3c7819 */ /* 0x000fe20000011424 */
[----:B------:R-:W-:-:S03]  /*1340*/  USHF.L.U32 UR10, UR17, 0x6, URZ ;  /* 0x00000006110a7899 */ /* 0x000fc6000800063f */
[----:B------:R-:W-:Y:S02]  /*1350*/  LEA.HI R36, R60, R36, RZ, 0x2 ;  /* 0x000000243c247211 */ /* 0x000fe400078f10ff */
[----:B0-----:R-:W-:Y:S02]  /*1360*/  LOP3.LUT R39, R59, 0xfffffffc, RZ, 0xc0, !PT ;  /* 0xfffffffc3b277812 */ /* 0x001fe400078ec0ff */
[----:B------:R-:W-:Y:S02]  /*1370*/  SHF.R.U32.HI R38, RZ, 0x4, R57 ;  /* 0x00000004ff267819 */ /* 0x000fe40000011639 */
[----:B------:R-:W-:Y:S02]  /*1380*/  IADD3 R39, -R39, R0, RZ ;  /* 0x0000000027277210 */ /* 0x000fe40007ffe1ff */
[----:B------:R-:W-:Y:S01]  /*1390*/  SHF.R.U32.HI R60, RZ, 0x2, R37 ;  /* 0x00000002ff3c7819 */ /* 0x000fe20000011625 */
[----:B------:R-:W-:Y:S01]  /*13a0*/  ULOP3.LUT UR10, UR10, 0x3f, UR21, 0xf8, !UPT ;  /* 0x0000003f0a0a7892 */ /* 0x000fe2000f8ef815 */
[----:B------:R-:W-:-:S02]  /*13b0*/  SHF.R.U32.HI R40, RZ, 0x2, R40 ;  /* 0x00000002ff287819 */ /* 0x000fc40000011628 */
[----:B------:R-:W-:Y:S02]  /*13c0*/  SHF.R.U32.HI R57, RZ, 0x2, R36 ;  /* 0x00000002ff397819 */ /* 0x000fe40000011624 */
[C---:B------:R-:W-:Y:S01]  /*13d0*/  LOP3.LUT R36, R39.reuse, 0x3, R38, 0x78, !PT ;  /* 0x0000000327247812 */ /* 0x040fe200078e7826 */
[----:B------:R-:W-:Y:S01]  /*13e0*/  USHF.R.U32.HI UR12, URZ, 0x2, UR4 ;  /* 0x000000023f0c7899 */ /* 0x000fe20008011604 */
[C---:B------:R-:W-:Y:S02]  /*13f0*/  LOP3.LUT R38, R39.reuse, 0x3, R60, 0x78, !PT ;  /* 0x0000000327267812 */ /* 0x040fe400078e783c */
[C---:B------:R-:W-:Y:S02]  /*1400*/  IADD3 R60, P0, R0.reuse, UR11, RZ ;  /* 0x0000000b003c7c10 */ /* 0x040fe4000ff1e0ff */
[C---:B------:R-:W-:Y:S02]  /*1410*/  LOP3.LUT R37, R39.reuse, 0x3, R40, 0x78, !PT ;  /* 0x0000000327257812 */ /* 0x040fe400078e7828 */
[----:B------:R-:W-:Y:S01]  /*1420*/  LOP3.LUT R40, R39, 0x3, R57, 0x78, !PT ;  /* 0x0000000327287812 */ /* 0x000fe200078e7839 */
[----:B------:R-:W-:Y:S01]  /*1430*/  IMAD.U32 R39, RZ, RZ, UR10 ;  /* 0x0000000aff277e24 */ /* 0x000fe2000f8e00ff */
[----:B------:R-:W-:Y:S01]  /*1440*/  LEA.HI.X.SX32 R61, R0, RZ, 0x1, P0 ;  /* 0x000000ff003d7211 */ /* 0x000fe200000f0eff */
[----:B------:R-:W-:-:S04]  /*1450*/  USHF.L.U64.HI UR10, UR17, 0x6, UR12 ;  /* 0x00000006110a7899 */ /* 0x000fc8000801020c */
[----:B------:R-:W-:Y:S01]  /*1460*/  UIMAD UR10, UR10, 0x500, URZ ;  /* 0x000005000a0a78a4 */ /* 0x000fe2000f8e023f */
[----:B------:R-:W-:-:S04]  /*1470*/  IMAD.WIDE.U32 R60, R39, 0x500, R60 ;  /* 0x00000500273c7825 */ /* 0x000fc800078e003c */
[----:B------:R-:W-:Y:S01]  /*1480*/  FFMA.FTZ R44, R44, R45, R43 ;  /* 0x0000002d2c2c7223 */ /* 0x000fe2000001002b */
[----:B------:R-:W-:Y:S01]  /*1490*/  FADD.FTZ R45, R58, R45 ;  /* 0x0000002d3a2d7221 */ /* 0x000fe20000010000 */
[----:B------:R-:W-:Y:S02]  /*14a0*/  IADD3 R39, R61, UR10, RZ ;  /* 0x0000000a3d277c10 */ /* 0x000fe4000fffe0ff */
[----:B------:R-:W-:-:S04]  /*14b0*/  LEA R58, P0, R60, UR22, 0x3 ;  /* 0x000000163c3a7c11 */ /* 0x000fc8000f8018ff */
[----:B------:R-:W-:Y:S02]  /*14c0*/  LEA.HI.X R59, R60, UR23, R39, 0x3, P0 ;  /* 0x000000173c3b7c11 */ /* 0x000fe400080f1c27 */
[----:B------:R-:W-:Y:S02]  /*14d0*/  LOP3.LUT R60, R42, 0x10, RZ, 0x3c, !PT ;  /* 0x000000102a3c7812 */ /* 0x000fe400078e3cff */
[----:B------:R-:W-:Y:S01]  /*14e0*/  LOP3.LUT R42, R53, 0x18, RZ, 0xc, !PT ;  /* 0x00000018352a7812 */ /* 0x000fe200078e0cff */
[----:B------:R-:W-:-:S04]  /*14f0*/  FFMA.FTZ R39, R52, R49, RZ ;  /* 0x0000003134277223 */ /* 0x000fc800000100ff */
[----:B------:R-:W-:Y:S02]  /*1500*/  IMAD.IADD R57, R41, 0x1, R42 ;  /* 0x0000000129397824 */ /* 0x000fe400078e022a */
[----:B------:R-:W-:Y:S01]  /*1510*/  FADD.FTZ R42, RZ, R49 ;  /* 0x00000031ff2a7221 */ /* 0x000fe20000010000 */
[----:B------:R-:W-:-:S03]  /*1520*/  FFMA.FTZ R39, R8, R9, R39 ;  /* 0x0000000908277223 */ /* 0x000fc60000010027 */
[----:B------:R-:W-:Y:S01]  /*1530*/  FADD.FTZ R42, R42, R9 ;  /* 0x000000092a2a7221 */ /* 0x000fe20000010000 */
[----:B------:R-:W-:-:S03]  /*1540*/  FFMA.FTZ R39, R12, R13, R39 ;  /* 0x0000000d0c277223 */ /* 0x000fc60000010027 */
[----:B------:R-:W-:Y:S01]  /*1550*/  FADD.FTZ R42, R42, R13 ;  /* 0x0000000d2a2a7221 */ /* 0x000fe20000010000 */
[----:B------:R-:W-:-:S03]  /*1560*/  IADD3 R60, R41, R60, RZ ;  /* 0x0000003c293c7210 */ /* 0x000fc60007ffe0ff */
[----:B------:R-:W-:Y:S01]  /*1570*/  FADD.FTZ R43, R42, R35 ;  /* 0x000000232a2b7221 */ /* 0x000fe20000010000 */
[----:B------:R-:W-:-:S05]  /*1580*/  FFMA.FTZ R42, R46, R35, R39 ;  /* 0x000000232e2a7223 */ /* 0x000fca0000010027 */
[----:B------:R-:W-:Y:S04]  /*1590*/  STS.64 [R60], R42 ;  /* 0x0000002a3c007388 */ /* 0x000fe80000000a00 */
[----:B------:R-:W-:Y:S01]  /*15a0*/  STS.64 [R57], R44 ;  /* 0x0000002c39007388 */ /* 0x000fe20000000a00 */
[----:B------:R-:W-:-:S04]  /*15b0*/  LEA R55, R55, UR18, 0x5 ;  /* 0x0000001237377c11 */ /* 0x000fc8000f8e28ff */
[-C--:B------:R-:W-:Y:S02]  /*15c0*/  LEA R36, R36, R55.reuse, 0x3 ;  /* 0x0000003724247211 */ /* 0x080fe400078e18ff */
[-C--:B------:R-:W-:Y:S01]  /*15d0*/  LEA R39, R37, R55.reuse, 0x3 ;  /* 0x0000003725277211 */ /* 0x080fe200078e18ff */
[----:B------:R-:W-:Y:S01]  /*15e0*/  BAR.SYNC.DEFER_BLOCKING 0x0 ;  /* 0x0000000000007b1d */ /* 0x000fe20000010000 */
[----:B------:R-:W-:Y:S01]  /*15f0*/  IMAD R41, R38, 0x8, R55 ;  /* 0x0000000826297824 */ /* 0x000fe200078e0237 */
[----:B------:R-:W-:-:S04]  /*1600*/  LEA R55, R40, R55, 0x3 ;  /* 0x0000003728377211 */ /* 0x000fc800078e18ff */
[----:B------:R-:W0:Y:S04]  /*1610*/  LDS.64 R36, [R36] ;  /* 0x0000000024247984 */ /* 0x000e280000000a00 */
[----:B------:R-:W1:Y:S04]  /*1620*/  LDS.64 R38, [R39+0xa00] ;  /* 0x000a000027267984 */ /* 0x000e680000000a00 */
[----:B------:R-:W2:Y:S04]  /*1630*/  LDS.64 R40, [R41+0x1400] ;  /* 0x0014000029287984 */ /* 0x000ea80000000a00 */
[----:B------:R-:W3:Y:S01]  /*1640*/  LDS.64 R42, [R55+0x1e00] ;  /* 0x001e0000372a7984 */ /* 0x000ee20000000a00 */
[----:B------:R-:W-:Y:S01]  /*1650*/  ISETP.GT.U32.AND P0, PT, R0, 0x1f, PT ;  /* 0x0000001f0000780c */ /* 0x000fe20003f04070 */
[----:B0-----:R-:W-:Y:S01]  /*1660*/  FADD.FTZ R60, RZ, R37 ;  /* 0x00000025ff3c7221 */ /* 0x001fe20000010000 */
[----:B------:R-:W-:-:S03]  /*1670*/  FADD.FTZ R37, RZ, R36 ;  /* 0x00000024ff257221 */ /* 0x000fc60000010000 */
[----:B-1----:R-:W-:Y:S01]  /*1680*/  FADD.FTZ R60, R60, R39 ;  /* 0x000000273c3c7221 */ /* 0x002fe20000010000 */
[----:B------:R-:W-:-:S03]  /*1690*/  FADD.FTZ R37, R37, R38 ;  /* 0x0000002625257221 */ /* 0x000fc60000010000 */
[----:B--2---:R-:W-:Y:S01]  /*16a0*/  FADD.FTZ R60, R60, R41 ;  /* 0x000000293c3c7221 */ /* 0x004fe20000010000 */
[----:B------:R-:W-:-:S03]  /*16b0*/  FADD.FTZ R37, R37, R40 ;  /* 0x0000002825257221 */ /* 0x000fc60000010000 */
[----:B---3--:R-:W-:Y:S01]  /*16c0*/  FADD.FTZ R43, R60, R43 ;  /* 0x0000002b3c2b7221 */ /* 0x008fe20000010000 */
[----:B------:R-:W-:-:S05]  /*16d0*/  FADD.FTZ R42, R37, R42 ;  /* 0x0000002a252a7221 */ /* 0x000fca0000010000 */
[----:B------:R0:W-:Y:S01]  /*16e0*/  STG.E.64 desc[UR14][R58.64+0xa000], R42 ;  /* 0x00a0002a3a007986 */ /* 0x0001e2000c101b0e */
[----:B------:R-:W-:Y:S01]  /*16f0*/  BSSY B0, `(.L_x_4) ;  /* 0x000006c000007945 */ /* 0x000fe20003800000 */
[----:B------:R-:W-:Y:S01]  /*1700*/  HFMA2.MMA R45, -RZ, RZ, 0, 0 ;  /* 0x00000000ff2d7435 */ /* 0x000fe200000001ff */
[----:B------:R-:W-:Y:S02]  /*1710*/  IMAD.MOV.U32 R38, RZ, RZ, RZ ;  /* 0x000000ffff267224 */ /* 0x000fe400078e00ff */
[----:B------:R-:W-:Y:S08]  /*1720*/  @P0 BRA `(.L_x_5) ;  /* 0x0000000400a00947 */ /* 0x000ff00003800000 */
[----:B------:R-:W-:Y:S01]  /*1730*/  USHF.L.U32 UR10, UR8, 0x3, URZ ;  /* 0x00000003080a7899 */ /* 0x000fe2000800063f */
[----:B------:R-:W-:Y:S01]  /*1740*/  MOV R37, 0x28 ;  /* 0x0000002800257802 */ /* 0x000fe20000000f00 */
[----:B------:R-:W-:Y:S01]  /*1750*/  IMAD.MOV.U32 R38, RZ, RZ, 0x28 ;  /* 0x00000028ff267424 */ /* 0x000fe200078e00ff */
[----:B------:R-:W-:Y:S01]  /*1760*/  MOV R40, 0x28 ;  /* 0x0000002800287802 */ /* 0x000fe20000000f00 */
[----:B------:R-:W-:Y:S01]  /*1770*/  ULOP3.LUT UR10, UR10, 0x18, URZ, 0xc0, !UPT ;  /* 0x000000180a0a7892 */ /* 0x000fe2000f8ec03f */
[----:B------:R-:W-:-:S05]  /*1780*/  IMAD.SHL.U32 R44, R0, 0x8, RZ ;  /* 0x00000008002c7824 */ /* 0x000fca00078e00ff */
[----:B0-----:R-:W-:Y:S02]  /*1790*/  LEA.HI R42, R0, UR10, RZ, 0x1e ;  /* 0x0000000a002a7c11 */ /* 0x001fe4000f8ff0ff */
[----:B------:R-:W-:-:S03]  /*17a0*/  LOP3.LUT R44, R44, 0x18, RZ, 0xc0, !PT ;  /* 0x000000182c2c7812 */ /* 0x000fc600078ec0ff */
[----:B------:R-:W-:-:S05]  /*17b0*/  IMAD R42, R42, R37, -UR11 ;  /* 0x8000000b2a2a7e24 */ /* 0x000fca000f8e0225 */
[----:B------:R-:W-:Y:S02]  /*17c0*/  IADD3 R36, R42, 0x4, RZ ;  /* 0x000000042a247810 */ /* 0x000fe40007ffe0ff */
[----:B------:R-:W-:Y:S02]  /*17d0*/  SHF.R.S32.HI R37, RZ, 0x1f, R42 ;  /* 0x0000001fff257819 */ /* 0x000fe4000001142a */
[----:B------:R-:W-:Y:S02]  /*17e0*/  SHF.R.S32.HI R39, RZ, 0x1f, R36 ;  /* 0x0000001fff277819 */ /* 0x000fe40000011424 */
[----:B------:R-:W-:Y:S02]  /*17f0*/  LEA.HI R37, R37, R42, RZ, 0x2 ;  /* 0x0000002a25257211 */ /* 0x000fe400078f10ff */
[----:B------:R-:W-:Y:S02]  /*1800*/  LEA.HI R39, R39, R36, RZ, 0x2 ;  /* 0x0000002427277211 */ /* 0x000fe400078f10ff */
[----:B------:R-:W-:-:S02]  /*1810*/  SHF.R.S32.HI R37, RZ, 0x2, R37 ;  /* 0x00000002ff257819 */ /* 0x000fc40000011425 */
[C---:B------:R-:W-:Y:S02]  /*1820*/  IADD3 R36, R42.reuse, 0x8, RZ ;  /* 0x000000082a247810 */ /* 0x040fe40007ffe0ff */
[----:B------:R-:W-:Y:S01]  /*1830*/  SHF.R.S32.HI R39, RZ, 0x2, R39 ;  /* 0x00000002ff277819 */ /* 0x000fe20000011427 */
[----:B------:R-:W-:Y:S01]  /*1840*/  IMAD R37, R37, R38, UR9 ;  /* 0x0000000925257e24 */ /* 0x000fe2000f8e0226 */
[----:B------:R-:W-:Y:S02]  /*1850*/  SHF.R.S32.HI R41, RZ, 0x1f, R36 ;  /* 0x0000001fff297819 */ /* 0x000fe40000011424 */
[----:B------:R-:W-:Y:S01]  /*1860*/  IADD3 R45, R42, 0xc, RZ ;  /* 0x0000000c2a2d7810 */ /* 0x000fe20007ffe0ff */
[----:B------:R-:W-:Y:S01]  /*1870*/  IMAD R39, R39, R40, UR9 ;  /* 0x0000000927277e24 */ /* 0x000fe2000f8e0228 */
[----:B------:R-:W-:Y:S02]  /*1880*/  LEA.HI R41, R41, R36, RZ, 0x2 ;  /* 0x0000002429297211 */ /* 0x000fe400078f10ff */
[----:B------:R-:W-:-:S02]  /*1890*/  IADD3 R37, R37, R44, RZ ;  /* 0x0000002c25257210 */ /* 0x000fc40007ffe0ff */
[----:B------:R-:W-:Y:S02]  /*18a0*/  SHF.R.S32.HI R41, RZ, 0x2, R41 ;  /* 0x00000002ff297819 */ /* 0x000fe40000011429 */
[----:B------:R-:W-:Y:S02]  /*18b0*/  IADD3 R39, R44, R39, RZ ;  /* 0x000000272c277210 */ /* 0x000fe40007ffe0ff */
[----:B------:R-:W0:Y:S01]  /*18c0*/  LDS.64 R36, [R37] ;  /* 0x0000000025247984 */ /* 0x000e220000000a00 */
[----:B------:R-:W-:Y:S01]  /*18d0*/  IMAD R41, R41, R38, UR9 ;  /* 0x0000000929297e24 */ /* 0x000fe2000f8e0226 */
[----:B------:R-:W-:Y:S02]  /*18e0*/  IADD3 R55, R42, 0x10, RZ ;  /* 0x000000102a377810 */ /* 0x000fe40007ffe0ff */
[----:B------:R-:W1:Y:S01]  /*18f0*/  LDS.64 R38, [R39] ;  /* 0x0000000027267984 */ /* 0x000e620000000a00 */
[----:B------:R-:W-:Y:S01]  /*1900*/  IMAD.IADD R41, R44, 0x1, R41 ;  /* 0x000000012c297824 */ /* 0x000fe200078e0229 */
[----:B------:R-:W-:-:S05]  /*1910*/  SHF.R.S32.HI R58, RZ, 0x1f, R55 ;  /* 0x0000001fff3a7819 */ /* 0x000fca0000011437 */
[----:B------:R-:W2:Y:S01]  /*1920*/  LDS.64 R40, [R41] ;  /* 0x0000000029287984 */ /* 0x000ea20000000a00 */
[----:B0-----:R-:W-:Y:S01]  /*1930*/  FADD.FTZ R43, RZ, R36 ;  /* 0x00000024ff2b7221 */ /* 0x001fe20000010000 */
[----:B------:R-:W-:Y:S01]  /*1940*/  FADD.FTZ R36, RZ, R37 ;  /* 0x00000025ff247221 */ /* 0x000fe20000010000 */
[----:B------:R-:W-:Y:S02]  /*1950*/  LEA.HI R37, R58, R55, RZ, 0x2 ;  /* 0x000000373a257211 */ /* 0x000fe400078f10ff */
[----:B-1----:R-:W-:Y:S01]  /*1960*/  FADD.FTZ R43, R43, R38 ;  /* 0x000000262b2b7221 */ /* 0x002fe20000010000 */
[----:B------:R-:W-:Y:S01]  /*1970*/  FADD.FTZ R38, R36, R39 ;  /* 0x0000002724267221 */ /* 0x000fe20000010000 */
[----:B------:R-:W-:Y:S02]  /*1980*/  SHF.R.S32.HI R36, RZ, 0x1f, R45 ;  /* 0x0000001fff247819 */ /* 0x000fe4000001142d */
[----:B------:R-:W-:Y:S02]  /*1990*/  IADD3 R55, R42, 0x1c, RZ ;  /* 0x0000001c2a377810 */ /* 0x000fe40007ffe0ff */
[----:B------:R-:W-:Y:S01]  /*19a0*/  LEA.HI R36, R36, R45, RZ, 0x2 ;  /* 0x0000002d24247211 */ /* 0x000fe200078f10ff */
[----:B------:R-:W-:-:S02]  /*19b0*/  VIADD R45, R42, 0x14 ;  /* 0x000000142a2d7836 */ /* 0x000fc40000000000 */
[----:B--2---:R-:W-:Y:S01]  /*19c0*/  FADD.FTZ R39, R43, R40 ;  /* 0x000000282b277221 */ /* 0x004fe20000010000 */
[----:B------:R-:W-:Y:S01]  /*19d0*/  IADD3 R43, R42, 0x18, RZ ;  /* 0x000000182a2b7810 */ /* 0x000fe20007ffe0ff */
[----:B------:R-:W-:Y:S01]  /*19e0*/  FADD.FTZ R38, R38, R41 ;  /* 0x0000002926267221 */ /* 0x000fe20000010000 */
[----:B------:R-:W-:Y:S02]  /*19f0*/  SHF.R.S32.HI R36, RZ, 0x2, R36 ;  /* 0x00000002ff247819 */ /* 0x000fe40000011424 */
[----:B------:R-:W-:Y:S02]  /*1a00*/  SHF.R.S32.HI R40, RZ, 0x1f, R45 ;  /* 0x0000001fff287819 */ /* 0x000fe4000001142d */
[----:B------:R-:W-:Y:S02]  /*1a10*/  SHF.R.S32.HI R58, RZ, 0x1f, R55 ;  /* 0x0000001fff3a7819 */ /* 0x000fe40000011437 */
[----:B------:R-:W-:Y:S01]  /*1a20*/  LEA.HI R41, R40, R45, RZ, 0x2 ;  /* 0x0000002d28297211 */ /* 0x000fe200078f10ff */
[----:B------:R-:W-:Y:S01]  /*1a30*/  IMAD.MOV.U32 R45, RZ, RZ, 0x28 ;  /* 0x00000028ff2d7424 */ /* 0x000fe200078e00ff */
[----:B------:R-:W-:-:S02]  /*1a40*/  SHF.R.S32.HI R40, RZ, 0x1f, R43 ;  /* 0x0000001fff287819 */ /* 0x000fc4000001142b */
[----:B------:R-:W-:Y:S01]  /*1a50*/  SHF.R.S32.HI R41, RZ, 0x2, R41 ;  /* 0x00000002ff297819 */ /* 0x000fe20000011429 */
[----:B------:R-:W-:Y:S01]  /*1a60*/  IMAD R45, R36, R45, UR9 ;  /* 0x00000009242d7e24 */ /* 0x000fe2000f8e022d */
[----:B------:R-:W-:Y:S02]  /*1a70*/  LEA.HI R43, R40, R43, RZ, 0x2 ;  /* 0x0000002b282b7211 */ /* 0x000fe400078f10ff */
[----:B------:R-:W-:Y:S01]  /*1a80*/  LEA.HI R40, R58, R55, RZ, 0x2 ;  /* 0x000000373a287211 */ /* 0x000fe200078f10ff */
[----:B------:R-:W-:Y:S01]  /*1a90*/  IMAD.MOV.U32 R55, RZ, RZ, 0x28 ;  /* 0x00000028ff377424 */ /* 0x000fe200078e00ff */
[----:B------:R-:W-:Y:S02]  /*1aa0*/  MOV R36, 0x28 ;  /* 0x0000002800247802 */ /* 0x000fe40000000f00 */
[----:B------:R-:W-:Y:S02]  /*1ab0*/  SHF.R.S32.HI R37, RZ, 0x2, R37 ;  /* 0x00000002ff257819 */ /* 0x000fe40000011425 */
[----:B------:R-:W-:-:S02]  /*1ac0*/  MOV R58, 0x28 ;  /* 0x00000028003a7802 */ /* 0x000fc40000000f00 */
[----:B------:R-:W-:Y:S01]  /*1ad0*/  SHF.R.S32.HI R57, RZ, 0x2, R43 ;  /* 0x00000002ff397819 */ /* 0x000fe2000001142b */
[----:B------:R-:W-:Y:S01]  /*1ae0*/  IMAD R43, R41, R36, UR9 ;  /* 0x00000009292b7e24 */ /* 0x000fe2000f8e0224 */
[----:B------:R-:W-:Y:S01]  /*1af0*/  SHF.R.S32.HI R40, RZ, 0x2, R40 ;  /* 0x00000002ff287819 */ /* 0x000fe20000011428 */
[-C--:B------:R-:W-:Y:S01]  /*1b00*/  IMAD R37, R37, R58.reuse, UR9 ;  /* 0x0000000925257e24 */ /* 0x080fe2000f8e023a */
[----:B------:R-:W-:Y:S01]  /*1b10*/  IADD3 R36, R44, R45, RZ ;  /* 0x0000002d2c247210 */ /* 0x000fe20007ffe0ff */
[C---:B------:R-:W-:Y:S01]  /*1b20*/  VIADD R45, R42.reuse, 0x20 ;  /* 0x000000202a2d7836 */ /* 0x040fe20000000000 */
[----:B------:R-:W-:Y:S01]  /*1b30*/  IADD3 R42, R42, 0x24, RZ ;  /* 0x000000242a2a7810 */ /* 0x000fe20007ffe0ff */
[----:B------:R-:W-:Y:S01]  /*1b40*/  IMAD R55, R40, R55, UR9 ;  /* 0x0000000928377e24 */ /* 0x000fe2000f8e0237 */
[C---:B------:R-:W-:Y:S01]  /*1b50*/  IADD3 R40, R44.reuse, R37, RZ ;  /* 0x000000252c287210 */ /* 0x040fe20007ffe0ff */
[----:B------:R-:W-:Y:S01]  /*1b60*/  IMAD R57, R57, R58, UR9 ;  /* 0x0000000939397e24 */ /* 0x000fe2000f8e023a */
[----:B------:R-:W0:Y:S01]  /*1b70*/  LDS.64 R36, [R36] ;  /* 0x0000000024247984 */ /* 0x000e220000000a00 */
[----:B------:R-:W-:Y:S01]  /*1b80*/  SHF.R.S32.HI R58, RZ, 0x1f, R45 ;  /* 0x0000001fff3a7819 */ /* 0x000fe2000001142d */
[----:B------:R-:W-:Y:S01]  /*1b90*/  IMAD.IADD R55, R44, 0x1, R55 ;  /* 0x000000012c377824 */ /* 0x000fe200078e0237 */
[----:B------:R-:W-:Y:S01]  /*1ba0*/  SHF.R.S32.HI R59, RZ, 0x1f, R42 ;  /* 0x0000001fff3b7819 */ /* 0x000fe2000001142a */
[----:B------:R-:W1:Y:S01]  /*1bb0*/  LDS.64 R40, [R40] ;  /* 0x0000000028287984 */ /* 0x000e620000000a00 */
[----:B------:R-:W-:-:S02]  /*1bc0*/  LEA.HI R58, R58, R45, RZ, 0x2 ;  /* 0x0000002d3a3a7211 */ /* 0x000fc400078f10ff */
[----:B------:R-:W-:Y:S01]  /*1bd0*/  LEA.HI R59, R59, R42, RZ, 0x2 ;  /* 0x0000002a3b3b7211 */ /* 0x000fe200078f10ff */
[----:B------:R-:W-:Y:S01]  /*1be0*/  IMAD.MOV.U32 R42, RZ, RZ, 0x28 ;  /* 0x00000028ff2a7424 */ /* 0x000fe200078e00ff */
[----:B------:R-:W-:Y:S02]  /*1bf0*/  SHF.R.S32.HI R45, RZ, 0x2, R58 ;  /* 0x00000002ff2d7819 */ /* 0x000fe4000001143a */
[----:B------:R-:W-:Y:S02]  /*1c00*/  MOV R58, 0x28 ;  /* 0x00000028003a7802 */ /* 0x000fe40000000f00 */
[----:B------:R-:W-:Y:S02]  /*1c10*/  SHF.R.S32.HI R59, RZ, 0x2, R59 ;  /* 0x00000002ff3b7819 */ /* 0x000fe4000001143b */
[C---:B------:R-:W-:Y:S01]  /*1c20*/  IADD3 R57, R44.reuse, R57, RZ ;  /* 0x000000392c397210 */ /* 0x040fe20007ffe0ff */
[----:B------:R-:W-:Y:S01]  /*1c30*/  IMAD R45, R45, R58, UR9 ;  /* 0x000000092d2d7e24 */ /* 0x000fe2000f8e023a */
[----:B------:R-:W-:Y:S01]  /*1c40*/  IADD3 R58, R44, R43, RZ ;  /* 0x0000002b2c3a7210 */ /* 0x000fe20007ffe0ff */
[----:B------:R-:W-:-:S03]  /*1c50*/  IMAD R59, R59, R42, UR9 ;  /* 0x000000093b3b7e24 */ /* 0x000fc6000f8e022a */
[C---:B------:R-:W-:Y:S02]  /*1c60*/  IADD3 R42, R44.reuse, R45, RZ ;  /* 0x0000002d2c2a7210 */ /* 0x040fe40007ffe0ff */
[----:B------:R-:W-:-:S04]  /*1c70*/  IADD3 R44, R44, R59, RZ ;  /* 0x0000003b2c2c7210 */ /* 0x000fc80007ffe0ff */
[----:B------:R-:W-:Y:S04]  /*1c80*/  LDS.64 R42, [R42] ;  /* 0x000000002a2a7984 */ /* 0x000fe80000000a00 */
[----:B------:R-:W-:Y:S01]  /*1c90*/  LDS.64 R44, [R44] ;  /* 0x000000002c2c7984 */ /* 0x000fe20000000a00 */
[----:B0-----:R-:W-:Y:S01]  /*1ca0*/  FADD.FTZ R39, R39, R36 ;  /* 0x0000002427277221 */ /* 0x001fe20000010000 */
[----:B------:R-:W-:Y:S02]  /*1cb0*/  FADD.FTZ R60, R38, R37 ;  /* 0x00000025263c7221 */ /* 0x000fe40000010000 */
[----:B------:R-:W0:Y:S01]  /*1cc0*/  LDS.64 R36, [R58] ;  /* 0x000000003a247984 */ /* 0x000e220000000a00 */
[----:B-1----:R-:W-:Y:S01]  /*1cd0*/  FADD.FTZ R59, R39, R40 ;  /* 0x00000028273b7221 */ /* 0x002fe20000010000 */
[----:B------:R-:W-:-:S02]  /*1ce0*/  FADD.FTZ R60, R60, R41 ;  /* 0x000000293c3c7221 */ /* 0x000fc40000010000 */
[----:B------:R-:W1:Y:S04]  /*1cf0*/  LDS.64 R38, [R57] ;  /* 0x0000000039267984 */ /* 0x000e680000000a00 */
[----:B------:R-:W2:Y:S01]  /*1d00*/  LDS.64 R40, [R55] ;  /* 0x0000000037287984 */ /* 0x000ea20000000a00 */
[----:B0-----:R-:W-:Y:S01]  /*1d10*/  FADD.FTZ R59, R59, R36 ;  /* 0x000000243b3b7221 */ /* 0x001fe20000010000 */
[----:B------:R-:W-:-:S03]  /*1d20*/  FADD.FTZ R60, R60, R37 ;  /* 0x000000253c3c7221 */ /* 0x000fc60000010000 */
[----:B-1----:R-:W-:Y:S01]  /*1d30*/  FADD.FTZ R59, R59, R38 ;  /* 0x000000263b3b7221 */ /* 0x002fe20000010000 */
[----:B------:R-:W-:-:S03]  /*1d40*/  FADD.FTZ R60, R60, R39 ;  /* 0x000000273c3c7221 */ /* 0x000fc60000010000 */
[----:B--2---:R-:W-:Y:S01]  /*1d50*/  FADD.FTZ R59, R59, R40 ;  /* 0x000000283b3b7221 */ /* 0x004fe20000010000 */
[----:B------:R-:W-:-:S03]  /*1d60*/  FADD.FTZ R60, R60, R41 ;  /* 0x000000293c3c7221 */ /* 0x000fc60000010000 */
[----:B------:R-:W-:Y:S01]  /*1d70*/  FADD.FTZ R59, R59, R42 ;  /* 0x0000002a3b3b7221 */ /* 0x000fe20000010000 */
[----:B------:R-:W-:-:S03]  /*1d80*/  FADD.FTZ R60, R60, R43 ;  /* 0x0000002b3c3c7221 */ /* 0x000fc60000010000 */
[----:B------:R-:W-:Y:S01]  /*1d90*/  FADD.FTZ R38, R59, R44 ;  /* 0x0000002c3b267221 */ /* 0x000fe20000010000 */
[----:B------:R-:W-:-:S07]  /*1da0*/  FADD.FTZ R45, R60, R45 ;  /* 0x0000002d3c2d7221 */ /* 0x000fce0000010000 */
.L_x_5:
[----:B------:R-:W-:Y:S05]  /*1db0*/  BSYNC B0 ;  /* 0x0000000000007941 */ /* 0x000fea0003800000 */
.L_x_4:
[----:B------:R-:W1:Y:S01]  /*1dc0*/  SHFL.BFLY PT, R37, R38, 0x2, 0x1f ;  /* 0x0c401f0026257f89 */ /* 0x000e6200000e0000 */
[----:B------:R-:W-:Y:S01]  /*1dd0*/  LOP3.LUT P0, RZ, R0, 0xffffffe3, RZ, 0xc0, !PT ;  /* 0xffffffe300ff7812 */ /* 0x000fe2000780c0ff */
[----:B------:R-:W-:Y:S02]  /*1de0*/  BSSY B0, `(.L_x_6) ;  /* 0x0000015000007945 */ /* 0x000fe40003800000 */
[----:B------:R-:W2:Y:S01]  /*1df0*/  SHFL.BFLY PT, R36, R45, 0x2, 0x1f ;  /* 0x0c401f002d247f89 */ /* 0x000ea200000e0000 */
[----:B-1----:R-:W-:Y:S01]  /*1e00*/  FADD.FTZ R39, R37, R38 ;  /* 0x0000002625277221 */ /* 0x002fe20000010000 */
[----:B--2---:R-:W-:-:S04]  /*1e10*/  FADD.FTZ R40, R36, R45 ;  /* 0x0000002d24287221 */ /* 0x004fc80000010000 */
[----:B------:R-:W1:Y:S04]  /*1e20*/  SHFL.BFLY PT, R36, R39, 0x1, 0x1f ;  /* 0x0c201f0027247f89 */ /* 0x000e6800000e0000 */
[----:B------:R-:W2:Y:S01]  /*1e30*/  SHFL.BFLY PT, R37, R40, 0x1, 0x1f ;  /* 0x0c201f0028257f89 */ /* 0x000ea200000e0000 */
[----:B-1----:R-:W-:Y:S01]  /*1e40*/  FADD.FTZ R36, R39, R36 ;  /* 0x0000002427247221 */ /* 0x002fe20000010000 */
[----:B--2---:R-:W-:Y:S01]  /*1e50*/  FADD.FTZ R37, R40, R37 ;  /* 0x0000002528257221 */ /* 0x004fe20000010000 */
[----:B------:R-:W-:Y:S06]  /*1e60*/  @P0 BRA `(.L_x_7) ;  /* 0x0000000000300947 */ /* 0x000fec0003800000 */
[----:B------:R-:W1:Y:S01]  /*1e70*/  LDC.64 R38, c[0x0][0x260] ;  /* 0x00009800ff267b82 */ /* 0x000e620000000a00 */
[----:B------:R-:W-:Y:S01]  /*1e80*/  SHF.R.U32.HI R40, RZ, 0x2, R0 ;  /* 0x00000002ff287819 */ /* 0x000fe20000011600 */
[----:B------:R-:W-:Y:S01]  /*1e90*/  ULDC UR10, c[0x0][0x10] ;  /* 0x00000400000a7ab9 */ /* 0x000fe20000000800 */
[----:B------:R-:W-:Y:S01]  /*1ea0*/  IMAD.U32 R41, RZ, RZ, UR21 ;  /* 0x00000015ff297e24 */ /* 0x000fe2000f8e00ff */
[----:B------:R-:W-:Y:S01]  /*1eb0*/  UIMAD UR10, UR10, UR5, UR6 ;  /* 0x000000050a0a72a4 */ /* 0x000fe2000f8e0206 */
[----:B------:R-:W-:-:S04]  /*1ec0*/  SHF.L.U32 R40, R40, 0x6, RZ ;  /* 0x0000000628287819 */ /* 0x000fc800000006ff */
[----:B------:R-:W-:Y:S02]  /*1ed0*/  LOP3.LUT R40, R40, 0xffffffc0, R41, 0xe2, !PT ;  /* 0xffffffc028287812 */ /* 0x000fe400078ee229 */
[----:B------:R-:W-:-:S05]  /*1ee0*/  MOV R41, UR10 ;  /* 0x0000000a00297c02 */ /* 0x000fca0008000f00 */
[----:B------:R-:W-:-:S05]  /*1ef0*/  IMAD R40, R41, 0x200, R40 ;  /* 0x0000020029287824 */ /* 0x000fca00078e0228 */
[----:B------:R-:W-:-:S05]  /*1f00*/  SHF.L.U32 R41, R40, 0x1, RZ ;  /* 0x0000000128297819 */ /* 0x000fca00000006ff */
[----:B-1----:R-:W-:-:S05]  /*1f10*/  IMAD.WIDE.U32 R38, R41, 0x4, R38 ;  /* 0x0000000429267825 */ /* 0x002fca00078e0026 */
[----:B------:R1:W-:Y:S02]  /*1f20*/  STG.E.64 desc[UR14][R38.64], R36 ;  /* 0x0000002426007986 */ /* 0x0003e4000c101b0e */
.L_x_7:
[----:B------:R-:W-:Y:S05]  /*1f30*/  BSYNC B0 ;  /* 0x0000000000007941 */ /* 0x000fea0003800000 */
.L_x_6:
[----:B------:R-:W-:Y:S01]  /*1f40*/  UIADD3 UR11, UP0, UR8, 0x5, URZ ;  /* 0x00000005080b7890 */ /* 0x000fe2000ff1e03f */
[----:B------:R-:W-:Y:S02]  /*1f50*/  PRMT R32, R32, 0x7632, R32 ;  /* 0x0000763220207816 */ /* 0x000fe40000000020 */
[----:B------:R-:W-:Y:S01]  /*1f60*/  PRMT R33, R33, 0x7632, R33 ;  /* 0x0000763221217816 */ /* 0x000fe20000000021 */
[----:B------:R-:W-:Y:S01]  /*1f70*/  UIADD3.X UR12, URZ, UR4, URZ, UP0, !UPT ;  /* 0x000000043f0c7290 */ /* 0x000fe200087fe43f */
[----:B------:R-:W-:Y:S01]  /*1f80*/  PRMT R26, R26, 0x7632, R26 ;  /* 0x000076321a1a7816 */ /* 0x000fe2000000001a */
[----:B------:R-:W-:Y:S01]  /*1f90*/  UISETP.GE.U32.AND UP0, UPT, UR11, UR20, UPT ;  /* 0x000000140b00728c */ /* 0x000fe2000bf06070 */
[----:B------:R-:W-:Y:S02]  /*1fa0*/  PRMT R27, R27, 0x7632, R27 ;  /* 0x000076321b1b7816 */ /* 0x000fe4000000001b */
[----:B------:R-:W-:Y:S01]  /*1fb0*/  PRMT R24, R24, 0x7632, R24 ;  /* 0x0000763218187816 */ /* 0x000fe20000000018 */
[----:B------:R-:W-:Y:S01]  /*1fc0*/  UISETP.GE.AND.EX UP0, UPT, UR12, UR7, UPT, UP0 ;  /* 0x000000070c00728c */ /* 0x000fe2000bf06300 */
[----:B------:R-:W-:-:S02]  /*1fd0*/  PRMT R25, R25, 0x7632, R25 ;  /* 0x0000763219197816 */ /* 0x000fc40000000019 */
[----:B------:R-:W-:Y:S02]  /*1fe0*/  PRMT R30, R30, 0x7632, R30 ;  /* 0x000076321e1e7816 */ /* 0x000fe4000000001e */
[----:B------:R-:W-:Y:S02]  /*1ff0*/  PRMT R31, R31, 0x7632, R31 ;  /* 0x000076321f1f7816 */ /* 0x000fe4000000001f */
[----:B------:R-:W-:Y:S02]  /*2000*/  PLOP3.LUT P0, PT, PT, PT, UP0, 0x80, 0x0 ;  /* 0x000000000000781c */ /* 0x000fe40003f0f008 */
[----:B------:R-:W-:Y:S02]  /*2010*/  PRMT R28, R28, 0x7632, R28 ;  /* 0x000076321c1c7816 */ /* 0x000fe4000000001c */
[----:B------:R-:W-:Y:S02]  /*2020*/  PRMT R29, R29, 0x7632, R29 ;  /* 0x000076321d1d7816 */ /* 0x000fe4000000001d */
[----:B------:R-:W-:-:S02]  /*2030*/  PRMT R22, R22, 0x7632, R22 ;  /* 0x0000763216167816 */ /* 0x000fc40000000016 */
[----:B------:R-:W-:Y:S02]  /*2040*/  PRMT R23, R23, 0x7632, R23 ;  /* 0x0000763217177816 */ /* 0x000fe40000000017 */
[----:B------:R-:W-:Y:S02]  /*2050*/  PRMT R20, R20, 0x7632, R20 ;  /* 0x0000763214147816 */ /* 0x000fe40000000014 */
[----:B------:R-:W-:Y:S02]  /*2060*/  PRMT R21, R21, 0x7632, R21 ;  /* 0x0000763215157816 */ /* 0x000fe40000000015 */
[----:B-1----:R-:W-:Y:S02]  /*2070*/  PRMT R36, R18, 0x7632, R36 ;  /* 0x0000763212247816 */ /* 0x002fe40000000024 */
[----:B------:R-:W-:Y:S02]  /*2080*/  PRMT R37, R19, 0x7632, R37 ;  /* 0x0000763213257816 */ /* 0x000fe40000000025 */
[----:B------:R-:W-:-:S02]  /*2090*/  PRMT R38, R16, 0x7632, R38 ;  /* 0x0000763210267816 */ /* 0x000fc40000000026 */
[----:B------:R-:W-:Y:S01]  /*20a0*/  PRMT R39, R17, 0x7632, R39 ;  /* 0x0000763211277816 */ /* 0x000fe20000000027 */
[----:B------:R-:W-:Y:S06]  /*20b0*/  @P0 BRA `(.L_x_8) ;  /* 0x0000000000580947 */ /* 0x000fec0003800000 */
[----:B------:R-:W-:Y:S01]  /*20c0*/  BAR.SYNC.DEFER_BLOCKING 0x0 ;  /* 0x0000000000007b1d */ /* 0x000fe20000010000 */
[----:B------:R-:W-:-:S13]  /*20d0*/  ISETP.NE.AND P0, PT, R0, RZ, PT ;  /* 0x000000ff0000720c */ /* 0x000fda0003f05270 */
[----:B------:R-:W-:Y:S05]  /*20e0*/  @P0 BRA `(.L_x_9) ;  /* 0x0000000000400947 */ /* 0x000fea0003800000 */
[----:B------:R-:W1:Y:S01]  /*20f0*/  LDC.64 R16, c[0x0][0x268] ;  /* 0x00009a00ff107b82 */ /* 0x000e620000000a00 */
[----:B------:R-:W-:Y:S01]  /*2100*/  IMAD.MOV.U32 R19, RZ, RZ, 0x7fffffc1 ;  /* 0x7fffffc1ff137424 */ /* 0x000fe200078e00ff */
[----:B------:R-:W-:Y:S02]  /*2110*/  MOV R41, UR6 ;  /* 0x0000000600297c02 */ /* 0x000fe40008000f00 */
[----:B------:R-:W-:-:S04]  /*2120*/  ISETP.NE.AND P0, PT, RZ, UR21, PT ;  /* 0x00000015ff007c0c */ /* 0x000fc8000bf05270 */
[----:B------:R-:W-:Y:S01]  /*2130*/  SEL R19, R19, 0x1, !P0 ;  /* 0x0000000113137807 */ /* 0x000fe20004000000 */
[----:B-1----:R-:W-:Y:S01]  /*2140*/  IMAD.WIDE.U32 R16, R41, 0x4, R16 ;  /* 0x0000000429107825 */ /* 0x002fe200078e0010 */
[----:B------:R-:W-:Y:S06]  /*2150*/  MEMBAR.ALL.GPU ;  /* 0x0000000000007992 */ /* 0x000fec000000a000 */
[----:B------:R-:W-:-:S00]  /*2160*/  ERRBAR ;  /* 0x00000000000079ab */ /* 0x000fc00000000000 */
[----:B------:R-:W-:Y:S06]  /*2170*/  CGAERRBAR ;  /* 0x00000000000075ab */ /* 0x000fec0000000000 */
[----:B------:R1:W5:Y:S02]  /*2180*/  ATOM.E.ADD.STRONG.GPU PT, R19, desc[UR14][R16.64], R19 ;  /* 0x000000131013798a */ /* 0x00036400081ee1ce */
.L_x_10:
[----:B------:R-:W2:Y:S04]  /*2190*/  LD.E.STRONG.GPU R18, desc[UR14][R16.64] ;  /* 0x0000000e10127980 */ /* 0x000ea8000c10f900 */
[----:B--2---:R-:W-:Y:S01]  /*21a0*/  CCTL.IVALL ;  /* 0x00000000ff00798f */ /* 0x004fe20002000000 */
[----:B------:R-:W-:Y:S05]  /*21b0*/  YIELD ;  /* 0x0000000000007946 */ /* 0x000fea0003800000 */
[----:B-----5:R-:W-:-:S04]  /*21c0*/  LOP3.LUT R18, R18, R19, RZ, 0x3c, !PT ;  /* 0x0000001312127212 */ /* 0x020fc800078e3cff */
[----:B------:R-:W-:-:S13]  /*21d0*/  ISETP.GT.AND P0, PT, R18, -0x1, PT ;  /* 0xffffffff1200780c */ /* 0x000fda0003f04270 */
[----:B------:R-:W-:Y:S05]  /*21e0*/  @P0 BRA `(.L_x_10) ;  /* 0xfffffffc00e80947 */ /* 0x000fea000383ffff */
.L_x_9:
[----:B------:R-:W-:Y:S05]  /*21f0*/  WARPSYNC.ALL ;  /* 0x0000000000007948 */ /* 0x000fea0003800000 */
[----:B------:R-:W-:Y:S06]  /*2200*/  BAR.SYNC.DEFER_BLOCKING 0x0 ;  /* 0x0000000000007b1d */ /* 0x000fec0000010000 */
[----:B------:R-:W-:Y:S05]  /*2210*/  BRA `(.L_x_11) ;  /* 0x0000000000607947 */ /* 0x000fea0003800000 */
.L_x_8:
[----:B------:R-:W-:Y:S01]  /*2220*/  BAR.SYNC.DEFER_BLOCKING 0x0 ;  /* 0x0000000000007b1d */ /* 0x000fe20000010000 */
[----:B------:R-:W-:-:S13]  /*2230*/  ISETP.NE.AND P0, PT, R0, RZ, PT ;  /* 0x000000ff0000720c */ /* 0x000fda0003f05270 */
[----:B------:R-:W-:Y:S05]  /*2240*/  @P0 BRA `(.L_x_12) ;  /* 0x00000000004c0947 */ /* 0x000fea0003800000 */
[----:B------:R-:W-:Y:S01]  /*2250*/  ULDC.64 UR18, c[0x0][0x268] ;  /* 0x00009a0000127ab9 */ /* 0x000fe20000000a00 */
[----:B------:R-:W-:Y:S01]  /*2260*/  IADD3 R16, RZ, -UR6, RZ ;  /* 0x80000006ff107c10 */ /* 0x000fe2000fffe0ff */
[----:B------:R-:W-:Y:S01]  /*2270*/  UIADD3 UR18, UP0, UR18, 0x14, URZ ;  /* 0x0000001412127890 */ /* 0x000fe2000ff1e03f */
[----:B------:R-:W-:Y:S02]  /*2280*/  MOV R19, 0x7ffffec1 ;  /* 0x7ffffec100137802 */ /* 0x000fe40000000f00 */
[----:B------:R-:W-:Y:S01]  /*2290*/  ISETP.NE.AND P0, PT, R16, UR21, PT ;  /* 0x0000001510007c0c */ /* 0x000fe2000bf05270 */
[----:B------:R-:W-:Y:S02]  /*22a0*/  UIADD3.X UR19, URZ, UR19, URZ, UP0, !UPT ;  /* 0x000000133f137290 */ /* 0x000fe400087fe43f */
[----:B------:R-:W-:Y:S01]  /*22b0*/  IMAD.U32 R16, RZ, RZ, UR18 ;  /* 0x00000012ff107e24 */ /* 0x000fe2000f8e00ff */
[----:B------:R-:W-:-:S03]  /*22c0*/  SEL R19, R19, 0x1, !P0 ;  /* 0x0000000113137807 */ /* 0x000fc60004000000 */
[----:B------:R-:W-:Y:S01]  /*22d0*/  MOV R17, UR19 ;  /* 0x0000001300117c02 */ /* 0x000fe20008000f00 */
[----:B------:R-:W-:Y:S06]  /*22e0*/  MEMBAR.ALL.GPU ;  /* 0x0000000000007992 */ /* 0x000fec000000a000 */
[----:B------:R-:W-:-:S00]  /*22f0*/  ERRBAR ;  /* 0x00000000000079ab */ /* 0x000fc00000000000 */
[----:B------:R-:W-:Y:S06]  /*2300*/  CGAERRBAR ;  /* 0x00000000000075ab */ /* 0x000fec0000000000 */
[----:B------:R1:W5:Y:S02]  /*2310*/  ATOM.E.ADD.STRONG.GPU PT, R19, desc[UR14][R16.64], R19 ;  /* 0x000000131013798a */ /* 0x00036400081ee1ce */
.L_x_13:
[----:B------:R-:W2:Y:S04]  /*2320*/  LD.E.STRONG.GPU R18, desc[UR14][R16.64] ;  /* 0x0000000e10127980 */ /* 0x000ea8000c10f900 */
[----:B--2---:R-:W-:Y:S01]  /*2330*/  CCTL.IVALL ;  /* 0x00000000ff00798f */ /* 0x004fe20002000000 */
[----:B------:R-:W-:Y:S05]  /*2340*/  YIELD ;  /* 0x0000000000007946 */ /* 0x000fea0003800000 */
[----:B-----5:R-:W-:-:S04]  /*2350*/  LOP3.LUT R18, R18, R19, RZ, 0x3c, !PT ;  /* 0x0000001312127212 */ /* 0x020fc800078e3cff */
[----:B------:R-:W-:-:S13]  /*2360*/  ISETP.GT.AND P0, PT, R18, -0x1, PT ;  /* 0xffffffff1200780c */ /* 0x000fda0003f04270 */
[----:B------:R-:W-:Y:S05]  /*2370*/  @P0 BRA `(.L_x_13) ;  /* 0xfffffffc00e80947 */ /* 0x000fea000383ffff */
.L_x_12:
[----:B------:R-:W-:Y:S05]  /*2380*/  WARPSYNC.ALL ;  /* 0x0000000000007948 */ /* 0x000fea0003800000 */
[----:B------:R-:W-:Y:S06]  /*2390*/  BAR.SYNC.DEFER_BLOCKING 0x0 ;  /* 0x0000000000007b1d */ /* 0x000fec0000010000 */
.L_x_11:
[----:B------:R-:W-:Y:S02]  /*23a0*/  ISETP.GT.U32.AND P0, PT, R0, 0xff, PT ;  /* 0x000000ff0000780c */ /* 0x000fe40003f04070 */
[----:B------:R-:W-:-:S11]  /*23b0*/  MOV R19, UR5 ;  /* 0x0000000500137c02 */ /* 0x000fd60008000f00 */
[----:B------:R-:W2:Y:S01]  /*23c0*/  @!P0 LDC R18, c[0x0][0x10] ;  /* 0x00000400ff128b82 */ /* 0x000ea20000000800 */
[----:B------:R-:W-:-:S07]  /*23d0*/  @!P0 LOP3.LUT R53, R53, 0x7fffffc0, RZ, 0xc0, !PT ;  /* 0x7fffffc035358812 */ /* 0x000fce00078ec0ff */
[----:B-1----:R-:W1:Y:S01]  /*23e0*/  @!P0 LDC.64 R16, c[0x0][0x260] ;  /* 0x00009800ff108b82 */ /* 0x002e620000000a00 */
[----:B--2---:R-:W-:Y:S01]  /*23f0*/  @!P0 IMAD R18, R18, R19, UR6 ;  /* 0x0000000612128e24 */ /* 0x004fe2000f8e0213 */
[----:B------:R-:W-:-:S03]  /*2400*/  @!P0 LOP3.LUT R19, R0, 0x1f, RZ, 0xc0, !PT ;  /* 0x0000001f00138812 */ /* 0x000fc600078ec0ff */
[----:B------:R-:W-:-:S05]  /*2410*/  @!P0 IMAD R18, R18, 0x200, R53 ;  /* 0x0000020012128824 */ /* 0x000fca00078e0235 */
[----:B------:R-:W-:-:S04]  /*2420*/  @!P0 IADD3 R18, R18, R19, RZ ;  /* 0x0000001312128210 */ /* 0x000fc80007ffe0ff */
[----:B------:R-:W-:-:S05]  /*2430*/  @!P0 SHF.L.U32 R19, R18, 0x1, RZ ;  /* 0x0000000112138819 */ /* 0x000fca00000006ff */
[C---:B------:R-:W-:Y:S02]  /*2440*/  @!P0 VIADD R41, R19.reuse, 0x40 ;  /* 0x0000004013298836 */ /* 0x040fe40000000000 */
[----:B-1----:R-:W-:-:S04]  /*2450*/  @!P0 IMAD.WIDE.U32 R18, R19, 0x4, R16 ;  /* 0x0000000413128825 */ /* 0x002fc800078e0010 */
[----:B------:R-:W-:Y:S02]  /*2460*/  @!P0 IMAD.WIDE.U32 R16, R41, 0x4, R16 ;  /* 0x0000000429108825 */ /* 0x000fe400078e0010 */
[----:B------:R-:W0:Y:S04]  /*2470*/  @!P0 LDG.E.64 R18, desc[UR14][R18.64] ;  /* 0x0000000e12128981 */ /* 0x000e28000c1e1b00 */
[----:B------:R-:W2:Y:S01]  /*2480*/  @!P0 LDG.E.64 R16, desc[UR14][R16.64] ;  /* 0x0000000e10108981 */ /* 0x000ea2000c1e1b00 */
[----:B------:R-:W-:Y:S01]  /*2490*/  CS2R R40, SRZ ;  /* 0x0000000000287805 */ /* 0x000fe2000001ff00 */
[----:B------:R-:W-:Y:S01]  /*24a0*/  UIADD3 UR10, UR13, 0x3480, URZ ;  /* 0x000034800d0a7890 */ /* 0x000fe2000fffe03f */
[----:B------:R-:W-:Y:S01]  /*24b0*/  SHF.L.U32 R23, R23, 0x10, RZ ;  /* 0x0000001017177819 */ /* 0x000fe200000006ff */
[----:B------:R-:W-:Y:S01]  /*24c0*/  USHF.L.U32 UR17, UR8, 0x3, URZ ;  /* 0x0000000308117899 */ /* 0x000fe2000800063f */
[----:B------:R-:W-:Y:S01]  /*24d0*/  IMAD.U32 R27, R27, 0x10000, RZ ;  /* 0x000100001b1b7824 */ /* 0x000fe200078e00ff */
[----:B------:R-:W-:Y:S01]  /*24e0*/  ULEA UR10, UR16, UR10, 0x18 ;  /* 0x0000000a100a7291 */ /* 0x000fe2000f8ec03f */
[----:B------:R-:W-:Y:S01]  /*24f0*/  IMAD.U32 R55, R36, 0x10000, RZ ;  /* 0x0001000024377824 */ /* 0x000fe200078e00ff */
[----:B------:R-:W-:Y:S01]  /*2500*/  ULOP3.LUT UR17, UR17, 0x18, URZ, 0xc0, !UPT ;  /* 0x0000001811117892 */ /* 0x000fe2000f8ec03f */
[----:B------:R-:W-:Y:S01]  /*2510*/  SHF.L.U32 R24, R24, 0x10, RZ ;  /* 0x0000001018187819 */ /* 0x000fe200000006ff */
[----:B------:R-:W-:Y:S01]  /*2520*/  ULOP3.LUT UR13, UR8, 0x3, URZ, 0xc0, !UPT ;  /* 0x00000003080d7892 */ /* 0x000fe2000f8ec03f */
[----:B------:R-:W-:Y:S01]  /*2530*/  SHF.L.U32 R31, R31, 0x10, RZ ;  /* 0x000000101f1f7819 */ /* 0x000fe200000006ff */
[----:B------:R-:W-:Y:S01]  /*2540*/  USHF.R.U64 UR8, UR8, 0x2, UR4 ;  /* 0x0000000208087899 */ /* 0x000fe20008001204 */
[----:B------:R-:W-:Y:S01]  /*2550*/  FADD.FTZ R36, -R34, R27 ;  /* 0x0000001b22247221 */ /* 0x000fe20000010100 */
[----:B------:R-:W-:Y:S01]  /*2560*/  IADD3 R2, R2, -UR17, RZ ;  /* 0x8000001102027c10 */ /* 0x000fe2000fffe0ff */
[----:B------:R-:W-:Y:S01]  /*2570*/  UIMAD UR13, UR13, 0x140, URZ ;  /* 0x000001400d0d78a4 */ /* 0x000fe2000f8e023f */
[----:B------:R-:W-:Y:S01]  /*2580*/  IMAD.U32 R27, R20, 0x10000, RZ ;  /* 0x00010000141b7824 */ /* 0x000fe200078e00ff */
[----:B------:R-:W-:Y:S01]  /*2590*/  SHF.L.U32 R29, R29, 0x10, RZ ;  /* 0x000000101d1d7819 */ /* 0x000fe200000006ff */
[----:B------:R-:W-:Y:S01]  /*25a0*/  IMAD.U32 R33, R33, 0x10000, RZ ;  /* 0x0001000021217824 */ /* 0x000fe200078e00ff */
[----:B------:R-:W-:Y:S01]  /*25b0*/  LEA R2, R2, UR10, 0x3 ;  /* 0x0000000a02027c11 */ /* 0x000fe2000f8e18ff */
[----:B------:R-:W-:Y:S01]  /*25c0*/  USHF.R.U32.HI UR4, URZ, 0x2, UR4 ;  /* 0x000000023f047899 */ /* 0x000fe20008011604 */
[----:B------:R-:W-:Y:S01]  /*25d0*/  SHF.L.U32 R37, R37, 0x10, RZ ;  /* 0x0000001025257819 */ /* 0x000fe200000006ff */
[----:B------:R-:W-:Y:S01]  /*25e0*/  ULDC.64 UR16, c[0x0][0x210] ;  /* 0x0000840000107ab9 */ /* 0x000fe20000000a00 */
[----:B------:R-:W-:Y:S01]  /*25f0*/  SHF.L.U32 R25, R25, 0x10, RZ ;  /* 0x0000001019197819 */ /* 0x000fe200000006ff */
[----:B------:R-:W-:Y:S01]  /*2600*/  UIMAD UR4, UR4, 0x140000, URZ ;  /* 0x00140000040478a4 */ /* 0x000fe2000f8e023f */
[----:B------:R-:W-:Y:S01]  /*2610*/  SHF.L.U32 R21, R21, 0x10, RZ ;  /* 0x0000001015157819 */ /* 0x000fe200000006ff */
[----:B------:R-:W-:-:S02]  /*2620*/  IMAD.U32 R39, R39, 0x10000, RZ ;  /* 0x0001000027277824 */ /* 0x000fc400078e00ff */
[----:B------:R-:W-:Y:S01]  /*2630*/  FMUL.FTZ R36, R7, R36 ;  /* 0x0000002407247220 */ /* 0x000fe20000410000 */
[----:B------:R-:W-:Y:S02]  /*2640*/  UISETP.GE.U32.AND UP0, UPT, UR11, UR20, UPT ;  /* 0x000000140b00728c */ /* 0x000fe4000bf06070 */
[----:B------:R-:W-:Y:S02]  /*2650*/  ULOP3.LUT UR5, UR5, 0x1, URZ, 0x3c, !UPT ;  /* 0x0000000105057892 */ /* 0x000fe4000f8e3c3f */
[----:B------:R-:W-:Y:S01]  /*2660*/  UISETP.GE.AND.EX UP0, UPT, UR12, UR7, UPT, UP0 ;  /* 0x000000070c00728c */ /* 0x000fe2000bf06300 */
[----:B0-----:R-:W-:Y:S01]  /*2670*/  @!P0 FADD.FTZ R43, RZ, R18 ;  /* 0x00000012ff2b8221 */ /* 0x001fe20000010000 */
[----:B------:R-:W-:-:S03]  /*2680*/  @!P0 FADD.FTZ R42, RZ, R19 ;  /* 0x00000013ff2a8221 */ /* 0x000fc60000010000 */
[----:B--2---:R-:W-:Y:S01]  /*2690*/  @!P0 FADD.FTZ R41, R16, R43 ;  /* 0x0000002b10298221 */ /* 0x004fe20000010000 */
[----:B------:R-:W-:Y:S01]  /*26a0*/  @!P0 FADD.FTZ R40, R17, R42 ;  /* 0x0000002a11288221 */ /* 0x000fe20000010000 */
[----:B------:R-:W-:-:S03]  /*26b0*/  LOP3.LUT P0, RZ, R0, 0xffffff1f, RZ, 0xc0, !PT ;  /* 0xffffff1f00ff7812 */ /* 0x000fc6000780c0ff */
[----:B------:R-:W0:Y:S04]  /*26c0*/  SHFL.BFLY PT, R42, R41, 0x10, 0x1f ;  /* 0x0e001f00292a7f89 */ /* 0x000e2800000e0000 */
[----:B------:R-:W1:Y:S01]  /*26d0*/  SHFL.BFLY PT, R43, R40, 0x10, 0x1f ;  /* 0x0e001f00282b7f89 */ /* 0x000e6200000e0000 */
[----:B0-----:R-:W-:Y:S01]  /*26e0*/  FADD.FTZ R42, R42, R41 ;  /* 0x000000292a2a7221 */ /* 0x001fe20000010000 */
[----:B-1----:R-:W-:-:S04]  /*26f0*/  FADD.FTZ R43, R43, R40 ;  /* 0x000000282b2b7221 */ /* 0x002fc80000010000 */
[----:B------:R-:W0:Y:S04]  /*2700*/  SHFL.BFLY PT, R17, R42, 0x8, 0x1f ;  /* 0x0d001f002a117f89 */ /* 0x000e2800000e0000 */
[----:B------:R-:W1:Y:S01]  /*2710*/  SHFL.BFLY PT, R16, R43, 0x8, 0x1f ;  /* 0x0d001f002b107f89 */ /* 0x000e6200000e0000 */
[----:B0-----:R-:W-:Y:S01]  /*2720*/  FADD.FTZ R17, R42, R17 ;  /* 0x000000112a117221 */ /* 0x001fe20000010000 */
[----:B------:R-:W-:Y:S01]  /*2730*/  @!P0 SHF.R.U32.HI R42, RZ, 0x2, R0 ;  /* 0x00000002ff2a8819 */ /* 0x000fe20000011600 */
[----:B-1----:R-:W-:-:S03]  /*2740*/  FADD.FTZ R18, R43, R16 ;  /* 0x000000102b127221 */ /* 0x002fc60000010000 */
[----:B------:R-:W-:Y:S01]  /*2750*/  @!P0 LOP3.LUT R42, R42, 0x3ffffff8, RZ, 0xc0, !PT ;  /* 0x3ffffff82a2a8812 */ /* 0x000fe200078ec0ff */
[----:B------:R-:W0:Y:S04]  /*2760*/  SHFL.BFLY PT, R16, R17, 0x4, 0x1f ;  /* 0x0c801f0011107f89 */ /* 0x000e2800000e0000 */
[----:B------:R-:W1:Y:S01]  /*2770*/  SHFL.BFLY PT, R45, R18, 0x4, 0x1f ;  /* 0x0c801f00122d7f89 */ /* 0x000e6200000e0000 */
[----:B0-----:R-:W-:Y:S01]  /*2780*/  FADD.FTZ R19, R17, R16 ;  /* 0x0000001011137221 */ /* 0x001fe20000010000 */
[----:B-1----:R-:W-:-:S04]  /*2790*/  FADD.FTZ R45, R18, R45 ;  /* 0x0000002d122d7221 */ /* 0x002fc80000010000 */
[----:B------:R-:W0:Y:S04]  /*27a0*/  SHFL.BFLY PT, R16, R19, 0x2, 0x1f ;  /* 0x0c401f0013107f89 */ /* 0x000e2800000e0000 */
[----:B------:R-:W1:Y:S01]  /*27b0*/  SHFL.BFLY PT, R44, R45, 0x2, 0x1f ;  /* 0x0c401f002d2c7f89 */ /* 0x000e6200000e0000 */
[----:B0-----:R-:W-:Y:S01]  /*27c0*/  FADD.FTZ R40, R19, R16 ;  /* 0x0000001013287221 */ /* 0x001fe20000010000 */
[----:B------:R-:W-:-:S04]  /*27d0*/  IMAD.WIDE.U32 R16, R0, -0x33333333, RZ ;  /* 0xcccccccd00107825 */ /* 0x000fc800078e00ff */
[----:B-1----:R-:W-:Y:S01]  /*27e0*/  FADD.FTZ R44, R45, R44 ;  /* 0x0000002c2d2c7221 */ /* 0x002fe20000010000 */
[----:B------:R-:W0:Y:S01]  /*27f0*/  SHFL.BFLY PT, R41, R40, 0x1, 0x1f ;  /* 0x0c201f0028297f89 */ /* 0x000e2200000e0000 */
[----:B------:R-:W-:Y:S02]  /*2800*/  SHF.R.U32.HI R43, RZ, 0x6, R17 ;  /* 0x00000006ff2b7819 */ /* 0x000fe40000011611 */
[----:B------:R-:W-:Y:S01]  /*2810*/  MOV R45, UR8 ;  /* 0x00000008002d7c02 */ /* 0x000fe20008000f00 */
[----:B------:R-:W1:Y:S01]  /*2820*/  SHFL.BFLY PT, R53, R44, 0x1, 0x1f ;  /* 0x0c201f002c357f89 */ /* 0x000e6200000e0000 */
[----:B------:R-:W-:-:S04]  /*2830*/  USHF.L.U32 UR8, UR21, 0x4, URZ ;  /* 0x0000000415087899 */ /* 0x000fc8000800063f */
[----:B------:R-:W-:Y:S01]  /*2840*/  ULOP3.LUT UR8, UR8, 0x3f0, URZ, 0xc0, !UPT ;  /* 0x000003f008087892 */ /* 0x000fe2000f8ec03f */
[----:B0-----:R-:W-:Y:S01]  /*2850*/  FADD.FTZ R16, R40, R41 ;  /* 0x0000002928107221 */ /* 0x001fe20000010000 */
[----:B------:R-:W-:-:S04]  /*2860*/  IMAD R40, R43, -0x50, R0 ;  /* 0xffffffb02b287824 */ /* 0x000fc800078e0200 */
[----:B------:R-:W-:Y:S01]  /*2870*/  IADD3 R43, R43, UR8, RZ ;  /* 0x000000082b2b7c10 */ /* 0x000fe2000fffe0ff */
[----:B------:R-:W-:Y:S01]  /*2880*/  UMOV UR8, UR11 ;  /* 0x0000000b00087c82 */ /* 0x000fe20008000000 */
[----:B-1----:R-:W-:Y:S01]  /*2890*/  FADD.FTZ R17, R44, R53 ;  /* 0x000000352c117221 */ /* 0x002fe20000010000 */
[----:B------:R-:W-:Y:S01]  /*28a0*/  @!P0 FMUL.FTZ R16, R16, 2.4414062863797880709e-05 ;  /* 0x37cccccd10108820 */ /* 0x000fe20000410000 */
[----:B------:R-:W-:Y:S01]  /*28b0*/  LEA R40, R40, UR13, 0x2 ;  /* 0x0000000d28287c11 */ /* 0x000fe2000f8e10ff */
[----:B------:R-:W-:Y:S02]  /*28c0*/  IMAD R43, R43, 0x500, RZ ;  /* 0x000005002b2b7824 */ /* 0x000fe400078e02ff */
[----:B------:R-:W-:Y:S01]  /*28d0*/  @!P0 FMUL.FTZ R17, R17, 2.4414062863797880709e-05 ;  /* 0x37cccccd11118820 */ /* 0x000fe20000410000 */
[----:B------:R-:W-:Y:S01]  /*28e0*/  SHF.L.U32 R53, R22, 0x10, RZ ;  /* 0x0000001016357819 */ /* 0x000fe200000006ff */
[C---:B------:R-:W-:Y:S01]  /*28f0*/  FADD.FTZ R44, -R34.reuse, R31 ;  /* 0x0000001f222c7221 */ /* 0x040fe20000010100 */
[--C-:B------:R-:W-:Y:S01]  /*2900*/  SHF.R.S32.HI R41, RZ, 0x1f, R40.reuse ;  /* 0x0000001fff297819 */ /* 0x100fe20000011428 */
[----:B------:R-:W-:Y:S01]  /*2910*/  FADD.FTZ R22, -R34, R55 ;  /* 0x0000003722167221 */ /* 0x000fe20000010100 */
[----:B------:R0:W-:Y:S01]  /*2920*/  @!P0 STS.64 [R42+UR10], R16 ;  /* 0x000000102a008988 */ /* 0x0001e20008000a0a */
[----:B------:R-:W-:Y:S01]  /*2930*/  FMUL.FTZ R44, R7, R44 ;  /* 0x0000002c072c7220 */ /* 0x000fe20000410000 */
[----:B------:R-:W-:Y:S01]  /*2940*/  SHF.L.U32 R31, R38, 0x10, RZ ;  /* 0x00000010261f7819 */ /* 0x000fe200000006ff */
[----:B------:R-:W-:Y:S01]  /*2950*/  IMAD.WIDE.U32 R40, R45, 0x140000, R40 ;  /* 0x001400002d287825 */ /* 0x000fe200078e0028 */
[----:B------:R-:W-:Y:S03]  /*2960*/  BAR.SYNC.DEFER_BLOCKING 0x0 ;  /* 0x0000000000007b1d */ /* 0x000fe60000010000 */
[----:B------:R-:W-:Y:S01]  /*2970*/  FMUL.FTZ R22, R7, R22 ;  /* 0x0000001607167220 */ /* 0x000fe20000410000 */
[----:B------:R-:W-:-:S04]  /*2980*/  IMAD.U32 R45, R30, 0x10000, RZ ;  /* 0x000100001e2d7824 */ /* 0x000fc800078e00ff */
[----:B------:R-:W-:Y:S01]  /*2990*/  FADD.FTZ R58, -R34, R45 ;  /* 0x0000002d223a7221 */ /* 0x000fe20000010100 */
[----:B0-----:R-:W-:Y:S01]  /*29a0*/  SHF.L.U32 R17, R26, 0x10, RZ ;  /* 0x000000101a117819 */ /* 0x001fe200000006ff */
[----:B------:R-:W-:Y:S01]  /*29b0*/  FADD.FTZ R26, -R34, R23 ;  /* 0x00000017221a7221 */ /* 0x000fe20000010100 */
[----:B------:R-:W-:Y:S01]  /*29c0*/  SHF.L.U32 R23, R32, 0x10, RZ ;  /* 0x0000001020177819 */ /* 0x000fe200000006ff */
[C---:B------:R-:W-:Y:S01]  /*29d0*/  FADD.FTZ R42, -R34.reuse, R53 ;  /* 0x00000035222a7221 */ /* 0x040fe20000010100 */
[----:B------:R-:W-:Y:S01]  /*29e0*/  FMUL.FTZ R58, R7, R58 ;  /* 0x0000003a073a7220 */ /* 0x000fe20000410000 */
[C---:B------:R-:W-:Y:S01]  /*29f0*/  FADD.FTZ R30, -R34.reuse, R17 ;  /* 0x00000011221e7221 */ /* 0x040fe20000010100 */
[C---:B------:R-:W-:Y:S01]  /*2a00*/  VIADD R17, R43.reuse, 0x2800 ;  /* 0x000028002b117836 */ /* 0x040fe20000000000 */
[----:B------:R-:W-:Y:S01]  /*2a10*/  IADD3 R43, R43, 0x1400, RZ ;  /* 0x000014002b2b7810 */ /* 0x000fe20007ffe0ff */
[----:B------:R-:W-:Y:S01]  /*2a20*/  FADD.FTZ R34, -R34, R37 ;  /* 0x0000002522227221 */ /* 0x000fe20000010100 */
[----:B------:R-:W-:-:S02]  /*2a30*/  FMUL.FTZ R26, R7, R26 ;  /* 0x0000001a071a7220 */ /* 0x000fc40000410000 */
[-C--:B------:R-:W-:Y:S01]  /*2a40*/  IADD3 R16, P2, R43, R40.reuse, RZ ;  /* 0x000000282b107210 */ /* 0x080fe20007f5e0ff */
[----:B------:R0:W1:Y:S02]  /*2a50*/  LDS.64 R18, [R2] ;  /* 0x0000000002127984 */ /* 0x0000640000000a00 */
[----:B0-----:R-:W-:Y:S01]  /*2a60*/  IADD3 R2, P0, R17, R40, RZ ;  /* 0x0000002811027210 */ /* 0x001fe20007f1e0ff */
[----:B------:R-:W-:Y:S01]  /*2a70*/  IMAD.U32 R17, R28, 0x10000, RZ ;  /* 0x000100001c117824 */ /* 0x000fe200078e00ff */
[----:B------:R-:W-:Y:S01]  /*2a80*/  IADD3 R40, R41, UR4, RZ ;  /* 0x0000000429287c10 */ /* 0x000fe2000fffe0ff */
[----:B------:R-:W-:Y:S01]  /*2a90*/  UMOV UR4, UR12 ;  /* 0x0000000c00047c82 */ /* 0x000fe20008000000 */
[--C-:B-1----:R-:W-:Y:S01]  /*2aa0*/  FFMA.FTZ R9, R50, R9, -R18.reuse ;  /* 0x0000000932097223 */ /* 0x102fe20000010812 */
[--C-:B------:R-:W-:Y:S01]  /*2ab0*/  FFMA.FTZ R51, R51, R54, -R18.reuse ;  /* 0x0000003633337223 */ /* 0x100fe20000010812 */
[--C-:B------:R-:W-:Y:S01]  /*2ac0*/  FFMA.FTZ R32, R17, R23, -R18.reuse ;  /* 0x0000001711207223 */ /* 0x100fe20000010812 */
[----:B------:R-:W-:Y:S01]  /*2ad0*/  FMUL.FTZ R17, R7, R30 ;  /* 0x0000001e07117220 */ /* 0x000fe20000410000 */
[C-C-:B------:R-:W-:Y:S01]  /*2ae0*/  FFMA.FTZ R28, R23.reuse, R24, -R18.reuse ;  /* 0x00000018171c7223 */ /* 0x140fe20000010812 */
[----:B------:R-:W-:Y:S01]  /*2af0*/  FFMA.FTZ R30, R8, -R19, R9 ;  /* 0x80000013081e7223 */ /* 0x000fe20000010009 */
[----:B------:R-:W-:Y:S01]  /*2b00*/  FFMA.FTZ R24, R23, R27, -R18 ;  /* 0x0000001b17187223 */ /* 0x000fe20000010812 */
[----:B------:R-:W-:Y:S01]  /*2b10*/  FMUL.FTZ R9, R7, R42 ;  /* 0x0000002a07097220 */ /* 0x000fe20000410000 */
[----:B------:R-:W-:Y:S01]  /*2b20*/  FFMA.FTZ R56, R56, -R19, R51 ;  /* 0x8000001338387223 */ /* 0x000fe20000010033 */
[----:B------:R-:W-:Y:S01]  /*2b30*/  FFMA.FTZ R32, -R19, R58, R32 ;  /* 0x0000003a13207223 */ /* 0x000fe20000010120 */
[--C-:B------:R-:W-:Y:S01]  /*2b40*/  FFMA.FTZ R49, R49, R50, -R18.reuse ;  /* 0x0000003231317223 */ /* 0x100fe20000010812 */
[----:B------:R-:W-:Y:S01]  /*2b50*/  FFMA.FTZ R29, R29, R33, -R18 ;  /* 0x000000211d1d7223 */ /* 0x000fe20000010812 */
[----:B------:R-:W-:Y:S01]  /*2b60*/  FFMA.FTZ R24, -R19, R9, R24 ;  /* 0x0000000913187223 */ /* 0x000fe20000010118 */
[C---:B------:R-:W-:Y:S01]  /*2b70*/  FMUL.FTZ R56, R7.reuse, R56 ;  /* 0x0000003807387220 */ /* 0x040fe20000410000 */
[----:B------:R-:W-:Y:S01]  /*2b80*/  FMUL.FTZ R9, R7, R32 ;  /* 0x0000002007097220 */ /* 0x000fe20000410000 */
[--C-:B------:R-:W-:Y:S01]  /*2b90*/  FFMA.FTZ R11, R54, R11, -R18.reuse ;  /* 0x0000000b360b7223 */ /* 0x100fe20000010812 */
[----:B------:R-:W-:Y:S01]  /*2ba0*/  IADD3 R8, P1, R4, UR16, RZ ;  /* 0x0000001004087c10 */ /* 0x000fe2000ff3e0ff */
[----:B------:R-:W-:Y:S01]  /*2bb0*/  FFMA.FTZ R52, R52, -R19, R49 ;  /* 0x8000001334347223 */ /* 0x000fe20000010031 */
[----:B------:R-:W-:Y:S01]  /*2bc0*/  FFMA.FTZ R44, -R19, R44, R29 ;  /* 0x0000002c132c7223 */ /* 0x000fe2000001011d */
[C-C-:B------:R-:W-:Y:S01]  /*2bd0*/  FFMA.FTZ R47, R54.reuse, R47, -R18.reuse ;  /* 0x0000002f362f7223 */ /* 0x140fe20000010812 */
[--C-:B------:R-:W-:Y:S01]  /*2be0*/  FFMA.FTZ R25, R33, R25, -R18.reuse ;  /* 0x0000001921197223 */ /* 0x100fe20000010812 */
[----:B------:R-:W-:Y:S01]  /*2bf0*/  F2FP.BF16.F32.PACK_AB R56, R9, R56 ;  /* 0x000000380938723e */ /* 0x000fe200000010ff */
[--C-:B------:R-:W-:Y:S01]  /*2c00*/  FFMA.FTZ R15, R54, R15, -R18.reuse ;  /* 0x0000000f360f7223 */ /* 0x100fe20000010812 */
[--C-:B------:R-:W-:Y:S01]  /*2c10*/  FFMA.FTZ R20, R23, R31, -R18.reuse ;  /* 0x0000001f17147223 */ /* 0x100fe20000010812 */
[C-C-:B------:R-:W-:Y:S01]  /*2c20*/  FFMA.FTZ R13, R50.reuse, R13, -R18.reuse ;  /* 0x0000000d320d7223 */ /* 0x140fe20000010812 */
[--C-:B------:R-:W-:Y:S01]  /*2c30*/  FFMA.FTZ R35, R50, R35, -R18.reuse ;  /* 0x0000002332237223 */ /* 0x100fe20000010812 */
[--C-:B------:R-:W-:Y:S01]  /*2c40*/  FFMA.FTZ R21, R33, R21, -R18.reuse ;  /* 0x0000001521157223 */ /* 0x100fe20000010812 */
[----:B------:R-:W-:Y:S01]  /*2c50*/  FFMA.FTZ R10, R10, -R19, R11 ;  /* 0x800000130a0a7223 */ /* 0x000fe2000001000b */
[----:B------:R-:W-:Y:S01]  /*2c60*/  IADD3.X R9, R3, UR17, RZ, P1, !PT ;  /* 0x0000001103097c10 */ /* 0x000fe20008ffe4ff */
[----:B------:R-:W-:Y:S01]  /*2c70*/  FFMA.FTZ R18, R33, R39, -R18 ;  /* 0x0000002721127223 */ /* 0x000fe20000010812 */
[C---:B------:R-:W-:Y:S01]  /*2c80*/  FMUL.FTZ R11, R7.reuse, R34 ;  /* 0x00000022070b7220 */ /* 0x040fe20000410000 */
[C---:B------:R-:W-:Y:S01]  /*2c90*/  FMUL.FTZ R52, R7.reuse, R52 ;  /* 0x0000003407347220 */ /* 0x040fe20000410000 */
[----:B------:R-:W-:Y:S01]  /*2ca0*/  FMUL.FTZ R3, R7, R44 ;  /* 0x0000002c07037220 */ /* 0x000fe20000410000 */
[----:B------:R-:W-:Y:S01]  /*2cb0*/  FFMA.FTZ R48, R48, -R19, R47 ;  /* 0x8000001330307223 */ /* 0x000fe2000001002f */
[C---:B------:R-:W-:Y:S01]  /*2cc0*/  FFMA.FTZ R28, -R19.reuse, R17, R28 ;  /* 0x00000011131c7223 */ /* 0x040fe2000001011c */
[C---:B------:R-:W-:Y:S01]  /*2cd0*/  FFMA.FTZ R36, -R19.reuse, R36, R25 ;  /* 0x0000002413247223 */ /* 0x040fe20000010119 */
[-C--:B------:R-:W-:Y:S01]  /*2ce0*/  FFMA.FTZ R12, R12, -R19.reuse, R13 ;  /* 0x800000130c0c7223 */ /* 0x080fe2000001000d */
[C---:B------:R-:W-:Y:S01]  /*2cf0*/  FFMA.FTZ R26, -R19.reuse, R26, R21 ;  /* 0x0000001a131a7223 */ /* 0x040fe20000010115 */
[-C--:B------:R-:W-:Y:S01]  /*2d00*/  FFMA.FTZ R14, R14, -R19.reuse, R15 ;  /* 0x800000130e0e7223 */ /* 0x080fe2000001000f */
[C---:B------:R-:W-:Y:S01]  /*2d10*/  FFMA.FTZ R20, -R19.reuse, R22, R20 ;  /* 0x0000001613147223 */ /* 0x040fe20000010114 */
[----:B------:R-:W-:Y:S01]  /*2d20*/  FFMA.FTZ R46, R46, -R19, R35 ;  /* 0x800000132e2e7223 */ /* 0x000fe20000010023 */
[----:B------:R-:W-:Y:S01]  /*2d30*/  FFMA.FTZ R18, -R19, R11, R18 ;  /* 0x0000000b13127223 */ /* 0x000fe20000010112 */
[----:B------:R-:W-:Y:S01]  /*2d40*/  IADD3.X R21, RZ, R40, RZ, P2, !PT ;  /* 0x00000028ff157210 */ /* 0x000fe200017fe4ff */
[----:B------:R-:W-:Y:S01]  /*2d50*/  FMUL.FTZ R48, R7, R48 ;  /* 0x0000003007307220 */ /* 0x000fe20000410000 */
[----:B------:R-:W-:Y:S01]  /*2d60*/  F2FP.BF16.F32.PACK_AB R52, R3, R52 ;  /* 0x000000340334723e */ /* 0x000fe200000010ff */
[C---:B------:R-:W-:Y:S01]  /*2d70*/  FMUL.FTZ R11, R7.reuse, R28 ;  /* 0x0000001c070b7220 */ /* 0x040fe20000410000 */
        /* <DEDUP_REMOVED lines=8> */
[----:B------:R-:W-:Y:S01]  /*2e00*/  FMUL.FTZ R46, R7, R46 ;  /* 0x0000002e072e7220 */ /* 0x000fe20000410000 */
[----:B------:R-:W-:Y:S01]  /*2e10*/  SHF.L.U32 R10, R16, 0x1, RZ ;  /* 0x00000001100a7819 */ /* 0x000fe200000006ff */
[----:B------:R-:W-:-:S02]  /*2e20*/  IMAD.X R3, RZ, RZ, R40, P0 ;  /* 0x000000ffff037224 */ /* 0x000fc400000e0628 */
[----:B------:R-:W-:Y:S01]  /*2e30*/  FMUL.FTZ R7, R7, R18 ;  /* 0x0000001207077220 */ /* 0x000fe20000410000 */
[----:B------:R-:W-:Y:S01]  /*2e40*/  SHF.L.U64.HI R21, R16, 0x1, R21 ;  /* 0x0000000110157819 */ /* 0x000fe20000010215 */
[----:B------:R-:W-:Y:S01]  /*2e50*/  STG.E.U16 desc[UR14][R8.64], R56 ;  /* 0x0000003808007986 */ /* 0x000fe2000c10150e */
[----:B------:R-:W-:Y:S02]  /*2e60*/  PRMT R16, R56, 0x7632, R16 ;  /* 0x0000763238107816 */ /* 0x000fe40000000010 */
[----:B------:R-:W-:Y:S01]  /*2e70*/  PRMT R18, R52, 0x7632, R18 ;  /* 0x0000763234127816 */ /* 0x000fe20000000012 */
[----:B------:R-:W-:Y:S01]  /*2e80*/  STG.E.U16 desc[UR14][R8.64+0x4], R52 ;  /* 0x0000043408007986 */ /* 0x000fe2000c10150e */
[----:B------:R-:W-:Y:S02]  /*2e90*/  IADD3 R10, P1, R10, UR16, RZ ;  /* 0x000000100a0a7c10 */ /* 0x000fe4000ff3e0ff */
[----:B------:R-:W-:Y:S01]  /*2ea0*/  F2FP.BF16.F32.PACK_AB R48, R11, R48 ;  /* 0x000000300b30723e */ /* 0x000fe200000010ff */
[----:B------:R-:W-:Y:S01]  /*2eb0*/  STG.E.U16 desc[UR14][R8.64+0x2], R16 ;  /* 0x0000021008007986 */ /* 0x000fe2000c10150e */
[----:B------:R-:W-:-:S02]  /*2ec0*/  F2FP.BF16.F32.PACK_AB R30, R13, R30 ;  /* 0x0000001e0d1e723e */ /* 0x000fc400000010ff */
[C---:B------:R-:W-:Y:S01]  /*2ed0*/  SHF.L.U64.HI R3, R2.reuse, 0x1, R3 ;  /* 0x0000000102037819 */ /* 0x040fe20000010203 */
[----:B------:R0:W-:Y:S01]  /*2ee0*/  STG.E.U16 desc[UR14][R8.64+0x6], R18 ;  /* 0x0000061208007986 */ /* 0x0001e2000c10150e */
[----:B------:R-:W-:Y:S02]  /*2ef0*/  SHF.L.U32 R2, R2, 0x1, RZ ;  /* 0x0000000102027819 */ /* 0x000fe400000006ff */
[----:B------:R-:W-:Y:S02]  /*2f00*/  IADD3.X R11, R21, UR17, RZ, P1, !PT ;  /* 0x00000011150b7c10 */ /* 0x000fe40008ffe4ff */
[----:B------:R-:W-:Y:S02]  /*2f10*/  F2FP.BF16.F32.PACK_AB R4, R15, R4 ;  /* 0x000000040f04723e */ /* 0x000fe400000010ff */
[----:B------:R-:W-:Y:S01]  /*2f20*/  IADD3 R2, P0, R2, UR16, RZ ;  /* 0x0000001002027c10 */ /* 0x000fe2000ff1e0ff */
[----:B------:R-:W-:Y:S01]  /*2f30*/  STG.E.U16 desc[UR14][R10.64], R48 ;  /* 0x000000300a007986 */ /* 0x000fe2000c10150e */
[----:B------:R-:W-:-:S02]  /*2f40*/  F2FP.BF16.F32.PACK_AB R12, R17, R12 ;  /* 0x0000000c110c723e */ /* 0x000fc400000010ff */
[----:B------:R-:W-:Y:S01]  /*2f50*/  IADD3.X R3, R3, UR17, RZ, P0, !PT ;  /* 0x0000001103037c10 */ /* 0x000fe200087fe4ff */
[----:B------:R-:W-:Y:S01]  /*2f60*/  STG.E.U16 desc[UR14][R10.64+0x4], R30 ;  /* 0x0000041e0a007986 */ /* 0x000fe2000c10150e */
[----:B0-----:R-:W-:Y:S02]  /*2f70*/  PRMT R9, R48, 0x7632, R9 ;  /* 0x0000763230097816 */ /* 0x001fe40000000009 */
[----:B------:R-:W-:Y:S02]  /*2f80*/  PRMT R8, R30, 0x7632, R8 ;  /* 0x000076321e087816 */ /* 0x000fe40000000008 */
[----:B------:R-:W-:Y:S01]  /*2f90*/  PRMT R13, R4, 0x7610, R13 ;  /* 0x00007610040d7816 */ /* 0x000fe2000000000d */
[----:B------:R0:W-:Y:S01]  /*2fa0*/  STG.E.U16 desc[UR14][R10.64+0x2], R9 ;  /* 0x000002090a007986 */ /* 0x0001e2000c10150e */
[----:B------:R-:W-:Y:S02]  /*2fb0*/  F2FP.BF16.F32.PACK_AB R14, R19, R14 ;  /* 0x0000000e130e723e */ /* 0x000fe400000010ff */
[----:B------:R-:W-:Y:S01]  /*2fc0*/  F2FP.BF16.F32.PACK_AB R46, R7, R46 ;  /* 0x0000002e072e723e */ /* 0x000fe200000010ff */
[----:B------:R1:W-:Y:S04]  /*2fd0*/  STG.E.U16 desc[UR14][R10.64+0x6], R8 ;  /* 0x000006080a007986 */ /* 0x0003e8000c10150e */
[----:B------:R-:W-:Y:S01]  /*2fe0*/  STG.E.U16 desc[UR14][R2.64], R13 ;  /* 0x0000000d02007986 */ /* 0x000fe2000c10150e */
[----:B0-----:R-:W-:-:S03]  /*2ff0*/  PRMT R9, R12, 0x7632, R9 ;  /* 0x000076320c097816 */ /* 0x001fc60000000009 */
[----:B------:R-:W-:Y:S01]  /*3000*/  STG.E.U16 desc[UR14][R2.64+0x4], R12 ;  /* 0x0000040c02007986 */ /* 0x000fe2000c10150e */
[----:B-1----:R-:W-:-:S03]  /*3010*/  PRMT R11, R4, 0x7632, R11 ;  /* 0x00007632040b7816 */ /* 0x002fc6000000000b */
[----:B------:R-:W-:Y:S01]  /*3020*/  STG.E.U16 desc[UR14][R2.64+0x6], R9 ;  /* 0x0000060902007986 */ /* 0x000fe2000c10150e */
[----:B------:R-:W-:-:S03]  /*3030*/  IADD3 R4, P0, R5, UR16, RZ ;  /* 0x0000001005047c10 */ /* 0x000fc6000ff1e0ff */
[----:B------:R0:W-:Y:S01]  /*3040*/  STG.E.U16 desc[UR14][R2.64+0x2], R11 ;  /* 0x0000020b02007986 */ /* 0x0001e2000c10150e */
[----:B------:R-:W-:Y:S02]  /*3050*/  IADD3.X R5, R6, UR17, RZ, P0, !PT ;  /* 0x0000001106057c10 */ /* 0x000fe400087fe4ff */
[----:B------:R-:W-:Y:S02]  /*3060*/  PRMT R6, R46, 0x7632, R6 ;  /* 0x000076322e067816 */ /* 0x000fe40000000006 */
[----:B------:R-:W-:Y:S01]  /*3070*/  PLOP3.LUT P0, PT, PT, PT, UP0, 0x80, 0x0 ;  /* 0x000000000000781c */ /* 0x000fe20003f0f008 */
[----:B------:R2:W-:Y:S04]  /*3080*/  STG.E.U16 desc[UR14][R4.64], R14 ;  /* 0x0000000e04007986 */ /* 0x0005e8000c10150e */
[----:B------:R2:W-:Y:S01]  /*3090*/  STG.E.U16 desc[UR14][R4.64+0x4], R46 ;  /* 0x0000042e04007986 */ /* 0x0005e2000c10150e */
[----:B0-----:R-:W-:-:S03]  /*30a0*/  PRMT R3, R14, 0x7632, R3 ;  /* 0x000076320e037816 */ /* 0x001fc60000000003 */
[----:B------:R2:W-:Y:S04]  /*30b0*/  STG.E.U16 desc[UR14][R4.64+0x6], R6 ;  /* 0x0000060604007986 */ /* 0x0005e8000c10150e */
[----:B------:R2:W-:Y:S01]  /*30c0*/  STG.E.U16 desc[UR14][R4.64+0x2], R3 ;  /* 0x0000020304007986 */ /* 0x0005e2000c10150e */
[----:B------:R-:W-:Y:S05]  /*30d0*/  @!P0 BRA `(.L_x_14) ;  /* 0xffffffd0007c8947 */ /* 0x000fea000383ffff */
.L_x_3:
[----:B------:R-:W-:-:S04]  /*30e0*/  ULEA UR10, UR6, UR21, 0x6 ;  /* 0x00000015060a7291 */ /* 0x000fc8000f8e303f */
[----:B------:R-:W-:-:S04]  /*30f0*/  USHF.L.U32 UR10, UR10, 0x5, URZ ;  /* 0x000000050a0a7899 */ /* 0x000fc8000800063f */
[----:B------:R-:W-:-:S06]  /*3100*/  UISETP.GT.AND UP0, UPT, UR10, 0x4ff, UPT ;  /* 0x000004ff0a00788c */ /* 0x000fcc000bf04270 */
[----:B------:R-:W-:-:S13]  /*3110*/  PLOP3.LUT P0, PT, PT, PT, UP0, 0x80, 0x0 ;  /* 0x000000000000781c */ /* 0x000fda0003f0f008 */
[----:B------:R-:W-:Y:S05]  /*3120*/  @P0 EXIT ;  /* 0x000000000000094d */ /* 0x000fea0003800000 */
[----:B------:R-:W1:Y:S01]  /*3130*/  S2R R0, SR_TID.X ;  /* 0x0000000000007919 */ /* 0x000e620000002100 */
[----:B--2---:R-:W0:Y:S01]  /*3140*/  LDC.64 R4, c[0x0][0x258] ;  /* 0x00009600ff047b82 */ /* 0x004e220000000a00 */
[----:B------:R-:W-:Y:S01]  /*3150*/  IMAD.MOV.U32 R10, RZ, RZ, 0x14 ;  /* 0x00000014ff0a7424 */ /* 0x000fe200078e00ff */
[C---:B0-----:R-:W-:Y:S02]  /*3160*/  SHF.L.U32 R3, R4.reuse, 0x6, RZ ;  /* 0x0000000604037819 */ /* 0x041fe400000006ff */
[----:B------:R-:W-:Y:S02]  /*3170*/  SHF.L.U64.HI R4, R4, 0x6, R5 ;  /* 0x0000000604047819 */ /* 0x000fe40000010205 */
[--C-:B-1----:R-:W-:Y:S02]  /*3180*/  SHF.R.U32.HI R2, RZ, 0x5, R0.reuse ;  /* 0x00000005ff027819 */ /* 0x102fe40000011600 */
[----:B------:R-:W-:Y:S02]  /*3190*/  SHF.R.U32.HI R7, RZ, 0x4, R0 ;  /* 0x00000004ff077819 */ /* 0x000fe40000011600 */
[----:B------:R-:W-:-:S02]  /*31a0*/  LOP3.LUT R6, RZ, R2, RZ, 0x33, !PT ;  /* 0x00000002ff067212 */ /* 0x000fc400078e33ff */
[----:B------:R-:W-:Y:S02]  /*31b0*/  VIADDMNMX.U32 R10, R7, R10, 0x20, !PT ;  /* 0x00000020070a7446 */ /* 0x000fe4000780000a */
[----:B------:R-:W-:Y:S02]  /*31c0*/  IADD3 R5, P0, R6, R3, RZ ;  /* 0x0000000306057210 */ /* 0x000fe40007f1e0ff */
[----:B------:R-:W-:Y:S02]  /*31d0*/  LOP3.LUT R11, RZ, R7, RZ, 0x33, !PT ;  /* 0x00000007ff0b7212 */ /* 0x000fe400078e33ff */
[----:B------:R-:W-:-:S05]  /*31e0*/  IADD3.X R6, R4, -0x1, RZ, P0, !PT ;  /* 0xffffffff04067810 */ /* 0x000fca00007fe4ff */
[----:B------:R-:W-:-:S04]  /*31f0*/  IMAD.WIDE.U32 R8, R6, -0x33333333, RZ ;  /* 0xcccccccd06087825 */ /* 0x000fc800078e00ff */
[----:B------:R-:W-:-:S04]  /*3200*/  IMAD.WIDE.U32 R12, P0, R5, -0x33333334, R8 ;  /* 0xcccccccc050c7825 */ /* 0x000fc80007800008 */
[----:B------:R-:W-:Y:S01]  /*3210*/  IMAD.WIDE.U32 R8, R5, -0x33333333, RZ ;  /* 0xcccccccd05087825 */ /* 0x000fe200078e00ff */
[----:B------:R-:W-:Y:S02]  /*3220*/  IADD3.X R15, RZ, RZ, RZ, P0, !PT ;  /* 0x000000ffff0f7210 */ /* 0x000fe400007fe4ff */
[----:B------:R-:W-:Y:S01]  /*3230*/  IADD3 R8, R10, R11, RZ ;  /* 0x0000000b0a087210 */ /* 0x000fe20007ffe0ff */
[----:B------:R-:W-:Y:S01]  /*3240*/  IMAD.MOV.U32 R14, RZ, RZ, R13 ;  /* 0x000000ffff0e7224 */ /* 0x000fe200078e000d */
[----:B------:R-:W-:Y:S02]  /*3250*/  IADD3 RZ, P0, R9, R12, RZ ;  /* 0x0000000c09ff7210 */ /* 0x000fe40007f1e0ff */
[----:B------:R-:W-:Y:S01]  /*3260*/  MOV R9, UR10 ;  /* 0x0000000a00097c02 */ /* 0x000fe20008000f00 */
[----:B------:R-:W-:-:S04]  /*3270*/  IMAD.WIDE.U32 R10, R8, -0x33333333, RZ ;  /* 0xcccccccd080a7825 */ /* 0x000fc800078e00ff */
[----:B------:R-:W-:Y:S01]  /*3280*/  IMAD.WIDE.U32.X R12, R6, -0x33333334, R14, P0 ;  /* 0xcccccccc060c7825 */ /* 0x000fe200000e040e */
[----:B------:R-:W-:Y:S02]  /*3290*/  LEA.HI R49, R11, 0x1, RZ, 0x1c ;  /* 0x000000010b317811 */ /* 0x000fe400078fe0ff */
[----:B------:R-:W-:Y:S02]  /*32a0*/  IADD3 R10, P0, R2, 0xa, RZ ;  /* 0x0000000a020a7810 */ /* 0x000fe40007f1e0ff */
[----:B------:R-:W-:Y:S02]  /*32b0*/  SHF.R.U64 R50, R12, 0x3, R13 ;  /* 0x000000030c327819 */ /* 0x000fe4000000120d */
[C---:B------:R-:W-:Y:S02]  /*32c0*/  IADD3 R12, P1, R2.reuse, 0x14, RZ ;  /* 0x00000014020c7810 */ /* 0x040fe40007f3e0ff */
[----:B------:R-:W-:Y:S01]  /*32d0*/  IADD3 R13, P2, R2, 0x1e, RZ ;  /* 0x0000001e020d7810 */ /* 0x000fe20007f5e0ff */
[----:B------:R-:W-:Y:S01]  /*32e0*/  VIADD R50, R50, 0x1 ;  /* 0x0000000132327836 */ /* 0x000fe20000000000 */
[----:B------:R-:W-:-:S02]  /*32f0*/  LOP3.LUT R11, R0, 0xf, RZ, 0xc0, !PT ;  /* 0x0000000f000b7812 */ /* 0x000fc400078ec0ff */
[----:B------:R-:W-:Y:S02]  /*3300*/  IADD3.X R14, RZ, RZ, RZ, P0, !PT ;  /* 0x000000ffff0e7210 */ /* 0x000fe400007fe4ff */
[----:B------:R-:W-:Y:S02]  /*3310*/  IADD3.X R15, RZ, RZ, RZ, P1, !PT ;  /* 0x000000ffff0f7210 */ /* 0x000fe40000ffe4ff */
[----:B------:R-:W-:Y:S02]  /*3320*/  IADD3.X R48, RZ, RZ, RZ, P2, !PT ;  /* 0x000000ffff307210 */ /* 0x000fe400017fe4ff */
[----:B------:R-:W-:Y:S02]  /*3330*/  LOP3.LUT R49, R49, 0x3, RZ, 0xc0, !PT ;  /* 0x0000000331317812 */ /* 0x000fe400078ec0ff */
[----:B------:R-:W-:-:S07]  /*3340*/  LOP3.LUT R50, R50, 0x3, RZ, 0xc0, !PT ;  /* 0x0000000332327812 */ /* 0x000fce00078ec0ff */
.L_x_31:
[----:B------:R-:W-:Y:S01]  /*3350*/  ISETP.GT.U32.AND P0, PT, R3, R2, PT ;  /* 0x000000020300720c */ /* 0x000fe20003f04070 */
[----:B------:R-:W-:Y:S01]  /*3360*/  BSSY B0, `(.L_x_15) ;  /* 0x00000ab000007945 */ /* 0x000fe20003800000 */
[----:B0-----:R-:W-:Y:S01]  /*3370*/  HFMA2.MMA R54, -RZ, RZ, 0, 0 ;  /* 0x00000000ff367435 */ /* 0x001fe200000001ff */
[----:B------:R-:W-:Y:S01]  /*3380*/  IMAD.MOV.U32 R51, RZ, RZ, RZ ;  /* 0x000000ffff337224 */ /* 0x000fe200078e00ff */
[----:B------:R-:W-:-:S13]  /*3390*/  ISETP.GT.AND.EX P0, PT, R4, RZ, PT, P0 ;  /* 0x000000ff0400720c */ /* 0x000fda0003f04300 */
[----:B-123--:R-:W-:Y:S05]  /*33a0*/  @!P0 BRA `(.L_x_16) ;  /* 0x0000000800988947 */ /* 0x00efea0003800000 */
[----:B------:R-:W-:Y:S01]  /*33b0*/  ISETP.NE.U32.AND P1, PT, R50, RZ, PT ;  /* 0x000000ff3200720c */ /* 0x000fe20003f25070 */
[----:B------:R-:W-:Y:S01]  /*33c0*/  BSSY B1, `(.L_x_17) ;  /* 0x0000024000017945 */ /* 0x000fe20003800000 */
[----:B------:R-:W-:Y:S01]  /*33d0*/  LOP3.LUT R16, R0, 0x1f, RZ, 0xc0, !PT ;  /* 0x0000001f00107812 */ /* 0x000fe200078ec0ff */
[----:B------:R-:W-:Y:S01]  /*33e0*/  IMAD.MOV.U32 R52, RZ, RZ, R2 ;  /* 0x000000ffff347224 */ /* 0x000fe200078e0002 */
[----:B------:R-:W-:Y:S02]  /*33f0*/  ISETP.NE.AND.EX P1, PT, RZ, RZ, PT, P1 ;  /* 0x000000ffff00720c */ /* 0x000fe40003f25310 */
[----:B------:R-:W-:Y:S02]  /*3400*/  ISETP.GE.U32.AND P0, PT, R5, 0x1e, PT ;  /* 0x0000001e0500780c */ /* 0x000fe40003f06070 */
[----:B------:R-:W-:Y:S02]  /*3410*/  IADD3 R16, P2, R16, R9, RZ ;  /* 0x0000000910107210 */ /* 0x000fe40007f5e0ff */
[----:B------:R-:W-:-:S02]  /*3420*/  ISETP.GE.U32.AND.EX P0, PT, R6, RZ, PT, P0 ;  /* 0x000000ff0600720c */ /* 0x000fc40003f06100 */
[----:B------:R-:W-:Y:S02]  /*3430*/  MOV R54, RZ ;  /* 0x000000ff00367202 */ /* 0x000fe40000000f00 */
[----:B------:R-:W-:Y:S02]  /*3440*/  MOV R53, RZ ;  /* 0x000000ff00357202 */ /* 0x000fe40000000f00 */
[----:B------:R-:W-:Y:S02]  /*3450*/  MOV R51, RZ ;  /* 0x000000ff00337202 */ /* 0x000fe40000000f00 */
[----:B------:R-:W-:Y:S01]  /*3460*/  LEA.HI.X.SX32 R17, R9, RZ, 0x1, P2 ;  /* 0x000000ff09117211 */ /* 0x000fe200010f0eff */
[----:B------:R-:W-:Y:S06]  /*3470*/  @!P1 BRA `(.L_x_18) ;  /* 0x0000000000609947 */ /* 0x000fec0003800000 */
[----:B------:R-:W-:Y:S01]  /*3480*/  IMAD.WIDE.U32 R20, R2, 0x500, R16 ;  /* 0x0000050002147825 */ /* 0x000fe200078e0010 */
[----:B------:R-:W-:Y:S02]  /*3490*/  ULDC.64 UR4, c[0x0][0x260] ;  /* 0x0000980000047ab9 */ /* 0x000fe40000000a00 */
[----:B------:R-:W-:-:S04]  /*34a0*/  LEA R18, P1, R20, UR4, 0x3 ;  /* 0x0000000414127c11 */ /* 0x000fc8000f8218ff */
[----:B------:R-:W-:-:S05]  /*34b0*/  LEA.HI.X R19, R20, UR5, R21, 0x3, P1 ;  /* 0x0000000514137c11 */ /* 0x000fca00088f1c15 */
[----:B------:R-:W2:Y:S01]  /*34c0*/  LDG.E.64 R20, desc[UR14][R18.64+0xa000] ;  /* 0x00a0000e12147981 */ /* 0x000ea2000c1e1b00 */
[----:B------:R-:W-:Y:S01]  /*34d0*/  ISETP.NE.U32.AND P1, PT, R50, 0x1, PT ;  /* 0x000000013200780c */ /* 0x000fe20003f25070 */
[----:B------:R-:W-:Y:S01]  /*34e0*/  IMAD.MOV.U32 R52, RZ, RZ, R10 ;  /* 0x000000ffff347224 */ /* 0x000fe200078e000a */
[----:B------:R-:W-:Y:S02]  /*34f0*/  MOV R53, R14 ;  /* 0x0000000e00357202 */ /* 0x000fe40000000f00 */
[----:B------:R-:W-:Y:S01]  /*3500*/  ISETP.NE.AND.EX P1, PT, RZ, RZ, PT, P1 ;  /* 0x000000ffff00720c */ /* 0x000fe20003f25310 */
[----:B--2---:R-:W-:Y:S01]  /*3510*/  FADD.FTZ R51, RZ, R20 ;  /* 0x00000014ff337221 */ /* 0x004fe20000010000 */
[----:B------:R-:W-:-:S11]  /*3520*/  FADD.FTZ R54, RZ, R21 ;  /* 0x00000015ff367221 */ /* 0x000fd60000010000 */
[----:B------:R-:W-:Y:S05]  /*3530*/  @!P1 BRA `(.L_x_18) ;  /* 0x0000000000309947 */ /* 0x000fea0003800000 */
[----:B------:R-:W-:Y:S01]  /*3540*/  ISETP.NE.U32.AND P1, PT, R50, 0x2, PT ;  /* 0x000000023200780c */ /* 0x000fe20003f25070 */
[----:B------:R-:W2:Y:S03]  /*3550*/  LDG.E.64 R20, desc[UR14][R18.64+0x23000] ;  /* 0x0230000e12147981 */ /* 0x000ea6000c1e1b00 */
[----:B------:R-:W-:-:S13]  /*3560*/  ISETP.NE.AND.EX P1, PT, RZ, RZ, PT, P1 ;  /* 0x000000ffff00720c */ /* 0x000fda0003f25310 */
[----:B------:R-:W3:Y:S01]  /*3570*/  @P1 LDG.E.64 R22, desc[UR14][R18.64+0x3c000] ;  /* 0x03c0000e12161981 */ /* 0x000ee2000c1e1b00 */
[----:B------:R-:W-:Y:S01]  /*3580*/  MOV R52, R12 ;  /* 0x0000000c00347202 */ /* 0x000fe20000000f00 */
[----:B------:R-:W-:Y:S01]  /*3590*/  IMAD.MOV.U32 R53, RZ, RZ, R15 ;  /* 0x000000ffff357224 */ /* 0x000fe200078e000f */
[----:B------:R-:W-:Y:S02]  /*35a0*/  @P1 MOV R52, R13 ;  /* 0x0000000d00341202 */ /* 0x000fe40000000f00 */
[----:B------:R-:W-:Y:S01]  /*35b0*/  @P1 MOV R53, R48 ;  /* 0x0000003000351202 */ /* 0x000fe20000000f00 */
[----:B--2---:R-:W-:Y:S01]  /*35c0*/  FADD.FTZ R51, R51, R20 ;  /* 0x0000001433337221 */ /* 0x004fe20000010000 */
[----:B------:R-:W-:-:S03]  /*35d0*/  FADD.FTZ R54, R54, R21 ;  /* 0x0000001536367221 */ /* 0x000fc60000010000 */
[----:B---3--:R-:W-:Y:S01]  /*35e0*/  @P1 FADD.FTZ R51, R51, R22 ;  /* 0x0000001633331221 */ /* 0x008fe20000010000 */
[----:B------:R-:W-:-:S07]  /*35f0*/  @P1 FADD.FTZ R54, R54, R23 ;  /* 0x0000001736361221 */ /* 0x000fce0000010000 */
.L_x_18:
[----:B------:R-:W-:Y:S05]  /*3600*/  BSYNC B1 ;  /* 0x0000000000017941 */ /* 0x000fea0003800000 */
.L_x_17:
[----:B------:R-:W-:Y:S05]  /*3610*/  @!P0 BRA `(.L_x_16) ;  /* 0x0000000400fc8947 */ /* 0x000fea0003800000 */
[C---:B------:R-:W-:Y:S01]  /*3620*/  SHF.L.U64.HI R17, R16.reuse, 0x1, R17 ;  /* 0x0000000110117819 */ /* 0x040fe20000010211 */
[----:B------:R-:W-:Y:S01]  /*3630*/  IMAD.SHL.U32 R16, R16, 0x2, RZ ;  /* 0x0000000210107824 */ /* 0x000fe200078e00ff */
[C---:B------:R-:W-:Y:S01]  /*3640*/  IADD3 R18, P2, -R52.reuse, R3, RZ ;  /* 0x0000000334127210 */ /* 0x040fe20007f5e1ff */
[C---:B------:R-:W-:Y:S01]  /*3650*/  IMAD R19, R53.reuse, 0xa00, RZ ;  /* 0x00000a0035137824 */ /* 0x040fe200078e02ff */
[----:B------:R-:W-:Y:S01]  /*3660*/  ULDC.64 UR4, c[0x0][0x260] ;  /* 0x0000980000047ab9 */ /* 0x000fe20000000a00 */
[----:B------:R-:W-:Y:S01]  /*3670*/  IMAD.WIDE.U32 R16, R52, 0xa00, R16 ;  /* 0x00000a0034107825 */ /* 0x000fe200078e0010 */
[----:B------:R-:W-:Y:S01]  /*3680*/  ISETP.GT.U32.AND P0, PT, R18, 0x78, PT ;  /* 0x000000781200780c */ /* 0x000fe20003f04070 */
[----:B------:R-:W-:Y:S01]  /*3690*/  BSSY B1, `(.L_x_19) ;  /* 0x0000044000017945 */ /* 0x000fe20003800000 */
[----:B------:R-:W-:Y:S02]  /*36a0*/  IADD3.X R18, ~R53, R4, RZ, P2, !PT ;  /* 0x0000000435127210 */ /* 0x000fe400017fe5ff */
[----:B------:R-:W-:-:S02]  /*36b0*/  IADD3 R17, R17, R19, RZ ;  /* 0x0000001311117210 */ /* 0x000fc40007ffe0ff */
[----:B------:R-:W-:-:S04]  /*36c0*/  LEA R56, P1, R16, UR4, 0x2 ;  /* 0x0000000410387c11 */ /* 0x000fc8000f8210ff */
[----:B------:R-:W-:Y:S02]  /*36d0*/  LEA.HI.X R16, R16, UR5, R17, 0x2, P1 ;  /* 0x0000000510107c11 */ /* 0x000fe400088f1411 */
[----:B------:R-:W-:Y:S02]  /*36e0*/  ISETP.GT.AND.EX P1, PT, R18, RZ, PT, P0 ;  /* 0x000000ff1200720c */ /* 0x000fe40003f24300 */
[----:B------:R-:W-:Y:S02]  /*36f0*/  IADD3 R56, P2, R56, 0x3c000, RZ ;  /* 0x0003c00038387810 */ /* 0x000fe40007f5e0ff */
[----:B------:R-:W-:-:S03]  /*3700*/  PLOP3.LUT P0, PT, PT, PT, PT, 0x80, 0x0 ;  /* 0x000000000000781c */ /* 0x000fc60003f0f070 */
[----:B------:R-:W-:-:S06]  /*3710*/  IMAD.X R57, RZ, RZ, R16, P2 ;  /* 0x000000ffff397224 */ /* 0x000fcc00010e0610 */
[----:B------:R-:W-:Y:S05]  /*3720*/  @!P1 BRA `(.L_x_20) ;  /* 0x0000000000e89947 */ /* 0x000fea0003800000 */
[----:B------:R-:W-:Y:S02]  /*3730*/  IADD3 R55, P1, R3, -0x78, RZ ;  /* 0xffffff8803377810 */ /* 0x000fe40007f3e0ff */
[----:B------:R-:W-:Y:S02]  /*3740*/  PLOP3.LUT P0, PT, PT, PT, PT, 0x8, 0x0 ;  /* 0x000000000000781c */ /* 0x000fe40003f0e170 */
[----:B------:R-:W-:-:S11]  /*3750*/  IADD3.X R58, R4, -0x1, RZ, P1, !PT ;  /* 0xffffffff043a7810 */ /* 0x000fd60000ffe4ff */
.L_x_21:
[----:B------:R-:W2:Y:S04]  /*3760*/  LDG.E.64 R16, desc[UR14][R56.64+-0x32000] ;  /* 0xfce0000e38107981 */ /* 0x000ea8000c1e1b00 */
[----:B------:R-:W3:Y:S04]  /*3770*/  LDG.E.64 R18, desc[UR14][R56.64+-0x19000] ;  /* 0xfe70000e38127981 */ /* 0x000ee8000c1e1b00 */
[----:B------:R-:W4:Y:S04]  /*3780*/  LDG.E.64 R20, desc[UR14][R56.64] ;  /* 0x0000000e38147981 */ /* 0x000f28000c1e1b00 */
[----:B------:R-:W5:Y:S04]  /*3790*/  LDG.E.64 R22, desc[UR14][R56.64+0x19000] ;  /* 0x0190000e38167981 */ /* 0x000f68000c1e1b00 */
        /* <DEDUP_REMOVED lines=11> */
[----:B------:R0:W5:Y:S01]  /*3850*/  LDG.E.64 R46, desc[UR14][R56.64+0x145000] ;  /* 0x1450000e382e7981 */ /* 0x000162000c1e1b00 */
[----:B------:R-:W-:-:S04]  /*3860*/  IADD3 R52, P1, R52, 0xa0, RZ ;  /* 0x000000a034347810 */ /* 0x000fc80007f3e0ff */
[----:B------:R-:W-:Y:S02]  /*3870*/  IADD3.X R53, RZ, R53, RZ, P1, !PT ;  /* 0x00000035ff357210 */ /* 0x000fe40000ffe4ff */
[----:B------:R-:W-:Y:S02]  /*3880*/  ISETP.GE.U32.AND P1, PT, R52, R55, PT ;  /* 0x000000373400720c */ /* 0x000fe40003f26070 */
[----:B0-----:R-:W-:Y:S02]  /*3890*/  IADD3 R56, P2, R56, 0x190000, RZ ;  /* 0x0019000038387810 */ /* 0x001fe40007f5e0ff */
[----:B------:R-:W-:Y:S02]  /*38a0*/  ISETP.GE.AND.EX P1, PT, R53, R58, PT, P1 ;  /* 0x0000003a3500720c */ /* 0x000fe40003f26310 */
[----:B------:R-:W-:Y:S01]  /*38b0*/  IADD3.X R57, RZ, R57, RZ, P2, !PT ;  /* 0x00000039ff397210 */ /* 0x000fe200017fe4ff */
[----:B--2---:R-:W-:Y:S01]  /*38c0*/  FADD.FTZ R51, R16, R51 ;  /* 0x0000003310337221 */ /* 0x004fe20000010000 */
[----:B------:R-:W-:-:S03]  /*38d0*/  FADD.FTZ R54, R17, R54 ;  /* 0x0000003611367221 */ /* 0x000fc60000010000 */
[----:B---3--:R-:W-:Y:S01]  /*38e0*/  FADD.FTZ R51, R51, R18 ;  /* 0x0000001233337221 */ /* 0x008fe20000010000 */
[----:B------:R-:W-:-:S03]  /*38f0*/  FADD.FTZ R54, R54, R19 ;  /* 0x0000001336367221 */ /* 0x000fc60000010000 */
[----:B----4-:R-:W-:Y:S01]  /*3900*/  FADD.FTZ R51, R51, R20 ;  /* 0x0000001433337221 */ /* 0x010fe20000010000 */
[----:B------:R-:W-:-:S03]  /*3910*/  FADD.FTZ R54, R54, R21 ;  /* 0x0000001536367221 */ /* 0x000fc60000010000 */
[----:B-----5:R-:W-:Y:S01]  /*3920*/  FADD.FTZ R51, R51, R22 ;  /* 0x0000001633337221 */ /* 0x020fe20000010000 */
[----:B------:R-:W-:-:S03]  /*3930*/  FADD.FTZ R54, R54, R23 ;  /* 0x0000001736367221 */ /* 0x000fc60000010000 */
[----:B------:R-:W-:Y:S01]  /*3940*/  FADD.FTZ R51, R51, R24 ;  /* 0x0000001833337221 */ /* 0x000fe20000010000 */
        /* <DEDUP_REMOVED lines=22> */
[----:B------:R-:W-:Y:S01]  /*3ab0*/  FADD.FTZ R54, R54, R47 ;  /* 0x0000002f36367221 */ /* 0x000fe20000010000 */
[----:B------:R-:W-:Y:S06]  /*3ac0*/  @!P1 BRA `(.L_x_21) ;  /* 0xfffffffc00249947 */ /* 0x000fec000383ffff */
.L_x_20:
[----:B------:R-:W-:Y:S05]  /*3ad0*/  BSYNC B1 ;  /* 0x0000000000017941 */ /* 0x000fea0003800000 */
.L_x_19:
[----:B------:R-:W-:Y:S01]  /*3ae0*/  IADD3 R16, P2, -R52, R3, RZ ;  /* 0x0000000334107210 */ /* 0x000fe20007f5e1ff */
[----:B------:R-:W-:Y:S03]  /*3af0*/  BSSY B1, `(.L_x_22) ;  /* 0x0000022000017945 */ /* 0x000fe60003800000 */
[----:B------:R-:W-:Y:S01]  /*3b00*/  ISETP.GT.U32.AND P1, PT, R16, 0x28, PT ;  /* 0x000000281000780c */ /* 0x000fe20003f24070 */
[----:B------:R-:W-:-:S05]  /*3b10*/  IMAD.X R16, R4, 0x1, ~R53, P2 ;  /* 0x0000000104107824 */ /* 0x000fca00010e0e35 */
[----:B------:R-:W-:-:S13]  /*3b20*/  ISETP.GT.AND.EX P1, PT, R16, RZ, PT, P1 ;  /* 0x000000ff1000720c */ /* 0x000fda0003f24310 */
[----:B------:R-:W-:Y:S05]  /*3b30*/  @!P1 BRA `(.L_x_23) ;  /* 0x0000000000749947 */ /* 0x000fea0003800000 */
[----:B------:R-:W2:Y:S04]  /*3b40*/  LDG.E.64 R16, desc[UR14][R56.64+-0x32000] ;  /* 0xfce0000e38107981 */ /* 0x000ea8000c1e1b00 */
[----:B------:R-:W3:Y:S04]  /*3b50*/  LDG.E.64 R18, desc[UR14][R56.64+-0x19000] ;  /* 0xfe70000e38127981 */ /* 0x000ee8000c1e1b00 */
[----:B------:R-:W4:Y:S04]  /*3b60*/  LDG.E.64 R20, desc[UR14][R56.64] ;  /* 0x0000000e38147981 */ /* 0x000f28000c1e1b00 */
[----:B------:R-:W5:Y:S04]  /*3b70*/  LDG.E.64 R22, desc[UR14][R56.64+0x19000] ;  /* 0x0190000e38167981 */ /* 0x000f68000c1e1b00 */
[----:B------:R-:W5:Y:S04]  /*3b80*/  LDG.E.64 R24, desc[UR14][R56.64+0x32000] ;  /* 0x0320000e38187981 */ /* 0x000f68000c1e1b00 */
[----:B------:R-:W5:Y:S04]  /*3b90*/  LDG.E.64 R26, desc[UR14][R56.64+0x4b000] ;  /* 0x04b0000e381a7981 */ /* 0x000f68000c1e1b00 */
[----:B------:R-:W5:Y:S04]  /*3ba0*/  LDG.E.64 R28, desc[UR14][R56.64+0x64000] ;  /* 0x0640000e381c7981 */ /* 0x000f68000c1e1b00 */
[----:B------:R0:W5:Y:S01]  /*3bb0*/  LDG.E.64 R30, desc[UR14][R56.64+0x7d000] ;  /* 0x07d0000e381e7981 */ /* 0x000162000c1e1b00 */
[----:B------:R-:W-:-:S02]  /*3bc0*/  IADD3 R52, P2, R52, 0x50, RZ ;  /* 0x0000005034347810 */ /* 0x000fc40007f5e0ff */
[----:B------:R-:W-:Y:S02]  /*3bd0*/  PLOP3.LUT P0, PT, PT, PT, PT, 0x8, 0x0 ;  /* 0x000000000000781c */ /* 0x000fe40003f0e170 */
[----:B------:R-:W-:Y:S02]  /*3be0*/  IADD3.X R53, RZ, R53, RZ, P2, !PT ;  /* 0x00000035ff357210 */ /* 0x000fe400017fe4ff */
[----:B0-----:R-:W-:-:S04]  /*3bf0*/  IADD3 R56, P1, R56, 0xc8000, RZ ;  /* 0x000c800038387810 */ /* 0x001fc80007f3e0ff */
        /* <DEDUP_REMOVED lines=16> */
[----:B------:R-:W-:-:S07]  /*3d00*/  FADD.FTZ R54, R54, R31 ;  /* 0x0000001f36367221 */ /* 0x000fce0000010000 */
.L_x_23:
[----:B------:R-:W-:Y:S05]  /*3d10*/  BSYNC B1 ;  /* 0x0000000000017941 */ /* 0x000fea0003800000 */
.L_x_22:
[----:B------:R-:W-:-:S04]  /*3d20*/  ISETP.LT.U32.AND P1, PT, R52, R3, PT ;  /* 0x000000033400720c */ /* 0x000fc80003f21070 */
[----:B------:R-:W-:-:S13]  /*3d30*/  ISETP.LT.OR.EX P0, PT, R53, R4, P0, P1 ;  /* 0x000000043500720c */ /* 0x000fda0000701710 */
[----:B------:R-:W-:Y:S05]  /*3d40*/  @!P0 BRA `(.L_x_16) ;  /* 0x0000000000308947 */ /* 0x000fea0003800000 */
[----:B------:R-:W2:Y:S04]  /*3d50*/  LDG.E.64 R16, desc[UR14][R56.64+-0x32000] ;  /* 0xfce0000e38107981 */ /* 0x000ea8000c1e1b00 */
[----:B------:R-:W3:Y:S04]  /*3d60*/  LDG.E.64 R18, desc[UR14][R56.64+-0x19000] ;  /* 0xfe70000e38127981 */ /* 0x000ee8000c1e1b00 */
[----:B------:R-:W4:Y:S04]  /*3d70*/  LDG.E.64 R20, desc[UR14][R56.64] ;  /* 0x0000000e38147981 */ /* 0x000f28000c1e1b00 */
[----:B------:R-:W5:Y:S01]  /*3d80*/  LDG.E.64 R22, desc[UR14][R56.64+0x19000] ;  /* 0x0190000e38167981 */ /* 0x000f62000c1e1b00 */
[----:B--2---:R-:W-:Y:S01]  /*3d90*/  FADD.FTZ R51, R51, R16 ;  /* 0x0000001033337221 */ /* 0x004fe20000010000 */
[----:B------:R-:W-:-:S03]  /*3da0*/  FADD.FTZ R54, R54, R17 ;  /* 0x0000001136367221 */ /* 0x000fc60000010000 */
[----:B---3--:R-:W-:Y:S01]  /*3db0*/  FADD.FTZ R51, R51, R18 ;  /* 0x0000001233337221 */ /* 0x008fe20000010000 */
[----:B------:R-:W-:-:S03]  /*3dc0*/  FADD.FTZ R54, R54, R19 ;  /* 0x0000001336367221 */ /* 0x000fc60000010000 */
[----:B----4-:R-:W-:Y:S01]  /*3dd0*/  FADD.FTZ R51, R51, R20 ;  /* 0x0000001433337221 */ /* 0x010fe20000010000 */
[----:B------:R-:W-:-:S03]  /*3de0*/  FADD.FTZ R54, R54, R21 ;  /* 0x0000001536367221 */ /* 0x000fc60000010000 */
[----:B-----5:R-:W-:Y:S01]  /*3df0*/  FADD.FTZ R51, R51, R22 ;  /* 0x0000001633337221 */ /* 0x020fe20000010000 */
[----:B------:R-:W-:-:S07]  /*3e00*/  FADD.FTZ R54, R54, R23 ;  /* 0x0000001736367221 */ /* 0x000fce0000010000 */
.L_x_16:
[----:B------:R-:W-:Y:S05]  /*3e10*/  BSYNC B0 ;  /* 0x0000000000007941 */ /* 0x000fea0003800000 */
.L_x_15:
[----:B------:R-:W0:Y:S01]  /*3e20*/  S2UR UR5, SR_CgaCtaId ;  /* 0x00000000000579c3 */ /* 0x000e220000008800 */
[----:B------:R-:W-:Y:S01]  /*3e30*/  UMOV UR4, 0x400 ;  /* 0x0000040000047882 */ /* 0x000fe20000000000 */
[----:B------:R-:W-:Y:S01]  /*3e40*/  IMAD.SHL.U32 R17, R2, 0x2, RZ ;  /* 0x0000000202117824 */ /* 0x000fe200078e00ff */
[----:B------:R-:W-:-:S04]  /*3e50*/  ISETP.GT.U32.AND P0, PT, R0, 0x1ff, PT ;  /* 0x000001ff0000780c */ /* 0x000fc80003f04070 */
[----:B------:R-:W-:Y:S01]  /*3e60*/  LOP3.LUT R17, R17, 0x1f, R0, 0x78, !PT ;  /* 0x0000001f11117812 */ /* 0x000fe200078e7800 */
[----:B0-----:R-:W-:-:S06]  /*3e70*/  ULEA UR4, UR5, UR4, 0x18 ;  /* 0x0000000405047291 */ /* 0x001fcc000f8ec03f */
[----:B------:R-:W-:-:S04]  /*3e80*/  LEA R16, R2, UR4, 0x7 ;  /* 0x0000000402107c11 */ /* 0x000fc8000f8e38ff */
[----:B------:R-:W-:-:S05]  /*3e90*/  LEA R16, R17, R16, 0x2 ;  /* 0x0000001011107211 */ /* 0x000fca00078e10ff */
[----:B------:R0:W-:Y:S04]  /*3ea0*/  STS [R16], R51 ;  /* 0x0000003310007388 */ /* 0x0001e80000000800 */
[----:B------:R0:W-:Y:S01]  /*3eb0*/  STS [R16+0x500], R54 ;  /* 0x0005003610007388 */ /* 0x0001e20000000800 */
[----:B------:R-:W-:Y:S06]  /*3ec0*/  BAR.SYNC.DEFER_BLOCKING 0x0 ;  /* 0x0000000000007b1d */ /* 0x000fec0000010000 */
[----:B------:R-:W-:Y:S05]  /*3ed0*/  @P0 BRA `(.L_x_24) ;  /* 0x0000001000b80947 */ /* 0x000fea0003800000 */
[----:B------:R-:W-:Y:S01]  /*3ee0*/  ISETP.NE.AND P0, PT, R49, RZ, PT ;  /* 0x000000ff3100720c */ /* 0x000fe20003f05270 */
[----:B------:R-:W-:Y:S01]  /*3ef0*/  BSSY B0, `(.L_x_25) ;  /* 0x0000084000007945 */ /* 0x000fe20003800000 */
[----:B0-----:R-:W-:-:S11]  /*3f00*/  MOV R16, R7 ;  /* 0x0000000700107202 */ /* 0x001fd60000000f00 */
[----:B------:R-:W-:Y:S05]  /*3f10*/  @!P0 BRA `(.L_x_26) ;  /* 0x0000000800048947 */ /* 0x000fea0003800000 */
[----:B------:R-:W-:Y:S01]  /*3f20*/  ISETP.GT.U32.AND P0, PT, R11, 0x9, PT ;  /* 0x000000090b00780c */ /* 0x000fe20003f04070 */
[----:B------:R-:W-:-:S12]  /*3f30*/  UMOV UR5, 0xffff ;  /* 0x0000ffff00057882 */ /* 0x000fd80000000000 */
[C---:B------:R-:W-:Y:S01]  /*3f40*/  @!P0 IMAD.SHL.U32 R16, R11.reuse, 0x2, RZ ;  /* 0x000000020b108824 */ /* 0x040fe200078e00ff */
[----:B------:R-:W-:Y:S02]  /*3f50*/  @!P0 SHF.R.U32.HI R7, RZ, 0x4, R0 ;  /* 0x00000004ff078819 */ /* 0x000fe40000011600 */
[----:B------:R-:W-:Y:S02]  /*3f60*/  @!P0 LEA R18, R11, UR4, 0x7 ;  /* 0x000000040b128c11 */ /* 0x000fe4000f8e38ff */
[----:B------:R-:W-:-:S04]  /*3f70*/  @!P0 LOP3.LUT R17, R7, R16, RZ, 0x3c, !PT ;  /* 0x0000001007118212 */ /* 0x000fc800078e3cff */
[----:B------:R-:W-:Y:S02]  /*3f80*/  @!P0 LEA R18, R17, R18, 0x2 ;  /* 0x0000001211128211 */ /* 0x000fe400078e10ff */
[----:B------:R-:W-:-:S06]  /*3f90*/  CS2R R16, SRZ ;  /* 0x0000000000107805 */ /* 0x000fcc000001ff00 */
[----:B------:R0:W1:Y:S04]  /*3fa0*/  @!P0 LDS R16, [R18] ;  /* 0x0000000012108984 */ /* 0x0000680000000800 */
[----:B------:R0:W2:Y:S01]  /*3fb0*/  @!P0 LDS R17, [R18+0x500] ;  /* 0x0005000012118984 */ /* 0x0000a20000000800 */
[----:B------:R-:W-:Y:S05]  /*3fc0*/  BRA.DIV UR5, `(.L_x_27) ;  /* 0x0000001205947947 */ /* 0x000fea000b800000 */
[----:B------:R-:W-:Y:S01]  /*3fd0*/  MOV R23, 0xffff ;  /* 0x0000ffff00177802 */ /* 0x000fe20000000f00 */
[----:B------:R-:W-:Y:S01]  /*3fe0*/  IMAD.MOV.U32 R22, RZ, RZ, 0xffff ;  /* 0x0000ffffff167424 */ /* 0x000fe200078e00ff */
[----:B------:R-:W-:Y:S01]  /*3ff0*/  MOV R24, 0xffff ;  /* 0x0000ffff00187802 */ /* 0x000fe20000000f00 */
[----:B------:R-:W-:Y:S01]  /*4000*/  IMAD.MOV.U32 R27, RZ, RZ, 0xffff ;  /* 0x0000ffffff1b7424 */ /* 0x000fe200078e00ff */
[----:B------:R-:W-:Y:S01]  /*4010*/  MOV R25, 0xffff ;  /* 0x0000ffff00197802 */ /* 0x000fe20000000f00 */
[----:B-1----:R-:W1:Y:S01]  /*4020*/  SHFL.BFLY PT, R19, R16, 0x8, 0x101f ;  /* 0x0d101f0010137f89 */ /* 0x002e6200000e0000 */
[----:B------:R-:W-:Y:S02]  /*4030*/  MOV R26, 0xffff ;  /* 0x0000ffff001a7802 */ /* 0x000fe40000000f00 */
[----:B------:R-:W-:Y:S01]  /*4040*/  MOV R28, 0xffff ;  /* 0x0000ffff001c7802 */ /* 0x000fe20000000f00 */
[----:B0-2---:R-:W0:Y:S01]  /*4050*/  SHFL.BFLY PT, R18, R17, 0x8, 0x101f ;  /* 0x0d101f0011127f89 */ /* 0x005e2200000e0000 */
[----:B-1----:R-:W-:Y:S01]  /*4060*/  FADD.FTZ R19, R19, R16 ;  /* 0x0000001013137221 */ /* 0x002fe20000010000 */
[----:B0-----:R-:W-:-:S04]  /*4070*/  FADD.FTZ R18, R18, R17 ;  /* 0x0000001112127221 */ /* 0x001fc80000010000 */
[----:B------:R-:W0:Y:S01]  /*4080*/  SHFL.BFLY PT, R20, R19, 0x4, 0x101f ;  /* 0x0c901f0013147f89 */ /* 0x000e2200000e0000 */
[----:B------:R-:W-:-:S03]  /*4090*/  IMAD.MOV.U32 R17, RZ, RZ, 0xffff ;  /* 0x0000ffffff117424 */ /* 0x000fc600078e00ff */
[----:B------:R-:W1:Y:S01]  /*40a0*/  SHFL.BFLY PT, R21, R18, 0x4, 0x101f ;  /* 0x0c901f0012157f89 */ /* 0x000e6200000e0000 */
[----:B0-----:R-:W-:Y:S01]  /*40b0*/  FADD.FTZ R20, R19, R20 ;  /* 0x0000001413147221 */ /* 0x001fe20000010000 */
[----:B-1----:R-:W-:-:S04]  /*40c0*/  FADD.FTZ R21, R18, R21 ;  /* 0x0000001512157221 */ /* 0x002fc80000010000 */
[----:B------:R-:W0:Y:S04]  /*40d0*/  SHFL.BFLY PT, R23, R20, 0x2, 0x101f ;  /* 0x0c501f0014177f89 */ /* 0x000e2800000e0000 */
[----:B------:R-:W1:Y:S01]  /*40e0*/  SHFL.BFLY PT, R16, R21, 0x2, 0x101f ;  /* 0x0c501f0015107f89 */ /* 0x000e6200000e0000 */
[----:B0-----:R-:W-:Y:S01]  /*40f0*/  FADD.FTZ R23, R20, R23 ;  /* 0x0000001714177221 */ /* 0x001fe20000010000 */
[----:B-1----:R-:W-:-:S04]  /*4100*/  FADD.FTZ R16, R21, R16 ;  /* 0x0000001015107221 */ /* 0x002fc80000010000 */
[----:B------:R-:W0:Y:S04]  /*4110*/  SHFL.BFLY PT, R22, R23, 0x1, 0x101f ;  /* 0x0c301f0017167f89 */ /* 0x000e2800000e0000 */
[----:B------:R1:W2:Y:S02]  /*4120*/  SHFL.BFLY PT, R32, R16, 0x1, 0x101f ;  /* 0x0c301f0010207f89 */ /* 0x0002a400000e0000 */
[----:B01----:R-:W-:-:S07]  /*4130*/  FADD.FTZ R22, R23, R22 ;  /* 0x0000001617167221 */ /* 0x003fce0000010000 */
.L_x_40:
[----:B------:R-:W0:Y:S01]  /*4140*/  LDC.64 R18, c[0x0][0x218] ;  /* 0x00008600ff127b82 */ /* 0x000e220000000a00 */
[----:B------:R-:W-:Y:S01]  /*4150*/  ISETP.NE.AND P1, PT, R11, RZ, PT ;  /* 0x000000ff0b00720c */ /* 0x000fe20003f25270 */
[----:B--2---:R-:W-:Y:S01]  /*4160*/  FADD.FTZ R32, R16, R32 ;  /* 0x0000002010207221 */ /* 0x004fe20000010000 */
[----:B------:R-:W-:Y:S02]  /*4170*/  LEA.HI R17, R0, R9, RZ, 0x1c ;  /* 0x0000000900117211 */ /* 0x000fe400078fe0ff */
[----:B------:R-:W-:-:S03]  /*4180*/  ISETP.NE.AND P2, PT, R49, 0x1, PT ;  /* 0x000000013100780c */ /* 0x000fc60003f45270 */
[----:B------:R-:W1:Y:S06]  /*4190*/  LDC.64 R20, c[0x0][0x220] ;  /* 0x00008800ff147b82 */ /* 0x000e6c0000000a00 */
[----:B------:R-:W-:Y:S02]  /*41a0*/  @!P1 F2FP.BF16.F32.PACK_AB R16, RZ, R22 ;  /* 0x00000016ff10923e */ /* 0x000fe400000010ff */
[----:B------:R-:W-:Y:S01]  /*41b0*/  @!P1 F2FP.BF16.F32.PACK_AB R22, RZ, R32 ;  /* 0x00000020ff16923e */ /* 0x000fe200000010ff */
[----:B0-----:R-:W-:-:S04]  /*41c0*/  IMAD.WIDE R18, R17, 0x2, R18 ;  /* 0x0000000211127825 */ /* 0x001fc800078e0212 */
[----:B-1----:R-:W-:Y:S01]  /*41d0*/  IMAD.WIDE R20, R17, 0x2, R20 ;  /* 0x0000000211147825 */ /* 0x002fe200078e0214 */
[----:B------:R-:W-:Y:S02]  /*41e0*/  PRMT R17, R16, 0x7610, R17 ;  /* 0x0000761010117816 */ /* 0x000fe40000000011 */
[----:B------:R-:W-:-:S03]  /*41f0*/  LEA.HI R16, R0, 0x14, RZ, 0x1c ;  /* 0x0000001400107811 */ /* 0x000fc600078fe0ff */
[----:B------:R0:W-:Y:S04]  /*4200*/  @!P1 STG.E.U16 desc[UR14][R18.64], R17 ;  /* 0x0000001112009986 */ /* 0x0001e8000c10150e */
[----:B------:R0:W-:Y:S01]  /*4210*/  @!P1 STG.E.U16 desc[UR14][R20.64], R22 ;  /* 0x0000001614009986 */ /* 0x0001e2000c10150e */
[----:B------:R-:W-:Y:S05]  /*4220*/  @!P2 BRA `(.L_x_26) ;  /* 0x000000040040a947 */ /* 0x000fea0003800000 */
[C---:B0-----:R-:W-:Y:S01]  /*4230*/  @!P0 SHF.L.U32 R17, R11.reuse, 0x1, RZ ;  /* 0x000000010b118819 */ /* 0x041fe200000006ff */
[----:B------:R-:W-:Y:S01]  /*4240*/  UMOV UR5, 0xffff ;  /* 0x0000ffff00057882 */ /* 0x000fe20000000000 */
[----:B------:R-:W-:Y:S02]  /*4250*/  @!P0 LEA R22, R11, UR4, 0x7 ;  /* 0x000000040b168c11 */ /* 0x000fe4000f8e38ff */
[----:B------:R-:W-:-:S04]  /*4260*/  @!P0 LOP3.LUT R17, R16, R17, RZ, 0x3c, !PT ;  /* 0x0000001110118212 */ /* 0x000fc800078e3cff */
[----:B------:R-:W-:Y:S02]  /*4270*/  @!P0 LEA R22, R17, R22, 0x2 ;  /* 0x0000001611168211 */ /* 0x000fe400078e10ff */
[----:B------:R-:W-:-:S06]  /*4280*/  CS2R R16, SRZ ;  /* 0x0000000000107805 */ /* 0x000fcc000001ff00 */
[----:B------:R0:W1:Y:S04]  /*4290*/  @!P0 LDS R16, [R22] ;  /* 0x0000000016108984 */ /* 0x0000680000000800 */
[----:B------:R0:W2:Y:S01]  /*42a0*/  @!P0 LDS R17, [R22+0x500] ;  /* 0x0005000016118984 */ /* 0x0000a20000000800 */
[----:B------:R-:W-:Y:S05]  /*42b0*/  BRA.DIV UR5, `(.L_x_28) ;  /* 0x0000001205ac7947 */ /* 0x000fea000b800000 */
[----:B------:R-:W-:Y:S01]  /*42c0*/  IMAD.MOV.U32 R27, RZ, RZ, 0xffff ;  /* 0x0000ffffff1b7424 */ /* 0x000fe200078e00ff */
[----:B------:R-:W-:Y:S01]  /*42d0*/  MOV R26, 0xffff ;  /* 0x0000ffff001a7802 */ /* 0x000fe20000000f00 */
[----:B------:R-:W-:Y:S01]  /*42e0*/  IMAD.MOV.U32 R29, RZ, RZ, 0xffff ;  /* 0x0000ffffff1d7424 */ /* 0x000fe200078e00ff */
[----:B------:R-:W-:Y:S01]  /*42f0*/  MOV R28, 0xffff ;  /* 0x0000ffff001c7802 */ /* 0x000fe20000000f00 */
[----:B------:R-:W-:Y:S01]  /*4300*/  IMAD.MOV.U32 R34, RZ, RZ, 0xffff ;  /* 0x0000ffffff227424 */ /* 0x000fe200078e00ff */
[----:B-1----:R-:W1:Y:S01]  /*4310*/  SHFL.BFLY PT, R23, R16, 0x8, 0x101f ;  /* 0x0d101f0010177f89 */ /* 0x002e6200000e0000 */
[----:B------:R-:W-:Y:S02]  /*4320*/  MOV R31, 0xffff ;  /* 0x0000ffff001f7802 */ /* 0x000fe40000000f00 */
[----:B------:R-:W-:Y:S01]  /*4330*/  MOV R30, 0xffff ;  /* 0x0000ffff001e7802 */ /* 0x000fe20000000f00 */
[----:B0-2---:R-:W0:Y:S01]  /*4340*/  SHFL.BFLY PT, R22, R17, 0x8, 0x101f ;  /* 0x0d101f0011167f89 */ /* 0x005e2200000e0000 */
[----:B-1----:R-:W-:Y:S01]  /*4350*/  FADD.FTZ R23, R23, R16 ;  /* 0x0000001017177221 */ /* 0x002fe20000010000 */
[----:B0-----:R-:W-:-:S04]  /*4360*/  FADD.FTZ R22, R22, R17 ;  /* 0x0000001116167221 */ /* 0x001fc80000010000 */
[----:B------:R-:W0:Y:S01]  /*4370*/  SHFL.BFLY PT, R24, R23, 0x4, 0x101f ;  /* 0x0c901f0017187f89 */ /* 0x000e2200000e0000 */
[----:B------:R-:W-:-:S03]  /*4380*/  MOV R17, 0xffff ;  /* 0x0000ffff00117802 */ /* 0x000fc60000000f00 */
        /* <DEDUP_REMOVED lines=10> */
.L_x_50:
[----:B--2---:R-:W-:Y:S01]  /*4430*/  FADD.FTZ R17, R16, R32 ;  /* 0x0000002010117221 */ /* 0x004fe20000010000 */
[----:B------:R-:W-:Y:S02]  /*4440*/  @!P1 F2FP.BF16.F32.PACK_AB R16, RZ, R26 ;  /* 0x0000001aff10923e */ /* 0x000fe400000010ff */
[----:B------:R-:W-:Y:S02]  /*4450*/  ISETP.NE.AND P2, PT, R49, 0x2, PT ;  /* 0x000000023100780c */ /* 0x000fe40003f45270 */
[----:B------:R-:W-:Y:S02]  /*4460*/  PRMT R22, R16, 0x7610, R22 ;  /* 0x0000761010167816 */ /* 0x000fe40000000016 */
[----:B------:R-:W-:Y:S02]  /*4470*/  @!P1 F2FP.BF16.F32.PACK_AB R17, RZ, R17 ;  /* 0x00000011ff11923e */ /* 0x000fe400000010ff */
[----:B------:R-:W-:Y:S01]  /*4480*/  LEA.HI R16, R0, 0x28, RZ, 0x1c ;  /* 0x0000002800107811 */ /* 0x000fe200078fe0ff */
[----:B------:R1:W-:Y:S04]  /*4490*/  @!P1 STG.E.U16 desc[UR14][R18.64+0x28], R22 ;  /* 0x0000281612009986 */ /* 0x0003e8000c10150e */
[----:B------:R1:W-:Y:S02]  /*44a0*/  @!P1 STG.E.U16 desc[UR14][R20.64+0x28], R17 ;  /* 0x0000281114009986 */ /* 0x0003e4000c10150e */
[----:B------:R-:W-:Y:S05]  /*44b0*/  @!P2 BRA `(.L_x_26) ;  /* 0x00000000009ca947 */ /* 0x000fea0003800000 */
[C---:B-1----:R-:W-:Y:S01]  /*44c0*/  @!P0 SHF.L.U32 R17, R11.reuse, 0x1, RZ ;  /* 0x000000010b118819 */ /* 0x042fe200000006ff */
[----:B------:R-:W-:Y:S01]  /*44d0*/  UMOV UR5, 0xffff ;  /* 0x0000ffff00057882 */ /* 0x000fe20000000000 */
[----:B------:R-:W-:Y:S02]  /*44e0*/  @!P0 LEA R22, R11, UR4, 0x7 ;  /* 0x000000040b168c11 */ /* 0x000fe4000f8e38ff */
[----:B------:R-:W-:-:S05]  /*44f0*/  @!P0 LOP3.LUT R17, R16, R17, RZ, 0x3c, !PT ;  /* 0x0000001110118212 */ /* 0x000fca00078e3cff */
[----:B------:R-:W-:Y:S01]  /*4500*/  @!P0 IMAD R22, R17, 0x4, R22 ;  /* 0x0000000411168824 */ /* 0x000fe200078e0216 */
        /* <DEDUP_REMOVED lines=27> */
.L_x_60:
[----:B--2---:R-:W-:Y:S01]  /*46c0*/  FADD.FTZ R17, R16, R32 ;  /* 0x0000002010117221 */ /* 0x004fe20000010000 */
[----:B------:R-:W-:-:S04]  /*46d0*/  @!P1 F2FP.BF16.F32.PACK_AB R16, RZ, R26 ;  /* 0x0000001aff10923e */ /* 0x000fc800000010ff */
[----:B------:R-:W-:Y:S02]  /*46e0*/  PRMT R22, R16, 0x7610, R22 ;  /* 0x0000761010167816 */ /* 0x000fe40000000016 */
[----:B------:R-:W-:Y:S02]  /*46f0*/  @!P1 F2FP.BF16.F32.PACK_AB R17, RZ, R17 ;  /* 0x00000011ff11923e */ /* 0x000fe400000010ff */
[----:B------:R-:W-:Y:S01]  /*4700*/  LEA.HI R16, R0, 0x3c, RZ, 0x1c ;  /* 0x0000003c00107811 */ /* 0x000fe200078fe0ff */
[----:B------:R2:W-:Y:S04]  /*4710*/  @!P1 STG.E.U16 desc[UR14][R18.64+0x50], R22 ;  /* 0x0000501612009986 */ /* 0x0005e8000c10150e */
[----:B------:R2:W-:Y:S02]  /*4720*/  @!P1 STG.E.U16 desc[UR14][R20.64+0x50], R17 ;  /* 0x0000501114009986 */ /* 0x0005e4000c10150e */
.L_x_26:
[----:B------:R-:W-:Y:S05]  /*4730*/  BSYNC B0 ;  /* 0x0000000000007941 */ /* 0x000fea0003800000 */
.L_x_25:
[----:B------:R-:W-:-:S13]  /*4740*/  ISETP.GE.U32.AND P0, PT, R8, 0x3c, PT ;  /* 0x0000003c0800780c */ /* 0x000fda0003f06070 */
[----:B------:R-:W-:Y:S05]  /*4750*/  @!P0 BRA `(.L_x_24) ;  /* 0x0000000800988947 */ /* 0x000fea0003800000 */
[----:B------:R-:W-:Y:S01]  /*4760*/  ISETP.GT.U32.AND P0, PT, R11, 0x9, PT ;  /* 0x000000090b00780c */ /* 0x000fe20003f04070 */
[----:B012---:R-:W-:Y:S01]  /*4770*/  HFMA2.MMA R18, -RZ, RZ, 0, 0 ;  /* 0x00000000ff127435 */ /* 0x007fe200000001ff */
[----:B------:R-:W-:-:S11]  /*4780*/  UMOV UR5, 0xffff ;  /* 0x0000ffff00057882 */ /* 0x000fd60000000000 */
[C---:B------:R-:W-:Y:S01]  /*4790*/  @!P0 IMAD.SHL.U32 R17, R11.reuse, 0x2, RZ ;  /* 0x000000020b118824 */ /* 0x040fe200078e00ff */
[----:B------:R-:W-:-:S04]  /*47a0*/  @!P0 LEA R20, R11, UR4, 0x7 ;  /* 0x000000040b148c11 */ /* 0x000fc8000f8e38ff */
[----:B------:R-:W-:-:S04]  /*47b0*/  @!P0 LOP3.LUT R17, R16, R17, RZ, 0x3c, !PT ;  /* 0x0000001110118212 */ /* 0x000fc800078e3cff */
[----:B------:R-:W-:Y:S01]  /*47c0*/  @!P0 LEA R19, R17, R20, 0x2 ;  /* 0x0000001411138211 */ /* 0x000fe200078e10ff */
[----:B------:R-:W-:-:S04]  /*47d0*/  IMAD.MOV.U32 R17, RZ, RZ, RZ ;  /* 0x000000ffff117224 */ /* 0x000fc800078e00ff */
[----:B------:R0:W1:Y:S04]  /*47e0*/  @!P0 LDS R18, [R19] ;  /* 0x0000000013128984 */ /* 0x0000680000000800 */
[----:B------:R0:W2:Y:S01]  /*47f0*/  @!P0 LDS R17, [R19+0x500] ;  /* 0x0005000013118984 */ /* 0x0000a20000000800 */
[----:B------:R-:W-:Y:S05]  /*4800*/  BRA.DIV UR5, `(.L_x_30) ;  /* 0x0000001605287947 */ /* 0x000fea000b800000 */
[C---:B------:R-:W-:Y:S01]  /*4810*/  @!P0 IMAD.SHL.U32 R26, R11.reuse, 0x2, RZ ;  /* 0x000000020b1a8824 */ /* 0x040fe200078e00ff */
[----:B------:R-:W-:Y:S01]  /*4820*/  @!P0 SHF.L.U32 R22, R11, 0x1, RZ ;  /* 0x000000010b168819 */ /* 0x000fe200000006ff */
[----:B------:R-:W-:Y:S01]  /*4830*/  IMAD.MOV.U32 R37, RZ, RZ, 0xffff ;  /* 0x0000ffffff257424 */ /* 0x000fe200078e00ff */
[C---:B------:R-:W-:Y:S01]  /*4840*/  @!P0 IADD3 R21, R16.reuse, 0x14, RZ ;  /* 0x0000001410158810 */ /* 0x040fe20007ffe0ff */
[----:B------:R-:W-:Y:S01]  /*4850*/  IMAD.MOV.U32 R28, RZ, RZ, 0xffff ;  /* 0x0000ffffff1c7424 */ /* 0x000fe200078e00ff */
[C---:B------:R-:W-:Y:S01]  /*4860*/  @!P0 IADD3 R23, R16.reuse, 0x28, RZ ;  /* 0x0000002810178810 */ /* 0x040fe20007ffe0ff */
[----:B------:R-:W-:Y:S01]  /*4870*/  IMAD.MOV.U32 R30, RZ, RZ, 0xffff ;  /* 0x0000ffffff1e7424 */ /* 0x000fe200078e00ff */
[----:B------:R-:W-:Y:S01]  /*4880*/  @!P0 LOP3.LUT R21, R21, R22, RZ, 0x3c, !PT ;  /* 0x0000001615158212 */ /* 0x000fe200078e3cff */
[----:B------:R-:W-:Y:S01]  /*4890*/  IMAD.MOV.U32 R42, RZ, RZ, 0xffff ;  /* 0x0000ffffff2a7424 */ /* 0x000fe200078e00ff */
[----:B------:R-:W-:Y:S01]  /*48a0*/  @!P0 LEA R24, R11, UR4, 0x7 ;  /* 0x000000040b188c11 */ /* 0x000fe2000f8e38ff */
[----:B------:R-:W-:Y:S01]  /*48b0*/  IMAD.IADD R43, R16, 0x1, R9 ;  /* 0x00000001102b7824 */ /* 0x000fe200078e0209 */
[----:B------:R-:W-:-:S02]  /*48c0*/  @!P0 LOP3.LUT R23, R23, R26, RZ, 0x3c, !PT ;  /* 0x0000001a17178212 */ /* 0x000fc400078e3cff */
[----:B------:R-:W-:Y:S02]  /*48d0*/  @!P0 LEA R32, R11, UR4, 0x7 ;  /* 0x000000040b208c11 */ /* 0x000fe4000f8e38ff */
[----:B------:R-:W-:Y:S02]  /*48e0*/  @!P0 LEA R21, R21, R24, 0x2 ;  /* 0x0000001815158211 */ /* 0x000fe400078e10ff */
[----:B------:R-:W-:Y:S01]  /*48f0*/  @!P0 IADD3 R25, R16, 0x3c, RZ ;  /* 0x0000003c10198810 */ /* 0x000fe20007ffe0ff */
[--C-:B------:R-:W-:Y:S01]  /*4900*/  @!P0 IMAD R24, R23, 0x4, R32.reuse ;  /* 0x0000000417188824 */ /* 0x100fe200078e0220 */
[----:B------:R-:W-:Y:S01]  /*4910*/  MOV R29, 0xffff ;  /* 0x0000ffff001d7802 */ /* 0x000fe20000000f00 */
[----:B------:R-:W3:Y:S01]  /*4920*/  @!P0 LDS R22, [R21] ;  /* 0x0000000015168984 */ /* 0x000ee20000000800 */
[----:B------:R-:W-:Y:S01]  /*4930*/  @!P0 LOP3.LUT R25, R25, R26, RZ, 0x3c, !PT ;  /* 0x0000001a19198212 */ /* 0x000fe200078e3cff */
[----:B------:R-:W-:Y:S01]  /*4940*/  IMAD.MOV.U32 R26, RZ, RZ, RZ ;  /* 0x000000ffff1a7224 */ /* 0x000fe200078e00ff */
[----:B------:R-:W-:Y:S01]  /*4950*/  MOV R34, RZ ;  /* 0x000000ff00227202 */ /* 0x000fe20000000f00 */
[----:B------:R-:W-:Y:S01]  /*4960*/  @!P0 LDS R39, [R24+0x500] ;  /* 0x0005000018278984 */ /* 0x000fe20000000800 */
[----:B------:R-:W-:Y:S01]  /*4970*/  MOV R40, 0xffff ;  /* 0x0000ffff00287802 */ /* 0x000fe20000000f00 */
[----:B------:R-:W-:Y:S01]  /*4980*/  @!P0 IMAD R41, R25, 0x4, R32 ;  /* 0x0000000419298824 */ /* 0x000fe200078e0220 */
[----:B------:R-:W-:Y:S01]  /*4990*/  MOV R25, RZ ;  /* 0x000000ff00197202 */ /* 0x000fe20000000f00 */
[----:B------:R-:W-:Y:S01]  /*49a0*/  @!P0 LDS R27, [R24] ;  /* 0x00000000181b8984 */ /* 0x000fe20000000800 */
[----:B------:R-:W-:-:S02]  /*49b0*/  MOV R32, 0xffff ;  /* 0x0000ffff00207802 */ /* 0x000fc40000000f00 */
[----:B------:R-:W-:Y:S01]  /*49c0*/  MOV R36, RZ ;  /* 0x000000ff00247202 */ /* 0x000fe20000000f00 */
[----:B------:R4:W-:Y:S01]  /*49d0*/  @!P0 LDS R23, [R21+0x500] ;  /* 0x0005000015178984 */ /* 0x0009e20000000800 */
[----:B------:R-:W-:Y:S02]  /*49e0*/  MOV R31, 0xffff ;  /* 0x0000ffff001f7802 */ /* 0x000fe40000000f00 */
[----:B------:R-:W-:Y:S01]  /*49f0*/  MOV R45, 0xffff ;  /* 0x0000ffff002d7802 */ /* 0x000fe20000000f00 */
[----:B01----:R-:W0:Y:S04]  /*4a00*/  SHFL.BFLY PT, R19, R18, 0x8, 0x101f ;  /* 0x0d101f0012137f89 */ /* 0x003e2800000e0000 */
[----:B--2---:R-:W1:Y:S01]  /*4a10*/  SHFL.BFLY PT, R32, R17, 0x8, 0x101f ;  /* 0x0d101f0011207f89 */ /* 0x004e6200000e0000 */
[----:B----4-:R-:W-:-:S03]  /*4a20*/  IMAD.MOV.U32 R21, RZ, RZ, RZ ;  /* 0x000000ffff157224 */ /* 0x010fc600078e00ff */
[----:B------:R-:W2:Y:S01]  /*4a30*/  @!P0 LDS R24, [R41] ;  /* 0x0000000029188984 */ /* 0x000ea20000000800 */
[----:B---3--:R-:W-:Y:S01]  /*4a40*/  @!P0 MOV R34, R22 ;  /* 0x0000001600228202 */ /* 0x008fe20000000f00 */
[----:B0-----:R-:W-:Y:S02]  /*4a50*/  FADD.FTZ R19, R19, R18 ;  /* 0x0000001213137221 */ /* 0x001fe40000010000 */
[----:B------:R0:W-:Y:S01]  /*4a60*/  @!P0 LDS R22, [R41+0x500] ;  /* 0x0005000029168984 */ /* 0x0001e20000000800 */
[----:B------:R-:W-:Y:S01]  /*4a70*/  @!P0 MOV R25, R39 ;  /* 0x0000002700198202 */ /* 0x000fe20000000f00 */
[----:B-1----:R-:W-:Y:S02]  /*4a80*/  FADD.FTZ R18, R32, R17 ;  /* 0x0000001120127221 */ /* 0x002fe40000010000 */
[----:B------:R-:W1:Y:S01]  /*4a90*/  SHFL.BFLY PT, R33, R34, 0x8, 0x101f ;  /* 0x0d101f0022217f89 */ /* 0x000e6200000e0000 */
[----:B------:R-:W-:-:S03]  /*4aa0*/  @!P0 MOV R26, R27 ;  /* 0x0000001b001a8202 */ /* 0x000fc60000000f00 */
[----:B------:R-:W3:Y:S01]  /*4ab0*/  SHFL.BFLY PT, R40, R25, 0x8, 0x101f ;  /* 0x0d101f0019287f89 */ /* 0x000ee200000e0000 */
[----:B0-----:R-:W-:Y:S01]  /*4ac0*/  MOV R41, 0xffff ;  /* 0x0000ffff00297802 */ /* 0x001fe20000000f00 */
[----:B------:R-:W-:Y:S01]  /*4ad0*/  @!P0 IMAD.MOV.U32 R36, RZ, RZ, R23 ;  /* 0x000000ffff248224 */ /* 0x000fe200078e0017 */
[----:B------:R-:W-:Y:S01]  /*4ae0*/  MOV R23, RZ ;  /* 0x000000ff00177202 */ /* 0x000fe20000000f00 */
[----:B------:R-:W0:Y:S04]  /*4af0*/  SHFL.BFLY PT, R27, R26, 0x8, 0x101f ;  /* 0x0d101f001a1b7f89 */ /* 0x000e2800000e0000 */
[----:B------:R-:W4:Y:S04]  /*4b00*/  SHFL.BFLY PT, R35, R36, 0x8, 0x101f ;  /* 0x0d101f0024237f89 */ /* 0x000f2800000e0000 */
[----:B------:R-:W5:Y:S01]  /*4b10*/  SHFL.BFLY PT, R20, R19, 0x4, 0x101f ;  /* 0x0c901f0013147f89 */ /* 0x000f6200000e0000 */
[----:B--2---:R-:W-:-:S02]  /*4b20*/  @!P0 MOV R23, R24 ;  /* 0x0000001800178202 */ /* 0x004fc40000000f00 */
[----:B------:R-:W-:-:S03]  /*4b30*/  MOV R24, 0xffff ;  /* 0x0000ffff00187802 */ /* 0x000fc60000000f00 */
[----:B------:R-:W2:Y:S01]  /*4b40*/  SHFL.BFLY PT, R44, R23, 0x8, 0x101f ;  /* 0x0d101f00172c7f89 */ /* 0x000ea200000e0000 */
[----:B-1----:R-:W-:Y:S01]  /*4b50*/  FADD.FTZ R33, R33, R34 ;  /* 0x0000002221217221 */ /* 0x002fe20000010000 */
[----:B---3--:R-:W-:Y:S01]  /*4b60*/  FADD.FTZ R34, R40, R25 ;  /* 0x0000001928227221 */ /* 0x008fe20000010000 */
[----:B------:R-:W-:Y:S02]  /*4b70*/  IMAD.MOV.U32 R25, RZ, RZ, 0xffff ;  /* 0x0000ffffff197424 */ /* 0x000fe400078e00ff */
[----:B0-----:R-:W-:Y:S01]  /*4b80*/  FADD.FTZ R27, R27, R26 ;  /* 0x0000001a1b1b7221 */ /* 0x001fe20000010000 */
[----:B------:R-:W-:Y:S01]  /*4b90*/  MOV R26, 0xffff ;  /* 0x0000ffff001a7802 */ /* 0x000fe20000000f00 */
[----:B------:R-:W0:Y:S01]  /*4ba0*/  SHFL.BFLY PT, R32, R18, 0x4, 0x101f ;  /* 0x0c901f0012207f89 */ /* 0x000e2200000e0000 */
[----:B------:R-:W-:Y:S01]  /*4bb0*/  @!P0 MOV R21, R22 ;  /* 0x0000001600158202 */ /* 0x000fe20000000f00 */
[----:B----4-:R-:W-:Y:S01]  /*4bc0*/  FADD.FTZ R35, R35, R36 ;  /* 0x0000002423237221 */ /* 0x010fe20000010000 */
[----:B------:R-:W-:Y:S01]  /*4bd0*/  MOV R22, 0xffff ;  /* 0x0000ffff00167802 */ /* 0x000fe20000000f00 */
[----:B------:R-:W1:Y:S01]  /*4be0*/  SHFL.BFLY PT, R40, R27, 0x4, 0x101f ;  /* 0x0c901f001b287f89 */ /* 0x000e6200000e0000 */
[----:B-----5:R-:W-:Y:S01]  /*4bf0*/  FADD.FTZ R20, R19, R20 ;  /* 0x0000001413147221 */ /* 0x020fe20000010000 */
[----:B------:R-:W-:Y:S01]  /*4c00*/  ISETP.NE.AND P0, PT, R11, RZ, PT ;  /* 0x000000ff0b00720c */ /* 0x000fe20003f05270 */
[----:B------:R-:W-:Y:S01]  /*4c10*/  IMAD.MOV.U32 R36, RZ, RZ, 0xffff ;  /* 0x0000ffffff247424 */ /* 0x000fe200078e00ff */
[----:B------:R-:W-:Y:S04]  /*4c20*/  SHFL.BFLY PT, R24, R21, 0x8, 0x101f ;  /* 0x0d101f0015187f89 */ /* 0x000fe800000e0000 */
[----:B------:R-:W3:Y:S01]  /*4c30*/  SHFL.BFLY PT, R22, R33, 0x4, 0x101f ;  /* 0x0c901f0021167f89 */ /* 0x000ee200000e0000 */
[----:B--2---:R-:W-:Y:S01]  /*4c40*/  FADD.FTZ R44, R44, R23 ;  /* 0x000000172c2c7221 */ /* 0x004fe20000010000 */
[----:B------:R-:W-:-:S02]  /*4c50*/  IMAD.MOV.U32 R23, RZ, RZ, 0xffff ;  /* 0x0000ffffff177424 */ /* 0x000fc400078e00ff */
[----:B------:R-:W2:Y:S04]  /*4c60*/  SHFL.BFLY PT, R38, R35, 0x4, 0x101f ;  /* 0x0c901f0023267f89 */ /* 0x000ea800000e0000 */
[----:B------:R-:W4:Y:S01]  /*4c70*/  SHFL.BFLY PT, R39, R34, 0x4, 0x101f ;  /* 0x0c901f0022277f89 */ /* 0x000f2200000e0000 */
[----:B0-----:R-:W-:Y:S01]  /*4c80*/  FADD.FTZ R17, R18, R32 ;  /* 0x0000002012117221 */ /* 0x001fe20000010000 */
[----:B------:R-:W-:Y:S02]  /*4c90*/  MOV R32, 0xffff ;  /* 0x0000ffff00207802 */ /* 0x000fe40000000f00 */
[----:B------:R-:W0:Y:S01]  /*4ca0*/  SHFL.BFLY PT, R19, R20, 0x2, 0x101f ;  /* 0x0c501f0014137f89 */ /* 0x000e2200000e0000 */
[----:B-1----:R-:W-:-:S03]  /*4cb0*/  FADD.FTZ R40, R27, R40 ;  /* 0x000000281b287221 */ /* 0x002fc60000010000 */
[----:B------:R-:W1:Y:S04]  /*4cc0*/  SHFL.BFLY PT, R23, R44, 0x4, 0x101f ;  /* 0x0c901f002c177f89 */ /* 0x000e6800000e0000 */
[----:B------:R-:W5:Y:S01]  /*4cd0*/  SHFL.BFLY PT, R32, R17, 0x2, 0x101f ;  /* 0x0c501f0011207f89 */ /* 0x000f6200000e0000 */
[----:B---3--:R-:W-:Y:S01]  /*4ce0*/  FADD.FTZ R37, R33, R22 ;  /* 0x0000001621257221 */ /* 0x008fe20000010000 */
[----:B------:R-:W-:Y:S01]  /*4cf0*/  FADD.FTZ R33, R24, R21 ;  /* 0x0000001518217221 */ /* 0x000fe20000010000 */
[----:B------:R-:W-:Y:S01]  /*4d00*/  MOV R22, 0xffff ;  /* 0x0000ffff00167802 */ /* 0x000fe20000000f00 */
[----:B------:R-:W3:Y:S01]  /*4d10*/  SHFL.BFLY PT, R25, R40, 0x2, 0x101f ;  /* 0x0c501f0028197f89 */ /* 0x000ee200000e0000 */
[----:B------:R-:W-:Y:S01]  /*4d20*/  MOV R21, 0xffff ;  /* 0x0000ffff00157802 */ /* 0x000fe20000000f00 */
[----:B--2---:R-:W-:Y:S01]  /*4d30*/  FADD.FTZ R38, R35, R38 ;  /* 0x0000002623267221 */ /* 0x004fe20000010000 */
[----:B------:R-:W-:Y:S01]  /*4d40*/  MOV R35, 0xffff ;  /* 0x0000ffff00237802 */ /* 0x000fe20000000f00 */
[----:B----4-:R-:W-:Y:S01]  /*4d50*/  FADD.FTZ R39, R34, R39 ;  /* 0x0000002722277221 */ /* 0x010fe20000010000 */
[----:B------:R-:W-:Y:S01]  /*4d60*/  MOV R34, 0xffff ;  /* 0x0000ffff00227802 */ /* 0x000fe20000000f00 */
[----:B------:R-:W2:Y:S01]  /*4d70*/  SHFL.BFLY PT, R22, R37, 0x2, 0x101f ;  /* 0x0c501f0025167f89 */ /* 0x000ea200000e0000 */
[----:B0-----:R-:W-:Y:S01]  /*4d80*/  FADD.FTZ R19, R20, R19 ;  /* 0x0000001314137221 */ /* 0x001fe20000010000 */
[----:B------:R-:W-:-:S02]  /*4d90*/  IMAD.MOV.U32 R20, RZ, RZ, 0xffff ;  /* 0x0000ffffff147424 */ /* 0x000fc400078e00ff */
[----:B------:R-:W0:Y:S01]  /*4da0*/  SHFL.BFLY PT, R21, R38, 0x2, 0x101f ;  /* 0x0c501f0026157f89 */ /* 0x000e2200000e0000 */
[----:B-1----:R-:W-:-:S03]  /*4db0*/  FADD.FTZ R44, R44, R23 ;  /* 0x000000172c2c7221 */ /* 0x002fc60000010000 */
[----:B------:R-:W1:Y:S01]  /*4dc0*/  SHFL.BFLY PT, R26, R39, 0x2, 0x101f ;  /* 0x0c501f00271a7f89 */ /* 0x000e6200000e0000 */
[----:B-----5:R-:W-:Y:S01]  /*4dd0*/  FADD.FTZ R18, R17, R32 ;  /* 0x0000002011127221 */ /* 0x020fe20000010000 */
[----:B------:R-:W-:Y:S02]  /*4de0*/  MOV R17, 0xffff ;  /* 0x0000ffff00117802 */ /* 0x000fe40000000f00 */
[----:B------:R-:W4:Y:S04]  /*4df0*/  SHFL.BFLY PT, R20, R19, 0x1, 0x101f ;  /* 0x0c301f0013147f89 */ /* 0x000f2800000e0000 */
[----:B------:R-:W5:Y:S01]  /*4e00*/  SHFL.BFLY PT, R34, R33, 0x4, 0x101f ;  /* 0x0c901f0021227f89 */ /* 0x000f6200000e0000 */
[----:B---3--:R-:W-:Y:S02]  /*4e10*/  FADD.FTZ R40, R40, R25 ;  /* 0x0000001928287221 */ /* 0x008fe40000010000 */
[----:B------:R-:W3:Y:S01]  /*4e20*/  @!P0 LDC.64 R24, c[0x0][0x220] ;  /* 0x00008800ff188b82 */ /* 0x000ee20000000a00 */
[----:B------:R-:W5:Y:S01]  /*4e30*/  SHFL.BFLY PT, R17, R18, 0x1, 0x101f ;  /* 0x0c301f0012117f89 */ /* 0x000f6200000e0000 */
[----:B--2---:R-:W-:-:S03]  /*4e40*/  FADD.FTZ R37, R37, R22 ;  /* 0x0000001625257221 */ /* 0x004fc60000010000 */
[----:B------:R-:W2:Y:S03]  /*4e50*/  SHFL.BFLY PT, R41, R40, 0x1, 0x101f ;  /* 0x0c301f0028297f89 */ /* 0x000ea600000e0000 */
[----:B------:R-:W2:Y:S01]  /*4e60*/  @!P0 LDC.64 R22, c[0x0][0x218] ;  /* 0x00008600ff168b82 */ /* 0x000ea20000000a00 */
[----:B0-----:R-:W-:Y:S01]  /*4e70*/  FADD.FTZ R38, R38, R21 ;  /* 0x0000001526267221 */ /* 0x001fe20000010000 */
[----:B------:R-:W0:Y:S01]  /*4e80*/  SHFL.BFLY PT, R36, R37, 0x1, 0x101f ;  /* 0x0c301f0025247f89 */ /* 0x000e2200000e0000 */
[----:B-1----:R-:W-:-:S03]  /*4e90*/  FADD.FTZ R39, R39, R26 ;  /* 0x0000001a27277221 */ /* 0x002fc60000010000 */
[----:B------:R-:W1:Y:S02]  /*4ea0*/  SHFL.BFLY PT, R35, R38, 0x1, 0x101f ;  /* 0x0c301f0026237f89 */ /* 0x000e6400000e0000 */
[----:B------:R-:W1:Y:S01]  /*4eb0*/  @!P0 LDC.64 R26, c[0x0][0x218] ;  /* 0x00008600ff1a8b82 */ /* 0x000e620000000a00 */
[----:B----4-:R-:W-:Y:S01]  /*4ec0*/  FADD.FTZ R19, R19, R20 ;  /* 0x0000001413137221 */ /* 0x010fe20000010000 */
[----:B------:R-:W4:Y:S01]  /*4ed0*/  SHFL.BFLY PT, R42, R39, 0x1, 0x101f ;  /* 0x0c301f00272a7f89 */ /* 0x000f2200000e0000 */
[----:B-----5:R-:W-:Y:S01]  /*4ee0*/  FADD.FTZ R33, R33, R34 ;  /* 0x0000002221217221 */ /* 0x020fe20000010000 */
[----:B------:R-:W-:Y:S02]  /*4ef0*/  MOV R34, 0xffff ;  /* 0x0000ffff00227802 */ /* 0x000fe40000000f00 */
[----:B------:R-:W5:Y:S01]  /*4f00*/  SHFL.BFLY PT, R45, R44, 0x2, 0x101f ;  /* 0x0c501f002c2d7f89 */ /* 0x000f6200000e0000 */
[----:B------:R-:W-:Y:S01]  /*4f10*/  @!P0 F2FP.BF16.F32.PACK_AB R32, RZ, R19 ;  /* 0x00000013ff20823e */ /* 0x000fe200000010ff */
[----:B------:R-:W-:Y:S01]  /*4f20*/  FADD.FTZ R46, R18, R17 ;  /* 0x00000011122e7221 */ /* 0x000fe20000010000 */
[----:B------:R-:W5:Y:S01]  /*4f30*/  @!P0 LDC.64 R20, c[0x0][0x220] ;  /* 0x00008800ff148b82 */ /* 0x000f620000000a00 */
[C---:B---3--:R-:W-:Y:S01]  /*4f40*/  @!P0 IMAD.WIDE R24, R43.reuse, 0x2, R24 ;  /* 0x000000022b188825 */ /* 0x048fe200078e0218 */
[----:B------:R-:W3:Y:S03]  /*4f50*/  SHFL.BFLY PT, R34, R33, 0x2, 0x101f ;  /* 0x0c501f0021227f89 */ /* 0x000ee600000e0000 */
[----:B--2---:R-:W-:Y:S01]  /*4f60*/  FADD.FTZ R40, R40, R41 ;  /* 0x0000002928287221 */ /* 0x004fe20000010000 */
[----:B------:R-:W-:Y:S01]  /*4f70*/  @!P0 F2FP.BF16.F32.PACK_AB R46, RZ, R46 ;  /* 0x0000002eff2e823e */ /* 0x000fe200000010ff */
[----:B------:R-:W-:Y:S01]  /*4f80*/  @!P0 IMAD.WIDE R22, R43, 0x2, R22 ;  /* 0x000000022b168825 */ /* 0x000fe200078e0216 */
[----:B------:R-:W2:Y:S03]  /*4f90*/  @!P0 LDC.64 R18, c[0x0][0x218] ;  /* 0x00008600ff128b82 */ /* 0x000ea60000000a00 */
[----:B0-----:R-:W-:Y:S01]  /*4fa0*/  FADD.FTZ R36, R37, R36 ;  /* 0x0000002425247221 */ /* 0x001fe20000010000 */
[----:B------:R-:W-:Y:S01]  /*4fb0*/  MOV R37, 0xffff ;  /* 0x0000ffff00257802 */ /* 0x000fe20000000f00 */
[----:B-1----:R-:W-:Y:S01]  /*4fc0*/  FADD.FTZ R35, R38, R35 ;  /* 0x0000002326237221 */ /* 0x002fe20000010000 */
[----:B------:R-:W-:Y:S01]  /*4fd0*/  @!P0 F2FP.BF16.F32.PACK_AB R28, RZ, R40 ;  /* 0x00000028ff1c823e */ /* 0x000fe200000010ff */
[----:B------:R-:W-:Y:S01]  /*4fe0*/  @!P0 IMAD.WIDE R26, R43, 0x2, R26 ;  /* 0x000000022b1a8825 */ /* 0x000fe200078e021a */
[----:B------:R-:W0:Y:S03]  /*4ff0*/  @!P0 LDC.64 R16, c[0x0][0x220] ;  /* 0x00008800ff108b82 */ /* 0x000e260000000a00 */
[----:B----4-:R-:W-:Y:S01]  /*5000*/  FADD.FTZ R39, R39, R42 ;  /* 0x0000002a27277221 */ /* 0x010fe20000010000 */
[----:B------:R1:W-:Y:S01]  /*5010*/  @!P0 STG.E.U16 desc[UR14][R26.64], R32 ;  /* 0x000000201a008986 */ /* 0x0003e2000c10150e */
[----:B-----5:R-:W-:-:S03]  /*5020*/  FADD.FTZ R44, R44, R45 ;  /* 0x0000002d2c2c7221 */ /* 0x020fc60000010000 */
[----:B------:R4:W-:Y:S01]  /*5030*/  @!P0 STG.E.U16 desc[UR14][R24.64], R46 ;  /* 0x0000002e18008986 */ /* 0x0009e2000c10150e */
[----:B------:R-:W-:-:S04]  /*5040*/  @!P0 IMAD.WIDE R20, R43, 0x2, R20 ;  /* 0x000000022b148825 */ /* 0x000fc800078e0214 */
[----:B---3--:R-:W-:Y:S01]  /*5050*/  FADD.FTZ R33, R33, R34 ;  /* 0x0000002221217221 */ /* 0x008fe20000010000 */
[----:B------:R-:W3:Y:S01]  /*5060*/  SHFL.BFLY PT, R37, R44, 0x1, 0x101f ;  /* 0x0c301f002c257f89 */ /* 0x000ee200000e0000 */
[----:B-1----:R-:W-:Y:S01]  /*5070*/  @!P0 F2FP.BF16.F32.PACK_AB R27, RZ, R35 ;  /* 0x00000023ff1b823e */ /* 0x002fe200000010ff */
[C---:B--2---:R-:W-:Y:S01]  /*5080*/  @!P0 IMAD.WIDE R18, R43.reuse, 0x2, R18 ;  /* 0x000000022b128825 */ /* 0x044fe200078e0212 */
[----:B------:R-:W-:Y:S02]  /*5090*/  MOV R32, 0xffff ;  /* 0x0000ffff00207802 */ /* 0x000fe40000000f00 */
[----:B----4-:R-:W-:Y:S02]  /*50a0*/  @!P0 F2FP.BF16.F32.PACK_AB R25, RZ, R36 ;  /* 0x00000024ff19823e */ /* 0x010fe400000010ff */
[----:B------:R-:W-:Y:S02]  /*50b0*/  @!P0 F2FP.BF16.F32.PACK_AB R35, RZ, R39 ;  /* 0x00000027ff23823e */ /* 0x000fe400000010ff */
[----:B------:R1:W2:Y:S01]  /*50c0*/  SHFL.BFLY PT, R32, R33, 0x1, 0x101f ;  /* 0x0c301f0021207f89 */ /* 0x0002a200000e0000 */
[----:B0-----:R-:W-:-:S03]  /*50d0*/  @!P0 IMAD.WIDE R16, R43, 0x2, R16 ;  /* 0x000000022b108825 */ /* 0x001fc600078e0210 */
[----:B------:R1:W-:Y:S04]  /*50e0*/  @!P0 STG.E.U16 desc[UR14][R22.64+0x28], R25 ;  /* 0x0000281916008986 */ /* 0x0003e8000c10150e */
[----:B------:R1:W-:Y:S04]  /*50f0*/  @!P0 STG.E.U16 desc[UR14][R20.64+0x28], R27 ;  /* 0x0000281b14008986 */ /* 0x0003e8000c10150e */
[----:B------:R1:W-:Y:S01]  /*5100*/  @!P0 STG.E.U16 desc[UR14][R18.64+0x50], R28 ;  /* 0x0000501c12008986 */ /* 0x0003e2000c10150e */
[----:B---3--:R-:W-:-:S03]  /*5110*/  FADD.FTZ R37, R44, R37 ;  /* 0x000000252c257221 */ /* 0x008fc60000010000 */
[----:B------:R1:W-:Y:S04]  /*5120*/  @!P0 STG.E.U16 desc[UR14][R16.64+0x50], R35 ;  /* 0x0000502310008986 */ /* 0x0003e8000c10150e */
.L_x_94:
[----:B-1----:R-:W0:Y:S01]  /*5130*/  @!P0 LDC.64 R16, c[0x0][0x218] ;  /* 0x00008600ff108b82 */ /* 0x002e220000000a00 */
[----:B--2---:R-:W-:Y:S01]  /*5140*/  FADD.FTZ R21, R33, R32 ;  /* 0x0000002021157221 */ /* 0x004fe20000010000 */
[----:B------:R-:W-:-:S04]  /*5150*/  @!P0 F2FP.BF16.F32.PACK_AB R20, RZ, R37 ;  /* 0x00000025ff14823e */ /* 0x000fc800000010ff */
[----:B------:R-:W-:Y:S02]  /*5160*/  @!P0 F2FP.BF16.F32.PACK_AB R21, RZ, R21 ;  /* 0x00000015ff15823e */ /* 0x000fe400000010ff */
[----:B------:R-:W1:Y:S01]  /*5170*/  @!P0 LDC.64 R18, c[0x0][0x220] ;  /* 0x00008800ff128b82 */ /* 0x000e620000000a00 */
[----:B0-----:R-:W-:-:S05]  /*5180*/  @!P0 IMAD.WIDE R16, R43, 0x2, R16 ;  /* 0x000000022b108825 */ /* 0x001fca00078e0210 */
[----:B------:R3:W-:Y:S01]  /*5190*/  @!P0 STG.E.U16 desc[UR14][R16.64+0x78], R20 ;  /* 0x0000781410008986 */ /* 0x0007e2000c10150e */
[----:B-1----:R-:W-:-:S05]  /*51a0*/  @!P0 IMAD.WIDE R18, R43, 0x2, R18 ;  /* 0x000000022b128825 */ /* 0x002fca00078e0212 */
[----:B------:R3:W-:Y:S02]  /*51b0*/  @!P0 STG.E.U16 desc[UR14][R18.64+0x78], R21 ;  /* 0x0000781512008986 */ /* 0x0007e4000c10150e */
.L_x_24:
[----:B------:R-:W-:Y:S05]  /*51c0*/  WARPSYNC.ALL ;  /* 0x0000000000007948 */ /* 0x000fea0003800000 */
[----:B------:R-:W-:Y:S01]  /*51d0*/  BAR.SYNC.DEFER_BLOCKING 0x0 ;  /* 0x0000000000007b1d */ /* 0x000fe20000010000 */
[C---:B------:R-:W-:Y:S01]  /*51e0*/  ISETP.GE.AND P0, PT, R9.reuse, -0x2300, PT ;  /* 0xffffdd000900780c */ /* 0x040fe20003f06270 */
[----:B------:R-:W-:-:S12]  /*51f0*/  VIADD R9, R9, 0x2800 ;  /* 0x0000280009097836 */ /* 0x000fd80000000000 */
[----:B------:R-:W-:Y:S05]  /*5200*/  @!P0 BRA `(.L_x_31) ;  /* 0xffffffe000508947 */ /* 0x000fea000383ffff */
[----:B------:R-:W-:Y:S05]  /*5210*/  EXIT ;  /* 0x000000000000794d */ /* 0x000fea0003800000 */
.L_x_27:
[----:B------:R-:W-:Y:S01]  /*5220*/  HFMA2.MMA R30, -RZ, RZ, 0, 4.76837158203125e-07 ;  /* 0x00000008ff1e7435 */ /* 0x000fe200000001ff */
[----:B-1----:R-:W-:Y:S01]  /*5230*/  MOV R31, R16 ;  /* 0x00000010001f7202 */ /* 0x002fe20000000f00 */
[----:B------:R-:W-:Y:S01]  /*5240*/  IMAD.MOV.U32 R29, RZ, RZ, 0x101f ;  /* 0x0000101fff1d7424 */ /* 0x000fe200078e00ff */
[----:B------:R-:W-:-:S08]  /*5250*/  MOV R28, 0xffff ;  /* 0x0000ffff001c7802 */ /* 0x000fd00000000f00 */
[----:B0-2---:R-:W-:Y:S05]  /*5260*/  WARPSYNC.COLLECTIVE R28, `(.L_x_32) ;  /* 0x000000001c087348 */ /* 0x005fea0003c00000 */
[----:B------:R1:W3:Y:S02]  /*5270*/  SHFL.BFLY P2, R32, R31, R30, R29 ;  /* 0x0c00001e1f207389 */ /* 0x0002e4000004001d */
[----:B0123--:R-:W-:Y:S01]  /*5280*/  ENDCOLLECTIVE ;  /* 0x000000000000791b */ /* 0x00ffe20003800000 */
.L_x_32:
[----:B------:R-:W-:Y:S01]  /*5290*/  IMAD.MOV.U32 R31, RZ, RZ, R17 ;  /* 0x000000ffff1f7224 */ /* 0x000fe200078e0011 */
[----:B------:R-:W-:-:S07]  /*52a0*/  MOV R19, R32 ;  /* 0x0000002000137202 */ /* 0x000fce0000000f00 */
[----:B------:R-:W-:Y:S05]  /*52b0*/  WARPSYNC.COLLECTIVE R28, `(.L_x_33) ;  /* 0x000000001c087348 */ /* 0x000fea0003c00000 */
[----:B------:R0:W1:Y:S02]  /*52c0*/  SHFL.BFLY P2, R32, R31, R30, R29 ;  /* 0x0c00001e1f207389 */ /* 0x000064000004001d */
[----:B01----:R-:W-:Y:S01]  /*52d0*/  ENDCOLLECTIVE ;  /* 0x000000000000791b */ /* 0x003fe20003800000 */
.L_x_33:
[----:B------:R-:W-:-:S05]  /*52e0*/  FADD.FTZ R19, R19, R16 ;  /* 0x0000001013137221 */ /* 0x000fca0000010000 */
[----:B------:R-:W-:Y:S01]  /*52f0*/  MOV R31, R19 ;  /* 0x00000013001f7202 */ /* 0x000fe20000000f00 */
[----:B------:R-:W-:Y:S01]  /*5300*/  IMAD.MOV.U32 R30, RZ, RZ, 0x4 ;  /* 0x00000004ff1e7424 */ /* 0x000fe200078e00ff */
[----:B------:R-:W-:-:S07]  /*5310*/  MOV R18, R32 ;  /* 0x0000002000127202 */ /* 0x000fce0000000f00 */
[----:B------:R-:W-:Y:S05]  /*5320*/  WARPSYNC.COLLECTIVE R28, `(.L_x_34) ;  /* 0x000000001c087348 */ /* 0x000fea0003c00000 */
[----:B------:R0:W1:Y:S02]  /*5330*/  SHFL.BFLY P2, R32, R31, R30, R29 ;  /* 0x0c00001e1f207389 */ /* 0x000064000004001d */
[----:B01----:R-:W-:Y:S01]  /*5340*/  ENDCOLLECTIVE ;  /* 0x000000000000791b */ /* 0x003fe20003800000 */
.L_x_34:
[----:B------:R-:W-:-:S05]  /*5350*/  FADD.FTZ R18, R18, R17 ;  /* 0x0000001112127221 */ /* 0x000fca0000010000 */
[----:B------:R-:W-:Y:S02]  /*5360*/  MOV R31, R18 ;  /* 0x00000012001f7202 */ /* 0x000fe40000000f00 */
[----:B------:R-:W-:-:S07]  /*5370*/  MOV R20, R32 ;  /* 0x0000002000147202 */ /* 0x000fce0000000f00 */
[----:B------:R-:W-:Y:S05]  /*5380*/  WARPSYNC.COLLECTIVE R28, `(.L_x_35) ;  /* 0x000000001c087348 */ /* 0x000fea0003c00000 */
[----:B------:R0:W1:Y:S02]  /*5390*/  SHFL.BFLY P2, R32, R31, R30, R29 ;  /* 0x0c00001e1f207389 */ /* 0x000064000004001d */
[----:B01----:R-:W-:Y:S01]  /*53a0*/  ENDCOLLECTIVE ;  /* 0x000000000000791b */ /* 0x003fe20003800000 */
.L_x_35:
[----:B------:R-:W-:Y:S01]  /*53b0*/  FADD.FTZ R20, R19, R20 ;  /* 0x0000001413147221 */ /* 0x000fe20000010000 */
[----:B------:R-:W-:-:S04]  /*53c0*/  HFMA2.MMA R30, -RZ, RZ, 0, 1.1920928955078125e-07 ;  /* 0x00000002ff1e7435 */ /* 0x000fc800000001ff */
[----:B------:R-:W-:Y:S01]  /*53d0*/  MOV R31, R20 ;  /* 0x00000014001f7202 */ /* 0x000fe20000000f00 */
[----:B------:R-:W-:-:S07]  /*53e0*/  IMAD.MOV.U32 R21, RZ, RZ, R32 ;  /* 0x000000ffff157224 */ /* 0x000fce00078e0020 */
[----:B------:R-:W-:Y:S05]  /*53f0*/  WARPSYNC.COLLECTIVE R28, `(.L_x_36) ;  /* 0x000000001c087348 */ /* 0x000fea0003c00000 */
[----:B------:R0:W1:Y:S02]  /*5400*/  SHFL.BFLY P2, R32, R31, R30, R29 ;  /* 0x0c00001e1f207389 */ /* 0x000064000004001d */
[----:B01----:R-:W-:Y:S01]  /*5410*/  ENDCOLLECTIVE ;  /* 0x000000000000791b */ /* 0x003fe20003800000 */
.L_x_36:
[----:B------:R-:W-:-:S05]  /*5420*/  FADD.FTZ R21, R18, R21 ;  /* 0x0000001512157221 */ /* 0x000fca0000010000 */
[----:B------:R-:W-:Y:S01]  /*5430*/  MOV R31, R21 ;  /* 0x00000015001f7202 */ /* 0x000fe20000000f00 */
[----:B------:R-:W-:-:S07]  /*5440*/  IMAD.MOV.U32 R23, RZ, RZ, R32 ;  /* 0x000000ffff177224 */ /* 0x000fce00078e0020 */
[----:B------:R-:W-:Y:S05]  /*5450*/  WARPSYNC.COLLECTIVE R28, `(.L_x_37) ;  /* 0x000000001c087348 */ /* 0x000fea0003c00000 */
[----:B------:R0:W1:Y:S02]  /*5460*/  SHFL.BFLY P2, R32, R31, R30, R29 ;  /* 0x0c00001e1f207389 */ /* 0x000064000004001d */
[----:B01----:R-:W-:Y:S01]  /*5470*/  ENDCOLLECTIVE ;  /* 0x000000000000791b */ /* 0x003fe20003800000 */
.L_x_37:
[----:B------:R-:W-:Y:S01]  /*5480*/  FADD.FTZ R23, R20, R23 ;  /* 0x0000001714177221 */ /* 0x000fe20000010000 */
[----:B------:R-:W-:-:S03]  /*5490*/  HFMA2.MMA R30, -RZ, RZ, 0, 5.9604644775390625e-08 ;  /* 0x00000001ff1e7435 */ /* 0x000fc600000001ff */
[----:B------:R-:W-:Y:S01]  /*54a0*/  IMAD.MOV.U32 R31, RZ, RZ, R23 ;  /* 0x000000ffff1f7224 */ /* 0x000fe200078e0017 */
[----:B------:R-:W-:-:S07]  /*54b0*/  MOV R16, R32 ;  /* 0x0000002000107202 */ /* 0x000fce0000000f00 */
[----:B------:R-:W-:Y:S05]  /*54c0*/  WARPSYNC.COLLECTIVE R28, `(.L_x_38) ;  /* 0x000000001c087348 */ /* 0x000fea0003c00000 */
[----:B------:R0:W1:Y:S02]  /*54d0*/  SHFL.BFLY P2, R32, R31, R30, R29 ;  /* 0x0c00001e1f207389 */ /* 0x000064000004001d */
[----:B01----:R-:W-:Y:S01]  /*54e0*/  ENDCOLLECTIVE ;  /* 0x000000000000791b */ /* 0x003fe20003800000 */
.L_x_38:
[----:B------:R-:W-:-:S04]  /*54f0*/  FADD.FTZ R16, R21, R16 ;  /* 0x0000001015107221 */ /* 0x000fc80000010000 */
[----:B------:R-:W-:Y:S01]  /*5500*/  IMAD.MOV.U32 R31, RZ, RZ, R16 ;  /* 0x000000ffff1f7224 */ /* 0x000fe200078e0010 */
[----:B------:R-:W-:-:S07]  /*5510*/  MOV R22, R32 ;  /* 0x0000002000167202 */ /* 0x000fce0000000f00 */
[----:B------:R-:W-:Y:S05]  /*5520*/  WARPSYNC.COLLECTIVE R28, `(.L_x_39) ;  /* 0x000000001c087348 */ /* 0x000fea0003c00000 */
[----:B------:R0:W1:Y:S02]  /*5530*/  SHFL.BFLY P2, R32, R31, R30, R29 ;  /* 0x0c00001e1f207389 */ /* 0x000064000004001d */
[----:B01----:R-:W-:Y:S01]  /*5540*/  ENDCOLLECTIVE ;  /* 0x000000000000791b */ /* 0x003fe20003800000 */
.L_x_39:
[----:B------:R-:W-:Y:S01]  /*5550*/  FADD.FTZ R22, R23, R22 ;  /* 0x0000001617167221 */ /* 0x000fe20000010000 */
[----:B------:R-:W-:Y:S06]  /*5560*/  BRA `(.L_x_40) ;  /* 0xffffffe800f47947 */ /* 0x000fec000383ffff */
.L_x_28:
[----:B------:R-:W-:Y:S01]  /*5570*/  HFMA2.MMA R30, -RZ, RZ, 0, 4.76837158203125e-07 ;  /* 0x00000008ff1e7435 */ /* 0x000fe200000001ff */
[----:B------:R-:W-:Y:S01]  /*5580*/  BSSY B1, `(.L_x_41) ;  /* 0x0000007000017945 */ /* 0x000fe20003800000 */
[----:B-1----:R-:W-:Y:S01]  /*5590*/  MOV R31, R16 ;  /* 0x00000010001f7202 */ /* 0x002fe20000000f00 */
[----:B------:R-:W-:Y:S01]  /*55a0*/  IMAD.MOV.U32 R29, RZ, RZ, 0x101f ;  /* 0x0000101fff1d7424 */ /* 0x000fe200078e00ff */
[----:B------:R-:W-:-:S07]  /*55b0*/  MOV R28, 0xffff ;  /* 0x0000ffff001c7802 */ /* 0x000fce0000000f00 */
[----:B0-2---:R-:W-:Y:S05]  /*55c0*/  WARPSYNC.COLLECTIVE R28, `(.L_x_42) ;  /* 0x000000001c087348 */ /* 0x005fea0003c00000 */
[----:B------:R1:W3:Y:S02]  /*55d0*/  SHFL.BFLY P2, R32, R31, R30, R29 ;  /* 0x0c00001e1f207389 */ /* 0x0002e4000004001d */
[----:B0123--:R-:W-:Y:S01]  /*55e0*/  ENDCOLLECTIVE ;  /* 0x000000000000791b */ /* 0x00ffe20003800000 */
.L_x_42:
[----:B------:R-:W-:Y:S05]  /*55f0*/  BSYNC B1 ;  /* 0x0000000000017941 */ /* 0x000fea0003800000 */
.L_x_41:
[----:B------:R-:W-:Y:S01]  /*5600*/  HFMA2.MMA R30, -RZ, RZ, 0, 4.76837158203125e-07 ;  /* 0x00000008ff1e7435 */ /* 0x000fe200000001ff */
[----:B------:R-:W-:Y:S01]  /*5610*/  IMAD.MOV.U32 R31, RZ, RZ, R17 ;  /* 0x000000ffff1f7224 */ /* 0x000fe200078e0011 */
[----:B------:R-:W-:Y:S01]  /*5620*/  MOV R29, 0x101f ;  /* 0x0000101f001d7802 */ /* 0x000fe20000000f00 */
[----:B------:R-:W-:Y:S01]  /*5630*/  IMAD.MOV.U32 R28, RZ, RZ, 0xffff ;  /* 0x0000ffffff1c7424 */ /* 0x000fe200078e00ff */
[----:B------:R-:W-:-:S07]  /*5640*/  MOV R23, R32 ;  /* 0x0000002000177202 */ /* 0x000fce0000000f00 */
[----:B------:R-:W-:Y:S05]  /*5650*/  WARPSYNC.COLLECTIVE R28, `(.L_x_43) ;  /* 0x000000001c087348 */ /* 0x000fea0003c00000 */
[----:B------:R0:W1:Y:S02]  /*5660*/  SHFL.BFLY P2, R32, R31, R30, R29 ;  /* 0x0c00001e1f207389 */ /* 0x000064000004001d */
[----:B01----:R-:W-:Y:S01]  /*5670*/  ENDCOLLECTIVE ;  /* 0x000000000000791b */ /* 0x003fe20003800000 */
.L_x_43:
[----:B------:R-:W-:-:S05]  /*5680*/  FADD.FTZ R23, R23, R16 ;  /* 0x0000001017177221 */ /* 0x000fca0000010000 */
[----:B------:R-:W-:Y:S01]  /*5690*/  MOV R31, R23 ;  /* 0x00000017001f7202 */ /* 0x000fe20000000f00 */
[----:B------:R-:W-:Y:S01]  /*56a0*/  IMAD.MOV.U32 R30, RZ, RZ, 0x4 ;  /* 0x00000004ff1e7424 */ /* 0x000fe200078e00ff */
[----:B------:R-:W-:-:S07]  /*56b0*/  MOV R22, R32 ;  /* 0x0000002000167202 */ /* 0x000fce0000000f00 */
[----:B------:R-:W-:Y:S05]  /*56c0*/  WARPSYNC.COLLECTIVE R28, `(.L_x_44) ;  /* 0x000000001c087348 */ /* 0x000fea0003c00000 */
[----:B------:R0:W1:Y:S02]  /*56d0*/  SHFL.BFLY P2, R32, R31, R30, R29 ;  /* 0x0c00001e1f207389 */ /* 0x000064000004001d */
[----:B01----:R-:W-:Y:S01]  /*56e0*/  ENDCOLLECTIVE ;  /* 0x000000000000791b */ /* 0x003fe20003800000 */
.L_x_44:
[----:B------:R-:W-:-:S05]  /*56f0*/  FADD.FTZ R22, R22, R17 ;  /* 0x0000001116167221 */ /* 0x000fca0000010000 */
[----:B------:R-:W-:Y:S02]  /*5700*/  MOV R31, R22 ;  /* 0x00000016001f7202 */ /* 0x000fe40000000f00 */
[----:B------:R-:W-:-:S07]  /*5710*/  MOV R24, R32 ;  /* 0x0000002000187202 */ /* 0x000fce0000000f00 */
[----:B------:R-:W-:Y:S05]  /*5720*/  WARPSYNC.COLLECTIVE R28, `(.L_x_45) ;  /* 0x000000001c087348 */ /* 0x000fea0003c00000 */
[----:B------:R0:W1:Y:S02]  /*5730*/  SHFL.BFLY P2, R32, R31, R30, R29 ;  /* 0x0c00001e1f207389 */ /* 0x000064000004001d */
[----:B01----:R-:W-:Y:S01]  /*5740*/  ENDCOLLECTIVE ;  /* 0x000000000000791b */ /* 0x003fe20003800000 */
.L_x_45:
[----:B------:R-:W-:Y:S01]  /*5750*/  FADD.FTZ R24, R23, R24 ;  /* 0x0000001817187221 */ /* 0x000fe20000010000 */
[----:B------:R-:W-:-:S04]  /*5760*/  HFMA2.MMA R30, -RZ, RZ, 0, 1.1920928955078125e-07 ;  /* 0x00000002ff1e7435 */ /* 0x000fc800000001ff */
[----:B------:R-:W-:Y:S01]  /*5770*/  MOV R31, R24 ;  /* 0x00000018001f7202 */ /* 0x000fe20000000f00 */
[----:B------:R-:W-:-:S07]  /*5780*/  IMAD.MOV.U32 R25, RZ, RZ, R32 ;  /* 0x000000ffff197224 */ /* 0x000fce00078e0020 */
[----:B------:R-:W-:Y:S05]  /*5790*/  WARPSYNC.COLLECTIVE R28, `(.L_x_46) ;  /* 0x000000001c087348 */ /* 0x000fea0003c00000 */
[----:B------:R0:W1:Y:S02]  /*57a0*/  SHFL.BFLY P2, R32, R31, R30, R29 ;  /* 0x0c00001e1f207389 */ /* 0x000064000004001d */
[----:B01----:R-:W-:Y:S01]  /*57b0*/  ENDCOLLECTIVE ;  /* 0x000000000000791b */ /* 0x003fe20003800000 */
.L_x_46:
[----:B------:R-:W-:-:S05]  /*57c0*/  FADD.FTZ R25, R22, R25 ;  /* 0x0000001916197221 */ /* 0x000fca0000010000 */
[----:B------:R-:W-:Y:S01]  /*57d0*/  MOV R31, R25 ;  /* 0x00000019001f7202 */ /* 0x000fe20000000f00 */
[----:B------:R-:W-:-:S07]  /*57e0*/  IMAD.MOV.U32 R27, RZ, RZ, R32 ;  /* 0x000000ffff1b7224 */ /* 0x000fce00078e0020 */
[----:B------:R-:W-:Y:S05]  /*57f0*/  WARPSYNC.COLLECTIVE R28, `(.L_x_47) ;  /* 0x000000001c087348 */ /* 0x000fea0003c00000 */
[----:B------:R0:W1:Y:S02]  /*5800*/  SHFL.BFLY P2, R32, R31, R30, R29 ;  /* 0x0c00001e1f207389 */ /* 0x000064000004001d */
[----:B01----:R-:W-:Y:S01]  /*5810*/  ENDCOLLECTIVE ;  /* 0x000000000000791b */ /* 0x003fe20003800000 */
.L_x_47:
[----:B------:R-:W-:Y:S01]  /*5820*/  FADD.FTZ R27, R24, R27 ;  /* 0x0000001b181b7221 */ /* 0x000fe20000010000 */
[----:B------:R-:W-:-:S03]  /*5830*/  HFMA2.MMA R30, -RZ, RZ, 0, 5.9604644775390625e-08 ;  /* 0x00000001ff1e7435 */ /* 0x000fc600000001ff */
[----:B------:R-:W-:Y:S01]  /*5840*/  IMAD.MOV.U32 R31, RZ, RZ, R27 ;  /* 0x000000ffff1f7224 */ /* 0x000fe200078e001b */
[----:B------:R-:W-:-:S07]  /*5850*/  MOV R16, R32 ;  /* 0x0000002000107202 */ /* 0x000fce0000000f00 */
[----:B------:R-:W-:Y:S05]  /*5860*/  WARPSYNC.COLLECTIVE R28, `(.L_x_48) ;  /* 0x000000001c087348 */ /* 0x000fea0003c00000 */
[----:B------:R0:W1:Y:S02]  /*5870*/  SHFL.BFLY P2, R32, R31, R30, R29 ;  /* 0x0c00001e1f207389 */ /* 0x000064000004001d */
[----:B01----:R-:W-:Y:S01]  /*5880*/  ENDCOLLECTIVE ;  /* 0x000000000000791b */ /* 0x003fe20003800000 */
.L_x_48:
[----:B------:R-:W-:-:S04]  /*5890*/  FADD.FTZ R16, R25, R16 ;  /* 0x0000001019107221 */ /* 0x000fc80000010000 */
[----:B------:R-:W-:Y:S01]  /*58a0*/  IMAD.MOV.U32 R31, RZ, RZ, R16 ;  /* 0x000000ffff1f7224 */ /* 0x000fe200078e0010 */
[----:B------:R-:W-:-:S07]  /*58b0*/  MOV R26, R32 ;  /* 0x00000020001a7202 */ /* 0x000fce0000000f00 */
[----:B------:R-:W-:Y:S05]  /*58c0*/  WARPSYNC.COLLECTIVE R28, `(.L_x_49) ;  /* 0x000000001c087348 */ /* 0x000fea0003c00000 */
[----:B------:R0:W1:Y:S02]  /*58d0*/  SHFL.BFLY P2, R32, R31, R30, R29 ;  /* 0x0c00001e1f207389 */ /* 0x000064000004001d */
[----:B01----:R-:W-:Y:S01]  /*58e0*/  ENDCOLLECTIVE ;  /* 0x000000000000791b */ /* 0x003fe20003800000 */
.L_x_49:
[----:B------:R-:W-:Y:S01]  /*58f0*/  FADD.FTZ R26, R27, R26 ;  /* 0x0000001a1b1a7221 */ /* 0x000fe20000010000 */
[----:B------:R-:W-:Y:S06]  /*5900*/  BRA `(.L_x_50) ;  /* 0xffffffe800c87947 */ /* 0x000fec000383ffff */
.L_x_29:
        /* <DEDUP_REMOVED lines=8> */
.L_x_52:
[----:B------:R-:W-:Y:S05]  /*5990*/  BSYNC B1 ;  /* 0x0000000000017941 */ /* 0x000fea0003800000 */
.L_x_51:
        /* <DEDUP_REMOVED lines=8> */
.L_x_53:
[----:B------:R-:W-:-:S05]  /*5a20*/  FADD.FTZ R23, R23, R16 ;  /* 0x0000001017177221 */ /* 0x000fca0000010000 */
[----:B------:R-:W-:Y:S01]  /*5a30*/  MOV R31, R23 ;  /* 0x00000017001f7202 */ /* 0x000fe20000000f00 */
[----:B------:R-:W-:Y:S01]  /*5a40*/  IMAD.MOV.U32 R30, RZ, RZ, 0x4 ;  /* 0x00000004ff1e7424 */ /* 0x000fe200078e00ff */
[----:B------:R-:W-:-:S07]  /*5a50*/  MOV R22, R32 ;  /* 0x0000002000167202 */ /* 0x000fce0000000f00 */
[----:B------:R-:W-:Y:S05]  /*5a60*/  WARPSYNC.COLLECTIVE R28, `(.L_x_54) ;  /* 0x000000001c087348 */ /* 0x000fea0003c00000 */
[----:B------:R0:W1:Y:S02]  /*5a70*/  SHFL.BFLY P2, R32, R31, R30, R29 ;  /* 0x0c00001e1f207389 */ /* 0x000064000004001d */
[----:B01----:R-:W-:Y:S01]  /*5a80*/  ENDCOLLECTIVE ;  /* 0x000000000000791b */ /* 0x003fe20003800000 */
.L_x_54:
[----:B------:R-:W-:-:S05]  /*5a90*/  FADD.FTZ R22, R22, R17 ;  /* 0x0000001116167221 */ /* 0x000fca0000010000 */
[----:B------:R-:W-:Y:S02]  /*5aa0*/  MOV R31, R22 ;  /* 0x00000016001f7202 */ /* 0x000fe40000000f00 */
[----:B------:R-:W-:-:S07]  /*5ab0*/  MOV R24, R32 ;  /* 0x0000002000187202 */ /* 0x000fce0000000f00 */
[----:B------:R-:W-:Y:S05]  /*5ac0*/  WARPSYNC.COLLECTIVE R28, `(.L_x_55) ;  /* 0x000000001c087348 */ /* 0x000fea0003c00000 */
[----:B------:R0:W1:Y:S02]  /*5ad0*/  SHFL.BFLY P2, R32, R31, R30, R29 ;  /* 0x0c00001e1f207389 */ /* 0x000064000004001d */
[----:B01----:R-:W-:Y:S01]  /*5ae0*/  ENDCOLLECTIVE ;  /* 0x000000000000791b */ /* 0x003fe20003800000 */
.L_x_55:
[----:B------:R-:W-:Y:S01]  /*5af0*/  FADD.FTZ R24, R23, R24 ;  /* 0x0000001817187221 */ /* 0x000fe20000010000 */
[----:B------:R-:W-:-:S04]  /*5b00*/  HFMA2.MMA R30, -RZ, RZ, 0, 1.1920928955078125e-07 ;  /* 0x00000002ff1e7435 */ /* 0x000fc800000001ff */
[----:B------:R-:W-:Y:S01]  /*5b10*/  MOV R31, R24 ;  /* 0x00000018001f7202 */ /* 0x000fe20000000f00 */
[----:B------:R-:W-:-:S07]  /*5b20*/  IMAD.MOV.U32 R25, RZ, RZ, R32 ;  /* 0x000000ffff197224 */ /* 0x000fce00078e0020 */
[----:B------:R-:W-:Y:S05]  /*5b30*/  WARPSYNC.COLLECTIVE R28, `(.L_x_56) ;  /* 0x000000001c087348 */ /* 0x000fea0003c00000 */
[----:B------:R0:W1:Y:S02]  /*5b40*/  SHFL.BFLY P2, R32, R31, R30, R29 ;  /* 0x0c00001e1f207389 */ /* 0x000064000004001d */
[----:B01----:R-:W-:Y:S01]  /*5b50*/  ENDCOLLECTIVE ;  /* 0x000000000000791b */ /* 0x003fe20003800000 */
.L_x_56:
[----:B------:R-:W-:-:S05]  /*5b60*/  FADD.FTZ R25, R22, R25 ;  /* 0x0000001916197221 */ /* 0x000fca0000010000 */
[----:B------:R-:W-:Y:S01]  /*5b70*/  MOV R31, R25 ;  /* 0x00000019001f7202 */ /* 0x000fe20000000f00 */
[----:B------:R-:W-:-:S07]  /*5b80*/  IMAD.MOV.U32 R27, RZ, RZ, R32 ;  /* 0x000000ffff1b7224 */ /* 0x000fce00078e0020 */
[----:B------:R-:W-:Y:S05]  /*5b90*/  WARPSYNC.COLLECTIVE R28, `(.L_x_57) ;  /* 0x000000001c087348 */ /* 0x000fea0003c00000 */
[----:B------:R0:W1:Y:S02]  /*5ba0*/  SHFL.BFLY P2, R32, R31, R30, R29 ;  /* 0x0c00001e1f207389 */ /* 0x000064000004001d */
[----:B01----:R-:W-:Y:S01]  /*5bb0*/  ENDCOLLECTIVE ;  /* 0x000000000000791b */ /* 0x003fe20003800000 */
.L_x_57:
[----:B------:R-:W-:Y:S01]  /*5bc0*/  FADD.FTZ R27, R24, R27 ;  /* 0x0000001b181b7221 */ /* 0x000fe20000010000 */
[----:B------:R-:W-:-:S03]  /*5bd0*/  HFMA2.MMA R30, -RZ, RZ, 0, 5.9604644775390625e-08 ;  /* 0x00000001ff1e7435 */ /* 0x000fc600000001ff */
[----:B------:R-:W-:Y:S01]  /*5be0*/  IMAD.MOV.U32 R31, RZ, RZ, R27 ;  /* 0x000000ffff1f7224 */ /* 0x000fe200078e001b */
[----:B------:R-:W-:-:S07]  /*5bf0*/  MOV R16, R32 ;  /* 0x0000002000107202 */ /* 0x000fce0000000f00 */
[----:B------:R-:W-:Y:S05]  /*5c00*/  WARPSYNC.COLLECTIVE R28, `(.L_x_58) ;  /* 0x000000001c087348 */ /* 0x000fea0003c00000 */
[----:B------:R0:W1:Y:S02]  /*5c10*/  SHFL.BFLY P2, R32, R31, R30, R29 ;  /* 0x0c00001e1f207389 */ /* 0x000064000004001d */
[----:B01----:R-:W-:Y:S01]  /*5c20*/  ENDCOLLECTIVE ;  /* 0x000000000000791b */ /* 0x003fe20003800000 */
.L_x_58:
[----:B------:R-:W-:-:S04]  /*5c30*/  FADD.FTZ R16, R25, R16 ;  /* 0x0000001019107221 */ /* 0x000fc80000010000 */
[----:B------:R-:W-:Y:S01]  /*5c40*/  IMAD.MOV.U32 R31, RZ, RZ, R16 ;  /* 0x000000ffff1f7224 */ /* 0x000fe200078e0010 */
[----:B------:R-:W-:-:S07]  /*5c50*/  MOV R26, R32 ;  /* 0x00000020001a7202 */ /* 0x000fce0000000f00 */
[----:B------:R-:W-:Y:S05]  /*5c60*/  WARPSYNC.COLLECTIVE R28, `(.L_x_59) ;  /* 0x000000001c087348 */ /* 0x000fea0003c00000 */
[----:B------:R0:W1:Y:S02]  /*5c70*/  SHFL.BFLY P2, R32, R31, R30, R29 ;  /* 0x0c00001e1f207389 */ /* 0x000064000004001d */
[----:B01----:R-:W-:Y:S01]  /*5c80*/  ENDCOLLECTIVE ;  /* 0x000000000000791b */ /* 0x003fe20003800000 */
.L_x_59:
[----:B------:R-:W-:Y:S01]  /*5c90*/  FADD.FTZ R26, R27, R26 ;  /* 0x0000001a1b1a7221 */ /* 0x000fe20000010000 */
[----:B------:R-:W-:Y:S06]  /*5ca0*/  BRA `(.L_x_60) ;  /* 0xffffffe800847947 */ /* 0x000fec000383ffff */
.L_x_30:
[----:B------:R-:W-:Y:S01]  /*5cb0*/  BSSY B0, `(.L_x_61) ;  /* 0x0000008000007945 */ /* 0x000fe20003800000 */
[----:B-1----:R-:W-:Y:S01]  /*5cc0*/  MOV R31, R18 ;  /* 0x00000012001f7202 */ /* 0x002fe20000000f00 */
[----:B------:R-:W-:Y:S01]  /*5cd0*/  IMAD.MOV.U32 R29, RZ, RZ, 0x101f ;  /* 0x0000101fff1d7424 */ /* 0x000fe200078e00ff */
[----:B------:R-:W-:Y:S02]  /*5ce0*/  MOV R30, 0x8 ;  /* 0x00000008001e7802 */ /* 0x000fe40000000f00 */
[----:B------:R-:W-:-:S07]  /*5cf0*/  MOV R28, 0xffff ;  /* 0x0000ffff001c7802 */ /* 0x000fce0000000f00 */
[----:B0-2---:R-:W-:Y:S05]  /*5d00*/  WARPSYNC.COLLECTIVE R28, `(.L_x_62) ;  /* 0x000000001c087348 */ /* 0x005fea0003c00000 */
[----:B------:R1:W3:Y:S02]  /*5d10*/  SHFL.BFLY P2, R32, R31, R30, R29 ;  /* 0x0c00001e1f207389 */ /* 0x0002e4000004001d */
[----:B0123--:R-:W-:Y:S01]  /*5d20*/  ENDCOLLECTIVE ;  /* 0x000000000000791b */ /* 0x00ffe20003800000 */
.L_x_62:
[----:B------:R-:W-:Y:S05]  /*5d30*/  BSYNC B0 ;  /* 0x0000000000007941 */ /* 0x000fea0003800000 */
.L_x_61:
[----:B------:R-:W-:Y:S01]  /*5d40*/  HFMA2.MMA R30, -RZ, RZ, 0, 4.76837158203125e-07 ;  /* 0x00000008ff1e7435 */ /* 0x000fe200000001ff */
[----:B------:R-:W-:Y:S01]  /*5d50*/  IMAD.MOV.U32 R31, RZ, RZ, R17 ;  /* 0x000000ffff1f7224 */ /* 0x000fe200078e0011 */
[----:B------:R-:W-:Y:S01]  /*5d60*/  MOV R29, 0x101f ;  /* 0x0000101f001d7802 */ /* 0x000fe20000000f00 */
[----:B------:R-:W-:Y:S01]  /*5d70*/  IMAD.MOV.U32 R28, RZ, RZ, 0xffff ;  /* 0x0000ffffff1c7424 */ /* 0x000fe200078e00ff */
[----:B------:R-:W-:Y:S01]  /*5d80*/  MOV R19, R32 ;  /* 0x0000002000137202 */ /* 0x000fe20000000f00 */
[----:B------:R-:W-:Y:S01]  /*5d90*/  @!P0 VIADD R21, R16, 0x14 ;  /* 0x0000001410158836 */ /* 0x000fe20000000000 */
[----:B------:R-:W-:Y:S01]  /*5da0*/  @!P0 SHF.L.U32 R22, R11, 0x1, RZ ;  /* 0x000000010b168819 */ /* 0x000fe200000006ff */
[----:B------:R-:W-:-:S07]  /*5db0*/  IMAD.MOV.U32 R34, RZ, RZ, RZ ;  /* 0x000000ffff227224 */ /* 0x000fce00078e00ff */
[----:B------:R-:W-:Y:S05]  /*5dc0*/  WARPSYNC.COLLECTIVE R28, `(.L_x_63) ;  /* 0x000000001c087348 */ /* 0x000fea0003c00000 */
[----:B------:R0:W1:Y:S02]  /*5dd0*/  SHFL.BFLY P2, R32, R31, R30, R29 ;  /* 0x0c00001e1f207389 */ /* 0x000064000004001d */
[----:B01----:R-:W-:Y:S01]  /*5de0*/  ENDCOLLECTIVE ;  /* 0x000000000000791b */ /* 0x003fe20003800000 */
.L_x_63:
[----:B------:R-:W-:Y:S01]  /*5df0*/  FADD.FTZ R19, R19, R18 ;  /* 0x0000001213137221 */ /* 0x000fe20000010000 */
[----:B------:R-:W-:Y:S01]  /*5e00*/  @!P0 LEA R24, R11, UR4, 0x7 ;  /* 0x000000040b188c11 */ /* 0x000fe2000f8e38ff */
[----:B------:R-:W-:Y:S01]  /*5e10*/  HFMA2.MMA R36, -RZ, RZ, 0, 0 ;  /* 0x00000000ff247435 */ /* 0x000fe200000001ff */
[----:B------:R-:W-:Y:S01]  /*5e20*/  @!P0 LOP3.LUT R21, R21, R22, RZ, 0x3c, !PT ;  /* 0x0000001615158212 */ /* 0x000fe200078e3cff */
[----:B------:R-:W-:Y:S01]  /*5e30*/  HFMA2.MMA R25, -RZ, RZ, 0, 0 ;  /* 0x00000000ff197435 */ /* 0x000fe200000001ff */
[----:B------:R-:W-:Y:S02]  /*5e40*/  @!P0 SHF.L.U32 R26, R11, 0x1, RZ ;  /* 0x000000010b1a8819 */ /* 0x000fe400000006ff */
[----:B------:R-:W-:Y:S02]  /*5e50*/  @!P0 LEA R21, R21, R24, 0x2 ;  /* 0x0000001815158211 */ /* 0x000fe400078e10ff */
[----:B------:R-:W-:-:S03]  /*5e60*/  IADD3 R43, R16, R9, RZ ;  /* 0x00000009102b7210 */ /* 0x000fc60007ffe0ff */
[----:B------:R0:W1:Y:S01]  /*5e70*/  @!P0 LDS R22, [R21] ;  /* 0x0000000015168984 */ /* 0x0000620000000800 */
[----:B------:R-:W-:Y:S01]  /*5e80*/  MOV R31, R19 ;  /* 0x00000013001f7202 */ /* 0x000fe20000000f00 */
[----:B------:R-:W-:Y:S02]  /*5e90*/  IMAD.MOV.U32 R30, RZ, RZ, 0x4 ;  /* 0x00000004ff1e7424 */ /* 0x000fe400078e00ff */
[----:B------:R0:W2:Y:S01]  /*5ea0*/  @!P0 LDS R23, [R21+0x500] ;  /* 0x0005000015178984 */ /* 0x0000a20000000800 */
[----:B------:R-:W-:-:S07]  /*5eb0*/  FADD.FTZ R18, R32, R17 ;  /* 0x0000001120127221 */ /* 0x000fce0000010000 */
[----:B012---:R-:W-:Y:S05]  /*5ec0*/  WARPSYNC.COLLECTIVE R28, `(.L_x_64) ;  /* 0x000000001c087348 */ /* 0x007fea0003c00000 */
[----:B------:R3:W4:Y:S02]  /*5ed0*/  SHFL.BFLY P2, R32, R31, R30, R29 ;  /* 0x0c00001e1f207389 */ /* 0x000724000004001d */
[----:B01234-:R-:W-:Y:S01]  /*5ee0*/  ENDCOLLECTIVE ;  /* 0x000000000000791b */ /* 0x01ffe20003800000 */
.L_x_64:
[----:B------:R-:W-:Y:S02]  /*5ef0*/  MOV R31, R18 ;  /* 0x00000012001f7202 */ /* 0x000fe40000000f00 */
[----:B------:R-:W-:-:S07]  /*5f00*/  MOV R20, R32 ;  /* 0x0000002000147202 */ /* 0x000fce0000000f00 */
[----:B------:R-:W-:Y:S05]  /*5f10*/  WARPSYNC.COLLECTIVE R28, `(.L_x_65) ;  /* 0x000000001c087348 */ /* 0x000fea0003c00000 */
[----:B------:R0:W1:Y:S02]  /*5f20*/  SHFL.BFLY P2, R32, R31, R30, R29 ;  /* 0x0c00001e1f207389 */ /* 0x000064000004001d */
[----:B01----:R-:W-:Y:S01]  /*5f30*/  ENDCOLLECTIVE ;  /* 0x000000000000791b */ /* 0x003fe20003800000 */
.L_x_65:
[----:B------:R-:W-:Y:S01]  /*5f40*/  @!P0 MOV R34, R22 ;  /* 0x0000001600228202 */ /* 0x000fe20000000f00 */
[----:B------:R-:W-:Y:S01]  /*5f50*/  FADD.FTZ R20, R19, R20 ;  /* 0x0000001413147221 */ /* 0x000fe20000010000 */
[----:B------:R-:W-:Y:S01]  /*5f60*/  @!P0 IMAD.MOV.U32 R36, RZ, RZ, R23 ;  /* 0x000000ffff248224 */ /* 0x000fe200078e0017 */
[----:B------:R-:W-:-:S04]  /*5f70*/  @!P0 IADD3 R23, R16, 0x28, RZ ;  /* 0x0000002810178810 */ /* 0x000fc80007ffe0ff */
[----:B------:R-:W-:Y:S01]  /*5f80*/  @!P0 LOP3.LUT R23, R23, R26, RZ, 0x3c, !PT ;  /* 0x0000001a17178212 */ /* 0x000fe200078e3cff */
[----:B------:R-:W-:Y:S01]  /*5f90*/  IMAD.MOV.U32 R26, RZ, RZ, RZ ;  /* 0x000000ffff1a7224 */ /* 0x000fe200078e00ff */
[----:B------:R-:W-:Y:S01]  /*5fa0*/  MOV R31, R20 ;  /* 0x00000014001f7202 */ /* 0x000fe20000000f00 */
[----:B------:R-:W-:Y:S02]  /*5fb0*/  IMAD.MOV.U32 R30, RZ, RZ, 0x2 ;  /* 0x00000002ff1e7424 */ /* 0x000fe400078e00ff */
[----:B------:R-:W-:-:S07]  /*5fc0*/  FADD.FTZ R17, R18, R32 ;  /* 0x0000002012117221 */ /* 0x000fce0000010000 */
[----:B------:R-:W-:Y:S05]  /*5fd0*/  WARPSYNC.COLLECTIVE R28, `(.L_x_66) ;  /* 0x000000001c087348 */ /* 0x000fea0003c00000 */
[----:B------:R0:W1:Y:S02]  /*5fe0*/  SHFL.BFLY P2, R32, R31, R30, R29 ;  /* 0x0c00001e1f207389 */ /* 0x000064000004001d */
[----:B01----:R-:W-:Y:S01]  /*5ff0*/  ENDCOLLECTIVE ;  /* 0x000000000000791b */ /* 0x003fe20003800000 */
.L_x_66:
[----:B------:R-:W-:Y:S02]  /*6000*/  MOV R31, R17 ;  /* 0x00000011001f7202 */ /* 0x000fe40000000f00 */
[----:B------:R-:W-:-:S07]  /*6010*/  MOV R19, R32 ;  /* 0x0000002000137202 */ /* 0x000fce0000000f00 */
[----:B------:R-:W-:Y:S05]  /*6020*/  WARPSYNC.COLLECTIVE R28, `(.L_x_67) ;  /* 0x000000001c087348 */ /* 0x000fea0003c00000 */
[----:B------:R0:W1:Y:S02]  /*6030*/  SHFL.BFLY P2, R32, R31, R30, R29 ;  /* 0x0c00001e1f207389 */ /* 0x000064000004001d */
[----:B01----:R-:W-:Y:S01]  /*6040*/  ENDCOLLECTIVE ;  /* 0x000000000000791b */ /* 0x003fe20003800000 */
.L_x_67:
[----:B------:R-:W-:Y:S01]  /*6050*/  FADD.FTZ R19, R20, R19 ;  /* 0x0000001314137221 */ /* 0x000fe20000010000 */
[----:B------:R-:W-:-:S04]  /*6060*/  HFMA2.MMA R30, -RZ, RZ, 0, 5.9604644775390625e-08 ;  /* 0x00000001ff1e7435 */ /* 0x000fc800000001ff */
[----:B------:R-:W-:Y:S01]  /*6070*/  MOV R31, R19 ;  /* 0x00000013001f7202 */ /* 0x000fe20000000f00 */
[----:B------:R-:W-:-:S07]  /*6080*/  FADD.FTZ R18, R17, R32 ;  /* 0x0000002011127221 */ /* 0x000fce0000010000 */
[----:B------:R-:W-:Y:S05]  /*6090*/  WARPSYNC.COLLECTIVE R28, `(.L_x_68) ;  /* 0x000000001c087348 */ /* 0x000fea0003c00000 */
[----:B------:R0:W1:Y:S02]  /*60a0*/  SHFL.BFLY P2, R32, R31, R30, R29 ;  /* 0x0c00001e1f207389 */ /* 0x000064000004001d */
[----:B01----:R-:W-:Y:S01]  /*60b0*/  ENDCOLLECTIVE ;  /* 0x000000000000791b */ /* 0x003fe20003800000 */
.L_x_68:
[----:B------:R-:W-:Y:S01]  /*60c0*/  MOV R31, R18 ;  /* 0x00000012001f7202 */ /* 0x000fe20000000f00 */
[----:B------:R-:W-:-:S07]  /*60d0*/  IMAD.MOV.U32 R20, RZ, RZ, R32 ;  /* 0x000000ffff147224 */ /* 0x000fce00078e0020 */
[----:B------:R-:W-:Y:S05]  /*60e0*/  WARPSYNC.COLLECTIVE R28, `(.L_x_69) ;  /* 0x000000001c087348 */ /* 0x000fea0003c00000 */
[----:B------:R0:W1:Y:S02]  /*60f0*/  SHFL.BFLY P2, R32, R31, R30, R29 ;  /* 0x0c00001e1f207389 */ /* 0x000064000004001d */
[----:B01----:R-:W-:Y:S01]  /*6100*/  ENDCOLLECTIVE ;  /* 0x000000000000791b */ /* 0x003fe20003800000 */
.L_x_69:
[----:B------:R-:W-:Y:S01]  /*6110*/  FADD.FTZ R19, R19, R20 ;  /* 0x0000001413137221 */ /* 0x000fe20000010000 */
[----:B------:R-:W-:Y:S01]  /*6120*/  HFMA2.MMA R30, -RZ, RZ, 0, 4.76837158203125e-07 ;  /* 0x00000008ff1e7435 */ /* 0x000fe200000001ff */
[----:B------:R-:W-:Y:S01]  /*6130*/  IMAD.MOV.U32 R31, RZ, RZ, R34 ;  /* 0x000000ffff1f7224 */ /* 0x000fe200078e0022 */
[----:B------:R-:W-:-:S09]  /*6140*/  MOV R17, R32 ;  /* 0x0000002000117202 */ /* 0x000fd20000000f00 */
[----:B------:R-:W-:Y:S05]  /*6150*/  WARPSYNC.COLLECTIVE R28, `(.L_x_70) ;  /* 0x000000001c087348 */ /* 0x000fea0003c00000 */
[----:B------:R0:W1:Y:S02]  /*6160*/  SHFL.BFLY P2, R32, R31, R30, R29 ;  /* 0x0c00001e1f207389 */ /* 0x000064000004001d */
[----:B01----:R-:W-:Y:S01]  /*6170*/  ENDCOLLECTIVE ;  /* 0x000000000000791b */ /* 0x003fe20003800000 */
.L_x_70:
[----:B------:R-:W-:Y:S01]  /*6180*/  FADD.FTZ R46, R18, R17 ;  /* 0x00000011122e7221 */ /* 0x000fe20000010000 */
[----:B------:R-:W-:Y:S01]  /*6190*/  IMAD.MOV.U32 R31, RZ, RZ, R36 ;  /* 0x000000ffff1f7224 */ /* 0x000fe200078e0024 */
[----:B------:R-:W-:-:S07]  /*61a0*/  MOV R33, R32 ;  /* 0x0000002000217202 */ /* 0x000fce0000000f00 */
[----:B------:R-:W-:Y:S05]  /*61b0*/  WARPSYNC.COLLECTIVE R28, `(.L_x_71) ;  /* 0x000000001c087348 */ /* 0x000fea0003c00000 */
[----:B------:R0:W1:Y:S02]  /*61c0*/  SHFL.BFLY P2, R32, R31, R30, R29 ;  /* 0x0c00001e1f207389 */ /* 0x000064000004001d */
[----:B01----:R-:W-:Y:S01]  /*61d0*/  ENDCOLLECTIVE ;  /* 0x000000000000791b */ /* 0x003fe20003800000 */
.L_x_71:
[----:B------:R-:W-:Y:S01]  /*61e0*/  FADD.FTZ R33, R33, R34 ;  /* 0x0000002221217221 */ /* 0x000fe20000010000 */
[----:B------:R-:W-:-:S03]  /*61f0*/  HFMA2.MMA R30, -RZ, RZ, 0, 2.384185791015625e-07 ;  /* 0x00000004ff1e7435 */ /* 0x000fc600000001ff */
[----:B------:R-:W-:Y:S01]  /*6200*/  IMAD.MOV.U32 R31, RZ, RZ, R33 ;  /* 0x000000ffff1f7224 */ /* 0x000fe200078e0021 */
[----:B------:R-:W-:-:S07]  /*6210*/  MOV R35, R32 ;  /* 0x0000002000237202 */ /* 0x000fce0000000f00 */
[----:B------:R-:W-:Y:S05]  /*6220*/  WARPSYNC.COLLECTIVE R28, `(.L_x_72) ;  /* 0x000000001c087348 */ /* 0x000fea0003c00000 */
[----:B------:R0:W1:Y:S02]  /*6230*/  SHFL.BFLY P2, R32, R31, R30, R29 ;  /* 0x0c00001e1f207389 */ /* 0x000064000004001d */
[----:B01----:R-:W-:Y:S01]  /*6240*/  ENDCOLLECTIVE ;  /* 0x000000000000791b */ /* 0x003fe20003800000 */
.L_x_72:
[----:B------:R-:W-:-:S04]  /*6250*/  FADD.FTZ R35, R35, R36 ;  /* 0x0000002423237221 */ /* 0x000fc80000010000 */
[----:B------:R-:W-:Y:S01]  /*6260*/  IMAD.MOV.U32 R31, RZ, RZ, R35 ;  /* 0x000000ffff1f7224 */ /* 0x000fe200078e0023 */
[----:B------:R-:W-:-:S07]  /*6270*/  MOV R22, R32 ;  /* 0x0000002000167202 */ /* 0x000fce0000000f00 */
[----:B------:R-:W-:Y:S05]  /*6280*/  WARPSYNC.COLLECTIVE R28, `(.L_x_73) ;  /* 0x000000001c087348 */ /* 0x000fea0003c00000 */
[----:B------:R0:W1:Y:S02]  /*6290*/  SHFL.BFLY P2, R32, R31, R30, R29 ;  /* 0x0c00001e1f207389 */ /* 0x000064000004001d */
[----:B01----:R-:W-:Y:S01]  /*62a0*/  ENDCOLLECTIVE ;  /* 0x000000000000791b */ /* 0x003fe20003800000 */
.L_x_73:
[----:B------:R-:W-:Y:S01]  /*62b0*/  FADD.FTZ R37, R33, R22 ;  /* 0x0000001621257221 */ /* 0x000fe20000010000 */
[----:B------:R-:W-:-:S04]  /*62c0*/  HFMA2.MMA R30, -RZ, RZ, 0, 1.1920928955078125e-07 ;  /* 0x00000002ff1e7435 */ /* 0x000fc800000001ff */
[----:B------:R-:W-:Y:S02]  /*62d0*/  MOV R31, R37 ;  /* 0x00000025001f7202 */ /* 0x000fe40000000f00 */
[----:B------:R-:W-:Y:S02]  /*62e0*/  MOV R38, R32 ;  /* 0x0000002000267202 */ /* 0x000fe40000000f00 */
[----:B------:R-:W-:-:S03]  /*62f0*/  @!P0 LEA R32, R11, UR4, 0x7 ;  /* 0x000000040b208c11 */ /* 0x000fc6000f8e38ff */
[----:B------:R-:W-:Y:S02]  /*6300*/  FADD.FTZ R38, R35, R38 ;  /* 0x0000002623267221 */ /* 0x000fe40000010000 */
[----:B------:R-:W-:-:S07]  /*6310*/  @!P0 IMAD R24, R23, 0x4, R32 ;  /* 0x0000000417188824 */ /* 0x000fce00078e0220 */
[----:B------:R-:W-:Y:S05]  /*6320*/  WARPSYNC.COLLECTIVE R28, `(.L_x_74) ;  /* 0x000000001c087348 */ /* 0x000fea0003c00000 */
[----:B------:R0:W1:Y:S02]  /*6330*/  SHFL.BFLY P2, R32, R31, R30, R29 ;  /* 0x0c00001e1f207389 */ /* 0x000064000004001d */
[----:B01----:R-:W-:Y:S01]  /*6340*/  ENDCOLLECTIVE ;  /* 0x000000000000791b */ /* 0x003fe20003800000 */
.L_x_74:
[----:B------:R-:W-:Y:S01]  /*6350*/  IMAD.MOV.U32 R23, RZ, RZ, RZ ;  /* 0x000000ffff177224 */ /* 0x000fe200078e00ff */
[----:B------:R0:W1:Y:S04]  /*6360*/  @!P0 LDS R27, [R24] ;  /* 0x00000000181b8984 */ /* 0x0000680000000800 */
[----:B------:R0:W2:Y:S01]  /*6370*/  @!P0 LDS R39, [R24+0x500] ;  /* 0x0005000018278984 */ /* 0x0000a20000000800 */
[----:B------:R-:W-:Y:S01]  /*6380*/  MOV R31, R38 ;  /* 0x00000026001f7202 */ /* 0x000fe20000000f00 */
[----:B------:R-:W-:-:S07]  /*6390*/  IMAD.MOV.U32 R22, RZ, RZ, R32 ;  /* 0x000000ffff167224 */ /* 0x000fce00078e0020 */
[----:B012---:R-:W-:Y:S05]  /*63a0*/  WARPSYNC.COLLECTIVE R28, `(.L_x_75) ;  /* 0x000000001c087348 */ /* 0x007fea0003c00000 */
[----:B------:R3:W4:Y:S02]  /*63b0*/  SHFL.BFLY P2, R32, R31, R30, R29 ;  /* 0x0c00001e1f207389 */ /* 0x000724000004001d */
[----:B01234-:R-:W-:Y:S01]  /*63c0*/  ENDCOLLECTIVE ;  /* 0x000000000000791b */ /* 0x01ffe20003800000 */
.L_x_75:
[----:B------:R-:W-:Y:S01]  /*63d0*/  FADD.FTZ R37, R37, R22 ;  /* 0x0000001625257221 */ /* 0x000fe20000010000 */
[----:B------:R-:W-:-:S04]  /*63e0*/  HFMA2.MMA R30, -RZ, RZ, 0, 5.9604644775390625e-08 ;  /* 0x00000001ff1e7435 */ /* 0x000fc800000001ff */
[----:B------:R-:W-:Y:S02]  /*63f0*/  MOV R31, R37 ;  /* 0x00000025001f7202 */ /* 0x000fe40000000f00 */
[----:B------:R-:W-:Y:S01]  /*6400*/  @!P0 MOV R26, R27 ;  /* 0x0000001b001a8202 */ /* 0x000fe20000000f00 */
[----:B------:R-:W-:Y:S01]  /*6410*/  @!P0 IMAD.MOV.U32 R25, RZ, RZ, R39 ;  /* 0x000000ffff198224 */ /* 0x000fe200078e0027 */
[----:B------:R-:W-:-:S07]  /*6420*/  MOV R21, R32 ;  /* 0x0000002000157202 */ /* 0x000fce0000000f00 */
[----:B------:R-:W-:Y:S05]  /*6430*/  WARPSYNC.COLLECTIVE R28, `(.L_x_76) ;  /* 0x000000001c087348 */ /* 0x000fea0003c00000 */
[----:B------:R0:W1:Y:S02]  /*6440*/  SHFL.BFLY P2, R32, R31, R30, R29 ;  /* 0x0c00001e1f207389 */ /* 0x000064000004001d */
[----:B01----:R-:W-:Y:S01]  /*6450*/  ENDCOLLECTIVE ;  /* 0x000000000000791b */ /* 0x003fe20003800000 */
.L_x_76:
[----:B------:R-:W-:Y:S01]  /*6460*/  FADD.FTZ R38, R38, R21 ;  /* 0x0000001526267221 */ /* 0x000fe20000010000 */
[----:B------:R-:W-:-:S04]  /*6470*/  HFMA2.MMA R21, -RZ, RZ, 0, 0 ;  /* 0x00000000ff157435 */ /* 0x000fc800000001ff */
[----:B------:R-:W-:Y:S01]  /*6480*/  MOV R31, R38 ;  /* 0x00000026001f7202 */ /* 0x000fe20000000f00 */
[----:B------:R-:W-:-:S07]  /*6490*/  IMAD.MOV.U32 R36, RZ, RZ, R32 ;  /* 0x000000ffff247224 */ /* 0x000fce00078e0020 */
[----:B------:R-:W-:Y:S05]  /*64a0*/  WARPSYNC.COLLECTIVE R28, `(.L_x_77) ;  /* 0x000000001c087348 */ /* 0x000fea0003c00000 */
[----:B------:R0:W1:Y:S02]  /*64b0*/  SHFL.BFLY P2, R32, R31, R30, R29 ;  /* 0x0c00001e1f207389 */ /* 0x000064000004001d */
[----:B01----:R-:W-:Y:S01]  /*64c0*/  ENDCOLLECTIVE ;  /* 0x000000000000791b */ /* 0x003fe20003800000 */
.L_x_77:
[----:B------:R-:W-:Y:S01]  /*64d0*/  FADD.FTZ R36, R37, R36 ;  /* 0x0000002425247221 */ /* 0x000fe20000010000 */
[----:B------:R-:W-:Y:S01]  /*64e0*/  HFMA2.MMA R30, -RZ, RZ, 0, 4.76837158203125e-07 ;  /* 0x00000008ff1e7435 */ /* 0x000fe200000001ff */
[----:B------:R-:W-:Y:S01]  /*64f0*/  IMAD.MOV.U32 R31, RZ, RZ, R26 ;  /* 0x000000ffff1f7224 */ /* 0x000fe200078e001a */
[----:B------:R-:W-:-:S09]  /*6500*/  MOV R35, R32 ;  /* 0x0000002000237202 */ /* 0x000fd20000000f00 */
[----:B------:R-:W-:Y:S05]  /*6510*/  WARPSYNC.COLLECTIVE R28, `(.L_x_78) ;  /* 0x000000001c087348 */ /* 0x000fea0003c00000 */
[----:B------:R0:W1:Y:S02]  /*6520*/  SHFL.BFLY P2, R32, R31, R30, R29 ;  /* 0x0c00001e1f207389 */ /* 0x000064000004001d */
[----:B01----:R-:W-:Y:S01]  /*6530*/  ENDCOLLECTIVE ;  /* 0x000000000000791b */ /* 0x003fe20003800000 */
.L_x_78:
[----:B------:R-:W-:Y:S01]  /*6540*/  FADD.FTZ R35, R38, R35 ;  /* 0x0000002326237221 */ /* 0x000fe20000010000 */
[----:B------:R-:W-:Y:S01]  /*6550*/  IMAD.MOV.U32 R31, RZ, RZ, R25 ;  /* 0x000000ffff1f7224 */ /* 0x000fe200078e0019 */
[----:B------:R-:W-:-:S07]  /*6560*/  MOV R27, R32 ;  /* 0x00000020001b7202 */ /* 0x000fce0000000f00 */
[----:B------:R-:W-:Y:S05]  /*6570*/  WARPSYNC.COLLECTIVE R28, `(.L_x_79) ;  /* 0x000000001c087348 */ /* 0x000fea0003c00000 */
[----:B------:R0:W1:Y:S02]  /*6580*/  SHFL.BFLY P2, R32, R31, R30, R29 ;  /* 0x0c00001e1f207389 */ /* 0x000064000004001d */
[----:B01----:R-:W-:Y:S01]  /*6590*/  ENDCOLLECTIVE ;  /* 0x000000000000791b */ /* 0x003fe20003800000 */
.L_x_79:
[----:B------:R-:W-:Y:S01]  /*65a0*/  FADD.FTZ R27, R27, R26 ;  /* 0x0000001a1b1b7221 */ /* 0x000fe20000010000 */
[----:B------:R-:W-:Y:S01]  /*65b0*/  @!P0 SHF.L.U32 R26, R11, 0x1, RZ ;  /* 0x000000010b1a8819 */ /* 0x000fe200000006ff */
[----:B------:R-:W-:Y:S02]  /*65c0*/  HFMA2.MMA R30, -RZ, RZ, 0, 2.384185791015625e-07 ;  /* 0x00000004ff1e7435 */ /* 0x000fe400000001ff */
[----:B------:R-:W-:Y:S01]  /*65d0*/  IMAD.MOV.U32 R31, RZ, RZ, R27 ;  /* 0x000000ffff1f7224 */ /* 0x000fe200078e001b */
[----:B------:R-:W-:-:S08]  /*65e0*/  MOV R40, R32 ;  /* 0x0000002000287202 */ /* 0x000fd00000000f00 */
[----:B------:R-:W-:Y:S05]  /*65f0*/  WARPSYNC.COLLECTIVE R28, `(.L_x_80) ;  /* 0x000000001c087348 */ /* 0x000fea0003c00000 */
[----:B------:R0:W1:Y:S02]  /*6600*/  SHFL.BFLY P2, R32, R31, R30, R29 ;  /* 0x0c00001e1f207389 */ /* 0x000064000004001d */
[----:B01----:R-:W-:Y:S01]  /*6610*/  ENDCOLLECTIVE ;  /* 0x000000000000791b */ /* 0x003fe20003800000 */
.L_x_80:
[----:B------:R-:W-:Y:S01]  /*6620*/  FADD.FTZ R34, R40, R25 ;  /* 0x0000001928227221 */ /* 0x000fe20000010000 */
[----:B------:R-:W-:-:S04]  /*6630*/  @!P0 IADD3 R25, R16, 0x3c, RZ ;  /* 0x0000003c10198810 */ /* 0x000fc80007ffe0ff */
[----:B------:R-:W-:Y:S01]  /*6640*/  @!P0 LOP3.LUT R25, R25, R26, RZ, 0x3c, !PT ;  /* 0x0000001a19198212 */ /* 0x000fe200078e3cff */
[----:B------:R-:W-:Y:S01]  /*6650*/  IMAD.MOV.U32 R31, RZ, RZ, R34 ;  /* 0x000000ffff1f7224 */ /* 0x000fe200078e0022 */
[----:B------:R-:W-:-:S07]  /*6660*/  MOV R40, R32 ;  /* 0x0000002000287202 */ /* 0x000fce0000000f00 */
[----:B------:R-:W-:Y:S05]  /*6670*/  WARPSYNC.COLLECTIVE R28, `(.L_x_81) ;  /* 0x000000001c087348 */ /* 0x000fea0003c00000 */
[----:B------:R0:W1:Y:S02]  /*6680*/  SHFL.BFLY P2, R32, R31, R30, R29 ;  /* 0x0c00001e1f207389 */ /* 0x000064000004001d */
[----:B01----:R-:W-:Y:S01]  /*6690*/  ENDCOLLECTIVE ;  /* 0x000000000000791b */ /* 0x003fe20003800000 */
.L_x_81:
        /* <DEDUP_REMOVED lines=10> */
.L_x_82:
[----:B------:R0:W1:Y:S04]  /*6740*/  @!P0 LDS R24, [R41] ;  /* 0x0000000029188984 */ /* 0x0000680000000800 */
[----:B------:R0:W2:Y:S01]  /*6750*/  @!P0 LDS R22, [R41+0x500] ;  /* 0x0005000029168984 */ /* 0x0000a20000000800 */
[----:B------:R-:W-:Y:S01]  /*6760*/  MOV R31, R39 ;  /* 0x00000027001f7202 */ /* 0x000fe20000000f00 */
[----:B------:R-:W-:-:S07]  /*6770*/  IMAD.MOV.U32 R25, RZ, RZ, R32 ;  /* 0x000000ffff197224 */ /* 0x000fce00078e0020 */
[----:B012---:R-:W-:Y:S05]  /*6780*/  WARPSYNC.COLLECTIVE R28, `(.L_x_83) ;  /* 0x000000001c087348 */ /* 0x007fea0003c00000 */
[----:B------:R3:W4:Y:S02]  /*6790*/  SHFL.BFLY P2, R32, R31, R30, R29 ;  /* 0x0c00001e1f207389 */ /* 0x000724000004001d */
[----:B01234-:R-:W-:Y:S01]  /*67a0*/  ENDCOLLECTIVE ;  /* 0x000000000000791b */ /* 0x01ffe20003800000 */
.L_x_83:
[----:B------:R-:W-:-:S04]  /*67b0*/  FADD.FTZ R40, R40, R25 ;  /* 0x0000001928287221 */ /* 0x000fc80000010000 */
[----:B------:R-:W-:Y:S01]  /*67c0*/  IMAD.MOV.U32 R31, RZ, RZ, R40 ;  /* 0x000000ffff1f7224 */ /* 0x000fe200078e0028 */
[----:B------:R-:W-:Y:S02]  /*67d0*/  MOV R30, 0x1 ;  /* 0x00000001001e7802 */ /* 0x000fe40000000f00 */
[----:B------:R-:W-:Y:S02]  /*67e0*/  @!P0 MOV R23, R24 ;  /* 0x0000001800178202 */ /* 0x000fe40000000f00 */
[----:B------:R-:W-:Y:S02]  /*67f0*/  @!P0 MOV R21, R22 ;  /* 0x0000001600158202 */ /* 0x000fe40000000f00 */
[----:B------:R-:W-:-:S07]  /*6800*/  MOV R26, R32 ;  /* 0x00000020001a7202 */ /* 0x000fce0000000f00 */
[----:B------:R-:W-:Y:S05]  /*6810*/  WARPSYNC.COLLECTIVE R28, `(.L_x_84) ;  /* 0x000000001c087348 */ /* 0x000fea0003c00000 */
[----:B------:R0:W1:Y:S02]  /*6820*/  SHFL.BFLY P2, R32, R31, R30, R29 ;  /* 0x0c00001e1f207389 */ /* 0x000064000004001d */
[----:B01----:R-:W-:Y:S01]  /*6830*/  ENDCOLLECTIVE ;  /* 0x000000000000791b */ /* 0x003fe20003800000 */
.L_x_84:
[----:B------:R-:W-:Y:S01]  /*6840*/  ISETP.NE.AND P0, PT, R11, RZ, PT ;  /* 0x000000ff0b00720c */ /* 0x000fe20003f05270 */
[----:B------:R-:W-:-:S04]  /*6850*/  FADD.FTZ R39, R39, R26 ;  /* 0x0000001a27277221 */ /* 0x000fc80000010000 */
[----:B------:R-:W-:-:S08]  /*6860*/  IMAD.MOV.U32 R31, RZ, RZ, R39 ;  /* 0x000000ffff1f7224 */ /* 0x000fd000078e0027 */
[----:B------:R-:W0:Y:S01]  /*6870*/  @!P0 LDC.64 R26, c[0x0][0x218] ;  /* 0x00008600ff1a8b82 */ /* 0x000e220000000a00 */
[----:B------:R-:W-:-:S07]  /*6880*/  @!P0 F2FP.BF16.F32.PACK_AB R46, RZ, R46 ;  /* 0x0000002eff2e823e */ /* 0x000fce00000010ff */
[----:B------:R-:W1:Y:S01]  /*6890*/  @!P0 LDC.64 R16, c[0x0][0x220] ;  /* 0x00008800ff108b82 */ /* 0x000e620000000a00 */
[----:B------:R-:W-:-:S07]  /*68a0*/  MOV R41, R32 ;  /* 0x0000002000297202 */ /* 0x000fce0000000f00 */
[----:B01----:R-:W-:Y:S05]  /*68b0*/  WARPSYNC.COLLECTIVE R28, `(.L_x_85) ;  /* 0x000000001c087348 */ /* 0x003fea0003c00000 */
[----:B------:R2:W3:Y:S02]  /*68c0*/  SHFL.BFLY P2, R32, R31, R30, R29 ;  /* 0x0c00001e1f207389 */ /* 0x0004e4000004001d */
[----:B0123--:R-:W-:Y:S01]  /*68d0*/  ENDCOLLECTIVE ;  /* 0x000000000000791b */ /* 0x00ffe20003800000 */
.L_x_85:
[----:B------:R-:W-:Y:S01]  /*68e0*/  FADD.FTZ R40, R40, R41 ;  /* 0x0000002928287221 */ /* 0x000fe20000010000 */
[----:B------:R-:W-:Y:S01]  /*68f0*/  @!P0 IMAD.WIDE R26, R43, 0x2, R26 ;  /* 0x000000022b1a8825 */ /* 0x000fe200078e021a */
[----:B------:R-:W-:-:S03]  /*6900*/  MOV R31, R23 ;  /* 0x00000017001f7202 */ /* 0x000fc60000000f00 */
[----:B------:R-:W-:Y:S02]  /*6910*/  IMAD.MOV.U32 R30, RZ, RZ, 0x8 ;  /* 0x00000008ff1e7424 */ /* 0x000fe400078e00ff */
[----:B------:R-:W-:Y:S01]  /*6920*/  @!P0 IMAD.WIDE R16, R43, 0x2, R16 ;  /* 0x000000022b108825 */ /* 0x000fe200078e0210 */
[----:B------:R-:W-:-:S07]  /*6930*/  MOV R42, R32 ;  /* 0x00000020002a7202 */ /* 0x000fce0000000f00 */
[----:B------:R-:W-:Y:S05]  /*6940*/  WARPSYNC.COLLECTIVE R28, `(.L_x_86) ;  /* 0x000000001c087348 */ /* 0x000fea0003c00000 */
[----:B------:R0:W1:Y:S02]  /*6950*/  SHFL.BFLY P2, R32, R31, R30, R29 ;  /* 0x0c00001e1f207389 */ /* 0x000064000004001d */
[----:B01----:R-:W-:Y:S01]  /*6960*/  ENDCOLLECTIVE ;  /* 0x000000000000791b */ /* 0x003fe20003800000 */
.L_x_86:
[----:B------:R-:W-:Y:S01]  /*6970*/  FADD.FTZ R39, R39, R42 ;  /* 0x0000002a27277221 */ /* 0x000fe20000010000 */
[----:B------:R-:W-:Y:S01]  /*6980*/  IMAD.MOV.U32 R31, RZ, RZ, R21 ;  /* 0x000000ffff1f7224 */ /* 0x000fe200078e0015 */
[----:B------:R-:W-:-:S07]  /*6990*/  MOV R44, R32 ;  /* 0x00000020002c7202 */ /* 0x000fce0000000f00 */
[----:B------:R-:W-:Y:S05]  /*69a0*/  WARPSYNC.COLLECTIVE R28, `(.L_x_87) ;  /* 0x000000001c087348 */ /* 0x000fea0003c00000 */
[----:B------:R0:W1:Y:S02]  /*69b0*/  SHFL.BFLY P2, R32, R31, R30, R29 ;  /* 0x0c00001e1f207389 */ /* 0x000064000004001d */
[----:B01----:R-:W-:Y:S01]  /*69c0*/  ENDCOLLECTIVE ;  /* 0x000000000000791b */ /* 0x003fe20003800000 */
.L_x_87:
[----:B------:R-:W-:-:S05]  /*69d0*/  FADD.FTZ R44, R44, R23 ;  /* 0x000000172c2c7221 */ /* 0x000fca0000010000 */
[----:B------:R-:W-:Y:S01]  /*69e0*/  MOV R31, R44 ;  /* 0x0000002c001f7202 */ /* 0x000fe20000000f00 */
[----:B------:R-:W-:Y:S01]  /*69f0*/  IMAD.MOV.U32 R30, RZ, RZ, 0x4 ;  /* 0x00000004ff1e7424 */ /* 0x000fe200078e00ff */
[----:B------:R-:W-:-:S07]  /*6a00*/  MOV R24, R32 ;  /* 0x0000002000187202 */ /* 0x000fce0000000f00 */
[----:B------:R-:W-:Y:S05]  /*6a10*/  WARPSYNC.COLLECTIVE R28, `(.L_x_88) ;  /* 0x000000001c087348 */ /* 0x000fea0003c00000 */
[----:B------:R0:W1:Y:S02]  /*6a20*/  SHFL.BFLY P2, R32, R31, R30, R29 ;  /* 0x0c00001e1f207389 */ /* 0x000064000004001d */
[----:B01----:R-:W-:Y:S01]  /*6a30*/  ENDCOLLECTIVE ;  /* 0x000000000000791b */ /* 0x003fe20003800000 */
.L_x_88:
[----:B------:R-:W-:Y:S02]  /*6a40*/  FADD.FTZ R33, R24, R21 ;  /* 0x0000001518217221 */ /* 0x000fe40000010000 */
[----:B------:R-:W0:Y:S08]  /*6a50*/  @!P0 LDC.64 R24, c[0x0][0x220] ;  /* 0x00008800ff188b82 */ /* 0x000e300000000a00 */
[----:B------:R-:W1:Y:S01]  /*6a60*/  @!P0 LDC.64 R20, c[0x0][0x220] ;  /* 0x00008800ff148b82 */ /* 0x000e620000000a00 */
[----:B------:R-:W-:-:S02]  /*6a70*/  MOV R31, R33 ;  /* 0x00000021001f7202 */ /* 0x000fc40000000f00 */
[----:B------:R-:W-:-:S07]  /*6a80*/  MOV R23, R32 ;  /* 0x0000002000177202 */ /* 0x000fce0000000f00 */
[----:B01----:R-:W-:Y:S05]  /*6a90*/  WARPSYNC.COLLECTIVE R28, `(.L_x_89) ;  /* 0x000000001c087348 */ /* 0x003fea0003c00000 */
[----:B------:R2:W3:Y:S02]  /*6aa0*/  SHFL.BFLY P2, R32, R31, R30, R29 ;  /* 0x0c00001e1f207389 */ /* 0x0004e4000004001d */
[----:B0123--:R-:W-:Y:S01]  /*6ab0*/  ENDCOLLECTIVE ;  /* 0x000000000000791b */ /* 0x00ffe20003800000 */
.L_x_89:
[----:B------:R-:W-:Y:S01]  /*6ac0*/  FADD.FTZ R44, R44, R23 ;  /* 0x000000172c2c7221 */ /* 0x000fe20000010000 */
[C---:B------:R-:W-:Y:S01]  /*6ad0*/  @!P0 IMAD.WIDE R24, R43.reuse, 0x2, R24 ;  /* 0x000000022b188825 */ /* 0x040fe200078e0218 */
[----:B------:R-:W0:Y:S03]  /*6ae0*/  @!P0 LDC.64 R22, c[0x0][0x218] ;  /* 0x00008600ff168b82 */ /* 0x000e260000000a00 */
[----:B------:R-:W-:Y:S01]  /*6af0*/  @!P0 IMAD.WIDE R20, R43, 0x2, R20 ;  /* 0x000000022b148825 */ /* 0x000fe200078e0214 */
[----:B------:R-:W-:Y:S01]  /*6b00*/  HFMA2.MMA R30, -RZ, RZ, 0, 1.1920928955078125e-07 ;  /* 0x00000002ff1e7435 */ /* 0x000fe200000001ff */
[----:B------:R-:W-:Y:S02]  /*6b10*/  MOV R31, R44 ;  /* 0x0000002c001f7202 */ /* 0x000fe40000000f00 */
[----:B------:R-:W-:-:S08]  /*6b20*/  IMAD.MOV.U32 R34, RZ, RZ, R32 ;  /* 0x000000ffff227224 */ /* 0x000fd000078e0020 */
[----:B0-----:R-:W-:Y:S05]  /*6b30*/  WARPSYNC.COLLECTIVE R28, `(.L_x_90) ;  /* 0x000000001c087348 */ /* 0x001fea0003c00000 */
[----:B------:R1:W2:Y:S02]  /*6b40*/  SHFL.BFLY P2, R32, R31, R30, R29 ;  /* 0x0c00001e1f207389 */ /* 0x0002a4000004001d */
[----:B012---:R-:W-:Y:S01]  /*6b50*/  ENDCOLLECTIVE ;  /* 0x000000000000791b */ /* 0x007fe20003800000 */
.L_x_90:
[----:B------:R-:W-:Y:S01]  /*6b60*/  FADD.FTZ R33, R33, R34 ;  /* 0x0000002221217221 */ /* 0x000fe20000010000 */
[----:B------:R-:W-:-:S04]  /*6b70*/  @!P0 IMAD.WIDE R22, R43, 0x2, R22 ;  /* 0x000000022b168825 */ /* 0x000fc800078e0216 */
[----:B------:R-:W-:Y:S01]  /*6b80*/  MOV R31, R33 ;  /* 0x00000021001f7202 */ /* 0x000fe20000000f00 */
[----:B------:R-:W-:Y:S01]  /*6b90*/  IMAD.MOV.U32 R45, RZ, RZ, R32 ;  /* 0x000000ffff2d7224 */ /* 0x000fe200078e0020 */
[----:B------:R-:W-:Y:S02]  /*6ba0*/  @!P0 F2FP.BF16.F32.PACK_AB R32, RZ, R19 ;  /* 0x00000013ff20823e */ /* 0x000fe400000010ff */
[----:B------:R-:W0:Y:S01]  /*6bb0*/  @!P0 LDC.64 R18, c[0x0][0x218] ;  /* 0x00008600ff128b82 */ /* 0x000e220000000a00 */
[----:B------:R-:W-:Y:S01]  /*6bc0*/  FADD.FTZ R44, R44, R45 ;  /* 0x0000002d2c2c7221 */ /* 0x000fe20000010000 */
[----:B------:R-:W-:-:S07]  /*6bd0*/  PRMT R47, R32, 0x7610, R47 ;  /* 0x00007610202f7816 */ /* 0x000fce000000002f */
[----:B0-----:R-:W-:Y:S05]  /*6be0*/  WARPSYNC.COLLECTIVE R28, `(.L_x_91) ;  /* 0x000000001c087348 */ /* 0x001fea0003c00000 */
[----:B------:R1:W2:Y:S02]  /*6bf0*/  SHFL.BFLY P2, R32, R31, R30, R29 ;  /* 0x0c00001e1f207389 */ /* 0x0002a4000004001d */
[----:B012---:R-:W-:Y:S01]  /*6c00*/  ENDCOLLECTIVE ;  /* 0x000000000000791b */ /* 0x007fe20003800000 */
.L_x_91:
[----:B------:R0:W-:Y:S04]  /*6c10*/  @!P0 STG.E.U16 desc[UR14][R26.64], R47 ;  /* 0x0000002f1a008986 */ /* 0x0001e8000c10150e */
[----:B------:R1:W-:Y:S01]  /*6c20*/  @!P0 STG.E.U16 desc[UR14][R24.64], R46 ;  /* 0x0000002e18008986 */ /* 0x0003e2000c10150e */
[----:B------:R-:W-:Y:S01]  /*6c30*/  @!P0 F2FP.BF16.F32.PACK_AB R28, RZ, R40 ;  /* 0x00000028ff1c823e */ /* 0x000fe200000010ff */
[----:B------:R-:W-:Y:S01]  /*6c40*/  HFMA2.MMA R30, -RZ, RZ, 0, 5.9604644775390625e-08 ;  /* 0x00000001ff1e7435 */ /* 0x000fe200000001ff */
[----:B------:R-:W-:Y:S02]  /*6c50*/  MOV R31, R44 ;  /* 0x0000002c001f7202 */ /* 0x000fe40000000f00 */
[----:B0-----:R-:W-:Y:S02]  /*6c60*/  @!P0 F2FP.BF16.F32.PACK_AB R27, RZ, R35 ;  /* 0x00000023ff1b823e */ /* 0x001fe400000010ff */
[----:B-1----:R-:W-:Y:S01]  /*6c70*/  PRMT R24, R28, 0x7610, R24 ;  /* 0x000076101c187816 */ /* 0x002fe20000000018 */
[----:B------:R-:W-:Y:S01]  /*6c80*/  IMAD.MOV.U32 R28, RZ, RZ, 0xffff ;  /* 0x0000ffffff1c7424 */ /* 0x000fe200078e00ff */
[----:B------:R-:W-:Y:S01]  /*6c90*/  @!P0 F2FP.BF16.F32.PACK_AB R25, RZ, R36 ;  /* 0x00000024ff19823e */ /* 0x000fe200000010ff */
[----:B------:R-:W-:Y:S01]  /*6ca0*/  @!P0 IMAD.WIDE R18, R43, 0x2, R18 ;  /* 0x000000022b128825 */ /* 0x000fe200078e0212 */
[----:B------:R-:W-:-:S03]  /*6cb0*/  @!P0 F2FP.BF16.F32.PACK_AB R35, RZ, R39 ;  /* 0x00000027ff23823e */ /* 0x000fc600000010ff */
[----:B------:R-:W-:Y:S01]  /*6cc0*/  IMAD.MOV.U32 R34, RZ, RZ, R32 ;  /* 0x000000ffff227224 */ /* 0x000fe200078e0020 */
[----:B------:R0:W-:Y:S03]  /*6cd0*/  @!P0 STG.E.U16 desc[UR14][R22.64+0x28], R25 ;  /* 0x0000281916008986 */ /* 0x0001e6000c10150e */
[----:B------:R-:W-:-:S07]  /*6ce0*/  FADD.FTZ R33, R33, R34 ;  /* 0x0000002221217221 */ /* 0x000fce0000010000 */
[----:B0-----:R-:W-:Y:S05]  /*6cf0*/  WARPSYNC.COLLECTIVE R28, `(.L_x_92) ;  /* 0x000000001c087348 */ /* 0x001fea0003c00000 */
[----:B------:R1:W2:Y:S02]  /*6d00*/  SHFL.BFLY P2, R32, R31, R30, R29 ;  /* 0x0c00001e1f207389 */ /* 0x0002a4000004001d */
[----:B012---:R-:W-:Y:S01]  /*6d10*/  ENDCOLLECTIVE ;  /* 0x000000000000791b */ /* 0x007fe20003800000 */
.L_x_92:
[----:B------:R0:W-:Y:S04]  /*6d20*/  @!P0 STG.E.U16 desc[UR14][R20.64+0x28], R27 ;  /* 0x0000281b14008986 */ /* 0x0001e8000c10150e */
[----:B------:R0:W-:Y:S04]  /*6d30*/  @!P0 STG.E.U16 desc[UR14][R18.64+0x50], R24 ;  /* 0x0000501812008986 */ /* 0x0001e8000c10150e */
[----:B------:R0:W-:Y:S01]  /*6d40*/  @!P0 STG.E.U16 desc[UR14][R16.64+0x50], R35 ;  /* 0x0000502310008986 */ /* 0x0001e2000c10150e */
[----:B------:R-:W-:Y:S02]  /*6d50*/  MOV R31, R33 ;  /* 0x00000021001f7202 */ /* 0x000fe40000000f00 */
[----:B------:R-:W-:-:S07]  /*6d60*/  MOV R37, R32 ;  /* 0x0000002000257202 */ /* 0x000fce0000000f00 */
[----:B0-----:R-:W-:Y:S05]  /*6d70*/  WARPSYNC.COLLECTIVE R28, `(.L_x_93) ;  /* 0x000000001c087348 */ /* 0x001fea0003c00000 */
[----:B------:R1:W2:Y:S02]  /*6d80*/  SHFL.BFLY P2, R32, R31, R30, R29 ;  /* 0x0c00001e1f207389 */ /* 0x0002a4000004001d */
[----:B012---:R-:W-:Y:S01]  /*6d90*/  ENDCOLLECTIVE ;  /* 0x000000000000791b */ /* 0x007fe20003800000 */
.L_x_93:
[----:B------:R-:W-:Y:S01]  /*6da0*/  FADD.FTZ R37, R44, R37 ;  /* 0x000000252c257221 */ /* 0x000fe20000010000 */
[----:B------:R-:W-:Y:S06]  /*6db0*/  BRA `(.L_x_94) ;  /* 0xffffffe000dc7947 */ /* 0x000fec000383ffff */
.L_x_95:
[----:B------:R-:W-:-:S00]  /*6dc0*/  BRA `(.L_x_95) ;  /* 0xfffffffc00fc7947 */ /* 0x000fc0000383ffff */
[----:B------:R-:W-:-:S00]  /*6dd0*/  NOP ;  /* 0x0000000000007918 */ /* 0x000fc00000000000 */
        /* <DEDUP_REMOVED lines=10> */
.L_x_2628:


//--------------------- .text._ZN13group_norm_v218gn_bwd_cuda_kernelI13__nv_bfloat16Li320ELi1ELi32ELi40ELi1024ELb0ELb1ELi32ELi320ELi320ELi4ELb1ELi4ELb0ELb0ELNS_15WgradSyncMethodE3ENS_16CompileConditionILi900EEEEEvPT_S6_S6_PKS5_S8_S8_S8_PKfflPfPj --------------------------
	.section	.text._ZN13group_norm_v218gn_bwd_cuda_kernelI13__nv_bfloat16Li320ELi1ELi32ELi40ELi1024ELb0ELb1ELi32ELi320ELi320ELi4ELb1ELi4ELb0ELb0ELNS_15WgradSyncMethodE3ENS_16CompileConditionILi900EEEEEvPT_S6_S6_PKS5_S8_S8_S8_PKfflPfPj,"ax",@progbits
	.align	128
        .global         _ZN13group_norm_v218gn_bwd_cuda_kernelI13__nv_bfloat16Li320ELi1ELi32ELi40ELi1024ELb0ELb1ELi32ELi320ELi320ELi4ELb1ELi4ELb0ELb0ELNS_15WgradSyncMethodE3ENS_16CompileConditionILi900EEEEEvPT_S6_S6_PKS5_S8_S8_S8_PKfflPfPj
        .type           _ZN13group_norm_v218gn_bwd_cuda_kernelI13__nv_bfloat16Li320ELi1ELi32ELi40ELi1024ELb0ELb1ELi32ELi320ELi320ELi4ELb1ELi4ELb0ELb0ELNS_15WgradSyncMethodE3ENS_16CompileConditionILi900EEEEEvPT_S6_S6_PKS5_S8_S8_S8_PKfflPfPj,@function
        .size           _ZN13group_norm_v218gn_bwd_cuda_kernelI13__nv_bfloat16Li320ELi1ELi32ELi40ELi1024ELb0ELb1ELi32ELi320ELi320ELi4ELb1ELi4ELb0ELb0ELNS_15WgradSyncMethodE3ENS_16CompileConditionILi900EEEEEvPT_S6_S6_PKS5_S8_S8_S8_PKfflPfPj,(.L_x_2629 - _ZN13group_norm_v218gn_bwd_cuda_kernelI13__nv_bfloat16Li320ELi1ELi32ELi40ELi1024ELb0ELb1ELi32ELi320ELi320ELi4ELb1ELi4ELb0ELb0ELNS_15WgradSyncMethodE3ENS_16CompileConditionILi900EEEEEvPT_S6_S6_PKS5_S8_S8_S8_PKfflPfPj)
        .other          _ZN13group_norm_v218gn_bwd_cuda_kernelI13__nv_bfloat16Li320ELi1ELi32ELi40ELi1024ELb0ELb1ELi32ELi320ELi320ELi4ELb1ELi4ELb0ELb0ELNS_15WgradSyncMethodE3ENS_16CompileConditionILi900EEEEEvPT_S6_S6_PKS5_S8_S8_S8_PKfflPfPj,@"STO_CUDA_ENTRY STV_DEFAULT"
_ZN13group_norm_v218gn_bwd_cuda_kernelI13__nv_bfloat16Li320ELi1ELi32ELi40ELi1024ELb0ELb1ELi32ELi320ELi320ELi4ELb1ELi4ELb0ELb0ELNS_15WgradSyncMethodE3ENS_16CompileConditionILi900EEEEEvPT_S6_S6_PKS5_S8_S8_S8_PKfflPfPj:
.text._ZN13group_norm_v218gn_bwd_cuda_kernelI13__nv_bfloat16Li320ELi1ELi32ELi40ELi1024ELb0ELb1ELi32ELi320ELi320ELi4ELb1ELi4ELb0ELb0ELNS_15WgradSyncMethodE3ENS_16CompileConditionILi900EEEEEvPT_S6_S6_PKS5_S8_S8_S8_PKfflPfPj:
[----:B------:R-:W-:Y:S01]  /*0000*/  LDC R1, c[0x0][0x28] ;  /* 0x00000a00ff017b82 */ /* 0x000fe20000000800 */
[----:B------:R-:W0:Y:S01]  /*0010*/  S2R R0, SR_CTAID.Y ;  /* 0x0000000000007919 */ /* 0x000e220000002600 */
[----:B------:R-:W-:Y:S01]  /*0020*/  ULDC.64 UR6, c[0x0][0x258] ;  /* 0x0000960000067ab9 */ /* 0x000fe20000000a00 */
[----:B------:R-:W-:Y:S01]  /*0030*/  ULDC.64 UR8, c[0x0][0x208] ;  /* 0x0000820000087ab9 */ /* 0x000fe20000000a00 */
[----:B------:R-:W-:Y:S01]  /*0040*/  USHF.L.U32 UR10, UR6, 0x2, URZ ;  /* 0x00000002060a7899 */ /* 0x000fe2000800063f */
[----:B------:R-:W1:Y:S01]  /*0050*/  S2R R4, SR_CTAID.X ;  /* 0x0000000000047919 */ /* 0x000e620000002500 */
[----:B------:R-:W-:Y:S01]  /*0060*/  USHF.L.U64.HI UR6, UR6, 0x2, UR7 ;  /* 0x0000000206067899 */ /* 0x000fe20008010207 */
[----:B------:R-:W-:-:S05]  /*0070*/  HFMA2.MMA R129, -RZ, RZ, 0, 0 ;  /* 0x00000000ff817435 */ /* 0x000fca00000001ff */
[----:B------:R-:W-:Y:S02]  /*0080*/  MOV R2, UR6 ;  /* 0x0000000600027c02 */ /* 0x000fe40008000f00 */
[----:B0-----:R-:W-:Y:S01]  /*0090*/  ISETP.LT.U32.AND P0, PT, R0, UR10, PT ;  /* 0x0000000a00007c0c */ /* 0x001fe2000bf01070 */
[----:B------:R-:W-:-:S03]  /*00a0*/  IMAD.MOV.U32 R94, RZ, RZ, R0 ;  /* 0x000000ffff5e7224 */ /* 0x000fc600078e0000 */
[----:B------:R-:W-:-:S13]  /*00b0*/  ISETP.GT.AND.EX P0, PT, R2, RZ, PT, P0 ;  /* 0x000000ff0200720c */ /* 0x000fda0003f04300 */
[----:B-1----:R-:W-:Y:S05]  /*00c0*/  @P0 BRA `(.L_x_96) ;  /* 0x0000000000680947 */ /* 0x002fea0003800000 */
[----:B------:R-:W0:Y:S01]  /*00d0*/  S2R R2, SR_TID.X ;  /* 0x0000000000027919 */ /* 0x000e220000002100 */
[----:B------:R-:W-:Y:S01]  /*00e0*/  BAR.SYNC.DEFER_BLOCKING 0x0 ;  /* 0x0000000000007b1d */ /* 0x000fe20000010000 */
[----:B0-----:R-:W-:-:S13]  /*00f0*/  ISETP.NE.AND P0, PT, R2, RZ, PT ;  /* 0x000000ff0200720c */ /* 0x001fda0003f05270 */
[----:B------:R-:W-:Y:S05]  /*0100*/  @P0 BRA `(.L_x_97) ;  /* 0x00000000004c0947 */ /* 0x000fea0003800000 */
[----:B------:R-:W0:Y:S01]  /*0110*/  LDC.64 R2, c[0x0][0x268] ;  /* 0x00009a00ff027b82 */ /* 0x000e220000000a00 */
[----:B------:R-:W-:Y:S02]  /*0120*/  SHF.R.U32.HI R6, RZ, 0x2, R94 ;  /* 0x00000002ff067819 */ /* 0x000fe4000001165e */
[----:B------:R-:W-:Y:S02]  /*0130*/  LOP3.LUT R5, R0, 0x3, RZ, 0xc0, !PT ;  /* 0x0000000300057812 */ /* 0x000fe400078ec0ff */
[----:B------:R-:W-:Y:S02]  /*0140*/  IADD3 R7, -R6, RZ, RZ ;  /* 0x000000ff06077210 */ /* 0x000fe40007ffe1ff */
[----:B------:R-:W-:Y:S02]  /*0150*/  LOP3.LUT R5, R5, 0x4, RZ, 0xfc, !PT ;  /* 0x0000000405057812 */ /* 0x000fe400078efcff */
[----:B------:R-:W-:Y:S02]  /*0160*/  ISETP.NE.AND P0, PT, R4, R7, PT ;  /* 0x000000070400720c */ /* 0x000fe40003f05270 */
[----:B------:R-:W-:Y:S01]  /*0170*/  MOV R6, 0x7fffffe1 ;  /* 0x7fffffe100067802 */ /* 0x000fe20000000f00 */
[----:B0-----:R-:W-:-:S03]  /*0180*/  IMAD.WIDE.U32 R2, R5, 0x4, R2 ;  /* 0x0000000405027825 */ /* 0x001fc600078e0002 */
[----:B------:R-:W-:Y:S01]  /*0190*/  SEL R5, R6, 0x1, !P0 ;  /* 0x0000000106057807 */ /* 0x000fe20004000000 */
[----:B------:R-:W-:Y:S06]  /*01a0*/  MEMBAR.ALL.GPU ;  /* 0x0000000000007992 */ /* 0x000fec000000a000 */
[----:B------:R-:W-:-:S00]  /*01b0*/  ERRBAR ;  /* 0x00000000000079ab */ /* 0x000fc00000000000 */
[----:B------:R-:W-:Y:S06]  /*01c0*/  CGAERRBAR ;  /* 0x00000000000075ab */ /* 0x000fec0000000000 */
[----:B------:R0:W5:Y:S02]  /*01d0*/  ATOM.E.ADD.STRONG.GPU PT, R5, desc[UR8][R2.64], R5 ;  /* 0x000000050205798a */ /* 0x00016400081ee1c8 */
.L_x_98:
[----:B------:R-:W2:Y:S04]  /*01e0*/  LD.E.STRONG.GPU R6, desc[UR8][R2.64] ;  /* 0x0000000802067980 */ /* 0x000ea8000c10f900 */
[----:B--2---:R-:W-:Y:S01]  /*01f0*/  CCTL.IVALL ;  /* 0x00000000ff00798f */ /* 0x004fe20002000000 */
[----:B------:R-:W-:Y:S05]  /*0200*/  YIELD ;  /* 0x0000000000007946 */ /* 0x000fea0003800000 */
[----:B-----5:R-:W-:-:S04]  /*0210*/  LOP3.LUT R6, R6, R5, RZ, 0x3c, !PT ;  /* 0x0000000506067212 */ /* 0x020fc800078e3cff */
[----:B------:R-:W-:-:S13]  /*0220*/  ISETP.GT.AND P0, PT, R6, -0x1, PT ;  /* 0xffffffff0600780c */ /* 0x000fda0003f04270 */
[----:B------:R-:W-:Y:S05]  /*0230*/  @P0 BRA `(.L_x_98) ;  /* 0xfffffffc00e80947 */ /* 0x000fea000383ffff */
.L_x_97:
[----:B------:R-:W-:Y:S05]  /*0240*/  WARPSYNC.ALL ;  /* 0x0000000000007948 */ /* 0x000fea0003800000 */
[----:B------:R-:W-:Y:S06]  /*0250*/  BAR.SYNC.DEFER_BLOCKING 0x0 ;  /* 0x0000000000007b1d */ /* 0x000fec0000010000 */
[----:B------:R-:W-:Y:S05]  /*0260*/  BRA `(.L_x_99) ;  /* 0x00000040001c7947 */ /* 0x000fea0003800000 */
.L_x_96:
[----:B------:R-:W0:Y:S01]  /*0270*/  S2R R69, SR_TID.X ;  /* 0x0000000000457919 */ /* 0x000e220000002100 */
[----:B------:R-:W-:Y:S02]  /*0280*/  CS2R R40, SRZ ;  /* 0x0000000000287805 */ /* 0x000fe4000001ff00 */
[----:B------:R-:W-:Y:S02]  /*0290*/  CS2R R44, SRZ ;  /* 0x00000000002c7805 */ /* 0x000fe4000001ff00 */
[----:B------:R-:W-:Y:S01]  /*02a0*/  CS2R R38, SRZ ;  /* 0x0000000000267805 */ /* 0x000fe2000001ff00 */
[----:B------:R-:W1:Y:S01]  /*02b0*/  S2R R5, SR_CgaCtaId ;  /* 0x0000000000057919 */ /* 0x000e620000008800 */
[----:B------:R-:W-:Y:S01]  /*02c0*/  CS2R R42, SRZ ;  /* 0x00000000002a7805 */ /* 0x000fe2000001ff00 */
[----:B------:R-:W-:Y:S01]  /*02d0*/  UMOV UR4, URZ ;  /* 0x0000003f00047c82 */ /* 0x000fe20008000000 */
[----:B0-----:R-:W-:Y:S01]  /*02e0*/  IMAD.WIDE.U32 R2, R69, -0x33333333, RZ ;  /* 0xcccccccd45027825 */ /* 0x001fe200078e00ff */
[----:B------:R-:W-:-:S02]  /*02f0*/  SHF.R.S32.HI R6, RZ, 0x1f, R69 ;  /* 0x0000001fff067819 */ /* 0x000fc40000011445 */
[----:B------:R-:W-:Y:S02]  /*0300*/  MOV R2, 0x400 ;  /* 0x0000040000027802 */ /* 0x000fe40000000f00 */
[----:B------:R-:W-:Y:S02]  /*0310*/  SHF.R.U32.HI R11, RZ, 0x6, R3 ;  /* 0x00000006ff0b7819 */ /* 0x000fe40000011603 */
[----:B------:R-:W-:Y:S01]  /*0320*/  LEA.HI R3, R6, R69, RZ, 0x2 ;  /* 0x0000004506037211 */ /* 0x000fe200078f10ff */
[----:B------:R-:W-:Y:S01]  /*0330*/  VIADD R70, R2, 0x2800 ;  /* 0x0000280002467836 */ /* 0x000fe20000000000 */
[----:B------:R-:W-:Y:S01]  /*0340*/  SHF.L.U32 R2, R4, 0x5, RZ ;  /* 0x0000000504027819 */ /* 0x000fe200000006ff */
[----:B------:R-:W-:Y:S01]  /*0350*/  IMAD R71, R11, -0x50, R69 ;  /* 0xffffffb00b477824 */ /* 0x000fe200078e0245 */
[----:B------:R-:W-:Y:S02]  /*0360*/  SHF.R.S32.HI R130, RZ, 0x2, R3 ;  /* 0x00000002ff827819 */ /* 0x000fe40000011403 */
[----:B-1----:R-:W-:-:S02]  /*0370*/  LEA R70, R5, R70, 0x18 ;  /* 0x0000004605467211 */ /* 0x002fc400078ec0ff */
[C---:B------:R-:W-:Y:S02]  /*0380*/  IADD3 R5, R130.reuse, 0x50, RZ ;  /* 0x0000005082057810 */ /* 0x040fe40007ffe0ff */
[C---:B------:R-:W-:Y:S01]  /*0390*/  IADD3 R7, R130.reuse, 0xa0, RZ ;  /* 0x000000a082077810 */ /* 0x040fe20007ffe0ff */
[----:B------:R-:W-:Y:S01]  /*03a0*/  IMAD R72, R71, 0x28, R70 ;  /* 0x0000002847487824 */ /* 0x000fe200078e0246 */
[----:B------:R-:W-:Y:S02]  /*03b0*/  IADD3 R9, R130, 0xf0, RZ ;  /* 0x000000f082097810 */ /* 0x000fe40007ffe0ff */
[----:B------:R-:W-:Y:S01]  /*03c0*/  SHF.R.S32.HI R8, RZ, 0x1f, R5 ;  /* 0x0000001fff087819 */ /* 0x000fe20000011405 */
[----:B------:R-:W-:Y:S01]  /*03d0*/  IMAD R72, R11, 0x8, R72 ;  /* 0x000000080b487824 */ /* 0x000fe200078e0248 */
[----:B------:R-:W-:Y:S02]  /*03e0*/  SHF.R.S32.HI R10, RZ, 0x1f, R7 ;  /* 0x0000001fff0a7819 */ /* 0x000fe40000011407 */
[----:B------:R-:W-:-:S02]  /*03f0*/  SHF.R.S32.HI R12, RZ, 0x1f, R9 ;  /* 0x0000001fff0c7819 */ /* 0x000fc40000011409 */
[----:B------:R-:W-:Y:S02]  /*0400*/  LEA.HI R8, R8, R5, RZ, 0x2 ;  /* 0x0000000508087211 */ /* 0x000fe400078f10ff */
[----:B------:R-:W-:Y:S02]  /*0410*/  LOP3.LUT R2, R2, 0x3e0, RZ, 0xc0, !PT ;  /* 0x000003e002027812 */ /* 0x000fe400078ec0ff */
[----:B------:R-:W-:Y:S02]  /*0420*/  LEA.HI R5, R6, R69, RZ, 0x4 ;  /* 0x0000004506057211 */ /* 0x000fe400078f20ff */
[----:B------:R-:W-:Y:S01]  /*0430*/  LOP3.LUT R6, R3, 0xfffffffc, RZ, 0xc0, !PT ;  /* 0xfffffffc03067812 */ /* 0x000fe200078ec0ff */
[----:B------:R-:W-:Y:S01]  /*0440*/  IMAD.IADD R2, R2, 0x1, R11 ;  /* 0x0000000102027824 */ /* 0x000fe200078e020b */
[----:B------:R-:W-:Y:S02]  /*0450*/  LEA.HI R10, R10, R7, RZ, 0x2 ;  /* 0x000000070a0a7211 */ /* 0x000fe400078f10ff */
[----:B------:R-:W-:Y:S01]  /*0460*/  LEA.HI R12, R12, R9, RZ, 0x2 ;  /* 0x000000090c0c7211 */ /* 0x000fe200078f10ff */
[----:B------:R-:W-:Y:S01]  /*0470*/  IMAD R68, R2, 0x500, RZ ;  /* 0x0000050002447824 */ /* 0x000fe200078e02ff */
[----:B------:R-:W-:-:S02]  /*0480*/  SHF.R.U32.HI R5, RZ, 0x4, R5 ;  /* 0x00000004ff057819 */ /* 0x000fc40000011605 */
[----:B------:R-:W-:Y:S02]  /*0490*/  IADD3 R6, -R6, R69, RZ ;  /* 0x0000004506067210 */ /* 0x000fe40007ffe1ff */
[----:B------:R-:W-:Y:S02]  /*04a0*/  SHF.R.U32.HI R3, RZ, 0x2, R8 ;  /* 0x00000002ff037819 */ /* 0x000fe40000011608 */
[----:B------:R-:W-:Y:S02]  /*04b0*/  SHF.R.U32.HI R75, RZ, 0x2, R10 ;  /* 0x00000002ff4b7819 */ /* 0x000fe4000001160a */
[----:B------:R-:W-:Y:S02]  /*04c0*/  SHF.R.U32.HI R7, RZ, 0x2, R12 ;  /* 0x00000002ff077819 */ /* 0x000fe4000001160c */
[C---:B------:R-:W-:Y:S02]  /*04d0*/  LOP3.LUT R73, R6.reuse, 0x3, R5, 0x78, !PT ;  /* 0x0000000306497812 */ /* 0x040fe400078e7805 */
[----:B------:R-:W-:-:S02]  /*04e0*/  LOP3.LUT R74, R6, 0x3, R3, 0x78, !PT ;  /* 0x00000003064a7812 */ /* 0x000fc400078e7803 */
[C---:B------:R-:W-:Y:S02]  /*04f0*/  LOP3.LUT R75, R6.reuse, 0x3, R75, 0x78, !PT ;  /* 0x00000003064b7812 */ /* 0x040fe400078e784b */
[----:B------:R-:W-:-:S07]  /*0500*/  LOP3.LUT R76, R6, 0x3, R7, 0x78, !PT ;  /* 0x00000003064c7812 */ /* 0x000fce00078e7807 */
.L_x_111:
[C---:B------:R-:W-:Y:S01]  /*0510*/  LOP3.LUT R58, R94.reuse, 0x3, RZ, 0xc0, !PT ;  /* 0x000000035e3a7812 */ /* 0x040fe200078ec0ff */
[----:B------:R-:W0:Y:S01]  /*0520*/  LDC.64 R8, c[0x0][0x238] ;  /* 0x00008e00ff087b82 */ /* 0x000e220000000a00 */
[--C-:B--2---:R-:W-:Y:S01]  /*0530*/  SHF.R.U32.HI R5, RZ, 0x2, R129.reuse ;  /* 0x00000002ff057819 */ /* 0x104fe20000011681 */
[----:B------:R-:W-:Y:S01]  /*0540*/  ULDC.64 UR12, c[0x0][0x248] ;  /* 0x00009200000c7ab9 */ /* 0x000fe20000000a00 */
[----:B------:R-:W-:Y:S01]  /*0550*/  SHF.R.U64 R10, R94, 0x2, R129 ;  /* 0x000000025e0a7819 */ /* 0x000fe20000001281 */
[----:B------:R-:W-:Y:S01]  /*0560*/  IMAD R58, R58, 0x140, RZ ;  /* 0x000001403a3a7824 */ /* 0x000fe200078e02ff */
[----:B------:R-:W-:Y:S01]  /*0570*/  ULDC.64 UR14, c[0x0][0x228] ;  /* 0x00008a00000e7ab9 */ /* 0x000fe20000000a00 */
[----:B------:R-:W-:Y:S01]  /*0580*/  IMAD R11, R5, 0x140000, RZ ;  /* 0x00140000050b7824 */ /* 0x000fe200078e02ff */
[----:B------:R-:W-:Y:S02]  /*0590*/  ULDC UR5, c[0x0][0x250] ;  /* 0x0000940000057ab9 */ /* 0x000fe40000000800 */
[----:B------:R-:W-:-:S04]  /*05a0*/  LEA R46, R71, R58, 0x2 ;  /* 0x0000003a472e7211 */ /* 0x000fc800078e10ff */
[----:B------:R-:W-:Y:S01]  /*05b0*/  SHF.R.S32.HI R47, RZ, 0x1f, R46 ;  /* 0x0000001fff2f7819 */ /* 0x000fe2000001142e */
[----:B------:R-:W-:-:S04]  /*05c0*/  IMAD.WIDE.U32 R2, R46, -0x33333333, RZ ;  /* 0xcccccccd2e027825 */ /* 0x000fc800078e00ff */
[----:B------:R-:W-:Y:S01]  /*05d0*/  IMAD.WIDE.U32 R6, R10, 0x140000, R46 ;  /* 0x001400000a067825 */ /* 0x000fe200078e002e */
[----:B------:R-:W-:-:S03]  /*05e0*/  SHF.R.U32.HI R93, RZ, 0x5, R3 ;  /* 0x00000005ff5d7819 */ /* 0x000fc60000011603 */
[----:B------:R-:W-:Y:S01]  /*05f0*/  IMAD.IADD R80, R7, 0x1, R11 ;  /* 0x0000000107507824 */ /* 0x000fe200078e020b */
[----:B------:R-:W-:Y:S02]  /*0600*/  LEA R3, P0, R10, R93, 0x5 ;  /* 0x0000005d0a037211 */ /* 0x000fe400078028ff */
[----:B------:R-:W-:Y:S02]  /*0610*/  IADD3 R78, P1, R68, R6, RZ ;  /* 0x00000006444e7210 */ /* 0x000fe40007f3e0ff */
[----:B------:R-:W-:Y:S02]  /*0620*/  LEA.HI.X R10, R10, RZ, R5, 0x5, P0 ;  /* 0x000000ff0a0a7211 */ /* 0x000fe400000f2c05 */
[C---:B------:R-:W-:Y:S02]  /*0630*/  LEA R2, P0, R3.reuse, UR12, 0x3 ;  /* 0x0000000c03027c11 */ /* 0x040fe4000f8018ff */
[----:B------:R-:W-:Y:S02]  /*0640*/  IADD3.X R5, RZ, R80, RZ, P1, !PT ;  /* 0x00000050ff057210 */ /* 0x000fe40000ffe4ff */
[----:B------:R-:W-:Y:S01]  /*0650*/  LEA.HI.X R3, R3, UR13, R10, 0x3, P0 ;  /* 0x0000000d03037c11 */ /* 0x000fe200080f1c0a */
[----:B------:R-:W-:Y:S01]  /*0660*/  ULDC.64 UR12, c[0x0][0x230] ;  /* 0x00008c00000c7ab9 */ /* 0x000fe20000000a00 */
[----:B------:R-:W-:-:S02]  /*0670*/  SHF.L.U64.HI R92, R78, 0x1, R5 ;  /* 0x000000014e5c7819 */ /* 0x000fc40000010205 */
[----:B------:R-:W-:Y:S02]  /*0680*/  SHF.L.U32 R78, R78, 0x1, RZ ;  /* 0x000000014e4e7819 */ /* 0x000fe400000006ff */
[----:B------:R-:W2:Y:S01]  /*0690*/  LDG.E.64.CONSTANT R2, desc[UR8][R2.64] ;  /* 0x0000000802027981 */ /* 0x000ea2000c1e9b00 */
[----:B0-----:R-:W-:Y:S01]  /*06a0*/  IMAD.WIDE R46, R46, 0x2, R8 ;  /* 0x000000022e2e7825 */ /* 0x001fe200078e0208 */
[C---:B------:R-:W-:Y:S02]  /*06b0*/  IADD3 R36, P0, R78.reuse, UR12, RZ ;  /* 0x0000000c4e247c10 */ /* 0x040fe4000ff1e0ff */
[----:B------:R-:W-:Y:S02]  /*06c0*/  IADD3 R34, P1, R78, UR14, RZ ;  /* 0x0000000e4e227c10 */ /* 0x000fe4000ff3e0ff */
[C---:B------:R-:W-:Y:S01]  /*06d0*/  IADD3.X R37, R92.reuse, UR13, RZ, P0, !PT ;  /* 0x0000000d5c257c10 */ /* 0x040fe200087fe4ff */
[----:B------:R-:W3:Y:S01]  /*06e0*/  LDG.E.64.CONSTANT R46, desc[UR8][R46.64] ;  /* 0x000000082e2e7981 */ /* 0x000ee2000c1e9b00 */
[----:B------:R-:W-:-:S04]  /*06f0*/  IADD3.X R35, R92, UR15, RZ, P1, !PT ;  /* 0x0000000f5c237c10 */ /* 0x000fc80008ffe4ff */
[----:B------:R-:W4:Y:S04]  /*0700*/  LDG.E.64.CONSTANT R36, desc[UR8][R36.64] ;  /* 0x0000000824247981 */ /* 0x000f28000c1e9b00 */
[----:B------:R-:W5:Y:S01]  /*0710*/  LDG.E.64.CONSTANT R34, desc[UR8][R34.64] ;  /* 0x0000000822227981 */ /* 0x000f62000c1e9b00 */
[----:B------:R-:W-:-:S05]  /*0720*/  VIADD R5, R68, 0x1400 ;  /* 0x0000140044057836 */ /* 0x000fca0000000000 */
[----:B------:R-:W-:-:S04]  /*0730*/  IADD3 R5, P0, R5, R6, RZ ;  /* 0x0000000605057210 */ /* 0x000fc80007f1e0ff */
[----:B------:R-:W-:Y:S02]  /*0740*/  IADD3.X R90, RZ, R80, RZ, P0, !PT ;  /* 0x00000050ff5a7210 */ /* 0x000fe400007fe4ff */
[C---:B------:R-:W-:Y:S02]  /*0750*/  SHF.L.U32 R91, R5.reuse, 0x1, RZ ;  /* 0x00000001055b7819 */ /* 0x040fe400000006ff */
[----:B------:R-:W-:Y:S02]  /*0760*/  SHF.L.U64.HI R90, R5, 0x1, R90 ;  /* 0x00000001055a7819 */ /* 0x000fe4000001025a */
[C---:B------:R-:W-:Y:S02]  /*0770*/  IADD3 R32, P0, R91.reuse, UR12, RZ ;  /* 0x0000000c5b207c10 */ /* 0x040fe4000ff1e0ff */
[----:B------:R-:W-:Y:S02]  /*0780*/  IADD3 R30, P1, R91, UR14, RZ ;  /* 0x0000000e5b1e7c10 */ /* 0x000fe4000ff3e0ff */
[----:B------:R-:W-:Y:S01]  /*0790*/  IADD3.X R33, R90, UR13, RZ, P0, !PT ;  /* 0x0000000d5a217c10 */ /* 0x000fe200087fe4ff */
[----:B------:R-:W-:Y:S01]  /*07a0*/  VIADD R5, R68, 0x2800 ;  /* 0x0000280044057836 */ /* 0x000fe20000000000 */
[----:B------:R-:W-:-:S04]  /*07b0*/  IADD3.X R31, R90, UR15, RZ, P1, !PT ;  /* 0x0000000f5a1f7c10 */ /* 0x000fc80008ffe4ff */
[----:B------:R-:W5:Y:S01]  /*07c0*/  LDG.E.64.CONSTANT R32, desc[UR8][R32.64] ;  /* 0x0000000820207981 */ /* 0x000f62000c1e9b00 */
[----:B------:R-:W-:-:S03]  /*07d0*/  IADD3 R5, P0, R5, R6, RZ ;  /* 0x0000000605057210 */ /* 0x000fc60007f1e0ff */
[----:B------:R-:W5:Y:S01]  /*07e0*/  LDG.E.64.CONSTANT R30, desc[UR8][R30.64] ;  /* 0x000000081e1e7981 */ /* 0x000f62000c1e9b00 */
        /* <DEDUP_REMOVED lines=16> */
[----:B------:R-:W-:-:S02]  /*08f0*/  IADD3.X R25, R86, UR13, RZ, P0, !PT ;  /* 0x0000000d56197c10 */ /* 0x000fc400087fe4ff */
[----:B------:R-:W-:-:S04]  /*0900*/  IADD3.X R23, R86, UR15, RZ, P1, !PT ;  /* 0x0000000f56177c10 */ /* 0x000fc80008ffe4ff */
[----:B------:R-:W5:Y:S01]  /*0910*/  LDG.E.64.CONSTANT R24, desc[UR8][R24.64] ;  /* 0x0000000818187981 */ /* 0x000f62000c1e9b00 */
[----:B------:R-:W-:-:S03]  /*0920*/  VIADD R5, R68, 0x5000 ;  /* 0x0000500044057836 */ /* 0x000fc60000000000 */
[----:B------:R-:W5:Y:S02]  /*0930*/  LDG.E.64.CONSTANT R22, desc[UR8][R22.64] ;  /* 0x0000000816167981 */ /* 0x000f64000c1e9b00 */
[----:B------:R-:W-:-:S04]  /*0940*/  IADD3 R5, P0, R5, R6, RZ ;  /* 0x0000000605057210 */ /* 0x000fc80007f1e0ff */
        /* <DEDUP_REMOVED lines=14> */
[----:B------:R-:W-:-:S04]  /*0a30*/  IADD3 R16, P0, R84, UR12, RZ ;  /* 0x0000000c54107c10 */ /* 0x000fc8000ff1e0ff */
[----:B------:R-:W-:Y:S02]  /*0a40*/  IADD3.X R17, R79, UR13, RZ, P0, !PT ;  /* 0x0000000d4f117c10 */ /* 0x000fe400087fe4ff */
[----:B------:R-:W-:-:S04]  /*0a50*/  IADD3 R14, P1, R84, UR14, RZ ;  /* 0x0000000e540e7c10 */ /* 0x000fc8000ff3e0ff */
[----:B------:R-:W5:Y:S01]  /*0a60*/  LDG.E.64.CONSTANT R16, desc[UR8][R16.64] ;  /* 0x0000000810107981 */ /* 0x000f62000c1e9b00 */
[----:B------:R-:W-:Y:S01]  /*0a70*/  IADD3.X R15, R79, UR15, RZ, P1, !PT ;  /* 0x0000000f4f0f7c10 */ /* 0x000fe20008ffe4ff */
[----:B------:R-:W-:-:S05]  /*0a80*/  VIADD R5, R68, 0x7800 ;  /* 0x0000780044057836 */ /* 0x000fca0000000000 */
[----:B------:R-:W5:Y:S01]  /*0a90*/  LDG.E.64.CONSTANT R14, desc[UR8][R14.64] ;  /* 0x000000080e0e7981 */ /* 0x000f62000c1e9b00 */
        /* <DEDUP_REMOVED lines=8> */
[----:B------:R-:W-:-:S06]  /*0b20*/  IADD3.X R11, R77, UR15, RZ, P1, !PT ;  /* 0x0000000f4d0b7c10 */ /* 0x000fcc0008ffe4ff */
        /* <DEDUP_REMOVED lines=10> */
[----:B------:R-:W5:Y:S04]  /*0bd0*/  LDG.E.64.CONSTANT R8, desc[UR8][R8.64] ;  /* 0x0000000808087981 */ /* 0x000f68000c1e9b00 */
[----:B------:R-:W5:Y:S01]  /*0be0*/  LDG.E.64.CONSTANT R6, desc[UR8][R6.64] ;  /* 0x0000000806067981 */ /* 0x000f62000c1e9b00 */
[----:B--2---:R-:W-:-:S06]  /*0bf0*/  FADD.FTZ R96, R3, UR5 ;  /* 0x0000000503607e21 */ /* 0x004fcc0008010000 */
[----:B------:R-:W0:Y:S01]  /*0c00*/  MUFU.RSQ R96, R96 ;  /* 0x0000006000607308 */ /* 0x000e220000001400 */
[----:B---3--:R-:W-:Y:S02]  /*0c10*/  PRMT R48, R46, 0x7632, R48 ;  /* 0x000076322e307816 */ /* 0x008fe40000000030 */
[C---:B----4-:R-:W-:Y:S02]  /*0c20*/  PRMT R5, R36.reuse, 0x7632, R5 ;  /* 0x0000763224057816 */ /* 0x050fe40000000005 */
[----:B------:R-:W-:Y:S01]  /*0c30*/  SHF.L.U32 R49, R36, 0x10, RZ ;  /* 0x0000001024317819 */ /* 0x000fe200000006ff */
[----:B------:R-:W-:Y:S01]  /*0c40*/  IMAD.U32 R128, R46, 0x10000, RZ ;  /* 0x000100002e807824 */ /* 0x000fe200078e00ff */
[C---:B-----5:R-:W-:Y:S01]  /*0c50*/  SHF.L.U32 R3, R34.reuse, 0x10, RZ ;  /* 0x0000001022037819 */ /* 0x060fe200000006ff */
[----:B------:R-:W-:Y:S01]  /*0c60*/  IMAD.U32 R53, R5, 0x10000, RZ ;  /* 0x0001000005357824 */ /* 0x000fe200078e00ff */
[----:B------:R-:W-:Y:S01]  /*0c70*/  PRMT R51, R34, 0x7632, R51 ;  /* 0x0000763222337816 */ /* 0x000fe20000000033 */
[----:B------:R-:W-:Y:S01]  /*0c80*/  FADD.FTZ R5, -R2, R49 ;  /* 0x0000003102057221 */ /* 0x000fe20000010100 */
[----:B------:R-:W-:Y:S01]  /*0c90*/  SHF.L.U32 R48, R48, 0x10, RZ ;  /* 0x0000001030307819 */ /* 0x000fe200000006ff */
[----:B------:R-:W-:Y:S01]  /*0ca0*/  FMUL.FTZ R50, R3, R128 ;  /* 0x0000008003327220 */ /* 0x000fe20000410000 */
[----:B------:R-:W-:Y:S01]  /*0cb0*/  SHF.L.U32 R51, R51, 0x10, RZ ;  /* 0x0000001033337819 */ /* 0x000fe200000006ff */
[----:B------:R-:W-:Y:S01]  /*0cc0*/  FADD.FTZ R53, -R2, R53 ;  /* 0x0000003502357221 */ /* 0x000fe20000010100 */
[----:B0-----:R-:W-:-:S03]  /*0cd0*/  FMUL.FTZ R5, R96, R5 ;  /* 0x0000000560057220 */ /* 0x001fc60000410000 */
[----:B------:R-:W-:Y:S01]  /*0ce0*/  FMUL.FTZ R49, R51, R48 ;  /* 0x0000003033317220 */ /* 0x000fe20000410000 */
[----:B------:R-:W-:Y:S01]  /*0cf0*/  FMUL.FTZ R53, R96, R53 ;  /* 0x0000003560357220 */ /* 0x000fe20000410000 */
[----:B------:R-:W-:Y:S01]  /*0d00*/  FFMA.FTZ R50, R5, R50, RZ ;  /* 0x0000003205327223 */ /* 0x000fe200000100ff */
[----:B------:R-:W-:-:S03]  /*0d10*/  IMAD.U32 R55, R37, 0x10000, RZ ;  /* 0x0001000025377824 */ /* 0x000fc600078e00ff */
[--C-:B------:R-:W-:Y:S01]  /*0d20*/  FFMA.FTZ R54, R53, R49, R50.reuse ;  /* 0x0000003135367223 */ /* 0x100fe20000010032 */
[----:B------:R-:W-:Y:S01]  /*0d30*/  PRMT R50, R37, 0x7632, R50 ;  /* 0x0000763225327816 */ /* 0x000fe20000000032 */
[----:B------:R-:W-:Y:S01]  /*0d40*/  FADD.FTZ R55, -R2, R55 ;  /* 0x0000003702377221 */ /* 0x000fe20000010100 */
[C---:B------:R-:W-:Y:S02]  /*0d50*/  PRMT R49, R47.reuse, 0x7632, R49 ;  /* 0x000076322f317816 */ /* 0x040fe40000000031 */
[----:B------:R-:W-:Y:S02]  /*0d60*/  SHF.L.U32 R126, R47, 0x10, RZ ;  /* 0x000000102f7e7819 */ /* 0x000fe400000006ff */
[C---:B------:R-:W-:Y:S02]  /*0d70*/  SHF.L.U32 R97, R35.reuse, 0x10, RZ ;  /* 0x0000001023617819 */ /* 0x040fe400000006ff */
[----:B------:R-:W-:Y:S02]  /*0d80*/  PRMT R52, R35, 0x7632, R52 ;  /* 0x0000763223347816 */ /* 0x000fe40000000034 */
[----:B------:R-:W-:Y:S01]  /*0d90*/  SHF.L.U32 R57, R50, 0x10, RZ ;  /* 0x0000001032397819 */ /* 0x000fe200000006ff */
[----:B------:R-:W-:Y:S01]  /*0da0*/  IMAD.U32 R49, R49, 0x10000, RZ ;  /* 0x0001000031317824 */ /* 0x000fe200078e00ff */
[----:B------:R-:W-:Y:S01]  /*0db0*/  SHF.L.U32 R50, R52, 0x10, RZ ;  /* 0x0000001034327819 */ /* 0x000fe200000006ff */
[----:B------:R-:W-:Y:S01]  /*0dc0*/  FMUL.FTZ R56, R97, R126 ;  /* 0x0000007e61387220 */ /* 0x000fe20000410000 */
[----:B------:R-:W-:Y:S01]  /*0dd0*/  FMUL.FTZ R125, R96, R55 ;  /* 0x00000037607d7220 */ /* 0x000fe20000410000 */
[----:B------:R-:W-:Y:S01]  /*0de0*/  FADD.FTZ R57, -R2, R57 ;  /* 0x0000003902397221 */ /* 0x000fe20000010100 */
[----:B------:R-:W-:Y:S01]  /*0df0*/  PRMT R52, R32, 0x7632, R52 ;  /* 0x0000763220347816 */ /* 0x000fe20000000034 */
[----:B------:R-:W-:Y:S01]  /*0e00*/  FMUL.FTZ R55, R50, R49 ;  /* 0x0000003132377220 */ /* 0x000fe20000410000 */
[----:B------:R-:W-:Y:S01]  /*0e10*/  FFMA.FTZ R54, R125, R56, R54 ;  /* 0x000000387d367223 */ /* 0x000fe20000010036 */
[----:B------:R-:W-:Y:S01]  /*0e20*/  FMUL.FTZ R63, R96, R57 ;  /* 0x00000039603f7220 */ /* 0x000fe20000410000 */
[----:B------:R-:W-:Y:S01]  /*0e30*/  IMAD.U32 R59, R32, 0x10000, RZ ;  /* 0x00010000203b7824 */ /* 0x000fe200078e00ff */
[----:B------:R-:W-:-:S02]  /*0e40*/  SHF.L.U32 R115, R30, 0x10, RZ ;  /* 0x000000101e737819 */ /* 0x000fc400000006ff */
[----:B------:R-:W-:Y:S01]  /*0e50*/  FFMA.FTZ R57, R63, R55, R54 ;  /* 0x000000373f397223 */ /* 0x000fe20000010036 */
[----:B------:R-:W-:Y:S01]  /*0e60*/  PRMT R55, R30, 0x7632, R55 ;  /* 0x000076321e377816 */ /* 0x000fe20000000037 */
[----:B------:R-:W-:Y:S01]  /*0e70*/  FADD.FTZ R59, -R2, R59 ;  /* 0x0000003b023b7221 */ /* 0x000fe20000010100 */
[----:B------:R-:W-:Y:S01]  /*0e80*/  SHF.L.U32 R61, R52, 0x10, RZ ;  /* 0x00000010343d7819 */ /* 0x000fe200000006ff */
[----:B------:R-:W-:Y:S02]  /*0e90*/  FMUL.FTZ R52, R128, R115 ;  /* 0x0000007380347220 */ /* 0x000fe40000410000 */
[----:B------:R-:W-:Y:S01]  /*0ea0*/  FMUL.FTZ R124, R96, R59 ;  /* 0x0000003b607c7220 */ /* 0x000fe20000410000 */
[----:B------:R-:W-:Y:S02]  /*0eb0*/  IMAD.U32 R55, R55, 0x10000, RZ ;  /* 0x0001000037377824 */ /* 0x000fe400078e00ff */
[----:B------:R-:W-:Y:S01]  /*0ec0*/  FADD.FTZ R61, -R2, R61 ;  /* 0x0000003d023d7221 */ /* 0x000fe20000010100 */
[C---:B------:R-:W-:Y:S01]  /*0ed0*/  SHF.L.U32 R59, R33.reuse, 0x10, RZ ;  /* 0x00000010213b7819 */ /* 0x040fe200000006ff */
[----:B------:R-:W-:Y:S01]  /*0ee0*/  FFMA.FTZ R57, R124, R52, R57 ;  /* 0x000000347c397223 */ /* 0x000fe20000010039 */
[----:B------:R-:W-:Y:S01]  /*0ef0*/  FMUL.FTZ R54, R48, R55 ;  /* 0x0000003730367220 */ /* 0x000fe20000410000 */
[----:B------:R-:W-:Y:S01]  /*0f00*/  FMUL.FTZ R66, R96, R61 ;  /* 0x0000003d60427220 */ /* 0x000fe20000410000 */
[----:B------:R-:W-:Y:S01]  /*0f10*/  PRMT R52, R33, 0x7632, R52 ;  /* 0x0000763221347816 */ /* 0x000fe20000000034 */
[----:B------:R-:W-:Y:S01]  /*0f20*/  FADD.FTZ R59, -R2, R59 ;  /* 0x0000003b023b7221 */ /* 0x000fe20000010100 */
[C---:B------:R-:W-:Y:S01]  /*0f30*/  SHF.L.U32 R121, R31.reuse, 0x10, RZ ;  /* 0x000000101f797819 */ /* 0x040fe200000006ff */
[----:B------:R-:W-:Y:S01]  /*0f40*/  FFMA.FTZ R57, R66, R54, R57 ;  /* 0x0000003642397223 */ /* 0x000fe20000010039 */
[----:B------:R-:W-:Y:S01]  /*0f50*/  PRMT R54, R31, 0x7632, R54 ;  /* 0x000076321f367816 */ /* 0x000fe20000000036 */
[----:B------:R-:W-:-:S02]  /*0f60*/  IMAD.U32 R61, R52, 0x10000, RZ ;  /* 0x00010000343d7824 */ /* 0x000fc400078e00ff */
[----:B------:R-:W-:Y:S01]  /*0f70*/  FMUL.FTZ R122, R96, R59 ;  /* 0x0000003b607a7220 */ /* 0x000fe20000410000 */
[----:B------:R-:W-:Y:S01]  /*0f80*/  FMUL.FTZ R52, R126, R121 ;  /* 0x000000797e347220 */ /* 0x000fe20000410000 */
[----:B------:R-:W-:Y:S01]  /*0f90*/  SHF.L.U32 R54, R54, 0x10, RZ ;  /* 0x0000001036367819 */ /* 0x000fe200000006ff */
[----:B------:R-:W-:Y:S01]  /*0fa0*/  FADD.FTZ R61, -R2, R61 ;  /* 0x0000003d023d7221 */ /* 0x000fe20000010100 */
[----:B------:R-:W-:Y:S01]  /*0fb0*/  SHF.L.U32 R59, R28, 0x10, RZ ;  /* 0x000000101c3b7819 */ /* 0x000fe200000006ff */
[----:B------:R-:W-:Y:S01]  /*0fc0*/  FFMA.FTZ R56, R122, R52, R57 ;  /* 0x000000347a387223 */ /* 0x000fe20000010039 */
[----:B------:R-:W-:Y:S01]  /*0fd0*/  PRMT R52, R28, 0x7632, R52 ;  /* 0x000076321c347816 */ /* 0x000fe20000000034 */
[----:B------:R-:W-:Y:S01]  /*0fe0*/  FMUL.FTZ R57, R49, R54 ;  /* 0x0000003631397220 */ /* 0x000fe20000410000 */
[----:B------:R-:W-:Y:S01]  /*0ff0*/  FMUL.FTZ R67, R96, R61 ;  /* 0x0000003d60437220 */ /* 0x000fe20000410000 */
[----:B------:R-:W-:Y:S02]  /*1000*/  IMAD.U32 R95, R26, 0x10000, RZ ;  /* 0x000100001a5f7824 */ /* 0x000fe400078e00ff */
[----:B------:R-:W-:Y:S01]  /*1010*/  FADD.FTZ R59, -R2, R59 ;  /* 0x0000003b023b7221 */ /* 0x000fe20000010100 */
[----:B------:R-:W-:-:S02]  /*1020*/  PRMT R65, R26, 0x7632, R65 ;  /* 0x000076321a417816 */ /* 0x000fc40000000041 */
[----:B------:R-:W-:Y:S01]  /*1030*/  SHF.L.U32 R61, R52, 0x10, RZ ;  /* 0x00000010343d7819 */ /* 0x000fe200000006ff */
[----:B------:R-:W-:Y:S01]  /*1040*/  FFMA.FTZ R57, R67, R57, R56 ;  /* 0x0000003943397223 */ /* 0x000fe20000010038 */
[----:B------:R-:W-:Y:S01]  /*1050*/  FMUL.FTZ R52, R128, R95 ;  /* 0x0000005f80347220 */ /* 0x000fe20000410000 */
[----:B------:R-:W-:Y:S01]  /*1060*/  FMUL.FTZ R120, R96, R59 ;  /* 0x0000003b60787220 */ /* 0x000fe20000410000 */
[----:B------:R-:W-:Y:S01]  /*1070*/  SHF.L.U32 R65, R65, 0x10, RZ ;  /* 0x0000001041417819 */ /* 0x000fe200000006ff */
[----:B------:R-:W-:Y:S01]  /*1080*/  FADD.FTZ R61, -R2, R61 ;  /* 0x0000003d023d7221 */ /* 0x000fe20000010100 */
[C---:B------:R-:W-:Y:S02]  /*1090*/  IMAD.U32 R59, R29.reuse, 0x10000, RZ ;  /* 0x000100001d3b7824 */ /* 0x040fe400078e00ff */
[----:B------:R-:W-:Y:S01]  /*10a0*/  FFMA.FTZ R57, R120, R52, R57 ;  /* 0x0000003478397223 */ /* 0x000fe20000010039 */
[----:B------:R-:W-:Y:S01]  /*10b0*/  PRMT R52, R29, 0x7632, R52 ;  /* 0x000076321d347816 */ /* 0x000fe20000000034 */
[----:B------:R-:W-:Y:S01]  /*10c0*/  FMUL.FTZ R56, R48, R65 ;  /* 0x0000004130387220 */ /* 0x000fe20000410000 */
[C---:B------:R-:W-:Y:S01]  /*10d0*/  SHF.L.U32 R119, R27.reuse, 0x10, RZ ;  /* 0x000000101b777819 */ /* 0x040fe200000006ff */
[----:B------:R-:W-:Y:S01]  /*10e0*/  FMUL.FTZ R64, R96, R61 ;  /* 0x0000003d60407220 */ /* 0x000fe20000410000 */
[----:B------:R-:W-:Y:S01]  /*10f0*/  FADD.FTZ R59, -R2, R59 ;  /* 0x0000003b023b7221 */ /* 0x000fe20000010100 */
[----:B------:R-:W-:-:S02]  /*1100*/  PRMT R98, R27, 0x7632, R98 ;  /* 0x000076321b627816 */ /* 0x000fc40000000062 */
[----:B------:R-:W-:Y:S01]  /*1110*/  SHF.L.U32 R61, R52, 0x10, RZ ;  /* 0x00000010343d7819 */ /* 0x000fe200000006ff */
[----:B------:R-:W-:Y:S01]  /*1120*/  FFMA.FTZ R57, R64, R56, R57 ;  /* 0x0000003840397223 */ /* 0x000fe20000010039 */
[----:B------:R-:W-:Y:S01]  /*1130*/  FMUL.FTZ R52, R126, R119 ;  /* 0x000000777e347220 */ /* 0x000fe20000410000 */
[----:B------:R-:W-:Y:S01]  /*1140*/  FMUL.FTZ R118, R96, R59 ;  /* 0x0000003b60767220 */ /* 0x000fe20000410000 */
[----:B------:R-:W-:Y:S01]  /*1150*/  SHF.L.U32 R59, R24, 0x10, RZ ;  /* 0x00000010183b7819 */ /* 0x000fe200000006ff */
[----:B------:R-:W-:Y:S02]  /*1160*/  IMAD.U32 R98, R98, 0x10000, RZ ;  /* 0x0001000062627824 */ /* 0x000fe400078e00ff */
[----:B------:R-:W-:Y:S01]  /*1170*/  FADD.FTZ R61, -R2, R61 ;  /* 0x0000003d023d7221 */ /* 0x000fe20000010100 */
[----:B------:R-:W-:Y:S01]  /*1180*/  FFMA.FTZ R56, R118, R52, R57 ;  /* 0x0000003476387223 */ /* 0x000fe20000010039 */
[----:B------:R-:W-:Y:S01]  /*1190*/  PRMT R52, R24, 0x7632, R52 ;  /* 0x0000763218347816 */ /* 0x000fe20000000034 */
[----:B------:R-:W-:Y:S01]  /*11a0*/  FMUL.FTZ R57, R49, R98 ;  /* 0x0000006231397220 */ /* 0x000fe20000410000 */
[----:B------:R-:W-:Y:S01]  /*11b0*/  SHF.L.U32 R117, R22, 0x10, RZ ;  /* 0x0000001016757819 */ /* 0x000fe200000006ff */
[----:B------:R-:W-:Y:S01]  /*11c0*/  FMUL.FTZ R103, R96, R61 ;  /* 0x0000003d60677220 */ /* 0x000fe20000410000 */
[----:B------:R-:W-:Y:S01]  /*11d0*/  FADD.FTZ R59, -R2, R59 ;  /* 0x0000003b023b7221 */ /* 0x000fe20000010100 */
[----:B------:R-:W-:Y:S01]  /*11e0*/  IMAD.U32 R99, R52, 0x10000, RZ ;  /* 0x0001000034637824 */ /* 0x000fe200078e00ff */
[----:B------:R-:W-:Y:S01]  /*11f0*/  PRMT R61, R22, 0x7632, R61 ;  /* 0x00007632163d7816 */ /* 0x000fe2000000003d */
[----:B------:R-:W-:Y:S01]  /*1200*/  FFMA.FTZ R57, R103, R57, R56 ;  /* 0x0000003967397223 */ /* 0x000fe20000010038 */
[----:B------:R-:W-:Y:S01]  /*1210*/  FMUL.FTZ R52, R128, R117 ;  /* 0x0000007580347220 */ /* 0x000fe20000410000 */
[----:B------:R-:W-:Y:S01]  /*1220*/  FMUL.FTZ R116, R96, R59 ;  /* 0x0000003b60747220 */ /* 0x000fe20000410000 */
[----:B------:R-:W-:Y:S01]  /*1230*/  FADD.FTZ R59, -R2, R99 ;  /* 0x00000063023b7221 */ /* 0x000fe20000010100 */
[----:B------:R-:W-:-:S02]  /*1240*/  SHF.L.U32 R61, R61, 0x10, RZ ;  /* 0x000000103d3d7819 */ /* 0x000fc400000006ff */
[----:B------:R-:W-:Y:S01]  /*1250*/  FFMA.FTZ R56, R116, R52, R57 ;  /* 0x0000003474387223 */ /* 0x000fe20000010039 */
[C---:B------:R-:W-:Y:S02]  /*1260*/  SHF.L.U32 R99, R25.reuse, 0x10, RZ ;  /* 0x0000001019637819 */ /* 0x040fe400000006ff */
[----:B------:R-:W-:Y:S01]  /*1270*/  PRMT R52, R25, 0x7632, R52 ;  /* 0x0000763219347816 */ /* 0x000fe20000000034 */
[----:B------:R-:W-:Y:S01]  /*1280*/  FMUL.FTZ R57, R48, R61 ;  /* 0x0000003d30397220 */ /* 0x000fe20000410000 */
[----:B------:R-:W-:Y:S01]  /*1290*/  FMUL.FTZ R59, R96, R59 ;  /* 0x0000003b603b7220 */ /* 0x000fe20000410000 */
[C---:B------:R-:W-:Y:S02]  /*12a0*/  IMAD.U32 R113, R23.reuse, 0x10000, RZ ;  /* 0x0001000017717824 */ /* 0x040fe400078e00ff */
[----:B------:R-:W-:Y:S01]  /*12b0*/  FADD.FTZ R99, -R2, R99 ;  /* 0x0000006302637221 */ /* 0x000fe20000010100 */
[----:B------:R-:W-:Y:S02]  /*12c0*/  PRMT R62, R23, 0x7632, R62 ;  /* 0x00007632173e7816 */ /* 0x000fe4000000003e */
[----:B------:R-:W-:Y:S01]  /*12d0*/  SHF.L.U32 R101, R52, 0x10, RZ ;  /* 0x0000001034657819 */ /* 0x000fe200000006ff */
[----:B------:R-:W-:Y:S01]  /*12e0*/  FFMA.FTZ R57, R59, R57, R56 ;  /* 0x000000393b397223 */ /* 0x000fe20000010038 */
[----:B------:R-:W-:Y:S01]  /*12f0*/  FMUL.FTZ R52, R126, R113 ;  /* 0x000000717e347220 */ /* 0x000fe20000410000 */
[----:B------:R-:W-:Y:S01]  /*1300*/  FMUL.FTZ R114, R96, R99 ;  /* 0x0000006360727220 */ /* 0x000fe20000410000 */
[----:B------:R-:W-:Y:S01]  /*1310*/  SHF.L.U32 R62, R62, 0x10, RZ ;  /* 0x000000103e3e7819 */ /* 0x000fe200000006ff */
[----:B------:R-:W-:Y:S01]  /*1320*/  FADD.FTZ R101, -R2, R101 ;  /* 0x0000006502657221 */ /* 0x000fe20000010100 */
[----:B------:R-:W-:-:S02]  /*1330*/  IMAD.U32 R105, R20, 0x10000, RZ ;  /* 0x0001000014697824 */ /* 0x000fc400078e00ff */
[----:B------:R-:W-:Y:S01]  /*1340*/  FFMA.FTZ R56, R114, R52, R57 ;  /* 0x0000003472387223 */ /* 0x000fe20000010039 */
[----:B------:R-:W-:Y:S01]  /*1350*/  PRMT R52, R20, 0x7632, R52 ;  /* 0x0000763214347816 */ /* 0x000fe20000000034 */
[----:B------:R-:W-:Y:S01]  /*1360*/  FMUL.FTZ R57, R49, R62 ;  /* 0x0000003e31397220 */ /* 0x000fe20000410000 */
[----:B------:R-:W-:Y:S01]  /*1370*/  FMUL.FTZ R101, R96, R101 ;  /* 0x0000006560657220 */ /* 0x000fe20000410000 */
[----:B------:R-:W-:Y:S01]  /*1380*/  SHF.L.U32 R111, R18, 0x10, RZ ;  /* 0x00000010126f7819 */ /* 0x000fe200000006ff */
[----:B------:R-:W-:Y:S01]  /*1390*/  FADD.FTZ R105, -R2, R105 ;  /* 0x0000006902697221 */ /* 0x000fe20000010100 */
[----:B------:R-:W-:Y:S01]  /*13a0*/  SHF.L.U32 R107, R52, 0x10, RZ ;  /* 0x00000010346b7819 */ /* 0x000fe200000006ff */
[--C-:B------:R-:W-:Y:S01]  /*13b0*/  FFMA.FTZ R99, R101, R57, R56.reuse ;  /* 0x0000003965637223 */ /* 0x100fe20000010038 */
[----:B------:R-:W-:Y:S01]  /*13c0*/  PRMT R57, R18, 0x7632, R57 ;  /* 0x0000763212397816 */ /* 0x000fe20000000039 */
[----:B------:R-:W-:Y:S01]  /*13d0*/  FMUL.FTZ R112, R96, R105 ;  /* 0x0000006960707220 */ /* 0x000fe20000410000 */
[----:B------:R-:W-:Y:S01]  /*13e0*/  FMUL.FTZ R52, R128, R111 ;  /* 0x0000006f80347220 */ /* 0x000fe20000410000 */
[----:B------:R-:W-:Y:S01]  /*13f0*/  SHF.L.U32 R105, R21, 0x10, RZ ;  /* 0x0000001015697819 */ /* 0x000fe200000006ff */
[----:B------:R-:W-:Y:S01]  /*1400*/  FADD.FTZ R107, -R2, R107 ;  /* 0x0000006b026b7221 */ /* 0x000fe20000010100 */
[----:B------:R-:W-:Y:S01]  /*1410*/  IMAD.U32 R57, R57, 0x10000, RZ ;  /* 0x0001000039397824 */ /* 0x000fe200078e00ff */
[----:B------:R-:W-:Y:S01]  /*1420*/  PRMT R56, R21, 0x7632, R56 ;  /* 0x0000763215387816 */ /* 0x000fe20000000038 */
[----:B------:R-:W-:Y:S01]  /*1430*/  FFMA.FTZ R99, R112, R52, R99 ;  /* 0x0000003470637223 */ /* 0x000fe20000010063 */
[C---:B------:R-:W-:Y:S01]  /*1440*/  SHF.L.U32 R109, R19.reuse, 0x10, RZ ;  /* 0x00000010136d7819 */ /* 0x040fe200000006ff */
[----:B------:R-:W-:Y:S01]  /*1450*/  FMUL.FTZ R100, R48, R57 ;  /* 0x0000003930647220 */ /* 0x000fe20000410000 */
[----:B------:R-:W-:Y:S01]  /*1460*/  FMUL.FTZ R52, R96, R107 ;  /* 0x0000006b60347220 */ /* 0x000fe20000410000 */
[----:B------:R-:W-:Y:S01]  /*1470*/  PRMT R60, R19, 0x7632, R60 ;  /* 0x00007632133c7816 */ /* 0x000fe2000000003c */
[----:B------:R-:W-:Y:S01]  /*1480*/  FADD.FTZ R105, -R2, R105 ;  /* 0x0000006902697221 */ /* 0x000fe20000010100 */
[----:B------:R-:W-:-:S02]  /*1490*/  IMAD.U32 R107, R56, 0x10000, RZ ;  /* 0x00010000386b7824 */ /* 0x000fc400078e00ff */
[----:B------:R-:W-:Y:S01]  /*14a0*/  FFMA.FTZ R99, R52, R100, R99 ;  /* 0x0000006434637223 */ /* 0x000fe20000010063 */
[----:B------:R-:W-:Y:S01]  /*14b0*/  SHF.L.U32 R60, R60, 0x10, RZ ;  /* 0x000000103c3c7819 */ /* 0x000fe200000006ff */
[----:B------:R-:W-:Y:S01]  /*14c0*/  FMUL.FTZ R56, R126, R109 ;  /* 0x0000006d7e387220 */ /* 0x000fe20000410000 */
[----:B------:R-:W-:Y:S01]  /*14d0*/  FMUL.FTZ R110, R96, R105 ;  /* 0x00000069606e7220 */ /* 0x000fe20000410000 */
[----:B------:R-:W-:Y:S02]  /*14e0*/  FADD.FTZ R107, -R2, R107 ;  /* 0x0000006b026b7221 */ /* 0x000fe40000010100 */
[----:B------:R-:W-:Y:S01]  /*14f0*/  FMUL.FTZ R100, R49, R60 ;  /* 0x0000003c31647220 */ /* 0x000fe20000410000 */
[----:B------:R-:W-:Y:S01]  /*1500*/  FFMA.FTZ R99, R110, R56, R99 ;  /* 0x000000386e637223 */ /* 0x000fe20000010063 */
[----:B------:R-:W-:Y:S01]  /*1510*/  FMUL.FTZ R56, R96, R107 ;  /* 0x0000006b60387220 */ /* 0x000fe20000410000 */
[----:B------:R-:W-:-:S03]  /*1520*/  FFMA.FTZ R104, R3, R128, RZ ;  /* 0x0000008003687223 */ /* 0x000fc600000100ff */
[----:B------:R-:W-:Y:S01]  /*1530*/  FFMA.FTZ R105, R56, R100, R99 ;  /* 0x0000006438697223 */ /* 0x000fe20000010063 */
[C---:B------:R-:W-:Y:S01]  /*1540*/  PRMT R100, R16.reuse, 0x7632, R100 ;  /* 0x0000763210647816 */ /* 0x040fe20000000064 */
[C---:B------:R-:W-:Y:S01]  /*1550*/  FFMA.FTZ R104, R51.reuse, R48, R104 ;  /* 0x0000003033687223 */ /* 0x040fe20000010068 */
[----:B------:R-:W-:Y:S02]  /*1560*/  SHF.L.U32 R107, R16, 0x10, RZ ;  /* 0x00000010106b7819 */ /* 0x000fe400000006ff */
[----:B------:R-:W-:Y:S01]  /*1570*/  SHF.L.U32 R123, R100, 0x10, RZ ;  /* 0x00000010647b7819 */ /* 0x000fe200000006ff */
[----:B------:R-:W-:Y:S01]  /*1580*/  FADD.FTZ R100, R51, R45 ;  /* 0x0000002d33647221 */ /* 0x000fe20000010000 */
[----:B------:R-:W-:Y:S01]  /*1590*/  FFMA.FTZ R51, R53, R51, R44 ;  /* 0x0000003335337223 */ /* 0x000fe2000001002c */
[----:B------:R-:W-:Y:S01]  /*15a0*/  FFMA.FTZ R53, R97, R126, R104 ;  /* 0x0000007e61357223 */ /* 0x000fe20000010068 */
[C---:B------:R-:W-:Y:S01]  /*15b0*/  PRMT R102, R14.reuse, 0x7632, R102 ;  /* 0x000076320e667816 */ /* 0x040fe20000000066 */
[----:B------:R-:W-:-:S02]  /*15c0*/  IMAD.U32 R99, R14, 0x10000, RZ ;  /* 0x000100000e637824 */ /* 0x000fc400078e00ff */
[----:B------:R-:W-:Y:S01]  /*15d0*/  FADD.FTZ R107, -R2, R107 ;  /* 0x0000006b026b7221 */ /* 0x000fe20000010100 */
[----:B------:R-:W-:Y:S01]  /*15e0*/  FFMA.FTZ R53, R50, R49, R53 ;  /* 0x0000003132357223 */ /* 0x000fe20000010035 */
[----:B------:R-:W-:Y:S01]  /*15f0*/  FADD.FTZ R123, -R2, R123 ;  /* 0x0000007b027b7221 */ /* 0x000fe20000010100 */
[----:B------:R-:W-:Y:S01]  /*1600*/  SHF.L.U32 R45, R102, 0x10, RZ ;  /* 0x00000010662d7819 */ /* 0x000fe200000006ff */
[----:B------:R-:W-:Y:S01]  /*1610*/  FMUL.FTZ R106, R128, R99 ;  /* 0x00000063806a7220 */ /* 0x000fe20000410000 */
[----:B------:R-:W-:Y:S01]  /*1620*/  FMUL.FTZ R108, R96, R107 ;  /* 0x0000006b606c7220 */ /* 0x000fe20000410000 */
[----:B------:R-:W-:Y:S01]  /*1630*/  FFMA.FTZ R132, R63, R50, R42 ;  /* 0x000000323f847223 */ /* 0x000fe2000001002a */
[----:B------:R-:W-:Y:S01]  /*1640*/  FFMA.FTZ R53, R128, R115, R53 ;  /* 0x0000007380357223 */ /* 0x000fe20000010035 */
[----:B------:R-:W-:Y:S01]  /*1650*/  FMUL.FTZ R42, R96, R123 ;  /* 0x0000007b602a7220 */ /* 0x000fe20000410000 */
[----:B------:R-:W-:Y:S01]  /*1660*/  FFMA.FTZ R123, R66, R55, R51 ;  /* 0x00000037427b7223 */ /* 0x000fe20000010033 */
[----:B------:R-:W-:Y:S01]  /*1670*/  FADD.FTZ R63, R50, R43 ;  /* 0x0000002b323f7221 */ /* 0x000fe20000010000 */
[----:B------:R-:W-:-:S02]  /*1680*/  IMAD.U32 R51, R17, 0x10000, RZ ;  /* 0x0001000011337824 */ /* 0x000fc400078e00ff */
[----:B------:R-:W-:Y:S01]  /*1690*/  FFMA.FTZ R105, R108, R106, R105 ;  /* 0x0000006a6c697223 */ /* 0x000fe20000010069 */
[C---:B------:R-:W-:Y:S01]  /*16a0*/  FMUL.FTZ R43, R48.reuse, R45 ;  /* 0x0000002d302b7220 */ /* 0x040fe20000410000 */
[----:B------:R-:W-:Y:S01]  /*16b0*/  FFMA.FTZ R53, R48, R55, R53 ;  /* 0x0000003730357223 */ /* 0x000fe20000010035 */
[----:B------:R-:W-:Y:S02]  /*16c0*/  FADD.FTZ R51, -R2, R51 ;  /* 0x0000003302337221 */ /* 0x000fe40000010100 */
[----:B------:R-:W-:Y:S01]  /*16d0*/  FFMA.FTZ R105, R42, R43, R105 ;  /* 0x0000002b2a697223 */ /* 0x000fe20000010069 */
[----:B------:R-:W-:Y:S01]  /*16e0*/  FFMA.FTZ R50, R126, R121, R53 ;  /* 0x000000797e327223 */ /* 0x000fe20000010035 */
[----:B------:R-:W-:Y:S01]  /*16f0*/  PRMT R43, R17, 0x7632, R43 ;  /* 0x00007632112b7816 */ /* 0x000fe2000000002b */
[----:B------:R-:W-:Y:S01]  /*1700*/  FMUL.FTZ R106, R96, R51 ;  /* 0x00000033606a7220 */ /* 0x000fe20000410000 */
[----:B------:R-:W-:Y:S01]  /*1710*/  SHF.L.U32 R107, R15, 0x10, RZ ;  /* 0x000000100f6b7819 */ /* 0x000fe200000006ff */
[----:B------:R-:W-:Y:S01]  /*1720*/  FFMA.FTZ R51, R49, R54, R50 ;  /* 0x0000003631337223 */ /* 0x000fe20000010032 */
[----:B------:R-:W-:-:S03]  /*1730*/  SHF.L.U32 R127, R43, 0x10, RZ ;  /* 0x000000102b7f7819 */ /* 0x000fc600000006ff */
[----:B------:R-:W-:Y:S01]  /*1740*/  FFMA.FTZ R53, R128, R95, R51 ;  /* 0x0000005f80357223 */ /* 0x000fe20000010033 */
[----:B------:R-:W-:Y:S01]  /*1750*/  FMUL.FTZ R43, R126, R107 ;  /* 0x0000006b7e2b7220 */ /* 0x000fe20000410000 */
[----:B------:R-:W-:Y:S01]  /*1760*/  PRMT R44, R15, 0x7632, R44 ;  /* 0x000076320f2c7816 */ /* 0x000fe2000000002c */
[----:B------:R-:W-:Y:S01]  /*1770*/  FADD.FTZ R127, -R2, R127 ;  /* 0x0000007f027f7221 */ /* 0x000fe20000010100 */
[----:B------:R-:W-:Y:S01]  /*1780*/  PRMT R50, R12, 0x7632, R50 ;  /* 0x000076320c327816 */ /* 0x000fe20000000032 */
[----:B------:R-:W-:Y:S01]  /*1790*/  FFMA.FTZ R53, R48, R65, R53 ;  /* 0x0000004130357223 */ /* 0x000fe20000010035 */
[----:B------:R-:W-:Y:S01]  /*17a0*/  FFMA.FTZ R66, R106, R43, R105 ;  /* 0x0000002b6a427223 */ /* 0x000fe20000010069 */
[----:B------:R-:W-:Y:S01]  /*17b0*/  FFMA.FTZ R132, R67, R54, R132 ;  /* 0x0000003643847223 */ /* 0x000fe20000010084 */
[----:B------:R-:W-:Y:S01]  /*17c0*/  FMUL.FTZ R43, R96, R127 ;  /* 0x0000007f602b7220 */ /* 0x000fe20000410000 */
[----:B------:R-:W-:Y:S01]  /*17d0*/  SHF.L.U32 R67, R12, 0x10, RZ ;  /* 0x000000100c437819 */ /* 0x000fe200000006ff */
[----:B------:R-:W-:-:S02]  /*17e0*/  IMAD.U32 R44, R44, 0x10000, RZ ;  /* 0x000100002c2c7824 */ /* 0x000fc400078e00ff */
[----:B------:R-:W-:Y:S02]  /*17f0*/  IMAD.U32 R127, R50, 0x10000, RZ ;  /* 0x00010000327f7824 */ /* 0x000fe400078e00ff */
[----:B------:R-:W-:Y:S01]  /*1800*/  FFMA.FTZ R50, R126, R119, R53 ;  /* 0x000000777e327223 */ /* 0x000fe20000010035 */
[----:B------:R-:W-:Y:S01]  /*1810*/  FADD.FTZ R100, R100, R55 ;  /* 0x0000003764647221 */ /* 0x000fe20000010000 */
[----:B------:R-:W-:Y:S01]  /*1820*/  SHF.L.U32 R105, R10, 0x10, RZ ;  /* 0x000000100a697819 */ /* 0x000fe200000006ff */
[C---:B------:R-:W-:Y:S01]  /*1830*/  FMUL.FTZ R55, R49.reuse, R44 ;  /* 0x0000002c31377220 */ /* 0x040fe20000410000 */
[----:B------:R-:W-:Y:S01]  /*1840*/  FADD.FTZ R67, -R2, R67 ;  /* 0x0000004302437221 */ /* 0x000fe20000010100 */
[----:B------:R-:W-:Y:S01]  /*1850*/  FFMA.FTZ R53, R49, R98, R50 ;  /* 0x0000006231357223 */ /* 0x000fe20000010032 */
[----:B------:R-:W-:Y:S01]  /*1860*/  FADD.FTZ R63, R63, R54 ;  /* 0x000000363f3f7221 */ /* 0x000fe20000010000 */
[----:B------:R-:W-:Y:S01]  /*1870*/  FFMA.FTZ R55, R43, R55, R66 ;  /* 0x000000372b377223 */ /* 0x000fe20000010042 */
[----:B------:R-:W-:Y:S01]  /*1880*/  FMUL.FTZ R54, R128, R105 ;  /* 0x0000006980367220 */ /* 0x000fe20000410000 */
[----:B------:R-:W-:Y:S01]  /*1890*/  FMUL.FTZ R104, R96, R67 ;  /* 0x0000004360687220 */ /* 0x000fe20000410000 */
[----:B------:R-:W-:Y:S01]  /*18a0*/  FFMA.FTZ R53, R128, R117, R53 ;  /* 0x0000007580357223 */ /* 0x000fe20000010035 */
[----:B------:R-:W-:Y:S01]  /*18b0*/  FADD.FTZ R100, R100, R65 ;  /* 0x0000004164647221 */ /* 0x000fe20000010000 */
[----:B------:R-:W-:Y:S01]  /*18c0*/  FFMA.FTZ R64, R64, R65, R123 ;  /* 0x0000004140407223 */ /* 0x000fe2000001007b */
[----:B------:R-:W-:Y:S01]  /*18d0*/  FFMA.FTZ R65, R104, R54, R55 ;  /* 0x0000003668417223 */ /* 0x000fe20000010037 */
[----:B------:R-:W-:Y:S01]  /*18e0*/  PRMT R51, R10, 0x7632, R51 ;  /* 0x000076320a337816 */ /* 0x000fe20000000033 */
[----:B------:R-:W-:Y:S01]  /*18f0*/  FFMA.FTZ R55, R48, R61, R53 ;  /* 0x0000003d30377223 */ /* 0x000fe20000010035 */
[----:B------:R-:W-:-:S02]  /*1900*/  FADD.FTZ R127, -R2, R127 ;  /* 0x0000007f027f7221 */ /* 0x000fc40000010100 */
[----:B------:R-:W-:Y:S01]  /*1910*/  SHF.L.U32 R51, R51, 0x10, RZ ;  /* 0x0000001033337819 */ /* 0x000fe200000006ff */
[----:B------:R-:W-:Y:S01]  /*1920*/  FFMA.FTZ R66, R126, R113, R55 ;  /* 0x000000717e427223 */ /* 0x000fe20000010037 */
[----:B------:R-:W-:Y:S01]  /*1930*/  FMUL.FTZ R50, R96, R127 ;  /* 0x0000007f60327220 */ /* 0x000fe20000410000 */
[----:B------:R-:W-:Y:S02]  /*1940*/  SHF.L.U32 R67, R13, 0x10, RZ ;  /* 0x000000100d437819 */ /* 0x000fe400000006ff */
[----:B------:R-:W-:Y:S01]  /*1950*/  FFMA.FTZ R55, R49, R62, R66 ;  /* 0x0000003e31377223 */ /* 0x000fe20000010042 */
[----:B------:R-:W-:Y:S01]  /*1960*/  FMUL.FTZ R54, R48, R51 ;  /* 0x0000003330367220 */ /* 0x000fe20000410000 */
[----:B------:R-:W-:Y:S01]  /*1970*/  PRMT R53, R13, 0x7632, R53 ;  /* 0x000076320d357816 */ /* 0x000fe20000000035 */
[----:B------:R-:W-:Y:S01]  /*1980*/  FFMA.FTZ R132, R103, R98, R132 ;  /* 0x0000006267847223 */ /* 0x000fe20000010084 */
[----:B------:R-:W-:Y:S01]  /*1990*/  FFMA.FTZ R55, R128, R111, R55 ;  /* 0x0000006f80377223 */ /* 0x000fe20000010037 */
[----:B------:R-:W-:Y:S01]  /*19a0*/  FFMA.FTZ R65, R50, R54, R65 ;  /* 0x0000003632417223 */ /* 0x000fe20000010041 */
[C---:B------:R-:W-:Y:S01]  /*19b0*/  IMAD.U32 R103, R11.reuse, 0x10000, RZ ;  /* 0x000100000b677824 */ /* 0x040fe200078e00ff */
[----:B------:R-:W-:Y:S01]  /*19c0*/  PRMT R54, R11, 0x7632, R54 ;  /* 0x000076320b367816 */ /* 0x000fe20000000036 */
[----:B------:R-:W-:Y:S01]  /*19d0*/  FADD.FTZ R67, -R2, R67 ;  /* 0x0000004302437221 */ /* 0x000fe20000010100 */
[----:B------:R-:W-:Y:S01]  /*19e0*/  SHF.L.U32 R123, R53, 0x10, RZ ;  /* 0x00000010357b7819 */ /* 0x000fe200000006ff */
[----:B------:R-:W-:Y:S01]  /*19f0*/  FFMA.FTZ R55, R48, R57, R55 ;  /* 0x0000003930377223 */ /* 0x000fe20000010037 */
[----:B------:R-:W-:Y:S01]  /*1a00*/  SHF.L.U32 R54, R54, 0x10, RZ ;  /* 0x0000001036367819 */ /* 0x000fe200000006ff */
[----:B------:R-:W-:Y:S01]  /*1a10*/  FMUL.FTZ R53, R126, R103 ;  /* 0x000000677e357220 */ /* 0x000fe20000410000 */
[----:B------:R-:W-:Y:S01]  /*1a20*/  FMUL.FTZ R102, R96, R67 ;  /* 0x0000004360667220 */ /* 0x000fe20000410000 */
[----:B------:R-:W-:Y:S01]  /*1a30*/  FADD.FTZ R66, R100, R61 ;  /* 0x0000003d64427221 */ /* 0x000fe20000010000 */
[----:B------:R-:W-:Y:S01]  /*1a40*/  FFMA.FTZ R61, R59, R61, R64 ;  /* 0x0000003d3b3d7223 */ /* 0x000fe20000010040 */
[----:B------:R-:W-:Y:S01]  /*1a50*/  FADD.FTZ R123, -R2, R123 ;  /* 0x0000007b027b7221 */ /* 0x000fe20000010100 */
[----:B------:R-:W-:Y:S01]  /*1a60*/  FFMA.FTZ R64, R126, R109, R55 ;  /* 0x0000006d7e407223 */ /* 0x000fe20000010037 */
[----:B------:R-:W-:Y:S01]  /*1a70*/  FADD.FTZ R63, R63, R98 ;  /* 0x000000623f3f7221 */ /* 0x000fe20000010000 */
[----:B------:R-:W-:Y:S01]  /*1a80*/  FFMA.FTZ R98, R102, R53, R65 ;  /* 0x0000003566627223 */ /* 0x000fe20000010041 */
[C---:B------:R-:W-:Y:S01]  /*1a90*/  FMUL.FTZ R67, R49.reuse, R54 ;  /* 0x0000003631437220 */ /* 0x040fe20000410000 */
[----:B------:R-:W-:Y:S01]  /*1aa0*/  FMUL.FTZ R53, R96, R123 ;  /* 0x0000007b60357220 */ /* 0x000fe20000410000 */
[----:B------:R-:W-:-:S03]  /*1ab0*/  FFMA.FTZ R59, R49, R60, R64 ;  /* 0x0000003c313b7223 */ /* 0x000fc60000010040 */
[----:B------:R-:W-:Y:S01]  /*1ac0*/  FFMA.FTZ R123, R53, R67, R98 ;  /* 0x00000043357b7223 */ /* 0x000fe20000010062 */
[----:B------:R-:W-:Y:S01]  /*1ad0*/  FFMA.FTZ R67, R128, R99, R59 ;  /* 0x0000006380437223 */ /* 0x000fe2000001003b */
[----:B------:R-:W-:-:S03]  /*1ae0*/  FADD.FTZ R65, R63, R62 ;  /* 0x0000003e3f417221 */ /* 0x000fc60000010000 */
[----:B------:R-:W-:Y:S01]  /*1af0*/  FFMA.FTZ R67, R48, R45, R67 ;  /* 0x0000002d30437223 */ /* 0x000fe20000010043 */
[----:B------:R-:W-:Y:S01]  /*1b00*/  FFMA.FTZ R63, R101, R62, R132 ;  /* 0x0000003e653f7223 */ /* 0x000fe20000010084 */
[----:B------:R-:W-:Y:S02]  /*1b10*/  PRMT R55, R8, 0x7632, R55 ;  /* 0x0000763208377816 */ /* 0x000fe40000000037 */
[----:B------:R-:W-:Y:S01]  /*1b20*/  FFMA.FTZ R62, R126, R107, R67 ;  /* 0x0000006b7e3e7223 */ /* 0x000fe20000010043 */
[----:B------:R-:W-:Y:S02]  /*1b30*/  IMAD.U32 R127, R8, 0x10000, RZ ;  /* 0x00010000087f7824 */ /* 0x000fe400078e00ff */
[----:B------:R-:W-:Y:S01]  /*1b40*/  FADD.FTZ R66, R66, R57 ;  /* 0x0000003942427221 */ /* 0x000fe20000010000 */
[----:B------:R-:W-:Y:S01]  /*1b50*/  FFMA.FTZ R61, R52, R57, R61 ;  /* 0x00000039343d7223 */ /* 0x000fe2000001003d */
[----:B------:R-:W-:Y:S01]  /*1b60*/  FFMA.FTZ R57, R49, R44, R62 ;  /* 0x0000002c31397223 */ /* 0x000fe2000001003e */
[----:B------:R-:W-:Y:S01]  /*1b70*/  PRMT R59, R6, 0x7632, R59 ;  /* 0x00007632063b7816 */ /* 0x000fe2000000003b */
[----:B------:R-:W-:Y:S01]  /*1b80*/  FADD.FTZ R127, -R2, R127 ;  /* 0x0000007f027f7221 */ /* 0x000fe20000010100 */
[----:B------:R-:W-:-:S02]  /*1b90*/  SHF.L.U32 R101, R6, 0x10, RZ ;  /* 0x0000001006657819 */ /* 0x000fc400000006ff */
[----:B------:R-:W-:Y:S01]  /*1ba0*/  SHF.L.U32 R131, R55, 0x10, RZ ;  /* 0x0000001037837819 */ /* 0x000fe200000006ff */
[----:B------:R-:W-:Y:S01]  /*1bb0*/  FFMA.FTZ R57, R128, R105, R57 ;  /* 0x0000006980397223 */ /* 0x000fe20000010039 */
[----:B------:R-:W-:Y:S01]  /*1bc0*/  FADD.FTZ R65, R65, R60 ;  /* 0x0000003c41417221 */ /* 0x000fe20000010000 */
[----:B------:R-:W-:Y:S02]  /*1bd0*/  IMAD.U32 R55, R59, 0x10000, RZ ;  /* 0x000100003b377824 */ /* 0x000fe400078e00ff */
[----:B------:R-:W-:Y:S01]  /*1be0*/  FFMA.FTZ R60, R56, R60, R63 ;  /* 0x0000003c383c7223 */ /* 0x000fe2000001003f */
[----:B------:R-:W-:Y:S01]  /*1bf0*/  FMUL.FTZ R59, R128, R101 ;  /* 0x00000065803b7220 */ /* 0x000fe20000410000 */
[----:B------:R-:W-:Y:S01]  /*1c00*/  FMUL.FTZ R100, R96, R127 ;  /* 0x0000007f60647220 */ /* 0x000fe20000410000 */
[----:B------:R-:W-:Y:S01]  /*1c10*/  FADD.FTZ R131, -R2, R131 ;  /* 0x0000008302837221 */ /* 0x000fe20000010100 */
[----:B------:R-:W-:Y:S01]  /*1c20*/  FFMA.FTZ R61, R42, R45, R61 ;  /* 0x0000002d2a3d7223 */ /* 0x000fe2000001003d */
[----:B------:R-:W-:Y:S01]  /*1c30*/  FFMA.FTZ R57, R48, R51, R57 ;  /* 0x0000003330397223 */ /* 0x000fe20000010039 */
[----:B------:R-:W-:Y:S01]  /*1c40*/  FADD.FTZ R65, R65, R44 ;  /* 0x0000002c41417221 */ /* 0x000fe20000010000 */
[----:B------:R-:W-:Y:S01]  /*1c50*/  FFMA.FTZ R60, R43, R44, R60 ;  /* 0x0000002c2b3c7223 */ /* 0x000fe2000001003c */
[----:B------:R-:W-:Y:S01]  /*1c60*/  FFMA.FTZ R59, R100, R59, R123 ;  /* 0x0000003b643b7223 */ /* 0x000fe2000001007b */
[----:B------:R-:W-:Y:S01]  /*1c70*/  FMUL.FTZ R52, R48, R55 ;  /* 0x0000003730347220 */ /* 0x000fe20000410000 */
[----:B------:R-:W-:Y:S01]  /*1c80*/  FMUL.FTZ R64, R96, R131 ;  /* 0x0000008360407220 */ /* 0x000fe20000410000 */
[----:B------:R-:W-:Y:S01]  /*1c90*/  FFMA.FTZ R44, R50, R51, R61 ;  /* 0x00000033322c7223 */ /* 0x000fe2000001003d */
[----:B------:R-:W-:Y:S01]  /*1ca0*/  FFMA.FTZ R62, R126, R103, R57 ;  /* 0x000000677e3e7223 */ /* 0x000fe20000010039 */
[----:B------:R-:W-:Y:S01]  /*1cb0*/  FADD.FTZ R50, R3, R41 ;  /* 0x0000002903327221 */ /* 0x000fe20000010000 */
[----:B------:R-:W-:Y:S01]  /*1cc0*/  FFMA.FTZ R41, R5, R3, R40 ;  /* 0x0000000305297223 */ /* 0x000fe20000010028 */
[----:B------:R-:W-:Y:S01]  /*1cd0*/  FADD.FTZ R40, R97, R39 ;  /* 0x0000002761287221 */ /* 0x000fe20000010000 */
[----:B------:R-:W-:Y:S01]  /*1ce0*/  FFMA.FTZ R59, R64, R52, R59 ;  /* 0x00000034403b7223 */ /* 0x000fe2000001003b */
[----:B------:R-:W-:Y:S01]  /*1cf0*/  FFMA.FTZ R39, R125, R97, R38 ;  /* 0x000000617d277223 */ /* 0x000fe20000010026 */
[----:B------:R-:W-:Y:S01]  /*1d00*/  PRMT R52, R9, 0x7632, R52 ;  /* 0x0000763209347816 */ /* 0x000fe20000000034 */
[----:B------:R-:W-:Y:S01]  /*1d10*/  FFMA.FTZ R57, R49, R54, R62 ;  /* 0x0000003631397223 */ /* 0x000fe2000001003e */
[----:B------:R-:W-:Y:S01]  /*1d20*/  SHF.L.U32 R63, R9, 0x10, RZ ;  /* 0x00000010093f7819 */ /* 0x000fe200000006ff */
[----:B------:R-:W-:Y:S01]  /*1d30*/  FADD.FTZ R40, R40, R121 ;  /* 0x0000007928287221 */ /* 0x000fe20000010000 */
[----:B------:R-:W-:Y:S01]  /*1d40*/  IADD3 R127, P0, R94, 0x4, RZ ;  /* 0x000000045e7f7810 */ /* 0x000fe20007f1e0ff */
[----:B------:R-:W-:Y:S01]  /*1d50*/  FADD.FTZ R50, R50, R115 ;  /* 0x0000007332327221 */ /* 0x000fe20000010000 */
[----:B------:R-:W-:Y:S01]  /*1d60*/  FFMA.FTZ R41, R124, R115, R41 ;  /* 0x000000737c297223 */ /* 0x000fe20000010029 */
[----:B------:R-:W-:Y:S01]  /*1d70*/  FFMA.FTZ R39, R122, R121, R39 ;  /* 0x000000797a277223 */ /* 0x000fe20000010027 */
[C---:B------:R-:W-:Y:S01]  /*1d80*/  SHF.L.U32 R123, R7.reuse, 0x10, RZ ;  /* 0x00000010077b7819 */ /* 0x040fe200000006ff */
[----:B------:R-:W-:Y:S01]  /*1d90*/  FFMA.FTZ R57, R128, R101, R57 ;  /* 0x0000006580397223 */ /* 0x000fe20000010039 */
[----:B------:R-:W-:Y:S01]  /*1da0*/  PRMT R56, R7, 0x7632, R56 ;  /* 0x0000763207387816 */ /* 0x000fe20000000038 */
[----:B------:R-:W-:-:S02]  /*1db0*/  IMAD.U32 R67, R52, 0x10000, RZ ;  /* 0x0001000034437824 */ /* 0x000fc400078e00ff */
[----:B------:R-:W-:Y:S01]  /*1dc0*/  FADD.FTZ R63, -R2, R63 ;  /* 0x0000003f023f7221 */ /* 0x000fe20000010100 */
[----:B------:R-:W-:Y:S01]  /*1dd0*/  FADD.FTZ R40, R40, R119 ;  /* 0x0000007728287221 */ /* 0x000fe20000010000 */
[----:B------:R-:W-:Y:S01]  /*1de0*/  IADD3.X R129, RZ, R129, RZ, P0, !PT ;  /* 0x00000081ff817210 */ /* 0x000fe200007fe4ff */
[----:B------:R-:W-:Y:S01]  /*1df0*/  FADD.FTZ R50, R50, R95 ;  /* 0x0000005f32327221 */ /* 0x000fe20000010000 */
[----:B------:R-:W-:Y:S01]  /*1e00*/  FFMA.FTZ R41, R120, R95, R41 ;  /* 0x0000005f78297223 */ /* 0x000fe20000010029 */
[----:B------:R-:W-:Y:S01]  /*1e10*/  FFMA.FTZ R39, R118, R119, R39 ;  /* 0x0000007776277223 */ /* 0x000fe20000010027 */
[----:B------:R-:W-:Y:S01]  /*1e20*/  SHF.L.U32 R56, R56, 0x10, RZ ;  /* 0x0000001038387819 */ /* 0x000fe200000006ff */
[----:B------:R-:W-:Y:S01]  /*1e30*/  FFMA.FTZ R57, R48, R55, R57 ;  /* 0x0000003730397223 */ /* 0x000fe20000010039 */
[----:B------:R-:W-:Y:S01]  /*1e40*/  ISETP.GE.U32.AND P0, PT, R127, UR10, PT ;  /* 0x0000000a7f007c0c */ /* 0x000fe2000bf06070 */
[----:B------:R-:W-:Y:S01]  /*1e50*/  FMUL.FTZ R52, R126, R123 ;  /* 0x0000007b7e347220 */ /* 0x000fe20000410000 */
[----:B------:R-:W-:Y:S01]  /*1e60*/  FMUL.FTZ R98, R96, R63 ;  /* 0x0000003f60627220 */ /* 0x000fe20000410000 */
[----:B------:R-:W-:Y:S01]  /*1e70*/  FADD.FTZ R67, -R2, R67 ;  /* 0x0000004302437221 */ /* 0x000fe20000010100 */
[----:B------:R-:W-:Y:S01]  /*1e80*/  FADD.FTZ R40, R40, R113 ;  /* 0x0000007128287221 */ /* 0x000fe20000010000 */
[----:B------:R-:W-:Y:S01]  /*1e90*/  FADD.FTZ R50, R50, R117 ;  /* 0x0000007532327221 */ /* 0x000fe20000010000 */
[----:B------:R-:W-:Y:S01]  /*1ea0*/  FFMA.FTZ R41, R116, R117, R41 ;  /* 0x0000007574297223 */ /* 0x000fe20000010029 */
[----:B------:R-:W-:Y:S01]  /*1eb0*/  FFMA.FTZ R39, R114, R113, R39 ;  /* 0x0000007172277223 */ /* 0x000fe20000010027 */
[----:B------:R-:W-:Y:S01]  /*1ec0*/  FFMA.FTZ R48, R126, R123, R57 ;  /* 0x0000007b7e307223 */ /* 0x000fe20000010039 */
[----:B------:R-:W-:Y:S01]  /*1ed0*/  ISETP.GE.AND.EX P0, PT, R129, UR6, PT, P0 ;  /* 0x0000000681007c0c */ /* 0x000fe2000bf06300 */
[----:B------:R-:W-:Y:S01]  /*1ee0*/  FFMA.FTZ R52, R98, R52, R59 ;  /* 0x0000003462347223 */ /* 0x000fe2000001003b */
[CC--:B------:R-:W-:Y:S01]  /*1ef0*/  FMUL.FTZ R42, R49.reuse, R56.reuse ;  /* 0x00000038312a7220 */ /* 0x0c0fe20000410000 */
[----:B------:R-:W-:Y:S01]  /*1f00*/  FMUL.FTZ R67, R96, R67 ;  /* 0x0000004360437220 */ /* 0x000fe20000410000 */
[----:B------:R-:W-:Y:S01]  /*1f10*/  FADD.FTZ R40, R40, R109 ;  /* 0x0000006d28287221 */ /* 0x000fe20000010000 */
[----:B------:R-:W-:Y:S01]  /*1f20*/  FADD.FTZ R50, R50, R111 ;  /* 0x0000006f32327221 */ /* 0x000fe20000010000 */
[----:B------:R-:W-:Y:S01]  /*1f30*/  FFMA.FTZ R41, R112, R111, R41 ;  /* 0x0000006f70297223 */ /* 0x000fe20000010029 */
[----:B------:R-:W-:Y:S01]  /*1f40*/  FFMA.FTZ R39, R110, R109, R39 ;  /* 0x0000006d6e277223 */ /* 0x000fe20000010027 */
[----:B------:R-:W-:Y:S01]  /*1f50*/  FFMA.FTZ R48, R49, R56, R48 ;  /* 0x0000003831307223 */ /* 0x000fe20000010030 */
[----:B------:R-:W-:Y:S01]  /*1f60*/  FFMA.FTZ R49, R67, R42, R52 ;  /* 0x0000002a43317223 */ /* 0x000fe20000010034 */
[----:B------:R-:W-:Y:S01]  /*1f70*/  FADD.FTZ R66, R66, R45 ;  /* 0x0000002d42427221 */ /* 0x000fe20000010000 */
[----:B------:R-:W-:Y:S01]  /*1f80*/  FADD.FTZ R40, R40, R107 ;  /* 0x0000006b28287221 */ /* 0x000fe20000010000 */
[----:B------:R-:W-:Y:S01]  /*1f90*/  FADD.FTZ R50, R50, R99 ;  /* 0x0000006332327221 */ /* 0x000fe20000010000 */
[----:B------:R-:W-:Y:S01]  /*1fa0*/  FFMA.FTZ R41, R108, R99, R41 ;  /* 0x000000636c297223 */ /* 0x000fe20000010029 */
[----:B------:R-:W-:Y:S01]  /*1fb0*/  FFMA.FTZ R39, R106, R107, R39 ;  /* 0x0000006b6a277223 */ /* 0x000fe20000010027 */
[----:B------:R-:W-:Y:S01]  /*1fc0*/  FADD.FTZ R66, R66, R51 ;  /* 0x0000003342427221 */ /* 0x000fe20000010000 */
[----:B------:R-:W-:Y:S01]  /*1fd0*/  FFMA.FTZ R60, R53, R54, R60 ;  /* 0x00000036353c7223 */ /* 0x000fe2000001003c */
[----:B------:R0:W-:Y:S01]  /*1fe0*/  STS.64 [R72], R48 ;  /* 0x0000003048007388 */ /* 0x0001e20000000a00 */
[----:B------:R-:W-:Y:S01]  /*1ff0*/  FADD.FTZ R40, R40, R103 ;  /* 0x0000006728287221 */ /* 0x000fe20000010000 */
[----:B------:R-:W-:Y:S01]  /*2000*/  FADD.FTZ R65, R65, R54 ;  /* 0x0000003641417221 */ /* 0x000fe20000010000 */
[----:B------:R-:W-:Y:S01]  /*2010*/  FADD.FTZ R50, R50, R105 ;  /* 0x0000006932327221 */ /* 0x000fe20000010000 */
[----:B------:R-:W-:Y:S01]  /*2020*/  FFMA.FTZ R51, R102, R103, R39 ;  /* 0x0000006766337223 */ /* 0x000fe20000010027 */
[----:B------:R-:W-:Y:S01]  /*2030*/  FADD.FTZ R45, R66, R55 ;  /* 0x00000037422d7221 */ /* 0x000fe20000010000 */
[----:B------:R-:W-:Y:S01]  /*2040*/  FFMA.FTZ R42, R67, R56, R60 ;  /* 0x00000038432a7223 */ /* 0x000fe2000001003c */
[----:B------:R-:W-:Y:S01]  /*2050*/  FADD.FTZ R39, R40, R123 ;  /* 0x0000007b28277221 */ /* 0x000fe20000010000 */
[----:B------:R-:W-:Y:S01]  /*2060*/  FFMA.FTZ R44, R64, R55, R44 ;  /* 0x00000037402c7223 */ /* 0x000fe2000001002c */
[----:B0-----:R-:W-:Y:S01]  /*2070*/  FFMA.FTZ R49, R104, R105, R41 ;  /* 0x0000006968317223 */ /* 0x001fe20000010029 */
[----:B------:R-:W-:Y:S01]  /*2080*/  FADD.FTZ R43, R65, R56 ;  /* 0x00000038412b7221 */ /* 0x000fe20000010000 */
[----:B------:R-:W-:Y:S01]  /*2090*/  BAR.SYNC.DEFER_BLOCKING 0x0 ;  /* 0x0000000000007b1d */ /* 0x000fe20000010000 */
[----:B------:R-:W-:-:S02]  /*20a0*/  ISETP.GT.U32.AND P1, PT, R69, 0x1f, PT ;  /* 0x0000001f4500780c */ /* 0x000fc40003f24070 */
[----:B------:R-:W-:Y:S01]  /*20b0*/  CS2R R66, SRZ ;  /* 0x0000000000427805 */ /* 0x000fe2000001ff00 */
[----:B------:R-:W-:Y:S01]  /*20c0*/  FADD.FTZ R41, R50, R101 ;  /* 0x0000006532297221 */ /* 0x000fe20000010000 */
[----:B------:R-:W-:Y:S01]  /*20d0*/  FFMA.FTZ R40, R100, R101, R49 ;  /* 0x0000006564287223 */ /* 0x000fe20000010031 */
[----:B------:R-:W-:Y:S01]  /*20e0*/  FFMA.FTZ R38, R98, R123, R51 ;  /* 0x0000007b62267223 */ /* 0x000fe20000010033 */
[----:B------:R-:W-:Y:S07]  /*20f0*/  @!P0 BRA `(.L_x_100) ;  /* 0x0000000000b08947 */ /* 0x000fee0003800000 */
[----:B------:R-:W0:Y:S01]  /*2100*/  S2UR UR7, SR_CgaCtaId ;  /* 0x00000000000779c3 */ /* 0x000e220000008800 */
[----:B------:R-:W-:Y:S01]  /*2110*/  UMOV UR5, 0x400 ;  /* 0x0000040000057882 */ /* 0x000fe20000000000 */
[----:B------:R-:W-:Y:S01]  /*2120*/  IMAD.SHL.U32 R48, R69, 0x2, RZ ;  /* 0x0000000245307824 */ /* 0x000fe200078e00ff */
[----:B------:R-:W-:-:S04]  /*2130*/  SHF.R.U32.HI R60, RZ, 0x2, R0 ;  /* 0x00000002ff3c7819 */ /* 0x000fc80000011600 */
[----:B------:R-:W-:Y:S01]  /*2140*/  LOP3.LUT R49, R48, 0x18, RZ, 0xc0, !PT ;  /* 0x0000001830317812 */ /* 0x000fe200078ec0ff */
[----:B------:R-:W-:-:S03]  /*2150*/  IMAD.SHL.U32 R61, R60, 0x20, RZ ;  /* 0x000000203c3d7824 */ /* 0x000fc600078e00ff */
[C---:B------:R-:W-:Y:S02]  /*2160*/  LOP3.LUT R51, R49.reuse, 0x8, RZ, 0x3c, !PT ;  /* 0x0000000831337812 */ /* 0x040fe400078e3cff */
[C---:B------:R-:W-:Y:S02]  /*2170*/  LOP3.LUT R53, R49.reuse, 0x10, RZ, 0x3c, !PT ;  /* 0x0000001031357812 */ /* 0x040fe400078e3cff */
[----:B------:R-:W-:Y:S02]  /*2180*/  LOP3.LUT R55, R49, 0x18, RZ, 0x3c, !PT ;  /* 0x0000001831377812 */ /* 0x000fe400078e3cff */
[----:B------:R-:W-:Y:S01]  /*2190*/  LOP3.LUT R60, R61, 0xffffffe0, R4, 0xe2, !PT ;  /* 0xffffffe03d3c7812 */ /* 0x000fe200078ee204 */
[----:B0-----:R-:W-:-:S06]  /*21a0*/  ULEA UR5, UR7, UR5, 0x18 ;  /* 0x0000000507057291 */ /* 0x001fcc000f8ec03f */
[----:B------:R-:W-:Y:S02]  /*21b0*/  LEA R48, R69, UR5, 0x5 ;  /* 0x0000000545307c11 */ /* 0x000fe4000f8e28ff */
[----:B------:R-:W-:Y:S02]  /*21c0*/  LEA R54, R130, UR5, 0x5 ;  /* 0x0000000582367c11 */ /* 0x000fe4000f8e28ff */
[C---:B------:R-:W-:Y:S01]  /*21d0*/  IADD3 R49, R48.reuse, R49, RZ ;  /* 0x0000003130317210 */ /* 0x040fe20007ffe0ff */
[C---:B------:R-:W-:Y:S01]  /*21e0*/  IMAD.IADD R57, R48.reuse, 0x1, R53 ;  /* 0x0000000130397824 */ /* 0x040fe200078e0235 */
[----:B------:R-:W-:Y:S01]  /*21f0*/  IADD3 R56, R48, R51, RZ ;  /* 0x0000003330387210 */ /* 0x000fe20007ffe0ff */
[----:B------:R-:W-:Y:S01]  /*2200*/  IMAD R52, R74, 0x8, R54 ;  /* 0x000000084a347824 */ /* 0x000fe200078e0236 */
[----:B------:R-:W-:Y:S01]  /*2210*/  IADD3 R59, R48, R55, RZ ;  /* 0x00000037303b7210 */ /* 0x000fe20007ffe0ff */
[----:B------:R-:W-:Y:S01]  /*2220*/  STS.64 [R49], R40 ;  /* 0x0000002831007388 */ /* 0x000fe20000000a00 */
[----:B------:R-:W-:-:S02]  /*2230*/  LEA R50, R73, R54, 0x3 ;  /* 0x0000003649327211 */ /* 0x000fc400078e18ff */
[-C--:B------:R-:W-:Y:S01]  /*2240*/  LEA R55, R75, R54.reuse, 0x3 ;  /* 0x000000364b377211 */ /* 0x080fe200078e18ff */
[----:B------:R-:W-:Y:S01]  /*2250*/  STS.64 [R56], R44 ;  /* 0x0000002c38007388 */ /* 0x000fe20000000a00 */
[----:B------:R-:W-:-:S03]  /*2260*/  LEA R48, R76, R54, 0x3 ;  /* 0x000000364c307211 */ /* 0x000fc600078e18ff */
[----:B------:R0:W-:Y:S04]  /*2270*/  STS.64 [R57], R38 ;  /* 0x0000002639007388 */ /* 0x0001e80000000a00 */
[----:B------:R1:W-:Y:S01]  /*2280*/  STS.64 [R59], R42 ;  /* 0x0000002a3b007388 */ /* 0x0003e20000000a00 */
[----:B------:R-:W-:Y:S08]  /*2290*/  BAR.SYNC.DEFER_BLOCKING 0x0 ;  /* 0x0000000000007b1d */ /* 0x000ff00000010000 */
[----:B0-----:R-:W0:Y:S01]  /*22a0*/  LDC.64 R56, c[0x0][0x260] ;  /* 0x00009800ff387b82 */ /* 0x001e220000000a00 */
[----:B-1----:R-:W-:-:S05]  /*22b0*/  IMAD R59, R60, 0x500, R69 ;  /* 0x000005003c3b7824 */ /* 0x002fca00078e0245 */
[----:B------:R-:W-:-:S04]  /*22c0*/  IADD3 R59, R58, R59, RZ ;  /* 0x0000003b3a3b7210 */ /* 0x000fc80007ffe0ff */
[----:B------:R-:W-:Y:S01]  /*22d0*/  SHF.L.U32 R59, R59, 0x1, RZ ;  /* 0x000000013b3b7819 */ /* 0x000fe200000006ff */
[----:B------:R-:W1:Y:S04]  /*22e0*/  LDS.64 R50, [R50] ;  /* 0x0000000032327984 */ /* 0x000e680000000a00 */
[----:B------:R-:W2:Y:S01]  /*22f0*/  LDS.64 R52, [R52+0xa00] ;  /* 0x000a000034347984 */ /* 0x000ea20000000a00 */
[----:B0-----:R-:W-:-:S03]  /*2300*/  IMAD.WIDE.U32 R56, R59, 0x4, R56 ;  /* 0x000000043b387825 */ /* 0x001fc600078e0038 */
[----:B------:R-:W0:Y:S04]  /*2310*/  LDS.64 R54, [R55+0x1400] ;  /* 0x0014000037367984 */ /* 0x000e280000000a00 */
[----:B------:R-:W3:Y:S01]  /*2320*/  LDS.64 R48, [R48+0x1e00] ;  /* 0x001e000030307984 */ /* 0x000ee20000000a00 */
[----:B-1----:R-:W-:Y:S01]  /*2330*/  FADD.FTZ R60, RZ, R51 ;  /* 0x00000033ff3c7221 */ /* 0x002fe20000010000 */
[----:B------:R-:W-:-:S03]  /*2340*/  FADD.FTZ R51, RZ, R50 ;  /* 0x00000032ff337221 */ /* 0x000fc60000010000 */
[----:B--2---:R-:W-:Y:S01]  /*2350*/  FADD.FTZ R60, R60, R53 ;  /* 0x000000353c3c7221 */ /* 0x004fe20000010000 */
[----:B------:R-:W-:-:S03]  /*2360*/  FADD.FTZ R51, R51, R52 ;  /* 0x0000003433337221 */ /* 0x000fc60000010000 */
[----:B0-----:R-:W-:Y:S01]  /*2370*/  FADD.FTZ R60, R60, R55 ;  /* 0x000000373c3c7221 */ /* 0x001fe20000010000 */
[----:B------:R-:W-:-:S03]  /*2380*/  FADD.FTZ R51, R51, R54 ;  /* 0x0000003633337221 */ /* 0x000fc60000010000 */
[----:B---3--:R-:W-:Y:S01]  /*2390*/  FADD.FTZ R49, R60, R49 ;  /* 0x000000313c317221 */ /* 0x008fe20000010000 */
[----:B------:R-:W-:-:S05]  /*23a0*/  FADD.FTZ R48, R51, R48 ;  /* 0x0000003033307221 */ /* 0x000fca0000010000 */
[----:B------:R0:W-:Y:S02]  /*23b0*/  STG.E.64 desc[UR8][R56.64+0x4000], R48 ;  /* 0x0040003038007986 */ /* 0x0001e4000c101b08 */
.L_x_100:
[----:B------:R-:W-:Y:S04]  /*23c0*/  BSSY B0, `(.L_x_101) ;  /* 0x0000061000007945 */ /* 0x000fe80003800000 */
[----:B------:R-:W-:Y:S05]  /*23d0*/  @P1 BRA `(.L_x_102) ;  /* 0x00000004007c1947 */ /* 0x000fea0003800000 */
[----:B0-----:R-:W-:-:S05]  /*23e0*/  IMAD.SHL.U32 R48, R94, 0x8, RZ ;  /* 0x000000085e307824 */ /* 0x001fca00078e00ff */
[----:B------:R-:W-:-:S04]  /*23f0*/  LOP3.LUT R48, R48, 0x18, RZ, 0xc0, !PT ;  /* 0x0000001830307812 */ /* 0x000fc800078ec0ff */
[----:B------:R-:W-:-:S05]  /*2400*/  LEA.HI R49, R69, R48, RZ, 0x1e ;  /* 0x0000003045317211 */ /* 0x000fca00078ff0ff */
[----:B------:R-:W-:-:S04]  /*2410*/  IMAD R49, R49, 0x28, -R58 ;  /* 0x0000002831317824 */ /* 0x000fc800078e0a3a */
[C---:B------:R-:W-:Y:S01]  /*2420*/  VIADD R53, R49.reuse, 0xc ;  /* 0x0000000c31357836 */ /* 0x040fe20000000000 */
[C---:B------:R-:W-:Y:S02]  /*2430*/  IADD3 R48, R49.reuse, 0x4, RZ ;  /* 0x0000000431307810 */ /* 0x040fe40007ffe0ff */
[C---:B------:R-:W-:Y:S02]  /*2440*/  IADD3 R52, R49.reuse, 0x8, RZ ;  /* 0x0000000831347810 */ /* 0x040fe40007ffe0ff */
[----:B------:R-:W-:Y:S02]  /*2450*/  SHF.R.S32.HI R51, RZ, 0x1f, R48 ;  /* 0x0000001fff337819 */ /* 0x000fe40000011430 */
[----:B------:R-:W-:Y:S02]  /*2460*/  IADD3 R55, R49, 0x10, RZ ;  /* 0x0000001031377810 */ /* 0x000fe40007ffe0ff */
[----:B------:R-:W-:Y:S02]  /*2470*/  LEA.HI R50, R51, R48, RZ, 0x2 ;  /* 0x0000003033327211 */ /* 0x000fe400078f10ff */
[----:B------:R-:W-:-:S02]  /*2480*/  SHF.R.S32.HI R51, RZ, 0x1f, R52 ;  /* 0x0000001fff337819 */ /* 0x000fc40000011434 */
[----:B------:R-:W-:Y:S02]  /*2490*/  SHF.R.S32.HI R48, RZ, 0x1f, R53 ;  /* 0x0000001fff307819 */ /* 0x000fe40000011435 */
[----:B------:R-:W-:Y:S01]  /*24a0*/  LEA.HI R52, R51, R52, RZ, 0x2 ;  /* 0x0000003433347211 */ /* 0x000fe200078f10ff */
[----:B------:R-:W-:Y:S01]  /*24b0*/  VIADD R51, R49, 0x18 ;  /* 0x0000001831337836 */ /* 0x000fe20000000000 */
[----:B------:R-:W-:Y:S02]  /*24c0*/  SHF.R.S32.HI R56, RZ, 0x1f, R55 ;  /* 0x0000001fff387819 */ /* 0x000fe40000011437 */
[----:B------:R-:W-:Y:S02]  /*24d0*/  LEA.HI R54, R48, R53, RZ, 0x2 ;  /* 0x0000003530367211 */ /* 0x000fe400078f10ff */
[----:B------:R-:W-:Y:S02]  /*24e0*/  SHF.R.S32.HI R48, RZ, 0x1f, R49 ;  /* 0x0000001fff307819 */ /* 0x000fe40000011431 */
[----:B------:R-:W-:-:S02]  /*24f0*/  LEA.HI R56, R56, R55, RZ, 0x2 ;  /* 0x0000003738387211 */ /* 0x000fc400078f10ff */
[C---:B------:R-:W-:Y:S02]  /*2500*/  IADD3 R55, R49.reuse, 0x20, RZ ;  /* 0x0000002031377810 */ /* 0x040fe40007ffe0ff */
[----:B------:R-:W-:Y:S02]  /*2510*/  SHF.R.S32.HI R60, RZ, 0x1f, R51 ;  /* 0x0000001fff3c7819 */ /* 0x000fe40000011433 */
[----:B------:R-:W-:Y:S02]  /*2520*/  LEA.HI R48, R48, R49, RZ, 0x2 ;  /* 0x0000003130307211 */ /* 0x000fe400078f10ff */
[----:B------:R-:W-:Y:S02]  /*2530*/  SHF.R.S32.HI R64, RZ, 0x1f, R55 ;  /* 0x0000001fff407819 */ /* 0x000fe40000011437 */
[----:B------:R-:W-:Y:S02]  /*2540*/  LEA.HI R60, R60, R51, RZ, 0x2 ;  /* 0x000000333c3c7211 */ /* 0x000fe400078f10ff */
[----:B------:R-:W-:-:S02]  /*2550*/  IADD3 R53, R49, 0x1c, RZ ;  /* 0x0000001c31357810 */ /* 0x000fc40007ffe0ff */
[----:B------:R-:W-:Y:S01]  /*2560*/  SHF.R.S32.HI R51, RZ, 0x2, R48 ;  /* 0x00000002ff337819 */ /* 0x000fe20000011430 */
[----:B------:R-:W-:Y:S01]  /*2570*/  IMAD.SHL.U32 R48, R69, 0x8, RZ ;  /* 0x0000000845307824 */ /* 0x000fe200078e00ff */
[----:B------:R-:W-:Y:S02]  /*2580*/  LEA.HI R65, R64, R55, RZ, 0x2 ;  /* 0x0000003740417211 */ /* 0x000fe400078f10ff */
[----:B------:R-:W-:Y:S01]  /*2590*/  IADD3 R57, R49, 0x14, RZ ;  /* 0x0000001431397810 */ /* 0x000fe20007ffe0ff */
[----:B------:R-:W-:Y:S01]  /*25a0*/  IMAD R51, R51, 0x28, R70 ;  /* 0x0000002833337824 */ /* 0x000fe200078e0246 */
[----:B------:R-:W-:Y:S02]  /*25b0*/  SHF.R.S32.HI R62, RZ, 0x1f, R53 ;  /* 0x0000001fff3e7819 */ /* 0x000fe40000011435 */
[----:B------:R-:W-:Y:S02]  /*25c0*/  IADD3 R55, R49, 0x24, RZ ;  /* 0x0000002431377810 */ /* 0x000fe40007ffe0ff */
[----:B------:R-:W-:-:S02]  /*25d0*/  SHF.R.S32.HI R49, RZ, 0x2, R50 ;  /* 0x00000002ff317819 */ /* 0x000fc40000011432 */
[----:B------:R-:W-:Y:S02]  /*25e0*/  LOP3.LUT R64, R48, 0x18, RZ, 0xc0, !PT ;  /* 0x0000001830407812 */ /* 0x000fe400078ec0ff */
[----:B------:R-:W-:Y:S01]  /*25f0*/  LEA.HI R62, R62, R53, RZ, 0x2 ;  /* 0x000000353e3e7211 */ /* 0x000fe200078f10ff */
[----:B------:R-:W-:Y:S01]  /*2600*/  IMAD R49, R49, 0x28, R70 ;  /* 0x0000002831317824 */ /* 0x000fe200078e0246 */
[----:B------:R-:W-:Y:S02]  /*2610*/  SHF.R.S32.HI R53, RZ, 0x2, R52 ;  /* 0x00000002ff357819 */ /* 0x000fe40000011434 */
[----:B------:R-:W-:Y:S02]  /*2620*/  SHF.R.S32.HI R50, RZ, 0x1f, R55 ;  /* 0x0000001fff327819 */ /* 0x000fe40000011437 */
[----:B------:R-:W-:Y:S01]  /*2630*/  IADD3 R48, R51, R64, RZ ;  /* 0x0000004033307210 */ /* 0x000fe20007ffe0ff */
[----:B------:R-:W-:Y:S01]  /*2640*/  IMAD R53, R53, 0x28, R70 ;  /* 0x0000002835357824 */ /* 0x000fe200078e0246 */
[----:B------:R-:W-:-:S02]  /*2650*/  SHF.R.S32.HI R58, RZ, 0x1f, R57 ;  /* 0x0000001fff3a7819 */ /* 0x000fc40000011439 */
[----:B------:R-:W-:Y:S02]  /*2660*/  SHF.R.S32.HI R51, RZ, 0x2, R54 ;  /* 0x00000002ff337819 */ /* 0x000fe40000011436 */
[----:B------:R-:W-:Y:S01]  /*2670*/  LEA.HI R66, R50, R55, RZ, 0x2 ;  /* 0x0000003732427211 */ /* 0x000fe200078f10ff */
[----:B------:R-:W-:Y:S01]  /*2680*/  IMAD.IADD R50, R64, 0x1, R49 ;  /* 0x0000000140327824 */ /* 0x000fe200078e0231 */
[----:B------:R-:W-:Y:S01]  /*2690*/  LEA.HI R58, R58, R57, RZ, 0x2 ;  /* 0x000000393a3a7211 */ /* 0x000fe200078f10ff */
[----:B------:R-:W0:Y:S01]  /*26a0*/  LDS.64 R48, [R48] ;  /* 0x0000000030307984 */ /* 0x000e220000000a00 */
[----:B------:R-:W-:Y:S01]  /*26b0*/  SHF.R.S32.HI R57, RZ, 0x2, R56 ;  /* 0x00000002ff397819 */ /* 0x000fe20000011438 */
[----:B------:R-:W-:Y:S01]  /*26c0*/  IMAD R55, R51, 0x28, R70 ;  /* 0x0000002833377824 */ /* 0x000fe200078e0246 */
[C---:B------:R-:W-:Y:S01]  /*26d0*/  IADD3 R53, R64.reuse, R53, RZ ;  /* 0x0000003540357210 */ /* 0x040fe20007ffe0ff */
[----:B------:R-:W1:Y:S01]  /*26e0*/  LDS.64 R50, [R50] ;  /* 0x0000000032327984 */ /* 0x000e620000000a00 */
[----:B------:R-:W-:Y:S01]  /*26f0*/  SHF.R.S32.HI R59, RZ, 0x2, R58 ;  /* 0x00000002ff3b7819 */ /* 0x000fe2000001143a */
[----:B------:R-:W-:Y:S01]  /*2700*/  IMAD R57, R57, 0x28, R70 ;  /* 0x0000002839397824 */ /* 0x000fe200078e0246 */
[----:B------:R-:W-:-:S02]  /*2710*/  IADD3 R55, R64, R55, RZ ;  /* 0x0000003740377210 */ /* 0x000fc40007ffe0ff */
[----:B------:R-:W2:Y:S01]  /*2720*/  LDS.64 R52, [R53] ;  /* 0x0000000035347984 */ /* 0x000ea20000000a00 */
[----:B------:R-:W-:Y:S01]  /*2730*/  SHF.R.S32.HI R61, RZ, 0x2, R60 ;  /* 0x00000002ff3d7819 */ /* 0x000fe2000001143c */
[----:B------:R-:W-:Y:S01]  /*2740*/  IMAD R59, R59, 0x28, R70 ;  /* 0x000000283b3b7824 */ /* 0x000fe200078e0246 */
[----:B------:R-:W-:Y:S01]  /*2750*/  SHF.R.S32.HI R63, RZ, 0x2, R62 ;  /* 0x00000002ff3f7819 */ /* 0x000fe2000001143e */
[C---:B------:R-:W-:Y:S01]  /*2760*/  IMAD.IADD R57, R64.reuse, 0x1, R57 ;  /* 0x0000000140397824 */ /* 0x040fe200078e0239 */
[----:B------:R-:W3:Y:S01]  /*2770*/  LDS.64 R54, [R55] ;  /* 0x0000000037367984 */ /* 0x000ee20000000a00 */
[--C-:B------:R-:W-:Y:S01]  /*2780*/  IMAD R61, R61, 0x28, R70.reuse ;  /* 0x000000283d3d7824 */ /* 0x100fe200078e0246 */
[C---:B------:R-:W-:Y:S01]  /*2790*/  IADD3 R59, R64.reuse, R59, RZ ;  /* 0x0000003b403b7210 */ /* 0x040fe20007ffe0ff */
[----:B------:R-:W-:Y:S01]  /*27a0*/  IMAD R63, R63, 0x28, R70 ;  /* 0x000000283f3f7824 */ /* 0x000fe200078e0246 */
[----:B------:R-:W-:Y:S01]  /*27b0*/  SHF.R.S32.HI R65, RZ, 0x2, R65 ;  /* 0x00000002ff417819 */ /* 0x000fe20000011441 */
[----:B------:R-:W4:Y:S01]  /*27c0*/  LDS.64 R56, [R57] ;  /* 0x0000000039387984 */ /* 0x000f220000000a00 */
[C---:B------:R-:W-:Y:S01]  /*27d0*/  IADD3 R61, R64.reuse, R61, RZ ;  /* 0x0000003d403d7210 */ /* 0x040fe20007ffe0ff */
[----:B------:R-:W-:Y:S01]  /*27e0*/  IMAD.IADD R63, R64, 0x1, R63 ;  /* 0x00000001403f7824 */ /* 0x000fe200078e023f */
[----:B------:R-:W-:Y:S01]  /*27f0*/  SHF.R.S32.HI R67, RZ, 0x2, R66 ;  /* 0x00000002ff437819 */ /* 0x000fe20000011442 */
[----:B------:R-:W5:Y:S01]  /*2800*/  LDS.64 R58, [R59] ;  /* 0x000000003b3a7984 */ /* 0x000f620000000a00 */
[----:B------:R-:W-:-:S03]  /*2810*/  IMAD R65, R65, 0x28, R70 ;  /* 0x0000002841417824 */ /* 0x000fc600078e0246 */
[----:B------:R-:W5:Y:S01]  /*2820*/  LDS.64 R60, [R61] ;  /* 0x000000003d3c7984 */ /* 0x000f620000000a00 */
[----:B------:R-:W-:Y:S01]  /*2830*/  IMAD R67, R67, 0x28, R70 ;  /* 0x0000002843437824 */ /* 0x000fe200078e0246 */
[C---:B------:R-:W-:Y:S02]  /*2840*/  IADD3 R65, R64.reuse, R65, RZ ;  /* 0x0000004140417210 */ /* 0x040fe40007ffe0ff */
[----:B------:R-:W5:Y:S02]  /*2850*/  LDS.64 R62, [R63] ;  /* 0x000000003f3e7984 */ /* 0x000f640000000a00 */
[----:B------:R-:W-:Y:S02]  /*2860*/  IADD3 R67, R64, R67, RZ ;  /* 0x0000004340437210 */ /* 0x000fe40007ffe0ff */
[----:B------:R-:W5:Y:S04]  /*2870*/  LDS.64 R64, [R65] ;  /* 0x0000000041407984 */ /* 0x000f680000000a00 */
[----:B------:R-:W5:Y:S01]  /*2880*/  LDS.64 R66, [R67] ;  /* 0x0000000043427984 */ /* 0x000f620000000a00 */
[----:B0-----:R-:W-:Y:S01]  /*2890*/  FADD.FTZ R131, RZ, R48 ;  /* 0x00000030ff837221 */ /* 0x001fe20000010000 */
[----:B------:R-:W-:-:S03]  /*28a0*/  FADD.FTZ R48, RZ, R49 ;  /* 0x00000031ff307221 */ /* 0x000fc60000010000 */
[----:B-1----:R-:W-:Y:S01]  /*28b0*/  FADD.FTZ R131, R131, R50 ;  /* 0x0000003283837221 */ /* 0x002fe20000010000 */
[----:B------:R-:W-:-:S03]  /*28c0*/  FADD.FTZ R48, R48, R51 ;  /* 0x0000003330307221 */ /* 0x000fc60000010000 */
        /* <DEDUP_REMOVED lines=16> */
.L_x_102:
[----:B------:R-:W-:Y:S05]  /*29d0*/  BSYNC B0 ;  /* 0x0000000000007941 */ /* 0x000fea0003800000 */
.L_x_101:
[----:B0-----:R-:W0:Y:S01]  /*29e0*/  SHFL.BFLY PT, R49, R66, 0x2, 0x1f ;  /* 0x0c401f0042317f89 */ /* 0x001e2200000e0000 */
[----:B------:R-:W-:Y:S01]  /*29f0*/  LOP3.LUT P1, RZ, R69, 0xffffffe3, RZ, 0xc0, !PT ;  /* 0xffffffe345ff7812 */ /* 0x000fe2000782c0ff */
[----:B------:R-:W-:Y:S01]  /*2a00*/  BSSY B0, `(.L_x_103) ;  /* 0x0000015000007945 */ /* 0x000fe20003800000 */
[----:B------:R-:W-:Y:S01]  /*2a10*/  PRMT R50, R46, 0x7632, R50 ;  /* 0x000076322e327816 */ /* 0x000fe20000000032 */
[----:B------:R-:W1:Y:S01]  /*2a20*/  SHFL.BFLY PT, R48, R67, 0x2, 0x1f ;  /* 0x0c401f0043307f89 */ /* 0x000e6200000e0000 */
[----:B------:R-:W-:Y:S01]  /*2a30*/  PRMT R51, R47, 0x7632, R51 ;  /* 0x000076322f337816 */ /* 0x000fe20000000033 */
[----:B0-----:R-:W-:Y:S01]  /*2a40*/  FADD.FTZ R49, R49, R66 ;  /* 0x0000004231317221 */ /* 0x001fe20000010000 */
[----:B-1----:R-:W-:-:S04]  /*2a50*/  FADD.FTZ R48, R48, R67 ;  /* 0x0000004330307221 */ /* 0x002fc80000010000 */
[----:B------:R-:W0:Y:S04]  /*2a60*/  SHFL.BFLY PT, R52, R49, 0x1, 0x1f ;  /* 0x0c201f0031347f89 */ /* 0x000e2800000e0000 */
[----:B------:R-:W1:Y:S01]  /*2a70*/  SHFL.BFLY PT, R53, R48, 0x1, 0x1f ;  /* 0x0c201f0030357f89 */ /* 0x000e6200000e0000 */
[----:B0-----:R-:W-:Y:S01]  /*2a80*/  FADD.FTZ R46, R49, R52 ;  /* 0x00000034312e7221 */ /* 0x001fe20000010000 */
[----:B-1----:R-:W-:Y:S01]  /*2a90*/  FADD.FTZ R47, R48, R53 ;  /* 0x00000035302f7221 */ /* 0x002fe20000010000 */
[----:B------:R-:W-:Y:S06]  /*2aa0*/  @P1 BRA `(.L_x_104) ;  /* 0x0000000000281947 */ /* 0x000fec0003800000 */
[----:B------:R-:W0:Y:S01]  /*2ab0*/  LDC R53, c[0x0][0x10] ;  /* 0x00000400ff357b82 */ /* 0x000e220000000800 */
[----:B------:R-:W-:-:S05]  /*2ac0*/  SHF.R.U32.HI R52, RZ, 0x2, R69 ;  /* 0x00000002ff347819 */ /* 0x000fca0000011645 */
[----:B------:R-:W-:Y:S02]  /*2ad0*/  IMAD.SHL.U32 R55, R52, 0x20, RZ ;  /* 0x0000002034377824 */ /* 0x000fe400078e00ff */
[----:B------:R-:W1:Y:S01]  /*2ae0*/  LDC.64 R48, c[0x0][0x260] ;  /* 0x00009800ff307b82 */ /* 0x000e620000000a00 */
[----:B0-----:R-:W-:Y:S02]  /*2af0*/  IMAD R52, R53, UR4, R0 ;  /* 0x0000000435347c24 */ /* 0x001fe4000f8e0200 */
[----:B------:R-:W-:-:S04]  /*2b00*/  LOP3.LUT R53, R55, 0xffffffe0, R4, 0xe2, !PT ;  /* 0xffffffe037357812 */ /* 0x000fc800078ee204 */
[----:B------:R-:W-:-:S04]  /*2b10*/  LEA R52, R52, R53, 0x8 ;  /* 0x0000003534347211 */ /* 0x000fc800078e40ff */
[----:B------:R-:W-:-:S05]  /*2b20*/  SHF.L.U32 R53, R52, 0x1, RZ ;  /* 0x0000000134357819 */ /* 0x000fca00000006ff */
[----:B-1----:R-:W-:-:S05]  /*2b30*/  IMAD.WIDE.U32 R48, R53, 0x4, R48 ;  /* 0x0000000435307825 */ /* 0x002fca00078e0030 */
[----:B------:R0:W-:Y:S02]  /*2b40*/  STG.E.64 desc[UR8][R48.64], R46 ;  /* 0x0000002e30007986 */ /* 0x0001e4000c101b08 */
.L_x_104:
[----:B------:R-:W-:Y:S05]  /*2b50*/  BSYNC B0 ;  /* 0x0000000000007941 */ /* 0x000fea0003800000 */
.L_x_103:
[----:B------:R-:W-:Y:S02]  /*2b60*/  ISETP.GE.U32.AND P1, PT, R127, UR10, PT ;  /* 0x0000000a7f007c0c */ /* 0x000fe4000bf26070 */
[----:B0-----:R-:W-:Y:S02]  /*2b70*/  PRMT R48, R37, 0x7632, R48 ;  /* 0x0000763225307816 */ /* 0x001fe40000000030 */
[----:B------:R-:W-:Y:S02]  /*2b80*/  ISETP.GE.AND.EX P1, PT, R129, UR6, PT, P1 ;  /* 0x0000000681007c0c */ /* 0x000fe4000bf26310 */
[----:B------:R-:W-:Y:S02]  /*2b90*/  PRMT R47, R32, 0x7632, R47 ;  /* 0x00007632202f7816 */ /* 0x000fe4000000002f */
[----:B------:R-:W-:Y:S02]  /*2ba0*/  PRMT R37, R28, 0x7632, R37 ;  /* 0x000076321c257816 */ /* 0x000fe40000000025 */
[----:B------:R-:W-:-:S02]  /*2bb0*/  PRMT R49, R36, 0x7632, R49 ;  /* 0x0000763224317816 */ /* 0x000fc40000000031 */
[----:B------:R-:W-:Y:S02]  /*2bc0*/  PRMT R46, R33, 0x7632, R46 ;  /* 0x00007632212e7816 */ /* 0x000fe4000000002e */
[----:B------:R-:W-:Y:S02]  /*2bd0*/  PRMT R32, R24, 0x7632, R32 ;  /* 0x0000763218207816 */ /* 0x000fe40000000020 */
[----:B------:R-:W-:Y:S02]  /*2be0*/  PRMT R28, R20, 0x7632, R28 ;  /* 0x00007632141c7816 */ /* 0x000fe4000000001c */
        /* <DEDUP_REMOVED lines=24> */
[----:B------:R-:W-:Y:S01]  /*2d70*/  PRMT R10, R7, 0x7632, R10 ;  /* 0x00007632070a7816 */ /* 0x000fe2000000000a */
[----:B------:R-:W-:Y:S06]  /*2d80*/  @P1 BRA `(.L_x_105) ;  /* 0x0000000000541947 */ /* 0x000fec0003800000 */
[----:B------:R-:W-:Y:S01]  /*2d90*/  BAR.SYNC.DEFER_BLOCKING 0x0 ;  /* 0x0000000000007b1d */ /* 0x000fe20000010000 */
[----:B------:R-:W-:-:S13]  /*2da0*/  ISETP.NE.AND P1, PT, R69, RZ, PT ;  /* 0x000000ff4500720c */ /* 0x000fda0003f25270 */
[----:B------:R-:W-:Y:S05]  /*2db0*/  @P1 BRA `(.L_x_106) ;  /* 0x00000000003c1947 */ /* 0x000fea0003800000 */
[----:B------:R-:W0:Y:S01]  /*2dc0*/  LDC.64 R6, c[0x0][0x268] ;  /* 0x00009a00ff067b82 */ /* 0x000e220000000a00 */
[----:B------:R-:W-:Y:S01]  /*2dd0*/  IMAD.MOV.U32 R9, RZ, RZ, 0x7fffffe1 ;  /* 0x7fffffe1ff097424 */ /* 0x000fe200078e00ff */
[----:B------:R-:W-:-:S04]  /*2de0*/  ISETP.NE.AND P1, PT, R4, RZ, PT ;  /* 0x000000ff0400720c */ /* 0x000fc80003f25270 */
[----:B------:R-:W-:Y:S01]  /*2df0*/  SEL R9, R9, 0x1, !P1 ;  /* 0x0000000109097807 */ /* 0x000fe20004800000 */
[----:B0-----:R-:W-:Y:S01]  /*2e00*/  IMAD.WIDE.U32 R6, R0, 0x4, R6 ;  /* 0x0000000400067825 */ /* 0x001fe200078e0006 */
[----:B------:R-:W-:Y:S06]  /*2e10*/  MEMBAR.ALL.GPU ;  /* 0x0000000000007992 */ /* 0x000fec000000a000 */
[----:B------:R-:W-:-:S00]  /*2e20*/  ERRBAR ;  /* 0x00000000000079ab */ /* 0x000fc00000000000 */
[----:B------:R-:W-:Y:S06]  /*2e30*/  CGAERRBAR ;  /* 0x00000000000075ab */ /* 0x000fec0000000000 */
[----:B------:R0:W5:Y:S02]  /*2e40*/  ATOM.E.ADD.STRONG.GPU PT, R9, desc[UR8][R6.64], R9 ;  /* 0x000000090609798a */ /* 0x00016400081ee1c8 */
.L_x_107:
[----:B------:R-:W2:Y:S04]  /*2e50*/  LD.E.STRONG.GPU R8, desc[UR8][R6.64] ;  /* 0x0000000806087980 */ /* 0x000ea8000c10f900 */
[----:B--2---:R-:W-:Y:S01]  /*2e60*/  CCTL.IVALL ;  /* 0x00000000ff00798f */ /* 0x004fe20002000000 */
[----:B------:R-:W-:Y:S05]  /*2e70*/  YIELD ;  /* 0x0000000000007946 */ /* 0x000fea0003800000 */
[----:B-----5:R-:W-:-:S04]  /*2e80*/  LOP3.LUT R8, R8, R9, RZ, 0x3c, !PT ;  /* 0x0000000908087212 */ /* 0x020fc800078e3cff */
[----:B------:R-:W-:-:S13]  /*2e90*/  ISETP.GT.AND P1, PT, R8, -0x1, PT ;  /* 0xffffffff0800780c */ /* 0x000fda0003f24270 */
[----:B------:R-:W-:Y:S05]  /*2ea0*/  @P1 BRA `(.L_x_107) ;  /* 0xfffffffc00e81947 */ /* 0x000fea000383ffff */
.L_x_106:
[----:B------:R-:W-:Y:S05]  /*2eb0*/  WARPSYNC.ALL ;  /* 0x0000000000007948 */ /* 0x000fea0003800000 */
[----:B------:R-:W-:Y:S06]  /*2ec0*/  BAR.SYNC.DEFER_BLOCKING 0x0 ;  /* 0x0000000000007b1d */ /* 0x000fec0000010000 */
[----:B------:R-:W-:Y:S05]  /*2ed0*/  BRA `(.L_x_108) ;  /* 0x0000000000607947 */ /* 0x000fea0003800000 */
.L_x_105:
[----:B------:R-:W-:Y:S01]  /*2ee0*/  BAR.SYNC.DEFER_BLOCKING 0x0 ;  /* 0x0000000000007b1d */ /* 0x000fe20000010000 */
[----:B------:R-:W-:-:S13]  /*2ef0*/  ISETP.NE.AND P1, PT, R69, RZ, PT ;  /* 0x000000ff4500720c */ /* 0x000fda0003f25270 */
[----:B------:R-:W-:Y:S05]  /*2f00*/  @P1 BRA `(.L_x_109) ;  /* 0x00000000004c1947 */ /* 0x000fea0003800000 */
[----:B------:R-:W0:Y:S01]  /*2f10*/  LDC.64 R6, c[0x0][0x268] ;  /* 0x00009a00ff067b82 */ /* 0x000e220000000a00 */
[----:B------:R-:W-:Y:S02]  /*2f20*/  SHF.R.U32.HI R9, RZ, 0x2, R0 ;  /* 0x00000002ff097819 */ /* 0x000fe40000011600 */
[----:B------:R-:W-:Y:S02]  /*2f30*/  LOP3.LUT R8, R0, 0x3, RZ, 0xc0, !PT ;  /* 0x0000000300087812 */ /* 0x000fe400078ec0ff */
[----:B------:R-:W-:Y:S02]  /*2f40*/  IADD3 R9, -R9, RZ, RZ ;  /* 0x000000ff09097210 */ /* 0x000fe40007ffe1ff */
[----:B------:R-:W-:Y:S02]  /*2f50*/  LOP3.LUT R53, R8, 0x4, RZ, 0xfc, !PT ;  /* 0x0000000408357812 */ /* 0x000fe400078efcff */
[----:B------:R-:W-:Y:S02]  /*2f60*/  ISETP.NE.AND P1, PT, R4, R9, PT ;  /* 0x000000090400720c */ /* 0x000fe40003f25270 */
[----:B------:R-:W-:-:S04]  /*2f70*/  MOV R9, 0x7fffffe1 ;  /* 0x7fffffe100097802 */ /* 0x000fc80000000f00 */
[----:B------:R-:W-:Y:S01]  /*2f80*/  SEL R9, R9, 0x1, !P1 ;  /* 0x0000000109097807 */ /* 0x000fe20004800000 */
[----:B0-----:R-:W-:Y:S01]  /*2f90*/  IMAD.WIDE.U32 R6, R53, 0x4, R6 ;  /* 0x0000000435067825 */ /* 0x001fe200078e0006 */
[----:B------:R-:W-:Y:S06]  /*2fa0*/  MEMBAR.ALL.GPU ;  /* 0x0000000000007992 */ /* 0x000fec000000a000 */
[----:B------:R-:W-:-:S00]  /*2fb0*/  ERRBAR ;  /* 0x00000000000079ab */ /* 0x000fc00000000000 */
[----:B------:R-:W-:Y:S06]  /*2fc0*/  CGAERRBAR ;  /* 0x00000000000075ab */ /* 0x000fec0000000000 */
[----:B------:R0:W5:Y:S02]  /*2fd0*/  ATOM.E.ADD.STRONG.GPU PT, R9, desc[UR8][R6.64], R9 ;  /* 0x000000090609798a */ /* 0x00016400081ee1c8 */
.L_x_110:
[----:B------:R-:W2:Y:S04]  /*2fe0*/  LD.E.STRONG.GPU R8, desc[UR8][R6.64] ;  /* 0x0000000806087980 */ /* 0x000ea8000c10f900 */
[----:B--2---:R-:W-:Y:S01]  /*2ff0*/  CCTL.IVALL ;  /* 0x00000000ff00798f */ /* 0x004fe20002000000 */
[----:B------:R-:W-:Y:S05]  /*3000*/  YIELD ;  /* 0x0000000000007946 */ /* 0x000fea0003800000 */
[----:B-----5:R-:W-:-:S04]  /*3010*/  LOP3.LUT R8, R8, R9, RZ, 0x3c, !PT ;  /* 0x0000000908087212 */ /* 0x020fc800078e3cff */
[----:B------:R-:W-:-:S13]  /*3020*/  ISETP.GT.AND P1, PT, R8, -0x1, PT ;  /* 0xffffffff0800780c */ /* 0x000fda0003f24270 */
[----:B------:R-:W-:Y:S05]  /*3030*/  @P1 BRA `(.L_x_110) ;  /* 0xfffffffc00e81947 */ /* 0x000fea000383ffff */
.L_x_109:
[----:B------:R-:W-:Y:S05]  /*3040*/  WARPSYNC.ALL ;  /* 0x0000000000007948 */ /* 0x000fea0003800000 */
[----:B------:R-:W-:Y:S06]  /*3050*/  BAR.SYNC.DEFER_BLOCKING 0x0 ;  /* 0x0000000000007b1d */ /* 0x000fec0000010000 */
.L_x_108:
[----:B------:R-:W-:Y:S01]  /*3060*/  ISETP.GT.U32.AND P1, PT, R69, 0xff, PT ;  /* 0x000000ff4500780c */ /* 0x000fe20003f24070 */
[----:B------:R-:W1:Y:S01]  /*3070*/  S2UR UR7, SR_CgaCtaId ;  /* 0x00000000000779c3 */ /* 0x000e620000008800 */
[----:B------:R-:W-:Y:S01]  /*3080*/  UMOV UR5, 0x400 ;  /* 0x0000040000057882 */ /* 0x000fe20000000000 */
[----:B------:R-:W-:Y:S01]  /*3090*/  IMAD.U32 R37, R37, 0x10000, RZ ;  /* 0x0001000025257824 */ /* 0x000fe200078e00ff */
[----:B------:R-:W-:Y:S02]  /*30a0*/  SHF.L.U32 R67, R24, 0x10, RZ ;  /* 0x0000001018437819 */ /* 0x000fe400000006ff */
[----:B------:R-:W-:Y:S01]  /*30b0*/  SHF.L.U32 R49, R49, 0x10, RZ ;  /* 0x0000001031317819 */ /* 0x000fe200000006ff */
[----:B------:R-:W-:Y:S01]  /*30c0*/  IMAD.U32 R33, R33, 0x10000, RZ ;  /* 0x0001000021217824 */ /* 0x000fe200078e00ff */
[----:B------:R-:W-:Y:S01]  /*30d0*/  SHF.L.U32 R135, R16, 0x10, RZ ;  /* 0x0000001010877819 */ /* 0x000fe200000006ff */
[----:B------:R-:W-:Y:S01]  /*30e0*/  IMAD.U32 R21, R21, 0x10000, RZ ;  /* 0x0001000015157824 */ /* 0x000fe200078e00ff */
[----:B------:R-:W-:Y:S01]  /*30f0*/  SHF.L.U32 R47, R47, 0x10, RZ ;  /* 0x000000102f2f7819 */ /* 0x000fe200000006ff */
[----:B------:R-:W-:Y:S01]  /*3100*/  IMAD.U32 R133, R20, 0x10000, RZ ;  /* 0x0001000014857824 */ /* 0x000fe200078e00ff */
[----:B------:R-:W-:Y:S01]  /*3110*/  SHF.L.U32 R131, R25, 0x10, RZ ;  /* 0x0000001019837819 */ /* 0x000fe200000006ff */
[----:B------:R-:W2:Y:S01]  /*3120*/  @!P1 LDC R9, c[0x0][0x10] ;  /* 0x00000400ff099b82 */ /* 0x000ea20000000800 */
[----:B------:R-:W-:-:S02]  /*3130*/  @!P1 LOP3.LUT R53, R69, 0x1f, RZ, 0xc0, !PT ;  /* 0x0000001f45359812 */ /* 0x000fc400078ec0ff */
[----:B------:R-:W-:Y:S01]  /*3140*/  SHF.L.U32 R137, R17, 0x10, RZ ;  /* 0x0000001011897819 */ /* 0x000fe200000006ff */
[----:B------:R-:W-:Y:S01]  /*3150*/  IMAD.U32 R63, R48, 0x10000, RZ ;  /* 0x00010000303f7824 */ /* 0x000fe200078e00ff */
[----:B------:R-:W-:Y:S01]  /*3160*/  SHF.L.U32 R59, R46, 0x10, RZ ;  /* 0x000000102e3b7819 */ /* 0x000fe200000006ff */
[----:B------:R-:W-:Y:S01]  /*3170*/  IMAD.U32 R35, R35, 0x10000, RZ ;  /* 0x0001000023237824 */ /* 0x000fe200078e00ff */
[----:B------:R-:W-:Y:S01]  /*3180*/  SHF.L.U32 R30, R30, 0x10, RZ ;  /* 0x000000101e1e7819 */ /* 0x000fe200000006ff */
[----:B0-----:R-:W0:Y:S01]  /*3190*/  @!P1 LDC.64 R6, c[0x0][0x260] ;  /* 0x00009800ff069b82 */ /* 0x001e220000000a00 */
[----:B------:R-:W-:Y:S01]  /*31a0*/  SHF.L.U32 R139, R12, 0x10, RZ ;  /* 0x000000100c8b7819 */ /* 0x000fe200000006ff */
[----:B------:R-:W-:Y:S01]  /*31b0*/  IMAD.U32 R27, R27, 0x10000, RZ ;  /* 0x000100001b1b7824 */ /* 0x000fe200078e00ff */
[----:B------:R-:W-:Y:S01]  /*31c0*/  SHF.L.U32 R51, R51, 0x10, RZ ;  /* 0x0000001033337819 */ /* 0x000fe200000006ff */
[----:B------:R-:W-:Y:S01]  /*31d0*/  IMAD.U32 R15, R15, 0x10000, RZ ;  /* 0x000100000f0f7824 */ /* 0x000fe200078e00ff */
[----:B------:R-:W-:Y:S01]  /*31e0*/  SHF.L.U32 R31, R31, 0x10, RZ ;  /* 0x000000101f1f7819 */ /* 0x000fe200000006ff */
[----:B------:R-:W-:Y:S01]  /*31f0*/  ULDC.64 UR12, c[0x0][0x210] ;  /* 0x00008400000c7ab9 */ /* 0x000fe20000000a00 */
[----:B--2---:R-:W-:Y:S01]  /*3200*/  @!P1 IMAD R8, R9, UR4, R0 ;  /* 0x0000000409089c24 */ /* 0x004fe2000f8e0200 */
[----:B------:R-:W-:-:S05]  /*3210*/  @!P1 LOP3.LUT R9, R69, 0x7fffffe0, RZ, 0xc0, !PT ;  /* 0x7fffffe045099812 */ /* 0x000fca00078ec0ff */
[----:B------:R-:W-:-:S05]  /*3220*/  @!P1 IMAD R8, R8, 0x100, R9 ;  /* 0x0000010008089824 */ /* 0x000fca00078e0209 */
[----:B------:R-:W-:-:S04]  /*3230*/  @!P1 IADD3 R8, R8, R53, RZ ;  /* 0x0000003508089210 */ /* 0x000fc80007ffe0ff */
[----:B------:R-:W-:-:S05]  /*3240*/  @!P1 SHF.L.U32 R9, R8, 0x1, RZ ;  /* 0x0000000108099819 */ /* 0x000fca00000006ff */
[----:B0-----:R-:W-:-:S06]  /*3250*/  @!P1 IMAD.WIDE.U32 R6, R9, 0x4, R6 ;  /* 0x0000000409069825 */ /* 0x001fcc00078e0006 */
[----:B------:R-:W2:Y:S01]  /*3260*/  @!P1 LDG.E.64 R6, desc[UR8][R6.64] ;  /* 0x0000000806069981 */ /* 0x000ea2000c1e1b00 */
[----:B------:R-:W-:Y:S01]  /*3270*/  CS2R R8, SRZ ;  /* 0x0000000000087805 */ /* 0x000fe2000001ff00 */
[----:B------:R-:W-:Y:S01]  /*3280*/  UIADD3 UR5, UR5, 0x3480, URZ ;  /* 0x0000348005057890 */ /* 0x000fe2000fffe03f */
[C---:B------:R-:W-:Y:S01]  /*3290*/  FADD.FTZ R57, -R2.reuse, R37 ;  /* 0x0000002502397221 */ /* 0x040fe20000010100 */
[----:B------:R-:W-:Y:S01]  /*32a0*/  FADD.FTZ R37, -R2, R67 ;  /* 0x0000004302257221 */ /* 0x000fe20000010100 */
[----:B------:R-:W-:Y:S01]  /*32b0*/  SHF.L.U32 R67, R50, 0x10, RZ ;  /* 0x0000001032437819 */ /* 0x000fe200000006ff */
[----:B-1----:R-:W-:Y:S01]  /*32c0*/  ULEA UR5, UR7, UR5, 0x18 ;  /* 0x0000000507057291 */ /* 0x002fe2000f8ec03f */
[C---:B------:R-:W-:Y:S01]  /*32d0*/  FADD.FTZ R65, -R2.reuse, R49 ;  /* 0x0000003102417221 */ /* 0x040fe20000010100 */
[C---:B------:R-:W-:Y:S01]  /*32e0*/  FADD.FTZ R49, -R2.reuse, R33 ;  /* 0x0000002102317221 */ /* 0x040fe20000010100 */
[C---:B------:R-:W-:Y:S01]  /*32f0*/  FADD.FTZ R17, -R2.reuse, R135 ;  /* 0x0000008702117221 */ /* 0x040fe20000010100 */
[C---:B------:R-:W-:Y:S01]  /*3300*/  FADD.FTZ R61, -R2.reuse, R47 ;  /* 0x0000002f023d7221 */ /* 0x040fe20000010100 */
[----:B------:R-:W-:Y:S01]  /*3310*/  FADD.FTZ R33, -R2, R21 ;  /* 0x0000001502217221 */ /* 0x000fe20000010100 */
[----:B------:R-:W-:-:S02]  /*3320*/  IMAD.U32 R135, R14, 0x10000, RZ ;  /* 0x000100000e877824 */ /* 0x000fc400078e00ff */
[C---:B------:R-:W-:Y:S01]  /*3330*/  FADD.FTZ R21, -R2.reuse, R133 ;  /* 0x0000008502157221 */ /* 0x040fe20000010100 */
[----:B------:R-:W-:Y:S01]  /*3340*/  FADD.FTZ R47, -R2, R137 ;  /* 0x00000089022f7221 */ /* 0x000fe20000010100 */
[----:B------:R-:W-:Y:S01]  /*3350*/  SHF.L.U32 R133, R18, 0x10, RZ ;  /* 0x0000001012857819 */ /* 0x000fe200000006ff */
[C---:B------:R-:W-:Y:S01]  /*3360*/  FADD.FTZ R63, -R2.reuse, R63 ;  /* 0x0000003f023f7221 */ /* 0x040fe20000010100 */
[----:B------:R-:W-:Y:S01]  /*3370*/  SHF.L.U32 R137, R13, 0x10, RZ ;  /* 0x000000100d897819 */ /* 0x000fe200000006ff */
[----:B------:R-:W-:Y:S01]  /*3380*/  FADD.FTZ R59, -R2, R59 ;  /* 0x0000003b023b7221 */ /* 0x000fe20000010100 */
[----:B------:R-:W-:Y:S01]  /*3390*/  SHF.L.U32 R23, R23, 0x10, RZ ;  /* 0x0000001017177819 */ /* 0x000fe200000006ff */
[C---:B------:R-:W-:Y:S01]  /*33a0*/  FMUL.FTZ R17, R96.reuse, R17 ;  /* 0x0000001160117220 */ /* 0x040fe20000410000 */
[----:B------:R-:W-:Y:S01]  /*33b0*/  SHF.L.U32 R19, R19, 0x10, RZ ;  /* 0x0000001013137819 */ /* 0x000fe200000006ff */
[----:B------:R-:W-:Y:S01]  /*33c0*/  FMUL.FTZ R33, R96, R33 ;  /* 0x0000002160217220 */ /* 0x000fe20000410000 */
[----:B------:R-:W-:Y:S01]  /*33d0*/  SHF.L.U32 R11, R11, 0x10, RZ ;  /* 0x000000100b0b7819 */ /* 0x000fe200000006ff */
[----:B------:R-:W-:Y:S01]  /*33e0*/  ULOP3.LUT UR4, UR4, 0x1, URZ, 0x3c, !UPT ;  /* 0x0000000104047892 */ /* 0x000fe2000f8e3c3f */
[----:B--2---:R-:W-:Y:S01]  /*33f0*/  @!P1 FADD.FTZ R9, RZ, R6 ;  /* 0x00000006ff099221 */ /* 0x004fe20000010000 */
[----:B------:R-:W-:Y:S01]  /*3400*/  @!P1 FADD.FTZ R8, RZ, R7 ;  /* 0x00000007ff089221 */ /* 0x000fe20000010000 */
        /* <DEDUP_REMOVED lines=10> */
[----:B------:R-:W1:Y:S01]  /*34b0*/  SHFL.BFLY PT, R7, R54, 0x4, 0x1f ;  /* 0x0c801f0036077f89 */ /* 0x000e6200000e0000 */
[----:B0-----:R-:W-:Y:S01]  /*34c0*/  FADD.FTZ R6, R55, R6 ;  /* 0x0000000637067221 */ /* 0x001fe20000010000 */
[----:B------:R-:W-:Y:S02]  /*34d0*/  IMAD.SHL.U32 R55, R94, 0x8, RZ ;  /* 0x000000085e377824 */ /* 0x000fe400078e00ff */
[----:B------:R-:W-:Y:S02]  /*34e0*/  IMAD.MOV.U32 R94, RZ, RZ, R127 ;  /* 0x000000ffff5e7224 */ /* 0x000fe400078e007f */
[----:B-1----:R-:W-:Y:S01]  /*34f0*/  FADD.FTZ R7, R54, R7 ;  /* 0x0000000736077221 */ /* 0x002fe20000010000 */
[----:B------:R-:W0:Y:S04]  /*3500*/  SHFL.BFLY PT, R9, R6, 0x2, 0x1f ;  /* 0x0c401f0006097f89 */ /* 0x000e2800000e0000 */
[----:B------:R-:W1:Y:S01]  /*3510*/  SHFL.BFLY PT, R8, R7, 0x2, 0x1f ;  /* 0x0c401f0007087f89 */ /* 0x000e6200000e0000 */
[----:B0-----:R-:W-:Y:S01]  /*3520*/  FADD.FTZ R9, R6, R9 ;  /* 0x0000000906097221 */ /* 0x001fe20000010000 */
[----:B------:R-:W-:-:S02]  /*3530*/  LOP3.LUT R6, R55, 0x18, RZ, 0xc0, !PT ;  /* 0x0000001837067812 */ /* 0x000fc400078ec0ff */
[----:B------:R-:W-:Y:S01]  /*3540*/  SHF.L.U32 R55, R36, 0x10, RZ ;  /* 0x0000001024377819 */ /* 0x000fe200000006ff */
[----:B-1----:R-:W-:Y:S01]  /*3550*/  FADD.FTZ R8, R7, R8 ;  /* 0x0000000807087221 */ /* 0x002fe20000010000 */
[----:B------:R-:W0:Y:S01]  /*3560*/  SHFL.BFLY PT, R52, R9, 0x1, 0x1f ;  /* 0x0c201f0009347f89 */ /* 0x000e2200000e0000 */
[----:B------:R-:W-:Y:S02]  /*3570*/  IADD3 R93, -R6, R93, RZ ;  /* 0x0000005d065d7210 */ /* 0x000fe40007ffe1ff */
[----:B------:R-:W-:Y:S01]  /*3580*/  FADD.FTZ R55, -R2, R55 ;  /* 0x0000003702377221 */ /* 0x000fe20000010100 */
[----:B------:R-:W1:Y:S01]  /*3590*/  SHFL.BFLY PT, R53, R8, 0x1, 0x1f ;  /* 0x0c201f0008357f89 */ /* 0x000e6200000e0000 */
[----:B0-----:R-:W-:Y:S01]  /*35a0*/  FADD.FTZ R54, R9, R52 ;  /* 0x0000003409367221 */ /* 0x001fe20000010000 */
[----:B------:R-:W-:Y:S01]  /*35b0*/  @!P1 SHF.R.U32.HI R52, RZ, 0x2, R69 ;  /* 0x00000002ff349819 */ /* 0x000fe20000011645 */
[----:B-1----:R-:W-:-:S03]  /*35c0*/  FADD.FTZ R7, R8, R53 ;  /* 0x0000003508077221 */ /* 0x002fc60000010000 */
[----:B------:R-:W-:Y:S01]  /*35d0*/  @!P1 LOP3.LUT R52, R52, 0x3ffffff8, RZ, 0xc0, !PT ;  /* 0x3ffffff834349812 */ /* 0x000fe200078ec0ff */
[----:B------:R-:W-:Y:S01]  /*35e0*/  @!P1 FMUL.FTZ R6, R54, 2.4414062863797880709e-05 ;  /* 0x37cccccd36069820 */ /* 0x000fe20000410000 */
[----:B------:R-:W-:Y:S01]  /*35f0*/  LEA R8, R93, UR5, 0x3 ;  /* 0x000000055d087c11 */ /* 0x000fe2000f8e18ff */
[----:B------:R-:W-:Y:S01]  /*3600*/  @!P1 FMUL.FTZ R7, R7, 2.4414062863797880709e-05 ;  /* 0x37cccccd07079820 */ /* 0x000fe20000410000 */
[----:B------:R-:W-:Y:S02]  /*3610*/  SHF.L.U32 R93, R29, 0x10, RZ ;  /* 0x000000101d5d7819 */ /* 0x000fe400000006ff */
[----:B------:R-:W-:Y:S02]  /*3620*/  SHF.L.U32 R53, R32, 0x10, RZ ;  /* 0x0000001020357819 */ /* 0x000fe400000006ff */
[----:B------:R0:W-:Y:S01]  /*3630*/  @!P1 STS.64 [R52+UR5], R6 ;  /* 0x0000000634009988 */ /* 0x0001e20008000a05 */
[----:B------:R-:W-:Y:S01]  /*3640*/  FADD.FTZ R25, -R2, R93 ;  /* 0x0000005d02197221 */ /* 0x000fe20000010100 */
[----:B------:R-:W-:-:S02]  /*3650*/  IMAD.U32 R93, R26, 0x10000, RZ ;  /* 0x000100001a5d7824 */ /* 0x000fc400078e00ff */
[----:B------:R-:W-:Y:S01]  /*3660*/  FADD.FTZ R53, -R2, R53 ;  /* 0x0000003502357221 */ /* 0x000fe20000010100 */
[----:B------:R-:W-:Y:S01]  /*3670*/  BAR.SYNC.DEFER_BLOCKING 0x0 ;  /* 0x0000000000007b1d */ /* 0x000fe20000010000 */
[----:B0-----:R-:W-:-:S05]  /*3680*/  SHF.L.U32 R7, R28, 0x10, RZ ;  /* 0x000000101c077819 */ /* 0x001fca00000006ff */
[C---:B------:R-:W-:Y:S01]  /*3690*/  FADD.FTZ R29, -R2.reuse, R7 ;  /* 0x00000007021d7221 */ /* 0x040fe20000010100 */
[----:B------:R-:W-:Y:S01]  /*36a0*/  FADD.FTZ R7, -R2, R131 ;  /* 0x0000008302077221 */ /* 0x000fe20000010100 */
[----:B------:R-:W-:-:S03]  /*36b0*/  SHF.L.U32 R131, R22, 0x10, RZ ;  /* 0x0000001016837819 */ /* 0x000fc600000006ff */
[----:B------:R-:W-:Y:S01]  /*36c0*/  FMUL.FTZ R7, R96, R7 ;  /* 0x0000000760077220 */ /* 0x000fe20000410000 */
[----:B------:R-:W0:Y:S02]  /*36d0*/  LDS.64 R8, [R8] ;  /* 0x0000000008087984 */ /* 0x000e240000000a00 */
[--C-:B0-----:R-:W-:Y:S01]  /*36e0*/  FFMA.FTZ R16, R3, R128, -R8.reuse ;  /* 0x0000008003107223 */ /* 0x101fe20000010808 */
[----:B------:R-:W-:Y:S02]  /*36f0*/  IMAD.U32 R3, R34, 0x10000, RZ ;  /* 0x0001000022037824 */ /* 0x000fe400078e00ff */
[C-C-:B------:R-:W-:Y:S01]  /*3700*/  FFMA.FTZ R115, R128.reuse, R115, -R8.reuse ;  /* 0x0000007380737223 */ /* 0x140fe20000010808 */
[C-C-:B------:R-:W-:Y:S01]  /*3710*/  FFMA.FTZ R95, R128.reuse, R95, -R8.reuse ;  /* 0x0000005f805f7223 */ /* 0x140fe20000010808 */
[--C-:B------:R-:W-:Y:S01]  /*3720*/  FFMA.FTZ R117, R128, R117, -R8.reuse ;  /* 0x0000007580757223 */ /* 0x100fe20000010808 */
[--C-:B------:R-:W-:Y:S01]  /*3730*/  FFMA.FTZ R14, R3, R67, -R8.reuse ;  /* 0x00000043030e7223 */ /* 0x100fe20000010808 */
[----:B------:R-:W-:Y:S01]  /*3740*/  SHF.L.U32 R3, R10, 0x10, RZ ;  /* 0x000000100a037819 */ /* 0x000fe200000006ff */
[C-C-:B------:R-:W-:Y:S01]  /*3750*/  FFMA.FTZ R111, R128.reuse, R111, -R8.reuse ;  /* 0x0000006f806f7223 */ /* 0x140fe20000010808 */
[C-C-:B------:R-:W-:Y:S01]  /*3760*/  FFMA.FTZ R99, R128.reuse, R99, -R8.reuse ;  /* 0x0000006380637223 */ /* 0x140fe20000010808 */
[C-C-:B------:R-:W-:Y:S01]  /*3770*/  FFMA.FTZ R105, R128.reuse, R105, -R8.reuse ;  /* 0x0000006980697223 */ /* 0x140fe20000010808 */
[--C-:B------:R-:W-:Y:S01]  /*3780*/  FFMA.FTZ R101, R128, R101, -R8.reuse ;  /* 0x0000006580657223 */ /* 0x100fe20000010808 */
[C-C-:B------:R-:W-:Y:S01]  /*3790*/  FFMA.FTZ R13, R67.reuse, R30, -R8.reuse ;  /* 0x0000001e430d7223 */ /* 0x140fe20000010808 */
[C-C-:B------:R-:W-:Y:S01]  /*37a0*/  FFMA.FTZ R93, R67.reuse, R93, -R8.reuse ;  /* 0x0000005d435d7223 */ /* 0x140fe20000010808 */
[C-C-:B------:R-:W-:Y:S01]  /*37b0*/  FFMA.FTZ R131, R67.reuse, R131, -R8.reuse ;  /* 0x0000008343837223 */ /* 0x140fe20000010808 */
[C-C-:B------:R-:W-:Y:S01]  /*37c0*/  FFMA.FTZ R133, R67.reuse, R133, -R8.reuse ;  /* 0x0000008543857223 */ /* 0x140fe20000010808 */
[C-C-:B------:R-:W-:Y:S01]  /*37d0*/  FFMA.FTZ R12, R67.reuse, R135, -R8.reuse ;  /* 0x00000087430c7223 */ /* 0x140fe20000010808 */
[C-C-:B------:R-:W-:Y:S01]  /*37e0*/  FFMA.FTZ R2, R67.reuse, R137, -R8.reuse ;  /* 0x0000008943027223 */ /* 0x140fe20000010808 */
[--C-:B------:R-:W-:Y:S01]  /*37f0*/  FFMA.FTZ R6, R67, R139, -R8.reuse ;  /* 0x0000008b43067223 */ /* 0x100fe20000010808 */
        /* <DEDUP_REMOVED lines=15> */
[----:B------:R-:W-:Y:S01]  /*38f0*/  FFMA.FTZ R20, R51, R3, -R8 ;  /* 0x0000000333147223 */ /* 0x000fe20000010808 */
[C---:B------:R-:W-:Y:S01]  /*3900*/  FMUL.FTZ R8, R96.reuse, R63 ;  /* 0x0000003f60087220 */ /* 0x040fe20000410000 */
[C---:B------:R-:W-:Y:S01]  /*3910*/  FMUL.FTZ R10, R96.reuse, R65 ;  /* 0x00000041600a7220 */ /* 0x040fe20000410000 */
[-C--:B------:R-:W-:Y:S01]  /*3920*/  FFMA.FTZ R5, R5, -R9.reuse, R16 ;  /* 0x8000000905057223 */ /* 0x080fe20000010010 */
[----:B------:R-:W-:Y:S01]  /*3930*/  FFMA.FTZ R125, R125, -R9, R18 ;  /* 0x800000097d7d7223 */ /* 0x000fe20000010012 */
[C---:B------:R-:W-:Y:S01]  /*3940*/  FFMA.FTZ R35, -R9.reuse, R8, R35 ;  /* 0x0000000809237223 */ /* 0x040fe20000010123 */
[C---:B------:R-:W-:Y:S01]  /*3950*/  FMUL.FTZ R8, R96.reuse, R59 ;  /* 0x0000003b60087220 */ /* 0x040fe20000410000 */
[C---:B------:R-:W-:Y:S01]  /*3960*/  FFMA.FTZ R3, -R9.reuse, R10, R14 ;  /* 0x0000000a09037223 */ /* 0x040fe2000001010e */
[C---:B------:R-:W-:Y:S01]  /*3970*/  FMUL.FTZ R10, R96.reuse, R61 ;  /* 0x0000003d600a7220 */ /* 0x040fe20000410000 */
[C---:B------:R-:W-:Y:S01]  /*3980*/  FFMA.FTZ R17, -R9.reuse, R17, R6 ;  /* 0x0000001109117223 */ /* 0x040fe20000010106 */
[C---:B------:R-:W-:Y:S01]  /*3990*/  FFMA.FTZ R31, -R9.reuse, R8, R31 ;  /* 0x00000008091f7223 */ /* 0x040fe2000001011f */
[C---:B------:R-:W-:Y:S01]  /*39a0*/  FMUL.FTZ R8, R96.reuse, R55 ;  /* 0x0000003760087220 */ /* 0x040fe20000410000 */
[C---:B------:R-:W-:Y:S01]  /*39b0*/  FFMA.FTZ R13, -R9.reuse, R10, R13 ;  /* 0x0000000a090d7223 */ /* 0x040fe2000001010d */
[C---:B------:R-:W-:Y:S01]  /*39c0*/  FMUL.FTZ R10, R96.reuse, R57 ;  /* 0x00000039600a7220 */ /* 0x040fe20000410000 */
[C---:B------:R-:W-:Y:S01]  /*39d0*/  FMUL.FTZ R5, R96.reuse, R5 ;  /* 0x0000000560057220 */ /* 0x040fe20000410000 */
        /* <DEDUP_REMOVED lines=14> */
[C---:B------:R-:W-:Y:S01]  /*3ac0*/  FFMA.FTZ R7, -R9.reuse, R7, R2 ;  /* 0x0000000709077223 */ /* 0x040fe20000010102 */
[C---:B------:R-:W-:Y:S01]  /*3ad0*/  FFMA.FTZ R15, -R9.reuse, R8, R15 ;  /* 0x00000008090f7223 */ /* 0x040fe2000001010f */
[----:B------:R-:W-:Y:S01]  /*3ae0*/  FMUL.FTZ R8, R96, R21 ;  /* 0x0000001560087220 */ /* 0x000fe20000410000 */
[-C--:B------:R-:W-:Y:S01]  /*3af0*/  FFMA.FTZ R115, R124, -R9.reuse, R115 ;  /* 0x800000097c737223 */ /* 0x080fe20000010073 */
[----:B------:R-:W-:Y:S01]  /*3b00*/  FFMA.FTZ R121, R122, -R9, R121 ;  /* 0x800000097a797223 */ /* 0x000fe20000010079 */
[----:B------:R-:W-:Y:S01]  /*3b10*/  IADD3 R2, P1, R78, UR12, RZ ;  /* 0x0000000c4e027c10 */ /* 0x000fe2000ff3e0ff */
[C---:B------:R-:W-:Y:S01]  /*3b20*/  FFMA.FTZ R11, -R9.reuse, R8, R11 ;  /* 0x00000008090b7223 */ /* 0x040fe2000001010b */
[----:B------:R-:W-:Y:S01]  /*3b30*/  FMUL.FTZ R8, R96, R35 ;  /* 0x0000002360087220 */ /* 0x000fe20000410000 */
[----:B------:R-:W-:Y:S01]  /*3b40*/  F2FP.BF16.F32.PACK_AB R5, R6, R5 ;  /* 0x000000050605723e */ /* 0x000fe200000010ff */
[-C--:B------:R-:W-:Y:S01]  /*3b50*/  FFMA.FTZ R95, R120, -R9.reuse, R95 ;  /* 0x80000009785f7223 */ /* 0x080fe2000001005f */
[-C--:B------:R-:W-:Y:S01]  /*3b60*/  FFMA.FTZ R119, R118, -R9.reuse, R119 ;  /* 0x8000000976777223 */ /* 0x080fe20000010077 */
[-C--:B------:R-:W-:Y:S01]  /*3b70*/  FFMA.FTZ R117, R116, -R9.reuse, R117 ;  /* 0x8000000974757223 */ /* 0x080fe20000010075 */
[-C--:B------:R-:W-:Y:S01]  /*3b80*/  FFMA.FTZ R113, R114, -R9.reuse, R113 ;  /* 0x8000000972717223 */ /* 0x080fe20000010071 */
[-C--:B------:R-:W-:Y:S01]  /*3b90*/  FFMA.FTZ R111, R112, -R9.reuse, R111 ;  /* 0x80000009706f7223 */ /* 0x080fe2000001006f */
[-C--:B------:R-:W-:Y:S01]  /*3ba0*/  FFMA.FTZ R109, R110, -R9.reuse, R109 ;  /* 0x800000096e6d7223 */ /* 0x080fe2000001006d */
[----:B------:R-:W-:Y:S01]  /*3bb0*/  FFMA.FTZ R99, R108, -R9, R99 ;  /* 0x800000096c637223 */ /* 0x000fe20000010063 */
[C---:B------:R-:W-:Y:S01]  /*3bc0*/  FFMA.FTZ R33, -R9.reuse, R33, R12 ;  /* 0x0000002109217223 */ /* 0x040fe2000001010c */
[-C--:B------:R-:W-:Y:S01]  /*3bd0*/  FFMA.FTZ R107, R106, -R9.reuse, R107 ;  /* 0x800000096a6b7223 */ /* 0x080fe2000001006b */
[-C--:B------:R-:W-:Y:S01]  /*3be0*/  FFMA.FTZ R105, R104, -R9.reuse, R105 ;  /* 0x8000000968697223 */ /* 0x080fe20000010069 */
[-C--:B------:R-:W-:Y:S01]  /*3bf0*/  FFMA.FTZ R103, R102, -R9.reuse, R103 ;  /* 0x8000000966677223 */ /* 0x080fe20000010067 */
[-C--:B------:R-:W-:Y:S01]  /*3c00*/  FFMA.FTZ R101, R100, -R9.reuse, R101 ;  /* 0x8000000964657223 */ /* 0x080fe20000010065 */
[----:B------:R-:W-:Y:S01]  /*3c10*/  FFMA.FTZ R123, R98, -R9, R123 ;  /* 0x80000009627b7223 */ /* 0x000fe2000001007b */
[----:B------:R-:W-:Y:S01]  /*3c20*/  FFMA.FTZ R9, -R9, R10, R20 ;  /* 0x0000000a09097223 */ /* 0x000fe20000010114 */
[----:B------:R-:W-:Y:S01]  /*3c30*/  F2FP.BF16.F32.PACK_AB R125, R8, R125 ;  /* 0x0000007d087d723e */ /* 0x000fe200000010ff */
[----:B------:R-:W-:Y:S01]  /*3c40*/  FMUL.FTZ R28, R96, R7 ;  /* 0x00000007601c7220 */ /* 0x000fe20000410000 */
[----:B------:R-:W-:Y:S01]  /*3c50*/  IADD3.X R3, R92, UR13, RZ, P1, !PT ;  /* 0x0000000d5c037c10 */ /* 0x000fe20008ffe4ff */
[C---:B------:R-:W-:Y:S01]  /*3c60*/  FMUL.FTZ R115, R96.reuse, R115 ;  /* 0x0000007360737220 */ /* 0x040fe20000410000 */
[C---:B------:R-:W-:Y:S01]  /*3c70*/  FMUL.FTZ R8, R96.reuse, R13 ;  /* 0x0000000d60087220 */ /* 0x040fe20000410000 */
[C---:B------:R-:W-:Y:S01]  /*3c80*/  FMUL.FTZ R121, R96.reuse, R121 ;  /* 0x0000007960797220 */ /* 0x040fe20000410000 */
[C---:B------:R-:W-:Y:S01]  /*3c90*/  FMUL.FTZ R10, R96.reuse, R31 ;  /* 0x0000001f600a7220 */ /* 0x040fe20000410000 */
[----:B------:R-:W-:Y:S01]  /*3ca0*/  PRMT R7, R5, 0x7632, R7 ;  /* 0x0000763205077816 */ /* 0x000fe20000000007 */
        /* <DEDUP_REMOVED lines=23> */
[----:B------:R-:W-:Y:S01]  /*3e20*/  IADD3 R6, P1, R91, UR12, RZ ;  /* 0x0000000c5b067c10 */ /* 0x000fe2000ff3e0ff */
[----:B------:R0:W-:Y:S01]  /*3e30*/  STG.E.U16 desc[UR8][R2.64+0x2], R7 ;  /* 0x0000020702007986 */ /* 0x0001e2000c101508 */
[----:B------:R-:W-:-:S02]  /*3e40*/  PRMT R9, R125, 0x7632, R9 ;  /* 0x000076327d097816 */ /* 0x000fc40000000009 */
[----:B------:R-:W-:Y:S01]  /*3e50*/  F2FP.BF16.F32.PACK_AB R115, R8, R115 ;  /* 0x000000730873723e */ /* 0x000fe200000010ff */
[----:B------:R1:W-:Y:S01]  /*3e60*/  STG.E.U16 desc[UR8][R2.64], R5 ;  /* 0x0000000502007986 */ /* 0x0003e2000c101508 */
[----:B------:R-:W-:Y:S02]  /*3e70*/  F2FP.BF16.F32.PACK_AB R121, R10, R121 ;  /* 0x000000790a79723e */ /* 0x000fe400000010ff */
[----:B------:R-:W-:Y:S01]  /*3e80*/  PRMT R10, R115, 0x7632, R10 ;  /* 0x00007632730a7816 */ /* 0x000fe2000000000a */
[----:B------:R-:W-:Y:S01]  /*3e90*/  STG.E.U16 desc[UR8][R2.64+0x4], R125 ;  /* 0x0000047d02007986 */ /* 0x000fe2000c101508 */
[----:B------:R-:W-:Y:S02]  /*3ea0*/  F2FP.BF16.F32.PACK_AB R95, R12, R95 ;  /* 0x0000005f0c5f723e */ /* 0x000fe400000010ff */
[----:B------:R-:W-:Y:S01]  /*3eb0*/  F2FP.BF16.F32.PACK_AB R119, R14, R119 ;  /* 0x000000770e77723e */ /* 0x000fe200000010ff */
[----:B------:R2:W-:Y:S01]  /*3ec0*/  STG.E.U16 desc[UR8][R2.64+0x6], R9 ;  /* 0x0000060902007986 */ /* 0x0005e2000c101508 */
[----:B0-----:R-:W-:-:S02]  /*3ed0*/  IADD3.X R7, R90, UR13, RZ, P1, !PT ;  /* 0x0000000d5a077c10 */ /* 0x001fc40008ffe4ff */
[----:B------:R-:W-:Y:S02]  /*3ee0*/  IADD3 R8, P1, R89, UR12, RZ ;  /* 0x0000000c59087c10 */ /* 0x000fe4000ff3e0ff */
[----:B-1----:R-:W-:Y:S01]  /*3ef0*/  PRMT R5, R95, 0x7632, R5 ;  /* 0x000076325f057816 */ /* 0x002fe20000000005 */
[----:B------:R-:W-:Y:S01]  /*3f00*/  STG.E.U16 desc[UR8][R6.64], R115 ;  /* 0x0000007306007986 */ /* 0x000fe2000c101508 */
[----:B------:R-:W-:Y:S02]  /*3f10*/  F2FP.BF16.F32.PACK_AB R117, R16, R117 ;  /* 0x000000751075723e */ /* 0x000fe400000010ff */
[----:B------:R-:W-:Y:S01]  /*3f20*/  F2FP.BF16.F32.PACK_AB R113, R18, R113 ;  /* 0x000000711271723e */ /* 0x000fe200000010ff */
[----:B------:R0:W-:Y:S01]  /*3f30*/  STG.E.U16 desc[UR8][R6.64+0x2], R10 ;  /* 0x0000020a06007986 */ /* 0x0001e2000c101508 */
[----:B------:R-:W-:Y:S02]  /*3f40*/  F2FP.BF16.F32.PACK_AB R109, R22, R109 ;  /* 0x0000006d166d723e */ /* 0x000fe400000010ff */
[----:B--2---:R-:W-:Y:S01]  /*3f50*/  PRMT R3, R121, 0x7632, R3 ;  /* 0x0000763279037816 */ /* 0x004fe20000000003 */
[----:B------:R-:W-:Y:S01]  /*3f60*/  STG.E.U16 desc[UR8][R6.64+0x4], R121 ;  /* 0x0000047906007986 */ /* 0x000fe2000c101508 */
[----:B------:R-:W-:-:S02]  /*3f70*/  IADD3.X R9, R88, UR13, RZ, P1, !PT ;  /* 0x0000000d58097c10 */ /* 0x000fc40008ffe4ff */
[----:B------:R-:W-:Y:S01]  /*3f80*/  IADD3 R2, P1, R87, UR12, RZ ;  /* 0x0000000c57027c10 */ /* 0x000fe2000ff3e0ff */
[----:B------:R1:W-:Y:S01]  /*3f90*/  STG.E.U16 desc[UR8][R6.64+0x6], R3 ;  /* 0x0000060306007986 */ /* 0x0003e2000c101508 */
[----:B------:R-:W-:Y:S02]  /*3fa0*/  F2FP.BF16.F32.PACK_AB R111, R20, R111 ;  /* 0x0000006f146f723e */ /* 0x000fe400000010ff */
[----:B------:R-:W-:Y:S01]  /*3fb0*/  F2FP.BF16.F32.PACK_AB R99, R24, R99 ;  /* 0x000000631863723e */ /* 0x000fe200000010ff */
[----:B------:R2:W-:Y:S01]  /*3fc0*/  STG.E.U16 desc[UR8][R8.64+0x2], R5 ;  /* 0x0000020508007986 */ /* 0x0005e2000c101508 */
[----:B0-----:R-:W-:Y:S02]  /*3fd0*/  PRMT R10, R117, 0x7632, R10 ;  /* 0x00007632750a7816 */ /* 0x001fe4000000000a */
[----:B------:R-:W-:Y:S01]  /*3fe0*/  F2FP.BF16.F32.PACK_AB R107, R26, R107 ;  /* 0x0000006b1a6b723e */ /* 0x000fe200000010ff */
[----:B------:R-:W-:Y:S01]  /*3ff0*/  STG.E.U16 desc[UR8][R8.64], R95 ;  /* 0x0000005f08007986 */ /* 0x000fe2000c101508 */
[----:B------:R-:W-:-:S02]  /*4000*/  F2FP.BF16.F32.PACK_AB R105, R28, R105 ;  /* 0x000000691c69723e */ /* 0x000fc400000010ff */
[----:B------:R-:W-:Y:S01]  /*4010*/  F2FP.BF16.F32.PACK_AB R103, R30, R103 ;  /* 0x000000671e67723e */ /* 0x000fe200000010ff */
[----:B------:R-:W-:Y:S01]  /*4020*/  STG.E.U16 desc[UR8][R8.64+0x4], R119 ;  /* 0x0000047708007986 */ /* 0x000fe2000c101508 */
[----:B-1----:R-:W-:Y:S02]  /*4030*/  PRMT R7, R119, 0x7632, R7 ;  /* 0x0000763277077816 */ /* 0x002fe40000000007 */
[----:B------:R-:W-:Y:S02]  /*4040*/  IADD3.X R3, R86, UR13, RZ, P1, !PT ;  /* 0x0000000d56037c10 */ /* 0x000fe40008ffe4ff */
[----:B------:R-:W-:Y:S01]  /*4050*/  IADD3 R6, P1, R85, UR12, RZ ;  /* 0x0000000c55067c10 */ /* 0x000fe2000ff3e0ff */
[----:B------:R0:W-:Y:S01]  /*4060*/  STG.E.U16 desc[UR8][R8.64+0x6], R7 ;  /* 0x0000060708007986 */ /* 0x0001e2000c101508 */
[----:B--2---:R-:W-:Y:S02]  /*4070*/  PRMT R5, R113, 0x7632, R5 ;  /* 0x0000763271057816 */ /* 0x004fe40000000005 */
[----:B------:R-:W-:Y:S01]  /*4080*/  F2FP.BF16.F32.PACK_AB R101, R32, R101 ;  /* 0x000000652065723e */ /* 0x000fe200000010ff */
[----:B------:R-:W-:Y:S01]  /*4090*/  STG.E.U16 desc[UR8][R2.64], R117 ;  /* 0x0000007502007986 */ /* 0x000fe2000c101508 */
[----:B------:R-:W-:-:S03]  /*40a0*/  F2FP.BF16.F32.PACK_AB R123, R96, R123 ;  /* 0x0000007b607b723e */ /* 0x000fc600000010ff */
[----:B------:R-:W-:Y:S01]  /*40b0*/  STG.E.U16 desc[UR8][R2.64+0x2], R10 ;  /* 0x0000020a02007986 */ /* 0x000fe2000c101508 */
[----:B0-----:R-:W-:-:S03]  /*40c0*/  IADD3.X R7, R83, UR13, RZ, P1, !PT ;  /* 0x0000000d53077c10 */ /* 0x001fc60008ffe4ff */
[----:B------:R-:W-:Y:S01]  /*40d0*/  STG.E.U16 desc[UR8][R2.64+0x4], R113 ;  /* 0x0000047102007986 */ /* 0x000fe2000c101508 */
[----:B------:R-:W-:Y:S02]  /*40e0*/  IADD3 R84, P1, R84, UR12, RZ ;  /* 0x0000000c54547c10 */ /* 0x000fe4000ff3e0ff */
[----:B------:R-:W-:Y:S01]  /*40f0*/  PRMT R8, R111, 0x7632, R8 ;  /* 0x000076326f087816 */ /* 0x000fe20000000008 */
[----:B------:R0:W-:Y:S01]  /*4100*/  STG.E.U16 desc[UR8][R2.64+0x6], R5 ;  /* 0x0000060502007986 */ /* 0x0001e2000c101508 */
[----:B------:R-:W-:Y:S02]  /*4110*/  IADD3.X R85, R79, UR13, RZ, P1, !PT ;  /* 0x0000000d4f557c10 */ /* 0x000fe40008ffe4ff */
[----:B------:R-:W-:Y:S01]  /*4120*/  IADD3 R82, P1, R82, UR12, RZ ;  /* 0x0000000c52527c10 */ /* 0x000fe2000ff3e0ff */
[----:B------:R-:W-:Y:S03]  /*4130*/  STG.E.U16 desc[UR8][R6.64], R111 ;  /* 0x0000006f06007986 */ /* 0x000fe6000c101508 */
[----:B------:R-:W-:Y:S01]  /*4140*/  IADD3.X R83, R77, UR13, RZ, P1, !PT ;  /* 0x0000000d4d537c10 */ /* 0x000fe20008ffe4ff */
[----:B------:R-:W-:Y:S01]  /*4150*/  STG.E.U16 desc[UR8][R6.64+0x2], R8 ;  /* 0x0000020806007986 */ /* 0x000fe2000c101508 */
[----:B0-----:R-:W-:-:S03]  /*4160*/  PRMT R3, R109, 0x7632, R3 ;  /* 0x000076326d037816 */ /* 0x001fc60000000003 */
[----:B------:R-:W-:Y:S01]  /*4170*/  STG.E.U16 desc[UR8][R6.64+0x4], R109 ;  /* 0x0000046d06007986 */ /* 0x000fe2000c101508 */
[----:B------:R-:W-:Y:S02]  /*4180*/  PRMT R2, R99, 0x7632, R2 ;  /* 0x0000763263027816 */ /* 0x000fe40000000002 */
[----:B------:R-:W-:Y:S01]  /*4190*/  PRMT R5, R107, 0x7632, R5 ;  /* 0x000076326b057816 */ /* 0x000fe20000000005 */
[----:B------:R0:W-:Y:S04]  /*41a0*/  STG.E.U16 desc[UR8][R6.64+0x6], R3 ;  /* 0x0000060306007986 */ /* 0x0001e8000c101508 */
[----:B------:R1:W-:Y:S04]  /*41b0*/  STG.E.U16 desc[UR8][R84.64+0x2], R2 ;  /* 0x0000020254007986 */ /* 0x0003e8000c101508 */
[----:B------:R-:W-:Y:S01]  /*41c0*/  STG.E.U16 desc[UR8][R84.64], R99 ;  /* 0x0000006354007986 */ /* 0x000fe2000c101508 */
[----:B0-----:R-:W-:-:S03]  /*41d0*/  PRMT R3, R105, 0x7632, R3 ;  /* 0x0000763269037816 */ /* 0x001fc60000000003 */
[----:B------:R-:W-:Y:S01]  /*41e0*/  STG.E.U16 desc[UR8][R84.64+0x4], R107 ;  /* 0x0000046b54007986 */ /* 0x000fe2000c101508 */
[----:B------:R-:W-:Y:S02]  /*41f0*/  PRMT R6, R103, 0x7632, R6 ;  /* 0x0000763267067816 */ /* 0x000fe40000000006 */
[----:B-1----:R-:W-:Y:S01]  /*4200*/  IADD3 R2, P1, R81, UR12, RZ ;  /* 0x0000000c51027c10 */ /* 0x002fe2000ff3e0ff */
[----:B------:R0:W-:Y:S01]  /*4210*/  STG.E.U16 desc[UR8][R84.64+0x6], R5 ;  /* 0x0000060554007986 */ /* 0x0001e2000c101508 */
[----:B------:R-:W-:-:S03]  /*4220*/  PRMT R7, R123, 0x7632, R7 ;  /* 0x000076327b077816 */ /* 0x000fc60000000007 */
[----:B------:R1:W-:Y:S04]  /*4230*/  STG.E.U16 desc[UR8][R82.64+0x2], R3 ;  /* 0x0000020352007986 */ /* 0x0003e8000c101508 */
[----:B------:R2:W-:Y:S01]  /*4240*/  STG.E.U16 desc[UR8][R82.64], R105 ;  /* 0x0000006952007986 */ /* 0x0005e2000c101508 */
[----:B0-----:R-:W-:-:S03]  /*4250*/  PRMT R5, R101, 0x7632, R5 ;  /* 0x0000763265057816 */ /* 0x001fc60000000005 */
[----:B------:R2:W-:Y:S01]  /*4260*/  STG.E.U16 desc[UR8][R82.64+0x4], R103 ;  /* 0x0000046752007986 */ /* 0x0005e2000c101508 */
[----:B-1----:R-:W-:-:S03]  /*4270*/  IADD3.X R3, R80, UR13, RZ, P1, !PT ;  /* 0x0000000d50037c10 */ /* 0x002fc60008ffe4ff */
[----:B------:R2:W-:Y:S04]  /*4280*/  STG.E.U16 desc[UR8][R82.64+0x6], R6 ;  /* 0x0000060652007986 */ /* 0x0005e8000c101508 */
[----:B------:R2:W-:Y:S04]  /*4290*/  STG.E.U16 desc[UR8][R2.64], R101 ;  /* 0x0000006502007986 */ /* 0x0005e8000c101508 */
[----:B------:R2:W-:Y:S04]  /*42a0*/  STG.E.U16 desc[UR8][R2.64+0x2], R5 ;  /* 0x0000020502007986 */ /* 0x0005e8000c101508 */
[----:B------:R2:W-:Y:S04]  /*42b0*/  STG.E.U16 desc[UR8][R2.64+0x4], R123 ;  /* 0x0000047b02007986 */ /* 0x0005e8000c101508 */
[----:B------:R2:W-:Y:S01]  /*42c0*/  STG.E.U16 desc[UR8][R2.64+0x6], R7 ;  /* 0x0000060702007986 */ /* 0x0005e2000c101508 */
[----:B------:R-:W-:Y:S05]  /*42d0*/  @!P0 BRA `(.L_x_111) ;  /* 0xffffffc0008c8947 */ /* 0x000fea000383ffff */
.L_x_99:
[C---:B0-2---:R-:W-:Y:S02]  /*42e0*/  SHF.L.U32 R2, R0.reuse, 0x3, RZ ;  /* 0x0000000300027819 */ /* 0x045fe400000006ff */
[----:B------:R-:W-:Y:S02]  /*42f0*/  LOP3.LUT R0, R0, 0x3, RZ, 0xc0, !PT ;  /* 0x0000000300007812 */ /* 0x000fe400078ec0ff */
[----:B------:R-:W-:-:S03]  /*4300*/  LOP3.LUT R3, R2, 0x7ffffe0, RZ, 0xc0, !PT ;  /* 0x07ffffe002037812 */ /* 0x000fc600078ec0ff */
[----:B------:R-:W-:Y:S01]  /*4310*/  IMAD R2, R0, 0x140, RZ ;  /* 0x0000014000027824 */ /* 0x000fe200078e02ff */
[----:B------:R-:W-:-:S03]  /*4320*/  IADD3 R3, R3, R4, RZ ;  /* 0x0000000403037210 */ /* 0x000fc60007ffe0ff */
[----:B------:R-:W-:Y:S01]  /*4330*/  VIADD R0, R2, 0x140 ;  /* 0x0000014002007836 */ /* 0x000fe20000000000 */
[----:B------:R-:W-:-:S04]  /*4340*/  LEA R23, R3, R2, 0x5 ;  /* 0x0000000203177211 */ /* 0x000fc800078e28ff */
[----:B------:R-:W-:-:S13]  /*4350*/  ISETP.GE.AND P0, PT, R23, R0, PT ;  /* 0x000000001700720c */ /* 0x000fda0003f06270 */
[----:B------:R-:W-:Y:S05]  /*4360*/  @P0 EXIT ;  /* 0x000000000000094d */ /* 0x000fea0003800000 */
[----:B------:R-:W0:Y:S01]  /*4370*/  LDC.64 R20, c[0x0][0x258] ;  /* 0x00009600ff147b82 */ /* 0x000e220000000a00 */
[----:B------:R-:W1:Y:S01]  /*4380*/  S2R R7, SR_TID.X ;  /* 0x0000000000077919 */ /* 0x000e620000002100 */
[----:B------:R-:W-:-:S06]  /*4390*/  UMOV UR4, 0x400 ;  /* 0x0000040000047882 */ /* 0x000fcc0000000000 */
[----:B------:R-:W2:Y:S01]  /*43a0*/  S2UR UR5, SR_CgaCtaId ;  /* 0x00000000000579c3 */ /* 0x000ea20000008800 */
[----:B0-----:R-:W-:Y:S02]  /*43b0*/  LOP3.LUT R4, RZ, R20, RZ, 0x33, !PT ;  /* 0x00000014ff047212 */ /* 0x001fe400078e33ff */
[----:B------:R-:W-:Y:S02]  /*43c0*/  LOP3.LUT R3, RZ, R21, RZ, 0x33, !PT ;  /* 0x00000015ff037212 */ /* 0x000fe400078e33ff */
[----:B------:R-:W-:-:S04]  /*43d0*/  ISETP.GT.U32.AND P0, PT, R4, -0x2, PT ;  /* 0xfffffffe0400780c */ /* 0x000fc80003f04070 */
[C---:B------:R-:W-:Y:S01]  /*43e0*/  ISETP.GT.AND.EX P0, PT, R3.reuse, -0x1, PT, P0 ;  /* 0xffffffff0300780c */ /* 0x040fe20003f04300 */
[----:B--2---:R-:W-:Y:S01]  /*43f0*/  ULEA UR6, UR5, UR4, 0x18 ;  /* 0x0000000405067291 */ /* 0x004fe2000f8ec03f */
[----:B-1----:R-:W-:Y:S02]  /*4400*/  SHF.R.U32.HI R6, RZ, 0x5, R7 ;  /* 0x00000005ff067819 */ /* 0x002fe40000011607 */
[----:B------:R-:W-:Y:S01]  /*4410*/  SEL R4, R4, 0xfffffffe, P0 ;  /* 0xfffffffe04047807 */ /* 0x000fe20000000000 */
[----:B------:R-:W-:Y:S01]  /*4420*/  ULDC.64 UR4, c[0x0][0x260] ;  /* 0x0000980000047ab9 */ /* 0x000fe20000000a00 */
[----:B------:R-:W-:Y:S01]  /*4430*/  SEL R3, R3, 0xffffffff, P0 ;  /* 0xffffffff03037807 */ /* 0x000fe20000000000 */
[----:B------:R-:W-:Y:S01]  /*4440*/  UIADD3 UR4, UP0, UR4, 0x36000, URZ ;  /* 0x0003600004047890 */ /* 0x000fe2000ff1e03f */
[C---:B------:R-:W-:Y:S02]  /*4450*/  SHF.L.U32 R5, R4.reuse, 0x5, RZ ;  /* 0x0000000504057819 */ /* 0x040fe400000006ff */
[----:B------:R-:W-:Y:S01]  /*4460*/  SHF.L.U64.HI R4, R4, 0x5, R3 ;  /* 0x0000000504047819 */ /* 0x000fe20000010203 */
[----:B------:R-:W-:Y:S01]  /*4470*/  IMAD.MOV.U32 R3, RZ, RZ, -0x1 ;  /* 0xffffffffff037424 */ /* 0x000fe200078e00ff */
[----:B------:R-:W-:Y:S01]  /*4480*/  IADD3 R5, P0, P1, -R5, -0x21, -R6 ;  /* 0xffffffdf05057810 */ /* 0x000fe2000791e906 */
[----:B------:R-:W-:Y:S01]  /*4490*/  UIADD3.X UR5, URZ, UR5, URZ, UP0, !UPT ;  /* 0x000000053f057290 */ /* 0x000fe200087fe43f */
[----:B------:R-:W-:-:S02]  /*44a0*/  SHF.L.U32 R10, R6, 0x1, RZ ;  /* 0x00000001060a7819 */ /* 0x000fc400000006ff */
[----:B------:R-:W-:Y:S02]  /*44b0*/  IADD3.X R4, ~R4, -0x1, R3, P0, P1 ;  /* 0xffffffff04047810 */ /* 0x000fe400007e2503 */
[--C-:B------:R-:W-:Y:S02]  /*44c0*/  SHF.R.U32.HI R3, RZ, 0x4, R7.reuse ;  /* 0x00000004ff037819 */ /* 0x100fe40000011607 */
[----:B------:R-:W-:Y:S01]  /*44d0*/  LEA R11, R6, UR6, 0x7 ;  /* 0x00000006060b7c11 */ /* 0x000fe2000f8e38ff */
[----:B------:R-:W-:Y:S01]  /*44e0*/  IMAD.WIDE.U32 R8, R4, -0x33333333, RZ ;  /* 0xcccccccd04087825 */ /* 0x000fe200078e00ff */
[----:B------:R-:W-:Y:S02]  /*44f0*/  IADD3 R2, R3, 0x14, RZ ;  /* 0x0000001403027810 */ /* 0x000fe40007ffe0ff */
[----:B------:R-:W-:Y:S02]  /*4500*/  LOP3.LUT R10, R10, 0x1f, R7, 0x78, !PT ;  /* 0x0000001f0a0a7812 */ /* 0x000fe400078e7807 */
[----:B------:R-:W-:Y:S01]  /*4510*/  LOP3.LUT R14, RZ, R3, RZ, 0x33, !PT ;  /* 0x00000003ff0e7212 */ /* 0x000fe200078e33ff */
[----:B------:R-:W-:Y:S01]  /*4520*/  IMAD.WIDE.U32 R12, P0, R5, -0x33333334, R8 ;  /* 0xcccccccc050c7825 */ /* 0x000fe20007800008 */
[----:B------:R-:W-:-:S02]  /*4530*/  VIMNMX.U32 R9, R2, 0x20, !PT ;  /* 0x0000002002097848 */ /* 0x000fc40007fe0000 */
[----:B------:R-:W-:Y:S01]  /*4540*/  IADD3 R39, P2, R6, 0x1e, RZ ;  /* 0x0000001e06277810 */ /* 0x000fe20007f5e0ff */
[----:B------:R-:W-:Y:S01]  /*4550*/  IMAD R8, R10, 0x4, R11 ;  /* 0x000000040a087824 */ /* 0x000fe200078e020b */
[----:B------:R-:W-:Y:S01]  /*4560*/  IADD3 R9, R9, R14, RZ ;  /* 0x0000000e09097210 */ /* 0x000fe20007ffe0ff */
[----:B------:R-:W-:Y:S01]  /*4570*/  IMAD.WIDE.U32 R10, R5, -0x33333333, RZ ;  /* 0xcccccccd050a7825 */ /* 0x000fe200078e00ff */
[C---:B------:R-:W-:Y:S02]  /*4580*/  SHF.L.U32 R14, R7.reuse, 0x1, RZ ;  /* 0x00000001070e7819 */ /* 0x040fe400000006ff */
[----:B------:R-:W-:Y:S01]  /*4590*/  IADD3.X R17, RZ, RZ, RZ, P0, !PT ;  /* 0x000000ffff117210 */ /* 0x000fe200007fe4ff */
[----:B------:R-:W-:Y:S01]  /*45a0*/  IMAD.SHL.U32 R10, R7, 0x80, RZ ;  /* 0x00000080070a7824 */ /* 0x000fe200078e00ff */
[----:B------:R-:W-:Y:S02]  /*45b0*/  IADD3 RZ, P1, R11, R12, RZ ;  /* 0x0000000c0bff7210 */ /* 0x000fe40007f3e0ff */
[----:B------:R-:W-:-:S02]  /*45c0*/  LOP3.LUT R11, R14, 0x1e, RZ, 0xc0, !PT ;  /* 0x0000001e0e0b7812 */ /* 0x000fc400078ec0ff */
[----:B------:R-:W-:Y:S01]  /*45d0*/  LOP3.LUT R12, R10, 0x780, RZ, 0xc0, !PT ;  /* 0x000007800a0c7812 */ /* 0x000fe200078ec0ff */
[C---:B------:R-:W-:Y:S01]  /*45e0*/  VIADD R10, R3.reuse, 0x28 ;  /* 0x00000028030a7836 */ /* 0x040fe20000000000 */
[----:B------:R-:W-:Y:S02]  /*45f0*/  MOV R16, R13 ;  /* 0x0000000d00107202 */ /* 0x000fe40000000f00 */
[----:B------:R-:W-:Y:S02]  /*4600*/  IADD3 R19, R12, UR6, RZ ;  /* 0x000000060c137c10 */ /* 0x000fe4000fffe0ff */
[-C--:B------:R-:W-:Y:S01]  /*4610*/  LOP3.LUT R14, R2, R11.reuse, RZ, 0x3c, !PT ;  /* 0x0000000b020e7212 */ /* 0x080fe200078e3cff */
[----:B------:R-:W-:Y:S01]  /*4620*/  IMAD.WIDE.U32.X R16, R4, -0x33333334, R16, P1 ;  /* 0xcccccccc04107825 */ /* 0x000fe200008e0410 */
[----:B------:R-:W-:Y:S02]  /*4630*/  ISETP.LT.U32.AND P0, PT, R20, 0x1, PT ;  /* 0x000000011400780c */ /* 0x000fe40003f01070 */
[----:B------:R-:W-:Y:S01]  /*4640*/  LOP3.LUT R12, R3, R11, RZ, 0x3c, !PT ;  /* 0x0000000b030c7212 */ /* 0x000fe200078e3cff */
[----:B------:R-:W-:Y:S01]  /*4650*/  IMAD R13, R14, 0x4, R19 ;  /* 0x000000040e0d7824 */ /* 0x000fe200078e0213 */
[----:B------:R-:W-:Y:S01]  /*4660*/  ISETP.LT.AND.EX P0, PT, R21, RZ, PT, P0 ;  /* 0x000000ff1500720c */ /* 0x000fe20003f01300 */
[----:B------:R-:W-:Y:S01]  /*4670*/  IMAD.WIDE.U32 R14, R9, -0x33333333, RZ ;  /* 0xcccccccd090e7825 */ /* 0x000fe200078e00ff */
[----:B------:R-:W-:-:S02]  /*4680*/  SHF.R.U64 R24, R16, 0x3, R17 ;  /* 0x0000000310187819 */ /* 0x000fc40000001211 */
[----:B------:R-:W-:Y:S02]  /*4690*/  SEL R16, R21, RZ, P0 ;  /* 0x000000ff15107207 */ /* 0x000fe40000000000 */
[----:B------:R-:W-:Y:S01]  /*46a0*/  LEA.HI R25, R15, 0x1, RZ, 0x1c ;  /* 0x000000010f197811 */ /* 0x000fe200078fe0ff */
[----:B------:R-:W-:Y:S01]  /*46b0*/  VIADD R24, R24, 0x1 ;  /* 0x0000000118187836 */ /* 0x000fe20000000000 */
[----:B------:R-:W-:Y:S02]  /*46c0*/  SEL R15, R20, 0x1, P0 ;  /* 0x00000001140f7807 */ /* 0x000fe40000000000 */
[----:B------:R-:W-:Y:S02]  /*46d0*/  LOP3.LUT R18, R10, R11, RZ, 0x3c, !PT ;  /* 0x0000000b0a127212 */ /* 0x000fe400078e3cff */
[C---:B------:R-:W-:Y:S02]  /*46e0*/  IADD3 R21, P0, R6.reuse, 0xa, RZ ;  /* 0x0000000a06157810 */ /* 0x040fe40007f1e0ff */
[----:B------:R-:W-:-:S02]  /*46f0*/  IADD3 R20, P1, R6, 0x14, RZ ;  /* 0x0000001406147810 */ /* 0x000fc40007f3e0ff */
[-C--:B------:R-:W-:Y:S02]  /*4700*/  LEA R12, R12, R19.reuse, 0x2 ;  /* 0x000000130c0c7211 */ /* 0x080fe400078e10ff */
[----:B------:R-:W-:Y:S01]  /*4710*/  LEA R14, R18, R19, 0x2 ;  /* 0x00000013120e7211 */ /* 0x000fe200078e10ff */
[----:B------:R-:W-:Y:S01]  /*4720*/  IMAD.X R18, RZ, RZ, RZ, P0 ;  /* 0x000000ffff127224 */ /* 0x000fe200000e06ff */
[----:B------:R-:W-:Y:S02]  /*4730*/  SHF.L.U64.HI R16, R15, 0x5, R16 ;  /* 0x000000050f107819 */ /* 0x000fe40000010210 */
[C---:B------:R-:W-:Y:S02]  /*4740*/  LOP3.LUT R22, R7.reuse, 0x1f, RZ, 0xc0, !PT ;  /* 0x0000001f07167812 */ /* 0x040fe400078ec0ff */
[----:B------:R-:W-:Y:S02]  /*4750*/  LOP3.LUT R40, R7, 0xf, RZ, 0xc0, !PT ;  /* 0x0000000f07287812 */ /* 0x000fe400078ec0ff */
[----:B------:R-:W-:-:S02]  /*4760*/  IADD3 R19, R3, 0x3c, RZ ;  /* 0x0000003c03137810 */ /* 0x000fc40007ffe0ff */
[----:B------:R-:W-:Y:S02]  /*4770*/  IADD3.X R17, RZ, RZ, RZ, P1, !PT ;  /* 0x000000ffff117210 */ /* 0x000fe40000ffe4ff */
[----:B------:R-:W-:Y:S02]  /*4780*/  IADD3.X R38, RZ, RZ, RZ, P2, !PT ;  /* 0x000000ffff267210 */ /* 0x000fe400017fe4ff */
[----:B------:R-:W-:Y:S02]  /*4790*/  SHF.L.U32 R15, R15, 0x5, RZ ;  /* 0x000000050f0f7819 */ /* 0x000fe400000006ff */
[----:B------:R-:W-:Y:S02]  /*47a0*/  LOP3.LUT R25, R25, 0x3, RZ, 0xc0, !PT ;  /* 0x0000000319197812 */ /* 0x000fe400078ec0ff */
[----:B------:R-:W-:-:S07]  /*47b0*/  LOP3.LUT R24, R24, 0x3, RZ, 0xc0, !PT ;  /* 0x0000000318187812 */ /* 0x000fce00078ec0ff */
.L_x_128:
[----:B------:R-:W-:Y:S01]  /*47c0*/  ISETP.GT.U32.AND P0, PT, R15, R6, PT ;  /* 0x000000060f00720c */ /* 0x000fe20003f04070 */
[----:B------:R-:W-:Y:S01]  /*47d0*/  BSSY B0, `(.L_x_112) ;  /* 0x00000a5000007945 */ /* 0x000fe20003800000 */
[----:B01234-:R-:W-:Y:S02]  /*47e0*/  CS2R R30, SRZ ;  /* 0x00000000001e7805 */ /* 0x01ffe4000001ff00 */
[----:B------:R-:W-:-:S13]  /*47f0*/  ISETP.GT.AND.EX P0, PT, R16, RZ, PT, P0 ;  /* 0x000000ff1000720c */ /* 0x000fda0003f04300 */
[----:B------:R-:W-:Y:S05]  /*4800*/  @!P0 BRA `(.L_x_113) ;  /* 0x0000000800848947 */ /* 0x000fea0003800000 */
[----:B------:R-:W-:Y:S01]  /*4810*/  ISETP.NE.U32.AND P1, PT, R24, RZ, PT ;  /* 0x000000ff1800720c */ /* 0x000fe20003f25070 */
[----:B------:R-:W-:Y:S01]  /*4820*/  BSSY B1, `(.L_x_114) ;  /* 0x0000022000017945 */ /* 0x000fe20003800000 */
[----:B------:R-:W-:Y:S02]  /*4830*/  ISETP.GE.U32.AND P0, PT, R5, 0x1e, PT ;  /* 0x0000001e0500780c */ /* 0x000fe40003f06070 */
[----:B------:R-:W-:Y:S02]  /*4840*/  CS2R R30, SRZ ;  /* 0x00000000001e7805 */ /* 0x000fe4000001ff00 */
[----:B------:R-:W-:Y:S01]  /*4850*/  ISETP.NE.AND.EX P1, PT, RZ, RZ, PT, P1 ;  /* 0x000000ffff00720c */ /* 0x000fe20003f25310 */
[----:B------:R-:W-:Y:S01]  /*4860*/  IMAD.MOV.U32 R67, RZ, RZ, RZ ;  /* 0x000000ffff437224 */ /* 0x000fe200078e00ff */
[----:B------:R-:W-:Y:S02]  /*4870*/  IADD3 R26, P2, R22, R23, RZ ;  /* 0x00000017161a7210 */ /* 0x000fe40007f5e0ff */
[----:B------:R-:W-:-:S02]  /*4880*/  ISETP.GE.U32.AND.EX P0, PT, R4, RZ, PT, P0 ;  /* 0x000000ff0400720c */ /* 0x000fc40003f06100 */
[----:B------:R-:W-:Y:S02]  /*4890*/  MOV R68, R6 ;  /* 0x0000000600447202 */ /* 0x000fe40000000f00 */
[----:B------:R-:W-:-:S05]  /*48a0*/  LEA.HI.X.SX32 R27, R23, RZ, 0x1, P2 ;  /* 0x000000ff171b7211 */ /* 0x000fca00010f0eff */
[----:B------:R-:W-:Y:S05]  /*48b0*/  @!P1 BRA `(.L_x_115) ;  /* 0x0000000000609947 */ /* 0x000fea0003800000 */
[----:B------:R-:W-:Y:S01]  /*48c0*/  IMAD.WIDE.U32 R30, R6, 0x500, R26 ;  /* 0x00000500061e7825 */ /* 0x000fe200078e001a */
[----:B------:R-:W-:Y:S02]  /*48d0*/  ULDC.64 UR10, c[0x0][0x260] ;  /* 0x00009800000a7ab9 */ /* 0x000fe40000000a00 */
[----:B------:R-:W-:-:S04]  /*48e0*/  LEA R28, P1, R30, UR10, 0x3 ;  /* 0x0000000a1e1c7c11 */ /* 0x000fc8000f8218ff */
[----:B------:R-:W-:-:S05]  /*48f0*/  LEA.HI.X R29, R30, UR11, R31, 0x3, P1 ;  /* 0x0000000b1e1d7c11 */ /* 0x000fca00088f1c1f */
[----:B------:R-:W2:Y:S01]  /*4900*/  LDG.E.64 R32, desc[UR8][R28.64+0x4000] ;  /* 0x004000081c207981 */ /* 0x000ea2000c1e1b00 */
[----:B------:R-:W-:Y:S02]  /*4910*/  ISETP.NE.U32.AND P1, PT, R24, 0x1, PT ;  /* 0x000000011800780c */ /* 0x000fe40003f25070 */
[----:B------:R-:W-:Y:S02]  /*4920*/  MOV R68, R21 ;  /* 0x0000001500447202 */ /* 0x000fe40000000f00 */
[----:B------:R-:W-:Y:S02]  /*4930*/  ISETP.NE.AND.EX P1, PT, RZ, RZ, PT, P1 ;  /* 0x000000ffff00720c */ /* 0x000fe40003f25310 */
[----:B------:R-:W-:Y:S01]  /*4940*/  MOV R67, R18 ;  /* 0x0000001200437202 */ /* 0x000fe20000000f00 */
[----:B--2---:R-:W-:Y:S01]  /*4950*/  FADD.FTZ R31, RZ, R32 ;  /* 0x00000020ff1f7221 */ /* 0x004fe20000010000 */
[----:B------:R-:W-:-:S09]  /*4960*/  FADD.FTZ R30, RZ, R33 ;  /* 0x00000021ff1e7221 */ /* 0x000fd20000010000 */
[----:B------:R-:W-:Y:S05]  /*4970*/  @!P1 BRA `(.L_x_115) ;  /* 0x0000000000309947 */ /* 0x000fea0003800000 */
[----:B------:R-:W-:Y:S01]  /*4980*/  ISETP.NE.U32.AND P1, PT, R24, 0x2, PT ;  /* 0x000000021800780c */ /* 0x000fe20003f25070 */
[----:B------:R-:W2:Y:S03]  /*4990*/  LDG.E.64 R32, desc[UR8][R28.64+0x1d000] ;  /* 0x01d000081c207981 */ /* 0x000ea6000c1e1b00 */
[----:B------:R-:W-:-:S13]  /*49a0*/  ISETP.NE.AND.EX P1, PT, RZ, RZ, PT, P1 ;  /* 0x000000ffff00720c */ /* 0x000fda0003f25310 */
[----:B------:R-:W3:Y:S01]  /*49b0*/  @P1 LDG.E.64 R34, desc[UR8][R28.64+0x36000] ;  /* 0x036000081c221981 */ /* 0x000ee2000c1e1b00 */
[----:B------:R-:W-:Y:S01]  /*49c0*/  IMAD.MOV.U32 R68, RZ, RZ, R20 ;  /* 0x000000ffff447224 */ /* 0x000fe200078e0014 */
[----:B------:R-:W-:Y:S01]  /*49d0*/  MOV R67, R17 ;  /* 0x0000001100437202 */ /* 0x000fe20000000f00 */
[----:B------:R-:W-:Y:S01]  /*49e0*/  @P1 IMAD.MOV.U32 R67, RZ, RZ, R38 ;  /* 0x000000ffff431224 */ /* 0x000fe200078e0026 */
[----:B------:R-:W-:Y:S01]  /*49f0*/  @P1 MOV R68, R39 ;  /* 0x0000002700441202 */ /* 0x000fe20000000f00 */
[----:B--2---:R-:W-:Y:S01]  /*4a00*/  FADD.FTZ R31, R31, R32 ;  /* 0x000000201f1f7221 */ /* 0x004fe20000010000 */
[----:B------:R-:W-:-:S03]  /*4a10*/  FADD.FTZ R30, R30, R33 ;  /* 0x000000211e1e7221 */ /* 0x000fc60000010000 */
[----:B---3--:R-:W-:Y:S01]  /*4a20*/  @P1 FADD.FTZ R31, R31, R34 ;  /* 0x000000221f1f1221 */ /* 0x008fe20000010000 */
[----:B------:R-:W-:-:S07]  /*4a30*/  @P1 FADD.FTZ R30, R30, R35 ;  /* 0x000000231e1e1221 */ /* 0x000fce0000010000 */
.L_x_115:
[----:B------:R-:W-:Y:S05]  /*4a40*/  BSYNC B1 ;  /* 0x0000000000017941 */ /* 0x000fea0003800000 */
.L_x_114:
[----:B------:R-:W-:Y:S05]  /*4a50*/  @!P0 BRA `(.L_x_113) ;  /* 0x0000000400f08947 */ /* 0x000fea0003800000 */
[C---:B------:R-:W-:Y:S01]  /*4a60*/  SHF.L.U64.HI R29, R26.reuse, 0x1, R27 ;  /* 0x000000011a1d7819 */ /* 0x040fe2000001021b */
[----:B------:R-:W-:Y:S01]  /*4a70*/  IMAD R27, R67, 0xa00, RZ ;  /* 0x00000a00431b7824 */ /* 0x000fe200078e02ff */
[----:B------:R-:W-:Y:S01]  /*4a80*/  SHF.L.U32 R28, R26, 0x1, RZ ;  /* 0x000000011a1c7819 */ /* 0x000fe200000006ff */
[----:B------:R-:W-:Y:S01]  /*4a90*/  BSSY B1, `(.L_x_116) ;  /* 0x0000045000017945 */ /* 0x000fe20003800000 */
[----:B------:R-:W-:-:S03]  /*4aa0*/  IADD3 R26, P0, -R68, R15, RZ ;  /* 0x0000000f441a7210 */ /* 0x000fc60007f1e1ff */
[----:B------:R-:W-:Y:S01]  /*4ab0*/  IMAD.WIDE.U32 R28, R68, 0xa00, R28 ;  /* 0x00000a00441c7825 */ /* 0x000fe200078e001c */
[----:B------:R-:W-:Y:S02]  /*4ac0*/  ISETP.GT.U32.AND P1, PT, R26, 0x78, PT ;  /* 0x000000781a00780c */ /* 0x000fe40003f24070 */
[----:B------:R-:W-:Y:S01]  /*4ad0*/  IADD3.X R32, ~R67, R16, RZ, P0, !PT ;  /* 0x0000001043207210 */ /* 0x000fe200007fe5ff */
[----:B------:R-:W-:Y:S01]  /*4ae0*/  IMAD.IADD R27, R29, 0x1, R27 ;  /* 0x000000011d1b7824 */ /* 0x000fe200078e021b */
[----:B------:R-:W-:Y:S02]  /*4af0*/  LEA R26, P0, R28, UR4, 0x2 ;  /* 0x000000041c1a7c11 */ /* 0x000fe4000f8010ff */
[----:B------:R-:W-:Y:S02]  /*4b00*/  ISETP.GT.AND.EX P1, PT, R32, RZ, PT, P1 ;  /* 0x000000ff2000720c */ /* 0x000fe40003f24310 */
[----:B------:R-:W-:Y:S02]  /*4b10*/  LEA.HI.X R27, R28, UR5, R27, 0x2, P0 ;  /* 0x000000051c1b7c11 */ /* 0x000fe400080f141b */
[----:B------:R-:W-:-:S09]  /*4b20*/  PLOP3.LUT P0, PT, PT, PT, PT, 0x80, 0x0 ;  /* 0x000000000000781c */ /* 0x000fd20003f0f070 */
[----:B------:R-:W-:Y:S05]  /*4b30*/  @!P1 BRA `(.L_x_117) ;  /* 0x0000000000e89947 */ /* 0x000fea0003800000 */
[----:B------:R-:W-:Y:S02]  /*4b40*/  IADD3 R41, P1, R15, -0x78, RZ ;  /* 0xffffff880f297810 */ /* 0x000fe40007f3e0ff */
[----:B------:R-:W-:Y:S02]  /*4b50*/  PLOP3.LUT P0, PT, PT, PT, PT, 0x8, 0x0 ;  /* 0x000000000000781c */ /* 0x000fe40003f0e170 */
[----:B------:R-:W-:-:S11]  /*4b60*/  IADD3.X R66, R16, -0x1, RZ, P1, !PT ;  /* 0xffffffff10427810 */ /* 0x000fd60000ffe4ff */
.L_x_118:
        /* <DEDUP_REMOVED lines=55> */
.L_x_117:
[----:B------:R-:W-:Y:S05]  /*4ee0*/  BSYNC B1 ;  /* 0x0000000000017941 */ /* 0x000fea0003800000 */
.L_x_116:
        /* <DEDUP_REMOVED lines=35> */
.L_x_120:
[----:B------:R-:W-:Y:S05]  /*5120*/  BSYNC B1 ;  /* 0x0000000000017941 */ /* 0x000fea0003800000 */
.L_x_119:
        /* <DEDUP_REMOVED lines=15> */
.L_x_113:
[----:B------:R-:W-:Y:S05]  /*5220*/  BSYNC B0 ;  /* 0x0000000000007941 */ /* 0x000fea0003800000 */
.L_x_112:
[----:B------:R-:W-:Y:S01]  /*5230*/  ISETP.GT.U32.AND P0, PT, R7, 0x1ff, PT ;  /* 0x000001ff0700780c */ /* 0x000fe20003f04070 */
[----:B------:R0:W-:Y:S04]  /*5240*/  STS [R8], R31 ;  /* 0x0000001f08007388 */ /* 0x0001e80000000800 */
[----:B------:R0:W-:Y:S01]  /*5250*/  STS [R8+0x500], R30 ;  /* 0x0005001e08007388 */ /* 0x0001e20000000800 */
[----:B------:R-:W-:Y:S07]  /*5260*/  BAR.SYNC.DEFER_BLOCKING 0x0 ;  /* 0x0000000000007b1d */ /* 0x000fee0000010000 */
[----:B------:R-:W-:Y:S05]  /*5270*/  @P0 BRA `(.L_x_121) ;  /* 0x0000001000400947 */ /* 0x000fea0003800000 */
[----:B------:R-:W-:Y:S01]  /*5280*/  ISETP.NE.AND P0, PT, R25, RZ, PT ;  /* 0x000000ff1900720c */ /* 0x000fe20003f05270 */
[----:B------:R-:W-:Y:S01]  /*5290*/  BSSY B0, `(.L_x_122) ;  /* 0x0000077000007945 */ /* 0x000fe20003800000 */
[----:B0-----:R-:W-:-:S11]  /*52a0*/  IMAD.MOV.U32 R30, RZ, RZ, R3 ;  /* 0x000000ffff1e7224 */ /* 0x001fd600078e0003 */
[----:B------:R-:W-:Y:S05]  /*52b0*/  @!P0 BRA `(.L_x_123) ;  /* 0x0000000400d08947 */ /* 0x000fea0003800000 */
[----:B------:R-:W-:Y:S02]  /*52c0*/  ISETP.GT.U32.AND P0, PT, R40, 0x9, PT ;  /* 0x000000092800780c */ /* 0x000fe40003f04070 */
[----:B------:R-:W-:Y:S01]  /*52d0*/  CS2R R26, SRZ ;  /* 0x00000000001a7805 */ /* 0x000fe2000001ff00 */
[----:B------:R-:W-:-:S10]  /*52e0*/  UMOV UR7, 0xffff ;  /* 0x0000ffff00077882 */ /* 0x000fd40000000000 */
[----:B------:R0:W1:Y:S04]  /*52f0*/  @!P0 LDS R26, [R12] ;  /* 0x000000000c1a8984 */ /* 0x0000680000000800 */
[----:B------:R0:W2:Y:S01]  /*5300*/  @!P0 LDS R27, [R12+0x500] ;  /* 0x000500000c1b8984 */ /* 0x0000a20000000800 */
[----:B------:R-:W-:Y:S05]  /*5310*/  BRA.DIV UR7, `(.L_x_124) ;  /* 0x0000001207307947 */ /* 0x000fea000b800000 */
[----:B------:R-:W-:Y:S01]  /*5320*/  MOV R33, 0xffff ;  /* 0x0000ffff00217802 */ /* 0x000fe20000000f00 */
[----:B------:R-:W-:Y:S01]  /*5330*/  IMAD.MOV.U32 R34, RZ, RZ, 0xffff ;  /* 0x0000ffffff227424 */ /* 0x000fe200078e00ff */
[----:B------:R-:W-:Y:S02]  /*5340*/  MOV R32, 0xffff ;  /* 0x0000ffff00207802 */ /* 0x000fe40000000f00 */
[----:B------:R-:W-:Y:S01]  /*5350*/  MOV R35, 0xffff ;  /* 0x0000ffff00237802 */ /* 0x000fe20000000f00 */
[----:B-1----:R-:W1:Y:S01]  /*5360*/  SHFL.BFLY PT, R29, R26, 0x8, 0x101f ;  /* 0x0d101f001a1d7f89 */ /* 0x002e6200000e0000 */
[----:B------:R-:W-:Y:S02]  /*5370*/  MOV R37, 0xffff ;  /* 0x0000ffff00257802 */ /* 0x000fe40000000f00 */
[----:B------:R-:W-:Y:S01]  /*5380*/  MOV R36, 0xffff ;  /* 0x0000ffff00247802 */ /* 0x000fe20000000f00 */
[----:B--2---:R-:W2:Y:S01]  /*5390*/  SHFL.BFLY PT, R28, R27, 0x8, 0x101f ;  /* 0x0d101f001b1c7f89 */ /* 0x004ea200000e0000 */
[----:B-1----:R-:W-:Y:S01]  /*53a0*/  FADD.FTZ R29, R29, R26 ;  /* 0x0000001a1d1d7221 */ /* 0x002fe20000010000 */
[----:B------:R-:W-:-:S02]  /*53b0*/  IMAD.MOV.U32 R26, RZ, RZ, 0xffff ;  /* 0x0000ffffff1a7424 */ /* 0x000fc400078e00ff */
[----:B--2---:R-:W-:Y:S02]  /*53c0*/  FADD.FTZ R28, R28, R27 ;  /* 0x0000001b1c1c7221 */ /* 0x004fe40000010000 */
[----:B------:R-:W1:Y:S01]  /*53d0*/  SHFL.BFLY PT, R30, R29, 0x4, 0x101f ;  /* 0x0c901f001d1e7f89 */ /* 0x000e6200000e0000 */
[----:B------:R-:W-:-:S03]  /*53e0*/  MOV R27, 0xffff ;  /* 0x0000ffff001b7802 */ /* 0x000fc60000000f00 */
[----:B------:R-:W2:Y:S01]  /*53f0*/  SHFL.BFLY PT, R31, R28, 0x4, 0x101f ;  /* 0x0c901f001c1f7f89 */ /* 0x000ea200000e0000 */
[----:B-1----:R-:W-:Y:S01]  /*5400*/  FADD.FTZ R30, R29, R30 ;  /* 0x0000001e1d1e7221 */ /* 0x002fe20000010000 */
[----:B--2---:R-:W-:-:S04]  /*5410*/  FADD.FTZ R31, R28, R31 ;  /* 0x0000001f1c1f7221 */ /* 0x004fc80000010000 */
[----:B------:R-:W1:Y:S04]  /*5420*/  SHFL.BFLY PT, R33, R30, 0x2, 0x101f ;  /* 0x0c501f001e217f89 */ /* 0x000e6800000e0000 */
[----:B------:R-:W2:Y:S01]  /*5430*/  SHFL.BFLY PT, R26, R31, 0x2, 0x101f ;  /* 0x0c501f001f1a7f89 */ /* 0x000ea200000e0000 */
[----:B-1----:R-:W-:Y:S01]  /*5440*/  FADD.FTZ R33, R30, R33 ;  /* 0x000000211e217221 */ /* 0x002fe20000010000 */
[----:B--2---:R-:W-:-:S04]  /*5450*/  FADD.FTZ R32, R31, R26 ;  /* 0x0000001a1f207221 */ /* 0x004fc80000010000 */
[----:B------:R-:W1:Y:S04]  /*5460*/  SHFL.BFLY PT, R34, R33, 0x1, 0x101f ;  /* 0x0c301f0021227f89 */ /* 0x000e6800000e0000 */
[----:B------:R2:W3:Y:S02]  /*5470*/  SHFL.BFLY PT, R35, R32, 0x1, 0x101f ;  /* 0x0c301f0020237f89 */ /* 0x0004e400000e0000 */
[----:B-12---:R-:W-:-:S07]  /*5480*/  FADD.FTZ R34, R33, R34 ;  /* 0x0000002221227221 */ /* 0x006fce0000010000 */
.L_x_137:
[----:B------:R-:W1:Y:S01]  /*5490*/  LDC.64 R26, c[0x0][0x218] ;  /* 0x00008600ff1a7b82 */ /* 0x000e620000000a00 */
[----:B------:R-:W-:Y:S01]  /*54a0*/  ISETP.NE.AND P1, PT, R40, RZ, PT ;  /* 0x000000ff2800720c */ /* 0x000fe20003f25270 */
[----:B------:R-:W-:Y:S02]  /*54b0*/  IMAD.IADD R31, R3, 0x1, R23 ;  /* 0x00000001031f7824 */ /* 0x000fe400078e0217 */
[----:B---3--:R-:W-:Y:S01]  /*54c0*/  FADD.FTZ R32, R32, R35 ;  /* 0x0000002320207221 */ /* 0x008fe20000010000 */
[----:B------:R-:W-:-:S03]  /*54d0*/  ISETP.NE.AND P2, PT, R25, 0x1, PT ;  /* 0x000000011900780c */ /* 0x000fc60003f45270 */
[----:B------:R-:W2:Y:S06]  /*54e0*/  LDC.64 R28, c[0x0][0x220] ;  /* 0x00008800ff1c7b82 */ /* 0x000eac0000000a00 */
[----:B------:R-:W-:Y:S02]  /*54f0*/  @!P1 F2FP.BF16.F32.PACK_AB R30, RZ, R34 ;  /* 0x00000022ff1e923e */ /* 0x000fe400000010ff */
[----:B------:R-:W-:Y:S01]  /*5500*/  @!P1 F2FP.BF16.F32.PACK_AB R32, RZ, R32 ;  /* 0x00000020ff20923e */ /* 0x000fe200000010ff */
[----:B-1----:R-:W-:-:S04]  /*5510*/  IMAD.WIDE R26, R31, 0x2, R26 ;  /* 0x000000021f1a7825 */ /* 0x002fc800078e021a */
[----:B--2---:R-:W-:Y:S01]  /*5520*/  IMAD.WIDE R28, R31, 0x2, R28 ;  /* 0x000000021f1c7825 */ /* 0x004fe200078e021c */
[----:B------:R-:W-:Y:S02]  /*5530*/  PRMT R31, R30, 0x7610, R31 ;  /* 0x000076101e1f7816 */ /* 0x000fe4000000001f */
[----:B------:R-:W-:-:S03]  /*5540*/  MOV R30, R2 ;  /* 0x00000002001e7202 */ /* 0x000fc60000000f00 */
[----:B------:R1:W-:Y:S04]  /*5550*/  @!P1 STG.E.U16 desc[UR8][R26.64], R31 ;  /* 0x0000001f1a009986 */ /* 0x0003e8000c101508 */
[----:B------:R1:W-:Y:S01]  /*5560*/  @!P1 STG.E.U16 desc[UR8][R28.64], R32 ;  /* 0x000000201c009986 */ /* 0x0003e2000c101508 */
[----:B------:R-:W-:Y:S05]  /*5570*/  @!P2 BRA `(.L_x_123) ;  /* 0x000000040020a947 */ /* 0x000fea0003800000 */
[----:B-1----:R-:W-:Y:S01]  /*5580*/  CS2R R30, SRZ ;  /* 0x00000000001e7805 */ /* 0x002fe2000001ff00 */
[----:B------:R-:W-:-:S05]  /*5590*/  UMOV UR7, 0xffff ;  /* 0x0000ffff00077882 */ /* 0x000fca0000000000 */
[----:B------:R1:W2:Y:S04]  /*55a0*/  @!P0 LDS R30, [R13] ;  /* 0x000000000d1e8984 */ /* 0x0002a80000000800 */
[----:B------:R1:W3:Y:S01]  /*55b0*/  @!P0 LDS R31, [R13+0x500] ;  /* 0x000500000d1f8984 */ /* 0x0002e20000000800 */
[----:B------:R-:W-:Y:S05]  /*55c0*/  BRA.DIV UR7, `(.L_x_125) ;  /* 0x00000012075c7947 */ /* 0x000fea000b800000 */
[----:B------:R-:W-:Y:S01]  /*55d0*/  MOV R37, 0xffff ;  /* 0x0000ffff00257802 */ /* 0x000fe20000000f00 */
[----:B------:R-:W-:Y:S01]  /*55e0*/  IMAD.MOV.U32 R36, RZ, RZ, 0xffff ;  /* 0x0000ffffff247424 */ /* 0x000fe200078e00ff */
[----:B------:R-:W-:Y:S01]  /*55f0*/  MOV R42, 0xffff ;  /* 0x0000ffff002a7802 */ /* 0x000fe20000000f00 */
[----:B------:R-:W-:Y:S01]  /*5600*/  IMAD.MOV.U32 R43, RZ, RZ, 0xffff ;  /* 0x0000ffffff2b7424 */ /* 0x000fe200078e00ff */
[----:B------:R-:W-:Y:S01]  /*5610*/  MOV R41, 0xffff ;  /* 0x0000ffff00297802 */ /* 0x000fe20000000f00 */
[----:B--2---:R-:W2:Y:S01]  /*5620*/  SHFL.BFLY PT, R33, R30, 0x8, 0x101f ;  /* 0x0d101f001e217f89 */ /* 0x004ea200000e0000 */
[----:B------:R-:W-:Y:S02]  /*5630*/  MOV R44, 0xffff ;  /* 0x0000ffff002c7802 */ /* 0x000fe40000000f00 */
[----:B------:R-:W-:Y:S01]  /*5640*/  MOV R46, 0xffff ;  /* 0x0000ffff002e7802 */ /* 0x000fe20000000f00 */
[----:B---3--:R-:W3:Y:S01]  /*5650*/  SHFL.BFLY PT, R32, R31, 0x8, 0x101f ;  /* 0x0d101f001f207f89 */ /* 0x008ee200000e0000 */
[----:B--2---:R-:W-:Y:S01]  /*5660*/  FADD.FTZ R33, R33, R30 ;  /* 0x0000001e21217221 */ /* 0x004fe20000010000 */
[----:B---3--:R-:W-:-:S04]  /*5670*/  FADD.FTZ R32, R32, R31 ;  /* 0x0000001f20207221 */ /* 0x008fc80000010000 */
[----:B------:R-:W2:Y:S01]  /*5680*/  SHFL.BFLY PT, R34, R33, 0x4, 0x101f ;  /* 0x0c901f0021227f89 */ /* 0x000ea200000e0000 */
[----:B------:R-:W-:-:S03]  /*5690*/  IMAD.MOV.U32 R31, RZ, RZ, 0xffff ;  /* 0x0000ffffff1f7424 */ /* 0x000fc600078e00ff */
[----:B------:R-:W3:Y:S01]  /*56a0*/  SHFL.BFLY PT, R35, R32, 0x4, 0x101f ;  /* 0x0c901f0020237f89 */ /* 0x000ee200000e0000 */
[----:B--2---:R-:W-:Y:S01]  /*56b0*/  FADD.FTZ R34, R33, R34 ;  /* 0x0000002221227221 */ /* 0x004fe20000010000 */
[----:B---3--:R-:W-:-:S04]  /*56c0*/  FADD.FTZ R35, R32, R35 ;  /* 0x0000002320237221 */ /* 0x008fc80000010000 */
[----:B------:R-:W2:Y:S04]  /*56d0*/  SHFL.BFLY PT, R37, R34, 0x2, 0x101f ;  /* 0x0c501f0022257f89 */ /* 0x000ea800000e0000 */
[----:B------:R-:W3:Y:S01]  /*56e0*/  SHFL.BFLY PT, R30, R35, 0x2, 0x101f ;  /* 0x0c501f00231e7f89 */ /* 0x000ee200000e0000 */
[----:B--2---:R-:W-:Y:S01]  /*56f0*/  FADD.FTZ R37, R34, R37 ;  /* 0x0000002522257221 */ /* 0x004fe20000010000 */
[----:B---3--:R-:W-:-:S04]  /*5700*/  FADD.FTZ R30, R35, R30 ;  /* 0x0000001e231e7221 */ /* 0x008fc80000010000 */
[----:B------:R-:W2:Y:S04]  /*5710*/  SHFL.BFLY PT, R36, R37, 0x1, 0x101f ;  /* 0x0c301f0025247f89 */ /* 0x000ea800000e0000 */
[----:B------:R3:W4:Y:S02]  /*5720*/  SHFL.BFLY PT, R31, R30, 0x1, 0x101f ;  /* 0x0c301f001e1f7f89 */ /* 0x00072400000e0000 */
[----:B--23--:R-:W-:-:S07]  /*5730*/  FADD.FTZ R36, R37, R36 ;  /* 0x0000002425247221 */ /* 0x00cfce0000010000 */
.L_x_147:
[----:B----4-:R-:W-:Y:S01]  /*5740*/  FADD.FTZ R31, R30, R31 ;  /* 0x0000001f1e1f7221 */ /* 0x010fe20000010000 */
[----:B------:R-:W-:Y:S02]  /*5750*/  @!P1 F2FP.BF16.F32.PACK_AB R30, RZ, R36 ;  /* 0x00000024ff1e923e */ /* 0x000fe400000010ff */
[----:B------:R-:W-:Y:S02]  /*5760*/  ISETP.NE.AND P2, PT, R25, 0x2, PT ;  /* 0x000000021900780c */ /* 0x000fe40003f45270 */
[----:B------:R-:W-:Y:S02]  /*5770*/  PRMT R32, R30, 0x7610, R32 ;  /* 0x000076101e207816 */ /* 0x000fe40000000020 */
[----:B------:R-:W-:Y:S02]  /*5780*/  @!P1 F2FP.BF16.F32.PACK_AB R31, RZ, R31 ;  /* 0x0000001fff1f923e */ /* 0x000fe400000010ff */
[----:B------:R-:W-:Y:S01]  /*5790*/  MOV R30, R10 ;  /* 0x0000000a001e7202 */ /* 0x000fe20000000f00 */
[----:B------:R2:W-:Y:S04]  /*57a0*/  @!P1 STG.E.U16 desc[UR8][R26.64+0x28], R32 ;  /* 0x000028201a009986 */ /* 0x0005e8000c101508 */
[----:B------:R2:W-:Y:S02]  /*57b0*/  @!P1 STG.E.U16 desc[UR8][R28.64+0x28], R31 ;  /* 0x0000281f1c009986 */ /* 0x0005e4000c101508 */
[----:B------:R-:W-:Y:S05]  /*57c0*/  @!P2 BRA `(.L_x_123) ;  /* 0x00000000008ca947 */ /* 0x000fea0003800000 */
[----:B--2---:R-:W-:Y:S01]  /*57d0*/  CS2R R30, SRZ ;  /* 0x00000000001e7805 */ /* 0x004fe2000001ff00 */
[----:B------:R-:W-:-:S05]  /*57e0*/  UMOV UR7, 0xffff ;  /* 0x0000ffff00077882 */ /* 0x000fca0000000000 */
[----:B------:R2:W3:Y:S04]  /*57f0*/  @!P0 LDS R30, [R14] ;  /* 0x000000000e1e8984 */ /* 0x0004e80000000800 */
[----:B------:R2:W4:Y:S01]  /*5800*/  @!P0 LDS R31, [R14+0x500] ;  /* 0x000500000e1f8984 */ /* 0x0005220000000800 */
[----:B------:R-:W-:Y:S05]  /*5810*/  BRA.DIV UR7, `(.L_x_126) ;  /* 0x0000001207b47947 */ /* 0x000fea000b800000 */
[----:B------:R-:W-:Y:S01]  /*5820*/  MOV R37, 0xffff ;  /* 0x0000ffff00257802 */ /* 0x000fe20000000f00 */
[----:B------:R-:W-:Y:S01]  /*5830*/  IMAD.MOV.U32 R36, RZ, RZ, 0xffff ;  /* 0x0000ffffff247424 */ /* 0x000fe200078e00ff */
[----:B------:R-:W-:Y:S01]  /*5840*/  MOV R42, 0xffff ;  /* 0x0000ffff002a7802 */ /* 0x000fe20000000f00 */
[----:B------:R-:W-:Y:S01]  /*5850*/  IMAD.MOV.U32 R43, RZ, RZ, 0xffff ;  /* 0x0000ffffff2b7424 */ /* 0x000fe200078e00ff */
[----:B------:R-:W-:Y:S01]  /*5860*/  MOV R41, 0xffff ;  /* 0x0000ffff00297802 */ /* 0x000fe20000000f00 */
[----:B---3--:R-:W3:Y:S01]  /*5870*/  SHFL.BFLY PT, R33, R30, 0x8, 0x101f ;  /* 0x0d101f001e217f89 */ /* 0x008ee200000e0000 */
[----:B------:R-:W-:Y:S02]  /*5880*/  MOV R44, 0xffff ;  /* 0x0000ffff002c7802 */ /* 0x000fe40000000f00 */
[----:B------:R-:W-:Y:S01]  /*5890*/  MOV R46, 0xffff ;  /* 0x0000ffff002e7802 */ /* 0x000fe20000000f00 */
[----:B----4-:R-:W4:Y:S01]  /*58a0*/  SHFL.BFLY PT, R32, R31, 0x8, 0x101f ;  /* 0x0d101f001f207f89 */ /* 0x010f2200000e0000 */
[----:B---3--:R-:W-:Y:S01]  /*58b0*/  FADD.FTZ R33, R33, R30 ;  /* 0x0000001e21217221 */ /* 0x008fe20000010000 */
[----:B----4-:R-:W-:-:S04]  /*58c0*/  FADD.FTZ R32, R32, R31 ;  /* 0x0000001f20207221 */ /* 0x010fc80000010000 */
[----:B------:R-:W3:Y:S01]  /*58d0*/  SHFL.BFLY PT, R34, R33, 0x4, 0x101f ;  /* 0x0c901f0021227f89 */ /* 0x000ee200000e0000 */
[----:B------:R-:W-:-:S03]  /*58e0*/  IMAD.MOV.U32 R31, RZ, RZ, 0xffff ;  /* 0x0000ffffff1f7424 */ /* 0x000fc600078e00ff */
[----:B------:R-:W4:Y:S01]  /*58f0*/  SHFL.BFLY PT, R35, R32, 0x4, 0x101f ;  /* 0x0c901f0020237f89 */ /* 0x000f2200000e0000 */
[----:B---3--:R-:W-:Y:S01]  /*5900*/  FADD.FTZ R34, R33, R34 ;  /* 0x0000002221227221 */ /* 0x008fe20000010000 */
[----:B----4-:R-:W-:-:S04]  /*5910*/  FADD.FTZ R35, R32, R35 ;  /* 0x0000002320237221 */ /* 0x010fc80000010000 */
[----:B------:R-:W3:Y:S04]  /*5920*/  SHFL.BFLY PT, R37, R34, 0x2, 0x101f ;  /* 0x0c501f0022257f89 */ /* 0x000ee800000e0000 */
[----:B------:R-:W4:Y:S01]  /*5930*/  SHFL.BFLY PT, R30, R35, 0x2, 0x101f ;  /* 0x0c501f00231e7f89 */ /* 0x000f2200000e0000 */
[----:B---3--:R-:W-:Y:S01]  /*5940*/  FADD.FTZ R37, R34, R37 ;  /* 0x0000002522257221 */ /* 0x008fe20000010000 */
[----:B----4-:R-:W-:-:S04]  /*5950*/  FADD.FTZ R30, R35, R30 ;  /* 0x0000001e231e7221 */ /* 0x010fc80000010000 */
[----:B------:R-:W3:Y:S04]  /*5960*/  SHFL.BFLY PT, R36, R37, 0x1, 0x101f ;  /* 0x0c301f0025247f89 */ /* 0x000ee800000e0000 */
[----:B------:R4:W0:Y:S02]  /*5970*/  SHFL.BFLY PT, R31, R30, 0x1, 0x101f ;  /* 0x0c301f001e1f7f89 */ /* 0x00082400000e0000 */
[----:B---34-:R-:W-:-:S07]  /*5980*/  FADD.FTZ R36, R37, R36 ;  /* 0x0000002425247221 */ /* 0x018fce0000010000 */
.L_x_157:
[----:B0-----:R-:W-:Y:S01]  /*5990*/  FADD.FTZ R31, R30, R31 ;  /* 0x0000001f1e1f7221 */ /* 0x001fe20000010000 */
[----:B------:R-:W-:-:S04]  /*59a0*/  @!P1 F2FP.BF16.F32.PACK_AB R30, RZ, R36 ;  /* 0x00000024ff1e923e */ /* 0x000fc800000010ff */
[----:B------:R-:W-:Y:S02]  /*59b0*/  PRMT R32, R30, 0x7610, R32 ;  /* 0x000076101e207816 */ /* 0x000fe40000000020 */
[----:B------:R-:W-:Y:S02]  /*59c0*/  @!P1 F2FP.BF16.F32.PACK_AB R31, RZ, R31 ;  /* 0x0000001fff1f923e */ /* 0x000fe400000010ff */
[----:B------:R-:W-:Y:S01]  /*59d0*/  MOV R30, R19 ;  /* 0x00000013001e7202 */ /* 0x000fe20000000f00 */
[----:B------:R3:W-:Y:S04]  /*59e0*/  @!P1 STG.E.U16 desc[UR8][R26.64+0x50], R32 ;  /* 0x000050201a009986 */ /* 0x0007e8000c101508 */
[----:B------:R3:W-:Y:S02]  /*59f0*/  @!P1 STG.E.U16 desc[UR8][R28.64+0x50], R31 ;  /* 0x0000501f1c009986 */ /* 0x0007e4000c101508 */
.L_x_123:
[----:B------:R-:W-:Y:S05]  /*5a00*/  BSYNC B0 ;  /* 0x0000000000007941 */ /* 0x000fea0003800000 */
.L_x_122:
[----:B------:R-:W-:-:S13]  /*5a10*/  ISETP.GE.U32.AND P0, PT, R9, 0x3c, PT ;  /* 0x0000003c0900780c */ /* 0x000fda0003f06070 */
[----:B------:R-:W-:Y:S05]  /*5a20*/  @!P0 BRA `(.L_x_121) ;  /* 0x0000000800548947 */ /* 0x000fea0003800000 */
[----:B------:R-:W-:Y:S01]  /*5a30*/  ISETP.GT.U32.AND P0, PT, R40, 0x9, PT ;  /* 0x000000092800780c */ /* 0x000fe20003f04070 */
[----:B------:R-:W-:-:S12]  /*5a40*/  UMOV UR7, 0xffff ;  /* 0x0000ffff00077882 */ /* 0x000fd80000000000 */
[----:B-123--:R-:W-:Y:S02]  /*5a50*/  @!P0 LOP3.LUT R27, R30, R11, RZ, 0x3c, !PT ;  /* 0x0000000b1e1b8212 */ /* 0x00efe400078e3cff */
[----:B------:R-:W-:-:S04]  /*5a60*/  @!P0 LEA R28, R40, UR6, 0x7 ;  /* 0x00000006281c8c11 */ /* 0x000fc8000f8e38ff */
[----:B------:R-:W-:Y:S02]  /*5a70*/  @!P0 LEA R28, R27, R28, 0x2 ;  /* 0x0000001c1b1c8211 */ /* 0x000fe400078e10ff */
[----:B------:R-:W-:-:S06]  /*5a80*/  CS2R R26, SRZ ;  /* 0x00000000001a7805 */ /* 0x000fcc000001ff00 */
[----:B------:R1:W2:Y:S04]  /*5a90*/  @!P0 LDS R26, [R28] ;  /* 0x000000001c1a8984 */ /* 0x0002a80000000800 */
[----:B------:R1:W3:Y:S01]  /*5aa0*/  @!P0 LDS R27, [R28+0x500] ;  /* 0x000500001c1b8984 */ /* 0x0002e20000000800 */
[----:B------:R-:W-:Y:S05]  /*5ab0*/  BRA.DIV UR7, `(.L_x_127) ;  /* 0x0000001207f87947 */ /* 0x000fea000b800000 */
[----:B-1----:R-:W-:Y:S01]  /*5ac0*/  @!P0 VIADD R28, R30, 0x28 ;  /* 0x000000281e1c8836 */ /* 0x002fe20000000000 */
[----:B------:R-:W-:Y:S01]  /*5ad0*/  @!P0 LEA R29, R40, UR6, 0x7 ;  /* 0x00000006281d8c11 */ /* 0x000fe2000f8e38ff */
[----:B------:R-:W-:Y:S01]  /*5ae0*/  HFMA2.MMA R41, -RZ, RZ, 0, 0 ;  /* 0x00000000ff297435 */ /* 0x000fe200000001ff */
[----:B------:R-:W-:Y:S01]  /*5af0*/  @!P0 IADD3 R32, R30, 0x14, RZ ;  /* 0x000000141e208810 */ /* 0x000fe20007ffe0ff */
[----:B------:R-:W-:Y:S01]  /*5b00*/  HFMA2.MMA R35, -RZ, RZ, 0, 0 ;  /* 0x00000000ff237435 */ /* 0x000fe200000001ff */
[----:B------:R-:W-:Y:S01]  /*5b10*/  @!P0 LOP3.LUT R28, R28, R11, RZ, 0x3c, !PT ;  /* 0x0000000b1c1c8212 */ /* 0x000fe200078e3cff */
[----:B------:R-:W-:Y:S01]  /*5b20*/  IMAD.MOV.U32 R43, RZ, RZ, RZ ;  /* 0x000000ffff2b7224 */ /* 0x000fe200078e00ff */
[----:B------:R-:W-:Y:S01]  /*5b30*/  @!P0 LEA R31, R40, UR6, 0x7 ;  /* 0x00000006281f8c11 */ /* 0x000fe2000f8e38ff */
[----:B------:R-:W-:Y:S01]  /*5b40*/  IMAD.MOV.U32 R51, RZ, RZ, 0xffff ;  /* 0x0000ffffff337424 */ /* 0x000fe200078e00ff */
[----:B------:R-:W-:Y:S01]  /*5b50*/  @!P0 LEA R28, R28, R29, 0x2 ;  /* 0x0000001d1c1c8211 */ /* 0x000fe200078e10ff */
[----:B------:R-:W-:Y:S01]  /*5b60*/  IMAD.MOV.U32 R47, RZ, RZ, RZ ;  /* 0x000000ffff2f7224 */ /* 0x000fe200078e00ff */
[----:B------:R-:W-:-:S02]  /*5b70*/  @!P0 LOP3.LUT R32, R32, R11, RZ, 0x3c, !PT ;  /* 0x0000000b20208212 */ /* 0x000fc400078e3cff */
[----:B------:R-:W-:Y:S01]  /*5b80*/  @!P0 IADD3 R48, R30, 0x3c, RZ ;  /* 0x0000003c1e308810 */ /* 0x000fe20007ffe0ff */
[----:B------:R-:W1:Y:S01]  /*5b90*/  @!P0 LDS R29, [R28] ;  /* 0x000000001c1d8984 */ /* 0x000e620000000800 */
[----:B------:R-:W-:Y:S02]  /*5ba0*/  @!P0 LEA R32, R32, R31, 0x2 ;  /* 0x0000001f20208211 */ /* 0x000fe400078e10ff */
[----:B------:R-:W-:Y:S01]  /*5bb0*/  @!P0 LEA R45, R40, UR6, 0x7 ;  /* 0x00000006282d8c11 */ /* 0x000fe2000f8e38ff */
[----:B------:R-:W4:Y:S01]  /*5bc0*/  @!P0 LDS R44, [R28+0x500] ;  /* 0x000500001c2c8984 */ /* 0x000f220000000800 */
[----:B------:R-:W-:Y:S02]  /*5bd0*/  @!P0 LOP3.LUT R48, R48, R11, RZ, 0x3c, !PT ;  /* 0x0000000b30308212 */ /* 0x000fe400078e3cff */
[----:B------:R-:W-:Y:S01]  /*5be0*/  MOV R31, 0xffff ;  /* 0x0000ffff001f7802 */ /* 0x000fe20000000f00 */
[----:B------:R-:W5:Y:S01]  /*5bf0*/  @!P0 LDS R34, [R32+0x500] ;  /* 0x0005000020228984 */ /* 0x000f620000000800 */
[----:B------:R-:W-:Y:S01]  /*5c00*/  MOV R36, RZ ;  /* 0x000000ff00247202 */ /* 0x000fe20000000f00 */
[----:B------:R-:W-:Y:S01]  /*5c10*/  @!P0 IMAD R48, R48, 0x4, R45 ;  /* 0x0000000430308824 */ /* 0x000fe200078e022d */
[----:B------:R-:W-:Y:S01]  /*5c20*/  MOV R54, 0xffff ;  /* 0x0000ffff00367802 */ /* 0x000fe20000000f00 */
[----:B------:R0:W-:Y:S01]  /*5c30*/  @!P0 LDS R33, [R32] ;  /* 0x0000000020218984 */ /* 0x0001e20000000800 */
[----:B------:R-:W-:Y:S01]  /*5c40*/  MOV R52, 0xffff ;  /* 0x0000ffff00347802 */ /* 0x000fe20000000f00 */
[----:B------:R-:W-:-:S02]  /*5c50*/  HFMA2.MMA R45, -RZ, RZ, 0, 0 ;  /* 0x00000000ff2d7435 */ /* 0x000fc400000001ff */
[----:B------:R-:W-:Y:S01]  /*5c60*/  @!P0 LDS R49, [R48] ;  /* 0x0000000030318984 */ /* 0x000fe20000000800 */
[----:B0-----:R-:W-:-:S03]  /*5c70*/  MOV R32, 0xffff ;  /* 0x0000ffff00207802 */ /* 0x001fc60000000f00 */
[----:B------:R-:W-:Y:S04]  /*5c80*/  @!P0 LDS R50, [R48+0x500] ;  /* 0x0005000030328984 */ /* 0x000fe80000000800 */
[----:B---3--:R-:W0:Y:S01]  /*5c90*/  SHFL.BFLY PT, R28, R27, 0x8, 0x101f ;  /* 0x0d101f001b1c7f89 */ /* 0x008e2200000e0000 */
[----:B-1----:R-:W-:-:S03]  /*5ca0*/  @!P0 MOV R41, R29 ;  /* 0x0000001d00298202 */ /* 0x002fc60000000f00 */
[----:B--2---:R-:W1:Y:S01]  /*5cb0*/  SHFL.BFLY PT, R29, R26, 0x8, 0x101f ;  /* 0x0d101f001a1d7f89 */ /* 0x004e6200000e0000 */
[----:B----4-:R-:W-:-:S03]  /*5cc0*/  @!P0 IMAD.MOV.U32 R43, RZ, RZ, R44 ;  /* 0x000000ffff2b8224 */ /* 0x010fc600078e002c */
[----:B------:R-:W2:Y:S01]  /*5cd0*/  SHFL.BFLY PT, R44, R41, 0x8, 0x101f ;  /* 0x0d101f00292c7f89 */ /* 0x000ea200000e0000 */
[----:B-----5:R-:W-:Y:S01]  /*5ce0*/  @!P0 MOV R36, R34 ;  /* 0x0000002200248202 */ /* 0x020fe20000000f00 */
[----:B0-----:R-:W-:Y:S01]  /*5cf0*/  FADD.FTZ R28, R28, R27 ;  /* 0x0000001b1c1c7221 */ /* 0x001fe20000010000 */
[----:B------:R-:W-:Y:S01]  /*5d00*/  MOV R34, 0xffff ;  /* 0x0000ffff00227802 */ /* 0x000fe20000000f00 */
[----:B------:R-:W0:Y:S01]  /*5d10*/  SHFL.BFLY PT, R46, R43, 0x8, 0x101f ;  /* 0x0d101f002b2e7f89 */ /* 0x000e2200000e0000 */
[----:B------:R-:W-:Y:S01]  /*5d20*/  @!P0 MOV R35, R33 ;  /* 0x0000002100238202 */ /* 0x000fe20000000f00 */
[----:B------:R-:W-:Y:S02]  /*5d30*/  IMAD.MOV.U32 R33, RZ, RZ, 0xffff ;  /* 0x0000ffffff217424 */ /* 0x000fe400078e00ff */
[----:B------:R-:W3:Y:S01]  /*5d40*/  SHFL.BFLY PT, R27, R28, 0x4, 0x101f ;  /* 0x0c901f001c1b7f89 */ /* 0x000ee200000e0000 */
[----:B------:R-:W-:Y:S02]  /*5d50*/  @!P0 MOV R45, R49 ;  /* 0x00000031002d8202 */ /* 0x000fe40000000f00 */
[----:B------:R-:W-:Y:S01]  /*5d60*/  MOV R49, 0xffff ;  /* 0x0000ffff00317802 */ /* 0x000fe20000000f00 */
[----:B------:R-:W4:Y:S01]  /*5d70*/  SHFL.BFLY PT, R42, R35, 0x8, 0x101f ;  /* 0x0d101f00232a7f89 */ /* 0x000f2200000e0000 */
[----:B------:R-:W-:-:S03]  /*5d80*/  @!P0 MOV R47, R50 ;  /* 0x00000032002f8202 */ /* 0x000fc60000000f00 */
[----:B------:R-:W5:Y:S01]  /*5d90*/  SHFL.BFLY PT, R37, R36, 0x8, 0x101f ;  /* 0x0d101f0024257f89 */ /* 0x000f6200000e0000 */
[----:B------:R-:W-:Y:S01]  /*5da0*/  ISETP.NE.AND P0, PT, R40, RZ, PT ;  /* 0x000000ff2800720c */ /* 0x000fe20003f05270 */
[----:B-1----:R-:W-:Y:S02]  /*5db0*/  FADD.FTZ R29, R29, R26 ;  /* 0x0000001a1d1d7221 */ /* 0x002fe40000010000 */
[----:B------:R-:W1:Y:S01]  /*5dc0*/  SHFL.BFLY PT, R48, R45, 0x8, 0x101f ;  /* 0x0d101f002d307f89 */ /* 0x000e6200000e0000 */
[----:B--2---:R-:W-:-:S03]  /*5dd0*/  FADD.FTZ R44, R44, R41 ;  /* 0x000000292c2c7221 */ /* 0x004fc60000010000 */
[----:B------:R-:W2:Y:S01]  /*5de0*/  SHFL.BFLY PT, R26, R29, 0x4, 0x101f ;  /* 0x0c901f001d1a7f89 */ /* 0x000ea200000e0000 */
[----:B0-----:R-:W-:-:S03]  /*5df0*/  FADD.FTZ R46, R46, R43 ;  /* 0x0000002b2e2e7221 */ /* 0x001fc60000010000 */
[----:B------:R-:W0:Y:S01]  /*5e00*/  SHFL.BFLY PT, R41, R44, 0x4, 0x101f ;  /* 0x0c901f002c297f89 */ /* 0x000e2200000e0000 */
[----:B---3--:R-:W-:-:S03]  /*5e10*/  FADD.FTZ R27, R28, R27 ;  /* 0x0000001b1c1b7221 */ /* 0x008fc60000010000 */
[----:B------:R-:W3:Y:S01]  /*5e20*/  SHFL.BFLY PT, R43, R46, 0x4, 0x101f ;  /* 0x0c901f002e2b7f89 */ /* 0x000ee200000e0000 */
[----:B------:R-:W-:Y:S01]  /*5e30*/  MOV R28, 0xffff ;  /* 0x0000ffff001c7802 */ /* 0x000fe20000000f00 */
[----:B----4-:R-:W-:Y:S02]  /*5e40*/  FADD.FTZ R42, R42, R35 ;  /* 0x000000232a2a7221 */ /* 0x010fe40000010000 */
[----:B------:R-:W4:Y:S01]  /*5e50*/  SHFL.BFLY PT, R50, R47, 0x8, 0x101f ;  /* 0x0d101f002f327f89 */ /* 0x000f2200000e0000 */
[----:B-----5:R-:W-:-:S03]  /*5e60*/  FADD.FTZ R37, R37, R36 ;  /* 0x0000002425257221 */ /* 0x020fc60000010000 */
[----:B------:R-:W5:Y:S01]  /*5e70*/  SHFL.BFLY PT, R35, R42, 0x4, 0x101f ;  /* 0x0c901f002a237f89 */ /* 0x000f6200000e0000 */
[----:B-1----:R-:W-:-:S03]  /*5e80*/  FADD.FTZ R48, R48, R45 ;  /* 0x0000002d30307221 */ /* 0x002fc60000010000 */
[----:B------:R-:W1:Y:S01]  /*5e90*/  SHFL.BFLY PT, R36, R37, 0x4, 0x101f ;  /* 0x0c901f0025247f89 */ /* 0x000e6200000e0000 */
[----:B------:R-:W-:Y:S02]  /*5ea0*/  IMAD.MOV.U32 R45, RZ, RZ, 0xffff ;  /* 0x0000ffffff2d7424 */ /* 0x000fe400078e00ff */
[----:B--2---:R-:W-:Y:S01]  /*5eb0*/  FADD.FTZ R26, R29, R26 ;  /* 0x0000001a1d1a7221 */ /* 0x004fe20000010000 */
[----:B------:R-:W-:Y:S01]  /*5ec0*/  MOV R29, 0xffff ;  /* 0x0000ffff001d7802 */ /* 0x000fe20000000f00 */
[----:B------:R-:W2:Y:S01]  /*5ed0*/  SHFL.BFLY PT, R28, R27, 0x2, 0x101f ;  /* 0x0c501f001b1c7f89 */ /* 0x000ea200000e0000 */
[----:B0-----:R-:W-:-:S03]  /*5ee0*/  FADD.FTZ R41, R44, R41 ;  /* 0x000000292c297221 */ /* 0x001fc60000010000 */
[----:B------:R-:W0:Y:S01]  /*5ef0*/  SHFL.BFLY PT, R45, R48, 0x4, 0x101f ;  /* 0x0c901f00302d7f89 */ /* 0x000e2200000e0000 */
[----:B---3--:R-:W-:-:S03]  /*5f00*/  FADD.FTZ R43, R46, R43 ;  /* 0x0000002b2e2b7221 */ /* 0x008fc60000010000 */
[----:B------:R-:W3:Y:S01]  /*5f10*/  SHFL.BFLY PT, R29, R26, 0x2, 0x101f ;  /* 0x0c501f001a1d7f89 */ /* 0x000ee200000e0000 */
[----:B------:R-:W-:Y:S01]  /*5f20*/  MOV R46, 0xffff ;  /* 0x0000ffff002e7802 */ /* 0x000fe20000000f00 */
[----:B----4-:R-:W-:Y:S01]  /*5f30*/  FADD.FTZ R50, R50, R47 ;  /* 0x0000002f32327221 */ /* 0x010fe20000010000 */
[----:B------:R-:W-:Y:S01]  /*5f40*/  MOV R47, 0xffff ;  /* 0x0000ffff002f7802 */ /* 0x000fe20000000f00 */
[----:B------:R-:W4:Y:S01]  /*5f50*/  SHFL.BFLY PT, R44, R41, 0x2, 0x101f ;  /* 0x0c501f00292c7f89 */ /* 0x000f2200000e0000 */
[----:B-----5:R-:W-:-:S03]  /*5f60*/  FADD.FTZ R35, R42, R35 ;  /* 0x000000232a237221 */ /* 0x020fc60000010000 */
[----:B------:R-:W5:Y:S01]  /*5f70*/  SHFL.BFLY PT, R46, R43, 0x2, 0x101f ;  /* 0x0c501f002b2e7f89 */ /* 0x000f6200000e0000 */
[----:B-1----:R-:W-:-:S03]  /*5f80*/  FADD.FTZ R36, R37, R36 ;  /* 0x0000002425247221 */ /* 0x002fc60000010000 */
[----:B------:R-:W1:Y:S01]  /*5f90*/  SHFL.BFLY PT, R42, R35, 0x2, 0x101f ;  /* 0x0c501f00232a7f89 */ /* 0x000e6200000e0000 */
[----:B--2---:R-:W-:-:S03]  /*5fa0*/  FADD.FTZ R32, R27, R28 ;  /* 0x0000001c1b207221 */ /* 0x004fc60000010000 */
[----:B------:R-:W2:Y:S01]  /*5fb0*/  SHFL.BFLY PT, R37, R36, 0x2, 0x101f ;  /* 0x0c501f0024257f89 */ /* 0x000ea200000e0000 */
[----:B0-----:R-:W-:-:S03]  /*5fc0*/  FADD.FTZ R45, R48, R45 ;  /* 0x0000002d302d7221 */ /* 0x001fc60000010000 */
[----:B------:R-:W0:Y:S01]  /*5fd0*/  SHFL.BFLY PT, R47, R50, 0x4, 0x101f ;  /* 0x0c901f00322f7f89 */ /* 0x000e2200000e0000 */
[----:B------:R-:W-:Y:S01]  /*5fe0*/  MOV R48, 0xffff ;  /* 0x0000ffff00307802 */ /* 0x000fe20000000f00 */
[----:B---3--:R-:W-:Y:S02]  /*5ff0*/  FADD.FTZ R31, R26, R29 ;  /* 0x0000001d1a1f7221 */ /* 0x008fe40000010000 */
[----:B------:R-:W3:Y:S01]  /*6000*/  SHFL.BFLY PT, R33, R32, 0x1, 0x101f ;  /* 0x0c301f0020217f89 */ /* 0x000ee200000e0000 */
[----:B------:R-:W3:Y:S03]  /*6010*/  LDC.64 R26, c[0x0][0x218] ;  /* 0x00008600ff1a7b82 */ /* 0x000ee60000000a00 */
[----:B------:R-:W3:Y:S01]  /*6020*/  SHFL.BFLY PT, R34, R31, 0x1, 0x101f ;  /* 0x0c301f001f227f89 */ /* 0x000ee200000e0000 */
[----:B----4-:R-:W-:Y:S01]  /*6030*/  FADD.FTZ R44, R41, R44 ;  /* 0x0000002c292c7221 */ /* 0x010fe20000010000 */
[----:B------:R-:W-:-:S02]  /*6040*/  IMAD.MOV.U32 R41, RZ, RZ, 0xffff ;  /* 0x0000ffffff297424 */ /* 0x000fc400078e00ff */
[----:B-----5:R-:W-:Y:S01]  /*6050*/  FADD.FTZ R43, R43, R46 ;  /* 0x0000002e2b2b7221 */ /* 0x020fe20000010000 */
[----:B------:R-:W-:Y:S01]  /*6060*/  MOV R46, 0xffff ;  /* 0x0000ffff002e7802 */ /* 0x000fe20000000f00 */
[----:B------:R-:W4:Y:S01]  /*6070*/  LDC.64 R28, c[0x0][0x220] ;  /* 0x00008800ff1c7b82 */ /* 0x000f220000000a00 */
[----:B------:R-:W5:Y:S01]  /*6080*/  SHFL.BFLY PT, R48, R45, 0x2, 0x101f ;  /* 0x0c501f002d307f89 */ /* 0x000f6200000e0000 */
[----:B-1----:R-:W-:Y:S01]  /*6090*/  FADD.FTZ R42, R35, R42 ;  /* 0x0000002a232a7221 */ /* 0x002fe20000010000 */
[----:B------:R-:W-:Y:S02]  /*60a0*/  MOV R35, 0xffff ;  /* 0x0000ffff00237802 */ /* 0x000fe40000000f00 */
[----:B------:R-:W1:Y:S01]  /*60b0*/  SHFL.BFLY PT, R41, R44, 0x1, 0x101f ;  /* 0x0c301f002c297f89 */ /* 0x000e6200000e0000 */
[----:B--2---:R-:W-:Y:S01]  /*60c0*/  FADD.FTZ R37, R36, R37 ;  /* 0x0000002524257221 */ /* 0x004fe20000010000 */
[----:B------:R-:W-:Y:S02]  /*60d0*/  MOV R36, 0xffff ;  /* 0x0000ffff00247802 */ /* 0x000fe40000000f00 */
[----:B------:R-:W2:Y:S01]  /*60e0*/  SHFL.BFLY PT, R35, R42, 0x1, 0x101f ;  /* 0x0c301f002a237f89 */ /* 0x000ea200000e0000 */
[----:B0-----:R-:W-:Y:S01]  /*60f0*/  FADD.FTZ R47, R50, R47 ;  /* 0x0000002f322f7221 */ /* 0x001fe20000010000 */
[----:B------:R-:W-:-:S02]  /*6100*/  MOV R50, 0xffff ;  /* 0x0000ffff00327802 */ /* 0x000fc40000000f00 */
[----:B------:R-:W0:Y:S01]  /*6110*/  SHFL.BFLY PT, R36, R37, 0x1, 0x101f ;  /* 0x0c301f0025247f89 */ /* 0x000e2200000e0000 */
[----:B---3--:R-:W-:-:S03]  /*6120*/  FADD.FTZ R32, R32, R33 ;  /* 0x0000002120207221 */ /* 0x008fc60000010000 */
[----:B------:R-:W3:Y:S01]  /*6130*/  SHFL.BFLY PT, R46, R43, 0x1, 0x101f ;  /* 0x0c301f002b2e7f89 */ /* 0x000ee200000e0000 */
[----:B------:R-:W-:Y:S01]  /*6140*/  FADD.FTZ R34, R31, R34 ;  /* 0x000000221f227221 */ /* 0x000fe20000010000 */
[----:B------:R-:W-:Y:S01]  /*6150*/  IMAD.IADD R31, R30, 0x1, R23 ;  /* 0x000000011e1f7824 */ /* 0x000fe200078e0217 */
[----:B------:R-:W-:Y:S01]  /*6160*/  @!P0 F2FP.BF16.F32.PACK_AB R32, RZ, R32 ;  /* 0x00000020ff20823e */ /* 0x000fe200000010ff */
[----:B------:R-:W3:Y:S02]  /*6170*/  SHFL.BFLY PT, R50, R47, 0x2, 0x101f ;  /* 0x0c501f002f327f89 */ /* 0x000ee400000e0000 */
[----:B------:R-:W-:Y:S01]  /*6180*/  @!P0 F2FP.BF16.F32.PACK_AB R30, RZ, R34 ;  /* 0x00000022ff1e823e */ /* 0x000fe200000010ff */
[----:B------:R-:W-:Y:S01]  /*6190*/  IMAD.WIDE R26, R31, 0x2, R26 ;  /* 0x000000021f1a7825 */ /* 0x000fe200078e021a */
[----:B------:R-:W-:-:S03]  /*61a0*/  PRMT R51, R32, 0x7610, R51 ;  /* 0x0000761020337816 */ /* 0x000fc60000000033 */
[----:B-----5:R-:W-:Y:S01]  /*61b0*/  FADD.FTZ R45, R45, R48 ;  /* 0x000000302d2d7221 */ /* 0x020fe20000010000 */
[----:B------:R-:W-:Y:S01]  /*61c0*/  PRMT R49, R30, 0x7610, R49 ;  /* 0x000076101e317816 */ /* 0x000fe20000000031 */
[----:B----4-:R-:W-:-:S04]  /*61d0*/  IMAD.WIDE R28, R31, 0x2, R28 ;  /* 0x000000021f1c7825 */ /* 0x010fc800078e021c */
[----:B-1----:R-:W-:Y:S01]  /*61e0*/  FADD.FTZ R32, R44, R41 ;  /* 0x000000292c207221 */ /* 0x002fe20000010000 */
[----:B------:R-:W-:Y:S01]  /*61f0*/  MOV R34, 0xffff ;  /* 0x0000ffff00227802 */ /* 0x000fe20000000f00 */
[----:B------:R-:W-:Y:S01]  /*6200*/  @!P0 STG.E.U16 desc[UR8][R26.64], R49 ;  /* 0x000000311a008986 */ /* 0x000fe2000c101508 */
[--C-:B--2---:R-:W-:Y:S02]  /*6210*/  FADD.FTZ R30, R42, R35.reuse ;  /* 0x000000232a1e7221 */ /* 0x104fe40000010000 */
[----:B------:R-:W-:Y:S01]  /*6220*/  @!P0 F2FP.BF16.F32.PACK_AB R32, RZ, R32 ;  /* 0x00000020ff20823e */ /* 0x000fe200000010ff */
[----:B------:R-:W-:Y:S01]  /*6230*/  @!P0 STG.E.U16 desc[UR8][R28.64], R51 ;  /* 0x000000331c008986 */ /* 0x000fe2000c101508 */
[----:B0-----:R-:W-:Y:S01]  /*6240*/  FADD.FTZ R31, R37, R36 ;  /* 0x00000024251f7221 */ /* 0x001fe20000010000 */
[----:B------:R-:W-:Y:S02]  /*6250*/  @!P0 F2FP.BF16.F32.PACK_AB R30, RZ, R30 ;  /* 0x0000001eff1e823e */ /* 0x000fe400000010ff */
[----:B------:R-:W0:Y:S01]  /*6260*/  SHFL.BFLY PT, R34, R45, 0x1, 0x101f ;  /* 0x0c301f002d227f89 */ /* 0x000e2200000e0000 */
[----:B---3--:R-:W-:Y:S01]  /*6270*/  FADD.FTZ R33, R43, R46 ;  /* 0x0000002e2b217221 */ /* 0x008fe20000010000 */
[----:B------:R-:W-:-:S02]  /*6280*/  PRMT R35, R30, 0x7610, R35 ;  /* 0x000076101e237816 */ /* 0x000fc40000000023 */
[----:B------:R-:W-:Y:S01]  /*6290*/  @!P0 F2FP.BF16.F32.PACK_AB R31, RZ, R31 ;  /* 0x0000001fff1f823e */ /* 0x000fe200000010ff */
[----:B------:R-:W-:Y:S01]  /*62a0*/  FADD.FTZ R47, R47, R50 ;  /* 0x000000322f2f7221 */ /* 0x000fe20000010000 */
[----:B------:R-:W-:Y:S01]  /*62b0*/  MOV R30, 0xffff ;  /* 0x0000ffff001e7802 */ /* 0x000fe20000000f00 */
[----:B------:R1:W-:Y:S01]  /*62c0*/  @!P0 STG.E.U16 desc[UR8][R26.64+0x28], R35 ;  /* 0x000028231a008986 */ /* 0x0003e2000c101508 */
[----:B------:R-:W-:-:S03]  /*62d0*/  @!P0 F2FP.BF16.F32.PACK_AB R33, RZ, R33 ;  /* 0x00000021ff21823e */ /* 0x000fc600000010ff */
[----:B------:R1:W-:Y:S04]  /*62e0*/  @!P0 STG.E.U16 desc[UR8][R28.64+0x28], R31 ;  /* 0x0000281f1c008986 */ /* 0x0003e8000c101508 */
[----:B------:R1:W-:Y:S04]  /*62f0*/  @!P0 STG.E.U16 desc[UR8][R26.64+0x50], R32 ;  /* 0x000050201a008986 */ /* 0x0003e8000c101508 */
[----:B------:R1:W2:Y:S04]  /*6300*/  SHFL.BFLY PT, R30, R47, 0x1, 0x101f ;  /* 0x0c301f002f1e7f89 */ /* 0x0002a800000e0000 */
[----:B------:R1:W-:Y:S01]  /*6310*/  @!P0 STG.E.U16 desc[UR8][R28.64+0x50], R33 ;  /* 0x000050211c008986 */ /* 0x0003e2000c101508 */
[----:B0-----:R-:W-:-:S07]  /*6320*/  FADD.FTZ R34, R45, R34 ;  /* 0x000000222d227221 */ /* 0x001fce0000010000 */
.L_x_191:
[----:B-12---:R-:W-:Y:S01]  /*6330*/  FADD.FTZ R31, R47, R30 ;  /* 0x0000001e2f1f7221 */ /* 0x006fe20000010000 */
[----:B------:R-:W-:-:S04]  /*6340*/  @!P0 F2FP.BF16.F32.PACK_AB R30, RZ, R34 ;  /* 0x00000022ff1e823e */ /* 0x000fc800000010ff */
[----:B------:R-:W-:Y:S01]  /*6350*/  @!P0 F2FP.BF16.F32.PACK_AB R31, RZ, R31 ;  /* 0x0000001fff1f823e */ /* 0x000fe200000010ff */
[----:B------:R4:W-:Y:S04]  /*6360*/  @!P0 STG.E.U16 desc[UR8][R26.64+0x78], R30 ;  /* 0x0000781e1a008986 */ /* 0x0009e8000c101508 */
[----:B------:R4:W-:Y:S02]  /*6370*/  @!P0 STG.E.U16 desc[UR8][R28.64+0x78], R31 ;  /* 0x0000781f1c008986 */ /* 0x0009e4000c101508 */
.L_x_121:
[----:B------:R-:W-:Y:S05]  /*6380*/  WARPSYNC.ALL ;  /* 0x0000000000007948 */ /* 0x000fea0003800000 */
[----:B------:R-:W-:Y:S01]  /*6390*/  IADD3 R23, R23, 0x400, RZ ;  /* 0x0000040017177810 */ /* 0x000fe20007ffe0ff */
[----:B------:R-:W-:Y:S03]  /*63a0*/  BAR.SYNC.DEFER_BLOCKING 0x0 ;  /* 0x0000000000007b1d */ /* 0x000fe60000010000 */
[----:B------:R-:W-:-:S13]  /*63b0*/  ISETP.GE.AND P0, PT, R23, R0, PT ;  /* 0x000000001700720c */ /* 0x000fda0003f06270 */
[----:B------:R-:W-:Y:S05]  /*63c0*/  @!P0 BRA `(.L_x_128) ;  /* 0xffffffe000fc8947 */ /* 0x000fea000383ffff */
[----:B------:R-:W-:Y:S05]  /*63d0*/  EXIT ;  /* 0x000000000000794d */ /* 0x000fea0003800000 */
.L_x_124:
[----:B------:R-:W-:Y:S01]  /*63e0*/  HFMA2.MMA R53, -RZ, RZ, 0, 4.76837158203125e-07 ;  /* 0x00000008ff357435 */ /* 0x000fe200000001ff */
[----:B-1----:R-:W-:Y:S01]  /*63f0*/  IMAD.MOV.U32 R54, RZ, RZ, R26 ;  /* 0x000000ffff367224 */ /* 0x002fe200078e001a */
[----:B------:R-:W-:Y:S02]  /*6400*/  MOV R56, 0x101f ;  /* 0x0000101f00387802 */ /* 0x000fe40000000f00 */
[----:B------:R-:W-:-:S07]  /*6410*/  MOV R51, 0xffff ;  /* 0x0000ffff00337802 */ /* 0x000fce0000000f00 */
[----:B0-2---:R-:W-:Y:S05]  /*6420*/  WARPSYNC.COLLECTIVE R51, `(.L_x_129) ;  /* 0x0000000033087348 */ /* 0x005fea0003c00000 */
[----:B------:R1:W3:Y:S02]  /*6430*/  SHFL.BFLY P2, R52, R54, R53, R56 ;  /* 0x0c00003536347389 */ /* 0x0002e40000040038 */
[----:B0123--:R-:W-:Y:S01]  /*6440*/  ENDCOLLECTIVE ;  /* 0x000000000000791b */ /* 0x00ffe20003800000 */
.L_x_129:
[----:B------:R-:W-:Y:S01]  /*6450*/  MOV R54, R27 ;  /* 0x0000001b00367202 */ /* 0x000fe20000000f00 */
[----:B------:R-:W-:-:S07]  /*6460*/  IMAD.MOV.U32 R29, RZ, RZ, R52 ;  /* 0x000000ffff1d7224 */ /* 0x000fce00078e0034 */
[----:B------:R-:W-:Y:S05]  /*6470*/  WARPSYNC.COLLECTIVE R51, `(.L_x_130) ;  /* 0x0000000033087348 */ /* 0x000fea0003c00000 */
[----:B------:R0:W1:Y:S02]  /*6480*/  SHFL.BFLY P2, R52, R54, R53, R56 ;  /* 0x0c00003536347389 */ /* 0x0000640000040038 */
[----:B01----:R-:W-:Y:S01]  /*6490*/  ENDCOLLECTIVE ;  /* 0x000000000000791b */ /* 0x003fe20003800000 */
.L_x_130:
[----:B------:R-:W-:-:S05]  /*64a0*/  FADD.FTZ R29, R29, R26 ;  /* 0x0000001a1d1d7221 */ /* 0x000fca0000010000 */
[----:B------:R-:W-:Y:S01]  /*64b0*/  MOV R54, R29 ;  /* 0x0000001d00367202 */ /* 0x000fe20000000f00 */
[----:B------:R-:W-:Y:S01]  /*64c0*/  IMAD.MOV.U32 R53, RZ, RZ, 0x4 ;  /* 0x00000004ff357424 */ /* 0x000fe200078e00ff */
[----:B------:R-:W-:-:S07]  /*64d0*/  MOV R28, R52 ;  /* 0x00000034001c7202 */ /* 0x000fce0000000f00 */
[----:B------:R-:W-:Y:S05]  /*64e0*/  WARPSYNC.COLLECTIVE R51, `(.L_x_131) ;  /* 0x0000000033087348 */ /* 0x000fea0003c00000 */
[----:B------:R0:W1:Y:S02]  /*64f0*/  SHFL.BFLY P2, R52, R54, R53, R56 ;  /* 0x0c00003536347389 */ /* 0x0000640000040038 */
[----:B01----:R-:W-:Y:S01]  /*6500*/  ENDCOLLECTIVE ;  /* 0x000000000000791b */ /* 0x003fe20003800000 */
.L_x_131:
[----:B------:R-:W-:-:S05]  /*6510*/  FADD.FTZ R28, R28, R27 ;  /* 0x0000001b1c1c7221 */ /* 0x000fca0000010000 */
[----:B------:R-:W-:Y:S02]  /*6520*/  MOV R54, R28 ;  /* 0x0000001c00367202 */ /* 0x000fe40000000f00 */
[----:B------:R-:W-:-:S07]  /*6530*/  MOV R30, R52 ;  /* 0x00000034001e7202 */ /* 0x000fce0000000f00 */
[----:B------:R-:W-:Y:S05]  /*6540*/  WARPSYNC.COLLECTIVE R51, `(.L_x_132) ;  /* 0x0000000033087348 */ /* 0x000fea0003c00000 */
[----:B------:R0:W1:Y:S02]  /*6550*/  SHFL.BFLY P2, R52, R54, R53, R56 ;  /* 0x0c00003536347389 */ /* 0x0000640000040038 */
[----:B01----:R-:W-:Y:S01]  /*6560*/  ENDCOLLECTIVE ;  /* 0x000000000000791b */ /* 0x003fe20003800000 */
.L_x_132:
[----:B------:R-:W-:Y:S01]  /*6570*/  FADD.FTZ R30, R29, R30 ;  /* 0x0000001e1d1e7221 */ /* 0x000fe20000010000 */
[----:B------:R-:W-:-:S03]  /*6580*/  HFMA2.MMA R53, -RZ, RZ, 0, 1.1920928955078125e-07 ;  /* 0x00000002ff357435 */ /* 0x000fc600000001ff */
[----:B------:R-:W-:Y:S01]  /*6590*/  IMAD.MOV.U32 R54, RZ, RZ, R30 ;  /* 0x000000ffff367224 */ /* 0x000fe200078e001e */
[----:B------:R-:W-:-:S07]  /*65a0*/  MOV R31, R52 ;  /* 0x00000034001f7202 */ /* 0x000fce0000000f00 */
[----:B------:R-:W-:Y:S05]  /*65b0*/  WARPSYNC.COLLECTIVE R51, `(.L_x_133) ;  /* 0x0000000033087348 */ /* 0x000fea0003c00000 */
[----:B------:R0:W1:Y:S02]  /*65c0*/  SHFL.BFLY P2, R52, R54, R53, R56 ;  /* 0x0c00003536347389 */ /* 0x0000640000040038 */
[----:B01----:R-:W-:Y:S01]  /*65d0*/  ENDCOLLECTIVE ;  /* 0x000000000000791b */ /* 0x003fe20003800000 */
.L_x_133:
[----:B------:R-:W-:-:S05]  /*65e0*/  FADD.FTZ R31, R28, R31 ;  /* 0x0000001f1c1f7221 */ /* 0x000fca0000010000 */
[----:B------:R-:W-:Y:S02]  /*65f0*/  MOV R54, R31 ;  /* 0x0000001f00367202 */ /* 0x000fe40000000f00 */
[----:B------:R-:W-:-:S07]  /*6600*/  MOV R33, R52 ;  /* 0x0000003400217202 */ /* 0x000fce0000000f00 */
[----:B------:R-:W-:Y:S05]  /*6610*/  WARPSYNC.COLLECTIVE R51, `(.L_x_134) ;  /* 0x0000000033087348 */ /* 0x000fea0003c00000 */
[----:B------:R0:W1:Y:S02]  /*6620*/  SHFL.BFLY P2, R52, R54, R53, R56 ;  /* 0x0c00003536347389 */ /* 0x0000640000040038 */
[----:B01----:R-:W-:Y:S01]  /*6630*/  ENDCOLLECTIVE ;  /* 0x000000000000791b */ /* 0x003fe20003800000 */
.L_x_134:
[----:B------:R-:W-:Y:S01]  /*6640*/  FADD.FTZ R33, R30, R33 ;  /* 0x000000211e217221 */ /* 0x000fe20000010000 */
[----:B------:R-:W-:-:S04]  /*6650*/  HFMA2.MMA R53, -RZ, RZ, 0, 5.9604644775390625e-08 ;  /* 0x00000001ff357435 */ /* 0x000fc800000001ff */
[----:B------:R-:W-:Y:S01]  /*6660*/  MOV R54, R33 ;  /* 0x0000002100367202 */ /* 0x000fe20000000f00 */
[----:B------:R-:W-:-:S07]  /*6670*/  IMAD.MOV.U32 R26, RZ, RZ, R52 ;  /* 0x000000ffff1a7224 */ /* 0x000fce00078e0034 */
[----:B------:R-:W-:Y:S05]  /*6680*/  WARPSYNC.COLLECTIVE R51, `(.L_x_135) ;  /* 0x0000000033087348 */ /* 0x000fea0003c00000 */
[----:B------:R0:W1:Y:S02]  /*6690*/  SHFL.BFLY P2, R52, R54, R53, R56 ;  /* 0x0c00003536347389 */ /* 0x0000640000040038 */
[----:B01----:R-:W-:Y:S01]  /*66a0*/  ENDCOLLECTIVE ;  /* 0x000000000000791b */ /* 0x003fe20003800000 */
.L_x_135:
[----:B------:R-:W-:-:S04]  /*66b0*/  FADD.FTZ R32, R31, R26 ;  /* 0x0000001a1f207221 */ /* 0x000fc80000010000 */
[----:B------:R-:W-:Y:S01]  /*66c0*/  IMAD.MOV.U32 R54, RZ, RZ, R32 ;  /* 0x000000ffff367224 */ /* 0x000fe200078e0020 */
[----:B------:R-:W-:-:S07]  /*66d0*/  MOV R34, R52 ;  /* 0x0000003400227202 */ /* 0x000fce0000000f00 */
[----:B------:R-:W-:Y:S05]  /*66e0*/  WARPSYNC.COLLECTIVE R51, `(.L_x_136) ;  /* 0x0000000033087348 */ /* 0x000fea0003c00000 */
[----:B------:R0:W1:Y:S02]  /*66f0*/  SHFL.BFLY P2, R52, R54, R53, R56 ;  /* 0x0c00003536347389 */ /* 0x0000640000040038 */
[----:B01----:R-:W-:Y:S01]  /*6700*/  ENDCOLLECTIVE ;  /* 0x000000000000791b */ /* 0x003fe20003800000 */
.L_x_136:
[----:B------:R-:W-:Y:S01]  /*6710*/  FADD.FTZ R34, R33, R34 ;  /* 0x0000002221227221 */ /* 0x000fe20000010000 */
[----:B------:R-:W-:Y:S01]  /*6720*/  MOV R35, R52 ;  /* 0x0000003400237202 */ /* 0x000fe20000000f00 */
[----:B------:R-:W-:Y:S06]  /*6730*/  BRA `(.L_x_137) ;  /* 0xffffffec00547947 */ /* 0x000fec000383ffff */
.L_x_125:
[----:B------:R-:W-:Y:S01]  /*6740*/  HFMA2.MMA R53, -RZ, RZ, 0, 4.76837158203125e-07 ;  /* 0x00000008ff357435 */ /* 0x000fe200000001ff */
[----:B------:R-:W-:Y:S01]  /*6750*/  BSSY B1, `(.L_x_138) ;  /* 0x0000007000017945 */ /* 0x000fe20003800000 */
[----:B--2---:R-:W-:Y:S01]  /*6760*/  MOV R54, R30 ;  /* 0x0000001e00367202 */ /* 0x004fe20000000f00 */
[----:B------:R-:W-:Y:S01]  /*6770*/  IMAD.MOV.U32 R56, RZ, RZ, 0x101f ;  /* 0x0000101fff387424 */ /* 0x000fe200078e00ff */
[----:B------:R-:W-:-:S07]  /*6780*/  MOV R51, 0xffff ;  /* 0x0000ffff00337802 */ /* 0x000fce0000000f00 */
[----:B01-3--:R-:W-:Y:S05]  /*6790*/  WARPSYNC.COLLECTIVE R51, `(.L_x_139) ;  /* 0x0000000033087348 */ /* 0x00bfea0003c00000 */
[----:B------:R2:W4:Y:S02]  /*67a0*/  SHFL.BFLY P2, R52, R54, R53, R56 ;  /* 0x0c00003536347389 */ /* 0x0005240000040038 */
[----:B01234-:R-:W-:Y:S01]  /*67b0*/  ENDCOLLECTIVE ;  /* 0x000000000000791b */ /* 0x01ffe20003800000 */
.L_x_139:
[----:B------:R-:W-:Y:S05]  /*67c0*/  BSYNC B1 ;  /* 0x0000000000017941 */ /* 0x000fea0003800000 */
.L_x_138:
[----:B------:R-:W-:Y:S01]  /*67d0*/  HFMA2.MMA R56, -RZ, RZ, 0, 0.000503063201904296875 ;  /* 0x0000101fff387435 */ /* 0x000fe200000001ff */
[----:B------:R-:W-:Y:S01]  /*67e0*/  MOV R54, R31 ;  /* 0x0000001f00367202 */ /* 0x000fe20000000f00 */
[----:B------:R-:W-:Y:S01]  /*67f0*/  IMAD.MOV.U32 R53, RZ, RZ, 0x8 ;  /* 0x00000008ff357424 */ /* 0x000fe200078e00ff */
[----:B------:R-:W-:Y:S02]  /*6800*/  MOV R51, 0xffff ;  /* 0x0000ffff00337802 */ /* 0x000fe40000000f00 */
[----:B------:R-:W-:-:S07]  /*6810*/  MOV R33, R52 ;  /* 0x0000003400217202 */ /* 0x000fce0000000f00 */
[----:B------:R-:W-:Y:S05]  /*6820*/  WARPSYNC.COLLECTIVE R51, `(.L_x_140) ;  /* 0x0000000033087348 */ /* 0x000fea0003c00000 */
[----:B------:R0:W1:Y:S02]  /*6830*/  SHFL.BFLY P2, R52, R54, R53, R56 ;  /* 0x0c00003536347389 */ /* 0x0000640000040038 */
[----:B01----:R-:W-:Y:S01]  /*6840*/  ENDCOLLECTIVE ;  /* 0x000000000000791b */ /* 0x003fe20003800000 */
.L_x_140:
[----:B------:R-:W-:Y:S01]  /*6850*/  FADD.FTZ R33, R33, R30 ;  /* 0x0000001e21217221 */ /* 0x000fe20000010000 */
[----:B------:R-:W-:-:S03]  /*6860*/  HFMA2.MMA R53, -RZ, RZ, 0, 2.384185791015625e-07 ;  /* 0x00000004ff357435 */ /* 0x000fc600000001ff */
[----:B------:R-:W-:Y:S01]  /*6870*/  IMAD.MOV.U32 R54, RZ, RZ, R33 ;  /* 0x000000ffff367224 */ /* 0x000fe200078e0021 */
[----:B------:R-:W-:-:S07]  /*6880*/  MOV R32, R52 ;  /* 0x0000003400207202 */ /* 0x000fce0000000f00 */
[----:B------:R-:W-:Y:S05]  /*6890*/  WARPSYNC.COLLECTIVE R51, `(.L_x_141) ;  /* 0x0000000033087348 */ /* 0x000fea0003c00000 */
[----:B------:R0:W1:Y:S02]  /*68a0*/  SHFL.BFLY P2, R52, R54, R53, R56 ;  /* 0x0c00003536347389 */ /* 0x0000640000040038 */
[----:B01----:R-:W-:Y:S01]  /*68b0*/  ENDCOLLECTIVE ;  /* 0x000000000000791b */ /* 0x003fe20003800000 */
.L_x_141:
[----:B------:R-:W-:-:S05]  /*68c0*/  FADD.FTZ R32, R32, R31 ;  /* 0x0000001f20207221 */ /* 0x000fca0000010000 */
[----:B------:R-:W-:Y:S02]  /*68d0*/  MOV R54, R32 ;  /* 0x0000002000367202 */ /* 0x000fe40000000f00 */
[----:B------:R-:W-:-:S07]  /*68e0*/  MOV R34, R52 ;  /* 0x0000003400227202 */ /* 0x000fce0000000f00 */
[----:B------:R-:W-:Y:S05]  /*68f0*/  WARPSYNC.COLLECTIVE R51, `(.L_x_142) ;  /* 0x0000000033087348 */ /* 0x000fea0003c00000 */
[----:B------:R0:W1:Y:S02]  /*6900*/  SHFL.BFLY P2, R52, R54, R53, R56 ;  /* 0x0c00003536347389 */ /* 0x0000640000040038 */
[----:B01----:R-:W-:Y:S01]  /*6910*/  ENDCOLLECTIVE ;  /* 0x000000000000791b */ /* 0x003fe20003800000 */
.L_x_142:
[----:B------:R-:W-:Y:S01]  /*6920*/  FADD.FTZ R34, R33, R34 ;  /* 0x0000002221227221 */ /* 0x000fe20000010000 */
[----:B------:R-:W-:-:S04]  /*6930*/  HFMA2.MMA R53, -RZ, RZ, 0, 1.1920928955078125e-07 ;  /* 0x00000002ff357435 */ /* 0x000fc800000001ff */
[----:B------:R-:W-:Y:S01]  /*6940*/  MOV R54, R34 ;  /* 0x0000002200367202 */ /* 0x000fe20000000f00 */
[----:B------:R-:W-:-:S07]  /*6950*/  IMAD.MOV.U32 R35, RZ, RZ, R52 ;  /* 0x000000ffff237224 */ /* 0x000fce00078e0034 */
[----:B------:R-:W-:Y:S05]  /*6960*/  WARPSYNC.COLLECTIVE R51, `(.L_x_143) ;  /* 0x0000000033087348 */ /* 0x000fea0003c00000 */
[----:B------:R0:W1:Y:S02]  /*6970*/  SHFL.BFLY P2, R52, R54, R53, R56 ;  /* 0x0c00003536347389 */ /* 0x0000640000040038 */
[----:B01----:R-:W-:Y:S01]  /*6980*/  ENDCOLLECTIVE ;  /* 0x000000000000791b */ /* 0x003fe20003800000 */
.L_x_143:
[----:B------:R-:W-:-:S04]  /*6990*/  FADD.FTZ R35, R32, R35 ;  /* 0x0000002320237221 */ /* 0x000fc80000010000 */
[----:B------:R-:W-:Y:S01]  /*69a0*/  IMAD.MOV.U32 R54, RZ, RZ, R35 ;  /* 0x000000ffff367224 */ /* 0x000fe200078e0023 */
[----:B------:R-:W-:-:S07]  /*69b0*/  MOV R37, R52 ;  /* 0x0000003400257202 */ /* 0x000fce0000000f00 */
[----:B------:R-:W-:Y:S05]  /*69c0*/  WARPSYNC.COLLECTIVE R51, `(.L_x_144) ;  /* 0x0000000033087348 */ /* 0x000fea0003c00000 */
[----:B------:R0:W1:Y:S02]  /*69d0*/  SHFL.BFLY P2, R52, R54, R53, R56 ;  /* 0x0c00003536347389 */ /* 0x0000640000040038 */
[----:B01----:R-:W-:Y:S01]  /*69e0*/  ENDCOLLECTIVE ;  /* 0x000000000000791b */ /* 0x003fe20003800000 */
.L_x_144:
[----:B------:R-:W-:Y:S01]  /*69f0*/  FADD.FTZ R37, R34, R37 ;  /* 0x0000002522257221 */ /* 0x000fe20000010000 */
[----:B------:R-:W-:-:S04]  /*6a00*/  HFMA2.MMA R53, -RZ, RZ, 0, 5.9604644775390625e-08 ;  /* 0x00000001ff357435 */ /* 0x000fc800000001ff */
[----:B------:R-:W-:Y:S02]  /*6a10*/  MOV R54, R37 ;  /* 0x0000002500367202 */ /* 0x000fe40000000f00 */
[----:B------:R-:W-:-:S07]  /*6a20*/  MOV R30, R52 ;  /* 0x00000034001e7202 */ /* 0x000fce0000000f00 */
[----:B------:R-:W-:Y:S05]  /*6a30*/  WARPSYNC.COLLECTIVE R51, `(.L_x_145) ;  /* 0x0000000033087348 */ /* 0x000fea0003c00000 */
[----:B------:R0:W1:Y:S02]  /*6a40*/  SHFL.BFLY P2, R52, R54, R53, R56 ;  /* 0x0c00003536347389 */ /* 0x0000640000040038 */
[----:B01----:R-:W-:Y:S01]  /*6a50*/  ENDCOLLECTIVE ;  /* 0x000000000000791b */ /* 0x003fe20003800000 */
.L_x_145:
[----:B------:R-:W-:-:S05]  /*6a60*/  FADD.FTZ R30, R35, R30 ;  /* 0x0000001e231e7221 */ /* 0x000fca0000010000 */
[----:B------:R-:W-:Y:S01]  /*6a70*/  MOV R54, R30 ;  /* 0x0000001e00367202 */ /* 0x000fe20000000f00 */
[----:B------:R-:W-:-:S07]  /*6a80*/  IMAD.MOV.U32 R36, RZ, RZ, R52 ;  /* 0x000000ffff247224 */ /* 0x000fce00078e0034 */
[----:B------:R-:W-:Y:S05]  /*6a90*/  WARPSYNC.COLLECTIVE R51, `(.L_x_146) ;  /* 0x0000000033087348 */ /* 0x000fea0003c00000 */
[----:B------:R0:W1:Y:S02]  /*6aa0*/  SHFL.BFLY P2, R52, R54, R53, R56 ;  /* 0x0c00003536347389 */ /* 0x0000640000040038 */
[----:B01----:R-:W-:Y:S01]  /*6ab0*/  ENDCOLLECTIVE ;  /* 0x000000000000791b */ /* 0x003fe20003800000 */
.L_x_146:
[----:B------:R-:W-:Y:S01]  /*6ac0*/  FADD.FTZ R36, R37, R36 ;  /* 0x0000002425247221 */ /* 0x000fe20000010000 */
[----:B------:R-:W-:Y:S01]  /*6ad0*/  MOV R31, R52 ;  /* 0x00000034001f7202 */ /* 0x000fe20000000f00 */
[----:B------:R-:W-:Y:S06]  /*6ae0*/  BRA `(.L_x_147) ;  /* 0xffffffec00147947 */ /* 0x000fec000383ffff */
.L_x_126:
[----:B------:R-:W-:Y:S01]  /*6af0*/  HFMA2.MMA R56, -RZ, RZ, 0, 0.000503063201904296875 ;  /* 0x0000101fff387435 */ /* 0x000fe200000001ff */
[----:B------:R-:W-:Y:S01]  /*6b00*/  BSSY B1, `(.L_x_148) ;  /* 0x0000007000017945 */ /* 0x000fe20003800000 */
[----:B---3--:R-:W-:Y:S01]  /*6b10*/  MOV R54, R30 ;  /* 0x0000001e00367202 */ /* 0x008fe20000000f00 */
[----:B------:R-:W-:Y:S01]  /*6b20*/  IMAD.MOV.U32 R53, RZ, RZ, 0x8 ;  /* 0x00000008ff357424 */ /* 0x000fe200078e00ff */
[----:B------:R-:W-:-:S07]  /*6b30*/  MOV R51, 0xffff ;  /* 0x0000ffff00337802 */ /* 0x000fce0000000f00 */
[----:B012-4-:R-:W-:Y:S05]  /*6b40*/  WARPSYNC.COLLECTIVE R51, `(.L_x_149) ;  /* 0x0000000033087348 */ /* 0x017fea0003c00000 */
[----:B------:R3:W0:Y:S02]  /*6b50*/  SHFL.BFLY P2, R52, R54, R53, R56 ;  /* 0x0c00003536347389 */ /* 0x0006240000040038 */
[----:B01234-:R-:W-:Y:S01]  /*6b60*/  ENDCOLLECTIVE ;  /* 0x000000000000791b */ /* 0x01ffe20003800000 */
.L_x_149:
[----:B------:R-:W-:Y:S05]  /*6b70*/  BSYNC B1 ;  /* 0x0000000000017941 */ /* 0x000fea0003800000 */
.L_x_148:
[----:B------:R-:W-:Y:S01]  /*6b80*/  HFMA2.MMA R53, -RZ, RZ, 0, 4.76837158203125e-07 ;  /* 0x00000008ff357435 */ /* 0x000fe200000001ff */
[----:B------:R-:W-:Y:S01]  /*6b90*/  IMAD.MOV.U32 R54, RZ, RZ, R31 ;  /* 0x000000ffff367224 */ /* 0x000fe200078e001f */
[----:B------:R-:W-:Y:S02]  /*6ba0*/  MOV R56, 0x101f ;  /* 0x0000101f00387802 */ /* 0x000fe40000000f00 */
[----:B------:R-:W-:Y:S02]  /*6bb0*/  MOV R51, 0xffff ;  /* 0x0000ffff00337802 */ /* 0x000fe40000000f00 */
[----:B------:R-:W-:-:S07]  /*6bc0*/  MOV R33, R52 ;  /* 0x0000003400217202 */ /* 0x000fce0000000f00 */
[----:B------:R-:W-:Y:S05]  /*6bd0*/  WARPSYNC.COLLECTIVE R51, `(.L_x_150) ;  /* 0x0000000033087348 */ /* 0x000fea0003c00000 */
[----:B------:R0:W1:Y:S02]  /*6be0*/  SHFL.BFLY P2, R52, R54, R53, R56 ;  /* 0x0c00003536347389 */ /* 0x0000640000040038 */
[----:B01----:R-:W-:Y:S01]  /*6bf0*/  ENDCOLLECTIVE ;  /* 0x000000000000791b */ /* 0x003fe20003800000 */
.L_x_150:
[----:B------:R-:W-:Y:S01]  /*6c00*/  FADD.FTZ R33, R33, R30 ;  /* 0x0000001e21217221 */ /* 0x000fe20000010000 */
[----:B------:R-:W-:-:S04]  /*6c10*/  HFMA2.MMA R53, -RZ, RZ, 0, 2.384185791015625e-07 ;  /* 0x00000004ff357435 */ /* 0x000fc800000001ff */
[----:B------:R-:W-:Y:S01]  /*6c20*/  MOV R54, R33 ;  /* 0x0000002100367202 */ /* 0x000fe20000000f00 */
[----:B------:R-:W-:-:S07]  /*6c30*/  IMAD.MOV.U32 R32, RZ, RZ, R52 ;  /* 0x000000ffff207224 */ /* 0x000fce00078e0034 */
[----:B------:R-:W-:Y:S05]  /*6c40*/  WARPSYNC.COLLECTIVE R51, `(.L_x_151) ;  /* 0x0000000033087348 */ /* 0x000fea0003c00000 */
[----:B------:R0:W1:Y:S02]  /*6c50*/  SHFL.BFLY P2, R52, R54, R53, R56 ;  /* 0x0c00003536347389 */ /* 0x0000640000040038 */
[----:B01----:R-:W-:Y:S01]  /*6c60*/  ENDCOLLECTIVE ;  /* 0x000000000000791b */ /* 0x003fe20003800000 */
.L_x_151:
[----:B------:R-:W-:-:S04]  /*6c70*/  FADD.FTZ R32, R32, R31 ;  /* 0x0000001f20207221 */ /* 0x000fc80000010000 */
[----:B------:R-:W-:Y:S01]  /*6c80*/  IMAD.MOV.U32 R54, RZ, RZ, R32 ;  /* 0x000000ffff367224 */ /* 0x000fe200078e0020 */
[----:B------:R-:W-:-:S07]  /*6c90*/  MOV R34, R52 ;  /* 0x0000003400227202 */ /* 0x000fce0000000f00 */
[----:B------:R-:W-:Y:S05]  /*6ca0*/  WARPSYNC.COLLECTIVE R51, `(.L_x_152) ;  /* 0x0000000033087348 */ /* 0x000fea0003c00000 */
[----:B------:R0:W1:Y:S02]  /*6cb0*/  SHFL.BFLY P2, R52, R54, R53, R56 ;  /* 0x0c00003536347389 */ /* 0x0000640000040038 */
[----:B01----:R-:W-:Y:S01]  /*6cc0*/  ENDCOLLECTIVE ;  /* 0x000000000000791b */ /* 0x003fe20003800000 */
.L_x_152:
[----:B------:R-:W-:Y:S01]  /*6cd0*/  FADD.FTZ R34, R33, R34 ;  /* 0x0000002221227221 */ /* 0x000fe20000010000 */
[----:B------:R-:W-:-:S04]  /*6ce0*/  HFMA2.MMA R53, -RZ, RZ, 0, 1.1920928955078125e-07 ;  /* 0x00000002ff357435 */ /* 0x000fc800000001ff */
[----:B------:R-:W-:Y:S02]  /*6cf0*/  MOV R54, R34 ;  /* 0x0000002200367202 */ /* 0x000fe40000000f00 */
[----:B------:R-:W-:-:S07]  /*6d00*/  MOV R35, R52 ;  /* 0x0000003400237202 */ /* 0x000fce0000000f00 */
[----:B------:R-:W-:Y:S05]  /*6d10*/  WARPSYNC.COLLECTIVE R51, `(.L_x_153) ;  /* 0x0000000033087348 */ /* 0x000fea0003c00000 */
[----:B------:R0:W1:Y:S02]  /*6d20*/  SHFL.BFLY P2, R52, R54, R53, R56 ;  /* 0x0c00003536347389 */ /* 0x0000640000040038 */
[----:B01----:R-:W-:Y:S01]  /*6d30*/  ENDCOLLECTIVE ;  /* 0x000000000000791b */ /* 0x003fe20003800000 */
.L_x_153:
[----:B------:R-:W-:-:S05]  /*6d40*/  FADD.FTZ R35, R32, R35 ;  /* 0x0000002320237221 */ /* 0x000fca0000010000 */
[----:B------:R-:W-:Y:S01]  /*6d50*/  MOV R54, R35 ;  /* 0x0000002300367202 */ /* 0x000fe20000000f00 */
[----:B------:R-:W-:-:S07]  /*6d60*/  IMAD.MOV.U32 R37, RZ, RZ, R52 ;  /* 0x000000ffff257224 */ /* 0x000fce00078e0034 */
[----:B------:R-:W-:Y:S05]  /*6d70*/  WARPSYNC.COLLECTIVE R51, `(.L_x_154) ;  /* 0x0000000033087348 */ /* 0x000fea0003c00000 */
[----:B------:R0:W1:Y:S02]  /*6d80*/  SHFL.BFLY P2, R52, R54, R53, R56 ;  /* 0x0c00003536347389 */ /* 0x0000640000040038 */
[----:B01----:R-:W-:Y:S01]  /*6d90*/  ENDCOLLECTIVE ;  /* 0x000000000000791b */ /* 0x003fe20003800000 */
.L_x_154:
[----:B------:R-:W-:-:S05]  /*6da0*/  FADD.FTZ R37, R34, R37 ;  /* 0x0000002522257221 */ /* 0x000fca0000010000 */
[----:B------:R-:W-:Y:S01]  /*6db0*/  MOV R54, R37 ;  /* 0x0000002500367202 */ /* 0x000fe20000000f00 */
[----:B------:R-:W-:Y:S01]  /*6dc0*/  IMAD.MOV.U32 R53, RZ, RZ, 0x1 ;  /* 0x00000001ff357424 */ /* 0x000fe200078e00ff */
[----:B------:R-:W-:-:S07]  /*6dd0*/  MOV R30, R52 ;  /* 0x00000034001e7202 */ /* 0x000fce0000000f00 */
[----:B------:R-:W-:Y:S05]  /*6de0*/  WARPSYNC.COLLECTIVE R51, `(.L_x_155) ;  /* 0x0000000033087348 */ /* 0x000fea0003c00000 */
[----:B------:R0:W1:Y:S02]  /*6df0*/  SHFL.BFLY P2, R52, R54, R53, R56 ;  /* 0x0c00003536347389 */ /* 0x0000640000040038 */
[----:B01----:R-:W-:Y:S01]  /*6e00*/  ENDCOLLECTIVE ;  /* 0x000000000000791b */ /* 0x003fe20003800000 */
.L_x_155:
[----:B------:R-:W-:-:S05]  /*6e10*/  FADD.FTZ R30, R35, R30 ;  /* 0x0000001e231e7221 */ /* 0x000fca0000010000 */
[----:B------:R-:W-:Y:S02]  /*6e20*/  MOV R54, R30 ;  /* 0x0000001e00367202 */ /* 0x000fe40000000f00 */
[----:B------:R-:W-:-:S07]  /*6e30*/  MOV R36, R52 ;  /* 0x0000003400247202 */ /* 0x000fce0000000f00 */
[----:B------:R-:W-:Y:S05]  /*6e40*/  WARPSYNC.COLLECTIVE R51, `(.L_x_156) ;  /* 0x0000000033087348 */ /* 0x000fea0003c00000 */
[----:B------:R0:W1:Y:S02]  /*6e50*/  SHFL.BFLY P2, R52, R54, R53, R56 ;  /* 0x0c00003536347389 */ /* 0x0000640000040038 */
[----:B01----:R-:W-:Y:S01]  /*6e60*/  ENDCOLLECTIVE ;  /* 0x000000000000791b */ /* 0x003fe20003800000 */
.L_x_156:
[----:B------:R-:W-:Y:S01]  /*6e70*/  FADD.FTZ R36, R37, R36 ;  /* 0x0000002425247221 */ /* 0x000fe20000010000 */
[----:B------:R-:W-:Y:S01]  /*6e80*/  MOV R31, R52 ;  /* 0x00000034001f7202 */ /* 0x000fe20000000f00 */
[----:B------:R-:W-:Y:S06]  /*6e90*/  BRA `(.L_x_157) ;  /* 0xffffffe800bc7947 */ /* 0x000fec000383ffff */
.L_x_127:
[----:B------:R-:W-:Y:S01]  /*6ea0*/  HFMA2.MMA R53, -RZ, RZ, 0, 4.76837158203125e-07 ;  /* 0x00000008ff357435 */ /* 0x000fe200000001ff */
[----:B------:R-:W-:Y:S01]  /*6eb0*/  BSSY B0, `(.L_x_158) ;  /* 0x0000007000007945 */ /* 0x000fe20003800000 */
[----:B--2---:R-:W-:Y:S01]  /*6ec0*/  IMAD.MOV.U32 R54, RZ, RZ, R26 ;  /* 0x000000ffff367224 */ /* 0x004fe200078e001a */
[----:B------:R-:W-:Y:S02]  /*6ed0*/  MOV R56, 0x101f ;  /* 0x0000101f00387802 */ /* 0x000fe40000000f00 */
[----:B------:R-:W-:-:S07]  /*6ee0*/  MOV R51, 0xffff ;  /* 0x0000ffff00337802 */ /* 0x000fce0000000f00 */
[----:B01-3--:R-:W-:Y:S05]  /*6ef0*/  WARPSYNC.COLLECTIVE R51, `(.L_x_159) ;  /* 0x0000000033087348 */ /* 0x00bfea0003c00000 */
[----:B------:R2:W4:Y:S02]  /*6f00*/  SHFL.BFLY P2, R52, R54, R53, R56 ;  /* 0x0c00003536347389 */ /* 0x0005240000040038 */
[----:B01234-:R-:W-:Y:S01]  /*6f10*/  ENDCOLLECTIVE ;  /* 0x000000000000791b */ /* 0x01ffe20003800000 */
.L_x_159:
[----:B------:R-:W-:Y:S05]  /*6f20*/  BSYNC B0 ;  /* 0x0000000000007941 */ /* 0x000fea0003800000 */
.L_x_158:
[----:B------:R-:W-:Y:S01]  /*6f30*/  HFMA2.MMA R53, -RZ, RZ, 0, 4.76837158203125e-07 ;  /* 0x00000008ff357435 */ /* 0x000fe200000001ff */
[----:B------:R-:W-:Y:S01]  /*6f40*/  MOV R54, R27 ;  /* 0x0000001b00367202 */ /* 0x000fe20000000f00 */
[----:B------:R-:W-:Y:S01]  /*6f50*/  IMAD.MOV.U32 R51, RZ, RZ, 0xffff ;  /* 0x0000ffffff337424 */ /* 0x000fe200078e00ff */
[----:B------:R-:W-:Y:S01]  /*6f60*/  MOV R56, 0x101f ;  /* 0x0000101f00387802 */ /* 0x000fe20000000f00 */
[----:B------:R-:W-:Y:S01]  /*6f70*/  IMAD.MOV.U32 R29, RZ, RZ, R52 ;  /* 0x000000ffff1d7224 */ /* 0x000fe200078e0034 */
[----:B------:R-:W-:Y:S01]  /*6f80*/  @!P0 IADD3 R32, R30, 0x14, RZ ;  /* 0x000000141e208810 */ /* 0x000fe20007ffe0ff */
[----:B------:R-:W-:Y:S01]  /*6f90*/  HFMA2.MMA R35, -RZ, RZ, 0, 0 ;  /* 0x00000000ff237435 */ /* 0x000fe200000001ff */
[----:B------:R-:W-:-:S10]  /*6fa0*/  @!P0 LEA R31, R40, UR6, 0x7 ;  /* 0x00000006281f8c11 */ /* 0x000fd4000f8e38ff */
[----:B------:R-:W-:Y:S05]  /*6fb0*/  WARPSYNC.COLLECTIVE R51, `(.L_x_160) ;  /* 0x0000000033087348 */ /* 0x000fea0003c00000 */
[----:B------:R0:W1:Y:S02]  /*6fc0*/  SHFL.BFLY P2, R52, R54, R53, R56 ;  /* 0x0c00003536347389 */ /* 0x0000640000040038 */
[----:B01----:R-:W-:Y:S01]  /*6fd0*/  ENDCOLLECTIVE ;  /* 0x000000000000791b */ /* 0x003fe20003800000 */
.L_x_160:
[----:B------:R-:W-:Y:S01]  /*6fe0*/  FADD.FTZ R29, R29, R26 ;  /* 0x0000001a1d1d7221 */ /* 0x000fe20000010000 */
[-C--:B------:R-:W-:Y:S01]  /*6ff0*/  @!P0 LOP3.LUT R32, R32, R11.reuse, RZ, 0x3c, !PT ;  /* 0x0000000b20208212 */ /* 0x080fe200078e3cff */
[----:B------:R-:W-:Y:S01]  /*7000*/  IMAD.MOV.U32 R41, RZ, RZ, RZ ;  /* 0x000000ffff297224 */ /* 0x000fe200078e00ff */
[----:B------:R-:W-:Y:S01]  /*7010*/  MOV R36, RZ ;  /* 0x000000ff00247202 */ /* 0x000fe20000000f00 */
[----:B------:R-:W-:Y:S01]  /*7020*/  HFMA2.MMA R43, -RZ, RZ, 0, 0 ;  /* 0x00000000ff2b7435 */ /* 0x000fe200000001ff */
[----:B------:R-:W-:Y:S01]  /*7030*/  @!P0 IADD3 R48, R30, 0x3c, RZ ;  /* 0x0000003c1e308810 */ /* 0x000fe20007ffe0ff */
[----:B------:R-:W-:Y:S01]  /*7040*/  @!P0 IMAD R32, R32, 0x4, R31 ;  /* 0x0000000420208824 */ /* 0x000fe200078e021f */
[----:B------:R-:W-:Y:S01]  /*7050*/  @!P0 LEA R45, R40, UR6, 0x7 ;  /* 0x00000006282d8c11 */ /* 0x000fe2000f8e38ff */
[----:B------:R-:W-:Y:S01]  /*7060*/  IMAD.MOV.U32 R47, RZ, RZ, RZ ;  /* 0x000000ffff2f7224 */ /* 0x000fe200078e00ff */
[----:B------:R-:W-:Y:S02]  /*7070*/  @!P0 LOP3.LUT R48, R48, R11, RZ, 0x3c, !PT ;  /* 0x0000000b30308212 */ /* 0x000fe400078e3cff */
[----:B------:R0:W1:Y:S01]  /*7080*/  @!P0 LDS R34, [R32+0x500] ;  /* 0x0005000020228984 */ /* 0x0000620000000800 */
[----:B------:R-:W-:Y:S01]  /*7090*/  HFMA2.MMA R53, -RZ, RZ, 0, 2.384185791015625e-07 ;  /* 0x00000004ff357435 */ /* 0x000fe200000001ff */
[----:B------:R-:W-:-:S02]  /*70a0*/  MOV R54, R29 ;  /* 0x0000001d00367202 */ /* 0x000fc40000000f00 */
[----:B------:R0:W2:Y:S01]  /*70b0*/  @!P0 LDS R33, [R32] ;  /* 0x0000000020218984 */ /* 0x0000a20000000800 */
[----:B------:R-:W-:Y:S01]  /*70c0*/  @!P0 IMAD R48, R48, 0x4, R45 ;  /* 0x0000000430308824 */ /* 0x000fe200078e022d */
[----:B------:R-:W-:-:S04]  /*70d0*/  HFMA2.MMA R45, -RZ, RZ, 0, 0 ;  /* 0x00000000ff2d7435 */ /* 0x000fc800000001ff */
[----:B------:R0:W3:Y:S01]  /*70e0*/  @!P0 LDS R49, [R48] ;  /* 0x0000000030318984 */ /* 0x0000e20000000800 */
[----:B------:R-:W-:-:S07]  /*70f0*/  MOV R28, R52 ;  /* 0x00000034001c7202 */ /* 0x000fce0000000f00 */
[----:B0123--:R-:W-:Y:S05]  /*7100*/  WARPSYNC.COLLECTIVE R51, `(.L_x_161) ;  /* 0x0000000033087348 */ /* 0x00ffea0003c00000 */
[----:B------:R4:W0:Y:S02]  /*7110*/  SHFL.BFLY P2, R52, R54, R53, R56 ;  /* 0x0c00003536347389 */ /* 0x0008240000040038 */
[----:B01234-:R-:W-:Y:S01]  /*7120*/  ENDCOLLECTIVE ;  /* 0x000000000000791b */ /* 0x01ffe20003800000 */
.L_x_161:
[----:B------:R-:W-:Y:S01]  /*7130*/  FADD.FTZ R28, R28, R27 ;  /* 0x0000001b1c1c7221 */ /* 0x000fe20000010000 */
[----:B------:R0:W1:Y:S04]  /*7140*/  @!P0 LDS R50, [R48+0x500] ;  /* 0x0005000030328984 */ /* 0x0000680000000800 */
[----:B------:R-:W-:Y:S01]  /*7150*/  MOV R54, R28 ;  /* 0x0000001c00367202 */ /* 0x000fe20000000f00 */
[----:B------:R-:W-:-:S07]  /*7160*/  IMAD.MOV.U32 R26, RZ, RZ, R52 ;  /* 0x000000ffff1a7224 */ /* 0x000fce00078e0034 */
[----:B01----:R-:W-:Y:S05]  /*7170*/  WARPSYNC.COLLECTIVE R51, `(.L_x_162) ;  /* 0x0000000033087348 */ /* 0x003fea0003c00000 */
[----:B------:R2:W3:Y:S02]  /*7180*/  SHFL.BFLY P2, R52, R54, R53, R56 ;  /* 0x0c00003536347389 */ /* 0x0004e40000040038 */
[----:B0123--:R-:W-:Y:S01]  /*7190*/  ENDCOLLECTIVE ;  /* 0x000000000000791b */ /* 0x00ffe20003800000 */
.L_x_162:
[----:B------:R-:W-:Y:S01]  /*71a0*/  @!P0 MOV R36, R34 ;  /* 0x0000002200248202 */ /* 0x000fe20000000f00 */
[----:B------:R-:W-:Y:S01]  /*71b0*/  FADD.FTZ R26, R29, R26 ;  /* 0x0000001a1d1a7221 */ /* 0x000fe20000010000 */
[----:B------:R-:W-:Y:S01]  /*71c0*/  @!P0 IMAD.MOV.U32 R35, RZ, RZ, R33 ;  /* 0x000000ffff238224 */ /* 0x000fe200078e0021 */
[----:B------:R-:W-:Y:S01]  /*71d0*/  @!P0 MOV R45, R49 ;  /* 0x00000031002d8202 */ /* 0x000fe20000000f00 */
[----:B------:R-:W-:Y:S02]  /*71e0*/  HFMA2.MMA R53, -RZ, RZ, 0, 1.1920928955078125e-07 ;  /* 0x00000002ff357435 */ /* 0x000fe400000001ff */
[----:B------:R-:W-:Y:S02]  /*71f0*/  MOV R54, R26 ;  /* 0x0000001a00367202 */ /* 0x000fe40000000f00 */
[----:B------:R-:W-:Y:S02]  /*7200*/  @!P0 MOV R47, R50 ;  /* 0x00000032002f8202 */ /* 0x000fe40000000f00 */
[----:B------:R-:W-:-:S07]  /*7210*/  MOV R27, R52 ;  /* 0x00000034001b7202 */ /* 0x000fce0000000f00 */
[----:B------:R-:W-:Y:S05]  /*7220*/  WARPSYNC.COLLECTIVE R51, `(.L_x_163) ;  /* 0x0000000033087348 */ /* 0x000fea0003c00000 */
[----:B------:R0:W1:Y:S02]  /*7230*/  SHFL.BFLY P2, R52, R54, R53, R56 ;  /* 0x0c00003536347389 */ /* 0x0000640000040038 */
[----:B01----:R-:W-:Y:S01]  /*7240*/  ENDCOLLECTIVE ;  /* 0x000000000000791b */ /* 0x003fe20003800000 */
.L_x_163:
[----:B------:R-:W-:-:S04]  /*7250*/  FADD.FTZ R27, R28, R27 ;  /* 0x0000001b1c1b7221 */ /* 0x000fc80000010000 */
[----:B------:R-:W-:Y:S01]  /*7260*/  IMAD.MOV.U32 R54, RZ, RZ, R27 ;  /* 0x000000ffff367224 */ /* 0x000fe200078e001b */
[----:B------:R-:W-:-:S07]  /*7270*/  MOV R29, R52 ;  /* 0x00000034001d7202 */ /* 0x000fce0000000f00 */
[----:B------:R-:W-:Y:S05]  /*7280*/  WARPSYNC.COLLECTIVE R51, `(.L_x_164) ;  /* 0x0000000033087348 */ /* 0x000fea0003c00000 */
[----:B------:R0:W1:Y:S02]  /*7290*/  SHFL.BFLY P2, R52, R54, R53, R56 ;  /* 0x0c00003536347389 */ /* 0x0000640000040038 */
[----:B01----:R-:W-:Y:S01]  /*72a0*/  ENDCOLLECTIVE ;  /* 0x000000000000791b */ /* 0x003fe20003800000 */
.L_x_164:
[----:B------:R-:W-:Y:S01]  /*72b0*/  FADD.FTZ R31, R26, R29 ;  /* 0x0000001d1a1f7221 */ /* 0x000fe20000010000 */
[----:B------:R-:W-:Y:S01]  /*72c0*/  @!P0 LEA R29, R40, UR6, 0x7 ;  /* 0x00000006281d8c11 */ /* 0x000fe2000f8e38ff */
[----:B------:R-:W-:-:S03]  /*72d0*/  HFMA2.MMA R53, -RZ, RZ, 0, 5.9604644775390625e-08 ;  /* 0x00000001ff357435 */ /* 0x000fc600000001ff */
[----:B------:R-:W-:Y:S02]  /*72e0*/  MOV R54, R31 ;  /* 0x0000001f00367202 */ /* 0x000fe40000000f00 */
[----:B------:R-:W-:-:S07]  /*72f0*/  MOV R28, R52 ;  /* 0x00000034001c7202 */ /* 0x000fce0000000f00 */
[----:B------:R-:W-:Y:S05]  /*7300*/  WARPSYNC.COLLECTIVE R51, `(.L_x_165) ;  /* 0x0000000033087348 */ /* 0x000fea0003c00000 */
[----:B------:R0:W1:Y:S02]  /*7310*/  SHFL.BFLY P2, R52, R54, R53, R56 ;  /* 0x0c00003536347389 */ /* 0x0000640000040038 */
[----:B01----:R-:W-:Y:S01]  /*7320*/  ENDCOLLECTIVE ;  /* 0x000000000000791b */ /* 0x003fe20003800000 */
.L_x_165:
[----:B------:R-:W-:Y:S01]  /*7330*/  FADD.FTZ R32, R27, R28 ;  /* 0x0000001c1b207221 */ /* 0x000fe20000010000 */
[----:B------:R-:W-:Y:S01]  /*7340*/  @!P0 IADD3 R28, R30, 0x28, RZ ;  /* 0x000000281e1c8810 */ /* 0x000fe20007ffe0ff */
[----:B------:R-:W0:Y:S03]  /*7350*/  LDC.64 R26, c[0x0][0x218] ;  /* 0x00008600ff1a7b82 */ /* 0x000e260000000a00 */
[----:B------:R-:W-:-:S04]  /*7360*/  @!P0 LOP3.LUT R28, R28, R11, RZ, 0x3c, !PT ;  /* 0x0000000b1c1c8212 */ /* 0x000fc800078e3cff */
[----:B------:R-:W-:Y:S02]  /*7370*/  @!P0 LEA R28, R28, R29, 0x2 ;  /* 0x0000001d1c1c8211 */ /* 0x000fe400078e10ff */
[----:B------:R-:W-:-:S03]  /*7380*/  MOV R54, R32 ;  /* 0x0000002000367202 */ /* 0x000fc60000000f00 */
[----:B------:R1:W2:Y:S04]  /*7390*/  @!P0 LDS R29, [R28] ;  /* 0x000000001c1d8984 */ /* 0x0002a80000000800 */
[----:B------:R1:W3:Y:S01]  /*73a0*/  @!P0 LDS R44, [R28+0x500] ;  /* 0x000500001c2c8984 */ /* 0x0002e20000000800 */
[----:B------:R-:W-:-:S07]  /*73b0*/  IMAD.MOV.U32 R34, RZ, RZ, R52 ;  /* 0x000000ffff227224 */ /* 0x000fce00078e0034 */
[----:B0123--:R-:W-:Y:S05]  /*73c0*/  WARPSYNC.COLLECTIVE R51, `(.L_x_166) ;  /* 0x0000000033087348 */ /* 0x00ffea0003c00000 */
[----:B------:R4:W0:Y:S02]  /*73d0*/  SHFL.BFLY P2, R52, R54, R53, R56 ;  /* 0x0c00003536347389 */ /* 0x0008240000040038 */
[----:B01234-:R-:W-:Y:S01]  /*73e0*/  ENDCOLLECTIVE ;  /* 0x000000000000791b */ /* 0x01ffe20003800000 */
.L_x_166:
[----:B------:R-:W-:Y:S01]  /*73f0*/  FADD.FTZ R34, R31, R34 ;  /* 0x000000221f227221 */ /* 0x000fe20000010000 */
[----:B------:R-:W-:-:S04]  /*7400*/  IMAD.IADD R31, R30, 0x1, R23 ;  /* 0x000000011e1f7824 */ /* 0x000fc800078e0217 */
[----:B------:R-:W-:Y:S01]  /*7410*/  IMAD.WIDE R26, R31, 0x2, R26 ;  /* 0x000000021f1a7825 */ /* 0x000fe200078e021a */
[----:B------:R-:W-:-:S03]  /*7420*/  MOV R54, R35 ;  /* 0x0000002300367202 */ /* 0x000fc60000000f00 */
[----:B------:R-:W-:Y:S01]  /*7430*/  IMAD.MOV.U32 R53, RZ, RZ, 0x8 ;  /* 0x00000008ff357424 */ /* 0x000fe200078e00ff */
[----:B------:R-:W-:-:S07]  /*7440*/  MOV R33, R52 ;  /* 0x0000003400217202 */ /* 0x000fce0000000f00 */
[----:B------:R-:W-:Y:S05]  /*7450*/  WARPSYNC.COLLECTIVE R51, `(.L_x_167) ;  /* 0x0000000033087348 */ /* 0x000fea0003c00000 */
[----:B------:R0:W1:Y:S02]  /*7460*/  SHFL.BFLY P2, R52, R54, R53, R56 ;  /* 0x0c00003536347389 */ /* 0x0000640000040038 */
[----:B01----:R-:W-:Y:S01]  /*7470*/  ENDCOLLECTIVE ;  /* 0x000000000000791b */ /* 0x003fe20003800000 */
.L_x_167:
[----:B------:R-:W-:Y:S01]  /*7480*/  FADD.FTZ R32, R32, R33 ;  /* 0x0000002120207221 */ /* 0x000fe20000010000 */
[----:B------:R-:W-:Y:S02]  /*7490*/  @!P0 MOV R41, R29 ;  /* 0x0000001d00298202 */ /* 0x000fe40000000f00 */
[----:B------:R-:W0:Y:S01]  /*74a0*/  LDC.64 R28, c[0x0][0x220] ;  /* 0x00008800ff1c7b82 */ /* 0x000e220000000a00 */
[----:B------:R-:W-:Y:S02]  /*74b0*/  @!P0 MOV R43, R44 ;  /* 0x0000002c002b8202 */ /* 0x000fe40000000f00 */
[----:B------:R-:W-:Y:S02]  /*74c0*/  ISETP.NE.AND P0, PT, R40, RZ, PT ;  /* 0x000000ff2800720c */ /* 0x000fe40003f05270 */
[----:B------:R-:W-:Y:S02]  /*74d0*/  MOV R54, R36 ;  /* 0x0000002400367202 */ /* 0x000fe40000000f00 */
[----:B------:R-:W-:-:S09]  /*74e0*/  MOV R42, R52 ;  /* 0x00000034002a7202 */ /* 0x000fd20000000f00 */
[----:B0-----:R-:W-:Y:S05]  /*74f0*/  WARPSYNC.COLLECTIVE R51, `(.L_x_168) ;  /* 0x0000000033087348 */ /* 0x001fea0003c00000 */
[----:B------:R1:W2:Y:S02]  /*7500*/  SHFL.BFLY P2, R52, R54, R53, R56 ;  /* 0x0c00003536347389 */ /* 0x0002a40000040038 */
[----:B012---:R-:W-:Y:S01]  /*7510*/  ENDCOLLECTIVE ;  /* 0x000000000000791b */ /* 0x007fe20003800000 */
.L_x_168:
[----:B------:R-:W-:Y:S01]  /*7520*/  @!P0 F2FP.BF16.F32.PACK_AB R30, RZ, R34 ;  /* 0x00000022ff1e823e */ /* 0x000fe200000010ff */
[----:B------:R-:W-:Y:S01]  /*7530*/  FADD.FTZ R42, R42, R35 ;  /* 0x000000232a2a7221 */ /* 0x000fe20000010000 */
[----:B------:R-:W-:Y:S01]  /*7540*/  @!P0 F2FP.BF16.F32.PACK_AB R32, RZ, R32 ;  /* 0x00000020ff20823e */ /* 0x000fe200000010ff */
[----:B------:R-:W-:Y:S01]  /*7550*/  IMAD.WIDE R28, R31, 0x2, R28 ;  /* 0x000000021f1c7825 */ /* 0x000fe200078e021c */
[----:B------:R-:W-:Y:S02]  /*7560*/  PRMT R34, R30, 0x7610, R34 ;  /* 0x000076101e227816 */ /* 0x000fe40000000022 */
[----:B------:R-:W-:-:S03]  /*7570*/  PRMT R49, R32, 0x7610, R49 ;  /* 0x0000761020317816 */ /* 0x000fc60000000031 */
[----:B------:R0:W-:Y:S01]  /*7580*/  @!P0 STG.E.U16 desc[UR8][R26.64], R34 ;  /* 0x000000221a008986 */ /* 0x0001e2000c101508 */
[----:B------:R-:W-:Y:S01]  /*7590*/  HFMA2.MMA R53, -RZ, RZ, 0, 2.384185791015625e-07 ;  /* 0x00000004ff357435 */ /* 0x000fe200000001ff */
[----:B------:R-:W-:Y:S02]  /*75a0*/  IMAD.MOV.U32 R54, RZ, RZ, R42 ;  /* 0x000000ffff367224 */ /* 0x000fe400078e002a */
[----:B------:R0:W-:Y:S01]  /*75b0*/  @!P0 STG.E.U16 desc[UR8][R28.64], R49 ;  /* 0x000000311c008986 */ /* 0x0001e2000c101508 */
[----:B------:R-:W-:-:S07]  /*75c0*/  MOV R37, R52 ;  /* 0x0000003400257202 */ /* 0x000fce0000000f00 */
[----:B0-----:R-:W-:Y:S05]  /*75d0*/  WARPSYNC.COLLECTIVE R51, `(.L_x_169) ;  /* 0x0000000033087348 */ /* 0x001fea0003c00000 */
[----:B------:R1:W2:Y:S02]  /*75e0*/  SHFL.BFLY P2, R52, R54, R53, R56 ;  /* 0x0c00003536347389 */ /* 0x0002a40000040038 */
[----:B012---:R-:W-:Y:S01]  /*75f0*/  ENDCOLLECTIVE ;  /* 0x000000000000791b */ /* 0x007fe20003800000 */
.L_x_169:
[----:B------:R-:W-:-:S05]  /*7600*/  FADD.FTZ R37, R37, R36 ;  /* 0x0000002425257221 */ /* 0x000fca0000010000 */
[----:B------:R-:W-:Y:S02]  /*7610*/  MOV R54, R37 ;  /* 0x0000002500367202 */ /* 0x000fe40000000f00 */
[----:B------:R-:W-:-:S07]  /*7620*/  MOV R35, R52 ;  /* 0x0000003400237202 */ /* 0x000fce0000000f00 */
[----:B------:R-:W-:Y:S05]  /*7630*/  WARPSYNC.COLLECTIVE R51, `(.L_x_170) ;  /* 0x0000000033087348 */ /* 0x000fea0003c00000 */
[----:B------:R0:W1:Y:S02]  /*7640*/  SHFL.BFLY P2, R52, R54, R53, R56 ;  /* 0x0c00003536347389 */ /* 0x0000640000040038 */
[----:B01----:R-:W-:Y:S01]  /*7650*/  ENDCOLLECTIVE ;  /* 0x000000000000791b */ /* 0x003fe20003800000 */
.L_x_170:
[----:B------:R-:W-:-:S05]  /*7660*/  FADD.FTZ R35, R42, R35 ;  /* 0x000000232a237221 */ /* 0x000fca0000010000 */
[----:B------:R-:W-:Y:S01]  /*7670*/  MOV R54, R35 ;  /* 0x0000002300367202 */ /* 0x000fe20000000f00 */
[----:B------:R-:W-:Y:S02]  /*7680*/  IMAD.MOV.U32 R53, RZ, RZ, 0x2 ;  /* 0x00000002ff357424 */ /* 0x000fe400078e00ff */
[----:B------:R-:W-:-:S07]  /*7690*/  IMAD.MOV.U32 R36, RZ, RZ, R52 ;  /* 0x000000ffff247224 */ /* 0x000fce00078e0034 */
[----:B------:R-:W-:Y:S05]  /*76a0*/  WARPSYNC.COLLECTIVE R51, `(.L_x_171) ;  /* 0x0000000033087348 */ /* 0x000fea0003c00000 */
[----:B------:R0:W1:Y:S02]  /*76b0*/  SHFL.BFLY P2, R52, R54, R53, R56 ;  /* 0x0c00003536347389 */ /* 0x0000640000040038 */
[----:B01----:R-:W-:Y:S01]  /*76c0*/  ENDCOLLECTIVE ;  /* 0x000000000000791b */ /* 0x003fe20003800000 */
.L_x_171:
[----:B------:R-:W-:-:S05]  /*76d0*/  FADD.FTZ R36, R37, R36 ;  /* 0x0000002425247221 */ /* 0x000fca0000010000 */
[----:B------:R-:W-:Y:S02]  /*76e0*/  MOV R54, R36 ;  /* 0x0000002400367202 */ /* 0x000fe40000000f00 */
[----:B------:R-:W-:-:S07]  /*76f0*/  MOV R42, R52 ;  /* 0x00000034002a7202 */ /* 0x000fce0000000f00 */
[----:B------:R-:W-:Y:S05]  /*7700*/  WARPSYNC.COLLECTIVE R51, `(.L_x_172) ;  /* 0x0000000033087348 */ /* 0x000fea0003c00000 */
[----:B------:R0:W1:Y:S02]  /*7710*/  SHFL.BFLY P2, R52, R54, R53, R56 ;  /* 0x0c00003536347389 */ /* 0x0000640000040038 */
[----:B01----:R-:W-:Y:S01]  /*7720*/  ENDCOLLECTIVE ;  /* 0x000000000000791b */ /* 0x003fe20003800000 */
.L_x_172:
[----:B------:R-:W-:Y:S01]  /*7730*/  FADD.FTZ R42, R35, R42 ;  /* 0x0000002a232a7221 */ /* 0x000fe20000010000 */
[----:B------:R-:W-:-:S03]  /*7740*/  HFMA2.MMA R53, -RZ, RZ, 0, 5.9604644775390625e-08 ;  /* 0x00000001ff357435 */ /* 0x000fc600000001ff */
[----:B------:R-:W-:Y:S01]  /*7750*/  IMAD.MOV.U32 R54, RZ, RZ, R42 ;  /* 0x000000ffff367224 */ /* 0x000fe200078e002a */
[----:B------:R-:W-:-:S07]  /*7760*/  MOV R37, R52 ;  /* 0x0000003400257202 */ /* 0x000fce0000000f00 */
[----:B------:R-:W-:Y:S05]  /*7770*/  WARPSYNC.COLLECTIVE R51, `(.L_x_173) ;  /* 0x0000000033087348 */ /* 0x000fea0003c00000 */
[----:B------:R0:W1:Y:S02]  /*7780*/  SHFL.BFLY P2, R52, R54, R53, R56 ;  /* 0x0c00003536347389 */ /* 0x0000640000040038 */
[----:B01----:R-:W-:Y:S01]  /*7790*/  ENDCOLLECTIVE ;  /* 0x000000000000791b */ /* 0x003fe20003800000 */
.L_x_173:
[----:B------:R-:W-:-:S05]  /*77a0*/  FADD.FTZ R37, R36, R37 ;  /* 0x0000002524257221 */ /* 0x000fca0000010000 */
[----:B------:R-:W-:Y:S02]  /*77b0*/  MOV R54, R37 ;  /* 0x0000002500367202 */ /* 0x000fe40000000f00 */
[----:B------:R-:W-:-:S07]  /*77c0*/  MOV R35, R52 ;  /* 0x0000003400237202 */ /* 0x000fce0000000f00 */
[----:B------:R-:W-:Y:S05]  /*77d0*/  WARPSYNC.COLLECTIVE R51, `(.L_x_174) ;  /* 0x0000000033087348 */ /* 0x000fea0003c00000 */
[----:B------:R0:W1:Y:S02]  /*77e0*/  SHFL.BFLY P2, R52, R54, R53, R56 ;  /* 0x0c00003536347389 */ /* 0x0000640000040038 */
[----:B01----:R-:W-:Y:S01]  /*77f0*/  ENDCOLLECTIVE ;  /* 0x000000000000791b */ /* 0x003fe20003800000 */
.L_x_174:
[----:B------:R-:W-:-:S05]  /*7800*/  FADD.FTZ R30, R42, R35 ;  /* 0x000000232a1e7221 */ /* 0x000fca0000010000 */
[----:B------:R-:W-:-:S04]  /*7810*/  @!P0 F2FP.BF16.F32.PACK_AB R30, RZ, R30 ;  /* 0x0000001eff1e823e */ /* 0x000fc800000010ff */
[----:B------:R-:W-:Y:S01]  /*7820*/  PRMT R35, R30, 0x7610, R35 ;  /* 0x000076101e237816 */ /* 0x000fe20000000023 */
[----:B------:R-:W-:Y:S01]  /*7830*/  HFMA2.MMA R53, -RZ, RZ, 0, 4.76837158203125e-07 ;  /* 0x00000008ff357435 */ /* 0x000fe200000001ff */
[----:B------:R-:W-:-:S03]  /*7840*/  MOV R54, R41 ;  /* 0x0000002900367202 */ /* 0x000fc60000000f00 */
[----:B------:R0:W-:Y:S01]  /*7850*/  @!P0 STG.E.U16 desc[UR8][R26.64+0x28], R35 ;  /* 0x000028231a008986 */ /* 0x0001e2000c101508 */
[----:B------:R-:W-:-:S07]  /*7860*/  IMAD.MOV.U32 R36, RZ, RZ, R52 ;  /* 0x000000ffff247224 */ /* 0x000fce00078e0034 */
[----:B0-----:R-:W-:Y:S05]  /*7870*/  WARPSYNC.COLLECTIVE R51, `(.L_x_175) ;  /* 0x0000000033087348 */ /* 0x001fea0003c00000 */
[----:B------:R1:W2:Y:S02]  /*7880*/  SHFL.BFLY P2, R52, R54, R53, R56 ;  /* 0x0c00003536347389 */ /* 0x0002a40000040038 */
[----:B012---:R-:W-:Y:S01]  /*7890*/  ENDCOLLECTIVE ;  /* 0x000000000000791b */ /* 0x007fe20003800000 */
.L_x_175:
[----:B------:R-:W-:-:S05]  /*78a0*/  FADD.FTZ R31, R37, R36 ;  /* 0x00000024251f7221 */ /* 0x000fca0000010000 */
[----:B------:R-:W-:-:S05]  /*78b0*/  @!P0 F2FP.BF16.F32.PACK_AB R31, RZ, R31 ;  /* 0x0000001fff1f823e */ /* 0x000fca00000010ff */
[----:B------:R0:W-:Y:S01]  /*78c0*/  @!P0 STG.E.U16 desc[UR8][R28.64+0x28], R31 ;  /* 0x0000281f1c008986 */ /* 0x0001e2000c101508 */
[----:B------:R-:W-:Y:S01]  /*78d0*/  IMAD.MOV.U32 R54, RZ, RZ, R43 ;  /* 0x000000ffff367224 */ /* 0x000fe200078e002b */
[----:B------:R-:W-:-:S07]  /*78e0*/  MOV R44, R52 ;  /* 0x00000034002c7202 */ /* 0x000fce0000000f00 */
[----:B0-----:R-:W-:Y:S05]  /*78f0*/  WARPSYNC.COLLECTIVE R51, `(.L_x_176) ;  /* 0x0000000033087348 */ /* 0x001fea0003c00000 */
[----:B------:R1:W2:Y:S02]  /*7900*/  SHFL.BFLY P2, R52, R54, R53, R56 ;  /* 0x0c00003536347389 */ /* 0x0002a40000040038 */
[----:B012---:R-:W-:Y:S01]  /*7910*/  ENDCOLLECTIVE ;  /* 0x000000000000791b */ /* 0x007fe20003800000 */
.L_x_176:
[----:B------:R-:W-:Y:S01]  /*7920*/  FADD.FTZ R44, R44, R41 ;  /* 0x000000292c2c7221 */ /* 0x000fe20000010000 */
[----:B------:R-:W-:-:S04]  /*7930*/  HFMA2.MMA R53, -RZ, RZ, 0, 2.384185791015625e-07 ;  /* 0x00000004ff357435 */ /* 0x000fc800000001ff */
[----:B------:R-:W-:Y:S02]  /*7940*/  MOV R54, R44 ;  /* 0x0000002c00367202 */ /* 0x000fe40000000f00 */
[----:B------:R-:W-:-:S07]  /*7950*/  MOV R46, R52 ;  /* 0x00000034002e7202 */ /* 0x000fce0000000f00 */
[----:B------:R-:W-:Y:S05]  /*7960*/  WARPSYNC.COLLECTIVE R51, `(.L_x_177) ;  /* 0x0000000033087348 */ /* 0x000fea0003c00000 */
[----:B------:R0:W1:Y:S02]  /*7970*/  SHFL.BFLY P2, R52, R54, R53, R56 ;  /* 0x0c00003536347389 */ /* 0x0000640000040038 */
[----:B01----:R-:W-:Y:S01]  /*7980*/  ENDCOLLECTIVE ;  /* 0x000000000000791b */ /* 0x003fe20003800000 */
.L_x_177:
[----:B------:R-:W-:-:S05]  /*7990*/  FADD.FTZ R46, R46, R43 ;  /* 0x0000002b2e2e7221 */ /* 0x000fca0000010000 */
[----:B------:R-:W-:Y:S01]  /*79a0*/  MOV R54, R46 ;  /* 0x0000002e00367202 */ /* 0x000fe20000000f00 */
[----:B------:R-:W-:-:S07]  /*79b0*/  IMAD.MOV.U32 R41, RZ, RZ, R52 ;  /* 0x000000ffff297224 */ /* 0x000fce00078e0034 */
[----:B------:R-:W-:Y:S05]  /*79c0*/  WARPSYNC.COLLECTIVE R51, `(.L_x_178) ;  /* 0x0000000033087348 */ /* 0x000fea0003c00000 */
[----:B------:R0:W1:Y:S02]  /*79d0*/  SHFL.BFLY P2, R52, R54, R53, R56 ;  /* 0x0c00003536347389 */ /* 0x0000640000040038 */
[----:B01----:R-:W-:Y:S01]  /*79e0*/  ENDCOLLECTIVE ;  /* 0x000000000000791b */ /* 0x003fe20003800000 */
.L_x_178:
[----:B------:R-:W-:Y:S01]  /*79f0*/  FADD.FTZ R41, R44, R41 ;  /* 0x000000292c297221 */ /* 0x000fe20000010000 */
[----:B------:R-:W-:-:S04]  /*7a00*/  HFMA2.MMA R53, -RZ, RZ, 0, 1.1920928955078125e-07 ;  /* 0x00000002ff357435 */ /* 0x000fc800000001ff */
[----:B------:R-:W-:Y:S02]  /*7a10*/  MOV R54, R41 ;  /* 0x0000002900367202 */ /* 0x000fe40000000f00 */
[----:B------:R-:W-:-:S07]  /*7a20*/  MOV R43, R52 ;  /* 0x00000034002b7202 */ /* 0x000fce0000000f00 */
[----:B------:R-:W-:Y:S05]  /*7a30*/  WARPSYNC.COLLECTIVE R51, `(.L_x_179) ;  /* 0x0000000033087348 */ /* 0x000fea0003c00000 */
[----:B------:R0:W1:Y:S02]  /*7a40*/  SHFL.BFLY P2, R52, R54, R53, R56 ;  /* 0x0c00003536347389 */ /* 0x0000640000040038 */
[----:B01----:R-:W-:Y:S01]  /*7a50*/  ENDCOLLECTIVE ;  /* 0x000000000000791b */ /* 0x003fe20003800000 */
.L_x_179:
[----:B------:R-:W-:-:S04]  /*7a60*/  FADD.FTZ R43, R46, R43 ;  /* 0x0000002b2e2b7221 */ /* 0x000fc80000010000 */
[----:B------:R-:W-:Y:S01]  /*7a70*/  IMAD.MOV.U32 R54, RZ, RZ, R43 ;  /* 0x000000ffff367224 */ /* 0x000fe200078e002b */
[----:B------:R-:W-:-:S07]  /*7a80*/  MOV R44, R52 ;  /* 0x00000034002c7202 */ /* 0x000fce0000000f00 */
[----:B------:R-:W-:Y:S05]  /*7a90*/  WARPSYNC.COLLECTIVE R51, `(.L_x_180) ;  /* 0x0000000033087348 */ /* 0x000fea0003c00000 */
[----:B------:R0:W1:Y:S02]  /*7aa0*/  SHFL.BFLY P2, R52, R54, R53, R56 ;  /* 0x0c00003536347389 */ /* 0x0000640000040038 */
[----:B01----:R-:W-:Y:S01]  /*7ab0*/  ENDCOLLECTIVE ;  /* 0x000000000000791b */ /* 0x003fe20003800000 */
.L_x_180:
[----:B------:R-:W-:Y:S01]  /*7ac0*/  FADD.FTZ R44, R41, R44 ;  /* 0x0000002c292c7221 */ /* 0x000fe20000010000 */
[----:B------:R-:W-:-:S03]  /*7ad0*/  HFMA2.MMA R53, -RZ, RZ, 0, 5.9604644775390625e-08 ;  /* 0x00000001ff357435 */ /* 0x000fc600000001ff */
[----:B------:R-:W-:Y:S01]  /*7ae0*/  IMAD.MOV.U32 R54, RZ, RZ, R44 ;  /* 0x000000ffff367224 */ /* 0x000fe200078e002c */
[----:B------:R-:W-:-:S07]  /*7af0*/  MOV R46, R52 ;  /* 0x00000034002e7202 */ /* 0x000fce0000000f00 */
[----:B------:R-:W-:Y:S05]  /*7b00*/  WARPSYNC.COLLECTIVE R51, `(.L_x_181) ;  /* 0x0000000033087348 */ /* 0x000fea0003c00000 */
[----:B------:R0:W1:Y:S02]  /*7b10*/  SHFL.BFLY P2, R52, R54, R53, R56 ;  /* 0x0c00003536347389 */ /* 0x0000640000040038 */
[----:B01----:R-:W-:Y:S01]  /*7b20*/  ENDCOLLECTIVE ;  /* 0x000000000000791b */ /* 0x003fe20003800000 */
.L_x_181:
[----:B------:R-:W-:-:S05]  /*7b30*/  FADD.FTZ R43, R43, R46 ;  /* 0x0000002e2b2b7221 */ /* 0x000fca0000010000 */
[----:B------:R-:W-:Y:S02]  /*7b40*/  MOV R54, R43 ;  /* 0x0000002b00367202 */ /* 0x000fe40000000f00 */
[----:B------:R-:W-:-:S07]  /*7b50*/  MOV R41, R52 ;  /* 0x0000003400297202 */ /* 0x000fce0000000f00 */
[----:B------:R-:W-:Y:S05]  /*7b60*/  WARPSYNC.COLLECTIVE R51, `(.L_x_182) ;  /* 0x0000000033087348 */ /* 0x000fea0003c00000 */
[----:B------:R0:W1:Y:S02]  /*7b70*/  SHFL.BFLY P2, R52, R54, R53, R56 ;  /* 0x0c00003536347389 */ /* 0x0000640000040038 */
[----:B01----:R-:W-:Y:S01]  /*7b80*/  ENDCOLLECTIVE ;  /* 0x000000000000791b */ /* 0x003fe20003800000 */
.L_x_182:
[----:B------:R-:W-:-:S05]  /*7b90*/  FADD.FTZ R32, R44, R41 ;  /* 0x000000292c207221 */ /* 0x000fca0000010000 */
[----:B------:R-:W-:-:S05]  /*7ba0*/  @!P0 F2FP.BF16.F32.PACK_AB R32, RZ, R32 ;  /* 0x00000020ff20823e */ /* 0x000fca00000010ff */
[----:B------:R0:W-:Y:S01]  /*7bb0*/  @!P0 STG.E.U16 desc[UR8][R26.64+0x50], R32 ;  /* 0x000050201a008986 */ /* 0x0001e2000c101508 */
[----:B------:R-:W-:Y:S01]  /*7bc0*/  HFMA2.MMA R53, -RZ, RZ, 0, 4.76837158203125e-07 ;  /* 0x00000008ff357435 */ /* 0x000fe200000001ff */
[----:B------:R-:W-:Y:S01]  /*7bd0*/  MOV R54, R45 ;  /* 0x0000002d00367202 */ /* 0x000fe20000000f00 */
[----:B------:R-:W-:-:S09]  /*7be0*/  IMAD.MOV.U32 R46, RZ, RZ, R52 ;  /* 0x000000ffff2e7224 */ /* 0x000fd200078e0034 */
[----:B0-----:R-:W-:Y:S05]  /*7bf0*/  WARPSYNC.COLLECTIVE R51, `(.L_x_183) ;  /* 0x0000000033087348 */ /* 0x001fea0003c00000 */
[----:B------:R1:W2:Y:S02]  /*7c00*/  SHFL.BFLY P2, R52, R54, R53, R56 ;  /* 0x0c00003536347389 */ /* 0x0002a40000040038 */
[----:B012---:R-:W-:Y:S01]  /*7c10*/  ENDCOLLECTIVE ;  /* 0x000000000000791b */ /* 0x007fe20003800000 */
.L_x_183:
[----:B------:R-:W-:-:S05]  /*7c20*/  FADD.FTZ R33, R43, R46 ;  /* 0x0000002e2b217221 */ /* 0x000fca0000010000 */
[----:B------:R-:W-:-:S05]  /*7c30*/  @!P0 F2FP.BF16.F32.PACK_AB R33, RZ, R33 ;  /* 0x00000021ff21823e */ /* 0x000fca00000010ff */
[----:B------:R0:W-:Y:S01]  /*7c40*/  @!P0 STG.E.U16 desc[UR8][R28.64+0x50], R33 ;  /* 0x000050211c008986 */ /* 0x0001e2000c101508 */
[----:B------:R-:W-:Y:S02]  /*7c50*/  MOV R54, R47 ;  /* 0x0000002f00367202 */ /* 0x000fe40000000f00 */
[----:B------:R-:W-:-:S07]  /*7c60*/  MOV R48, R52 ;  /* 0x0000003400307202 */ /* 0x000fce0000000f00 */
[----:B0-----:R-:W-:Y:S05]  /*7c70*/  WARPSYNC.COLLECTIVE R51, `(.L_x_184) ;  /* 0x0000000033087348 */ /* 0x001fea0003c00000 */
[----:B------:R1:W2:Y:S02]  /*7c80*/  SHFL.BFLY P2, R52, R54, R53, R56 ;  /* 0x0c00003536347389 */ /* 0x0002a40000040038 */
[----:B012---:R-:W-:Y:S01]  /*7c90*/  ENDCOLLECTIVE ;  /* 0x000000000000791b */ /* 0x007fe20003800000 */
.L_x_184:
[----:B------:R-:W-:Y:S01]  /*7ca0*/  FADD.FTZ R48, R48, R45 ;  /* 0x0000002d30307221 */ /* 0x000fe20000010000 */
[----:B------:R-:W-:-:S03]  /*7cb0*/  HFMA2.MMA R53, -RZ, RZ, 0, 2.384185791015625e-07 ;  /* 0x00000004ff357435 */ /* 0x000fc600000001ff */
[----:B------:R-:W-:Y:S01]  /*7cc0*/  IMAD.MOV.U32 R54, RZ, RZ, R48 ;  /* 0x000000ffff367224 */ /* 0x000fe200078e0030 */
[----:B------:R-:W-:-:S07]  /*7cd0*/  MOV R50, R52 ;  /* 0x0000003400327202 */ /* 0x000fce0000000f00 */
[----:B------:R-:W-:Y:S05]  /*7ce0*/  WARPSYNC.COLLECTIVE R51, `(.L_x_185) ;  /* 0x0000000033087348 */ /* 0x000fea0003c00000 */
[----:B------:R0:W1:Y:S02]  /*7cf0*/  SHFL.BFLY P2, R52, R54, R53, R56 ;  /* 0x0c00003536347389 */ /* 0x0000640000040038 */
[----:B01----:R-:W-:Y:S01]  /*7d00*/  ENDCOLLECTIVE ;  /* 0x000000000000791b */ /* 0x003fe20003800000 */
.L_x_185:
[----:B------:R-:W-:-:S05]  /*7d10*/  FADD.FTZ R50, R50, R47 ;  /* 0x0000002f32327221 */ /* 0x000fca0000010000 */
[----:B------:R-:W-:Y:S02]  /*7d20*/  MOV R54, R50 ;  /* 0x0000003200367202 */ /* 0x000fe40000000f00 */
[----:B------:R-:W-:-:S07]  /*7d30*/  MOV R45, R52 ;  /* 0x00000034002d7202 */ /* 0x000fce0000000f00 */
[----:B------:R-:W-:Y:S05]  /*7d40*/  WARPSYNC.COLLECTIVE R51, `(.L_x_186) ;  /* 0x0000000033087348 */ /* 0x000fea0003c00000 */
[----:B------:R0:W1:Y:S02]  /*7d50*/  SHFL.BFLY P2, R52, R54, R53, R56 ;  /* 0x0c00003536347389 */ /* 0x0000640000040038 */
[----:B01----:R-:W-:Y:S01]  /*7d60*/  ENDCOLLECTIVE ;  /* 0x000000000000791b */ /* 0x003fe20003800000 */
.L_x_186:
[----:B------:R-:W-:Y:S01]  /*7d70*/  FADD.FTZ R45, R48, R45 ;  /* 0x0000002d302d7221 */ /* 0x000fe20000010000 */
[----:B------:R-:W-:-:S04]  /*7d80*/  HFMA2.MMA R53, -RZ, RZ, 0, 1.1920928955078125e-07 ;  /* 0x00000002ff357435 */ /* 0x000fc800000001ff */
[----:B------:R-:W-:Y:S01]  /*7d90*/  MOV R54, R45 ;  /* 0x0000002d00367202 */ /* 0x000fe20000000f00 */
[----:B------:R-:W-:-:S07]  /*7da0*/  IMAD.MOV.U32 R47, RZ, RZ, R52 ;  /* 0x000000ffff2f7224 */ /* 0x000fce00078e0034 */
[----:B------:R-:W-:Y:S05]  /*7db0*/  WARPSYNC.COLLECTIVE R51, `(.L_x_187) ;  /* 0x0000000033087348 */ /* 0x000fea0003c00000 */
[----:B------:R0:W1:Y:S02]  /*7dc0*/  SHFL.BFLY P2, R52, R54, R53, R56 ;  /* 0x0c00003536347389 */ /* 0x0000640000040038 */
[----:B01----:R-:W-:Y:S01]  /*7dd0*/  ENDCOLLECTIVE ;  /* 0x000000000000791b */ /* 0x003fe20003800000 */
.L_x_187:
[----:B------:R-:W-:-:S05]  /*7de0*/  FADD.FTZ R47, R50, R47 ;  /* 0x0000002f322f7221 */ /* 0x000fca0000010000 */
[----:B------:R-:W-:Y:S02]  /*7df0*/  MOV R54, R47 ;  /* 0x0000002f00367202 */ /* 0x000fe40000000f00 */
[----:B------:R-:W-:-:S07]  /*7e00*/  MOV R48, R52 ;  /* 0x0000003400307202 */ /* 0x000fce0000000f00 */
[----:B------:R-:W-:Y:S05]  /*7e10*/  WARPSYNC.COLLECTIVE R51, `(.L_x_188) ;  /* 0x0000000033087348 */ /* 0x000fea0003c00000 */
[----:B------:R0:W1:Y:S02]  /*7e20*/  SHFL.BFLY P2, R52, R54, R53, R56 ;  /* 0x0c00003536347389 */ /* 0x0000640000040038 */
[----:B01----:R-:W-:Y:S01]  /*7e30*/  ENDCOLLECTIVE ;  /* 0x000000000000791b */ /* 0x003fe20003800000 */
.L_x_188:
[----:B------:R-:W-:-:S05]  /*7e40*/  FADD.FTZ R45, R45, R48 ;  /* 0x000000302d2d7221 */ /* 0x000fca0000010000 */
[----:B------:R-:W-:Y:S01]  /*7e50*/  MOV R54, R45 ;  /* 0x0000002d00367202 */ /* 0x000fe20000000f00 */
[----:B------:R-:W-:Y:S01]  /*7e60*/  IMAD.MOV.U32 R53, RZ, RZ, 0x1 ;  /* 0x00000001ff357424 */ /* 0x000fe200078e00ff */
[----:B------:R-:W-:-:S07]  /*7e70*/  MOV R50, R52 ;  /* 0x0000003400327202 */ /* 0x000fce0000000f00 */
[----:B------:R-:W-:Y:S05]  /*7e80*/  WARPSYNC.COLLECTIVE R51, `(.L_x_189) ;  /* 0x0000000033087348 */ /* 0x000fea0003c00000 */
[----:B------:R0:W1:Y:S02]  /*7e90*/  SHFL.BFLY P2, R52, R54, R53, R56 ;  /* 0x0c00003536347389 */ /* 0x0000640000040038 */
[----:B01----:R-:W-:Y:S01]  /*7ea0*/  ENDCOLLECTIVE ;  /* 0x000000000000791b */ /* 0x003fe20003800000 */
.L_x_189:
[----:B------:R-:W-:-:S05]  /*7eb0*/  FADD.FTZ R47, R47, R50 ;  /* 0x000000322f2f7221 */ /* 0x000fca0000010000 */
[----:B------:R-:W-:Y:S02]  /*7ec0*/  MOV R54, R47 ;  /* 0x0000002f00367202 */ /* 0x000fe40000000f00 */
[----:B------:R-:W-:-:S07]  /*7ed0*/  MOV R34, R52 ;  /* 0x0000003400227202 */ /* 0x000fce0000000f00 */
[----:B------:R-:W-:Y:S05]  /*7ee0*/  WARPSYNC.COLLECTIVE R51, `(.L_x_190) ;  /* 0x0000000033087348 */ /* 0x000fea0003c00000 */
[----:B------:R0:W1:Y:S02]  /*7ef0*/  SHFL.BFLY P2, R52, R54, R53, R56 ;  /* 0x0c00003536347389 */ /* 0x0000640000040038 */
[----:B01----:R-:W-:Y:S01]  /*7f00*/  ENDCOLLECTIVE ;  /* 0x000000000000791b */ /* 0x003fe20003800000 */
.L_x_190:
[----:B------:R-:W-:Y:S01]  /*7f10*/  FADD.FTZ R34, R45, R34 ;  /* 0x000000222d227221 */ /* 0x000fe20000010000 */
[----:B------:R-:W-:Y:S01]  /*7f20*/  MOV R30, R52 ;  /* 0x00000034001e7202 */ /* 0x000fe20000000f00 */
[----:B------:R-:W-:Y:S06]  /*7f30*/  BRA `(.L_x_191) ;  /* 0xffffffe000fc7947 */ /* 0x000fec000383ffff */
.L_x_192:
        /* <DEDUP_REMOVED lines=12> */
.L_x_2629:


//--------------------- .text._ZN13group_norm_v218gn_bwd_cuda_kernelI13__nv_bfloat16Li320ELi1ELi32ELi40ELi1024ELb0ELb1ELi64ELi320ELi320ELi4ELb1ELi8ELb0ELb0ELNS_15WgradSyncMethodE3ENS_16CompileConditionILi900EEEEEvPT_S6_S6_PKS5_S8_S8_S8_PKfflPfPj --------------------------
	.section	.text._ZN13group_norm_v218gn_bwd_cuda_kernelI13__nv_bfloat16Li320ELi1ELi32ELi40ELi1024ELb0ELb1ELi64ELi320ELi320ELi4ELb1ELi8ELb0ELb0ELNS_15WgradSyncMethodE3ENS_16CompileConditionILi900EEEEEvPT_S6_S6_PKS5_S8_S8_S8_PKfflPfPj,"ax",@progbits
	.align	128
        .global         _ZN13group_norm_v218gn_bwd_cuda_kernelI13__nv_bfloat16Li320ELi1ELi32ELi40ELi1024ELb0ELb1ELi64ELi320ELi320ELi4ELb1ELi8ELb0ELb0ELNS_15WgradSyncMethodE3ENS_16CompileConditionILi900EEEEEvPT_S6_S6_PKS5_S8_S8_S8_PKfflPfPj
        .type           _ZN13group_norm_v218gn_bwd_cuda_kernelI13__nv_bfloat16Li320ELi1ELi32ELi40ELi1024ELb0ELb1ELi64ELi320ELi320ELi4ELb1ELi8ELb0ELb0ELNS_15WgradSyncMethodE3ENS_16CompileConditionILi900EEEEEvPT_S6_S6_PKS5_S8_S8_S8_PKfflPfPj,@function
        .size           _ZN13group_norm_v218gn_bwd_cuda_kernelI13__nv_bfloat16Li320ELi1ELi32ELi40ELi1024ELb0ELb1ELi64ELi320ELi320ELi4ELb1ELi8ELb0ELb0ELNS_15WgradSyncMethodE3ENS_16CompileConditionILi900EEEEEvPT_S6_S6_PKS5_S8_S8_S8_PKfflPfPj,(.L_x_2630 - _ZN13group_norm_v218gn_bwd_cuda_kernelI13__nv_bfloat16Li320ELi1ELi32ELi40ELi1024ELb0ELb1ELi64ELi320ELi320ELi4ELb1ELi8ELb0ELb0ELNS_15WgradSyncMethodE3ENS_16CompileConditionILi900EEEEEvPT_S6_S6_PKS5_S8_S8_S8_PKfflPfPj)
        .other          _ZN13group_norm_v218gn_bwd_cuda_kernelI13__nv_bfloat16Li320ELi1ELi32ELi40ELi1024ELb0ELb1ELi64ELi320ELi320ELi4ELb1ELi8ELb0ELb0ELNS_15WgradSyncMethodE3ENS_16CompileConditionILi900EEEEEvPT_S6_S6_PKS5_S8_S8_S8_PKfflPfPj,@"STO_CUDA_ENTRY STV_DEFAULT"
_ZN13group_norm_v218gn_bwd_cuda_kernelI13__nv_bfloat16Li320ELi1ELi32ELi40ELi1024ELb0ELb1ELi64ELi320ELi320ELi4ELb1ELi8ELb0ELb0ELNS_15WgradSyncMethodE3ENS_16CompileConditionILi900EEEEEvPT_S6_S6_PKS5_S8_S8_S8_PKfflPfPj:
.text._ZN13group_norm_v218gn_bwd_cuda_kernelI13__nv_bfloat16Li320ELi1ELi32ELi40ELi1024ELb0ELb1ELi64ELi320ELi320ELi4ELb1ELi8ELb0ELb0ELNS_15WgradSyncMethodE3ENS_16CompileConditionILi900EEEEEvPT_S6_S6_PKS5_S8_S8_S8_PKfflPfPj:
[----:B------:R-:W0:Y:S08]  /*0000*/  LDC R1, c[0x0][0x28] ;  /* 0x00000a00ff017b82 */ /* 0x000e300000000800 */
[----:B------:R-:W1:Y:S01]  /*0010*/  S2UR UR10, SR_CTAID.Y ;  /* 0x00000000000a79c3 */ /* 0x000e620000002600 */
[----:B------:R-:W-:Y:S01]  /*0020*/  ULDC.64 UR4, c[0x0][0x258] ;  /* 0x0000960000047ab9 */ /* 0x000fe20000000a00 */
[----:B------:R-:W-:Y:S01]  /*0030*/  ULDC.64 UR18, c[0x0][0x208] ;  /* 0x0000820000127ab9 */ /* 0x000fe20000000a00 */
[----:B------:R-:W-:Y:S01]  /*0040*/  USHF.L.U32 UR21, UR4, 0x2, URZ ;  /* 0x0000000204157899 */ /* 0x000fe2000800063f */
[----:B0-----:R-:W-:Y:S01]  /*0050*/  IADD3 R1, R1, -0x80, RZ ;  /* 0xffffff8001017810 */ /* 0x001fe20007ffe0ff */
[----:B------:R-:W-:-:S03]  /*0060*/  USHF.L.U64.HI UR11, UR4, 0x2, UR5 ;  /* 0x00000002040b7899 */ /* 0x000fc60008010205 */
[----:B------:R-:W0:Y:S01]  /*0070*/  S2UR UR22, SR_CTAID.X ;  /* 0x00000000001679c3 */ /* 0x000e220000002500 */
[----:B------:R-:W-:Y:S01]  /*0080*/  UMOV UR5, URZ ;  /* 0x0000003f00057c82 */ /* 0x000fe20008000000 */
[----:B-1----:R-:W-:Y:S02]  /*0090*/  UISETP.GT.U32.AND UP0, UPT, UR21, UR10, UPT ;  /* 0x0000000a1500728c */ /* 0x002fe4000bf04070 */
[----:B------:R-:W-:Y:S02]  /*00a0*/  ULOP3.LUT UR23, UR10, 0x3, URZ, 0xc0, !UPT ;  /* 0x000000030a177892 */ /* 0x000fe4000f8ec03f */
[----:B------:R-:W-:-:S06]  /*00b0*/  UISETP.GT.AND.EX UP0, UPT, UR11, URZ, UPT, UP0 ;  /* 0x0000003f0b00728c */ /* 0x000fcc000bf04300 */
[----:B------:R-:W-:-:S13]  /*00c0*/  PLOP3.LUT P0, PT, PT, PT, UP0, 0x80, 0x0 ;  /* 0x000000000000781c */ /* 0x000fda0003f0f008 */
[----:B0-----:R-:W-:Y:S05]  /*00d0*/  @P0 BRA `(.L_x_193) ;  /* 0x0000000000680947 */ /* 0x001fea0003800000 */
[----:B------:R-:W0:Y:S01]  /*00e0*/  S2R R0, SR_TID.X ;  /* 0x0000000000007919 */ /* 0x000e220000002100 */
[----:B------:R-:W-:Y:S01]  /*00f0*/  BAR.SYNC.DEFER_BLOCKING 0x0 ;  /* 0x0000000000007b1d */ /* 0x000fe20000010000 */
[----:B0-----:R-:W-:-:S13]  /*0100*/  ISETP.NE.AND P0, PT, R0, RZ, PT ;  /* 0x000000ff0000720c */ /* 0x001fda0003f05270 */
[----:B------:R-:W-:Y:S05]  /*0110*/  @P0 BRA `(.L_x_194) ;  /* 0x00000000004c0947 */ /* 0x000fea0003800000 */
[----:B------:R-:W0:Y:S01]  /*0120*/  LDC.64 R2, c[0x0][0x268] ;  /* 0x00009a00ff027b82 */ /* 0x000e220000000a00 */
[----:B------:R-:W-:Y:S01]  /*0130*/  USHF.R.U32.HI UR6, URZ, 0x2, UR10 ;  /* 0x000000023f067899 */ /* 0x000fe2000801160a */
[----:B------:R-:W-:Y:S01]  /*0140*/  MOV R5, 0x7fffffe1 ;  /* 0x7fffffe100057802 */ /* 0x000fe20000000f00 */
[----:B------:R-:W-:-:S04]  /*0150*/  ULOP3.LUT UR4, UR23, 0x8, URZ, 0xfc, !UPT ;  /* 0x0000000817047892 */ /* 0x000fc8000f8efc3f */
[----:B------:R-:W-:Y:S02]  /*0160*/  IADD3 R0, RZ, -UR6, RZ ;  /* 0x80000006ff007c10 */ /* 0x000fe4000fffe0ff */
[----:B------:R-:W-:Y:S02]  /*0170*/  MOV R7, UR4 ;  /* 0x0000000400077c02 */ /* 0x000fe40008000f00 */
[----:B------:R-:W-:-:S04]  /*0180*/  ISETP.NE.AND P0, PT, R0, UR22, PT ;  /* 0x0000001600007c0c */ /* 0x000fc8000bf05270 */
[----:B------:R-:W-:Y:S01]  /*0190*/  SEL R5, R5, 0x1, !P0 ;  /* 0x0000000105057807 */ /* 0x000fe20004000000 */
[----:B0-----:R-:W-:Y:S01]  /*01a0*/  IMAD.WIDE.U32 R2, R7, 0x4, R2 ;  /* 0x0000000407027825 */ /* 0x001fe200078e0002 */
[----:B------:R-:W-:Y:S06]  /*01b0*/  MEMBAR.ALL.GPU ;  /* 0x0000000000007992 */ /* 0x000fec000000a000 */
[----:B------:R-:W-:-:S00]  /*01c0*/  ERRBAR ;  /* 0x00000000000079ab */ /* 0x000fc00000000000 */
[----:B------:R-:W-:Y:S06]  /*01d0*/  CGAERRBAR ;  /* 0x00000000000075ab */ /* 0x000fec0000000000 */
[----:B------:R0:W5:Y:S02]  /*01e0*/  ATOM.E.ADD.STRONG.GPU PT, R5, desc[UR18][R2.64], R5 ;  /* 0x000000050205798a */ /* 0x00016400081ee1d2 */
.L_x_195:
[----:B------:R-:W2:Y:S04]  /*01f0*/  LD.E.STRONG.GPU R0, desc[UR18][R2.64] ;  /* 0x0000001202007980 */ /* 0x000ea8000c10f900 */
[----:B--2---:R-:W-:Y:S01]  /*0200*/  CCTL.IVALL ;  /* 0x00000000ff00798f */ /* 0x004fe20002000000 */
[----:B------:R-:W-:Y:S05]  /*0210*/  YIELD ;  /* 0x0000000000007946 */ /* 0x000fea0003800000 */
[----:B-----5:R-:W-:-:S04]  /*0220*/  LOP3.LUT R0, R0, R5, RZ, 0x3c, !PT ;  /* 0x0000000500007212 */ /* 0x020fc800078e3cff */
[----:B------:R-:W-:-:S13]  /*0230*/  ISETP.GT.AND P0, PT, R0, -0x1, PT ;  /* 0xffffffff0000780c */ /* 0x000fda0003f04270 */
[----:B------:R-:W-:Y:S05]  /*0240*/  @P0 BRA `(.L_x_195) ;  /* 0xfffffffc00e80947 */ /* 0x000fea000383ffff */
.L_x_194:
[----:B------:R-:W-:Y:S05]  /*0250*/  WARPSYNC.ALL ;  /* 0x0000000000007948 */ /* 0x000fea0003800000 */
[----:B------:R-:W-:Y:S06]  /*0260*/  BAR.SYNC.DEFER_BLOCKING 0x0 ;  /* 0x0000000000007b1d */ /* 0x000fec0000010000 */
[----:B------:R-:W-:Y:S05]  /*0270*/  BRA `(.L_x_196) ;  /* 0x0000007000707947 */ /* 0x000fea0003800000 */
.L_x_193:
[----:B------:R-:W0:Y:S01]  /*0280*/  S2R R10, SR_TID.X ;  /* 0x00000000000a7919 */ /* 0x000e220000002100 */
[----:B------:R-:W-:Y:S01]  /*0290*/  ULOP3.LUT UR4, UR22, 0xf, URZ, 0xc0, !UPT ;  /* 0x0000000f16047892 */ /* 0x000fe2000f8ec03f */
[----:B------:R-:W1:Y:S01]  /*02a0*/  S2UR UR14, SR_CgaCtaId ;  /* 0x00000000000e79c3 */ /* 0x000e620000008800 */
[----:B------:R-:W-:Y:S01]  /*02b0*/  USHF.R.U32.HI UR15, URZ, 0x2, UR10 ;  /* 0x000000023f0f7899 */ /* 0x000fe2000801160a */
[----:B------:R-:W-:Y:S01]  /*02c0*/  CS2R R44, SRZ ;  /* 0x00000000002c7805 */ /* 0x000fe2000001ff00 */
[----:B------:R-:W-:Y:S01]  /*02d0*/  ULOP3.LUT UR13, UR23, 0x8, URZ, 0xfc, !UPT ;  /* 0x00000008170d7892 */ /* 0x000fe2000f8efc3f */
[----:B------:R-:W-:Y:S01]  /*02e0*/  CS2R R46, SRZ ;  /* 0x00000000002e7805 */ /* 0x000fe2000001ff00 */
[----:B------:R-:W-:Y:S01]  /*02f0*/  IMAD.U32 R3, RZ, RZ, UR4 ;  /* 0x00000004ff037e24 */ /* 0x000fe2000f8e00ff */
[----:B------:R-:W-:Y:S01]  /*0300*/  USHF.L.U32 UR17, UR15, 0x4, URZ ;  /* 0x000000040f117899 */ /* 0x000fe2000800063f */
[----:B------:R-:W-:Y:S01]  /*0310*/  CS2R R48, SRZ ;  /* 0x0000000000307805 */ /* 0x000fe2000001ff00 */
[----:B------:R-:W-:Y:S01]  /*0320*/  ULDC.64 UR8, c[0x0][0x268] ;  /* 0x00009a0000087ab9 */ /* 0x000fe20000000a00 */
[----:B------:R-:W-:Y:S01]  /*0330*/  UMOV UR12, 0x400 ;  /* 0x00000400000c7882 */ /* 0x000fe20000000000 */
[----:B------:R-:W-:Y:S01]  /*0340*/  UIMAD.WIDE.U32 UR8, UR13, 0x4, UR8 ;  /* 0x000000040d0878a5 */ /* 0x000fe2000f8e0008 */
[----:B------:R-:W-:Y:S01]  /*0350*/  CS2R R50, SRZ ;  /* 0x0000000000327805 */ /* 0x000fe2000001ff00 */
[----:B------:R-:W-:-:S02]  /*0360*/  UIADD3 UR13, UR12, 0x2800, URZ ;  /* 0x000028000c0d7890 */ /* 0x000fc4000fffe03f */
[----:B------:R-:W-:Y:S01]  /*0370*/  ULOP3.LUT UR4, UR17, 0xfffffff0, UR4, 0xe2, !UPT ;  /* 0xfffffff011047892 */ /* 0x000fe2000f8ee204 */
[----:B------:R-:W-:Y:S01]  /*0380*/  ULDC.64 UR6, c[0x0][0x268] ;  /* 0x00009a0000067ab9 */ /* 0x000fe20000000a00 */
[----:B------:R-:W-:Y:S02]  /*0390*/  UIADD3 UR15, -UR15, URZ, URZ ;  /* 0x0000003f0f0f7290 */ /* 0x000fe4000fffe13f */
[----:B------:R-:W-:Y:S01]  /*03a0*/  ULEA UR6, UP0, UR10, UR6, 0x2 ;  /* 0x000000060a067291 */ /* 0x000fe2000f80103f */
[----:B------:R-:W-:-:S03]  /*03b0*/  UMOV UR16, 0x7fffffe1 ;  /* 0x7fffffe100107882 */ /* 0x000fc60000000000 */
[----:B------:R-:W-:Y:S02]  /*03c0*/  ULEA.HI.X UR7, UR10, UR7, UR5, 0x2, UP0 ;  /* 0x000000070a077291 */ /* 0x000fe400080f1405 */
[----:B-1----:R-:W-:Y:S02]  /*03d0*/  ULEA UR12, UR14, UR12, 0x18 ;  /* 0x0000000c0e0c7291 */ /* 0x002fe4000f8ec03f */
[----:B------:R-:W-:Y:S02]  /*03e0*/  UISETP.NE.AND UP0, UPT, UR22, UR15, UPT ;  /* 0x0000000f1600728c */ /* 0x000fe4000bf05270 */
[----:B------:R-:W-:Y:S01]  /*03f0*/  ULEA UR14, UR14, UR13, 0x18 ;  /* 0x0000000d0e0e7291 */ /* 0x000fe2000f8ec03f */
[--C-:B0-----:R-:W-:Y:S01]  /*0400*/  SHF.R.S32.HI R0, RZ, 0x1f, R10.reuse ;  /* 0x0000001fff007819 */ /* 0x101fe2000001140a */
[----:B------:R-:W-:Y:S01]  /*0410*/  USEL UR20, UR16, 0x1, !UP0 ;  /* 0x0000000110147887 */ /* 0x000fe2000c000000 */
[----:B------:R-:W-:Y:S01]  /*0420*/  SHF.R.U32.HI R4, RZ, 0x2, R10 ;  /* 0x00000002ff047819 */ /* 0x000fe2000001160a */
[----:B------:R-:W-:Y:S01]  /*0430*/  UMOV UR13, UR10 ;  /* 0x0000000a000d7c82 */ /* 0x000fe20008000000 */
[----:B------:R-:W-:-:S02]  /*0440*/  LEA.HI R2, R0, R10, RZ, 0x2 ;  /* 0x0000000a00027211 */ /* 0x000fc400078f10ff */
[----:B------:R-:W-:Y:S02]  /*0450*/  SHF.L.U32 R4, R4, 0x4, RZ ;  /* 0x0000000404047819 */ /* 0x000fe400000006ff */
[----:B------:R-:W-:Y:S02]  /*0460*/  SHF.R.S32.HI R6, RZ, 0x2, R2 ;  /* 0x00000002ff067819 */ /* 0x000fe40000011402 */
[----:B------:R-:W-:Y:S02]  /*0470*/  LOP3.LUT R4, R4, 0xfffffff0, R3, 0xe2, !PT ;  /* 0xfffffff004047812 */ /* 0x000fe400078ee203 */
[C---:B------:R-:W-:Y:S02]  /*0480*/  IADD3 R3, R6.reuse, 0x50, RZ ;  /* 0x0000005006037810 */ /* 0x040fe40007ffe0ff */
[C---:B------:R-:W-:Y:S01]  /*0490*/  IADD3 R5, R6.reuse, 0xa0, RZ ;  /* 0x000000a006057810 */ /* 0x040fe20007ffe0ff */
[----:B------:R0:W-:Y:S01]  /*04a0*/  STL [R1+0x64], R4 ;  /* 0x0000640401007387 */ /* 0x0001e20000100800 */
[----:B------:R-:W-:-:S02]  /*04b0*/  IADD3 R7, R6, 0xf0, RZ ;  /* 0x000000f006077810 */ /* 0x000fc40007ffe0ff */
[----:B------:R-:W-:Y:S02]  /*04c0*/  LOP3.LUT R2, R2, 0xfffffffc, RZ, 0xc0, !PT ;  /* 0xfffffffc02027812 */ /* 0x000fe400078ec0ff */
[----:B------:R-:W-:Y:S02]  /*04d0*/  LEA.HI R0, R0, R10, RZ, 0x4 ;  /* 0x0000000a00007211 */ /* 0x000fe400078f20ff */
[----:B------:R-:W-:Y:S01]  /*04e0*/  SHF.R.S32.HI R6, RZ, 0x1f, R5 ;  /* 0x0000001fff067819 */ /* 0x000fe20000011405 */
[----:B------:R-:W-:Y:S01]  /*04f0*/  IMAD.IADD R2, R10, 0x1, -R2 ;  /* 0x000000010a027824 */ /* 0x000fe200078e0a02 */
[----:B------:R-:W-:Y:S02]  /*0500*/  SHF.R.S32.HI R8, RZ, 0x1f, R7 ;  /* 0x0000001fff087819 */ /* 0x000fe40000011407 */
[----:B0-----:R-:W-:Y:S02]  /*0510*/  SHF.R.S32.HI R4, RZ, 0x1f, R3 ;  /* 0x0000001fff047819 */ /* 0x001fe40000011403 */
[----:B------:R-:W-:-:S02]  /*0520*/  LEA.HI R6, R6, R5, RZ, 0x2 ;  /* 0x0000000506067211 */ /* 0x000fc400078f10ff */
[----:B------:R-:W-:Y:S02]  /*0530*/  LEA.HI R4, R4, R3, RZ, 0x2 ;  /* 0x0000000304047211 */ /* 0x000fe400078f10ff */
[----:B------:R-:W-:Y:S02]  /*0540*/  SHF.R.U32.HI R3, RZ, 0x4, R0 ;  /* 0x00000004ff037819 */ /* 0x000fe40000011600 */
[----:B------:R-:W-:Y:S02]  /*0550*/  LEA.HI R8, R8, R7, RZ, 0x2 ;  /* 0x0000000708087211 */ /* 0x000fe400078f10ff */
[----:B------:R-:W-:Y:S02]  /*0560*/  SHF.R.U32.HI R5, RZ, 0x2, R4 ;  /* 0x00000002ff057819 */ /* 0x000fe40000011604 */
[----:B------:R-:W-:Y:S02]  /*0570*/  LOP3.LUT R0, R2, 0x3, R3, 0x78, !PT ;  /* 0x0000000302007812 */ /* 0x000fe400078e7803 */
[----:B------:R-:W-:-:S02]  /*0580*/  SHF.R.U32.HI R7, RZ, 0x2, R6 ;  /* 0x00000002ff077819 */ /* 0x000fc40000011606 */
[----:B------:R-:W-:Y:S01]  /*0590*/  SHF.R.U32.HI R9, RZ, 0x2, R8 ;  /* 0x00000002ff097819 */ /* 0x000fe20000011608 */
[----:B------:R0:W-:Y:S01]  /*05a0*/  STL [R1+0x58], R0 ;  /* 0x0000580001007387 */ /* 0x0001e20000100800 */
[C---:B------:R-:W-:Y:S02]  /*05b0*/  LOP3.LUT R4, R2.reuse, 0x3, R5, 0x78, !PT ;  /* 0x0000000302047812 */ /* 0x040fe400078e7805 */
[----:B------:R-:W-:Y:S02]  /*05c0*/  LOP3.LUT R3, R2, 0x3, R7, 0x78, !PT ;  /* 0x0000000302037812 */ /* 0x000fe400078e7807 */
[----:B------:R-:W-:Y:S01]  /*05d0*/  LEA R5, R10, UR12, 0x5 ;  /* 0x0000000c0a057c11 */ /* 0x000fe2000f8e28ff */
[----:B------:R1:W-:Y:S01]  /*05e0*/  STL [R1+0x54], R4 ;  /* 0x0000540401007387 */ /* 0x0003e20000100800 */
[----:B0-----:R-:W-:-:S03]  /*05f0*/  LOP3.LUT R0, R2, 0x3, R9, 0x78, !PT ;  /* 0x0000000302007812 */ /* 0x001fc600078e7809 */
[----:B------:R-:W-:Y:S04]  /*0600*/  STL [R1+0x50], R3 ;  /* 0x0000500301007387 */ /* 0x000fe80000100800 */
[----:B------:R0:W-:Y:S01]  /*0610*/  STL [R1+0x4c], R0 ;  /* 0x00004c0001007387 */ /* 0x0001e20000100800 */
[----:B-1----:R-:W-:Y:S01]  /*0620*/  MOV R4, UR4 ;  /* 0x0000000400047c02 */ /* 0x002fe20008000f00 */
[----:B------:R-:W-:-:S04]  /*0630*/  UMOV UR4, URZ ;  /* 0x0000003f00047c82 */ /* 0x000fc80008000000 */
[----:B------:R-:W-:Y:S01]  /*0640*/  IMAD R4, R4, 0x500, R10 ;  /* 0x0000050004047824 */ /* 0x000fe200078e020a */
[----:B0-----:R-:W-:-:S04]  /*0650*/  SHF.L.U32 R0, R10, 0x1, RZ ;  /* 0x000000010a007819 */ /* 0x001fc800000006ff */
[----:B------:R0:W-:Y:S01]  /*0660*/  STL [R1+0x48], R4 ;  /* 0x0000480401007387 */ /* 0x0001e20000100800 */
[C---:B------:R-:W-:Y:S02]  /*0670*/  LOP3.LUT R6, R0.reuse, 0x18, RZ, 0xc0, !PT ;  /* 0x0000001800067812 */ /* 0x040fe400078ec0ff */
[----:B------:R-:W-:Y:S02]  /*0680*/  LOP3.LUT R3, R0, 0x18, RZ, 0xc, !PT ;  /* 0x0000001800037812 */ /* 0x000fe400078e0cff */
[C---:B------:R-:W-:Y:S02]  /*0690*/  LOP3.LUT R0, R6.reuse, 0x8, RZ, 0x3c, !PT ;  /* 0x0000000806007812 */ /* 0x040fe400078e3cff */
[----:B------:R-:W-:Y:S02]  /*06a0*/  LOP3.LUT R2, R6, 0x10, RZ, 0x3c, !PT ;  /* 0x0000001006027812 */ /* 0x000fe400078e3cff */
[C---:B------:R-:W-:Y:S02]  /*06b0*/  IADD3 R6, R5.reuse, R3, RZ ;  /* 0x0000000305067210 */ /* 0x040fe40007ffe0ff */
[C---:B------:R-:W-:Y:S01]  /*06c0*/  IADD3 R3, R5.reuse, R0, RZ ;  /* 0x0000000005037210 */ /* 0x040fe20007ffe0ff */
[----:B------:R-:W-:-:S04]  /*06d0*/  IMAD.IADD R0, R5, 0x1, R2 ;  /* 0x0000000105007824 */ /* 0x000fc800078e0202 */
[----:B------:R0:W-:Y:S04]  /*06e0*/  STL [R1+0x60], R3 ;  /* 0x0000600301007387 */ /* 0x0001e80000100800 */
[----:B------:R0:W-:Y:S02]  /*06f0*/  STL [R1+0x5c], R0 ;  /* 0x00005c0001007387 */ /* 0x0001e40000100800 */
.L_x_206:
[----:B0-2---:R-:W0:Y:S01]  /*0700*/  S2R R0, SR_TID.X ;  /* 0x0000000000007919 */ /* 0x005e220000002100 */
[----:B------:R-:W-:Y:S01]  /*0710*/  ULOP3.LUT UR15, UR10, 0x3, URZ, 0xc0, !UPT ;  /* 0x000000030a0f7892 */ /* 0x000fe2000f8ec03f */
[----:B------:R-:W1:Y:S01]  /*0720*/  LDC.64 R52, c[0x0][0x238] ;  /* 0x00008e00ff347b82 */ /* 0x000e620000000a00 */
[----:B------:R-:W-:Y:S01]  /*0730*/  USHF.R.U64 UR16, UR10, 0x2, UR5 ;  /* 0x000000020a107899 */ /* 0x000fe20008001205 */
[----:B------:R-:W-:Y:S01]  /*0740*/  STL [R1+0x78], R45 ;  /* 0x0000782d01007387 */ /* 0x000fe20000100800 */
[----:B------:R-:W-:Y:S02]  /*0750*/  UIMAD UR17, UR15, 0x140, URZ ;  /* 0x000001400f1178a4 */ /* 0x000fe4000f8e023f */
[----:B------:R-:W-:Y:S01]  /*0760*/  USHF.L.U32 UR15, UR22, 0x6, URZ ;  /* 0x00000006160f7899 */ /* 0x000fe2000800063f */
[----:B------:R-:W-:Y:S01]  /*0770*/  STL [R1+0x74], R44 ;  /* 0x0000742c01007387 */ /* 0x000fe20000100800 */
[----:B------:R-:W-:Y:S02]  /*0780*/  USHF.R.U32.HI UR24, URZ, 0x2, UR5 ;  /* 0x000000023f187899 */ /* 0x000fe40008011605 */
[----:B------:R-:W-:Y:S01]  /*0790*/  ULOP3.LUT UR15, UR15, 0x3c0, URZ, 0xc0, !UPT ;  /* 0x000003c00f0f7892 */ /* 0x000fe2000f8ec03f */
[----:B------:R-:W-:Y:S01]  /*07a0*/  ULDC.64 UR26, c[0x0][0x248] ;  /* 0x00009200001a7ab9 */ /* 0x000fe20000000a00 */
[----:B0-----:R-:W-:Y:S01]  /*07b0*/  IMAD.WIDE.U32 R2, R0, -0x33333333, RZ ;  /* 0xcccccccd00027825 */ /* 0x001fe200078e00ff */
[----:B------:R-:W-:Y:S01]  /*07c0*/  MOV R7, UR16 ;  /* 0x0000001000077c02 */ /* 0x000fe20008000f00 */
[----:B------:R-:W-:Y:S03]  /*07d0*/  STL [R1+0x70], R49 ;  /* 0x0000703101007387 */ /* 0x000fe60000100800 */
[----:B------:R-:W-:-:S02]  /*07e0*/  SHF.R.U32.HI R4, RZ, 0x6, R3 ;  /* 0x00000006ff047819 */ /* 0x000fc40000011603 */
[----:B------:R-:W-:Y:S01]  /*07f0*/  MOV R8, UR24 ;  /* 0x0000001800087c02 */ /* 0x000fe20008000f00 */
[----:B------:R-:W-:Y:S01]  /*0800*/  UIMAD UR25, UR24, 0x140000, URZ ;  /* 0x00140000181978a4 */ /* 0x000fe2000f8e023f */
[----:B------:R-:W-:Y:S01]  /*0810*/  STL [R1+0x68], R48 ;  /* 0x0000683001007387 */ /* 0x000fe20000100800 */
[----:B------:R-:W-:-:S05]  /*0820*/  IMAD R6, R4, -0x50, R0 ;  /* 0xffffffb004067824 */ /* 0x000fca00078e0200 */
[----:B------:R-:W-:Y:S02]  /*0830*/  LEA R14, R6, UR17, 0x2 ;  /* 0x00000011060e7c11 */ /* 0x000fe4000f8e10ff */
[----:B------:R-:W-:Y:S01]  /*0840*/  IADD3 R0, R4, UR15, RZ ;  /* 0x0000000f04007c10 */ /* 0x000fe2000fffe0ff */
[----:B------:R-:W-:Y:S01]  /*0850*/  ULDC UR15, c[0x0][0x250] ;  /* 0x00009400000f7ab9 */ /* 0x000fe20000000800 */
[----:B------:R-:W-:Y:S01]  /*0860*/  SHF.R.S32.HI R15, RZ, 0x1f, R14 ;  /* 0x0000001fff0f7819 */ /* 0x000fe2000001140e */
[----:B------:R-:W-:-:S04]  /*0870*/  IMAD.WIDE.U32 R2, R14, -0x33333333, RZ ;  /* 0xcccccccd0e027825 */ /* 0x000fc800078e00ff */
[----:B-1----:R-:W-:Y:S01]  /*0880*/  IMAD.WIDE R52, R14, 0x2, R52 ;  /* 0x000000020e347825 */ /* 0x002fe200078e0234 */
[----:B------:R-:W-:-:S04]  /*0890*/  SHF.R.U32.HI R5, RZ, 0x5, R3 ;  /* 0x00000005ff057819 */ /* 0x000fc80000011603 */
[C---:B------:R-:W-:Y:S01]  /*08a0*/  LEA R2, P0, R7.reuse, R5, 0x5 ;  /* 0x0000000507027211 */ /* 0x040fe200078028ff */
[C---:B------:R-:W-:Y:S01]  /*08b0*/  IMAD.WIDE.U32 R14, R7.reuse, 0x140000, R14 ;  /* 0x00140000070e7825 */ /* 0x040fe200078e000e */
[----:B------:R-:W2:Y:S02]  /*08c0*/  LDG.E.64.CONSTANT R52, desc[UR18][R52.64] ;  /* 0x0000001234347981 */ /* 0x000ea4000c1e9b00 */
[----:B------:R-:W-:Y:S01]  /*08d0*/  LEA.HI.X R7, R7, RZ, R8, 0x5, P0 ;  /* 0x000000ff07077211 */ /* 0x000fe200000f2c08 */
[----:B------:R-:W-:Y:S01]  /*08e0*/  IMAD R19, R0, 0x500, RZ ;  /* 0x0000050000137824 */ /* 0x000fe200078e02ff */
[----:B------:R-:W-:Y:S01]  /*08f0*/  LEA R54, P0, R2, UR26, 0x3 ;  /* 0x0000001a02367c11 */ /* 0x000fe2000f8018ff */
[----:B------:R0:W-:Y:S01]  /*0900*/  STL [R1+0x44], R5 ;  /* 0x0000440501007387 */ /* 0x0001e20000100800 */
[----:B------:R-:W-:Y:S01]  /*0910*/  IADD3 R3, R15, UR25, RZ ;  /* 0x000000190f037c10 */ /* 0x000fe2000fffe0ff */
[----:B------:R-:W-:Y:S01]  /*0920*/  ULDC.64 UR24, c[0x0][0x230] ;  /* 0x00008c0000187ab9 */ /* 0x000fe20000000a00 */
[----:B------:R-:W-:-:S02]  /*0930*/  IADD3 R0, P1, R19, R14, RZ ;  /* 0x0000000e13007210 */ /* 0x000fc40007f3e0ff */
[----:B------:R-:W-:Y:S01]  /*0940*/  LEA.HI.X R55, R2, UR27, R7, 0x3, P0 ;  /* 0x0000001b02377c11 */ /* 0x000fe200080f1c07 */
[----:B------:R-:W-:Y:S01]  /*0950*/  ULDC.64 UR26, c[0x0][0x228] ;  /* 0x00008a00001a7ab9 */ /* 0x000fe20000000a00 */
[----:B------:R-:W-:Y:S01]  /*0960*/  SHF.L.U32 R10, R0, 0x1, RZ ;  /* 0x00000001000a7819 */ /* 0x000fe200000006ff */
[----:B0-----:R-:W-:-:S03]  /*0970*/  IMAD.X R5, RZ, RZ, R3, P1 ;  /* 0x000000ffff057224 */ /* 0x001fc600008e0603 */
[----:B------:R-:W3:Y:S01]  /*0980*/  LDG.E.64.CONSTANT R54, desc[UR18][R54.64] ;  /* 0x0000001236367981 */ /* 0x000ee2000c1e9b00 */
[----:B------:R-:W-:Y:S02]  /*0990*/  IADD3 R56, P0, R10, UR24, RZ ;  /* 0x000000180a387c10 */ /* 0x000fe4000ff1e0ff */
[----:B------:R-:W-:Y:S02]  /*09a0*/  SHF.L.U64.HI R9, R0, 0x1, R5 ;  /* 0x0000000100097819 */ /* 0x000fe40000010205 */
[----:B------:R-:W-:Y:S02]  /*09b0*/  IADD3 R58, P1, R10, UR26, RZ ;  /* 0x0000001a0a3a7c10 */ /* 0x000fe4000ff3e0ff */
[C---:B------:R-:W-:Y:S02]  /*09c0*/  IADD3.X R57, R9.reuse, UR25, RZ, P0, !PT ;  /* 0x0000001909397c10 */ /* 0x040fe400087fe4ff */
[----:B------:R-:W-:-:S04]  /*09d0*/  IADD3.X R59, R9, UR27, RZ, P1, !PT ;  /* 0x0000001b093b7c10 */ /* 0x000fc80008ffe4ff */
[----:B------:R-:W4:Y:S01]  /*09e0*/  LDG.E.64.CONSTANT R56, desc[UR18][R56.64] ;  /* 0x0000001238387981 */ /* 0x000f22000c1e9b00 */
[----:B------:R-:W-:-:S03]  /*09f0*/  IADD3 R5, R19, 0x1400, RZ ;  /* 0x0000140013057810 */ /* 0x000fc60007ffe0ff */
[----:B------:R-:W4:Y:S01]  /*0a00*/  LDG.E.64.CONSTANT R58, desc[UR18][R58.64] ;  /* 0x000000123a3a7981 */ /* 0x000f22000c1e9b00 */
[----:B------:R-:W-:-:S04]  /*0a10*/  IADD3 R5, P0, R5, R14, RZ ;  /* 0x0000000e05057210 */ /* 0x000fc80007f1e0ff */
[----:B------:R-:W-:Y:S02]  /*0a20*/  IADD3.X R0, RZ, R3, RZ, P0, !PT ;  /* 0x00000003ff007210 */ /* 0x000fe400007fe4ff */
[C---:B------:R-:W-:Y:S02]  /*0a30*/  SHF.L.U32 R7, R5.reuse, 0x1, RZ ;  /* 0x0000000105077819 */ /* 0x040fe400000006ff */
[----:B------:R-:W-:Y:S02]  /*0a40*/  SHF.L.U64.HI R2, R5, 0x1, R0 ;  /* 0x0000000105027819 */ /* 0x000fe40000010200 */
[----:B------:R-:W-:-:S04]  /*0a50*/  IADD3 R60, P0, R7, UR24, RZ ;  /* 0x00000018073c7c10 */ /* 0x000fc8000ff1e0ff */
[----:B------:R-:W-:Y:S02]  /*0a60*/  IADD3.X R61, R2, UR25, RZ, P0, !PT ;  /* 0x00000019023d7c10 */ /* 0x000fe400087fe4ff */
[----:B------:R-:W-:-:S04]  /*0a70*/  IADD3 R62, P0, R7, UR26, RZ ;  /* 0x0000001a073e7c10 */ /* 0x000fc8000ff1e0ff */
[----:B------:R-:W-:Y:S01]  /*0a80*/  IADD3.X R63, R2, UR27, RZ, P0, !PT ;  /* 0x0000001b023f7c10 */ /* 0x000fe200087fe4ff */
[----:B------:R-:W4:Y:S05]  /*0a90*/  LDG.E.64.CONSTANT R60, desc[UR18][R60.64] ;  /* 0x000000123c3c7981 */ /* 0x000f2a000c1e9b00 */
[----:B------:R-:W4:Y:S01]  /*0aa0*/  LDG.E.64.CONSTANT R62, desc[UR18][R62.64] ;  /* 0x000000123e3e7981 */ /* 0x000f22000c1e9b00 */
[----:B------:R-:W-:-:S03]  /*0ab0*/  VIADD R5, R19, 0x2800 ;  /* 0x0000280013057836 */ /* 0x000fc60000000000 */
[----:B------:R-:W-:Y:S02]  /*0ac0*/  STL [R1+0x40], R9 ;  /* 0x0000400901007387 */ /* 0x000fe40000100800 */
[----:B------:R-:W-:Y:S02]  /*0ad0*/  IADD3 R5, P0, R5, R14, RZ ;  /* 0x0000000e05057210 */ /* 0x000fe40007f1e0ff */
[----:B------:R-:W-:Y:S02]  /*0ae0*/  STL [R1+0x3c], R10 ;  /* 0x00003c0a01007387 */ /* 0x000fe40000100800 */
[----:B------:R-:W-:Y:S02]  /*0af0*/  IADD3.X R0, RZ, R3, RZ, P0, !PT ;  /* 0x00000003ff007210 */ /* 0x000fe400007fe4ff */
[----:B------:R0:W-:Y:S04]  /*0b00*/  STL [R1+0x34], R7 ;  /* 0x0000340701007387 */ /* 0x0001e80000100800 */
[----:B------:R1:W-:Y:S01]  /*0b10*/  STL [R1+0x38], R2 ;  /* 0x0000380201007387 */ /* 0x0003e20000100800 */
[----:B0-----:R-:W-:-:S02]  /*0b20*/  SHF.L.U32 R7, R5, 0x1, RZ ;  /* 0x0000000105077819 */ /* 0x001fc400000006ff */
[----:B-1----:R-:W-:Y:S02]  /*0b30*/  SHF.L.U64.HI R2, R5, 0x1, R0 ;  /* 0x0000000105027819 */ /* 0x002fe40000010200 */
[C---:B------:R-:W-:Y:S02]  /*0b40*/  IADD3 R64, P0, R7.reuse, UR24, RZ ;  /* 0x0000001807407c10 */ /* 0x040fe4000ff1e0ff */
[----:B------:R-:W-:Y:S02]  /*0b50*/  IADD3 R66, P1, R7, UR26, RZ ;  /* 0x0000001a07427c10 */ /* 0x000fe4000ff3e0ff */
[C---:B------:R-:W-:Y:S02]  /*0b60*/  IADD3.X R65, R2.reuse, UR25, RZ, P0, !PT ;  /* 0x0000001902417c10 */ /* 0x040fe400087fe4ff */
[----:B------:R-:W-:-:S04]  /*0b70*/  IADD3.X R67, R2, UR27, RZ, P1, !PT ;  /* 0x0000001b02437c10 */ /* 0x000fc80008ffe4ff */
[----:B------:R-:W4:Y:S04]  /*0b80*/  LDG.E.64.CONSTANT R64, desc[UR18][R64.64] ;  /* 0x0000001240407981 */ /* 0x000f28000c1e9b00 */
[----:B------:R-:W4:Y:S01]  /*0b90*/  LDG.E.64.CONSTANT R66, desc[UR18][R66.64] ;  /* 0x0000001242427981 */ /* 0x000f22000c1e9b00 */
[----:B------:R-:W-:-:S04]  /*0ba0*/  IADD3 R5, R19, 0x3c00, RZ ;  /* 0x00003c0013057810 */ /* 0x000fc80007ffe0ff */
[----:B------:R-:W-:Y:S01]  /*0bb0*/  IADD3 R5, P0, R5, R14, RZ ;  /* 0x0000000e05057210 */ /* 0x000fe20007f1e0ff */
[----:B------:R0:W-:Y:S03]  /*0bc0*/  STL [R1+0x2c], R7 ;  /* 0x00002c0701007387 */ /* 0x0001e60000100800 */
[----:B------:R-:W-:Y:S01]  /*0bd0*/  IADD3.X R0, RZ, R3, RZ, P0, !PT ;  /* 0x00000003ff007210 */ /* 0x000fe200007fe4ff */
[----:B------:R1:W-:Y:S01]  /*0be0*/  STL [R1+0x30], R2 ;  /* 0x0000300201007387 */ /* 0x0003e20000100800 */
[C---:B0-----:R-:W-:Y:S02]  /*0bf0*/  IMAD.SHL.U32 R7, R5.reuse, 0x2, RZ ;  /* 0x0000000205077824 */ /* 0x041fe400078e00ff */
[----:B-1----:R-:W-:-:S03]  /*0c00*/  SHF.L.U64.HI R2, R5, 0x1, R0 ;  /* 0x0000000105027819 */ /* 0x002fc60000010200 */
[----:B------:R-:W-:-:S04]  /*0c10*/  IADD3 R68, P0, R7, UR24, RZ ;  /* 0x0000001807447c10 */ /* 0x000fc8000ff1e0ff */
[----:B------:R-:W-:Y:S02]  /*0c20*/  IADD3.X R69, R2, UR25, RZ, P0, !PT ;  /* 0x0000001902457c10 */ /* 0x000fe400087fe4ff */
[----:B------:R-:W-:-:S04]  /*0c30*/  IADD3 R70, P1, R7, UR26, RZ ;  /* 0x0000001a07467c10 */ /* 0x000fc8000ff3e0ff */
[----:B------:R-:W4:Y:S01]  /*0c40*/  LDG.E.64.CONSTANT R68, desc[UR18][R68.64] ;  /* 0x0000001244447981 */ /* 0x000f22000c1e9b00 */
[----:B------:R-:W-:-:S06]  /*0c50*/  IADD3.X R71, R2, UR27, RZ, P1, !PT ;  /* 0x0000001b02477c10 */ /* 0x000fcc0008ffe4ff */
[----:B------:R-:W4:Y:S01]  /*0c60*/  LDG.E.64.CONSTANT R70, desc[UR18][R70.64] ;  /* 0x0000001246467981 */ /* 0x000f22000c1e9b00 */
[----:B------:R-:W-:-:S04]  /*0c70*/  IADD3 R5, R19, 0x5000, RZ ;  /* 0x0000500013057810 */ /* 0x000fc80007ffe0ff */
[----:B------:R-:W-:Y:S01]  /*0c80*/  IADD3 R5, P0, R5, R14, RZ ;  /* 0x0000000e05057210 */ /* 0x000fe20007f1e0ff */
[----:B------:R0:W-:Y:S03]  /*0c90*/  STL [R1+0x24], R7 ;  /* 0x0000240701007387 */ /* 0x0001e60000100800 */
[----:B------:R-:W-:Y:S01]  /*0ca0*/  IADD3.X R0, RZ, R3, RZ, P0, !PT ;  /* 0x00000003ff007210 */ /* 0x000fe200007fe4ff */
[----:B------:R1:W-:Y:S01]  /*0cb0*/  STL [R1+0x28], R2 ;  /* 0x0000280201007387 */ /* 0x0003e20000100800 */
[C---:B0-----:R-:W-:Y:S02]  /*0cc0*/  SHF.L.U32 R7, R5.reuse, 0x1, RZ ;  /* 0x0000000105077819 */ /* 0x041fe400000006ff */
[----:B-1----:R-:W-:Y:S02]  /*0cd0*/  SHF.L.U64.HI R2, R5, 0x1, R0 ;  /* 0x0000000105027819 */ /* 0x002fe40000010200 */
[----:B------:R-:W-:-:S02]  /*0ce0*/  IADD3 R72, P0, R7, UR24, RZ ;  /* 0x0000001807487c10 */ /* 0x000fc4000ff1e0ff */
[----:B------:R-:W-:Y:S02]  /*0cf0*/  IADD3 R74, P1, R7, UR26, RZ ;  /* 0x0000001a074a7c10 */ /* 0x000fe4000ff3e0ff */
[C---:B------:R-:W-:Y:S02]  /*0d00*/  IADD3.X R73, R2.reuse, UR25, RZ, P0, !PT ;  /* 0x0000001902497c10 */ /* 0x040fe400087fe4ff */
[----:B------:R-:W-:-:S04]  /*0d10*/  IADD3.X R75, R2, UR27, RZ, P1, !PT ;  /* 0x0000001b024b7c10 */ /* 0x000fc80008ffe4ff */
[----:B------:R-:W4:Y:S01]  /*0d20*/  LDG.E.64.CONSTANT R72, desc[UR18][R72.64] ;  /* 0x0000001248487981 */ /* 0x000f22000c1e9b00 */
[----:B------:R-:W-:-:S03]  /*0d30*/  IADD3 R5, R19, 0x6400, RZ ;  /* 0x0000640013057810 */ /* 0x000fc60007ffe0ff */
[----:B------:R-:W4:Y:S01]  /*0d40*/  LDG.E.64.CONSTANT R74, desc[UR18][R74.64] ;  /* 0x000000124a4a7981 */ /* 0x000f22000c1e9b00 */
[----:B------:R-:W-:-:S03]  /*0d50*/  IADD3 R5, P0, R5, R14, RZ ;  /* 0x0000000e05057210 */ /* 0x000fc60007f1e0ff */
[----:B------:R0:W-:Y:S02]  /*0d60*/  STL [R1+0x1c], R7 ;  /* 0x00001c0701007387 */ /* 0x0001e40000100800 */
[----:B------:R-:W-:Y:S02]  /*0d70*/  IMAD.X R0, RZ, RZ, R3, P0 ;  /* 0x000000ffff007224 */ /* 0x000fe400000e0603 */
[----:B------:R1:W-:Y:S01]  /*0d80*/  STL [R1+0x20], R2 ;  /* 0x0000200201007387 */ /* 0x0003e20000100800 */
[C---:B0-----:R-:W-:Y:S02]  /*0d90*/  SHF.L.U32 R7, R5.reuse, 0x1, RZ ;  /* 0x0000000105077819 */ /* 0x041fe400000006ff */
[----:B-1----:R-:W-:Y:S01]  /*0da0*/  SHF.L.U64.HI R2, R5, 0x1, R0 ;  /* 0x0000000105027819 */ /* 0x002fe20000010200 */
[----:B------:R-:W-:Y:S01]  /*0db0*/  HFMA2.MMA R5, -RZ, RZ, 0, 2.384185791015625e-06 ;  /* 0x00000028ff057435 */ /* 0x000fe200000001ff */
[C---:B------:R-:W-:Y:S02]  /*0dc0*/  IADD3 R76, P0, R7.reuse, UR24, RZ ;  /* 0x00000018074c7c10 */ /* 0x040fe4000ff1e0ff */
[----:B------:R-:W-:-:S02]  /*0dd0*/  IADD3 R78, P1, R7, UR26, RZ ;  /* 0x0000001a074e7c10 */ /* 0x000fc4000ff3e0ff */
[C---:B------:R-:W-:Y:S02]  /*0de0*/  IADD3.X R77, R2.reuse, UR25, RZ, P0, !PT ;  /* 0x00000019024d7c10 */ /* 0x040fe400087fe4ff */
[----:B------:R-:W-:-:S03]  /*0df0*/  IADD3.X R79, R2, UR27, RZ, P1, !PT ;  /* 0x0000001b024f7c10 */ /* 0x000fc60008ffe4ff */
[----:B------:R-:W-:Y:S01]  /*0e00*/  IMAD R5, R6, R5, UR14 ;  /* 0x0000000e06057e24 */ /* 0x000fe2000f8e0205 */
[----:B------:R-:W4:Y:S04]  /*0e10*/  LDG.E.64.CONSTANT R76, desc[UR18][R76.64] ;  /* 0x000000124c4c7981 */ /* 0x000f28000c1e9b00 */
[----:B------:R-:W4:Y:S01]  /*0e20*/  LDG.E.64.CONSTANT R78, desc[UR18][R78.64] ;  /* 0x000000124e4e7981 */ /* 0x000f22000c1e9b00 */
[----:B------:R-:W-:Y:S02]  /*0e30*/  LEA R0, R4, R5, 0x3 ;  /* 0x0000000504007211 */ /* 0x000fe400078e18ff */
[----:B------:R-:W-:Y:S01]  /*0e40*/  IADD3 R5, R19, 0x7800, RZ ;  /* 0x0000780013057810 */ /* 0x000fe20007ffe0ff */
[----:B------:R-:W-:Y:S03]  /*0e50*/  STL [R1+0x14], R7 ;  /* 0x0000140701007387 */ /* 0x000fe60000100800 */
[----:B------:R-:W-:Y:S01]  /*0e60*/  IADD3 R5, P1, R5, R14, RZ ;  /* 0x0000000e05057210 */ /* 0x000fe20007f3e0ff */
[----:B------:R-:W-:Y:S01]  /*0e70*/  STL [R1+0x18], R2 ;  /* 0x0000180201007387 */ /* 0x000fe20000100800 */
[----:B------:R-:W-:-:S03]  /*0e80*/  IADD3 R9, R19, 0xa000, RZ ;  /* 0x0000a00013097810 */ /* 0x000fc60007ffe0ff */
[----:B------:R0:W-:Y:S01]  /*0e90*/  STL [R1+0x10], R0 ;  /* 0x0000100001007387 */ /* 0x0001e20000100800 */
[----:B------:R-:W-:Y:S02]  /*0ea0*/  IADD3 R9, P5, R9, R14, RZ ;  /* 0x0000000e09097210 */ /* 0x000fe40007fbe0ff */
[----:B------:R-:W-:Y:S01]  /*0eb0*/  SHF.L.U32 R12, R5, 0x1, RZ ;  /* 0x00000001050c7819 */ /* 0x000fe200000006ff */
[----:B0-----:R-:W-:-:S05]  /*0ec0*/  IMAD.X R0, RZ, RZ, R3, P1 ;  /* 0x000000ffff007224 */ /* 0x001fca00008e0603 */
[----:B------:R-:W-:Y:S02]  /*0ed0*/  SHF.L.U64.HI R10, R5, 0x1, R0 ;  /* 0x00000001050a7819 */ /* 0x000fe40000010200 */
[----:B------:R-:W-:Y:S02]  /*0ee0*/  IADD3.X R0, RZ, R3, RZ, P5, !PT ;  /* 0x00000003ff007210 */ /* 0x000fe40002ffe4ff */
[----:B------:R-:W-:-:S04]  /*0ef0*/  IADD3 R80, P5, R12, UR24, RZ ;  /* 0x000000180c507c10 */ /* 0x000fc8000ffbe0ff */
[----:B------:R-:W-:-:S06]  /*0f00*/  IADD3.X R81, R10, UR25, RZ, P5, !PT ;  /* 0x000000190a517c10 */ /* 0x000fcc000affe4ff */
[----:B------:R-:W4:Y:S01]  /*0f10*/  LDG.E.64.CONSTANT R80, desc[UR18][R80.64] ;  /* 0x0000001250507981 */ /* 0x000f22000c1e9b00 */
[----:B------:R-:W-:-:S05]  /*0f20*/  VIADD R7, R19, 0x8c00 ;  /* 0x00008c0013077836 */ /* 0x000fca0000000000 */
[----:B------:R-:W-:-:S04]  /*0f30*/  IADD3 R7, P6, R7, R14, RZ ;  /* 0x0000000e07077210 */ /* 0x000fc80007fde0ff */
[----:B------:R-:W-:Y:S02]  /*0f40*/  IADD3.X R4, RZ, R3, RZ, P6, !PT ;  /* 0x00000003ff047210 */ /* 0x000fe400037fe4ff */
[C---:B------:R-:W-:Y:S02]  /*0f50*/  SHF.L.U32 R8, R7.reuse, 0x1, RZ ;  /* 0x0000000107087819 */ /* 0x040fe400000006ff */
[----:B------:R-:W-:Y:S02]  /*0f60*/  SHF.L.U64.HI R6, R7, 0x1, R4 ;  /* 0x0000000107067819 */ /* 0x000fe40000010204 */
[----:B------:R-:W-:Y:S01]  /*0f70*/  IADD3 R82, P6, R12, UR26, RZ ;  /* 0x0000001a0c527c10 */ /* 0x000fe2000ffde0ff */
[C---:B------:R-:W-:Y:S01]  /*0f80*/  IMAD.SHL.U32 R162, R9.reuse, 0x2, RZ ;  /* 0x0000000209a27824 */ /* 0x040fe200078e00ff */
[----:B------:R-:W-:Y:S02]  /*0f90*/  SHF.L.U64.HI R165, R9, 0x1, R0 ;  /* 0x0000000109a57819 */ /* 0x000fe40000010200 */
[----:B------:R-:W-:-:S02]  /*0fa0*/  IADD3.X R83, R10, UR27, RZ, P6, !PT ;  /* 0x0000001b0a537c10 */ /* 0x000fc4000b7fe4ff */
[C---:B------:R-:W-:Y:S02]  /*0fb0*/  IADD3 R84, P5, R8.reuse, UR24, RZ ;  /* 0x0000001808547c10 */ /* 0x040fe4000ffbe0ff */
[----:B------:R-:W-:Y:S02]  /*0fc0*/  IADD3 R86, P6, R8, UR26, RZ ;  /* 0x0000001a08567c10 */ /* 0x000fe4000ffde0ff */
[C---:B------:R-:W-:Y:S01]  /*0fd0*/  IADD3.X R85, R6.reuse, UR25, RZ, P5, !PT ;  /* 0x0000001906557c10 */ /* 0x040fe2000affe4ff */
[----:B------:R-:W4:Y:S01]  /*0fe0*/  LDG.E.64.CONSTANT R82, desc[UR18][R82.64] ;  /* 0x0000001252527981 */ /* 0x000f22000c1e9b00 */
[----:B------:R-:W-:Y:S02]  /*0ff0*/  IADD3.X R87, R6, UR27, RZ, P6, !PT ;  /* 0x0000001b06577c10 */ /* 0x000fe4000b7fe4ff */
[C---:B--2---:R-:W-:Y:S01]  /*1000*/  PRMT R121, R52.reuse, 0x7632, R121 ;  /* 0x0000763234797816 */ /* 0x044fe20000000079 */
[----:B---3--:R-:W-:Y:S01]  /*1010*/  FADD.FTZ R42, R55, UR15 ;  /* 0x0000000f372a7e21 */ /* 0x008fe20008010000 */
[----:B------:R-:W-:Y:S01]  /*1020*/  SHF.L.U32 R2, R52, 0x10, RZ ;  /* 0x0000001034027819 */ /* 0x000fe200000006ff */
[----:B------:R-:W-:Y:S04]  /*1030*/  STL [R1+0x7c], R52 ;  /* 0x00007c3401007387 */ /* 0x000fe80000100800 */
[----:B------:R-:W0:Y:S01]  /*1040*/  MUFU.RSQ R42, R42 ;  /* 0x0000002a002a7308 */ /* 0x000e220000001400 */
[----:B----4-:R-:W-:-:S02]  /*1050*/  SHF.L.U32 R7, R56, 0x10, RZ ;  /* 0x0000001038077819 */ /* 0x010fc400000006ff */
[----:B------:R-:W-:Y:S02]  /*1060*/  PRMT R4, R56, 0x7632, R4 ;  /* 0x0000763238047816 */ /* 0x000fe40000000004 */
[----:B------:R-:W-:Y:S01]  /*1070*/  SHF.L.U32 R41, R53, 0x10, RZ ;  /* 0x0000001035297819 */ /* 0x000fe200000006ff */
[----:B------:R-:W-:Y:S01]  /*1080*/  FADD.FTZ R7, -R54, R7 ;  /* 0x0000000736077221 */ /* 0x000fe20000010100 */
[C---:B------:R-:W-:Y:S01]  /*1090*/  SHF.L.U32 R0, R58.reuse, 0x10, RZ ;  /* 0x000000103a007819 */ /* 0x040fe200000006ff */
[----:B------:R-:W-:Y:S01]  /*10a0*/  VIADD R13, R19, 0xf000 ;  /* 0x0000f000130d7836 */ /* 0x000fe20000000000 */
[----:B------:R-:W-:Y:S01]  /*10b0*/  PRMT R5, R58, 0x7632, R5 ;  /* 0x000076323a057816 */ /* 0x000fe20000000005 */
[----:B------:R-:W2:Y:S01]  /*10c0*/  LDG.E.64.CONSTANT R84, desc[UR18][R84.64] ;  /* 0x0000001254547981 */ /* 0x000ea2000c1e9b00 */
[----:B------:R-:W-:Y:S01]  /*10d0*/  SHF.L.U32 R9, R4, 0x10, RZ ;  /* 0x0000001004097819 */ /* 0x000fe200000006ff */
[----:B0-----:R-:W-:Y:S02]  /*10e0*/  FMUL.FTZ R161, R42, R7 ;  /* 0x000000072aa17220 */ /* 0x001fe40000410000 */
[----:B------:R-:W-:Y:S01]  /*10f0*/  STL [R1+0xc], R10 ;  /* 0x00000c0a01007387 */ /* 0x000fe20000100800 */
[----:B------:R-:W-:Y:S01]  /*1100*/  SHF.L.U32 R121, R121, 0x10, RZ ;  /* 0x0000001079797819 */ /* 0x000fe200000006ff */
[----:B------:R-:W-:Y:S01]  /*1110*/  FMUL.FTZ R4, R0, R2 ;  /* 0x0000000200047220 */ /* 0x000fe20000410000 */
[----:B------:R-:W-:Y:S01]  /*1120*/  SHF.L.U32 R7, R57, 0x10, RZ ;  /* 0x0000001039077819 */ /* 0x000fe200000006ff */
[----:B------:R-:W-:Y:S01]  /*1130*/  STL [R1+0x8], R12 ;  /* 0x0000080c01007387 */ /* 0x000fe20000100800 */
[----:B------:R-:W-:-:S03]  /*1140*/  FADD.FTZ R9, -R54, R9 ;  /* 0x0000000936097221 */ /* 0x000fc60000010100 */
[----:B------:R0:W-:Y:S01]  /*1150*/  STL [R1+0x4], R6 ;  /* 0x0000040601007387 */ /* 0x0001e20000100800 */
[----:B------:R-:W-:Y:S01]  /*1160*/  SHF.L.U32 R40, R59, 0x10, RZ ;  /* 0x000000103b287819 */ /* 0x000fe200000006ff */
[----:B------:R-:W-:Y:S01]  /*1170*/  FMUL.FTZ R9, R42, R9 ;  /* 0x000000092a097220 */ /* 0x000fe20000410000 */
[----:B------:R-:W-:Y:S01]  /*1180*/  FFMA.FTZ R4, R161, R4, RZ ;  /* 0x00000004a1047223 */ /* 0x000fe200000100ff */
[----:B------:R-:W-:Y:S01]  /*1190*/  FADD.FTZ R7, -R54, R7 ;  /* 0x0000000736077221 */ /* 0x000fe20000010100 */
[----:B------:R-:W-:Y:S01]  /*11a0*/  PRMT R120, R53, 0x7632, R120 ;  /* 0x0000763235787816 */ /* 0x000fe20000000078 */
[----:B------:R-:W3:Y:S01]  /*11b0*/  LDG.E.64.CONSTANT R86, desc[UR18][R86.64] ;  /* 0x0000001256567981 */ /* 0x000ee2000c1e9b00 */
[----:B0-----:R-:W-:-:S03]  /*11c0*/  IMAD.U32 R6, R5, 0x10000, RZ ;  /* 0x0001000005067824 */ /* 0x001fc600078e00ff */
[----:B------:R0:W-:Y:S01]  /*11d0*/  STL [R1], R8 ;  /* 0x0000000801007387 */ /* 0x0001e20000100800 */
[----:B------:R-:W-:Y:S01]  /*11e0*/  FMUL.FTZ R5, R6, R121 ;  /* 0x0000007906057220 */ /* 0x000fe20000410000 */
[----:B------:R-:W-:-:S03]  /*11f0*/  FMUL.FTZ R160, R42, R7 ;  /* 0x000000072aa07220 */ /* 0x000fc60000410000 */
[--C-:B------:R-:W-:Y:S01]  /*1200*/  FFMA.FTZ R5, R9, R5, R4.reuse ;  /* 0x0000000509057223 */ /* 0x100fe20000010004 */
[----:B------:R-:W-:Y:S01]  /*1210*/  PRMT R4, R57, 0x7632, R4 ;  /* 0x0000763239047816 */ /* 0x000fe20000000004 */
[----:B0-----:R-:W-:-:S03]  /*1220*/  FMUL.FTZ R8, R40, R41 ;  /* 0x0000002928087220 */ /* 0x001fc60000410000 */
[----:B------:R-:W-:Y:S01]  /*1230*/  SHF.L.U32 R7, R4, 0x10, RZ ;  /* 0x0000001004077819 */ /* 0x000fe200000006ff */
[--C-:B------:R-:W-:Y:S01]  /*1240*/  FFMA.FTZ R8, R160, R8, R5.reuse ;  /* 0x00000008a0087223 */ /* 0x100fe20000010005 */
[----:B------:R-:W-:Y:S01]  /*1250*/  PRMT R5, R59, 0x7632, R5 ;  /* 0x000076323b057816 */ /* 0x000fe20000000005 */
[----:B------:R-:W-:Y:S01]  /*1260*/  FFMA.FTZ R4, R0, R2, RZ ;  /* 0x0000000200047223 */ /* 0x000fe200000100ff */
[----:B------:R-:W-:Y:S02]  /*1270*/  IADD3 R11, R19, 0xc800, RZ ;  /* 0x0000c800130b7810 */ /* 0x000fe40007ffe0ff */
[----:B------:R-:W-:Y:S01]  /*1280*/  SHF.L.U32 R10, R5, 0x10, RZ ;  /* 0x00000010050a7819 */ /* 0x000fe200000006ff */
[----:B------:R-:W-:Y:S01]  /*1290*/  FADD.FTZ R5, -R54, R7 ;  /* 0x0000000736057221 */ /* 0x000fe20000010100 */
[----:B------:R-:W-:Y:S01]  /*12a0*/  IADD3 R26, P2, R13, R14, RZ ;  /* 0x0000000e0d1a7210 */ /* 0x000fe20007f5e0ff */
[----:B------:R-:W-:Y:S01]  /*12b0*/  FFMA.FTZ R7, R6, R121, R4 ;  /* 0x0000007906077223 */ /* 0x000fe20000010004 */
[----:B------:R-:W-:Y:S01]  /*12c0*/  IMAD.U32 R120, R120, 0x10000, RZ ;  /* 0x0001000078787824 */ /* 0x000fe200078e00ff */
[----:B------:R-:W-:-:S02]  /*12d0*/  SHF.L.U32 R13, R60, 0x10, RZ ;  /* 0x000000103c0d7819 */ /* 0x000fc400000006ff */
[----:B------:R-:W-:Y:S01]  /*12e0*/  PRMT R4, R60, 0x7632, R4 ;  /* 0x000076323c047816 */ /* 0x000fe20000000004 */
[----:B------:R-:W-:Y:S01]  /*12f0*/  FADD.FTZ R47, R6, R47 ;  /* 0x0000002f062f7221 */ /* 0x000fe20000010000 */
[----:B------:R-:W-:Y:S01]  /*1300*/  IADD3 R32, P4, R11, R14, RZ ;  /* 0x0000000e0b207210 */ /* 0x000fe20007f9e0ff */
[----:B------:R-:W-:Y:S01]  /*1310*/  FMUL.FTZ R11, R42, R5 ;  /* 0x000000052a0b7220 */ /* 0x000fe20000410000 */
[----:B------:R-:W-:Y:S01]  /*1320*/  FFMA.FTZ R6, R9, R6, R46 ;  /* 0x0000000609067223 */ /* 0x000fe2000001002e */
[----:B------:R-:W-:Y:S01]  /*1330*/  FMUL.FTZ R12, R10, R120 ;  /* 0x000000780a0c7220 */ /* 0x000fe20000410000 */
[----:B------:R-:W-:Y:S01]  /*1340*/  SHF.L.U32 R39, R62, 0x10, RZ ;  /* 0x000000103e277819 */ /* 0x000fe200000006ff */
[----:B------:R-:W-:Y:S01]  /*1350*/  FADD.FTZ R13, -R54, R13 ;  /* 0x0000000d360d7221 */ /* 0x000fe20000010100 */
[----:B------:R-:W-:Y:S02]  /*1360*/  PRMT R5, R62, 0x7632, R5 ;  /* 0x000076323e057816 */ /* 0x000fe40000000005 */
[----:B------:R-:W-:Y:S01]  /*1370*/  SHF.L.U32 R9, R4, 0x10, RZ ;  /* 0x0000001004097819 */ /* 0x000fe200000006ff */
[----:B------:R-:W-:Y:S01]  /*1380*/  FFMA.FTZ R8, R11, R12, R8 ;  /* 0x0000000c0b087223 */ /* 0x000fe20000010008 */
[----:B------:R-:W-:Y:S01]  /*1390*/  FMUL.FTZ R4, R2, R39 ;  /* 0x0000002702047220 */ /* 0x000fe20000410000 */
[----:B------:R-:W-:Y:S01]  /*13a0*/  FMUL.FTZ R159, R42, R13 ;  /* 0x0000000d2a9f7220 */ /* 0x000fe20000410000 */
[----:B------:R-:W-:-:S02]  /*13b0*/  IMAD.U32 R12, R5, 0x10000, RZ ;  /* 0x00010000050c7824 */ /* 0x000fc400078e00ff */
[----:B------:R-:W-:Y:S01]  /*13c0*/  FADD.FTZ R9, -R54, R9 ;  /* 0x0000000936097221 */ /* 0x000fe20000010100 */
[----:B------:R-:W-:Y:S01]  /*13d0*/  FFMA.FTZ R4, R159, R4, R8 ;  /* 0x000000049f047223 */ /* 0x000fe20000010008 */
[----:B------:R-:W-:Y:S02]  /*13e0*/  FMUL.FTZ R5, R121, R12 ;  /* 0x0000000c79057220 */ /* 0x000fe40000410000 */
[----:B------:R-:W-:Y:S01]  /*13f0*/  FMUL.FTZ R9, R42, R9 ;  /* 0x000000092a097220 */ /* 0x000fe20000410000 */
[----:B------:R-:W-:-:S03]  /*1400*/  FFMA.FTZ R7, R40, R41, R7 ;  /* 0x0000002928077223 */ /* 0x000fc60000010007 */
[--C-:B------:R-:W-:Y:S01]  /*1410*/  FFMA.FTZ R5, R9, R5, R4.reuse ;  /* 0x0000000509057223 */ /* 0x100fe20000010004 */
[----:B------:R-:W-:Y:S01]  /*1420*/  PRMT R4, R61, 0x7632, R4 ;  /* 0x000076323d047816 */ /* 0x000fe20000000004 */
[----:B------:R-:W-:Y:S01]  /*1430*/  FFMA.FTZ R7, R10, R120, R7 ;  /* 0x000000780a077223 */ /* 0x000fe20000010007 */
[-C--:B------:R-:W-:Y:S01]  /*1440*/  FFMA.FTZ R6, R9, R12.reuse, R6 ;  /* 0x0000000c09067223 */ /* 0x080fe20000010006 */
[----:B------:R-:W-:Y:S02]  /*1450*/  SHF.L.U32 R9, R61, 0x10, RZ ;  /* 0x000000103d097819 */ /* 0x000fe400000006ff */
[----:B------:R-:W-:Y:S02]  /*1460*/  IMAD.U32 R13, R4, 0x10000, RZ ;  /* 0x00010000040d7824 */ /* 0x000fe400078e00ff */
[----:B------:R-:W-:Y:S01]  /*1470*/  FFMA.FTZ R4, R2, R39, R7 ;  /* 0x0000002702047223 */ /* 0x000fe20000010007 */
[----:B------:R-:W-:Y:S01]  /*1480*/  SHF.L.U32 R36, R63, 0x10, RZ ;  /* 0x000000103f247819 */ /* 0x000fe200000006ff */
[----:B------:R-:W-:Y:S01]  /*1490*/  FADD.FTZ R47, R47, R12 ;  /* 0x0000000c2f2f7221 */ /* 0x000fe20000010000 */
[----:B------:R-:W-:Y:S01]  /*14a0*/  FADD.FTZ R9, -R54, R9 ;  /* 0x0000000936097221 */ /* 0x000fe20000010100 */
[--C-:B------:R-:W-:Y:S01]  /*14b0*/  FFMA.FTZ R12, R121, R12, R4.reuse ;  /* 0x0000000c790c7223 */ /* 0x100fe20000010004 */
[----:B------:R-:W-:Y:S01]  /*14c0*/  PRMT R4, R63, 0x7632, R4 ;  /* 0x000076323f047816 */ /* 0x000fe20000000004 */
[----:B------:R-:W-:Y:S01]  /*14d0*/  FMUL.FTZ R7, R41, R36 ;  /* 0x0000002429077220 */ /* 0x000fe20000410000 */
[----:B------:R-:W-:Y:S01]  /*14e0*/  IADD3 R88, P6, R162, UR24, RZ ;  /* 0x00000018a2587c10 */ /* 0x000fe2000ffde0ff */
[----:B------:R-:W-:Y:S01]  /*14f0*/  FMUL.FTZ R158, R42, R9 ;  /* 0x000000092a9e7220 */ /* 0x000fe20000410000 */
[----:B------:R-:W-:Y:S01]  /*1500*/  SHF.L.U32 R8, R4, 0x10, RZ ;  /* 0x0000001004087819 */ /* 0x000fe200000006ff */
[----:B------:R-:W-:Y:S01]  /*1510*/  FADD.FTZ R13, -R54, R13 ;  /* 0x0000000d360d7221 */ /* 0x000fe20000010100 */
[----:B------:R-:W-:Y:S01]  /*1520*/  IADD3 R37, R19, 0xb400, RZ ;  /* 0x0000b40013257810 */ /* 0x000fe20007ffe0ff */
[----:B------:R-:W-:Y:S01]  /*1530*/  FFMA.FTZ R7, R158, R7, R5 ;  /* 0x000000079e077223 */ /* 0x000fe20000010005 */
[----:B------:R-:W-:Y:S01]  /*1540*/  IADD3.X R89, R165, UR25, RZ, P6, !PT ;  /* 0x00000019a5597c10 */ /* 0x000fe2000b7fe4ff */
[----:B------:R-:W-:Y:S01]  /*1550*/  FFMA.FTZ R11, R11, R10, R50 ;  /* 0x0000000a0b0b7223 */ /* 0x000fe20000010032 */
[----:B------:R-:W-:Y:S01]  /*1560*/  IADD3 R90, P6, R162, UR26, RZ ;  /* 0x0000001aa25a7c10 */ /* 0x000fe2000ffde0ff */
[----:B------:R-:W-:Y:S01]  /*1570*/  FADD.FTZ R51, R10, R51 ;  /* 0x000000330a337221 */ /* 0x000fe20000010000 */
[----:B------:R-:W-:Y:S01]  /*1580*/  FFMA.FTZ R5, R41, R36, R12 ;  /* 0x0000002429057223 */ /* 0x000fe2000001000c */
[----:B------:R-:W-:Y:S01]  /*1590*/  IADD3 R37, P0, R37, R14, RZ ;  /* 0x0000000e25257210 */ /* 0x000fe20007f1e0ff */
[----:B------:R-:W-:Y:S01]  /*15a0*/  FMUL.FTZ R4, R42, R13 ;  /* 0x0000000d2a047220 */ /* 0x000fe20000410000 */
[CC--:B------:R-:W-:Y:S01]  /*15b0*/  FMUL.FTZ R10, R120.reuse, R8.reuse ;  /* 0x00000008780a7220 */ /* 0x0c0fe20000410000 */
[----:B------:R-:W-:Y:S01]  /*15c0*/  IADD3.X R91, R165, UR27, RZ, P6, !PT ;  /* 0x0000001ba55b7c10 */ /* 0x000fe2000b7fe4ff */
[-C--:B------:R-:W-:Y:S01]  /*15d0*/  FFMA.FTZ R9, R120, R8.reuse, R5 ;  /* 0x0000000878097223 */ /* 0x080fe20000010005 */
[----:B------:R-:W-:Y:S01]  /*15e0*/  IADD3.X R38, RZ, R3, RZ, P0, !PT ;  /* 0x00000003ff267210 */ /* 0x000fe200007fe4ff */
[----:B------:R-:W4:Y:S01]  /*15f0*/  LDG.E.64.CONSTANT R88, desc[UR18][R88.64] ;  /* 0x0000001258587981 */ /* 0x000f22000c1e9b00 */
[C---:B------:R-:W-:Y:S01]  /*1600*/  FFMA.FTZ R11, R4.reuse, R8, R11 ;  /* 0x00000008040b7223 */ /* 0x040fe2000001000b */
[----:B------:R-:W-:Y:S01]  /*1610*/  FFMA.FTZ R10, R4, R10, R7 ;  /* 0x0000000a040a7223 */ /* 0x000fe20000010007 */
[C---:B------:R-:W-:Y:S01]  /*1620*/  SHF.L.U32 R5, R64.reuse, 0x10, RZ ;  /* 0x0000001040057819 */ /* 0x040fe200000006ff */
[----:B------:R-:W4:Y:S01]  /*1630*/  LDG.E.64.CONSTANT R90, desc[UR18][R90.64] ;  /* 0x000000125a5a7981 */ /* 0x000f22000c1e9b00 */
[----:B------:R-:W-:-:S02]  /*1640*/  PRMT R4, R64, 0x7632, R4 ;  /* 0x0000763240047816 */ /* 0x000fc40000000004 */
[C---:B------:R-:W-:Y:S01]  /*1650*/  SHF.L.U64.HI R38, R37.reuse, 0x1, R38 ;  /* 0x0000000125267819 */ /* 0x040fe20000010226 */
[--C-:B------:R-:W-:Y:S01]  /*1660*/  FADD.FTZ R157, -R54, R5.reuse ;  /* 0x00000005369d7221 */ /* 0x100fe20000010100 */
[----:B------:R-:W-:Y:S02]  /*1670*/  SHF.L.U32 R37, R37, 0x1, RZ ;  /* 0x0000000125257819 */ /* 0x000fe400000006ff */
[----:B------:R-:W-:Y:S02]  /*1680*/  SHF.L.U32 R7, R4, 0x10, RZ ;  /* 0x0000001004077819 */ /* 0x000fe400000006ff */
[C---:B------:R-:W-:Y:S02]  /*1690*/  SHF.L.U32 R35, R66.reuse, 0x10, RZ ;  /* 0x0000001042237819 */ /* 0x040fe400000006ff */
[----:B------:R-:W-:Y:S01]  /*16a0*/  PRMT R5, R66, 0x7632, R5 ;  /* 0x0000763242057816 */ /* 0x000fe20000000005 */
[----:B------:R-:W-:Y:S01]  /*16b0*/  FADD.FTZ R50, R51, R8 ;  /* 0x0000000833327221 */ /* 0x000fe20000010000 */
[----:B------:R-:W-:Y:S01]  /*16c0*/  IADD3 R92, P0, R37, UR24, RZ ;  /* 0x00000018255c7c10 */ /* 0x000fe2000ff1e0ff */
[----:B------:R-:W-:Y:S01]  /*16d0*/  FADD.FTZ R7, -R54, R7 ;  /* 0x0000000736077221 */ /* 0x000fe20000010100 */
[----:B------:R-:W-:Y:S01]  /*16e0*/  FMUL.FTZ R4, R2, R35 ;  /* 0x0000002302047220 */ /* 0x000fe20000410000 */
[----:B------:R-:W-:Y:S01]  /*16f0*/  FMUL.FTZ R157, R42, R157 ;  /* 0x0000009d2a9d7220 */ /* 0x000fe20000410000 */
[----:B------:R-:W-:Y:S01]  /*1700*/  IMAD.U32 R8, R5, 0x10000, RZ ;  /* 0x0001000005087824 */ /* 0x000fe200078e00ff */
[----:B------:R-:W-:Y:S01]  /*1710*/  IADD3.X R93, R38, UR25, RZ, P0, !PT ;  /* 0x00000019265d7c10 */ /* 0x000fe200087fe4ff */
[----:B------:R-:W-:Y:S01]  /*1720*/  FMUL.FTZ R7, R42, R7 ;  /* 0x000000072a077220 */ /* 0x000fe20000410000 */
[----:B------:R-:W-:Y:S01]  /*1730*/  IADD3 R94, P0, R37, UR26, RZ ;  /* 0x0000001a255e7c10 */ /* 0x000fe2000ff1e0ff */
[----:B------:R-:W-:Y:S01]  /*1740*/  FFMA.FTZ R10, R157, R4, R10 ;  /* 0x000000049d0a7223 */ /* 0x000fe2000001000a */
[-C--:B------:R-:W-:Y:S01]  /*1750*/  FMUL.FTZ R5, R121, R8.reuse ;  /* 0x0000000879057220 */ /* 0x080fe20000410000 */
[C---:B------:R-:W-:Y:S01]  /*1760*/  FFMA.FTZ R4, R7.reuse, R8, R6 ;  /* 0x0000000807047223 */ /* 0x040fe20000010006 */
[----:B------:R-:W-:Y:S01]  /*1770*/  IADD3.X R95, R38, UR27, RZ, P0, !PT ;  /* 0x0000001b265f7c10 */ /* 0x000fe200087fe4ff */
[----:B------:R-:W4:Y:S01]  /*1780*/  LDG.E.64.CONSTANT R92, desc[UR18][R92.64] ;  /* 0x000000125c5c7981 */ /* 0x000f22000c1e9b00 */
[----:B------:R-:W-:Y:S01]  /*1790*/  FFMA.FTZ R7, R7, R5, R10 ;  /* 0x0000000507077223 */ /* 0x000fe2000001000a */
[----:B------:R-:W-:-:S02]  /*17a0*/  SHF.L.U32 R13, R65, 0x10, RZ ;  /* 0x00000010410d7819 */ /* 0x000fc400000006ff */
[----:B------:R-:W-:Y:S02]  /*17b0*/  PRMT R5, R65, 0x7632, R5 ;  /* 0x0000763241057816 */ /* 0x000fe40000000005 */
[----:B------:R-:W-:Y:S01]  /*17c0*/  IADD3.X R33, RZ, R3, RZ, P4, !PT ;  /* 0x00000003ff217210 */ /* 0x000fe200027fe4ff */
[----:B------:R-:W-:Y:S01]  /*17d0*/  FFMA.FTZ R6, R2, R35, R9 ;  /* 0x0000002302067223 */ /* 0x000fe20000010009 */
[----:B------:R-:W4:Y:S01]  /*17e0*/  LDG.E.64.CONSTANT R94, desc[UR18][R94.64] ;  /* 0x000000125e5e7981 */ /* 0x000f22000c1e9b00 */
[----:B------:R-:W-:Y:S01]  /*17f0*/  FADD.FTZ R13, -R54, R13 ;  /* 0x0000000d360d7221 */ /* 0x000fe20000010100 */
[C---:B------:R-:W-:Y:S01]  /*1800*/  SHF.L.U64.HI R33, R32.reuse, 0x1, R33 ;  /* 0x0000000120217819 */ /* 0x040fe20000010221 */
[----:B------:R-:W-:Y:S01]  /*1810*/  IMAD.U32 R9, R5, 0x10000, RZ ;  /* 0x0001000005097824 */ /* 0x000fe200078e00ff */
[----:B------:R-:W-:Y:S01]  /*1820*/  SHF.L.U32 R34, R67, 0x10, RZ ;  /* 0x0000001043227819 */ /* 0x000fe200000006ff */
[----:B------:R-:W-:Y:S01]  /*1830*/  FFMA.FTZ R6, R121, R8, R6 ;  /* 0x0000000879067223 */ /* 0x000fe20000010006 */
[----:B------:R-:W-:-:S02]  /*1840*/  SHF.L.U32 R32, R32, 0x1, RZ ;  /* 0x0000000120207819 */ /* 0x000fc400000006ff */
[----:B------:R-:W-:Y:S01]  /*1850*/  PRMT R5, R67, 0x7632, R5 ;  /* 0x0000763243057816 */ /* 0x000fe20000000005 */
[----:B------:R-:W-:Y:S01]  /*1860*/  FMUL.FTZ R156, R42, R13 ;  /* 0x0000000d2a9c7220 */ /* 0x000fe20000410000 */
[----:B------:R-:W-:Y:S01]  /*1870*/  IADD3 R96, P0, R32, UR24, RZ ;  /* 0x0000001820607c10 */ /* 0x000fe2000ff1e0ff */
[----:B------:R-:W-:Y:S01]  /*1880*/  FADD.FTZ R9, -R54, R9 ;  /* 0x0000000936097221 */ /* 0x000fe20000010100 */
[----:B------:R-:W-:Y:S01]  /*1890*/  SHF.L.U32 R13, R5, 0x10, RZ ;  /* 0x00000010050d7819 */ /* 0x000fe200000006ff */
[----:B------:R-:W-:Y:S01]  /*18a0*/  FFMA.FTZ R5, R41, R34, R6 ;  /* 0x0000002229057223 */ /* 0x000fe20000010006 */
[----:B------:R-:W-:Y:S01]  /*18b0*/  IADD3 R29, R19, 0xdc00, RZ ;  /* 0x0000dc00131d7810 */ /* 0x000fe20007ffe0ff */
[----:B------:R-:W-:Y:S01]  /*18c0*/  FADD.FTZ R47, R47, R8 ;  /* 0x000000082f2f7221 */ /* 0x000fe20000010000 */
[----:B------:R-:W-:Y:S01]  /*18d0*/  IADD3 R98, P4, R32, UR26, RZ ;  /* 0x0000001a20627c10 */ /* 0x000fe2000ff9e0ff */
[----:B------:R-:W-:Y:S01]  /*18e0*/  FMUL.FTZ R8, R42, R9 ;  /* 0x000000092a087220 */ /* 0x000fe20000410000 */
[----:B------:R-:W-:Y:S01]  /*18f0*/  IADD3.X R97, R33, UR25, RZ, P0, !PT ;  /* 0x0000001921617c10 */ /* 0x000fe200087fe4ff */
[----:B------:R-:W-:Y:S01]  /*1900*/  FFMA.FTZ R9, R120, R13, R5 ;  /* 0x0000000d78097223 */ /* 0x000fe20000010005 */
[----:B------:R-:W-:-:S02]  /*1910*/  IADD3 R29, P3, R29, R14, RZ ;  /* 0x0000000e1d1d7210 */ /* 0x000fc40007f7e0ff */
[----:B------:R-:W-:Y:S02]  /*1920*/  SHF.L.U32 R5, R68, 0x10, RZ ;  /* 0x0000001044057819 */ /* 0x000fe400000006ff */
[----:B------:R-:W-:Y:S01]  /*1930*/  IADD3.X R99, R33, UR27, RZ, P4, !PT ;  /* 0x0000001b21637c10 */ /* 0x000fe2000a7fe4ff */
[----:B------:R-:W4:Y:S01]  /*1940*/  LDG.E.64.CONSTANT R96, desc[UR18][R96.64] ;  /* 0x0000001260607981 */ /* 0x000f22000c1e9b00 */
[----:B------:R-:W-:Y:S01]  /*1950*/  IADD3.X R30, RZ, R3, RZ, P3, !PT ;  /* 0x00000003ff1e7210 */ /* 0x000fe20001ffe4ff */
[--C-:B------:R-:W-:Y:S01]  /*1960*/  FADD.FTZ R155, -R54, R5.reuse ;  /* 0x00000005369b7221 */ /* 0x100fe20000010100 */
[----:B------:R-:W-:Y:S01]  /*1970*/  PRMT R5, R68, 0x7632, R5 ;  /* 0x0000763244057816 */ /* 0x000fe20000000005 */
[----:B------:R-:W-:Y:S01]  /*1980*/  FMUL.FTZ R10, R41, R34 ;  /* 0x00000022290a7220 */ /* 0x000fe20000410000 */
[----:B------:R-:W4:Y:S01]  /*1990*/  LDG.E.64.CONSTANT R98, desc[UR18][R98.64] ;  /* 0x0000001262627981 */ /* 0x000f22000c1e9b00 */
[C---:B------:R-:W-:Y:S01]  /*19a0*/  SHF.L.U64.HI R30, R29.reuse, 0x1, R30 ;  /* 0x000000011d1e7819 */ /* 0x040fe2000001021e */
[----:B------:R-:W-:Y:S01]  /*19b0*/  FFMA.FTZ R6, R8, R13, R11 ;  /* 0x0000000d08067223 */ /* 0x000fe2000001000b */
[----:B------:R-:W-:-:S02]  /*19c0*/  IMAD.SHL.U32 R29, R29, 0x2, RZ ;  /* 0x000000021d1d7824 */ /* 0x000fc400078e00ff */
[----:B------:R-:W-:Y:S01]  /*19d0*/  FADD.FTZ R50, R50, R13 ;  /* 0x0000000d32327221 */ /* 0x000fe20000010000 */
[----:B------:R-:W-:Y:S01]  /*19e0*/  SHF.L.U32 R11, R5, 0x10, RZ ;  /* 0x00000010050b7819 */ /* 0x000fe200000006ff */
[----:B------:R-:W-:Y:S01]  /*19f0*/  FFMA.FTZ R7, R156, R10, R7 ;  /* 0x0000000a9c077223 */ /* 0x000fe20000010007 */
[----:B------:R-:W-:Y:S01]  /*1a00*/  FMUL.FTZ R13, R120, R13 ;  /* 0x0000000d780d7220 */ /* 0x000fe20000410000 */
[C---:B------:R-:W-:Y:S02]  /*1a10*/  SHF.L.U32 R31, R70.reuse, 0x10, RZ ;  /* 0x00000010461f7819 */ /* 0x040fe400000006ff */
[----:B------:R-:W-:Y:S01]  /*1a20*/  PRMT R5, R70, 0x7632, R5 ;  /* 0x0000763246057816 */ /* 0x000fe20000000005 */
[----:B------:R-:W-:Y:S01]  /*1a30*/  FFMA.FTZ R8, R8, R13, R7 ;  /* 0x0000000d08087223 */ /* 0x000fe20000010007 */
[----:B------:R-:W-:Y:S01]  /*1a40*/  IADD3 R100, P0, R29, UR24, RZ ;  /* 0x000000181d647c10 */ /* 0x000fe2000ff1e0ff */
[----:B------:R-:W-:Y:S01]  /*1a50*/  FADD.FTZ R11, -R54, R11 ;  /* 0x0000000b360b7221 */ /* 0x000fe20000010100 */
[----:B------:R-:W-:Y:S01]  /*1a60*/  SHF.L.U32 R10, R5, 0x10, RZ ;  /* 0x00000010050a7819 */ /* 0x000fe200000006ff */
[----:B------:R-:W-:Y:S01]  /*1a70*/  FMUL.FTZ R7, R2, R31 ;  /* 0x0000001f02077220 */ /* 0x000fe20000410000 */
[C---:B------:R-:W-:Y:S01]  /*1a80*/  FMUL.FTZ R155, R42.reuse, R155 ;  /* 0x0000009b2a9b7220 */ /* 0x040fe20000410000 */
[----:B------:R-:W-:Y:S01]  /*1a90*/  IADD3 R102, P3, R29, UR26, RZ ;  /* 0x0000001a1d667c10 */ /* 0x000fe2000ff7e0ff */
[----:B------:R-:W-:Y:S01]  /*1aa0*/  FMUL.FTZ R11, R42, R11 ;  /* 0x0000000b2a0b7220 */ /* 0x000fe20000410000 */
[C---:B------:R-:W-:Y:S01]  /*1ab0*/  IADD3.X R101, R30.reuse, UR25, RZ, P0, !PT ;  /* 0x000000191e657c10 */ /* 0x040fe200087fe4ff */
[----:B------:R-:W-:Y:S01]  /*1ac0*/  FFMA.FTZ R7, R155, R7, R8 ;  /* 0x000000079b077223 */ /* 0x000fe20000010008 */
[-C--:B------:R-:W-:Y:S01]  /*1ad0*/  FMUL.FTZ R12, R121, R10.reuse ;  /* 0x0000000a790c7220 */ /* 0x080fe20000410000 */
[----:B------:R-:W-:Y:S01]  /*1ae0*/  IADD3.X R103, R30, UR27, RZ, P3, !PT ;  /* 0x0000001b1e677c10 */ /* 0x000fe20009ffe4ff */
[----:B------:R-:W-:-:S02]  /*1af0*/  FFMA.FTZ R4, R11, R10, R4 ;  /* 0x0000000a0b047223 */ /* 0x000fc40000010004 */
[--C-:B------:R-:W-:Y:S01]  /*1b00*/  FFMA.FTZ R11, R11, R12, R7.reuse ;  /* 0x0000000c0b0b7223 */ /* 0x100fe20000010007 */
[----:B------:R-:W4:Y:S01]  /*1b10*/  LDG.E.64.CONSTANT R100, desc[UR18][R100.64] ;  /* 0x0000001264647981 */ /* 0x000f22000c1e9b00 */
[C---:B------:R-:W-:Y:S01]  /*1b20*/  PRMT R7, R69.reuse, 0x7632, R7 ;  /* 0x0000763245077816 */ /* 0x040fe20000000007 */
[----:B------:R-:W-:Y:S01]  /*1b30*/  FFMA.FTZ R8, R2, R31, R9 ;  /* 0x0000001f02087223 */ /* 0x000fe20000010009 */
[----:B------:R-:W-:Y:S01]  /*1b40*/  SHF.L.U32 R9, R69, 0x10, RZ ;  /* 0x0000001045097819 */ /* 0x000fe200000006ff */
[----:B------:R-:W4:Y:S01]  /*1b50*/  LDG.E.64.CONSTANT R102, desc[UR18][R102.64] ;  /* 0x0000001266667981 */ /* 0x000f22000c1e9b00 */
[----:B------:R-:W-:Y:S01]  /*1b60*/  IADD3.X R27, RZ, R3, RZ, P2, !PT ;  /* 0x00000003ff1b7210 */ /* 0x000fe200017fe4ff */
[----:B------:R-:W-:Y:S01]  /*1b70*/  IMAD.U32 R13, R7, 0x10000, RZ ;  /* 0x00010000070d7824 */ /* 0x000fe200078e00ff */
[C---:B------:R-:W-:Y:S01]  /*1b80*/  SHF.L.U32 R28, R71.reuse, 0x10, RZ ;  /* 0x00000010471c7819 */ /* 0x040fe200000006ff */
[C---:B------:R-:W-:Y:S01]  /*1b90*/  FADD.FTZ R9, -R54.reuse, R9 ;  /* 0x0000000936097221 */ /* 0x040fe20000010100 */
[----:B------:R-:W-:Y:S01]  /*1ba0*/  PRMT R7, R71, 0x7632, R7 ;  /* 0x0000763247077816 */ /* 0x000fe20000000007 */
[----:B------:R-:W-:Y:S01]  /*1bb0*/  FFMA.FTZ R8, R121, R10, R8 ;  /* 0x0000000a79087223 */ /* 0x000fe20000010008 */
[----:B------:R-:W-:Y:S01]  /*1bc0*/  FADD.FTZ R13, -R54, R13 ;  /* 0x0000000d360d7221 */ /* 0x000fe20000010100 */
[C---:B------:R-:W-:Y:S01]  /*1bd0*/  SHF.L.U64.HI R27, R26.reuse, 0x1, R27 ;  /* 0x000000011a1b7819 */ /* 0x040fe2000001021b */
[----:B------:R-:W-:Y:S01]  /*1be0*/  FADD.FTZ R5, R47, R10 ;  /* 0x0000000a2f057221 */ /* 0x000fe20000010000 */
[----:B------:R-:W-:Y:S01]  /*1bf0*/  SHF.L.U32 R26, R26, 0x1, RZ ;  /* 0x000000011a1a7819 */ /* 0x000fe200000006ff */
[C---:B------:R-:W-:Y:S01]  /*1c00*/  FMUL.FTZ R154, R42.reuse, R9 ;  /* 0x000000092a9a7220 */ /* 0x040fe20000410000 */
[-C--:B------:R-:W-:Y:S01]  /*1c10*/  FMUL.FTZ R10, R41, R28.reuse ;  /* 0x0000001c290a7220 */ /* 0x080fe20000410000 */
[----:B------:R-:W-:Y:S01]  /*1c20*/  SHF.L.U32 R9, R7, 0x10, RZ ;  /* 0x0000001007097819 */ /* 0x000fe200000006ff */
[----:B------:R-:W-:Y:S01]  /*1c30*/  FMUL.FTZ R13, R42, R13 ;  /* 0x0000000d2a0d7220 */ /* 0x000fe20000410000 */
[----:B------:R-:W-:Y:S01]  /*1c40*/  FFMA.FTZ R7, R41, R28, R8 ;  /* 0x0000001c29077223 */ /* 0x000fe20000010008 */
[----:B------:R-:W-:Y:S01]  /*1c50*/  IADD3 R104, P0, R26, UR24, RZ ;  /* 0x000000181a687c10 */ /* 0x000fe2000ff1e0ff */
[----:B------:R-:W-:Y:S01]  /*1c60*/  FFMA.FTZ R10, R154, R10, R11 ;  /* 0x0000000a9a0a7223 */ /* 0x000fe2000001000b */
[-C--:B------:R-:W-:Y:S01]  /*1c70*/  FMUL.FTZ R11, R120, R9.reuse ;  /* 0x00000009780b7220 */ /* 0x080fe20000410000 */
[----:B------:R-:W-:Y:S01]  /*1c80*/  FADD.FTZ R50, R50, R9 ;  /* 0x0000000932327221 */ /* 0x000fe20000010000 */
[-C--:B------:R-:W-:Y:S01]  /*1c90*/  FFMA.FTZ R47, R13, R9.reuse, R6 ;  /* 0x000000090d2f7223 */ /* 0x080fe20000010006 */
[----:B------:R-:W-:Y:S01]  /*1ca0*/  FFMA.FTZ R7, R120, R9, R7 ;  /* 0x0000000978077223 */ /* 0x000fe20000010007 */
[----:B------:R-:W-:-:S02]  /*1cb0*/  SHF.L.U32 R9, R72, 0x10, RZ ;  /* 0x0000001048097819 */ /* 0x000fc400000006ff */
[----:B------:R-:W-:Y:S02]  /*1cc0*/  IADD3.X R105, R27, UR25, RZ, P0, !PT ;  /* 0x000000191b697c10 */ /* 0x000fe400087fe4ff */
[----:B------:R-:W-:Y:S02]  /*1cd0*/  PRMT R6, R72, 0x7632, R6 ;  /* 0x0000763248067816 */ /* 0x000fe40000000006 */
[----:B------:R-:W-:Y:S01]  /*1ce0*/  IADD3 R106, P2, R26, UR26, RZ ;  /* 0x0000001a1a6a7c10 */ /* 0x000fe2000ff5e0ff */
[----:B------:R-:W-:Y:S01]  /*1cf0*/  FFMA.FTZ R10, R13, R11, R10 ;  /* 0x0000000b0d0a7223 */ /* 0x000fe2000001000a */
[----:B------:R-:W-:Y:S01]  /*1d00*/  IADD3 R15, R19, 0x10400, RZ ;  /* 0x00010400130f7810 */ /* 0x000fe20007ffe0ff */
[C---:B------:R-:W-:Y:S01]  /*1d10*/  IMAD.U32 R25, R74.reuse, 0x10000, RZ ;  /* 0x000100004a197824 */ /* 0x040fe200078e00ff */
[----:B------:R-:W-:Y:S01]  /*1d20*/  PRMT R8, R74, 0x7632, R8 ;  /* 0x000076324a087816 */ /* 0x000fe20000000008 */
[----:B------:R-:W-:Y:S01]  /*1d30*/  FADD.FTZ R9, -R54, R9 ;  /* 0x0000000936097221 */ /* 0x000fe20000010100 */
[----:B------:R-:W-:Y:S01]  /*1d40*/  SHF.L.U32 R11, R6, 0x10, RZ ;  /* 0x00000010060b7819 */ /* 0x000fe200000006ff */
[----:B------:R-:W4:Y:S01]  /*1d50*/  LDG.E.64.CONSTANT R104, desc[UR18][R104.64] ;  /* 0x0000001268687981 */ /* 0x000f22000c1e9b00 */
[----:B------:R-:W-:Y:S01]  /*1d60*/  IADD3.X R107, R27, UR27, RZ, P2, !PT ;  /* 0x0000001b1b6b7c10 */ /* 0x000fe200097fe4ff */
[----:B------:R-:W-:Y:S01]  /*1d70*/  FMUL.FTZ R153, R42, R9 ;  /* 0x000000092a997220 */ /* 0x000fe20000410000 */
[----:B------:R-:W-:-:S02]  /*1d80*/  IADD3 R22, P1, R15, R14, RZ ;  /* 0x0000000e0f167210 */ /* 0x000fc40007f3e0ff */
[----:B------:R-:W-:Y:S01]  /*1d90*/  SHF.L.U32 R6, R8, 0x10, RZ ;  /* 0x0000001008067819 */ /* 0x000fe200000006ff */
[----:B------:R-:W-:Y:S01]  /*1da0*/  FMUL.FTZ R8, R2, R25 ;  /* 0x0000001902087220 */ /* 0x000fe20000410000 */
[----:B------:R-:W-:Y:S01]  /*1db0*/  FADD.FTZ R11, -R54, R11 ;  /* 0x0000000b360b7221 */ /* 0x000fe20000010100 */
[----:B------:R-:W4:Y:S01]  /*1dc0*/  LDG.E.64.CONSTANT R106, desc[UR18][R106.64] ;  /* 0x000000126a6a7981 */ /* 0x000f22000c1e9b00 */
[----:B------:R-:W-:Y:S01]  /*1dd0*/  IADD3.X R23, RZ, R3, RZ, P1, !PT ;  /* 0x00000003ff177210 */ /* 0x000fe20000ffe4ff */
[----:B------:R-:W-:Y:S01]  /*1de0*/  FFMA.FTZ R8, R153, R8, R10 ;  /* 0x0000000899087223 */ /* 0x000fe2000001000a */
[----:B------:R-:W-:Y:S01]  /*1df0*/  FMUL.FTZ R10, R121, R6 ;  /* 0x00000006790a7220 */ /* 0x000fe20000410000 */
[----:B------:R-:W-:Y:S01]  /*1e00*/  FMUL.FTZ R9, R42, R11 ;  /* 0x0000000b2a097220 */ /* 0x000fe20000410000 */
[C---:B------:R-:W-:Y:S02]  /*1e10*/  SHF.L.U64.HI R23, R22.reuse, 0x1, R23 ;  /* 0x0000000116177819 */ /* 0x040fe40000010217 */
[----:B------:R-:W-:Y:S01]  /*1e20*/  SHF.L.U32 R22, R22, 0x1, RZ ;  /* 0x0000000116167819 */ /* 0x000fe200000006ff */
[----:B------:R-:W-:Y:S01]  /*1e30*/  FFMA.FTZ R13, R9, R10, R8 ;  /* 0x0000000a090d7223 */ /* 0x000fe20000010008 */
[----:B------:R-:W-:-:S02]  /*1e40*/  IADD3 R17, R19, 0x11800, RZ ;  /* 0x0001180013117810 */ /* 0x000fc40007ffe0ff */
[C---:B------:R-:W-:Y:S02]  /*1e50*/  SHF.L.U32 R11, R73.reuse, 0x10, RZ ;  /* 0x00000010490b7819 */ /* 0x040fe400000006ff */
[----:B------:R-:W-:Y:S02]  /*1e60*/  PRMT R8, R73, 0x7632, R8 ;  /* 0x0000763249087816 */ /* 0x000fe40000000008 */
[----:B------:R-:W-:Y:S01]  /*1e70*/  IADD3 R108, P0, R22, UR24, RZ ;  /* 0x00000018166c7c10 */ /* 0x000fe2000ff1e0ff */
[--C-:B------:R-:W-:Y:S01]  /*1e80*/  FADD.FTZ R15, -R54, R11.reuse ;  /* 0x0000000b360f7221 */ /* 0x100fe20000010100 */
[----:B------:R-:W-:Y:S01]  /*1e90*/  IADD3 R18, P5, R17, R14, RZ ;  /* 0x0000000e11127210 */ /* 0x000fe20007fbe0ff */
[C---:B------:R-:W-:Y:S01]  /*1ea0*/  IMAD.U32 R24, R75.reuse, 0x10000, RZ ;  /* 0x000100004b187824 */ /* 0x040fe200078e00ff */
[----:B------:R-:W-:Y:S02]  /*1eb0*/  SHF.L.U32 R17, R8, 0x10, RZ ;  /* 0x0000001008117819 */ /* 0x000fe400000006ff */
[----:B------:R-:W-:-:S02]  /*1ec0*/  PRMT R11, R75, 0x7632, R11 ;  /* 0x000076324b0b7816 */ /* 0x000fc4000000000b */
[----:B------:R-:W-:Y:S02]  /*1ed0*/  IADD3 R110, P1, R22, UR26, RZ ;  /* 0x0000001a166e7c10 */ /* 0x000fe4000ff3e0ff */
[----:B------:R-:W-:Y:S01]  /*1ee0*/  IADD3.X R109, R23, UR25, RZ, P0, !PT ;  /* 0x00000019176d7c10 */ /* 0x000fe200087fe4ff */
[----:B------:R-:W-:Y:S01]  /*1ef0*/  FMUL.FTZ R152, R42, R15 ;  /* 0x0000000f2a987220 */ /* 0x000fe20000410000 */
[----:B------:R-:W-:Y:S01]  /*1f00*/  FMUL.FTZ R8, R41, R24 ;  /* 0x0000001829087220 */ /* 0x000fe20000410000 */
[----:B------:R-:W-:Y:S01]  /*1f10*/  SHF.L.U32 R11, R11, 0x10, RZ ;  /* 0x000000100b0b7819 */ /* 0x000fe200000006ff */
[----:B------:R-:W-:Y:S01]  /*1f20*/  FADD.FTZ R17, -R54, R17 ;  /* 0x0000001136117221 */ /* 0x000fe20000010100 */
[----:B------:R-:W-:Y:S01]  /*1f30*/  FFMA.FTZ R9, R9, R6, R4 ;  /* 0x0000000609097223 */ /* 0x000fe20000010004 */
[----:B------:R-:W-:Y:S01]  /*1f40*/  SHF.L.U32 R15, R76, 0x10, RZ ;  /* 0x000000104c0f7819 */ /* 0x000fe200000006ff */
[----:B------:R-:W4:Y:S01]  /*1f50*/  LDG.E.64.CONSTANT R108, desc[UR18][R108.64] ;  /* 0x000000126c6c7981 */ /* 0x000f22000c1e9b00 */
[----:B------:R-:W-:-:S02]  /*1f60*/  IADD3.X R111, R23, UR27, RZ, P1, !PT ;  /* 0x0000001b176f7c10 */ /* 0x000fc40008ffe4ff */
[----:B------:R-:W-:Y:S01]  /*1f70*/  PRMT R4, R76, 0x7632, R4 ;  /* 0x000076324c047816 */ /* 0x000fe20000000004 */
[----:B------:R-:W-:Y:S01]  /*1f80*/  FFMA.FTZ R8, R152, R8, R13 ;  /* 0x0000000898087223 */ /* 0x000fe2000001000d */
[----:B------:R-:W-:Y:S01]  /*1f90*/  FMUL.FTZ R10, R42, R17 ;  /* 0x000000112a0a7220 */ /* 0x000fe20000410000 */
[----:B------:R-:W-:Y:S01]  /*1fa0*/  FMUL.FTZ R13, R120, R11 ;  /* 0x0000000b780d7220 */ /* 0x000fe20000410000 */
[----:B------:R-:W-:Y:S02]  /*1fb0*/  IMAD.U32 R21, R78, 0x10000, RZ ;  /* 0x000100004e157824 */ /* 0x000fe400078e00ff */
[----:B------:R-:W-:Y:S01]  /*1fc0*/  FADD.FTZ R15, -R54, R15 ;  /* 0x0000000f360f7221 */ /* 0x000fe20000010100 */
[----:B------:R-:W-:Y:S01]  /*1fd0*/  SHF.L.U32 R17, R4, 0x10, RZ ;  /* 0x0000001004117819 */ /* 0x000fe200000006ff */
[----:B------:R-:W-:Y:S01]  /*1fe0*/  FFMA.FTZ R4, R2, R25, R7 ;  /* 0x0000001902047223 */ /* 0x000fe20000010007 */
[----:B------:R-:W4:Y:S01]  /*1ff0*/  LDG.E.64.CONSTANT R110, desc[UR18][R110.64] ;  /* 0x000000126e6e7981 */ /* 0x000f22000c1e9b00 */
[----:B------:R-:W-:Y:S01]  /*2000*/  FFMA.FTZ R13, R10, R13, R8 ;  /* 0x0000000d0a0d7223 */ /* 0x000fe20000010008 */
[----:B------:R-:W-:Y:S01]  /*2010*/  FMUL.FTZ R7, R2, R21 ;  /* 0x0000001502077220 */ /* 0x000fe20000410000 */
[----:B------:R-:W-:Y:S01]  /*2020*/  FMUL.FTZ R150, R42, R15 ;  /* 0x0000000f2a967220 */ /* 0x000fe20000410000 */
[----:B------:R-:W-:Y:S01]  /*2030*/  FADD.FTZ R5, R5, R6 ;  /* 0x0000000605057221 */ /* 0x000fe20000010000 */
[----:B------:R-:W-:Y:S01]  /*2040*/  FFMA.FTZ R6, R121, R6, R4 ;  /* 0x0000000679067223 */ /* 0x000fe20000010004 */
[----:B------:R-:W-:Y:S01]  /*2050*/  PRMT R8, R78, 0x7632, R8 ;  /* 0x000076324e087816 */ /* 0x000fe20000000008 */
[----:B------:R-:W-:-:S02]  /*2060*/  FFMA.FTZ R13, R150, R7, R13 ;  /* 0x00000007960d7223 */ /* 0x000fc4000001000d */
[----:B------:R-:W-:Y:S01]  /*2070*/  FFMA.FTZ R7, R41, R24, R6 ;  /* 0x0000001829077223 */ /* 0x000fe20000010006 */
[----:B------:R-:W-:Y:S01]  /*2080*/  FFMA.FTZ R47, R10, R11, R47 ;  /* 0x0000000b0a2f7223 */ /* 0x000fe2000001002f */
[----:B------:R-:W-:Y:S01]  /*2090*/  SHF.L.U32 R4, R8, 0x10, RZ ;  /* 0x0000001008047819 */ /* 0x000fe200000006ff */
[----:B------:R-:W-:Y:S01]  /*20a0*/  FADD.FTZ R50, R50, R11 ;  /* 0x0000000b32327221 */ /* 0x000fe20000010000 */
[----:B------:R-:W-:Y:S01]  /*20b0*/  FADD.FTZ R17, -R54, R17 ;  /* 0x0000001136117221 */ /* 0x000fe20000010100 */
[----:B------:R-:W-:Y:S01]  /*20c0*/  IADD3.X R15, RZ, R3, RZ, P5, !PT ;  /* 0x00000003ff0f7210 */ /* 0x000fe20002ffe4ff */
[--C-:B------:R-:W-:Y:S01]  /*20d0*/  FFMA.FTZ R11, R120, R11, R7.reuse ;  /* 0x0000000b780b7223 */ /* 0x100fe20000010007 */
[----:B------:R-:W-:Y:S01]  /*20e0*/  PRMT R7, R77, 0x7632, R7 ;  /* 0x000076324d077816 */ /* 0x000fe20000000007 */
[----:B------:R-:W-:Y:S01]  /*20f0*/  FMUL.FTZ R8, R121, R4 ;  /* 0x0000000479087220 */ /* 0x000fe20000410000 */
[----:B------:R-:W-:Y:S01]  /*2100*/  FMUL.FTZ R6, R42, R17 ;  /* 0x000000112a067220 */ /* 0x000fe20000410000 */
[----:B------:R-:W-:-:S02]  /*2110*/  SHF.L.U64.HI R20, R18, 0x1, R15 ;  /* 0x0000000112147819 */ /* 0x000fc4000001020f */
[----:B------:R-:W-:Y:S01]  /*2120*/  SHF.L.U32 R15, R7, 0x10, RZ ;  /* 0x00000010070f7819 */ /* 0x000fe200000006ff */
[----:B------:R-:W-:Y:S01]  /*2130*/  FFMA.FTZ R10, R6, R8, R13 ;  /* 0x00000008060a7223 */ /* 0x000fe2000001000d */
[----:B------:R-:W-:Y:S02]  /*2140*/  SHF.L.U32 R18, R18, 0x1, RZ ;  /* 0x0000000112127819 */ /* 0x000fe400000006ff */
[----:B------:R-:W-:Y:S01]  /*2150*/  PRMT R8, R79, 0x7632, R8 ;  /* 0x000076324f087816 */ /* 0x000fe20000000008 */
[----:B------:R-:W-:Y:S01]  /*2160*/  FADD.FTZ R15, -R54, R15 ;  /* 0x0000000f360f7221 */ /* 0x000fe20000010100 */
[----:B------:R-:W-:Y:S02]  /*2170*/  IADD3 R112, P0, R18, UR24, RZ ;  /* 0x0000001812707c10 */ /* 0x000fe4000ff1e0ff */
[----:B------:R-:W-:Y:S01]  /*2180*/  SHF.L.U32 R7, R8, 0x10, RZ ;  /* 0x0000001008077819 */ /* 0x000fe200000006ff */
[----:B------:R-:W-:Y:S01]  /*2190*/  FMUL.FTZ R8, R42, R15 ;  /* 0x0000000f2a087220 */ /* 0x000fe20000410000 */
[----:B------:R-:W-:-:S02]  /*21a0*/  IADD3 R114, P1, R18, UR26, RZ ;  /* 0x0000001a12727c10 */ /* 0x000fc4000ff3e0ff */
[----:B------:R-:W-:Y:S02]  /*21b0*/  SHF.L.U32 R15, R80, 0x10, RZ ;  /* 0x00000010500f7819 */ /* 0x000fe400000006ff */
[----:B------:R-:W-:Y:S02]  /*21c0*/  IADD3.X R113, R20, UR25, RZ, P0, !PT ;  /* 0x0000001914717c10 */ /* 0x000fe400087fe4ff */
[----:B------:R-:W-:Y:S01]  /*21d0*/  IADD3 R19, R19, 0x12c00, RZ ;  /* 0x00012c0013137810 */ /* 0x000fe20007ffe0ff */
[----:B------:R-:W-:Y:S01]  /*21e0*/  FADD.FTZ R15, -R54, R15 ;  /* 0x0000000f360f7221 */ /* 0x000fe20000010100 */
[----:B------:R-:W-:Y:S02]  /*21f0*/  IADD3.X R115, R20, UR27, RZ, P1, !PT ;  /* 0x0000001b14737c10 */ /* 0x000fe40008ffe4ff */
[----:B------:R-:W-:Y:S01]  /*2200*/  IADD3 R14, P6, R19, R14, RZ ;  /* 0x0000000e130e7210 */ /* 0x000fe20007fde0ff */
[----:B------:R-:W4:Y:S01]  /*2210*/  LDG.E.64.CONSTANT R112, desc[UR18][R112.64] ;  /* 0x0000001270707981 */ /* 0x000f22000c1e9b00 */
[----:B------:R-:W-:-:S02]  /*2220*/  FMUL.FTZ R148, R42, R15 ;  /* 0x0000000f2a947220 */ /* 0x000fc40000410000 */
[----:B------:R-:W-:Y:S01]  /*2230*/  IADD3.X R15, RZ, R3, RZ, P6, !PT ;  /* 0x00000003ff0f7210 */ /* 0x000fe200037fe4ff */
[----:B------:R-:W4:Y:S03]  /*2240*/  LDG.E.64.CONSTANT R114, desc[UR18][R114.64] ;  /* 0x0000001272727981 */ /* 0x000f26000c1e9b00 */
[C---:B------:R-:W-:Y:S02]  /*2250*/  SHF.L.U64.HI R15, R14.reuse, 0x1, R15 ;  /* 0x000000010e0f7819 */ /* 0x040fe4000001020f */
[----:B------:R-:W-:-:S04]  /*2260*/  SHF.L.U32 R14, R14, 0x1, RZ ;  /* 0x000000010e0e7819 */ /* 0x000fc800000006ff */
[C---:B------:R-:W-:Y:S02]  /*2270*/  IADD3 R116, P0, R14.reuse, UR24, RZ ;  /* 0x000000180e747c10 */ /* 0x040fe4000ff1e0ff */
[----:B------:R-:W-:Y:S02]  /*2280*/  IADD3 R118, P1, R14, UR26, RZ ;  /* 0x0000001a0e767c10 */ /* 0x000fe4000ff3e0ff */
[C---:B------:R-:W-:Y:S02]  /*2290*/  IADD3.X R117, R15.reuse, UR25, RZ, P0, !PT ;  /* 0x000000190f757c10 */ /* 0x040fe400087fe4ff */
[----:B------:R-:W-:-:S04]  /*22a0*/  IADD3.X R119, R15, UR27, RZ, P1, !PT ;  /* 0x0000001b0f777c10 */ /* 0x000fc80008ffe4ff */
[----:B------:R-:W4:Y:S04]  /*22b0*/  LDG.E.64.CONSTANT R116, desc[UR18][R116.64] ;  /* 0x0000001274747981 */ /* 0x000f28000c1e9b00 */
[----:B------:R-:W4:Y:S01]  /*22c0*/  LDG.E.64.CONSTANT R118, desc[UR18][R118.64] ;  /* 0x0000001276767981 */ /* 0x000f22000c1e9b00 */
[----:B------:R-:W-:Y:S01]  /*22d0*/  SHF.L.U32 R13, R77, 0x10, RZ ;  /* 0x000000104d0d7819 */ /* 0x000fe200000006ff */
[----:B------:R-:W-:Y:S02]  /*22e0*/  IMAD.U32 R19, R79, 0x10000, RZ ;  /* 0x000100004f137824 */ /* 0x000fe400078e00ff */
[----:B------:R-:W-:Y:S02]  /*22f0*/  FFMA.FTZ R9, R6, R4, R9 ;  /* 0x0000000406097223 */ /* 0x000fe40000010009 */
[----:B------:R-:W-:Y:S01]  /*2300*/  FADD.FTZ R13, -R54, R13 ;  /* 0x0000000d360d7221 */ /* 0x000fe20000010100 */
[----:B------:R-:W-:Y:S01]  /*2310*/  FMUL.FTZ R12, R41, R19 ;  /* 0x00000013290c7220 */ /* 0x000fe20000410000 */
[----:B------:R-:W-:-:S02]  /*2320*/  PRMT R6, R80, 0x7632, R6 ;  /* 0x0000763250067816 */ /* 0x000fc40000000006 */
[----:B------:R-:W-:Y:S01]  /*2330*/  FMUL.FTZ R149, R42, R13 ;  /* 0x0000000d2a957220 */ /* 0x000fe20000410000 */
[----:B------:R-:W-:Y:S01]  /*2340*/  FMUL.FTZ R13, R120, R7 ;  /* 0x00000007780d7220 */ /* 0x000fe20000410000 */
[----:B------:R-:W-:Y:S01]  /*2350*/  SHF.L.U32 R43, R6, 0x10, RZ ;  /* 0x00000010062b7819 */ /* 0x000fe200000006ff */
[----:B------:R-:W-:Y:S01]  /*2360*/  FFMA.FTZ R6, R2, R21, R11 ;  /* 0x0000001502067223 */ /* 0x000fe2000001000b */
[----:B------:R-:W-:Y:S01]  /*2370*/  FFMA.FTZ R10, R149, R12, R10 ;  /* 0x0000000c950a7223 */ /* 0x000fe2000001000a */
[----:B------:R-:W-:Y:S01]  /*2380*/  FFMA.FTZ R47, R8, R7, R47 ;  /* 0x00000007082f7223 */ /* 0x000fe2000001002f */
[----:B------:R-:W-:Y:S02]  /*2390*/  IMAD.U32 R17, R82, 0x10000, RZ ;  /* 0x0001000052117824 */ /* 0x000fe400078e00ff */
[----:B------:R-:W-:Y:S01]  /*23a0*/  FFMA.FTZ R6, R121, R4, R6 ;  /* 0x0000000479067223 */ /* 0x000fe20000010006 */
[----:B------:R-:W-:Y:S01]  /*23b0*/  FFMA.FTZ R13, R8, R13, R10 ;  /* 0x0000000d080d7223 */ /* 0x000fe2000001000a */
[----:B------:R-:W-:Y:S01]  /*23c0*/  PRMT R8, R82, 0x7632, R8 ;  /* 0x0000763252087816 */ /* 0x000fe20000000008 */
[----:B------:R-:W-:Y:S01]  /*23d0*/  FADD.FTZ R130, R5, R4 ;  /* 0x0000000405827221 */ /* 0x000fe20000010000 */
[----:B------:R-:W-:Y:S01]  /*23e0*/  SHF.L.U32 R11, R81, 0x10, RZ ;  /* 0x00000010510b7819 */ /* 0x000fe200000006ff */
[----:B------:R-:W-:Y:S01]  /*23f0*/  FFMA.FTZ R5, R41, R19, R6 ;  /* 0x0000001329057223 */ /* 0x000fe20000010006 */
[----:B------:R-:W-:Y:S01]  /*2400*/  SHF.L.U32 R4, R8, 0x10, RZ ;  /* 0x0000001008047819 */ /* 0x000fe200000006ff */
[----:B------:R-:W-:Y:S01]  /*2410*/  FMUL.FTZ R10, R2, R17 ;  /* 0x00000011020a7220 */ /* 0x000fe20000410000 */
[----:B------:R-:W-:Y:S01]  /*2420*/  FADD.FTZ R43, -R54, R43 ;  /* 0x0000002b362b7221 */ /* 0x000fe20000010100 */
[----:B------:R-:W-:Y:S01]  /*2430*/  FADD.FTZ R50, R50, R7 ;  /* 0x0000000732327221 */ /* 0x000fe20000010000 */
[----:B------:R-:W-:Y:S01]  /*2440*/  FFMA.FTZ R7, R120, R7, R5 ;  /* 0x0000000778077223 */ /* 0x000fe20000010005 */
[----:B------:R-:W-:Y:S01]  /*2450*/  FFMA.FTZ R13, R148, R10, R13 ;  /* 0x0000000a940d7223 */ /* 0x000fe2000001000d */
[----:B------:R-:W-:Y:S01]  /*2460*/  FMUL.FTZ R8, R121, R4 ;  /* 0x0000000479087220 */ /* 0x000fe20000410000 */
[----:B------:R-:W-:Y:S01]  /*2470*/  FMUL.FTZ R6, R42, R43 ;  /* 0x0000002b2a067220 */ /* 0x000fe20000410000 */
[----:B------:R-:W-:Y:S01]  /*2480*/  FADD.FTZ R11, -R54, R11 ;  /* 0x0000000b360b7221 */ /* 0x000fe20000010100 */
[----:B------:R-:W-:-:S02]  /*2490*/  PRMT R5, R81, 0x7632, R5 ;  /* 0x0000763251057816 */ /* 0x000fc40000000005 */
[C---:B------:R-:W-:Y:S01]  /*24a0*/  SHF.L.U32 R16, R83.reuse, 0x10, RZ ;  /* 0x0000001053107819 */ /* 0x040fe200000006ff */
[----:B------:R-:W-:Y:S01]  /*24b0*/  FFMA.FTZ R10, R6, R8, R13 ;  /* 0x00000008060a7223 */ /* 0x000fe2000001000d */
[----:B------:R-:W-:Y:S01]  /*24c0*/  FMUL.FTZ R147, R42, R11 ;  /* 0x0000000b2a937220 */ /* 0x000fe20000410000 */
[----:B------:R-:W-:Y:S01]  /*24d0*/  PRMT R8, R83, 0x7632, R8 ;  /* 0x0000763253087816 */ /* 0x000fe20000000008 */
[----:B------:R-:W-:Y:S02]  /*24e0*/  IMAD.U32 R11, R5, 0x10000, RZ ;  /* 0x00010000050b7824 */ /* 0x000fe400078e00ff */
[----:B------:R-:W-:Y:S01]  /*24f0*/  FFMA.FTZ R5, R6, R4, R9 ;  /* 0x0000000406057223 */ /* 0x000fe20000010009 */
[----:B------:R-:W-:Y:S01]  /*2500*/  FMUL.FTZ R12, R41, R16 ;  /* 0x00000010290c7220 */ /* 0x000fe20000410000 */
[----:B------:R-:W-:Y:S01]  /*2510*/  SHF.L.U32 R6, R8, 0x10, RZ ;  /* 0x0000001008067819 */ /* 0x000fe200000006ff */
[----:B------:R-:W-:Y:S01]  /*2520*/  FADD.FTZ R11, -R54, R11 ;  /* 0x0000000b360b7221 */ /* 0x000fe20000010100 */
[----:B--2---:R-:W-:Y:S01]  /*2530*/  SHF.L.U32 R9, R84, 0x10, RZ ;  /* 0x0000001054097819 */ /* 0x004fe200000006ff */
[----:B------:R-:W-:Y:S01]  /*2540*/  FFMA.FTZ R3, R147, R12, R10 ;  /* 0x0000000c93037223 */ /* 0x000fe2000001000a */
[----:B---3--:R-:W-:-:S02]  /*2550*/  IMAD.U32 R13, R86, 0x10000, RZ ;  /* 0x00010000560d7824 */ /* 0x008fc400078e00ff */
[----:B------:R-:W-:Y:S01]  /*2560*/  FMUL.FTZ R8, R42, R11 ;  /* 0x0000000b2a087220 */ /* 0x000fe20000410000 */
[----:B------:R-:W-:Y:S01]  /*2570*/  FMUL.FTZ R10, R120, R6 ;  /* 0x00000006780a7220 */ /* 0x000fe20000410000 */
[----:B------:R-:W-:Y:S01]  /*2580*/  FADD.FTZ R11, -R54, R9 ;  /* 0x00000009360b7221 */ /* 0x000fe20000010100 */
[----:B------:R-:W-:Y:S02]  /*2590*/  FMUL.FTZ R46, R2, R13 ;  /* 0x0000000d022e7220 */ /* 0x000fe40000410000 */
[--C-:B------:R-:W-:Y:S01]  /*25a0*/  FFMA.FTZ R9, R8, R10, R3.reuse ;  /* 0x0000000a08097223 */ /* 0x100fe20000010003 */
[----:B------:R-:W-:Y:S01]  /*25b0*/  FMUL.FTZ R146, R42, R11 ;  /* 0x0000000b2a927220 */ /* 0x000fe20000410000 */
[----:B------:R-:W-:-:S03]  /*25c0*/  PRMT R3, R84, 0x7632, R3 ;  /* 0x0000763254037816 */ /* 0x000fc60000000003 */
[--C-:B------:R-:W-:Y:S01]  /*25d0*/  FFMA.FTZ R46, R146, R46, R9.reuse ;  /* 0x0000002e922e7223 */ /* 0x100fe20000010009 */
[----:B------:R-:W-:Y:S02]  /*25e0*/  PRMT R9, R86, 0x7632, R9 ;  /* 0x0000763256097816 */ /* 0x000fe40000000009 */
[----:B------:R-:W-:Y:S02]  /*25f0*/  SHF.L.U32 R3, R3, 0x10, RZ ;  /* 0x0000001003037819 */ /* 0x000fe400000006ff */
[----:B------:R-:W-:-:S03]  /*2600*/  SHF.L.U32 R9, R9, 0x10, RZ ;  /* 0x0000001009097819 */ /* 0x000fc600000006ff */
[----:B------:R-:W-:Y:S01]  /*2610*/  FADD.FTZ R3, -R54, R3 ;  /* 0x0000000336037221 */ /* 0x000fe20000010100 */
[----:B------:R-:W-:Y:S01]  /*2620*/  FFMA.FTZ R47, R8, R6, R47 ;  /* 0x00000006082f7223 */ /* 0x000fe2000001002f */
[----:B------:R-:W-:Y:S01]  /*2630*/  FMUL.FTZ R8, R121, R9 ;  /* 0x0000000979087220 */ /* 0x000fe20000410000 */
[C---:B------:R-:W-:Y:S01]  /*2640*/  SHF.L.U32 R145, R85.reuse, 0x10, RZ ;  /* 0x0000001055917819 */ /* 0x040fe200000006ff */
[----:B------:R-:W-:Y:S01]  /*2650*/  FMUL.FTZ R3, R42, R3 ;  /* 0x000000032a037220 */ /* 0x000fe20000410000 */
[----:B------:R-:W-:Y:S01]  /*2660*/  PRMT R10, R85, 0x7632, R10 ;  /* 0x00007632550a7816 */ /* 0x000fe2000000000a */
[----:B------:R-:W-:Y:S01]  /*2670*/  FFMA.FTZ R7, R2, R17, R7 ;  /* 0x0000001102077223 */ /* 0x000fe20000010007 */
[----:B------:R-:W-:Y:S01]  /*2680*/  SHF.L.U32 R12, R87, 0x10, RZ ;  /* 0x00000010570c7819 */ /* 0x000fe200000006ff */
[----:B------:R-:W-:Y:S01]  /*2690*/  FFMA.FTZ R46, R3, R8, R46 ;  /* 0x00000008032e7223 */ /* 0x000fe2000001002e */
[----:B------:R-:W-:Y:S01]  /*26a0*/  PRMT R8, R87, 0x7632, R8 ;  /* 0x0000763257087816 */ /* 0x000fe20000000008 */
[----:B------:R-:W-:Y:S01]  /*26b0*/  FADD.FTZ R145, -R54, R145 ;  /* 0x0000009136917221 */ /* 0x000fe20000010100 */
[----:B------:R-:W-:Y:S01]  /*26c0*/  FFMA.FTZ R7, R121, R4, R7 ;  /* 0x0000000479077223 */ /* 0x000fe20000010007 */
[----:B------:R-:W-:-:S02]  /*26d0*/  IMAD.U32 R10, R10, 0x10000, RZ ;  /* 0x000100000a0a7824 */ /* 0x000fc400078e00ff */
[----:B------:R-:W-:Y:S01]  /*26e0*/  FADD.FTZ R130, R130, R4 ;  /* 0x0000000482827221 */ /* 0x000fe20000010000 */
[----:B------:R-:W-:Y:S01]  /*26f0*/  SHF.L.U32 R8, R8, 0x10, RZ ;  /* 0x0000001008087819 */ /* 0x000fe200000006ff */
[C---:B------:R-:W-:Y:S01]  /*2700*/  FMUL.FTZ R4, R41.reuse, R12 ;  /* 0x0000000c29047220 */ /* 0x040fe20000410000 */
[----:B------:R-:W-:Y:S01]  /*2710*/  FMUL.FTZ R145, R42, R145 ;  /* 0x000000912a917220 */ /* 0x000fe20000410000 */
[----:B------:R-:W-:Y:S01]  /*2720*/  FFMA.FTZ R7, R41, R16, R7 ;  /* 0x0000001029077223 */ /* 0x000fe20000010007 */
[----:B------:R-:W-:Y:S01]  /*2730*/  FADD.FTZ R10, -R54, R10 ;  /* 0x0000000a360a7221 */ /* 0x000fe20000010100 */
[C---:B----4-:R-:W-:Y:S01]  /*2740*/  SHF.L.U32 R144, R88.reuse, 0x10, RZ ;  /* 0x0000001058907819 */ /* 0x050fe200000006ff */
[----:B------:R-:W-:Y:S01]  /*2750*/  FFMA.FTZ R5, R3, R9, R5 ;  /* 0x0000000903057223 */ /* 0x000fe20000010005 */
[----:B------:R-:W-:Y:S01]  /*2760*/  PRMT R3, R88, 0x7632, R3 ;  /* 0x0000763258037816 */ /* 0x000fe20000000003 */
[----:B------:R-:W-:Y:S01]  /*2770*/  FADD.FTZ R50, R50, R6 ;  /* 0x0000000632327221 */ /* 0x000fe20000010000 */
[----:B------:R-:W-:Y:S01]  /*2780*/  FFMA.FTZ R46, R145, R4, R46 ;  /* 0x00000004912e7223 */ /* 0x000fe2000001002e */
[C-C-:B------:R-:W-:Y:S01]  /*2790*/  FFMA.FTZ R6, R120.reuse, R6, R7.reuse ;  /* 0x0000000678067223 */ /* 0x140fe20000010007 */
[----:B------:R-:W-:Y:S01]  /*27a0*/  FMUL.FTZ R4, R120, R8 ;  /* 0x0000000878047220 */ /* 0x000fe20000410000 */
[----:B------:R-:W-:Y:S01]  /*27b0*/  FMUL.FTZ R10, R42, R10 ;  /* 0x0000000a2a0a7220 */ /* 0x000fe20000410000 */
[----:B------:R-:W-:Y:S01]  /*27c0*/  SHF.L.U32 R11, R90, 0x10, RZ ;  /* 0x000000105a0b7819 */ /* 0x000fe200000006ff */
[----:B------:R-:W-:Y:S01]  /*27d0*/  FADD.FTZ R144, -R54, R144 ;  /* 0x0000009036907221 */ /* 0x000fe20000010100 */
[----:B------:R-:W-:-:S02]  /*27e0*/  PRMT R7, R90, 0x7632, R7 ;  /* 0x000076325a077816 */ /* 0x000fc40000000007 */
[----:B------:R-:W-:Y:S01]  /*27f0*/  SHF.L.U32 R3, R3, 0x10, RZ ;  /* 0x0000001003037819 */ /* 0x000fe200000006ff */
[----:B------:R-:W-:Y:S01]  /*2800*/  FFMA.FTZ R46, R10, R4, R46 ;  /* 0x000000040a2e7223 */ /* 0x000fe2000001002e */
[----:B------:R-:W-:Y:S01]  /*2810*/  FMUL.FTZ R4, R2, R11 ;  /* 0x0000000b02047220 */ /* 0x000fe20000410000 */
[----:B------:R-:W-:Y:S01]  /*2820*/  FMUL.FTZ R144, R42, R144 ;  /* 0x000000902a907220 */ /* 0x000fe20000410000 */
[----:B------:R-:W-:Y:S02]  /*2830*/  IMAD.U32 R7, R7, 0x10000, RZ ;  /* 0x0001000007077824 */ /* 0x000fe400078e00ff */
[----:B------:R-:W-:Y:S01]  /*2840*/  FADD.FTZ R3, -R54, R3 ;  /* 0x0000000336037221 */ /* 0x000fe20000010100 */
[----:B------:R-:W-:Y:S01]  /*2850*/  FFMA.FTZ R6, R2, R13, R6 ;  /* 0x0000000d02067223 */ /* 0x000fe20000010006 */
[C---:B------:R-:W-:Y:S02]  /*2860*/  SHF.L.U32 R143, R89.reuse, 0x10, RZ ;  /* 0x00000010598f7819 */ /* 0x040fe400000006ff */
[----:B------:R-:W-:Y:S01]  /*2870*/  PRMT R43, R89, 0x7632, R43 ;  /* 0x00007632592b7816 */ /* 0x000fe2000000002b */
[----:B------:R-:W-:Y:S01]  /*2880*/  FFMA.FTZ R47, R10, R8, R47 ;  /* 0x000000080a2f7223 */ /* 0x000fe2000001002f */
[----:B------:R-:W-:Y:S01]  /*2890*/  FFMA.FTZ R46, R144, R4, R46 ;  /* 0x00000004902e7223 */ /* 0x000fe2000001002e */
[----:B------:R-:W-:Y:S01]  /*28a0*/  FADD.FTZ R130, R130, R9 ;  /* 0x0000000982827221 */ /* 0x000fe20000010000 */
[C---:B------:R-:W-:Y:S01]  /*28b0*/  FMUL.FTZ R4, R121.reuse, R7 ;  /* 0x0000000779047220 */ /* 0x040fe20000410000 */
[----:B------:R-:W-:Y:S01]  /*28c0*/  FMUL.FTZ R3, R42, R3 ;  /* 0x000000032a037220 */ /* 0x000fe20000410000 */
[--C-:B------:R-:W-:Y:S01]  /*28d0*/  FFMA.FTZ R9, R121, R9, R6.reuse ;  /* 0x0000000979097223 */ /* 0x100fe20000010006 */
[C---:B------:R-:W-:Y:S01]  /*28e0*/  SHF.L.U32 R10, R91.reuse, 0x10, RZ ;  /* 0x000000105b0a7819 */ /* 0x040fe200000006ff */
[----:B------:R-:W-:Y:S01]  /*28f0*/  FADD.FTZ R143, -R54, R143 ;  /* 0x0000008f368f7221 */ /* 0x000fe20000010100 */
[----:B------:R-:W-:-:S02]  /*2900*/  PRMT R6, R91, 0x7632, R6 ;  /* 0x000076325b067816 */ /* 0x000fc40000000006 */
[----:B------:R-:W-:Y:S01]  /*2910*/  SHF.L.U32 R43, R43, 0x10, RZ ;  /* 0x000000102b2b7819 */ /* 0x000fe200000006ff */
[----:B------:R-:W-:Y:S01]  /*2920*/  FFMA.FTZ R46, R3, R4, R46 ;  /* 0x00000004032e7223 */ /* 0x000fe2000001002e */
[----:B------:R-:W-:Y:S01]  /*2930*/  SHF.L.U32 R6, R6, 0x10, RZ ;  /* 0x0000001006067819 */ /* 0x000fe200000006ff */
[C---:B------:R-:W-:Y:S01]  /*2940*/  FFMA.FTZ R9, R41.reuse, R12, R9 ;  /* 0x0000000c29097223 */ /* 0x040fe20000010009 */
[----:B------:R-:W-:Y:S01]  /*2950*/  FMUL.FTZ R4, R41, R10 ;  /* 0x0000000a29047220 */ /* 0x000fe20000410000 */
[----:B------:R-:W-:Y:S01]  /*2960*/  FMUL.FTZ R143, R42, R143 ;  /* 0x0000008f2a8f7220 */ /* 0x000fe20000410000 */
[----:B------:R-:W-:Y:S01]  /*2970*/  FADD.FTZ R43, -R54, R43 ;  /* 0x0000002b362b7221 */ /* 0x000fe20000010100 */
[----:B------:R-:W-:Y:S01]  /*2980*/  FFMA.FTZ R5, R3, R7, R5 ;  /* 0x0000000703057223 */ /* 0x000fe20000010005 */
[C---:B------:R-:W-:Y:S01]  /*2990*/  IMAD.U32 R142, R92.reuse, 0x10000, RZ ;  /* 0x000100005c8e7824 */ /* 0x040fe200078e00ff */
[----:B------:R-:W-:Y:S01]  /*29a0*/  PRMT R3, R92, 0x7632, R3 ;  /* 0x000076325c037816 */ /* 0x000fe20000000003 */
[----:B------:R-:W-:Y:S01]  /*29b0*/  FADD.FTZ R50, R50, R8 ;  /* 0x0000000832327221 */ /* 0x000fe20000010000 */
[C---:B------:R-:W-:Y:S01]  /*29c0*/  FFMA.FTZ R8, R120.reuse, R8, R9 ;  /* 0x0000000878087223 */ /* 0x040fe20000010009 */
[----:B------:R-:W-:Y:S01]  /*29d0*/  FFMA.FTZ R46, R143, R4, R46 ;  /* 0x000000048f2e7223 */ /* 0x000fe2000001002e */
        /* <DEDUP_REMOVED lines=11> */
[----:B------:R-:W-:Y:S01]  /*2a90*/  FFMA.FTZ R8, R2, R11, R8 ;  /* 0x0000000b02087223 */ /* 0x000fe20000010008 */
[C---:B------:R-:W-:Y:S02]  /*2aa0*/  SHF.L.U32 R141, R93.reuse, 0x10, RZ ;  /* 0x000000105d8d7819 */ /* 0x040fe400000006ff */
[----:B------:R-:W-:Y:S01]  /*2ab0*/  PRMT R55, R93, 0x7632, R55 ;  /* 0x000076325d377816 */ /* 0x000fe20000000037 */
[----:B------:R-:W-:Y:S01]  /*2ac0*/  FFMA.FTZ R46, R142, R4, R46 ;  /* 0x000000048e2e7223 */ /* 0x000fe2000001002e */
[----:B------:R-:W-:Y:S01]  /*2ad0*/  FADD.FTZ R130, R130, R7 ;  /* 0x0000000782827221 */ /* 0x000fe20000010000 */
[----:B------:R-:W-:Y:S01]  /*2ae0*/  FFMA.FTZ R47, R43, R6, R47 ;  /* 0x000000062b2f7223 */ /* 0x000fe2000001002f */
[C---:B------:R-:W-:Y:S01]  /*2af0*/  FMUL.FTZ R4, R121.reuse, R123 ;  /* 0x0000007b79047220 */ /* 0x040fe20000410000 */
[----:B------:R-:W-:Y:S01]  /*2b00*/  FMUL.FTZ R3, R42, R3 ;  /* 0x000000032a037220 */ /* 0x000fe20000410000 */
[----:B------:R-:W-:Y:S01]  /*2b10*/  FFMA.FTZ R7, R121, R7, R8 ;  /* 0x0000000779077223 */ /* 0x000fe20000010008 */
[C---:B------:R-:W-:Y:S01]  /*2b20*/  PRMT R43, R95.reuse, 0x7632, R43 ;  /* 0x000076325f2b7816 */ /* 0x040fe2000000002b */
[----:B------:R-:W-:-:S02]  /*2b30*/  IMAD.U32 R8, R95, 0x10000, RZ ;  /* 0x000100005f087824 */ /* 0x000fc400078e00ff */
[----:B------:R-:W-:Y:S01]  /*2b40*/  FADD.FTZ R141, -R54, R141 ;  /* 0x0000008d368d7221 */ /* 0x000fe20000010100 */
[----:B------:R-:W-:Y:S01]  /*2b50*/  SHF.L.U32 R55, R55, 0x10, RZ ;  /* 0x0000001037377819 */ /* 0x000fe200000006ff */
[----:B------:R-:W-:Y:S01]  /*2b60*/  FFMA.FTZ R46, R3, R4, R46 ;  /* 0x00000004032e7223 */ /* 0x000fe2000001002e */
[----:B------:R-:W-:Y:S01]  /*2b70*/  SHF.L.U32 R43, R43, 0x10, RZ ;  /* 0x000000102b2b7819 */ /* 0x000fe200000006ff */
[C---:B------:R-:W-:Y:S01]  /*2b80*/  FFMA.FTZ R7, R41.reuse, R10, R7 ;  /* 0x0000000a29077223 */ /* 0x040fe20000010007 */
[----:B------:R-:W-:Y:S01]  /*2b90*/  FMUL.FTZ R4, R41, R8 ;  /* 0x0000000829047220 */ /* 0x000fe20000410000 */
[----:B------:R-:W-:Y:S01]  /*2ba0*/  FMUL.FTZ R141, R42, R141 ;  /* 0x0000008d2a8d7220 */ /* 0x000fe20000410000 */
[----:B------:R-:W-:Y:S01]  /*2bb0*/  FADD.FTZ R55, -R54, R55 ;  /* 0x0000003736377221 */ /* 0x000fe20000010100 */
[C---:B------:R-:W-:Y:S01]  /*2bc0*/  SHF.L.U32 R140, R96.reuse, 0x10, RZ ;  /* 0x00000010608c7819 */ /* 0x040fe200000006ff */
[----:B------:R-:W-:Y:S01]  /*2bd0*/  FFMA.FTZ R5, R3, R123, R5 ;  /* 0x0000007b03057223 */ /* 0x000fe20000010005 */
        /* <DEDUP_REMOVED lines=8> */
[----:B------:R-:W-:Y:S01]  /*2c60*/  PRMT R122, R98, 0x7632, R122 ;  /* 0x00007632627a7816 */ /* 0x000fe2000000007a */
[----:B------:R-:W-:-:S02]  /*2c70*/  IMAD.U32 R3, R3, 0x10000, RZ ;  /* 0x0001000003037824 */ /* 0x000fc400078e00ff */
[C---:B------:R-:W-:Y:S01]  /*2c80*/  FFMA.FTZ R46, R55.reuse, R4, R46 ;  /* 0x00000004372e7223 */ /* 0x040fe2000001002e */
[C---:B------:R-:W-:Y:S01]  /*2c90*/  FFMA.FTZ R6, R2.reuse, R9, R6 ;  /* 0x0000000902067223 */ /* 0x040fe20000010006 */
[----:B------:R-:W-:Y:S01]  /*2ca0*/  FMUL.FTZ R4, R2, R7 ;  /* 0x0000000702047220 */ /* 0x000fe20000410000 */
[----:B------:R-:W-:Y:S01]  /*2cb0*/  FMUL.FTZ R140, R42, R140 ;  /* 0x0000008c2a8c7220 */ /* 0x000fe20000410000 */
[----:B------:R-:W-:Y:S01]  /*2cc0*/  SHF.L.U32 R122, R122, 0x10, RZ ;  /* 0x000000107a7a7819 */ /* 0x000fe200000006ff */
[----:B------:R-:W-:Y:S01]  /*2cd0*/  FFMA.FTZ R55, R55, R43, R47 ;  /* 0x0000002b37377223 */ /* 0x000fe2000001002f */
[----:B------:R-:W-:Y:S01]  /*2ce0*/  FADD.FTZ R3, -R54, R3 ;  /* 0x0000000336037221 */ /* 0x000fe20000010100 */
[C---:B------:R-:W-:Y:S01]  /*2cf0*/  SHF.L.U32 R139, R97.reuse, 0x10, RZ ;  /* 0x00000010618b7819 */ /* 0x040fe200000006ff */
[----:B------:R-:W-:Y:S01]  /*2d00*/  FADD.FTZ R130, R130, R123 ;  /* 0x0000007b82827221 */ /* 0x000fe20000010000 */
[----:B------:R-:W-:Y:S01]  /*2d10*/  PRMT R47, R97, 0x7632, R47 ;  /* 0x00007632612f7816 */ /* 0x000fe2000000002f */
[C---:B------:R-:W-:Y:S01]  /*2d20*/  FFMA.FTZ R123, R121.reuse, R123, R6 ;  /* 0x0000007b797b7223 */ /* 0x040fe20000010006 */
[----:B------:R-:W-:Y:S01]  /*2d30*/  FFMA.FTZ R46, R140, R4, R46 ;  /* 0x000000048c2e7223 */ /* 0x000fe2000001002e */
[----:B------:R-:W-:Y:S01]  /*2d40*/  FMUL.FTZ R4, R121, R122 ;  /* 0x0000007a79047220 */ /* 0x000fe20000410000 */
[----:B------:R-:W-:Y:S01]  /*2d50*/  FMUL.FTZ R3, R42, R3 ;  /* 0x000000032a037220 */ /* 0x000fe20000410000 */
[C---:B------:R-:W-:Y:S01]  /*2d60*/  SHF.L.U32 R6, R99.reuse, 0x10, RZ ;  /* 0x0000001063067819 */ /* 0x040fe200000006ff */
[----:B------:R-:W-:Y:S01]  /*2d70*/  FADD.FTZ R139, -R54, R139 ;  /* 0x0000008b368b7221 */ /* 0x000fe20000010100 */
[----:B------:R-:W-:Y:S01]  /*2d80*/  PRMT R51, R99, 0x7632, R51 ;  /* 0x0000763263337816 */ /* 0x000fe20000000033 */
[----:B------:R-:W-:Y:S01]  /*2d90*/  FFMA.FTZ R123, R41, R8, R123 ;  /* 0x00000008297b7223 */ /* 0x000fe2000001007b */
[----:B------:R-:W-:Y:S01]  /*2da0*/  SHF.L.U32 R47, R47, 0x10, RZ ;  /* 0x000000102f2f7819 */ /* 0x000fe200000006ff */
[----:B------:R-:W-:Y:S01]  /*2db0*/  FFMA.FTZ R46, R3, R4, R46 ;  /* 0x00000004032e7223 */ /* 0x000fe2000001002e */
[----:B------:R-:W-:Y:S01]  /*2dc0*/  FMUL.FTZ R4, R41, R6 ;  /* 0x0000000629047220 */ /* 0x000fe20000410000 */
[----:B------:R-:W-:Y:S01]  /*2dd0*/  FMUL.FTZ R139, R42, R139 ;  /* 0x0000008b2a8b7220 */ /* 0x000fe20000410000 */
[----:B------:R-:W-:Y:S01]  /*2de0*/  FADD.FTZ R50, R50, R43 ;  /* 0x0000002b32327221 */ /* 0x000fe20000010000 */
[----:B------:R-:W-:-:S02]  /*2df0*/  IMAD.U32 R51, R51, 0x10000, RZ ;  /* 0x0001000033337824 */ /* 0x000fc400078e00ff */
[----:B------:R-:W-:Y:S01]  /*2e00*/  FFMA.FTZ R43, R120, R43, R123 ;  /* 0x0000002b782b7223 */ /* 0x000fe2000001007b */
[----:B------:R-:W-:Y:S01]  /*2e10*/  FADD.FTZ R47, -R54, R47 ;  /* 0x0000002f362f7221 */ /* 0x000fe20000010100 */
[C---:B------:R-:W-:Y:S02]  /*2e20*/  SHF.L.U32 R138, R100.reuse, 0x10, RZ ;  /* 0x00000010648a7819 */ /* 0x040fe400000006ff */
[----:B------:R-:W-:Y:S01]  /*2e30*/  PRMT R123, R100, 0x7632, R123 ;  /* 0x00007632647b7816 */ /* 0x000fe2000000007b */
[----:B------:R-:W-:Y:S01]  /*2e40*/  FFMA.FTZ R46, R139, R4, R46 ;  /* 0x000000048b2e7223 */ /* 0x000fe2000001002e */
        /* <DEDUP_REMOVED lines=13> */
[----:B------:R-:W-:Y:S02]  /*2f20*/  FFMA.FTZ R46, R138, R4, R46 ;  /* 0x000000048a2e7223 */ /* 0x000fe4000001002e */
[----:B------:R-:W-:Y:S01]  /*2f30*/  FMUL.FTZ R4, R121, R128 ;  /* 0x0000008079047220 */ /* 0x000fe20000410000 */
[----:B------:R-:W-:Y:S01]  /*2f40*/  FMUL.FTZ R123, R42, R123 ;  /* 0x0000007b2a7b7220 */ /* 0x000fe20000410000 */
[C---:B------:R-:W-:Y:S01]  /*2f50*/  IMAD.U32 R137, R101.reuse, 0x10000, RZ ;  /* 0x0001000065897824 */ /* 0x040fe200078e00ff */
[----:B------:R-:W-:Y:S01]  /*2f60*/  PRMT R127, R101, 0x7632, R127 ;  /* 0x00007632657f7816 */ /* 0x000fe2000000007f */
[----:B------:R-:W-:Y:S01]  /*2f70*/  FADD.FTZ R130, R130, R122 ;  /* 0x0000007a82827221 */ /* 0x000fe20000010000 */
[----:B------:R-:W-:Y:S01]  /*2f80*/  FFMA.FTZ R122, R121, R122, R43 ;  /* 0x0000007a797a7223 */ /* 0x000fe2000001002b */
[----:B------:R-:W-:Y:S01]  /*2f90*/  FFMA.FTZ R46, R123, R4, R46 ;  /* 0x000000047b2e7223 */ /* 0x000fe2000001002e */
[----:B------:R-:W-:Y:S01]  /*2fa0*/  FFMA.FTZ R55, R47, R51, R55 ;  /* 0x000000332f377223 */ /* 0x000fe20000010037 */
[C---:B------:R-:W-:Y:S01]  /*2fb0*/  SHF.L.U32 R4, R103.reuse, 0x10, RZ ;  /* 0x0000001067047819 */ /* 0x040fe200000006ff */
[----:B------:R-:W-:Y:S01]  /*2fc0*/  FADD.FTZ R137, -R54, R137 ;  /* 0x0000008936897221 */ /* 0x000fe20000010100 */
[----:B------:R-:W-:-:S02]  /*2fd0*/  PRMT R47, R103, 0x7632, R47 ;  /* 0x00007632672f7816 */ /* 0x000fc4000000002f */
[----:B------:R-:W-:Y:S01]  /*2fe0*/  SHF.L.U32 R127, R127, 0x10, RZ ;  /* 0x000000107f7f7819 */ /* 0x000fe200000006ff */
[----:B------:R-:W-:Y:S01]  /*2ff0*/  FFMA.FTZ R122, R41, R6, R122 ;  /* 0x00000006297a7223 */ /* 0x000fe2000001007a */
[----:B------:R-:W-:Y:S01]  /*3000*/  SHF.L.U32 R47, R47, 0x10, RZ ;  /* 0x000000102f2f7819 */ /* 0x000fe200000006ff */
[----:B------:R-:W-:Y:S01]  /*3010*/  FMUL.FTZ R43, R41, R4 ;  /* 0x00000004292b7220 */ /* 0x000fe20000410000 */
[----:B------:R-:W-:Y:S01]  /*3020*/  FMUL.FTZ R137, R42, R137 ;  /* 0x000000892a897220 */ /* 0x000fe20000410000 */
[----:B------:R-:W-:Y:S01]  /*3030*/  FADD.FTZ R50, R50, R51 ;  /* 0x0000003332327221 */ /* 0x000fe20000010000 */
[----:B------:R-:W-:Y:S01]  /*3040*/  FADD.FTZ R127, -R54, R127 ;  /* 0x0000007f367f7221 */ /* 0x000fe20000010100 */
[----:B------:R-:W-:Y:S01]  /*3050*/  SHF.L.U32 R136, R104, 0x10, RZ ;  /* 0x0000001068887819 */ /* 0x000fe200000006ff */
[----:B------:R-:W-:Y:S01]  /*3060*/  FFMA.FTZ R51, R120, R51, R122 ;  /* 0x0000003378337223 */ /* 0x000fe2000001007a */
[----:B------:R-:W-:Y:S01]  /*3070*/  PRMT R125, R104, 0x7632, R125 ;  /* 0x00007632687d7816 */ /* 0x000fe2000000007d */
[----:B------:R-:W-:Y:S01]  /*3080*/  FFMA.FTZ R46, R137, R43, R46 ;  /* 0x0000002b892e7223 */ /* 0x000fe2000001002e */
[----:B------:R-:W-:Y:S01]  /*3090*/  FMUL.FTZ R43, R120, R47 ;  /* 0x0000002f782b7220 */ /* 0x000fe20000410000 */
[----:B------:R-:W-:Y:S01]  /*30a0*/  FMUL.FTZ R127, R42, R127 ;  /* 0x0000007f2a7f7220 */ /* 0x000fe20000410000 */
[----:B------:R-:W-:Y:S01]  /*30b0*/  FFMA.FTZ R123, R123, R128, R3 ;  /* 0x000000807b7b7223 */ /* 0x000fe20000010003 */
[----:B------:R-:W-:-:S02]  /*30c0*/  IMAD.U32 R3, R106, 0x10000, RZ ;  /* 0x000100006a037824 */ /* 0x000fc400078e00ff */
[----:B------:R-:W-:Y:S01]  /*30d0*/  FADD.FTZ R136, -R54, R136 ;  /* 0x0000008836887221 */ /* 0x000fe20000010100 */
[----:B------:R-:W-:Y:S01]  /*30e0*/  PRMT R126, R106, 0x7632, R126 ;  /* 0x000076326a7e7816 */ /* 0x000fe2000000007e */
[----:B------:R-:W-:Y:S01]  /*30f0*/  FFMA.FTZ R51, R2, R5, R51 ;  /* 0x0000000502337223 */ /* 0x000fe20000010033 */
[----:B------:R-:W-:Y:S01]  /*3100*/  SHF.L.U32 R125, R125, 0x10, RZ ;  /* 0x000000107d7d7819 */ /* 0x000fe200000006ff */
[----:B------:R-:W-:Y:S01]  /*3110*/  FFMA.FTZ R46, R127, R43, R46 ;  /* 0x0000002b7f2e7223 */ /* 0x000fe2000001002e */
[----:B------:R-:W-:Y:S01]  /*3120*/  FADD.FTZ R130, R130, R128 ;  /* 0x0000008082827221 */ /* 0x000fe20000010000 */
[----:B------:R-:W-:Y:S01]  /*3130*/  FMUL.FTZ R43, R2, R3 ;  /* 0x00000003022b7220 */ /* 0x000fe20000410000 */
[----:B------:R-:W-:Y:S01]  /*3140*/  FMUL.FTZ R136, R42, R136 ;  /* 0x000000882a887220 */ /* 0x000fe20000410000 */
[----:B------:R-:W-:Y:S01]  /*3150*/  SHF.L.U32 R126, R126, 0x10, RZ ;  /* 0x000000107e7e7819 */ /* 0x000fe200000006ff */
[----:B------:R-:W-:Y:S01]  /*3160*/  FFMA.FTZ R128, R121, R128, R51 ;  /* 0x0000008079807223 */ /* 0x000fe20000010033 */
[----:B------:R-:W-:Y:S01]  /*3170*/  FADD.FTZ R125, -R54, R125 ;  /* 0x0000007d367d7221 */ /* 0x000fe20000010100 */
[----:B------:R-:W-:Y:S01]  /*3180*/  PRMT R122, R105, 0x7632, R122 ;  /* 0x00007632697a7816 */ /* 0x000fe2000000007a */
[----:B------:R-:W-:Y:S01]  /*3190*/  FFMA.FTZ R46, R136, R43, R46 ;  /* 0x0000002b882e7223 */ /* 0x000fe2000001002e */
[----:B------:R-:W-:Y:S01]  /*31a0*/  FFMA.FTZ R128, R41, R4, R128 ;  /* 0x0000000429807223 */ /* 0x000fe20000010080 */
[----:B------:R-:W-:Y:S01]  /*31b0*/  FFMA.FTZ R127, R127, R47, R55 ;  /* 0x0000002f7f7f7223 */ /* 0x000fe20000010037 */
[----:B------:R-:W-:Y:S01]  /*31c0*/  FMUL.FTZ R43, R121, R126 ;  /* 0x0000007e792b7220 */ /* 0x000fe20000410000 */
[----:B------:R-:W-:Y:S01]  /*31d0*/  FMUL.FTZ R125, R42, R125 ;  /* 0x0000007d2a7d7220 */ /* 0x000fe20000410000 */
[----:B------:R-:W-:Y:S01]  /*31e0*/  SHF.L.U32 R55, R105, 0x10, RZ ;  /* 0x0000001069377819 */ /* 0x000fe200000006ff */
[----:B------:R-:W-:-:S02]  /*31f0*/  IMAD.U32 R122, R122, 0x10000, RZ ;  /* 0x000100007a7a7824 */ /* 0x000fc400078e00ff */
[----:B------:R-:W-:Y:S01]  /*3200*/  FADD.FTZ R50, R50, R47 ;  /* 0x0000002f32327221 */ /* 0x000fe20000010000 */
[----:B------:R-:W-:Y:S01]  /*3210*/  FFMA.FTZ R47, R120, R47, R128 ;  /* 0x0000002f782f7223 */ /* 0x000fe20000010080 */
[----:B------:R-:W-:Y:S01]  /*3220*/  FFMA.FTZ R46, R125, R43, R46 ;  /* 0x0000002b7d2e7223 */ /* 0x000fe2000001002e */
[C---:B------:R-:W-:Y:S01]  /*3230*/  SHF.L.U32 R43, R107.reuse, 0x10, RZ ;  /* 0x000000106b2b7819 */ /* 0x040fe200000006ff */
[C---:B------:R-:W-:Y:S01]  /*3240*/  FADD.FTZ R55, -R54.reuse, R55 ;  /* 0x0000003736377221 */ /* 0x040fe20000010100 */
[----:B------:R-:W-:Y:S01]  /*3250*/  PRMT R51, R107, 0x7632, R51 ;  /* 0x000076326b337816 */ /* 0x000fe20000000033 */
[----:B------:R-:W-:Y:S01]  /*3260*/  FADD.FTZ R128, -R54, R122 ;  /* 0x0000007a36807221 */ /* 0x000fe20000010100 */
[----:B------:R-:W-:Y:S01]  /*3270*/  FFMA.FTZ R122, R2, R3, R47 ;  /* 0x00000003027a7223 */ /* 0x000fe2000001002f */
[----:B------:R-:W-:Y:S01]  /*3280*/  FMUL.FTZ R124, R41, R43 ;  /* 0x0000002b297c7220 */ /* 0x000fe20000410000 */
[----:B------:R-:W-:Y:S01]  /*3290*/  FMUL.FTZ R55, R42, R55 ;  /* 0x000000372a377220 */ /* 0x000fe20000410000 */
[-C--:B------:R-:W-:Y:S01]  /*32a0*/  FFMA.FTZ R123, R125, R126.reuse, R123 ;  /* 0x0000007e7d7b7223 */ /* 0x080fe2000001007b */
[----:B------:R-:W-:Y:S01]  /*32b0*/  SHF.L.U32 R51, R51, 0x10, RZ ;  /* 0x0000001033337819 */ /* 0x000fe200000006ff */
[----:B------:R-:W-:Y:S01]  /*32c0*/  FADD.FTZ R130, R130, R126 ;  /* 0x0000007e82827221 */ /* 0x000fe20000010000 */
[C---:B------:R-:W-:Y:S01]  /*32d0*/  SHF.L.U32 R125, R108.reuse, 0x10, RZ ;  /* 0x000000106c7d7819 */ /* 0x040fe200000006ff */
[--C-:B------:R-:W-:Y:S01]  /*32e0*/  FFMA.FTZ R126, R121, R126, R122.reuse ;  /* 0x0000007e797e7223 */ /* 0x100fe2000001007a */
[----:B------:R-:W-:Y:S01]  /*32f0*/  PRMT R122, R108, 0x7632, R122 ;  /* 0x000076326c7a7816 */ /* 0x000fe2000000007a */
        /* <DEDUP_REMOVED lines=13> */
[----:B------:R-:W-:Y:S02]  /*33d0*/  FMUL.FTZ R47, R121, R129 ;  /* 0x00000081792f7220 */ /* 0x000fe40000410000 */
[----:B------:R-:W-:Y:S01]  /*33e0*/  FMUL.FTZ R122, R42, R122 ;  /* 0x0000007a2a7a7220 */ /* 0x000fe20000410000 */
[----:B------:R-:W-:Y:S01]  /*33f0*/  FFMA.FTZ R128, R128, R51, R127 ;  /* 0x0000003380807223 */ /* 0x000fe2000001007f */
[----:B------:R-:W-:Y:S01]  /*3400*/  FFMA.FTZ R126, R41, R43, R126 ;  /* 0x0000002b297e7223 */ /* 0x000fe2000001007e */
[C---:B------:R-:W-:Y:S01]  /*3410*/  SHF.L.U32 R127, R109.reuse, 0x10, RZ ;  /* 0x000000106d7f7819 */ /* 0x040fe200000006ff */
[C---:B------:R-:W-:Y:S01]  /*3420*/  FFMA.FTZ R45, R122.reuse, R129, R123 ;  /* 0x000000817a2d7223 */ /* 0x040fe2000001007b */
[----:B------:R-:W-:Y:S01]  /*3430*/  FFMA.FTZ R46, R122, R47, R46 ;  /* 0x0000002f7a2e7223 */ /* 0x000fe2000001002e */
[----:B------:R-:W-:Y:S01]  /*3440*/  PRMT R122, R109, 0x7632, R122 ;  /* 0x000076326d7a7816 */ /* 0x000fe2000000007a */
[----:B------:R-:W-:Y:S01]  /*3450*/  FADD.FTZ R50, R50, R51 ;  /* 0x0000003332327221 */ /* 0x000fe20000010000 */
[----:B------:R-:W-:Y:S01]  /*3460*/  FFMA.FTZ R51, R120, R51, R126 ;  /* 0x0000003378337223 */ /* 0x000fe2000001007e */
[C---:B------:R-:W-:Y:S01]  /*3470*/  SHF.L.U32 R126, R111.reuse, 0x10, RZ ;  /* 0x000000106f7e7819 */ /* 0x040fe200000006ff */
[----:B------:R-:W-:Y:S01]  /*3480*/  FADD.FTZ R127, -R54, R127 ;  /* 0x0000007f367f7221 */ /* 0x000fe20000010100 */
[----:B------:R-:W-:-:S02]  /*3490*/  PRMT R47, R111, 0x7632, R47 ;  /* 0x000076326f2f7816 */ /* 0x000fc4000000002f */
[----:B------:R-:W-:Y:S01]  /*34a0*/  SHF.L.U32 R122, R122, 0x10, RZ ;  /* 0x000000107a7a7819 */ /* 0x000fe200000006ff */
[----:B------:R-:W-:Y:S01]  /*34b0*/  FMUL.FTZ R127, R42, R127 ;  /* 0x0000007f2a7f7220 */ /* 0x000fe20000410000 */
[----:B------:R-:W-:Y:S01]  /*34c0*/  SHF.L.U32 R47, R47, 0x10, RZ ;  /* 0x000000102f2f7819 */ /* 0x000fe200000006ff */
[----:B------:R-:W-:Y:S02]  /*34d0*/  FMUL.FTZ R123, R41, R126 ;  /* 0x0000007e297b7220 */ /* 0x000fe40000410000 */
[----:B------:R-:W-:Y:S01]  /*34e0*/  FADD.FTZ R122, -R54, R122 ;  /* 0x0000007a367a7221 */ /* 0x000fe20000010100 */
[----:B------:R-:W-:Y:S01]  /*34f0*/  FFMA.FTZ R51, R2, R124, R51 ;  /* 0x0000007c02337223 */ /* 0x000fe20000010033 */
[----:B------:R-:W-:Y:S01]  /*3500*/  FFMA.FTZ R46, R127, R123, R46 ;  /* 0x0000007b7f2e7223 */ /* 0x000fe2000001002e */
[----:B------:R-:W-:Y:S01]  /*3510*/  FMUL.FTZ R123, R120, R47 ;  /* 0x0000002f787b7220 */ /* 0x000fe20000410000 */
[----:B------:R-:W-:Y:S01]  /*3520*/  FMUL.FTZ R122, R42, R122 ;  /* 0x0000007a2a7a7220 */ /* 0x000fe20000410000 */
[----:B------:R-:W-:Y:S01]  /*3530*/  FFMA.FTZ R51, R121, R129, R51 ;  /* 0x0000008179337223 */ /* 0x000fe20000010033 */
[----:B------:R-:W-:Y:S01]  /*3540*/  FADD.FTZ R44, R130, R129 ;  /* 0x00000081822c7221 */ /* 0x000fe20000010000 */
[----:B------:R-:W-:-:S02]  /*3550*/  IMAD.U32 R129, R112, 0x10000, RZ ;  /* 0x0001000070817824 */ /* 0x000fc400078e00ff */
[----:B------:R-:W-:Y:S01]  /*3560*/  FFMA.FTZ R46, R122, R123, R46 ;  /* 0x0000007b7a2e7223 */ /* 0x000fe2000001002e */
[----:B------:R-:W-:Y:S01]  /*3570*/  PRMT R123, R112, 0x7632, R123 ;  /* 0x00007632707b7816 */ /* 0x000fe2000000007b */
[----:B------:R-:W-:Y:S01]  /*3580*/  FFMA.FTZ R49, R122, R47, R128 ;  /* 0x0000002f7a317223 */ /* 0x000fe20000010080 */
[----:B------:R-:W-:Y:S01]  /*3590*/  SHF.L.U32 R128, R114, 0x10, RZ ;  /* 0x0000001072807819 */ /* 0x000fe200000006ff */
[----:B------:R-:W-:Y:S01]  /*35a0*/  FADD.FTZ R129, -R54, R129 ;  /* 0x0000008136817221 */ /* 0x000fe20000010100 */
[----:B------:R-:W-:Y:S02]  /*35b0*/  PRMT R122, R114, 0x7632, R122 ;  /* 0x00007632727a7816 */ /* 0x000fe4000000007a */
[----:B------:R-:W-:Y:S01]  /*35c0*/  SHF.L.U32 R123, R123, 0x10, RZ ;  /* 0x000000107b7b7819 */ /* 0x000fe200000006ff */
[----:B------:R-:W-:Y:S01]  /*35d0*/  FADD.FTZ R48, R50, R47 ;  /* 0x0000002f32307221 */ /* 0x000fe20000010000 */
[----:B------:R-:W-:Y:S01]  /*35e0*/  SHF.L.U32 R122, R122, 0x10, RZ ;  /* 0x000000107a7a7819 */ /* 0x000fe200000006ff */
[----:B------:R-:W-:Y:S01]  /*35f0*/  FMUL.FTZ R129, R42, R129 ;  /* 0x000000812a817220 */ /* 0x000fe20000410000 */
[----:B------:R-:W-:Y:S01]  /*3600*/  FMUL.FTZ R50, R2, R128 ;  /* 0x0000008002327220 */ /* 0x000fe20000410000 */
[----:B------:R-:W-:Y:S01]  /*3610*/  FADD.FTZ R123, -R54, R123 ;  /* 0x0000007b367b7221 */ /* 0x000fe20000010100 */
[----:B------:R-:W-:-:S02]  /*3620*/  SHF.L.U32 R131, R113, 0x10, RZ ;  /* 0x0000001071837819 */ /* 0x000fc400000006ff */
[----:B------:R-:W-:Y:S01]  /*3630*/  PRMT R163, R113, 0x7632, R163 ;  /* 0x0000763271a37816 */ /* 0x000fe200000000a3 */
[----:B------:R-:W-:Y:S01]  /*3640*/  FFMA.FTZ R51, R41, R126, R51 ;  /* 0x0000007e29337223 */ /* 0x000fe20000010033 */
[----:B------:R-:W-:Y:S01]  /*3650*/  FFMA.FTZ R46, R129, R50, R46 ;  /* 0x00000032812e7223 */ /* 0x000fe2000001002e */
[----:B------:R-:W-:Y:S01]  /*3660*/  FMUL.FTZ R123, R42, R123 ;  /* 0x0000007b2a7b7220 */ /* 0x000fe20000410000 */
[----:B------:R-:W-:Y:S01]  /*3670*/  FMUL.FTZ R50, R121, R122 ;  /* 0x0000007a79327220 */ /* 0x000fe20000410000 */
[C---:B------:R-:W-:Y:S01]  /*3680*/  SHF.L.U32 R130, R115.reuse, 0x10, RZ ;  /* 0x0000001073827819 */ /* 0x040fe200000006ff */
[----:B------:R-:W-:Y:S01]  /*3690*/  FADD.FTZ R131, -R54, R131 ;  /* 0x0000008336837221 */ /* 0x000fe20000010100 */
[----:B------:R-:W-:Y:S01]  /*36a0*/  PRMT R151, R115, 0x7632, R151 ;  /* 0x0000763273977816 */ /* 0x000fe20000000097 */
[----:B------:R-:W-:Y:S02]  /*36b0*/  IMAD.U32 R163, R163, 0x10000, RZ ;  /* 0x00010000a3a37824 */ /* 0x000fe400078e00ff */
[----:B------:R-:W-:Y:S01]  /*36c0*/  FFMA.FTZ R47, R120, R47, R51 ;  /* 0x0000002f782f7223 */ /* 0x000fe20000010033 */
[----:B------:R-:W-:Y:S01]  /*36d0*/  FFMA.FTZ R46, R123, R50, R46 ;  /* 0x000000327b2e7223 */ /* 0x000fe2000001002e */
[----:B------:R-:W-:Y:S01]  /*36e0*/  SHF.L.U32 R151, R151, 0x10, RZ ;  /* 0x0000001097977819 */ /* 0x000fe200000006ff */
[----:B------:R-:W-:Y:S01]  /*36f0*/  FMUL.FTZ R131, R42, R131 ;  /* 0x000000832a837220 */ /* 0x000fe20000410000 */
[----:B------:R-:W-:Y:S01]  /*3700*/  FMUL.FTZ R50, R41, R130 ;  /* 0x0000008229327220 */ /* 0x000fe20000410000 */
[----:B------:R-:W-:Y:S01]  /*3710*/  FADD.FTZ R163, -R54, R163 ;  /* 0x000000a336a37221 */ /* 0x000fe20000010100 */
[----:B------:R-:W-:Y:S01]  /*3720*/  FFMA.FTZ R47, R2, R128, R47 ;  /* 0x00000080022f7223 */ /* 0x000fe2000001002f */
[----:B------:R-:W-:Y:S01]  /*3730*/  SHF.L.U32 R133, R116, 0x10, RZ ;  /* 0x0000001074857819 */ /* 0x000fe200000006ff */
[----:B------:R-:W-:Y:S01]  /*3740*/  FFMA.FTZ R46, R131, R50, R46 ;  /* 0x00000032832e7223 */ /* 0x000fe2000001002e */
[----:B------:R-:W-:Y:S01]  /*3750*/  FMUL.FTZ R163, R42, R163 ;  /* 0x000000a32aa37220 */ /* 0x000fe20000410000 */
[----:B------:R-:W-:Y:S01]  /*3760*/  FMUL.FTZ R50, R120, R151 ;  /* 0x0000009778327220 */ /* 0x000fe20000410000 */
[----:B------:R-:W-:Y:S01]  /*3770*/  PRMT R164, R116, 0x7632, R164 ;  /* 0x0000763274a47816 */ /* 0x000fe200000000a4 */
[----:B------:R-:W-:Y:S01]  /*3780*/  FFMA.FTZ R47, R121, R122, R47 ;  /* 0x0000007a792f7223 */ /* 0x000fe2000001002f */
[----:B------:R-:W-:Y:S01]  /*3790*/  SHF.L.U32 R132, R118, 0x10, RZ ;  /* 0x0000001076847819 */ /* 0x000fe200000006ff */
[----:B------:R-:W-:Y:S01]  /*37a0*/  FFMA.FTZ R46, R163, R50, R46 ;  /* 0x00000032a32e7223 */ /* 0x000fe2000001002e */
[----:B------:R-:W-:Y:S01]  /*37b0*/  FADD.FTZ R133, -R54, R133 ;  /* 0x0000008536857221 */ /* 0x000fe20000010100 */
[----:B------:R-:W-:Y:S01]  /*37c0*/  PRMT R50, R118, 0x7632, R50 ;  /* 0x0000763276327816 */ /* 0x000fe20000000032 */
[----:B------:R-:W-:Y:S01]  /*37d0*/  FFMA.FTZ R47, R41, R130, R47 ;  /* 0x00000082292f7223 */ /* 0x000fe2000001002f */
[----:B------:R-:W-:Y:S01]  /*37e0*/  SHF.L.U32 R164, R164, 0x10, RZ ;  /* 0x00000010a4a47819 */ /* 0x000fe200000006ff */
[----:B------:R-:W-:Y:S01]  /*37f0*/  FMUL.FTZ R133, R42, R133 ;  /* 0x000000852a857220 */ /* 0x000fe20000410000 */
[----:B------:R-:W-:Y:S01]  /*3800*/  FMUL.FTZ R51, R2, R132 ;  /* 0x0000008402337220 */ /* 0x000fe20000410000 */
[----:B------:R-:W-:Y:S01]  /*3810*/  FFMA.FTZ R47, R120, R151, R47 ;  /* 0x00000097782f7223 */ /* 0x000fe2000001002f */
[----:B------:R-:W-:-:S02]  /*3820*/  IMAD.U32 R50, R50, 0x10000, RZ ;  /* 0x0001000032327824 */ /* 0x000fc400078e00ff */
[----:B------:R-:W-:Y:S01]  /*3830*/  FADD.FTZ R164, -R54, R164 ;  /* 0x000000a436a47221 */ /* 0x000fe20000010100 */
[----:B------:R-:W-:Y:S01]  /*3840*/  SHF.L.U32 R135, R117, 0x10, RZ ;  /* 0x0000001075877819 */ /* 0x000fe200000006ff */
[----:B------:R-:W-:Y:S01]  /*3850*/  FFMA.FTZ R46, R133, R51, R46 ;  /* 0x00000033852e7223 */ /* 0x000fe2000001002e */
[----:B------:R-:W-:Y:S01]  /*3860*/  FFMA.FTZ R51, R2, R132, R47 ;  /* 0x0000008402337223 */ /* 0x000fe2000001002f */
[----:B------:R-:W-:Y:S01]  /*3870*/  FMUL.FTZ R164, R42, R164 ;  /* 0x000000a42aa47220 */ /* 0x000fe20000410000 */
[----:B------:R-:W-:Y:S01]  /*3880*/  FMUL.FTZ R47, R121, R50 ;  /* 0x00000032792f7220 */ /* 0x000fe20000410000 */
[----:B------:R-:W-:Y:S01]  /*3890*/  SHF.L.U32 R134, R119, 0x10, RZ ;  /* 0x0000001077867819 */ /* 0x000fe200000006ff */
[----:B------:R-:W-:Y:S02]  /*38a0*/  FADD.FTZ R135, -R54, R135 ;  /* 0x0000008736877221 */ /* 0x000fe40000010100 */
[----:B------:R-:W-:Y:S02]  /*38b0*/  FFMA.FTZ R46, R164, R47, R46 ;  /* 0x0000002fa42e7223 */ /* 0x000fe4000001002e */
[----:B------:R-:W-:Y:S01]  /*38c0*/  FMUL.FTZ R135, R42, R135 ;  /* 0x000000872a877220 */ /* 0x000fe20000410000 */
[----:B------:R-:W-:Y:S01]  /*38d0*/  FMUL.FTZ R47, R41, R134 ;  /* 0x00000086292f7220 */ /* 0x000fe20000410000 */
[----:B------:R-:W-:-:S03]  /*38e0*/  FFMA.FTZ R121, R121, R50, R51 ;  /* 0x0000003279797223 */ /* 0x000fc60000010033 */
[--C-:B------:R-:W-:Y:S01]  /*38f0*/  FFMA.FTZ R52, R135, R47, R46.reuse ;  /* 0x0000002f87347223 */ /* 0x100fe2000001002e */
[----:B------:R-:W-:Y:S02]  /*3900*/  PRMT R46, R117, 0x7632, R46 ;  /* 0x00007632752e7816 */ /* 0x000fe4000000002e */
[----:B------:R-:W-:Y:S02]  /*3910*/  PRMT R51, R119, 0x7632, R51 ;  /* 0x0000763277337816 */ /* 0x000fe40000000033 */
[----:B------:R-:W-:Y:S01]  /*3920*/  SHF.L.U32 R46, R46, 0x10, RZ ;  /* 0x000000102e2e7819 */ /* 0x000fe200000006ff */
[----:B------:R-:W-:Y:S02]  /*3930*/  FFMA.FTZ R47, R41, R134, R121 ;  /* 0x00000086292f7223 */ /* 0x000fe40000010079 */
[----:B------:R-:W-:Y:S02]  /*3940*/  IMAD.U32 R51, R51, 0x10000, RZ ;  /* 0x0001000033337824 */ /* 0x000fe400078e00ff */
[----:B------:R-:W-:-:S02]  /*3950*/  FADD.FTZ R121, -R54, R46 ;  /* 0x0000002e36797221 */ /* 0x000fc40000010100 */
[CC--:B------:R-:W-:Y:S01]  /*3960*/  FFMA.FTZ R46, R120.reuse, R51.reuse, R47 ;  /* 0x00000033782e7223 */ /* 0x0c0fe2000001002f */
[----:B------:R-:W-:Y:S01]  /*3970*/  FMUL.FTZ R47, R120, R51 ;  /* 0x00000033782f7220 */ /* 0x000fe20000410000 */
[----:B------:R-:W-:Y:S02]  /*3980*/  FMUL.FTZ R120, R42, R121 ;  /* 0x000000792a787220 */ /* 0x000fe40000410000 */
[----:B------:R-:W2:Y:S02]  /*3990*/  LDL.LU R121, [R1+0x10] ;  /* 0x0000100001797983 */ /* 0x000ea40000300800 */
[----:B------:R-:W-:Y:S02]  /*39a0*/  FFMA.FTZ R47, R120, R47, R52 ;  /* 0x0000002f782f7223 */ /* 0x000fe40000010034 */
[----:B------:R0:W5:Y:S01]  /*39b0*/  LDL.LU R52, [R1+0x7c] ;  /* 0x00007c0001347983 */ /* 0x0001620000300800 */
[----:B------:R-:W-:Y:S01]  /*39c0*/  FFMA.FTZ R163, R163, R151, R49 ;  /* 0x00000097a3a37223 */ /* 0x000fe20000010031 */
[----:B------:R-:W-:-:S02]  /*39d0*/  FADD.FTZ R151, R48, R151 ;  /* 0x0000009730977221 */ /* 0x000fc40000010000 */
[----:B--2---:R1:W-:Y:S02]  /*39e0*/  STS.64 [R121], R46 ;  /* 0x0000002e79007388 */ /* 0x0043e40000000a00 */
[----:B-1----:R-:W-:Y:S01]  /*39f0*/  FFMA.FTZ R46, R123, R122, R45 ;  /* 0x0000007a7b2e7223 */ /* 0x002fe2000001002d */
[----:B------:R-:W-:Y:S01]  /*3a00*/  FADD.FTZ R47, R44, R122 ;  /* 0x0000007a2c2f7221 */ /* 0x000fe20000010000 */
[----:B------:R-:W2:Y:S04]  /*3a10*/  LDL.LU R45, [R1+0x78] ;  /* 0x00007800012d7983 */ /* 0x000ea80000300800 */
[----:B------:R-:W3:Y:S04]  /*3a20*/  LDL.LU R44, [R1+0x74] ;  /* 0x00007400012c7983 */ /* 0x000ee80000300800 */
[----:B------:R-:W4:Y:S04]  /*3a30*/  LDL.LU R49, [R1+0x70] ;  /* 0x0000700001317983 */ /* 0x000f280000300800 */
[----:B------:R-:W4:Y:S01]  /*3a40*/  LDL.LU R48, [R1+0x68] ;  /* 0x0000680001307983 */ /* 0x000f220000300800 */
[----:B------:R-:W-:Y:S01]  /*3a50*/  FFMA.FTZ R46, R164, R50, R46 ;  /* 0x00000032a42e7223 */ /* 0x000fe2000001002e */
[----:B------:R-:W-:Y:S01]  /*3a60*/  UIADD3 UR15, UP0, UR10, 0x8, URZ ;  /* 0x000000080a0f7890 */ /* 0x000fe2000ff1e03f */
[----:B------:R-:W1:Y:S03]  /*3a70*/  S2R R164, SR_TID.X ;  /* 0x0000000000a47919 */ /* 0x000e660000002100 */
[----:B------:R-:W-:-:S02]  /*3a80*/  UIADD3.X UR16, URZ, UR5, URZ, UP0, !UPT ;  /* 0x000000053f107290 */ /* 0x000fc400087fe43f */
[----:B------:R-:W-:-:S04]  /*3a90*/  UISETP.GE.U32.AND UP0, UPT, UR15, UR21, UPT ;  /* 0x000000150f00728c */ /* 0x000fc8000bf06070 */
[----:B------:R-:W-:Y:S01]  /*3aa0*/  UISETP.GE.AND.EX UP0, UPT, UR16, UR11, UPT, UP0 ;  /* 0x0000000b1000728c */ /* 0x000fe2000bf06300 */
[----:B------:R-:W-:Y:S05]  /*3ab0*/  BAR.SYNC.DEFER_BLOCKING 0x0 ;  /* 0x0000000000007b1d */ /* 0x000fea0000010000 */
[----:B------:R-:W-:Y:S01]  /*3ac0*/  PLOP3.LUT P0, PT, PT, PT, UP0, 0x80, 0x0 ;  /* 0x000000000000781c */ /* 0x000fe20003f0f008 */
[----:B------:R-:W-:Y:S01]  /*3ad0*/  FADD.FTZ R47, R47, R50 ;  /* 0x000000322f2f7221 */ /* 0x000fe20000010000 */
[----:B------:R-:W-:Y:S01]  /*3ae0*/  FFMA.FTZ R50, R120, R51, R163 ;  /* 0x0000003378327223 */ /* 0x000fe200000100a3 */
[----:B------:R-:W-:Y:S01]  /*3af0*/  FADD.FTZ R51, R151, R51 ;  /* 0x0000003397337221 */ /* 0x000fe20000010000 */
[----:B-1----:R-:W-:Y:S01]  /*3b00*/  ISETP.GT.U32.AND P1, PT, R164, 0x1f, PT ;  /* 0x0000001fa400780c */ /* 0x002fe20003f24070 */
[----:B--2---:R-:W-:Y:S01]  /*3b10*/  FADD.FTZ R45, R0, R45 ;  /* 0x0000002d002d7221 */ /* 0x004fe20000010000 */
[----:B---3--:R-:W-:Y:S01]  /*3b20*/  FFMA.FTZ R44, R161, R0, R44 ;  /* 0x00000000a12c7223 */ /* 0x008fe2000001002c */
[----:B----4-:R-:W-:Y:S01]  /*3b30*/  FADD.FTZ R49, R40, R49 ;  /* 0x0000003128317221 */ /* 0x010fe20000010000 */
[----:B------:R-:W-:Y:S01]  /*3b40*/  FFMA.FTZ R48, R160, R40, R48 ;  /* 0x00000028a0307223 */ /* 0x000fe20000010030 */
[----:B------:R-:W-:-:S02]  /*3b50*/  FADD.FTZ R45, R45, R39 ;  /* 0x000000272d2d7221 */ /* 0x000fc40000010000 */
[----:B------:R-:W-:Y:S01]  /*3b60*/  FADD.FTZ R49, R49, R36 ;  /* 0x0000002431317221 */ /* 0x000fe20000010000 */
[----:B------:R-:W-:Y:S01]  /*3b70*/  FFMA.FTZ R44, R159, R39, R44 ;  /* 0x000000279f2c7223 */ /* 0x000fe2000001002c */
[----:B------:R-:W-:Y:S01]  /*3b80*/  FFMA.FTZ R48, R158, R36, R48 ;  /* 0x000000249e307223 */ /* 0x000fe20000010030 */
[----:B------:R-:W-:Y:S01]  /*3b90*/  FADD.FTZ R45, R45, R35 ;  /* 0x000000232d2d7221 */ /* 0x000fe20000010000 */
        /* <DEDUP_REMOVED lines=55> */
[----:B0-----:R-:W-:Y:S06]  /*3f10*/  @!P0 BRA `(.L_x_197) ;  /* 0x0000000000c48947 */ /* 0x001fec0003800000 */
[----:B------:R-:W0:Y:S01]  /*3f20*/  S2R R121, SR_TID.X ;  /* 0x0000000000797919 */ /* 0x000e220000002100 */
[----:B------:R-:W2:Y:S04]  /*3f30*/  LDL R123, [R1+0x60] ;  /* 0x00006000017b7983 */ /* 0x000ea80000100800 */
[----:B------:R-:W3:Y:S01]  /*3f40*/  LDL R163, [R1+0x58] ;  /* 0x0000580001a37983 */ /* 0x000ee20000100800 */
[C---:B0-----:R-:W-:Y:S02]  /*3f50*/  SHF.L.U32 R151, R121.reuse, 0x1, RZ ;  /* 0x0000000179977819 */ /* 0x041fe400000006ff */
[----:B------:R-:W-:Y:S02]  /*3f60*/  LEA R120, R121, UR12, 0x5 ;  /* 0x0000000c79787c11 */ /* 0x000fe4000f8e28ff */
[----:B------:R-:W-:Y:S01]  /*3f70*/  LOP3.LUT R151, R151, 0x18, RZ, 0xc0, !PT ;  /* 0x0000001897977812 */ /* 0x000fe200078ec0ff */
[----:B------:R-:W4:Y:S03]  /*3f80*/  LDL R121, [R1+0x54] ;  /* 0x0000540001797983 */ /* 0x000f260000100800 */
[----:B------:R-:W-:Y:S01]  /*3f90*/  IADD3 R120, R120, R151, RZ ;  /* 0x0000009778787210 */ /* 0x000fe20007ffe0ff */
[----:B------:R0:W-:Y:S04]  /*3fa0*/  STL.64 [R1+0x70], R2 ;  /* 0x0000700201007387 */ /* 0x0001e80000100a00 */
[----:B------:R1:W-:Y:S01]  /*3fb0*/  STS.64 [R120], R44 ;  /* 0x0000002c78007388 */ /* 0x0003e20000000a00 */
[----:B------:R-:W1:Y:S03]  /*3fc0*/  S2R R122, SR_TID.X ;  /* 0x00000000007a7919 */ /* 0x000e660000002100 */
[----:B0-----:R-:W4:Y:S04]  /*3fd0*/  LDL R3, [R1+0x50] ;  /* 0x0000500001037983 */ /* 0x001f280000100800 */
[----:B-1----:R-:W3:Y:S04]  /*3fe0*/  LDL R120, [R1+0x5c] ;  /* 0x00005c0001787983 */ /* 0x002ee80000100800 */
[----:B------:R-:W4:Y:S01]  /*3ff0*/  LDL R2, [R1+0x4c] ;  /* 0x00004c0001027983 */ /* 0x000f220000100800 */
[----:B------:R-:W-:-:S04]  /*4000*/  SHF.R.S32.HI R151, RZ, 0x1f, R122 ;  /* 0x0000001fff977819 */ /* 0x000fc8000001147a */
[----:B------:R-:W-:-:S04]  /*4010*/  LEA.HI R151, R151, R122, RZ, 0x2 ;  /* 0x0000007a97977211 */ /* 0x000fc800078f10ff */
[----:B------:R-:W-:-:S04]  /*4020*/  SHF.R.S32.HI R151, RZ, 0x2, R151 ;  /* 0x00000002ff977819 */ /* 0x000fc80000011497 */
[----:B------:R-:W-:Y:S01]  /*4030*/  LEA R151, R151, UR12, 0x5 ;  /* 0x0000000c97977c11 */ /* 0x000fe2000f8e28ff */
[----:B--2---:R-:W-:Y:S04]  /*4040*/  STS.64 [R123], R46 ;  /* 0x0000002e7b007388 */ /* 0x004fe80000000a00 */
[----:B---3--:R0:W-:Y:S02]  /*4050*/  STS.64 [R120], R48 ;  /* 0x0000003078007388 */ /* 0x0081e40000000a00 */
[----:B0-----:R-:W-:Y:S02]  /*4060*/  LEA R120, R163, R151, 0x3 ;  /* 0x00000097a3787211 */ /* 0x001fe400078e18ff */
[----:B------:R-:W2:Y:S01]  /*4070*/  LDL R163, [R1+0x48] ;  /* 0x0000480001a37983 */ /* 0x000ea20000100800 */
[----:B------:R-:W-:-:S02]  /*4080*/  SHF.L.U32 R123, R122, 0x1, RZ ;  /* 0x000000017a7b7819 */ /* 0x000fc400000006ff */
[----:B------:R-:W-:Y:S02]  /*4090*/  LEA R122, R122, UR12, 0x5 ;  /* 0x0000000c7a7a7c11 */ /* 0x000fe4000f8e28ff */
[----:B------:R-:W-:-:S04]  /*40a0*/  LOP3.LUT R123, R123, 0x18, RZ, 0xc, !PT ;  /* 0x000000187b7b7812 */ /* 0x000fc800078e0cff */
[----:B------:R-:W-:-:S05]  /*40b0*/  IADD3 R122, R122, R123, RZ ;  /* 0x0000007b7a7a7210 */ /* 0x000fca0007ffe0ff */
[----:B------:R4:W-:Y:S02]  /*40c0*/  STS.64 [R122], R50 ;  /* 0x000000327a007388 */ /* 0x0009e40000000a00 */
[----:B----4-:R-:W-:Y:S01]  /*40d0*/  IMAD R122, R121, 0x8, R151 ;  /* 0x00000008797a7824 */ /* 0x010fe200078e0297 */
[----:B------:R-:W-:Y:S06]  /*40e0*/  BAR.SYNC.DEFER_BLOCKING 0x0 ;  /* 0x0000000000007b1d */ /* 0x000fec0000010000 */
[----:B------:R-:W0:Y:S04]  /*40f0*/  LDS.64 R120, [R120] ;  /* 0x0000000078787984 */ /* 0x000e280000000a00 */
[----:B------:R-:W1:Y:S01]  /*4100*/  LDS.64 R122, [R122+0xa00] ;  /* 0x000a00007a7a7984 */ /* 0x000e620000000a00 */
[----:B0-----:R-:W-:Y:S01]  /*4110*/  FADD.FTZ R120, RZ, R120 ;  /* 0x00000078ff787221 */ /* 0x001fe20000010000 */
[----:B------:R-:W-:-:S03]  /*4120*/  FADD.FTZ R121, RZ, R121 ;  /* 0x00000079ff797221 */ /* 0x000fc60000010000 */
[----:B-1----:R-:W-:Y:S01]  /*4130*/  FADD.FTZ R122, R120, R122 ;  /* 0x0000007a787a7221 */ /* 0x002fe20000010000 */
[----:B------:R-:W-:Y:S01]  /*4140*/  LEA R120, R3, R151, 0x3 ;  /* 0x0000009703787211 */ /* 0x000fe200078e18ff */
[----:B------:R-:W-:-:S05]  /*4150*/  FADD.FTZ R123, R121, R123 ;  /* 0x0000007b797b7221 */ /* 0x000fca0000010000 */
[----:B------:R-:W0:Y:S02]  /*4160*/  LDS.64 R120, [R120+0x1400] ;  /* 0x0014000078787984 */ /* 0x000e240000000a00 */
[----:B0-----:R-:W-:Y:S01]  /*4170*/  FADD.FTZ R122, R122, R120 ;  /* 0x000000787a7a7221 */ /* 0x001fe20000010000 */
[----:B------:R-:W-:Y:S01]  /*4180*/  LEA R120, R2, R151, 0x3 ;  /* 0x0000009702787211 */ /* 0x000fe200078e18ff */
[----:B------:R-:W-:Y:S01]  /*4190*/  FADD.FTZ R123, R123, R121 ;  /* 0x000000797b7b7221 */ /* 0x000fe20000010000 */
[----:B------:R-:W0:Y:S04]  /*41a0*/  LDC.64 R2, c[0x0][0x260] ;  /* 0x00009800ff027b82 */ /* 0x000e280000000a00 */
[----:B------:R-:W1:Y:S02]  /*41b0*/  LDS.64 R120, [R120+0x1e00] ;  /* 0x001e000078787984 */ /* 0x000e640000000a00 */
[----:B-1----:R-:W-:Y:S01]  /*41c0*/  FADD.FTZ R120, R122, R120 ;  /* 0x000000787a787221 */ /* 0x002fe20000010000 */
[----:B------:R-:W-:Y:S01]  /*41d0*/  FADD.FTZ R121, R123, R121 ;  /* 0x000000797b797221 */ /* 0x000fe20000010000 */
[----:B--2---:R-:W-:-:S04]  /*41e0*/  IADD3 R122, R163, UR17, RZ ;  /* 0x00000011a37a7c10 */ /* 0x004fc8000fffe0ff */
[----:B------:R-:W-:-:S05]  /*41f0*/  SHF.L.U32 R122, R122, 0x1, RZ ;  /* 0x000000017a7a7819 */ /* 0x000fca00000006ff */
[----:B0-----:R-:W-:Y:S02]  /*4200*/  IMAD.WIDE.U32 R122, R122, 0x4, R2 ;  /* 0x000000047a7a7825 */ /* 0x001fe400078e0002 */
[----:B------:R0:W5:Y:S04]  /*4210*/  LDL.LU.64 R2, [R1+0x70] ;  /* 0x0000700001027983 */ /* 0x0001680000300a00 */
[----:B------:R0:W-:Y:S02]  /*4220*/  STG.E.64 desc[UR18][R122.64+0x4000], R120 ;  /* 0x004000787a007986 */ /* 0x0001e4000c101b12 */
.L_x_197:
[----:B------:R-:W-:Y:S01]  /*4230*/  BSSY B0, `(.L_x_198) ;  /* 0x000006f000007945 */ /* 0x000fe20003800000 */
[----:B0-----:R-:W-:-:S03]  /*4240*/  CS2R R120, SRZ ;  /* 0x0000000000787805 */ /* 0x001fc6000001ff00 */
[----:B------:R-:W-:Y:S05]  /*4250*/  @P1 BRA `(.L_x_199) ;  /* 0x0000000400b01947 */ /* 0x000fea0003800000 */
[----:B------:R-:W0:Y:S01]  /*4260*/  S2R R122, SR_TID.X ;  /* 0x00000000007a7919 */ /* 0x000e220000002100 */
[----:B------:R-:W-:Y:S01]  /*4270*/  USHF.L.U32 UR5, UR10, 0x3, URZ ;  /* 0x000000030a057899 */ /* 0x000fe2000800063f */
[----:B------:R-:W-:Y:S01]  /*4280*/  MOV R120, 0x28 ;  /* 0x0000002800787802 */ /* 0x000fe20000000f00 */
[----:B------:R-:W-:Y:S01]  /*4290*/  HFMA2.MMA R121, -RZ, RZ, 0, 2.384185791015625e-06 ;  /* 0x00000028ff797435 */ /* 0x000fe200000001ff */
[----:B------:R-:W-:Y:S01]  /*42a0*/  SHF.L.U32 R163, R164, 0x3, RZ ;  /* 0x00000003a4a37819 */ /* 0x000fe200000006ff */
[----:B------:R-:W-:-:S03]  /*42b0*/  ULOP3.LUT UR5, UR5, 0x18, URZ, 0xc0, !UPT ;  /* 0x0000001805057892 */ /* 0x000fc6000f8ec03f */
[----:B------:R-:W-:Y:S02]  /*42c0*/  LOP3.LUT R163, R163, 0x18, RZ, 0xc0, !PT ;  /* 0x00000018a3a37812 */ /* 0x000fe400078ec0ff */
[----:B0-----:R-:W-:-:S05]  /*42d0*/  SHF.R.U32.HI R122, RZ, 0x2, R122 ;  /* 0x00000002ff7a7819 */ /* 0x001fca000001167a */
[----:B------:R-:W-:-:S04]  /*42e0*/  VIADD R151, R122, UR5 ;  /* 0x000000057a977c36 */ /* 0x000fc80008000000 */
[----:B------:R-:W-:-:S05]  /*42f0*/  IMAD R151, R151, R120, -UR17 ;  /* 0x8000001197977e24 */ /* 0x000fca000f8e0278 */
[----:B------:R-:W-:-:S04]  /*4300*/  SHF.R.S32.HI R120, RZ, 0x1f, R151 ;  /* 0x0000001fff787819 */ /* 0x000fc80000011497 */
[----:B------:R-:W-:-:S04]  /*4310*/  LEA.HI R120, R120, R151, RZ, 0x2 ;  /* 0x0000009778787211 */ /* 0x000fc800078f10ff */
[----:B------:R-:W-:-:S05]  /*4320*/  SHF.R.S32.HI R120, RZ, 0x2, R120 ;  /* 0x00000002ff787819 */ /* 0x000fca0000011478 */
[----:B------:R-:W-:Y:S01]  /*4330*/  IMAD R120, R120, R121, UR14 ;  /* 0x0000000e78787e24 */ /* 0x000fe2000f8e0279 */
[----:B------:R-:W-:-:S04]  /*4340*/  IADD3 R121, R151, 0x4, RZ ;  /* 0x0000000497797810 */ /* 0x000fc80007ffe0ff */
[----:B------:R-:W-:Y:S02]  /*4350*/  SHF.R.S32.HI R122, RZ, 0x1f, R121 ;  /* 0x0000001fff7a7819 */ /* 0x000fe40000011479 */
[----:B------:R-:W-:Y:S02]  /*4360*/  IADD3 R120, R120, R163, RZ ;  /* 0x000000a378787210 */ /* 0x000fe40007ffe0ff */
[----:B------:R-:W-:Y:S02]  /*4370*/  LEA.HI R122, R122, R121, RZ, 0x2 ;  /* 0x000000797a7a7211 */ /* 0x000fe400078f10ff */
[----:B------:R-:W-:Y:S02]  /*4380*/  MOV R121, 0x28 ;  /* 0x0000002800797802 */ /* 0x000fe40000000f00 */
[----:B------:R-:W-:-:S05]  /*4390*/  SHF.R.S32.HI R122, RZ, 0x2, R122 ;  /* 0x00000002ff7a7819 */ /* 0x000fca000001147a */
[----:B------:R-:W-:Y:S02]  /*43a0*/  IMAD R122, R122, R121, UR14 ;  /* 0x0000000e7a7a7e24 */ /* 0x000fe4000f8e0279 */
[----:B------:R-:W0:Y:S02]  /*43b0*/  LDS.64 R120, [R120] ;  /* 0x0000000078787984 */ /* 0x000e240000000a00 */
[----:B------:R-:W-:-:S06]  /*43c0*/  IMAD.IADD R122, R163, 0x1, R122 ;  /* 0x00000001a37a7824 */ /* 0x000fcc00078e027a */
[----:B------:R-:W1:Y:S01]  /*43d0*/  LDS.64 R122, [R122] ;  /* 0x000000007a7a7984 */ /* 0x000e620000000a00 */
[----:B0-----:R-:W-:Y:S01]  /*43e0*/  FADD.FTZ R120, RZ, R120 ;  /* 0x00000078ff787221 */ /* 0x001fe20000010000 */
[----:B------:R-:W-:-:S03]  /*43f0*/  FADD.FTZ R121, RZ, R121 ;  /* 0x00000079ff797221 */ /* 0x000fc60000010000 */
[----:B-1----:R-:W-:Y:S01]  /*4400*/  FADD.FTZ R122, R120, R122 ;  /* 0x0000007a787a7221 */ /* 0x002fe20000010000 */
[----:B------:R-:W-:Y:S01]  /*4410*/  IADD3 R120, R151, 0x8, RZ ;  /* 0x0000000897787810 */ /* 0x000fe20007ffe0ff */
[----:B------:R-:W-:-:S03]  /*4420*/  FADD.FTZ R123, R121, R123 ;  /* 0x0000007b797b7221 */ /* 0x000fc60000010000 */
[----:B------:R-:W-:-:S04]  /*4430*/  SHF.R.S32.HI R121, RZ, 0x1f, R120 ;  /* 0x0000001fff797819 */ /* 0x000fc80000011478 */
[----:B------:R-:W-:Y:S01]  /*4440*/  LEA.HI R121, R121, R120, RZ, 0x2 ;  /* 0x0000007879797211 */ /* 0x000fe200078f10ff */
[----:B------:R-:W-:-:S03]  /*4450*/  HFMA2.MMA R120, -RZ, RZ, 0, 2.384185791015625e-06 ;  /* 0x00000028ff787435 */ /* 0x000fc600000001ff */
[----:B------:R-:W-:-:S07]  /*4460*/  SHF.R.S32.HI R121, RZ, 0x2, R121 ;  /* 0x00000002ff797819 */ /* 0x000fce0000011479 */
[----:B------:R-:W-:-:S05]  /*4470*/  IMAD R121, R121, R120, UR14 ;  /* 0x0000000e79797e24 */ /* 0x000fca000f8e0278 */
[----:B------:R-:W-:-:S06]  /*4480*/  IADD3 R121, R163, R121, RZ ;  /* 0x00000079a3797210 */ /* 0x000fcc0007ffe0ff */
[----:B------:R-:W0:Y:S02]  /*4490*/  LDS.64 R120, [R121] ;  /* 0x0000000079787984 */ /* 0x000e240000000a00 */
[----:B0-----:R-:W-:Y:S01]  /*44a0*/  FADD.FTZ R122, R122, R120 ;  /* 0x000000787a7a7221 */ /* 0x001fe20000010000 */
[----:B------:R-:W-:Y:S01]  /*44b0*/  IADD3 R120, R151, 0xc, RZ ;  /* 0x0000000c97787810 */ /* 0x000fe20007ffe0ff */
[----:B------:R-:W-:-:S03]  /*44c0*/  FADD.FTZ R123, R123, R121 ;  /* 0x000000797b7b7221 */ /* 0x000fc60000010000 */
[----:B------:R-:W-:-:S04]  /*44d0*/  SHF.R.S32.HI R121, RZ, 0x1f, R120 ;  /* 0x0000001fff797819 */ /* 0x000fc80000011478 */
[----:B------:R-:W-:Y:S02]  /*44e0*/  LEA.HI R121, R121, R120, RZ, 0x2 ;  /* 0x0000007879797211 */ /* 0x000fe400078f10ff */
[----:B------:R-:W-:Y:S02]  /*44f0*/  MOV R120, 0x28 ;  /* 0x0000002800787802 */ /* 0x000fe40000000f00 */
[----:B------:R-:W-:-:S05]  /*4500*/  SHF.R.S32.HI R121, RZ, 0x2, R121 ;  /* 0x00000002ff797819 */ /* 0x000fca0000011479 */
[----:B------:R-:W-:-:S04]  /*4510*/  IMAD R121, R121, R120, UR14 ;  /* 0x0000000e79797e24 */ /* 0x000fc8000f8e0278 */
[----:B------:R-:W-:-:S06]  /*4520*/  IMAD.IADD R121, R163, 0x1, R121 ;  /* 0x00000001a3797824 */ /* 0x000fcc00078e0279 */
[----:B------:R-:W0:Y:S02]  /*4530*/  LDS.64 R120, [R121] ;  /* 0x0000000079787984 */ /* 0x000e240000000a00 */
[----:B0-----:R-:W-:Y:S01]  /*4540*/  FADD.FTZ R122, R122, R120 ;  /* 0x000000787a7a7221 */ /* 0x001fe20000010000 */
        /* <DEDUP_REMOVED lines=41> */
[----:B------:R-:W-:Y:S01]  /*47e0*/  FADD.FTZ R123, R123, R121 ;  /* 0x000000797b7b7221 */ /* 0x000fe20000010000 */
[----:B------:R-:W-:Y:S02]  /*47f0*/  IADD3 R151, R151, 0x24, RZ ;  /* 0x0000002497977810 */ /* 0x000fe40007ffe0ff */
        /* <DEDUP_REMOVED lines=8> */
[----:B------:R-:W-:Y:S01]  /*4880*/  SHF.R.S32.HI R120, RZ, 0x1f, R151 ;  /* 0x0000001fff787819 */ /* 0x000fe20000011497 */
[----:B------:R-:W-:Y:S01]  /*4890*/  FADD.FTZ R123, R123, R121 ;  /* 0x000000797b7b7221 */ /* 0x000fe20000010000 */
[----:B------:R-:W-:Y:S02]  /*48a0*/  MOV R121, 0x28 ;  /* 0x0000002800797802 */ /* 0x000fe40000000f00 */
[----:B------:R-:W-:-:S04]  /*48b0*/  LEA.HI R120, R120, R151, RZ, 0x2 ;  /* 0x0000009778787211 */ /* 0x000fc800078f10ff */
[----:B------:R-:W-:-:S05]  /*48c0*/  SHF.R.S32.HI R120, RZ, 0x2, R120 ;  /* 0x00000002ff787819 */ /* 0x000fca0000011478 */
[----:B------:R-:W-:-:S04]  /*48d0*/  IMAD R120, R120, R121, UR14 ;  /* 0x0000000e78787e24 */ /* 0x000fc8000f8e0279 */
[----:B------:R-:W-:-:S06]  /*48e0*/  IMAD.IADD R120, R163, 0x1, R120 ;  /* 0x00000001a3787824 */ /* 0x000fcc00078e0278 */
[----:B------:R-:W0:Y:S02]  /*48f0*/  LDS.64 R120, [R120] ;  /* 0x0000000078787984 */ /* 0x000e240000000a00 */
[----:B0-----:R-:W-:Y:S01]  /*4900*/  FADD.FTZ R120, R122, R120 ;  /* 0x000000787a787221 */ /* 0x001fe20000010000 */
[----:B------:R-:W-:-:S07]  /*4910*/  FADD.FTZ R121, R123, R121 ;  /* 0x000000797b797221 */ /* 0x000fce0000010000 */
.L_x_199:
[----:B------:R-:W-:Y:S05]  /*4920*/  BSYNC B0 ;  /* 0x0000000000007941 */ /* 0x000fea0003800000 */
.L_x_198:
[----:B------:R-:W-:Y:S01]  /*4930*/  LOP3.LUT P1, RZ, R164, 0xffffffe3, RZ, 0xc0, !PT ;  /* 0xffffffe3a4ff7812 */ /* 0x000fe2000782c0ff */
[----:B------:R-:W0:Y:S04]  /*4940*/  SHFL.BFLY PT, R123, R121, 0x2, 0x1f ;  /* 0x0c401f00797b7f89 */ /* 0x000e2800000e0000 */
[----:B-----5:R1:W-:Y:S04]  /*4950*/  STL.64 [R1+0x70], R2 ;  /* 0x0000700201007387 */ /* 0x0203e80000100a00 */
[----:B------:R-:W2:Y:S04]  /*4960*/  SHFL.BFLY PT, R151, R120, 0x2, 0x1f ;  /* 0x0c401f0078977f89 */ /* 0x000ea800000e0000 */
[----:B------:R-:W3:Y:S08]  /*4970*/  @!P1 LDC R122, c[0x0][0x10] ;  /* 0x00000400ff7a9b82 */ /* 0x000ef00000000800 */
[----:B-1----:R-:W1:Y:S01]  /*4980*/  @!P1 LDC.64 R2, c[0x0][0x260] ;  /* 0x00009800ff029b82 */ /* 0x002e620000000a00 */
[----:B0-----:R-:W-:Y:S01]  /*4990*/  FADD.FTZ R121, R123, R121 ;  /* 0x000000797b797221 */ /* 0x001fe20000010000 */
[----:B------:R-:W-:-:S04]  /*49a0*/  MOV R123, UR4 ;  /* 0x00000004007b7c02 */ /* 0x000fc80008000f00 */
[----:B------:R-:W0:Y:S01]  /*49b0*/  SHFL.BFLY PT, R163, R121, 0x1, 0x1f ;  /* 0x0c201f0079a37f89 */ /* 0x000e2200000e0000 */
[----:B--2---:R-:W-:Y:S01]  /*49c0*/  FADD.FTZ R120, R151, R120 ;  /* 0x0000007897787221 */ /* 0x004fe20000010000 */
[----:B---3--:R-:W-:-:S04]  /*49d0*/  @!P1 IMAD R122, R122, R123, UR13 ;  /* 0x0000000d7a7a9e24 */ /* 0x008fc8000f8e027b */
[----:B------:R-:W2:Y:S04]  /*49e0*/  SHFL.BFLY PT, R151, R120, 0x1, 0x1f ;  /* 0x0c201f0078977f89 */ /* 0x000ea800000e0000 */
[----:B------:R-:W3:Y:S01]  /*49f0*/  LDL R123, [R1+0x64] ;  /* 0x00006400017b7983 */ /* 0x000ee20000100800 */
[----:B------:R-:W-:-:S04]  /*4a00*/  UISETP.GE.U32.AND UP0, UPT, UR15, UR21, UPT ;  /* 0x000000150f00728c */ /* 0x000fc8000bf06070 */
[----:B------:R-:W-:Y:S01]  /*4a10*/  UISETP.GE.AND.EX UP0, UPT, UR16, UR11, UPT, UP0 ;  /* 0x0000000b1000728c */ /* 0x000fe2000bf06300 */
[----:B0-----:R-:W-:Y:S01]  /*4a20*/  FADD.FTZ R121, R121, R163 ;  /* 0x000000a379797221 */ /* 0x001fe20000010000 */
[----:B---3--:R-:W-:-:S04]  /*4a30*/  @!P1 LEA R122, R122, R123, 0x7 ;  /* 0x0000007b7a7a9211 */ /* 0x008fc800078e38ff */
[----:B------:R-:W-:-:S05]  /*4a40*/  @!P1 SHF.L.U32 R122, R122, 0x1, RZ ;  /* 0x000000017a7a9819 */ /* 0x000fca00000006ff */
[----:B-1----:R-:W-:Y:S02]  /*4a50*/  @!P1 IMAD.WIDE.U32 R122, R122, 0x4, R2 ;  /* 0x000000047a7a9825 */ /* 0x002fe400078e0002 */
[----:B------:R0:W5:Y:S02]  /*4a60*/  LDL.LU.64 R2, [R1+0x70] ;  /* 0x0000700001027983 */ /* 0x0001640000300a00 */
[----:B--2---:R-:W-:Y:S01]  /*4a70*/  FADD.FTZ R120, R120, R151 ;  /* 0x0000009778787221 */ /* 0x004fe20000010000 */
[----:B------:R-:W-:Y:S02]  /*4a80*/  PRMT R58, R58, 0x7632, R58 ;  /* 0x000076323a3a7816 */ /* 0x000fe4000000003a */
[----:B------:R-:W-:Y:S02]  /*4a90*/  PRMT R59, R59, 0x7632, R59 ;  /* 0x000076323b3b7816 */ /* 0x000fe4000000003b */
[----:B------:R1:W-:Y:S01]  /*4aa0*/  @!P1 STG.E.64 desc[UR18][R122.64], R120 ;  /* 0x000000787a009986 */ /* 0x0003e2000c101b12 */
[----:B------:R-:W-:-:S02]  /*4ab0*/  PLOP3.LUT P1, PT, PT, PT, UP0, 0x80, 0x0 ;  /* 0x000000000000781c */ /* 0x000fc40003f2f008 */
[----:B------:R-:W-:Y:S02]  /*4ac0*/  PRMT R60, R60, 0x7632, R60 ;  /* 0x000076323c3c7816 */ /* 0x000fe4000000003c */
[----:B------:R-:W-:Y:S02]  /*4ad0*/  PRMT R61, R61, 0x7632, R61 ;  /* 0x000076323d3d7816 */ /* 0x000fe4000000003d */
[----:B------:R-:W-:Y:S02]  /*4ae0*/  PRMT R62, R62, 0x7632, R62 ;  /* 0x000076323e3e7816 */ /* 0x000fe4000000003e */
[----:B------:R-:W-:Y:S02]  /*4af0*/  PRMT R63, R63, 0x7632, R63 ;  /* 0x000076323f3f7816 */ /* 0x000fe4000000003f */
[----:B------:R-:W-:Y:S02]  /*4b00*/  PRMT R64, R64, 0x7632, R64 ;  /* 0x0000763240407816 */ /* 0x000fe40000000040 */
[----:B------:R-:W-:-:S02]  /*4b10*/  PRMT R65, R65, 0x7632, R65 ;  /* 0x0000763241417816 */ /* 0x000fc40000000041 */
[----:B-1----:R-:W-:Y:S02]  /*4b20*/  PRMT R123, R52, 0x7632, R123 ;  /* 0x00007632347b7816 */ /* 0x002fe4000000007b */
        /* <DEDUP_REMOVED lines=57> */
[----:B0-----:R-:W-:Y:S06]  /*4ec0*/  @P1 BRA `(.L_x_200) ;  /* 0x00000000005c1947 */ /* 0x001fec0003800000 */
[----:B------:R-:W-:Y:S01]  /*4ed0*/  BAR.SYNC.DEFER_BLOCKING 0x0 ;  /* 0x0000000000007b1d */ /* 0x000fe20000010000 */
[----:B------:R-:W-:-:S13]  /*4ee0*/  ISETP.NE.AND P1, PT, R164, RZ, PT ;  /* 0x000000ffa400720c */ /* 0x000fda0003f25270 */
[----:B------:R-:W-:Y:S05]  /*4ef0*/  @P1 BRA `(.L_x_201) ;  /* 0x0000000000441947 */ /* 0x000fea0003800000 */
[----:B------:R-:W-:Y:S01]  /*4f00*/  ISETP.NE.AND P1, PT, RZ, UR22, PT ;  /* 0x00000016ff007c0c */ /* 0x000fe2000bf25270 */
[----:B------:R-:W-:Y:S01]  /*4f10*/  IMAD.U32 R53, RZ, RZ, UR7 ;  /* 0x00000007ff357e24 */ /* 0x000fe2000f8e00ff */
[----:B------:R-:W-:Y:S02]  /*4f20*/  MOV R56, 0x7ffffff1 ;  /* 0x7ffffff100387802 */ /* 0x000fe40000000f00 */
[----:B------:R-:W-:Y:S02]  /*4f30*/  MOV R52, UR6 ;  /* 0x0000000600347c02 */ /* 0x000fe40008000f00 */
[----:B------:R-:W-:Y:S01]  /*4f40*/  SEL R56, R56, 0x1, !P1 ;  /* 0x0000000138387807 */ /* 0x000fe20004800000 */
[----:B------:R-:W-:Y:S06]  /*4f50*/  MEMBAR.ALL.GPU ;  /* 0x0000000000007992 */ /* 0x000fec000000a000 */
[----:B------:R-:W-:-:S00]  /*4f60*/  ERRBAR ;  /* 0x00000000000079ab */ /* 0x000fc00000000000 */
[----:B------:R-:W-:Y:S06]  /*4f70*/  CGAERRBAR ;  /* 0x00000000000075ab */ /* 0x000fec0000000000 */
[----:B------:R0:W5:Y:S02]  /*4f80*/  ATOM.E.ADD.STRONG.GPU PT, R56, desc[UR18][R52.64], R56 ;  /* 0x000000383438798a */ /* 0x00016400081ee1d2 */
.L_x_202:
[----:B0-----:R-:W-:Y:S02]  /*4f90*/  MOV R52, UR6 ;  /* 0x0000000600347c02 */ /* 0x001fe40008000f00 */
[----:B------:R-:W-:-:S05]  /*4fa0*/  MOV R53, UR7 ;  /* 0x0000000700357c02 */ /* 0x000fca0008000f00 */
[----:B------:R-:W2:Y:S04]  /*4fb0*/  LD.E.STRONG.GPU R52, desc[UR18][R52.64] ;  /* 0x0000001234347980 */ /* 0x000ea8000c10f900 */
[----:B--2---:R-:W-:Y:S01]  /*4fc0*/  CCTL.IVALL ;  /* 0x00000000ff00798f */ /* 0x004fe20002000000 */
[----:B------:R-:W-:Y:S05]  /*4fd0*/  YIELD ;  /* 0x0000000000007946 */ /* 0x000fea0003800000 */
[----:B-----5:R-:W-:-:S04]  /*4fe0*/  LOP3.LUT R52, R52, R56, RZ, 0x3c, !PT ;  /* 0x0000003834347212 */ /* 0x020fc800078e3cff */
[----:B------:R-:W-:-:S13]  /*4ff0*/  ISETP.GT.AND P1, PT, R52, -0x1, PT ;  /* 0xffffffff3400780c */ /* 0x000fda0003f24270 */
[----:B------:R-:W-:Y:S05]  /*5000*/  @P1 BRA `(.L_x_202) ;  /* 0xfffffffc00e01947 */ /* 0x000fea000383ffff */
.L_x_201:
[----:B------:R-:W-:Y:S05]  /*5010*/  WARPSYNC.ALL ;  /* 0x0000000000007948 */ /* 0x000fea0003800000 */
[----:B------:R-:W-:Y:S06]  /*5020*/  BAR.SYNC.DEFER_BLOCKING 0x0 ;  /* 0x0000000000007b1d */ /* 0x000fec0000010000 */
[----:B------:R-:W-:Y:S05]  /*5030*/  BRA `(.L_x_203) ;  /* 0x0000000000547947 */ /* 0x000fea0003800000 */
.L_x_200:
[----:B------:R-:W0:Y:S01]  /*5040*/  S2R R52, SR_TID.X ;  /* 0x0000000000347919 */ /* 0x000e220000002100 */
[----:B------:R-:W-:Y:S01]  /*5050*/  BAR.SYNC.DEFER_BLOCKING 0x0 ;  /* 0x0000000000007b1d */ /* 0x000fe20000010000 */
[----:B0-----:R-:W-:-:S13]  /*5060*/  ISETP.NE.AND P1, PT, R52, RZ, PT ;  /* 0x000000ff3400720c */ /* 0x001fda0003f25270 */
[----:B------:R-:W-:Y:S05]  /*5070*/  @P1 BRA `(.L_x_204) ;  /* 0x00000000003c1947 */ /* 0x000fea0003800000 */
[----:B------:R-:W-:Y:S02]  /*5080*/  MOV R56, UR20 ;  /* 0x0000001400387c02 */ /* 0x000fe40008000f00 */
[----:B------:R-:W-:Y:S02]  /*5090*/  MOV R52, UR8 ;  /* 0x0000000800347c02 */ /* 0x000fe40008000f00 */
[----:B------:R-:W-:Y:S01]  /*50a0*/  MOV R53, UR9 ;  /* 0x0000000900357c02 */ /* 0x000fe20008000f00 */
[----:B------:R-:W-:Y:S06]  /*50b0*/  MEMBAR.ALL.GPU ;  /* 0x0000000000007992 */ /* 0x000fec000000a000 */
[----:B------:R-:W-:-:S00]  /*50c0*/  ERRBAR ;  /* 0x00000000000079ab */ /* 0x000fc00000000000 */
[----:B------:R-:W-:Y:S06]  /*50d0*/  CGAERRBAR ;  /* 0x00000000000075ab */ /* 0x000fec0000000000 */
[----:B------:R0:W5:Y:S02]  /*50e0*/  ATOM.E.ADD.STRONG.GPU PT, R56, desc[UR18][R52.64], R56 ;  /* 0x000000383438798a */ /* 0x00016400081ee1d2 */
.L_x_205:
[----:B0-----:R-:W-:Y:S01]  /*50f0*/  IMAD.U32 R52, RZ, RZ, UR8 ;  /* 0x00000008ff347e24 */ /* 0x001fe2000f8e00ff */
[----:B------:R-:W-:-:S05]  /*5100*/  MOV R53, UR9 ;  /* 0x0000000900357c02 */ /* 0x000fca0008000f00 */
[----:B------:R-:W2:Y:S04]  /*5110*/  LD.E.STRONG.GPU R52, desc[UR18][R52.64] ;  /* 0x0000001234347980 */ /* 0x000ea8000c10f900 */
[----:B--2---:R-:W-:Y:S01]  /*5120*/  CCTL.IVALL ;  /* 0x00000000ff00798f */ /* 0x004fe20002000000 */
[----:B------:R-:W-:Y:S05]  /*5130*/  YIELD ;  /* 0x0000000000007946 */ /* 0x000fea0003800000 */
[----:B-----5:R-:W-:-:S04]  /*5140*/  LOP3.LUT R52, R52, R56, RZ, 0x3c, !PT ;  /* 0x0000003834347212 */ /* 0x020fc800078e3cff */
[----:B------:R-:W-:-:S13]  /*5150*/  ISETP.GT.AND P1, PT, R52, -0x1, PT ;  /* 0xffffffff3400780c */ /* 0x000fda0003f24270 */
[----:B------:R-:W-:Y:S05]  /*5160*/  @P1 BRA `(.L_x_205) ;  /* 0xfffffffc00e01947 */ /* 0x000fea000383ffff */
.L_x_204:
[----:B------:R-:W-:Y:S05]  /*5170*/  WARPSYNC.ALL ;  /* 0x0000000000007948 */ /* 0x000fea0003800000 */
[----:B------:R-:W-:Y:S06]  /*5180*/  BAR.SYNC.DEFER_BLOCKING 0x0 ;  /* 0x0000000000007b1d */ /* 0x000fec0000010000 */
.L_x_203:
[----:B------:R-:W0:Y:S01]  /*5190*/  S2R R163, SR_TID.X ;  /* 0x0000000000a37919 */ /* 0x000e220000002100 */
[----:B------:R-:W2:Y:S01]  /*51a0*/  LDL.LU R151, [R1+0x44] ;  /* 0x0000440001977983 */ /* 0x000ea20000300800 */
[----:B------:R-:W1:Y:S01]  /*51b0*/  S2UR UR17, SR_CgaCtaId ;  /* 0x00000000001179c3 */ /* 0x000e620000008800 */
[----:B------:R-:W-:Y:S01]  /*51c0*/  USHF.L.U32 UR10, UR10, 0x3, URZ ;  /* 0x000000030a0a7899 */ /* 0x000fe2000800063f */
[----:B------:R-:W-:Y:S01]  /*51d0*/  IMAD.U32 R77, R77, 0x10000, RZ ;  /* 0x000100004d4d7824 */ /* 0x000fe200078e00ff */
[----:B------:R-:W-:Y:S02]  /*51e0*/  SHF.L.U32 R122, R122, 0x10, RZ ;  /* 0x000000107a7a7819 */ /* 0x000fe400000006ff */
[----:B------:R-:W-:Y:S02]  /*51f0*/  SHF.L.U32 R79, R79, 0x10, RZ ;  /* 0x000000104f4f7819 */ /* 0x000fe400000006ff */
[----:B------:R-:W-:Y:S02]  /*5200*/  SHF.L.U32 R81, R81, 0x10, RZ ;  /* 0x0000001051517819 */ /* 0x000fe400000006ff */
[----:B------:R-:W-:-:S02]  /*5210*/  SHF.L.U32 R85, R85, 0x10, RZ ;  /* 0x0000001055557819 */ /* 0x000fc400000006ff */
[----:B------:R-:W-:Y:S02]  /*5220*/  SHF.L.U32 R100, R100, 0x10, RZ ;  /* 0x0000001064647819 */ /* 0x000fe400000006ff */
[----:B------:R-:W-:Y:S02]  /*5230*/  SHF.L.U32 R96, R96, 0x10, RZ ;  /* 0x0000001060607819 */ /* 0x000fe400000006ff */
        /* <DEDUP_REMOVED lines=15> */
[----:B------:R-:W-:Y:S01]  /*5330*/  SHF.L.U32 R120, R120, 0x10, RZ ;  /* 0x0000001078787819 */ /* 0x000fe200000006ff */
[----:B------:R-:W-:Y:S01]  /*5340*/  IMAD.U32 R113, R113, 0x10000, RZ ;  /* 0x0001000071717824 */ /* 0x000fe200078e00ff */
[----:B0-----:R-:W-:-:S02]  /*5350*/  ISETP.GT.U32.AND P1, PT, R163, 0x7f, PT ;  /* 0x0000007fa300780c */ /* 0x001fc40003f24070 */
[----:B------:R-:W-:Y:S01]  /*5360*/  SHF.L.U32 R58, R58, 0x10, RZ ;  /* 0x000000103a3a7819 */ /* 0x000fe200000006ff */
[----:B------:R-:W-:Y:S01]  /*5370*/  IMAD.U32 R89, R89, 0x10000, RZ ;  /* 0x0001000059597824 */ /* 0x000fe200078e00ff */
[----:B------:R-:W-:Y:S02]  /*5380*/  SHF.L.U32 R59, R59, 0x10, RZ ;  /* 0x000000103b3b7819 */ /* 0x000fe400000006ff */
[----:B------:R-:W-:Y:S02]  /*5390*/  SHF.L.U32 R60, R60, 0x10, RZ ;  /* 0x000000103c3c7819 */ /* 0x000fe400000006ff */
[----:B------:R-:W-:Y:S01]  /*53a0*/  SHF.L.U32 R115, R115, 0x10, RZ ;  /* 0x0000001073737819 */ /* 0x000fe200000006ff */
[----:B------:R-:W-:Y:S01]  /*53b0*/  IMAD.U32 R101, R101, 0x10000, RZ ;  /* 0x0001000065657824 */ /* 0x000fe200078e00ff */
[----:B------:R-:W-:Y:S01]  /*53c0*/  SHF.L.U32 R62, R62, 0x10, RZ ;  /* 0x000000103e3e7819 */ /* 0x000fe200000006ff */
[----:B------:R-:W-:Y:S01]  /*53d0*/  IMAD.U32 R65, R65, 0x10000, RZ ;  /* 0x0001000041417824 */ /* 0x000fe200078e00ff */
[----:B------:R-:W-:Y:S01]  /*53e0*/  SHF.L.U32 R64, R64, 0x10, RZ ;  /* 0x0000001040407819 */ /* 0x000fe200000006ff */
[----:B------:R-:W-:Y:S01]  /*53f0*/  VOTEU.ALL UP0, P1 ;  /* 0x00000000003f7886 */ /* 0x000fe20000800000 */
[----:B------:R-:W0:Y:S01]  /*5400*/  @!P1 LDC.64 R56, c[0x0][0x260] ;  /* 0x00009800ff389b82 */ /* 0x000e220000000a00 */
[----:B------:R-:W-:-:S02]  /*5410*/  @!P1 LOP3.LUT R53, R163, 0x7ffffff0, RZ, 0xc0, !PT ;  /* 0x7ffffff0a3359812 */ /* 0x000fc400078ec0ff */
[----:B------:R-:W-:Y:S01]  /*5420*/  SHF.L.U32 R103, R103, 0x10, RZ ;  /* 0x0000001067677819 */ /* 0x000fe200000006ff */
[----:B------:R-:W-:Y:S01]  /*5430*/  @!UP0 ULDC UR5, c[0x0][0x10] ;  /* 0x0000040000058ab9 */ /* 0x000fe20000000800 */
[----:B------:R-:W-:Y:S01]  /*5440*/  SHF.L.U32 R69, R69, 0x10, RZ ;  /* 0x0000001045457819 */ /* 0x000fe200000006ff */
[----:B------:R-:W-:Y:S01]  /*5450*/  @!UP0 UIMAD UR5, UR5, UR4, UR13 ;  /* 0x00000004050582a4 */ /* 0x000fe2000f8e020d */
[----:B------:R-:W-:Y:S01]  /*5460*/  SHF.L.U32 R73, R73, 0x10, RZ ;  /* 0x0000001049497819 */ /* 0x000fe200000006ff */
[----:B------:R-:W-:Y:S01]  /*5470*/  IMAD.U32 R66, R66, 0x10000, RZ ;  /* 0x0001000042427824 */ /* 0x000fe200078e00ff */
[----:B------:R-:W-:Y:S01]  /*5480*/  SHF.L.U32 R117, R117, 0x10, RZ ;  /* 0x0000001075757819 */ /* 0x000fe200000006ff */
[----:B------:R-:W-:Y:S01]  /*5490*/  IMAD.U32 R71, R71, 0x10000, RZ ;  /* 0x0001000047477824 */ /* 0x000fe200078e00ff */
[----:B------:R-:W-:Y:S02]  /*54a0*/  SHF.L.U32 R108, R108, 0x10, RZ ;  /* 0x000000106c6c7819 */ /* 0x000fe400000006ff */
[----:B------:R-:W-:-:S02]  /*54b0*/  SHF.L.U32 R67, R67, 0x10, RZ ;  /* 0x0000001043437819 */ /* 0x000fc400000006ff */
[----:B------:R-:W-:Y:S01]  /*54c0*/  SHF.L.U32 R75, R75, 0x10, RZ ;  /* 0x000000104b4b7819 */ /* 0x000fe200000006ff */
[----:B------:R-:W-:Y:S01]  /*54d0*/  IMAD.U32 R119, R119, 0x10000, RZ ;  /* 0x0001000077777824 */ /* 0x000fe200078e00ff */
[----:B------:R-:W-:Y:S01]  /*54e0*/  MOV R52, UR5 ;  /* 0x0000000500347c02 */ /* 0x000fe20008000f00 */
[----:B------:R-:W-:-:S03]  /*54f0*/  ULDC.64 UR24, c[0x0][0x210] ;  /* 0x0000840000187ab9 */ /* 0x000fc60000000a00 */
[----:B------:R-:W-:Y:S02]  /*5500*/  @!P1 LEA R52, R52, R53, 0x7 ;  /* 0x0000003534349211 */ /* 0x000fe400078e38ff */
[----:B------:R-:W-:-:S04]  /*5510*/  @!P1 LOP3.LUT R53, R163, 0xf, RZ, 0xc0, !PT ;  /* 0x0000000fa3359812 */ /* 0x000fc800078ec0ff */
[----:B------:R-:W-:-:S04]  /*5520*/  @!P1 IADD3 R52, R52, R53, RZ ;  /* 0x0000003534349210 */ /* 0x000fc80007ffe0ff */
[----:B------:R-:W-:-:S05]  /*5530*/  @!P1 SHF.L.U32 R52, R52, 0x1, RZ ;  /* 0x0000000134349819 */ /* 0x000fca00000006ff */
[----:B0-----:R-:W-:-:S06]  /*5540*/  @!P1 IMAD.WIDE.U32 R52, R52, 0x4, R56 ;  /* 0x0000000434349825 */ /* 0x001fcc00078e0038 */
[----:B------:R-:W3:Y:S01]  /*5550*/  @!P1 LDG.E.64 R52, desc[UR18][R52.64] ;  /* 0x0000001234349981 */ /* 0x000ee2000c1e1b00 */
[----:B------:R-:W-:Y:S01]  /*5560*/  IMAD.MOV.U32 R56, RZ, RZ, RZ ;  /* 0x000000ffff387224 */ /* 0x000fe200078e00ff */
[----:B------:R-:W-:Y:S01]  /*5570*/  UMOV UR5, 0x400 ;  /* 0x0000040000057882 */ /* 0x000fe20000000000 */
[----:B------:R-:W-:Y:S02]  /*5580*/  ULOP3.LUT UR10, UR10, 0x18, URZ, 0xc0, !UPT ;  /* 0x000000180a0a7892 */ /* 0x000fe4000f8ec03f */
[----:B------:R-:W-:-:S04]  /*5590*/  UIADD3 UR5, UR5, 0x3480, URZ ;  /* 0x0000348005057890 */ /* 0x000fc8000fffe03f */
[----:B-1----:R-:W-:Y:S01]  /*55a0*/  ULEA UR5, UR17, UR5, 0x18 ;  /* 0x0000000511057291 */ /* 0x002fe2000f8ec03f */
[C---:B------:R-:W-:Y:S01]  /*55b0*/  FADD.FTZ R77, -R54.reuse, R77 ;  /* 0x0000004d364d7221 */ /* 0x040fe20000010100 */
[C---:B------:R-:W-:Y:S01]  /*55c0*/  FADD.FTZ R81, -R54.reuse, R81 ;  /* 0x0000005136517221 */ /* 0x040fe20000010100 */
[----:B------:R-:W-:Y:S01]  /*55d0*/  FADD.FTZ R85, -R54, R85 ;  /* 0x0000005536557221 */ /* 0x000fe20000010100 */
[----:B---3--:R-:W-:Y:S01]  /*55e0*/  @!P1 FADD.FTZ R56, RZ, R52 ;  /* 0x00000034ff389221 */ /* 0x008fe20000010000 */
[----:B------:R-:W-:-:S06]  /*55f0*/  HFMA2.MMA R52, -RZ, RZ, 0, 0 ;  /* 0x00000000ff347435 */ /* 0x000fcc00000001ff */
[----:B------:R-:W-:Y:S01]  /*5600*/  @!P1 FADD.FTZ R52, RZ, R53 ;  /* 0x00000035ff349221 */ /* 0x000fe20000010000 */
[----:B------:R-:W-:Y:S01]  /*5610*/  LOP3.LUT P1, RZ, R163, 0xffffff8f, RZ, 0xc0, !PT ;  /* 0xffffff8fa3ff7812 */ /* 0x000fe2000782c0ff */
[----:B------:R-:W0:Y:S02]  /*5620*/  SHFL.BFLY PT, R53, R56, 0x8, 0x1f ;  /* 0x0d001f0038357f89 */ /* 0x000e2400000e0000 */
[----:B0-----:R-:W-:Y:S02]  /*5630*/  FADD.FTZ R56, R53, R56 ;  /* 0x0000003835387221 */ /* 0x001fe40000010000 */
[----:B------:R-:W0:Y:S02]  /*5640*/  SHFL.BFLY PT, R53, R52, 0x8, 0x1f ;  /* 0x0d001f0034357f89 */ /* 0x000e2400000e0000 */
[----:B0-----:R-:W-:Y:S02]  /*5650*/  FADD.FTZ R52, R53, R52 ;  /* 0x0000003435347221 */ /* 0x001fe40000010000 */
[----:B------:R-:W0:Y:S02]  /*5660*/  SHFL.BFLY PT, R53, R56, 0x4, 0x1f ;  /* 0x0c801f0038357f89 */ /* 0x000e2400000e0000 */
[----:B0-----:R-:W-:-:S02]  /*5670*/  FADD.FTZ R56, R56, R53 ;  /* 0x0000003538387221 */ /* 0x001fc40000010000 */
        /* <DEDUP_REMOVED lines=9> */
[----:B------:R-:W-:Y:S01]  /*5710*/  @!P1 FMUL.FTZ R52, R52, 2.4414062863797880709e-05 ;  /* 0x37cccccd34349820 */ /* 0x000fe20000410000 */
[----:B0-----:R-:W-:Y:S01]  /*5720*/  FADD.FTZ R53, R53, R56 ;  /* 0x0000003835357221 */ /* 0x001fe20000010000 */
[----:B------:R-:W-:Y:S01]  /*5730*/  @!P1 SHF.R.U32.HI R56, RZ, 0x1, R163 ;  /* 0x00000001ff389819 */ /* 0x000fe200000116a3 */
[----:B------:R-:W-:Y:S01]  /*5740*/  FADD.FTZ R100, -R54, R100 ;  /* 0x0000006436647221 */ /* 0x000fe20000010100 */
[----:B------:R-:W3:Y:S01]  /*5750*/  LDL.LU R163, [R1+0x3c] ;  /* 0x00003c0001a37983 */ /* 0x000ee20000300800 */
[----:B------:R-:W-:Y:S01]  /*5760*/  @!P1 FMUL.FTZ R53, R53, 2.4414062863797880709e-05 ;  /* 0x37cccccd35359820 */ /* 0x000fe20000410000 */
[----:B------:R-:W-:-:S05]  /*5770*/  @!P1 LOP3.LUT R56, R56, 0x7ffffff8, RZ, 0xc0, !PT ;  /* 0x7ffffff838389812 */ /* 0x000fca00078ec0ff */
[----:B------:R2:W-:Y:S02]  /*5780*/  @!P1 STS.64 [R56+UR5], R52 ;  /* 0x0000003438009988 */ /* 0x0005e40008000a05 */
[----:B--2---:R-:W-:Y:S01]  /*5790*/  IADD3 R52, R151, -UR10, RZ ;  /* 0x8000000a97347c10 */ /* 0x004fe2000fffe0ff */
[C---:B------:R-:W-:Y:S01]  /*57a0*/  FADD.FTZ R96, -R54.reuse, R96 ;  /* 0x0000006036607221 */ /* 0x040fe20000010100 */
[----:B------:R-:W-:Y:S01]  /*57b0*/  FADD.FTZ R61, -R54, R61 ;  /* 0x0000003d363d7221 */ /* 0x000fe20000010100 */
[----:B------:R-:W2:Y:S01]  /*57c0*/  LDL.LU R151, [R1+0x40] ;  /* 0x0000400001977983 */ /* 0x000ea20000300800 */
[----:B------:R-:W-:Y:S01]  /*57d0*/  LEA R52, R52, UR5, 0x3 ;  /* 0x0000000534347c11 */ /* 0x000fe2000f8e18ff */
[----:B------:R-:W-:Y:S06]  /*57e0*/  BAR.SYNC.DEFER_BLOCKING 0x0 ;  /* 0x0000000000007b1d */ /* 0x000fec0000010000 */
[----:B------:R-:W0:Y:S01]  /*57f0*/  LDS.64 R56, [R52] ;  /* 0x0000000034387984 */ /* 0x000e220000000a00 */
[----:B------:R-:W-:Y:S01]  /*5800*/  FADD.FTZ R92, -R54, R92 ;  /* 0x0000005c365c7221 */ /* 0x000fe20000010100 */
[----:B------:R-:W-:Y:S01]  /*5810*/  FMUL.FTZ R61, R42, R61 ;  /* 0x0000003d2a3d7220 */ /* 0x000fe20000410000 */
[C---:B------:R-:W-:Y:S01]  /*5820*/  FADD.FTZ R76, -R54.reuse, R76 ;  /* 0x0000004c364c7221 */ /* 0x040fe20000010100 */
[----:B------:R-:W-:Y:S01]  /*5830*/  FADD.FTZ R97, -R54, R97 ;  /* 0x0000006136617221 */ /* 0x000fe20000010100 */
[C-C-:B0-----:R-:W-:Y:S01]  /*5840*/  FFMA.FTZ R24, R41.reuse, R24, -R56.reuse ;  /* 0x0000001829187223 */ /* 0x141fe20000010838 */
[--C-:B------:R-:W-:Y:S01]  /*5850*/  FFMA.FTZ R16, R41, R16, -R56.reuse ;  /* 0x0000001029107223 */ /* 0x100fe20000010838 */
[----:B------:R-:W-:-:S02]  /*5860*/  FFMA.FTZ R79, R122, R79, -R56 ;  /* 0x0000004f7a4f7223 */ /* 0x000fc40000010838 */
[----:B------:R-:W-:Y:S01]  /*5870*/  FFMA.FTZ R53, R152, -R57, R24 ;  /* 0x8000003998357223 */ /* 0x000fe20000010018 */
[C---:B------:R-:W-:Y:S01]  /*5880*/  FMUL.FTZ R24, R42.reuse, R77 ;  /* 0x0000004d2a187220 */ /* 0x040fe20000410000 */
[----:B------:R-:W-:Y:S01]  /*5890*/  FFMA.FTZ R147, R147, -R57, R16 ;  /* 0x8000003993937223 */ /* 0x000fe20000010010 */
[--C-:B------:R-:W-:Y:S01]  /*58a0*/  FFMA.FTZ R98, R123, R98, -R56.reuse ;  /* 0x000000627b627223 */ /* 0x100fe20000010838 */
[C---:B------:R-:W-:Y:S01]  /*58b0*/  FMUL.FTZ R16, R42.reuse, R85 ;  /* 0x000000552a107220 */ /* 0x040fe20000410000 */
[----:B------:R-:W-:Y:S01]  /*58c0*/  FFMA.FTZ R79, -R57, R24, R79 ;  /* 0x00000018394f7223 */ /* 0x000fe2000001014f */
[C---:B------:R-:W-:Y:S01]  /*58d0*/  FMUL.FTZ R24, R42.reuse, R81 ;  /* 0x000000512a187220 */ /* 0x040fe20000410000 */
[C---:B------:R-:W-:Y:S01]  /*58e0*/  FMUL.FTZ R81, R42.reuse, R96 ;  /* 0x000000602a517220 */ /* 0x040fe20000410000 */
[----:B------:R-:W-:Y:S01]  /*58f0*/  FMUL.FTZ R85, R42, R100 ;  /* 0x000000642a557220 */ /* 0x000fe20000410000 */
[--C-:B------:R-:W-:Y:S01]  /*5900*/  FFMA.FTZ R63, R122, R63, -R56.reuse ;  /* 0x0000003f7a3f7223 */ /* 0x100fe20000010838 */
[----:B------:R-:W4:Y:S01]  /*5910*/  LDL.LU R100, [R1+0x34] ;  /* 0x0000340001647983 */ /* 0x000f220000300800 */
[----:B------:R-:W-:Y:S01]  /*5920*/  FFMA.FTZ R94, R123, R94, -R56 ;  /* 0x0000005e7b5e7223 */ /* 0x000fe20000010838 */
[----:B------:R-:W-:Y:S01]  /*5930*/  FFMA.FTZ R81, -R57, R81, R98 ;  /* 0x0000005139517223 */ /* 0x000fe20000010162 */
[--C-:B------:R-:W-:Y:S01]  /*5940*/  FFMA.FTZ R8, R41, R8, -R56.reuse ;  /* 0x0000000829087223 */ /* 0x100fe20000010838 */
[----:B------:R-:W-:Y:S01]  /*5950*/  FFMA.FTZ R61, -R57, R61, R63 ;  /* 0x0000003d393d7223 */ /* 0x000fe2000001013f */
[C---:B------:R-:W-:Y:S01]  /*5960*/  FMUL.FTZ R77, R42.reuse, R92 ;  /* 0x0000005c2a4d7220 */ /* 0x040fe20000410000 */
[----:B------:R-:W4:Y:S01]  /*5970*/  LDL.LU R98, [R1+0x38] ;  /* 0x0000380001627983 */ /* 0x000f220000300800 */
[----:B------:R-:W-:Y:S01]  /*5980*/  FFMA.FTZ R78, R123, R78, -R56 ;  /* 0x0000004e7b4e7223 */ /* 0x000fe20000010838 */
[----:B------:R-:W-:-:S02]  /*5990*/  FMUL.FTZ R63, R42, R76 ;  /* 0x0000004c2a3f7220 */ /* 0x000fc40000410000 */
[----:B------:R-:W4:Y:S01]  /*59a0*/  LDL.LU R96, [R1+0x2c] ;  /* 0x00002c0001607983 */ /* 0x000f220000300800 */
[----:B------:R-:W-:Y:S01]  /*59b0*/  FFMA.FTZ R77, -R57, R77, R94 ;  /* 0x0000004d394d7223 */ /* 0x000fe2000001015e */
[----:B------:R-:W-:Y:S01]  /*59c0*/  FFMA.FTZ R141, R141, -R57, R8 ;  /* 0x800000398d8d7223 */ /* 0x000fe20000010008 */
[----:B------:R-:W-:Y:S01]  /*59d0*/  FFMA.FTZ R99, R122, R99, -R56 ;  /* 0x000000637a637223 */ /* 0x000fe20000010838 */
[C---:B------:R-:W-:Y:S01]  /*59e0*/  FFMA.FTZ R63, -R57.reuse, R63, R78 ;  /* 0x0000003f393f7223 */ /* 0x040fe2000001014e */
[C---:B------:R-:W-:Y:S01]  /*59f0*/  FMUL.FTZ R8, R42.reuse, R97 ;  /* 0x000000612a087220 */ /* 0x040fe20000410000 */
[----:B------:R-:W4:Y:S04]  /*5a00*/  LDL.LU R94, [R1+0x30] ;  /* 0x00003000015e7983 */ /* 0x000f280000300800 */
[----:B------:R-:W4:Y:S01]  /*5a10*/  LDL.LU R92, [R1+0x24] ;  /* 0x00002400015c7983 */ /* 0x000f220000300800 */
[----:B------:R-:W-:Y:S01]  /*5a20*/  FFMA.FTZ R99, -R57, R8, R99 ;  /* 0x0000000839637223 */ /* 0x000fe20000010163 */
[----:B------:R-:W-:-:S02]  /*5a30*/  FMUL.FTZ R8, R42, R63 ;  /* 0x0000003f2a087220 */ /* 0x000fc40000410000 */
[----:B------:R-:W4:Y:S01]  /*5a40*/  LDL.LU R63, [R1+0x28] ;  /* 0x00002800013f7983 */ /* 0x000f220000300800 */
[--C-:B------:R-:W-:Y:S01]  /*5a50*/  FFMA.FTZ R4, R41, R4, -R56.reuse ;  /* 0x0000000429047223 */ /* 0x100fe20000010838 */
[----:B------:R-:W-:Y:S01]  /*5a60*/  FADD.FTZ R105, -R54, R105 ;  /* 0x0000006936697221 */ /* 0x000fe20000010100 */
[----:B------:R-:W-:Y:S02]  /*5a70*/  FFMA.FTZ R107, R122, R107, -R56 ;  /* 0x0000006b7a6b7223 */ /* 0x000fe40000010838 */
[----:B------:R-:W-:Y:S01]  /*5a80*/  FFMA.FTZ R137, R137, -R57, R4 ;  /* 0x8000003989897223 */ /* 0x000fe20000010004 */
[----:B------:R-:W-:Y:S01]  /*5a90*/  FMUL.FTZ R4, R42, R105 ;  /* 0x000000692a047220 */ /* 0x000fe20000410000 */
[C---:B------:R-:W-:Y:S01]  /*5aa0*/  FADD.FTZ R109, -R54.reuse, R109 ;  /* 0x0000006d366d7221 */ /* 0x040fe20000010100 */
[----:B------:R-:W-:Y:S01]  /*5ab0*/  FADD.FTZ R121, -R54, R121 ;  /* 0x0000007936797221 */ /* 0x000fe20000010100 */
[----:B------:R-:W-:Y:S01]  /*5ac0*/  FFMA.FTZ R111, R122, R111, -R56 ;  /* 0x0000006f7a6f7223 */ /* 0x000fe20000010838 */
[----:B------:R-:W-:Y:S01]  /*5ad0*/  FFMA.FTZ R107, -R57, R4, R107 ;  /* 0x00000004396b7223 */ /* 0x000fe2000001016b */
[----:B------:R-:W-:Y:S01]  /*5ae0*/  FADD.FTZ R120, -R54, R120 ;  /* 0x0000007836787221 */ /* 0x000fe20000010100 */
[----:B------:R-:W-:Y:S01]  /*5af0*/  FMUL.FTZ R4, R42, R109 ;  /* 0x0000006d2a047220 */ /* 0x000fe20000410000 */
[----:B------:R-:W-:Y:S01]  /*5b00*/  FADD.FTZ R113, -R54, R113 ;  /* 0x0000007136717221 */ /* 0x000fe20000010100 */
[--C-:B-----5:R-:W-:Y:S01]  /*5b10*/  FFMA.FTZ R0, R0, R2, -R56.reuse ;  /* 0x0000000200007223 */ /* 0x120fe20000010838 */
[--C-:B------:R-:W-:Y:S01]  /*5b20*/  FFMA.FTZ R58, R58, R123, -R56.reuse ;  /* 0x0000007b3a3a7223 */ /* 0x100fe20000010838 */
[----:B------:R-:W-:Y:S01]  /*5b30*/  FMUL.FTZ R121, R42, R121 ;  /* 0x000000792a797220 */ /* 0x000fe20000410000 */
[--C-:B------:R-:W-:Y:S01]  /*5b40*/  FFMA.FTZ R12, R41, R12, -R56.reuse ;  /* 0x0000000c290c7223 */ /* 0x100fe20000010838 */
[--C-:B------:R-:W-:Y:S01]  /*5b50*/  FFMA.FTZ R40, R40, R41, -R56.reuse ;  /* 0x0000002928287223 */ /* 0x100fe20000010838 */
[----:B------:R-:W-:Y:S01]  /*5b60*/  FFMA.FTZ R59, R59, R122, -R56 ;  /* 0x0000007a3b3b7223 */ /* 0x000fe20000010838 */
[C---:B------:R-:W-:Y:S01]  /*5b70*/  FADD.FTZ R60, -R54.reuse, R60 ;  /* 0x0000003c363c7221 */ /* 0x040fe20000010100 */
[----:B------:R-:W-:Y:S01]  /*5b80*/  FADD.FTZ R89, -R54, R89 ;  /* 0x0000005936597221 */ /* 0x000fe20000010100 */
[----:B------:R-:W-:Y:S01]  /*5b90*/  FMUL.FTZ R120, R42, R120 ;  /* 0x000000782a787220 */ /* 0x000fe20000410000 */
[----:B------:R-:W-:Y:S01]  /*5ba0*/  FFMA.FTZ R111, -R57, R4, R111 ;  /* 0x00000004396f7223 */ /* 0x000fe2000001016f */
[--C-:B------:R-:W-:Y:S01]  /*5bb0*/  FFMA.FTZ R3, R2, R3, -R56.reuse ;  /* 0x0000000302037223 */ /* 0x100fe20000010838 */
[--C-:B------:R-:W-:Y:S01]  /*5bc0*/  FFMA.FTZ R6, R41, R6, -R56.reuse ;  /* 0x0000000629067223 */ /* 0x100fe20000010838 */
[----:B------:R-:W-:Y:S01]  /*5bd0*/  FFMA.FTZ R115, R122, R115, -R56 ;  /* 0x000000737a737223 */ /* 0x000fe20000010838 */
[----:B------:R-:W-:Y:S01]  /*5be0*/  FMUL.FTZ R4, R42, R113 ;  /* 0x000000712a047220 */ /* 0x000fe20000410000 */
[----:B------:R-:W-:Y:S01]  /*5bf0*/  FADD.FTZ R101, -R54, R101 ;  /* 0x0000006536657221 */ /* 0x000fe20000010100 */
[----:B------:R-:W-:Y:S01]  /*5c00*/  FFMA.FTZ R0, R161, -R57, R0 ;  /* 0x80000039a1007223 */ /* 0x000fe20000010000 */
[----:B------:R-:W-:Y:S01]  /*5c10*/  FFMA.FTZ R58, -R57, R121, R58 ;  /* 0x00000079393a7223 */ /* 0x000fe2000001013a */
[----:B------:R-:W-:Y:S01]  /*5c20*/  FFMA.FTZ R145, R145, -R57, R12 ;  /* 0x8000003991917223 */ /* 0x000fe2000001000c */
[--C-:B------:R-:W-:Y:S01]  /*5c30*/  FFMA.FTZ R39, R2, R39, -R56.reuse ;  /* 0x0000002702277223 */ /* 0x100fe20000010838 */
[----:B------:R-:W-:Y:S01]  /*5c40*/  FFMA.FTZ R62, R123, R62, -R56 ;  /* 0x0000003e7b3e7223 */ /* 0x000fe20000010838 */
[----:B------:R-:W-:Y:S01]  /*5c50*/  SHF.L.U32 R93, R93, 0x10, RZ ;  /* 0x000000105d5d7819 */ /* 0x000fe200000006ff */
[----:B------:R-:W-:Y:S01]  /*5c60*/  FFMA.FTZ R40, R160, -R57, R40 ;  /* 0x80000039a0287223 */ /* 0x000fe20000010028 */
[----:B------:R-:W-:Y:S01]  /*5c70*/  FFMA.FTZ R59, -R57, R120, R59 ;  /* 0x00000078393b7223 */ /* 0x000fe2000001013b */
[C---:B------:R-:W-:Y:S01]  /*5c80*/  FMUL.FTZ R60, R42.reuse, R60 ;  /* 0x0000003c2a3c7220 */ /* 0x040fe20000410000 */
[----:B------:R-:W-:Y:S01]  /*5c90*/  FMUL.FTZ R12, R42, R89 ;  /* 0x000000592a0c7220 */ /* 0x000fe20000410000 */
[C-C-:B------:R-:W-:Y:S01]  /*5ca0*/  FFMA.FTZ R35, R2.reuse, R35, -R56.reuse ;  /* 0x0000002302237223 */ /* 0x140fe20000010838 */
        /* <DEDUP_REMOVED lines=10> */
[----:B------:R-:W-:Y:S01]  /*5d50*/  FFMA.FTZ R128, R2, R128, -R56 ;  /* 0x0000008002807223 */ /* 0x000fe20000010838 */
[----:B------:R-:W-:Y:S01]  /*5d60*/  SHF.L.U32 R68, R68, 0x10, RZ ;  /* 0x0000001044447819 */ /* 0x000fe200000006ff */
[----:B------:R-:W-:Y:S01]  /*5d70*/  FADD.FTZ R64, -R54, R64 ;  /* 0x0000004036407221 */ /* 0x000fe20000010100 */
[----:B------:R-:W-:Y:S01]  /*5d80*/  SHF.L.U32 R72, R72, 0x10, RZ ;  /* 0x0000001048487819 */ /* 0x000fe200000006ff */
[----:B------:R-:W-:Y:S01]  /*5d90*/  FADD.FTZ R65, -R54, R65 ;  /* 0x0000004136417221 */ /* 0x000fe20000010100 */
[----:B------:R-:W-:Y:S01]  /*5da0*/  SHF.L.U32 R80, R80, 0x10, RZ ;  /* 0x0000001050507819 */ /* 0x000fe200000006ff */
[----:B------:R-:W-:Y:S01]  /*5db0*/  FADD.FTZ R69, -R54, R69 ;  /* 0x0000004536457221 */ /* 0x000fe20000010100 */
[----:B------:R-:W-:Y:S01]  /*5dc0*/  SHF.L.U32 R84, R84, 0x10, RZ ;  /* 0x0000001054547819 */ /* 0x000fe200000006ff */
[----:B------:R-:W-:Y:S01]  /*5dd0*/  FADD.FTZ R73, -R54, R73 ;  /* 0x0000004936497221 */ /* 0x000fe20000010100 */
[----:B------:R-:W-:Y:S01]  /*5de0*/  SHF.L.U32 R88, R88, 0x10, RZ ;  /* 0x0000001058587819 */ /* 0x000fe200000006ff */
[-C--:B------:R-:W-:Y:S01]  /*5df0*/  FFMA.FTZ R139, R139, -R57.reuse, R6 ;  /* 0x800000398b8b7223 */ /* 0x080fe20000010006 */
[----:B------:R-:W-:Y:S01]  /*5e00*/  SHF.L.U32 R104, R104, 0x10, RZ ;  /* 0x0000001068687819 */ /* 0x000fe200000006ff */
[----:B------:R-:W-:Y:S01]  /*5e10*/  FFMA.FTZ R89, R136, -R57, R3 ;  /* 0x8000003988597223 */ /* 0x000fe20000010003 */
[----:B------:R-:W-:Y:S01]  /*5e20*/  SHF.L.U32 R112, R112, 0x10, RZ ;  /* 0x0000001070707819 */ /* 0x000fe200000006ff */
[----:B------:R-:W-:Y:S01]  /*5e30*/  FFMA.FTZ R115, -R57, R4, R115 ;  /* 0x0000000439737223 */ /* 0x000fe20000010173 */
[----:B------:R-:W-:Y:S01]  /*5e40*/  SHF.L.U32 R116, R116, 0x10, RZ ;  /* 0x0000001074747819 */ /* 0x000fe200000006ff */
[--C-:B------:R-:W-:Y:S01]  /*5e50*/  FFMA.FTZ R2, R2, R132, -R56.reuse ;  /* 0x0000008402027223 */ /* 0x100fe20000010838 */
[--C-:B------:R-:W-:Y:S01]  /*5e60*/  FFMA.FTZ R103, R122, R103, -R56.reuse ;  /* 0x000000677a677223 */ /* 0x100fe20000010838 */
[C---:B------:R-:W-:Y:S01]  /*5e70*/  FMUL.FTZ R6, R42.reuse, R101 ;  /* 0x000000652a067220 */ /* 0x040fe20000410000 */
[C---:B------:R-:W-:Y:S01]  /*5e80*/  FMUL.FTZ R4, R42.reuse, R0 ;  /* 0x000000002a047220 */ /* 0x040fe20000410000 */
[----:B------:R-:W-:Y:S01]  /*5e90*/  FMUL.FTZ R3, R42, R58 ;  /* 0x0000003a2a037220 */ /* 0x000fe20000410000 */
[----:B------:R-:W-:Y:S01]  /*5ea0*/  SHF.L.U32 R110, R110, 0x10, RZ ;  /* 0x000000106e6e7819 */ /* 0x000fe200000006ff */
[C-C-:B------:R-:W-:Y:S01]  /*5eb0*/  FFMA.FTZ R36, R41.reuse, R36, -R56.reuse ;  /* 0x0000002429247223 */ /* 0x140fe20000010838 */
[C-C-:B------:R-:W-:Y:S01]  /*5ec0*/  FFMA.FTZ R43, R41.reuse, R43, -R56.reuse ;  /* 0x0000002b292b7223 */ /* 0x140fe20000010838 */
[C---:B------:R-:W-:Y:S01]  /*5ed0*/  FADD.FTZ R117, -R54.reuse, R117 ;  /* 0x0000007536757221 */ /* 0x040fe20000010100 */
[----:B------:R-:W-:Y:S01]  /*5ee0*/  FFMA.FTZ R10, R41, R10, -R56 ;  /* 0x0000000a290a7223 */ /* 0x000fe20000010838 */
[----:B------:R-:W-:Y:S01]  /*5ef0*/  FADD.FTZ R108, -R54, R108 ;  /* 0x0000006c366c7221 */ /* 0x000fe20000010100 */
[----:B------:R-:W-:Y:S01]  /*5f00*/  FFMA.FTZ R39, R159, -R57, R39 ;  /* 0x800000399f277223 */ /* 0x000fe20000010027 */
[----:B------:R-:W-:Y:S01]  /*5f10*/  FFMA.FTZ R60, -R57, R60, R62 ;  /* 0x0000003c393c7223 */ /* 0x000fe2000001013e */
[C---:B------:R-:W-:Y:S01]  /*5f20*/  FMUL.FTZ R0, R42.reuse, R40 ;  /* 0x000000282a007220 */ /* 0x040fe20000410000 */
[----:B------:R-:W-:Y:S01]  /*5f30*/  FMUL.FTZ R59, R42, R59 ;  /* 0x0000003b2a3b7220 */ /* 0x000fe20000410000 */
[----:B------:R-:W-:Y:S01]  /*5f40*/  SHF.L.U32 R70, R70, 0x10, RZ ;  /* 0x0000001046467819 */ /* 0x000fe200000006ff */
[--C-:B------:R-:W-:Y:S01]  /*5f50*/  FFMA.FTZ R66, R123, R66, -R56.reuse ;  /* 0x000000427b427223 */ /* 0x100fe20000010838 */
[----:B------:R-:W-:Y:S01]  /*5f60*/  SHF.L.U32 R74, R74, 0x10, RZ ;  /* 0x000000104a4a7819 */ /* 0x000fe200000006ff */
[--C-:B------:R-:W-:Y:S01]  /*5f70*/  FFMA.FTZ R67, R122, R67, -R56.reuse ;  /* 0x000000437a437223 */ /* 0x100fe20000010838 */
[----:B------:R-:W-:Y:S01]  /*5f80*/  SHF.L.U32 R82, R82, 0x10, RZ ;  /* 0x0000001052527819 */ /* 0x000fe200000006ff */
[--C-:B------:R-:W-:Y:S01]  /*5f90*/  FFMA.FTZ R71, R122, R71, -R56.reuse ;  /* 0x000000477a477223 */ /* 0x100fe20000010838 */
[----:B------:R-:W-:Y:S01]  /*5fa0*/  SHF.L.U32 R86, R86, 0x10, RZ ;  /* 0x0000001056567819 */ /* 0x000fe200000006ff */
[----:B------:R-:W-:Y:S01]  /*5fb0*/  FFMA.FTZ R75, R122, R75, -R56 ;  /* 0x0000004b7a4b7223 */ /* 0x000fe20000010838 */
[----:B------:R-:W-:Y:S01]  /*5fc0*/  SHF.L.U32 R102, R102, 0x10, RZ ;  /* 0x0000001066667819 */ /* 0x000fe200000006ff */
[----:B------:R-:W-:Y:S01]  /*5fd0*/  FADD.FTZ R93, -R54, R93 ;  /* 0x0000005d365d7221 */ /* 0x000fe20000010100 */
[----:B------:R-:W-:Y:S01]  /*5fe0*/  SHF.L.U32 R106, R106, 0x10, RZ ;  /* 0x000000106a6a7819 */ /* 0x000fe200000006ff */
[----:B------:R-:W-:Y:S01]  /*5ff0*/  FMUL.FTZ R64, R42, R64 ;  /* 0x000000402a407220 */ /* 0x000fe20000410000 */
[----:B------:R-:W-:Y:S01]  /*6000*/  SHF.L.U32 R118, R118, 0x10, RZ ;  /* 0x0000001076767819 */ /* 0x000fe200000006ff */
[C---:B------:R-:W-:Y:S01]  /*6010*/  FMUL.FTZ R65, R42.reuse, R65 ;  /* 0x000000412a417220 */ /* 0x040fe20000410000 */
[----:B------:R-:W-:Y:S01]  /*6020*/  SHF.L.U32 R83, R83, 0x10, RZ ;  /* 0x0000001053537819 */ /* 0x000fe200000006ff */
[C---:B------:R-:W-:Y:S01]  /*6030*/  FMUL.FTZ R69, R42.reuse, R69 ;  /* 0x000000452a457220 */ /* 0x040fe20000410000 */
[----:B------:R-:W-:Y:S01]  /*6040*/  SHF.L.U32 R87, R87, 0x10, RZ ;  /* 0x0000001057577819 */ /* 0x000fe200000006ff */
[----:B------:R-:W-:Y:S01]  /*6050*/  FMUL.FTZ R73, R42, R73 ;  /* 0x000000492a497220 */ /* 0x000fe20000410000 */
[----:B------:R-:W-:Y:S01]  /*6060*/  SHF.L.U32 R91, R91, 0x10, RZ ;  /* 0x000000105b5b7819 */ /* 0x000fe200000006ff */
[----:B------:R-:W-:-:S02]  /*6070*/  IMAD.U32 R90, R90, 0x10000, RZ ;  /* 0x000100005a5a7824 */ /* 0x000fc400078e00ff */
[----:B------:R-:W-:Y:S01]  /*6080*/  FADD.FTZ R68, -R54, R68 ;  /* 0x0000004436447221 */ /* 0x000fe20000010100 */
[----:B------:R-:W-:Y:S02]  /*6090*/  IMAD.U32 R114, R114, 0x10000, RZ ;  /* 0x0001000072727824 */ /* 0x000fe400078e00ff */
[C---:B------:R-:W-:Y:S01]  /*60a0*/  FADD.FTZ R72, -R54.reuse, R72 ;  /* 0x0000004836487221 */ /* 0x040fe20000010100 */
[----:B------:R-:W-:Y:S02]  /*60b0*/  IMAD.U32 R95, R95, 0x10000, RZ ;  /* 0x000100005f5f7824 */ /* 0x000fe400078e00ff */
[C---:B------:R-:W-:Y:S01]  /*60c0*/  FADD.FTZ R80, -R54.reuse, R80 ;  /* 0x0000005036507221 */ /* 0x040fe20000010100 */
[C---:B------:R-:W-:Y:S01]  /*60d0*/  FADD.FTZ R84, -R54.reuse, R84 ;  /* 0x0000005436547221 */ /* 0x040fe20000010100 */
[C---:B------:R-:W-:Y:S01]  /*60e0*/  FADD.FTZ R88, -R54.reuse, R88 ;  /* 0x0000005836587221 */ /* 0x040fe20000010100 */
[C---:B------:R-:W-:Y:S01]  /*60f0*/  FADD.FTZ R104, -R54.reuse, R104 ;  /* 0x0000006836687221 */ /* 0x040fe20000010100 */
[C---:B------:R-:W-:Y:S01]  /*6100*/  FADD.FTZ R112, -R54.reuse, R112 ;  /* 0x0000007036707221 */ /* 0x040fe20000010100 */
[----:B------:R-:W-:Y:S01]  /*6110*/  FADD.FTZ R116, -R54, R116 ;  /* 0x0000007436747221 */ /* 0x000fe20000010100 */
[-C--:B------:R-:W-:Y:S01]  /*6120*/  FFMA.FTZ R5, R138, -R57.reuse, R5 ;  /* 0x800000398a057223 */ /* 0x080fe20000010005 */
[----:B------:R-:W-:Y:S01]  /*6130*/  FFMA.FTZ R103, -R57, R6, R103 ;  /* 0x0000000639677223 */ /* 0x000fe20000010167 */
[----:B------:R-:W-:Y:S01]  /*6140*/  FFMA.FTZ R133, R133, -R57, R2 ;  /* 0x8000003985857223 */ /* 0x000fe20000010002 */
[----:B------:R-:W-:Y:S01]  /*6150*/  FFMA.FTZ R119, R122, R119, -R56 ;  /* 0x000000777a777223 */ /* 0x000fe20000010838 */
[-C--:B------:R-:W-:Y:S01]  /*6160*/  FFMA.FTZ R36, R158, -R57.reuse, R36 ;  /* 0x800000399e247223 */ /* 0x080fe20000010024 */
[----:B------:R-:W-:Y:S01]  /*6170*/  FFMA.FTZ R43, R55, -R57, R43 ;  /* 0x80000039372b7223 */ /* 0x000fe2000001002b */
[C---:B------:R-:W-:Y:S01]  /*6180*/  FMUL.FTZ R6, R42.reuse, R117 ;  /* 0x000000752a067220 */ /* 0x040fe20000410000 */
[----:B------:R-:W-:Y:S01]  /*6190*/  F2FP.BF16.F32.PACK_AB R4, R3, R4 ;  /* 0x000000040304723e */ /* 0x000fe200000010ff */
[----:B------:R-:W-:Y:S01]  /*61a0*/  FFMA.FTZ R110, R123, R110, -R56 ;  /* 0x0000006e7b6e7223 */ /* 0x000fe20000010838 */
[----:B------:R-:W-:Y:S01]  /*61b0*/  FFMA.FTZ R143, R143, -R57, R10 ;  /* 0x800000398f8f7223 */ /* 0x000fe2000001000a */
[C---:B------:R-:W-:Y:S01]  /*61c0*/  FMUL.FTZ R55, R42.reuse, R108 ;  /* 0x0000006c2a377220 */ /* 0x040fe20000410000 */
[C---:B------:R-:W-:Y:S01]  /*61d0*/  FMUL.FTZ R39, R42.reuse, R39 ;  /* 0x000000272a277220 */ /* 0x040fe20000410000 */
[C---:B------:R-:W-:Y:S01]  /*61e0*/  FMUL.FTZ R60, R42.reuse, R60 ;  /* 0x0000003c2a3c7220 */ /* 0x040fe20000410000 */
[C-C-:B------:R-:W-:Y:S01]  /*61f0*/  FFMA.FTZ R34, R41.reuse, R34, -R56.reuse ;  /* 0x0000002229227223 */ /* 0x140fe20000010838 */
[C-C-:B------:R-:W-:Y:S01]  /*6200*/  FFMA.FTZ R28, R41.reuse, R28, -R56.reuse ;  /* 0x0000001c291c7223 */ /* 0x140fe20000010838 */
[C-C-:B------:R-:W-:Y:S01]  /*6210*/  FFMA.FTZ R19, R41.reuse, R19, -R56.reuse ;  /* 0x0000001329137223 */ /* 0x140fe20000010838 */
[C-C-:B------:R-:W-:Y:S01]  /*6220*/  FFMA.FTZ R126, R41.reuse, R126, -R56.reuse ;  /* 0x0000007e297e7223 */ /* 0x140fe20000010838 */
[----:B------:R-:W-:Y:S01]  /*6230*/  FFMA.FTZ R130, R41, R130, -R56 ;  /* 0x0000008229827223 */ /* 0x000fe20000010838 */
[----:B------:R-:W-:Y:S01]  /*6240*/  FFMA.FTZ R35, R157, -R57, R35 ;  /* 0x800000399d237223 */ /* 0x000fe20000010023 */
[C---:B------:R-:W-:Y:S01]  /*6250*/  FFMA.FTZ R64, -R57.reuse, R64, R66 ;  /* 0x0000004039407223 */ /* 0x040fe20000010142 */
[C---:B------:R-:W-:Y:S01]  /*6260*/  FFMA.FTZ R65, -R57.reuse, R65, R67 ;  /* 0x0000004139417223 */ /* 0x040fe20000010143 */
[C---:B------:R-:W-:Y:S01]  /*6270*/  FFMA.FTZ R69, -R57.reuse, R69, R71 ;  /* 0x0000004539457223 */ /* 0x040fe20000010147 */
[----:B------:R-:W-:Y:S01]  /*6280*/  FFMA.FTZ R73, -R57, R73, R75 ;  /* 0x0000004939497223 */ /* 0x000fe2000001014b */
[----:B------:R-:W-:Y:S01]  /*6290*/  FMUL.FTZ R10, R42, R93 ;  /* 0x0000005d2a0a7220 */ /* 0x000fe20000410000 */
[----:B------:R-:W-:Y:S01]  /*62a0*/  F2FP.BF16.F32.PACK_AB R0, R59, R0 ;  /* 0x000000003b00723e */ /* 0x000fe200000010ff */
        /* <DEDUP_REMOVED lines=13> */
[----:B------:R-:W-:Y:S01]  /*6380*/  FFMA.FTZ R95, R122, R95, -R56 ;  /* 0x0000005f7a5f7223 */ /* 0x000fe20000010838 */
        /* <DEDUP_REMOVED lines=9> */
[----:B------:R-:W-:Y:S01]  /*6420*/  FFMA.FTZ R7, R140, -R57, R7 ;  /* 0x800000398c077223 */ /* 0x000fe20000010007 */
[C---:B------:R-:W-:Y:S01]  /*6430*/  FFMA.FTZ R119, -R57.reuse, R6, R119 ;  /* 0x0000000639777223 */ /* 0x040fe20000010177 */
[C---:B------:R-:W-:Y:S01]  /*6440*/  FMUL.FTZ R36, R42.reuse, R36 ;  /* 0x000000242a247220 */ /* 0x040fe20000410000 */
[----:B------:R-:W-:Y:S01]  /*6450*/  FMUL.FTZ R61, R42, R61 ;  /* 0x0000003d2a3d7220 */ /* 0x000fe20000410000 */
[C---:B------:R-:W-:Y:S01]  /*6460*/  PRMT R5, R4.reuse, 0x7610, R5 ;  /* 0x0000761004057816 */ /* 0x040fe20000000005 */
[----:B------:R-:W-:Y:S01]  /*6470*/  FFMA.FTZ R55, -R57, R55, R110 ;  /* 0x0000003739377223 */ /* 0x000fe2000001016e */
[----:B------:R-:W-:Y:S01]  /*6480*/  PRMT R6, R4, 0x7632, R6 ;  /* 0x0000763204067816 */ /* 0x000fe20000000006 */
[C---:B------:R-:W-:Y:S01]  /*6490*/  FMUL.FTZ R35, R42.reuse, R35 ;  /* 0x000000232a237220 */ /* 0x040fe20000410000 */
[----:B---3--:R-:W-:Y:S01]  /*64a0*/  IADD3 R2, P1, R163, UR24, RZ ;  /* 0x00000018a3027c10 */ /* 0x008fe2000ff3e0ff */
[----:B------:R-:W-:Y:S01]  /*64b0*/  FMUL.FTZ R64, R42, R64 ;  /* 0x000000402a407220 */ /* 0x000fe20000410000 */
[----:B------:R-:W-:Y:S01]  /*64c0*/  F2FP.BF16.F32.PACK_AB R39, R60, R39 ;  /* 0x000000273c27723e */ /* 0x000fe200000010ff */
[-C--:B------:R-:W-:Y:S01]  /*64d0*/  FFMA.FTZ R34, R156, -R57.reuse, R34 ;  /* 0x800000399c227223 */ /* 0x080fe20000010022 */
[-C--:B------:R-:W-:Y:S01]  /*64e0*/  FFMA.FTZ R31, R155, -R57.reuse, R31 ;  /* 0x800000399b1f7223 */ /* 0x080fe2000001001f */
[----:B------:R-:W-:Y:S01]  /*64f0*/  FFMA.FTZ R68, -R57, R68, R70 ;  /* 0x0000004439447223 */ /* 0x000fe20000010146 */
[-C--:B------:R-:W-:Y:S01]  /*6500*/  FFMA.FTZ R28, R154, -R57.reuse, R28 ;  /* 0x800000399a1c7223 */ /* 0x080fe2000001001c */
[-C--:B------:R-:W-:Y:S01]  /*6510*/  FFMA.FTZ R25, R153, -R57.reuse, R25 ;  /* 0x8000003999197223 */ /* 0x080fe20000010019 */
[----:B------:R-:W-:Y:S01]  /*6520*/  FFMA.FTZ R72, -R57, R72, R74 ;  /* 0x0000004839487223 */ /* 0x000fe2000001014a */
[-C--:B------:R-:W-:Y:S01]  /*6530*/  FFMA.FTZ R21, R150, -R57.reuse, R21 ;  /* 0x8000003996157223 */ /* 0x080fe20000010015 */
[-C--:B------:R-:W-:Y:S01]  /*6540*/  FFMA.FTZ R19, R149, -R57.reuse, R19 ;  /* 0x8000003995137223 */ /* 0x080fe20000010013 */
[----:B------:R-:W-:Y:S01]  /*6550*/  FFMA.FTZ R17, R148, -R57, R17 ;  /* 0x8000003994117223 */ /* 0x000fe20000010011 */
[C---:B------:R-:W-:Y:S01]  /*6560*/  FFMA.FTZ R67, -R57.reuse, R67, R82 ;  /* 0x0000004339437223 */ /* 0x040fe20000010152 */
[C---:B------:R-:W-:Y:S01]  /*6570*/  FFMA.FTZ R83, -R57.reuse, R24, R83 ;  /* 0x0000001839537223 */ /* 0x040fe20000010153 */
[----:B------:R-:W-:Y:S01]  /*6580*/  FFMA.FTZ R13, R146, -R57, R13 ;  /* 0x80000039920d7223 */ /* 0x000fe2000001000d */
[C---:B------:R-:W-:Y:S01]  /*6590*/  FFMA.FTZ R71, -R57.reuse, R71, R86 ;  /* 0x0000004739477223 */ /* 0x040fe20000010156 */
[C---:B------:R-:W-:Y:S01]  /*65a0*/  FFMA.FTZ R87, -R57.reuse, R16, R87 ;  /* 0x0000001039577223 */ /* 0x040fe20000010157 */
[----:B------:R-:W-:Y:S01]  /*65b0*/  FFMA.FTZ R11, R144, -R57, R11 ;  /* 0x80000039900b7223 */ /* 0x000fe2000001000b */
[C---:B------:R-:W-:Y:S01]  /*65c0*/  FFMA.FTZ R75, -R57.reuse, R75, R90 ;  /* 0x0000004b394b7223 */ /* 0x040fe2000001015a */
[----:B------:R-:W-:Y:S01]  /*65d0*/  FFMA.FTZ R91, -R57, R12, R91 ;  /* 0x0000000c395b7223 */ /* 0x000fe2000001015b */
[----:B--2---:R-:W-:Y:S01]  /*65e0*/  IADD3.X R3, R151, UR25, RZ, P1, !PT ;  /* 0x0000001997037c10 */ /* 0x004fe20008ffe4ff */
[----:B------:R-:W-:Y:S01]  /*65f0*/  FFMA.FTZ R9, R142, -R57, R9 ;  /* 0x800000398e097223 */ /* 0x000fe20000010009 */
[C---:B------:R-:W-:Y:S01]  /*6600*/  FFMA.FTZ R95, -R57.reuse, R10, R95 ;  /* 0x0000000a395f7223 */ /* 0x040fe2000001015f */
[C---:B------:R-:W-:Y:S01]  /*6610*/  FFMA.FTZ R85, -R57.reuse, R85, R102 ;  /* 0x0000005539557223 */ /* 0x040fe20000010166 */
[----:B------:R-:W-:Y:S01]  /*6620*/  FFMA.FTZ R93, -R57, R93, R106 ;  /* 0x0000005d395d7223 */ /* 0x000fe2000001016a */
[-C--:B------:R-:W-:Y:S01]  /*6630*/  FFMA.FTZ R125, R125, -R57.reuse, R124 ;  /* 0x800000397d7d7223 */ /* 0x080fe2000001007c */
[-C--:B------:R-:W-:Y:S01]  /*6640*/  FFMA.FTZ R127, R127, -R57.reuse, R126 ;  /* 0x800000397f7f7223 */ /* 0x080fe2000001007e */
[----:B------:R-:W-:Y:S01]  /*6650*/  FFMA.FTZ R129, R129, -R57, R128 ;  /* 0x8000003981817223 */ /* 0x000fe20000010080 */
[----:B------:R-:W-:Y:S01]  /*6660*/  FFMA.FTZ R97, -R57, R97, R114 ;  /* 0x0000006139617223 */ /* 0x000fe20000010172 */
[----:B------:R-:W-:Y:S01]  /*6670*/  FFMA.FTZ R131, R131, -R57, R130 ;  /* 0x8000003983837223 */ /* 0x000fe20000010082 */
[----:B------:R-:W-:Y:S01]  /*6680*/  FFMA.FTZ R101, -R57, R101, R118 ;  /* 0x0000006539657223 */ /* 0x000fe20000010176 */
[----:B------:R-:W-:Y:S01]  /*6690*/  FFMA.FTZ R41, R135, -R57, R41 ;  /* 0x8000003987297223 */ /* 0x000fe20000010029 */
[C---:B------:R-:W-:Y:S01]  /*66a0*/  FMUL.FTZ R57, R42.reuse, R7 ;  /* 0x000000072a397220 */ /* 0x040fe20000410000 */
[----:B------:R-:W-:Y:S01]  /*66b0*/  FMUL.FTZ R80, R42, R55 ;  /* 0x000000372a507220 */ /* 0x000fe20000410000 */
[----:B------:R-:W-:Y:S01]  /*66c0*/  STG.E.U16 desc[UR18][R2.64], R5 ;  /* 0x0000000502007986 */ /* 0x000fe2000c101512 */
[----:B------:R-:W-:-:S02]  /*66d0*/  F2FP.BF16.F32.PACK_AB R36, R61, R36 ;  /* 0x000000243d24723e */ /* 0x000fc400000010ff */
[----:B------:R-:W-:Y:S01]  /*66e0*/  PRMT R7, R0, 0x7632, R7 ;  /* 0x0000763200077816 */ /* 0x000fe20000000007 */
[----:B------:R-:W-:Y:S01]  /*66f0*/  STG.E.U16 desc[UR18][R2.64+0x2], R6 ;  /* 0x0000020602007986 */ /* 0x000fe2000c101512 */
[----:B------:R-:W-:Y:S01]  /*6700*/  PRMT R55, R39, 0x7632, R55 ;  /* 0x0000763227377816 */ /* 0x000fe20000000037 */
[C---:B------:R-:W-:Y:S01]  /*6710*/  FMUL.FTZ R34, R42.reuse, R34 ;  /* 0x000000222a227220 */ /* 0x040fe20000410000 */
[----:B------:R-:W-:Y:S01]  /*6720*/  FMUL.FTZ R65, R42, R65 ;  /* 0x000000412a417220 */ /* 0x000fe20000410000 */
[----:B------:R-:W2:Y:S01]  /*6730*/  LDL.LU R61, [R1+0x1c] ;  /* 0x00001c00013d7983 */ /* 0x000ea20000300800 */
[----:B------:R-:W-:-:S03]  /*6740*/  F2FP.BF16.F32.PACK_AB R35, R64, R35 ;  /* 0x000000234023723e */ /* 0x000fc600000010ff */
[----:B------:R0:W-:Y:S01]  /*6750*/  STG.E.U16 desc[UR18][R2.64+0x4], R0 ;  /* 0x0000040002007986 */ /* 0x0001e2000c101512 */
[C---:B------:R-:W-:Y:S01]  /*6760*/  FMUL.FTZ R31, R42.reuse, R31 ;  /* 0x0000001f2a1f7220 */ /* 0x040fe20000410000 */
[----:B------:R-:W-:Y:S02]  /*6770*/  FMUL.FTZ R68, R42, R68 ;  /* 0x000000442a447220 */ /* 0x000fe40000410000 */
[----:B------:R1:W-:Y:S01]  /*6780*/  STG.E.U16 desc[UR18][R2.64+0x6], R7 ;  /* 0x0000060702007986 */ /* 0x0003e2000c101512 */
[----:B------:R-:W-:-:S03]  /*6790*/  F2FP.BF16.F32.PACK_AB R34, R65, R34 ;  /* 0x000000224122723e */ /* 0x000fc600000010ff */
[----:B------:R-:W3:Y:S01]  /*67a0*/  LDL.LU R60, [R1+0x20] ;  /* 0x00002000013c7983 */ /* 0x000ee20000300800 */
[----:B0-----:R-:W-:Y:S02]  /*67b0*/  PRMT R0, R36, 0x7632, R0 ;  /* 0x0000763224007816 */ /* 0x001fe40000000000 */
[----:B-1----:R-:W-:Y:S01]  /*67c0*/  PRMT R3, R35, 0x7632, R3 ;  /* 0x0000763223037816 */ /* 0x002fe20000000003 */
[C---:B------:R-:W-:Y:S01]  /*67d0*/  FMUL.FTZ R28, R42.reuse, R28 ;  /* 0x0000001c2a1c7220 */ /* 0x040fe20000410000 */
[----:B------:R-:W-:Y:S01]  /*67e0*/  FMUL.FTZ R69, R42, R69 ;  /* 0x000000452a457220 */ /* 0x000fe20000410000 */
[----:B------:R-:W-:-:S04]  /*67f0*/  F2FP.BF16.F32.PACK_AB R31, R68, R31 ;  /* 0x0000001f441f723e */ /* 0x000fc800000010ff */
[----:B------:R-:W-:Y:S02]  /*6800*/  F2FP.BF16.F32.PACK_AB R28, R69, R28 ;  /* 0x0000001c451c723e */ /* 0x000fe400000010ff */
[----:B----4-:R-:W-:-:S04]  /*6810*/  IADD3 R4, P1, R100, UR24, RZ ;  /* 0x0000001864047c10 */ /* 0x010fc8000ff3e0ff */
[----:B------:R-:W-:Y:S02]  /*6820*/  IADD3.X R5, R98, UR25, RZ, P1, !PT ;  /* 0x0000001962057c10 */ /* 0x000fe40008ffe4ff */
[----:B------:R-:W-:-:S03]  /*6830*/  IADD3 R6, P1, R96, UR24, RZ ;  /* 0x0000001860067c10 */ /* 0x000fc6000ff3e0ff */
[----:B------:R0:W-:Y:S01]  /*6840*/  STG.E.U16 desc[UR18][R4.64+0x2], R55 ;  /* 0x0000023704007986 */ /* 0x0001e2000c101512 */
[----:B------:R-:W-:-:S03]  /*6850*/  IADD3.X R7, R94, UR25, RZ, P1, !PT ;  /* 0x000000195e077c10 */ /* 0x000fc60008ffe4ff */
[----:B------:R1:W-:Y:S01]  /*6860*/  STG.E.U16 desc[UR18][R4.64], R39 ;  /* 0x0000002704007986 */ /* 0x0003e2000c101512 */
[----:B------:R-:W-:-:S03]  /*6870*/  IADD3 R2, P1, R92, UR24, RZ ;  /* 0x000000185c027c10 */ /* 0x000fc6000ff3e0ff */
[----:B0-----:R-:W4:Y:S04]  /*6880*/  LDL.LU R55, [R1+0x14] ;  /* 0x0000140001377983 */ /* 0x001f280000300800 */
[----:B------:R-:W-:Y:S04]  /*6890*/  STG.E.U16 desc[UR18][R4.64+0x4], R36 ;  /* 0x0000042404007986 */ /* 0x000fe8000c101512 */
[----:B------:R0:W-:Y:S04]  /*68a0*/  STG.E.U16 desc[UR18][R4.64+0x6], R0 ;  /* 0x0000060004007986 */ /* 0x0001e8000c101512 */
[----:B------:R0:W-:Y:S04]  /*68b0*/  STG.E.U16 desc[UR18][R6.64], R35 ;  /* 0x0000002306007986 */ /* 0x0001e8000c101512 */
[----:B------:R0:W-:Y:S04]  /*68c0*/  STG.E.U16 desc[UR18][R6.64+0x2], R3 ;  /* 0x0000020306007986 */ /* 0x0001e8000c101512 */
[----:B-1----:R-:W4:Y:S01]  /*68d0*/  LDL.LU R39, [R1+0x18] ;  /* 0x0000180001277983 */ /* 0x002f220000300800 */
[----:B0-----:R-:W-:-:S03]  /*68e0*/  PRMT R5, R34, 0x7632, R5 ;  /* 0x0000763222057816 */ /* 0x001fc60000000005 */
[----:B------:R-:W4:Y:S01]  /*68f0*/  LDL.LU R35, [R1+0x8] ;  /* 0x0000080001237983 */ /* 0x000f220000300800 */
[----:B------:R-:W-:-:S03]  /*6900*/  IADD3.X R3, R63, UR25, RZ, P1, !PT ;  /* 0x000000193f037c10 */ /* 0x000fc60008ffe4ff */
[----:B------:R0:W-:Y:S01]  /*6910*/  STG.E.U16 desc[UR18][R6.64+0x4], R34 ;  /* 0x0000042206007986 */ /* 0x0001e2000c101512 */
[----:B------:R-:W-:-:S03]  /*6920*/  PRMT R36, R31, 0x7632, R36 ;  /* 0x000076321f247816 */ /* 0x000fc60000000024 */
[----:B------:R-:W-:Y:S04]  /*6930*/  STG.E.U16 desc[UR18][R6.64+0x6], R5 ;  /* 0x0000060506007986 */ /* 0x000fe8000c101512 */
[----:B------:R1:W-:Y:S04]  /*6940*/  STG.E.U16 desc[UR18][R2.64], R31 ;  /* 0x0000001f02007986 */ /* 0x0003e8000c101512 */
[----:B0-----:R-:W4:Y:S01]  /*6950*/  LDL.LU R34, [R1+0xc] ;  /* 0x00000c0001227983 */ /* 0x001f220000300800 */
[----:B------:R-:W-:-:S03]  /*6960*/  PRMT R0, R28, 0x7632, R0 ;  /* 0x000076321c007816 */ /* 0x000fc60000000000 */
[----:B------:R0:W-:Y:S04]  /*6970*/  STG.E.U16 desc[UR18][R2.64+0x4], R28 ;  /* 0x0000041c02007986 */ /* 0x0001e8000c101512 */
[----:B-1----:R-:W4:Y:S04]  /*6980*/  LDL.LU R31, [R1] ;  /* 0x00000000011f7983 */ /* 0x002f280000300800 */
[----:B0-----:R-:W4:Y:S01]  /*6990*/  LDL.LU R28, [R1+0x4] ;  /* 0x00000400011c7983 */ /* 0x001f220000300800 */
[C---:B------:R-:W-:Y:S01]  /*69a0*/  FMUL.FTZ R25, R42.reuse, R25 ;  /* 0x000000192a197220 */ /* 0x040fe20000410000 */
[C---:B------:R-:W-:Y:S01]  /*69b0*/  FMUL.FTZ R72, R42.reuse, R72 ;  /* 0x000000482a487220 */ /* 0x040fe20000410000 */
[C---:B------:R-:W-:Y:S01]  /*69c0*/  FMUL.FTZ R53, R42.reuse, R53 ;  /* 0x000000352a357220 */ /* 0x040fe20000410000 */
[----:B------:R-:W-:-:S03]  /*69d0*/  FMUL.FTZ R10, R42, R73 ;  /* 0x000000492a0a7220 */ /* 0x000fc60000410000 */
[----:B------:R-:W-:Y:S01]  /*69e0*/  F2FP.BF16.F32.PACK_AB R25, R72, R25 ;  /* 0x000000194819723e */ /* 0x000fe200000010ff */
[C---:B------:R-:W-:Y:S01]  /*69f0*/  FMUL.FTZ R21, R42.reuse, R21 ;  /* 0x000000152a157220 */ /* 0x040fe20000410000 */
[C---:B------:R-:W-:Y:S01]  /*6a00*/  FMUL.FTZ R19, R42.reuse, R19 ;  /* 0x000000132a137220 */ /* 0x040fe20000410000 */
[C---:B------:R-:W-:Y:S01]  /*6a10*/  FMUL.FTZ R16, R42.reuse, R79 ;  /* 0x0000004f2a107220 */ /* 0x040fe20000410000 */
[----:B------:R-:W-:Y:S01]  /*6a20*/  PRMT R7, R25, 0x7632, R7 ;  /* 0x0000763219077816 */ /* 0x000fe20000000007 */
[----:B------:R-:W-:Y:S01]  /*6a30*/  FMUL.FTZ R17, R42, R17 ;  /* 0x000000112a117220 */ /* 0x000fe20000410000 */
[----:B------:R-:W-:Y:S01]  /*6a40*/  F2FP.BF16.F32.PACK_AB R10, R10, R53 ;  /* 0x000000350a0a723e */ /* 0x000fe200000010ff */
[----:B------:R-:W-:Y:S01]  /*6a50*/  FMUL.FTZ R12, R42, R67 ;  /* 0x000000432a0c7220 */ /* 0x000fe20000410000 */
[----:B------:R-:W-:Y:S01]  /*6a60*/  STG.E.U16 desc[UR18][R2.64+0x2], R36 ;  /* 0x0000022402007986 */ /* 0x000fe2000c101512 */
[----:B------:R-:W-:-:S03]  /*6a70*/  F2FP.BF16.F32.PACK_AB R8, R8, R21 ;  /* 0x000000150808723e */ /* 0x000fc600000010ff */
[----:B------:R0:W-:Y:S01]  /*6a80*/  STG.E.U16 desc[UR18][R2.64+0x6], R0 ;  /* 0x0000060002007986 */ /* 0x0001e2000c101512 */
[----:B------:R-:W-:Y:S01]  /*6a90*/  F2FP.BF16.F32.PACK_AB R16, R16, R19 ;  /* 0x000000131010723e */ /* 0x000fe200000010ff */
[----:B------:R-:W-:Y:S01]  /*6aa0*/  FMUL.FTZ R147, R42, R147 ;  /* 0x000000932a937220 */ /* 0x000fe20000410000 */
[----:B------:R-:W-:Y:S01]  /*6ab0*/  F2FP.BF16.F32.PACK_AB R12, R12, R17 ;  /* 0x000000110c0c723e */ /* 0x000fe200000010ff */
[----:B------:R-:W-:Y:S01]  /*6ac0*/  FMUL.FTZ R40, R42, R83 ;  /* 0x000000532a287220 */ /* 0x000fe20000410000 */
[----:B------:R-:W-:Y:S02]  /*6ad0*/  PRMT R19, R8, 0x7632, R19 ;  /* 0x0000763208137816 */ /* 0x000fe40000000013 */
[----:B0-----:R-:W-:Y:S02]  /*6ae0*/  PRMT R3, R10, 0x7632, R3 ;  /* 0x000076320a037816 */ /* 0x001fe40000000003 */
[----:B------:R-:W-:Y:S02]  /*6af0*/  PRMT R0, R16, 0x7632, R0 ;  /* 0x0000763210007816 */ /* 0x000fe40000000000 */
[----:B------:R-:W-:Y:S01]  /*6b00*/  F2FP.BF16.F32.PACK_AB R40, R40, R147 ;  /* 0x000000932828723e */ /* 0x000fe200000010ff */
[C---:B------:R-:W-:Y:S01]  /*6b10*/  FMUL.FTZ R13, R42.reuse, R13 ;  /* 0x0000000d2a0d7220 */ /* 0x040fe20000410000 */
[C---:B------:R-:W-:Y:S01]  /*6b20*/  FMUL.FTZ R24, R42.reuse, R71 ;  /* 0x000000472a187220 */ /* 0x040fe20000410000 */
[C---:B------:R-:W-:Y:S01]  /*6b30*/  FMUL.FTZ R145, R42.reuse, R145 ;  /* 0x000000912a917220 */ /* 0x040fe20000410000 */
[C---:B------:R-:W-:Y:S01]  /*6b40*/  FMUL.FTZ R54, R42.reuse, R87 ;  /* 0x000000572a367220 */ /* 0x040fe20000410000 */
[C---:B------:R-:W-:Y:S01]  /*6b50*/  FMUL.FTZ R143, R42.reuse, R143 ;  /* 0x0000008f2a8f7220 */ /* 0x040fe20000410000 */
[----:B------:R-:W-:Y:S01]  /*6b60*/  FMUL.FTZ R58, R42, R91 ;  /* 0x0000005b2a3a7220 */ /* 0x000fe20000410000 */
[----:B------:R-:W-:-:S02]  /*6b70*/  F2FP.BF16.F32.PACK_AB R13, R24, R13 ;  /* 0x0000000d180d723e */ /* 0x000fc400000010ff */
[----:B------:R-:W-:Y:S01]  /*6b80*/  F2FP.BF16.F32.PACK_AB R54, R54, R145 ;  /* 0x000000913636723e */ /* 0x000fe200000010ff */
[----:B------:R-:W-:Y:S01]  /*6b90*/  FMUL.FTZ R11, R42, R11 ;  /* 0x0000000b2a0b7220 */ /* 0x000fe20000410000 */
[----:B------:R-:W-:Y:S01]  /*6ba0*/  F2FP.BF16.F32.PACK_AB R58, R58, R143 ;  /* 0x0000008f3a3a723e */ /* 0x000fe200000010ff */
[C---:B------:R-:W-:Y:S01]  /*6bb0*/  FMUL.FTZ R52, R42.reuse, R75 ;  /* 0x0000004b2a347220 */ /* 0x040fe20000410000 */
[C---:B------:R-:W-:Y:S01]  /*6bc0*/  FMUL.FTZ R9, R42.reuse, R9 ;  /* 0x000000092a097220 */ /* 0x040fe20000410000 */
[C---:B------:R-:W-:Y:S01]  /*6bd0*/  FMUL.FTZ R56, R42.reuse, R77 ;  /* 0x0000004d2a387220 */ /* 0x040fe20000410000 */
[C---:B------:R-:W-:Y:S01]  /*6be0*/  FMUL.FTZ R141, R42.reuse, R141 ;  /* 0x0000008d2a8d7220 */ /* 0x040fe20000410000 */
[----:B------:R-:W-:Y:S01]  /*6bf0*/  FMUL.FTZ R66, R42, R95 ;  /* 0x0000005f2a427220 */ /* 0x000fe20000410000 */
[----:B------:R-:W-:Y:S01]  /*6c00*/  F2FP.BF16.F32.PACK_AB R11, R52, R11 ;  /* 0x0000000b340b723e */ /* 0x000fe200000010ff */
[----:B------:R-:W-:Y:S01]  /*6c10*/  FMUL.FTZ R62, R42, R81 ;  /* 0x000000512a3e7220 */ /* 0x000fe20000410000 */
[----:B------:R-:W-:Y:S01]  /*6c20*/  F2FP.BF16.F32.PACK_AB R9, R56, R9 ;  /* 0x000000093809723e */ /* 0x000fe200000010ff */
[----:B------:R-:W-:Y:S01]  /*6c30*/  FMUL.FTZ R139, R42, R139 ;  /* 0x0000008b2a8b7220 */ /* 0x000fe20000410000 */
        /* <DEDUP_REMOVED lines=8> */
[----:B------:R-:W-:Y:S01]  /*6cc0*/  F2FP.BF16.F32.PACK_AB R74, R74, R139 ;  /* 0x0000008b4a4a723e */ /* 0x000fe200000010ff */
[C---:B------:R-:W-:Y:S01]  /*6cd0*/  FMUL.FTZ R76, R42.reuse, R93 ;  /* 0x0000005d2a4c7220 */ /* 0x040fe20000410000 */
[C---:B------:R-:W-:Y:S01]  /*6ce0*/  FMUL.FTZ R43, R42.reuse, R43 ;  /* 0x0000002b2a2b7220 */ /* 0x040fe20000410000 */
[----:B------:R-:W-:Y:S01]  /*6cf0*/  FMUL.FTZ R82, R42, R107 ;  /* 0x0000006b2a527220 */ /* 0x000fe20000410000 */
[----:B------:R-:W-:Y:S01]  /*6d00*/  F2FP.BF16.F32.PACK_AB R78, R78, R137 ;  /* 0x000000894e4e723e */ /* 0x000fe200000010ff */
        /* <DEDUP_REMOVED lines=10> */
[C---:B------:R-:W-:Y:S01]  /*6db0*/  FMUL.FTZ R133, R42.reuse, R133 ;  /* 0x000000852a857220 */ /* 0x040fe20000410000 */
[C---:B------:R-:W-:Y:S01]  /*6dc0*/  FMUL.FTZ R86, R42.reuse, R101 ;  /* 0x000000652a567220 */ /* 0x040fe20000410000 */
[----:B------:R-:W-:Y:S01]  /*6dd0*/  FMUL.FTZ R41, R42, R41 ;  /* 0x000000292a297220 */ /* 0x000fe20000410000 */
[----:B------:R-:W-:Y:S01]  /*6de0*/  F2FP.BF16.F32.PACK_AB R84, R84, R127 ;  /* 0x0000007f5454723e */ /* 0x000fe200000010ff */
[----:B------:R-:W-:Y:S01]  /*6df0*/  FMUL.FTZ R42, R42, R119 ;  /* 0x000000772a2a7220 */ /* 0x000fe20000410000 */
[----:B------:R-:W-:-:S02]  /*6e00*/  F2FP.BF16.F32.PACK_AB R80, R80, R125 ;  /* 0x0000007d5050723e */ /* 0x000fc400000010ff */
[----:B------:R-:W-:Y:S02]  /*6e10*/  F2FP.BF16.F32.PACK_AB R90, R90, R129 ;  /* 0x000000815a5a723e */ /* 0x000fe400000010ff */
[----:B------:R-:W-:Y:S02]  /*6e20*/  F2FP.BF16.F32.PACK_AB R88, R88, R131 ;  /* 0x000000835858723e */ /* 0x000fe400000010ff */
[----:B------:R-:W-:Y:S02]  /*6e30*/  F2FP.BF16.F32.PACK_AB R86, R86, R133 ;  /* 0x000000855656723e */ /* 0x000fe400000010ff */
[----:B------:R-:W-:Y:S02]  /*6e40*/  F2FP.BF16.F32.PACK_AB R41, R42, R41 ;  /* 0x000000292a29723e */ /* 0x000fe400000010ff */
[----:B--2---:R-:W-:-:S04]  /*6e50*/  IADD3 R4, P1, R61, UR24, RZ ;  /* 0x000000183d047c10 */ /* 0x004fc8000ff3e0ff */
[----:B---3--:R-:W-:-:S05]  /*6e60*/  IADD3.X R5, R60, UR25, RZ, P1, !PT ;  /* 0x000000193c057c10 */ /* 0x008fca0008ffe4ff */
[----:B------:R-:W-:Y:S04]  /*6e70*/  STG.E.U16 desc[UR18][R4.64+0x2], R7 ;  /* 0x0000020704007986 */ /* 0x000fe8000c101512 */
[----:B------:R-:W-:Y:S04]  /*6e80*/  STG.E.U16 desc[UR18][R4.64], R25 ;  /* 0x0000001904007986 */ /* 0x000fe8000c101512 */
[----:B------:R-:W-:Y:S04]  /*6e90*/  STG.E.U16 desc[UR18][R4.64+0x4], R10 ;  /* 0x0000040a04007986 */ /* 0x000fe8000c101512 */
[----:B------:R0:W-:Y:S02]  /*6ea0*/  STG.E.U16 desc[UR18][R4.64+0x6], R3 ;  /* 0x0000060304007986 */ /* 0x0001e4000c101512 */
[----:B0-----:R-:W-:-:S02]  /*6eb0*/  PRMT R5, R12, 0x7632, R5 ;  /* 0x000076320c057816 */ /* 0x001fc40000000005 */
[----:B----4-:R-:W-:-:S04]  /*6ec0*/  IADD3 R6, P1, R55, UR24, RZ ;  /* 0x0000001837067c10 */ /* 0x010fc8000ff3e0ff */
[----:B------:R-:W-:Y:S02]  /*6ed0*/  IADD3.X R7, R39, UR25, RZ, P1, !PT ;  /* 0x0000001927077c10 */ /* 0x000fe40008ffe4ff */
[----:B------:R-:W-:-:S03]  /*6ee0*/  IADD3 R2, P1, R35, UR24, RZ ;  /* 0x0000001823027c10 */ /* 0x000fc6000ff3e0ff */
[----:B------:R-:W-:Y:S04]  /*6ef0*/  STG.E.U16 desc[UR18][R6.64], R8 ;  /* 0x0000000806007986 */ /* 0x000fe8000c101512 */
[----:B------:R-:W-:Y:S04]  /*6f00*/  STG.E.U16 desc[UR18][R6.64+0x2], R19 ;  /* 0x0000021306007986 */ /* 0x000fe8000c101512 */
[----:B------:R-:W-:Y:S04]  /*6f10*/  STG.E.U16 desc[UR18][R6.64+0x4], R16 ;  /* 0x0000041006007986 */ /* 0x000fe8000c101512 */
[----:B------:R0:W-:Y:S01]  /*6f20*/  STG.E.U16 desc[UR18][R6.64+0x6], R0 ;  /* 0x0000060006007986 */ /* 0x0001e2000c101512 */
[----:B------:R-:W-:-:S05]  /*6f30*/  IADD3.X R3, R34, UR25, RZ, P1, !PT ;  /* 0x0000001922037c10 */ /* 0x000fca0008ffe4ff */
[----:B------:R1:W-:Y:S01]  /*6f40*/  STG.E.U16 desc[UR18][R2.64+0x2], R5 ;  /* 0x0000020502007986 */ /* 0x0003e2000c101512 */
[----:B------:R-:W-:Y:S02]  /*6f50*/  IADD3 R4, P1, R31, UR24, RZ ;  /* 0x000000181f047c10 */ /* 0x000fe4000ff3e0ff */
[----:B0-----:R-:W-:Y:S01]  /*6f60*/  PRMT R7, R40, 0x7632, R7 ;  /* 0x0000763228077816 */ /* 0x001fe20000000007 */
[----:B------:R-:W-:Y:S01]  /*6f70*/  STG.E.U16 desc[UR18][R2.64], R12 ;  /* 0x0000000c02007986 */ /* 0x000fe2000c101512 */
[----:B-1----:R-:W-:Y:S02]  /*6f80*/  IADD3.X R5, R28, UR25, RZ, P1, !PT ;  /* 0x000000191c057c10 */ /* 0x002fe40008ffe4ff */
[----:B------:R-:W-:Y:S01]  /*6f90*/  IADD3 R162, P1, R162, UR24, RZ ;  /* 0x00000018a2a27c10 */ /* 0x000fe2000ff3e0ff */
[----:B------:R-:W-:Y:S03]  /*6fa0*/  STG.E.U16 desc[UR18][R2.64+0x4], R40 ;  /* 0x0000042802007986 */ /* 0x000fe6000c101512 */
[----:B------:R-:W-:Y:S01]  /*6fb0*/  IADD3.X R163, R165, UR25, RZ, P1, !PT ;  /* 0x00000019a5a37c10 */ /* 0x000fe20008ffe4ff */
[----:B------:R0:W-:Y:S01]  /*6fc0*/  STG.E.U16 desc[UR18][R2.64+0x6], R7 ;  /* 0x0000060702007986 */ /* 0x0001e2000c101512 */
[----:B------:R-:W-:-:S02]  /*6fd0*/  PRMT R8, R13, 0x7632, R8 ;  /* 0x000076320d087816 */ /* 0x000fc40000000008 */
[----:B------:R-:W-:Y:S01]  /*6fe0*/  PRMT R0, R54, 0x7632, R0 ;  /* 0x0000763236007816 */ /* 0x000fe20000000000 */
[----:B------:R-:W-:Y:S01]  /*6ff0*/  STG.E.U16 desc[UR18][R4.64], R13 ;  /* 0x0000000d04007986 */ /* 0x000fe2000c101512 */
[----:B0-----:R-:W-:-:S03]  /*7000*/  IADD3 R2, P1, R37, UR24, RZ ;  /* 0x0000001825027c10 */ /* 0x001fc6000ff3e0ff */
[----:B------:R-:W-:Y:S01]  /*7010*/  STG.E.U16 desc[UR18][R4.64+0x2], R8 ;  /* 0x0000020804007986 */ /* 0x000fe2000c101512 */
[----:B------:R-:W-:Y:S02]  /*7020*/  IADD3.X R3, R38, UR25, RZ, P1, !PT ;  /* 0x0000001926037c10 */ /* 0x000fe40008ffe4ff */
[----:B------:R-:W-:Y:S01]  /*7030*/  IADD3 R32, P1, R32, UR24, RZ ;  /* 0x0000001820207c10 */ /* 0x000fe2000ff3e0ff */
[----:B------:R-:W-:Y:S04]  /*7040*/  STG.E.U16 desc[UR18][R4.64+0x4], R54 ;  /* 0x0000043604007986 */ /* 0x000fe8000c101512 */
[----:B------:R0:W-:Y:S01]  /*7050*/  STG.E.U16 desc[UR18][R4.64+0x6], R0 ;  /* 0x0000060004007986 */ /* 0x0001e2000c101512 */
[----:B------:R-:W-:Y:S02]  /*7060*/  IADD3.X R33, R33, UR25, RZ, P1, !PT ;  /* 0x0000001921217c10 */ /* 0x000fe40008ffe4ff */
[----:B------:R-:W-:-:S02]  /*7070*/  PRMT R6, R9, 0x7632, R6 ;  /* 0x0000763209067816 */ /* 0x000fc40000000006 */
[----:B0-----:R-:W-:Y:S02]  /*7080*/  PRMT R5, R58, 0x7632, R5 ;  /* 0x000076323a057816 */ /* 0x001fe40000000005 */
[----:B------:R-:W-:-:S03]  /*7090*/  IADD3 R4, P1, R29, UR24, RZ ;  /* 0x000000181d047c10 */ /* 0x000fc6000ff3e0ff */
[----:B------:R0:W-:Y:S01]  /*70a0*/  STG.E.U16 desc[UR18][R162.64+0x6], R5 ;  /* 0x00000605a2007986 */ /* 0x0001e2000c101512 */
[----:B------:R-:W-:-:S03]  /*70b0*/  PRMT R0, R66, 0x7632, R0 ;  /* 0x0000763242007816 */ /* 0x000fc60000000000 */
[----:B------:R-:W-:Y:S01]  /*70c0*/  STG.E.U16 desc[UR18][R162.64], R11 ;  /* 0x0000000ba2007986 */ /* 0x000fe2000c101512 */
[----:B------:R-:W-:Y:S02]  /*70d0*/  PRMT R16, R57, 0x7632, R16 ;  /* 0x0000763239107816 */ /* 0x000fe40000000010 */
[----:B0-----:R-:W-:Y:S02]  /*70e0*/  IADD3.X R5, R30, UR25, RZ, P1, !PT ;  /* 0x000000191e057c10 */ /* 0x001fe40008ffe4ff */
[----:B------:R-:W-:Y:S01]  /*70f0*/  IADD3 R26, P1, R26, UR24, RZ ;  /* 0x000000181a1a7c10 */ /* 0x000fe2000ff3e0ff */
[----:B------:R-:W-:Y:S03]  /*7100*/  STG.E.U16 desc[UR18][R162.64+0x2], R81 ;  /* 0x00000251a2007986 */ /* 0x000fe6000c101512 */
[----:B------:R-:W-:Y:S01]  /*7110*/  IADD3.X R27, R27, UR25, RZ, P1, !PT ;  /* 0x000000191b1b7c10 */ /* 0x000fe20008ffe4ff */
[----:B------:R-:W-:Y:S01]  /*7120*/  STG.E.U16 desc[UR18][R162.64+0x4], R58 ;  /* 0x0000043aa2007986 */ /* 0x000fe2000c101512 */
[----:B------:R-:W-:-:S03]  /*7130*/  IADD3 R22, P1, R22, UR24, RZ ;  /* 0x0000001816167c10 */ /* 0x000fc6000ff3e0ff */
[----:B------:R-:W-:Y:S04]  /*7140*/  STG.E.U16 desc[UR18][R2.64], R9 ;  /* 0x0000000902007986 */ /* 0x000fe8000c101512 */
[----:B------:R0:W-:Y:S04]  /*7150*/  STG.E.U16 desc[UR18][R2.64+0x2], R6 ;  /* 0x0000020602007986 */ /* 0x0001e8000c101512 */
[----:B------:R-:W-:Y:S04]  /*7160*/  STG.E.U16 desc[UR18][R2.64+0x4], R66 ;  /* 0x0000044202007986 */ /* 0x000fe8000c101512 */
[----:B------:R1:W-:Y:S01]  /*7170*/  STG.E.U16 desc[UR18][R2.64+0x6], R0 ;  /* 0x0000060002007986 */ /* 0x0003e2000c101512 */
[----:B------:R-:W-:-:S02]  /*7180*/  IADD3.X R23, R23, UR25, RZ, P1, !PT ;  /* 0x0000001917177c10 */ /* 0x000fc40008ffe4ff */
[----:B------:R-:W-:Y:S01]  /*7190*/  IADD3 R18, P1, R18, UR24, RZ ;  /* 0x0000001812127c10 */ /* 0x000fe2000ff3e0ff */
[----:B------:R-:W-:Y:S01]  /*71a0*/  STG.E.U16 desc[UR18][R32.64], R57 ;  /* 0x0000003920007986 */ /* 0x000fe2000c101512 */
[----:B0-----:R-:W-:Y:S02]  /*71b0*/  PRMT R6, R59, 0x7632, R6 ;  /* 0x000076323b067816 */ /* 0x001fe40000000006 */
[----:B-1----:R-:W-:Y:S02]  /*71c0*/  PRMT R3, R74, 0x7632, R3 ;  /* 0x000076324a037816 */ /* 0x002fe40000000003 */
[----:B------:R-:W-:Y:S01]  /*71d0*/  PRMT R2, R78, 0x7632, R2 ;  /* 0x000076324e027816 */ /* 0x000fe20000000002 */
[----:B------:R-:W-:Y:S01]  /*71e0*/  STG.E.U16 desc[UR18][R32.64+0x2], R16 ;  /* 0x0000021020007986 */ /* 0x000fe2000c101512 */
[----:B------:R-:W-:Y:S02]  /*71f0*/  PRMT R13, R76, 0x7632, R13 ;  /* 0x000076324c0d7816 */ /* 0x000fe4000000000d */
[----:B------:R-:W-:Y:S01]  /*7200*/  PRMT R0, R43, 0x7632, R0 ;  /* 0x000076322b007816 */ /* 0x000fe20000000000 */
[----:B------:R-:W-:Y:S01]  /*7210*/  STG.E.U16 desc[UR18][R32.64+0x4], R74 ;  /* 0x0000044a20007986 */ /* 0x000fe2000c101512 */
[----:B------:R-:W-:-:S03]  /*7220*/  IADD3.X R19, R20, UR25, RZ, P1, !PT ;  /* 0x0000001914137c10 */ /* 0x000fc60008ffe4ff */
[----:B------:R-:W-:Y:S01]  /*7230*/  STG.E.U16 desc[UR18][R32.64+0x6], R3 ;  /* 0x0000060320007986 */ /* 0x000fe2000c101512 */
[----:B------:R-:W-:-:S03]  /*7240*/  IADD3 R14, P1, R14, UR24, RZ ;  /* 0x000000180e0e7c10 */ /* 0x000fc6000ff3e0ff */
[----:B------:R0:W-:Y:S01]  /*7250*/  STG.E.U16 desc[UR18][R4.64+0x6], R2 ;  /* 0x0000060204007986 */ /* 0x0001e2000c101512 */
[----:B------:R-:W-:-:S03]  /*7260*/  PRMT R11, R80, 0x7632, R11 ;  /* 0x00007632500b7816 */ /* 0x000fc6000000000b */
[----:B------:R-:W-:Y:S01]  /*7270*/  STG.E.U16 desc[UR18][R4.64], R59 ;  /* 0x0000003b04007986 */ /* 0x000fe2000c101512 */
[----:B------:R-:W-:-:S03]  /*7280*/  PRMT R9, R90, 0x7632, R9 ;  /* 0x000076325a097816 */ /* 0x000fc60000000009 */
[----:B------:R-:W-:Y:S01]  /*7290*/  STG.E.U16 desc[UR18][R4.64+0x2], R6 ;  /* 0x0000020604007986 */ /* 0x000fe2000c101512 */
[----:B0-----:R-:W-:-:S03]  /*72a0*/  PRMT R2, R84, 0x7632, R2 ;  /* 0x0000763254027816 */ /* 0x001fc60000000002 */
[----:B------:R-:W-:Y:S01]  /*72b0*/  STG.E.U16 desc[UR18][R4.64+0x4], R78 ;  /* 0x0000044e04007986 */ /* 0x000fe2000c101512 */
[----:B------:R-:W-:-:S03]  /*72c0*/  IADD3.X R15, R15, UR25, RZ, P1, !PT ;  /* 0x000000190f0f7c10 */ /* 0x000fc60008ffe4ff */
[----:B------:R-:W-:Y:S01]  /*72d0*/  STG.E.U16 desc[UR18][R26.64], R76 ;  /* 0x0000004c1a007986 */ /* 0x000fe2000c101512 */
[----:B------:R-:W-:-:S03]  /*72e0*/  PRMT R7, R86, 0x7632, R7 ;  /* 0x0000763256077816 */ /* 0x000fc60000000007 */
[----:B------:R-:W-:Y:S04]  /*72f0*/  STG.E.U16 desc[UR18][R26.64+0x2], R13 ;  /* 0x0000020d1a007986 */ /* 0x000fe8000c101512 */
[----:B------:R-:W-:Y:S04]  /*7300*/  STG.E.U16 desc[UR18][R26.64+0x4], R43 ;  /* 0x0000042b1a007986 */ /* 0x000fe8000c101512 */
[----:B------:R0:W-:Y:S04]  /*7310*/  STG.E.U16 desc[UR18][R26.64+0x6], R0 ;  /* 0x000006001a007986 */ /* 0x0001e8000c101512 */
[----:B------:R1:W-:Y:S04]  /*7320*/  STG.E.U16 desc[UR18][R22.64+0x6], R2 ;  /* 0x0000060216007986 */ /* 0x0003e8000c101512 */
[----:B------:R2:W-:Y:S01]  /*7330*/  STG.E.U16 desc[UR18][R22.64], R80 ;  /* 0x0000005016007986 */ /* 0x0005e2000c101512 */
[----:B0-----:R-:W-:-:S03]  /*7340*/  PRMT R0, R88, 0x7632, R0 ;  /* 0x0000763258007816 */ /* 0x001fc60000000000 */
[----:B------:R2:W-:Y:S01]  /*7350*/  STG.E.U16 desc[UR18][R22.64+0x2], R11 ;  /* 0x0000020b16007986 */ /* 0x0005e2000c101512 */
[----:B-1----:R-:W-:-:S03]  /*7360*/  PRMT R2, R41, 0x7632, R2 ;  /* 0x0000763229027816 */ /* 0x002fc60000000002 */
[----:B------:R2:W-:Y:S04]  /*7370*/  STG.E.U16 desc[UR18][R22.64+0x4], R84 ;  /* 0x0000045416007986 */ /* 0x0005e8000c101512 */
[----:B------:R2:W-:Y:S04]  /*7380*/  STG.E.U16 desc[UR18][R18.64], R90 ;  /* 0x0000005a12007986 */ /* 0x0005e8000c101512 */
[----:B------:R2:W-:Y:S04]  /*7390*/  STG.E.U16 desc[UR18][R18.64+0x2], R9 ;  /* 0x0000020912007986 */ /* 0x0005e8000c101512 */
[----:B------:R2:W-:Y:S04]  /*73a0*/  STG.E.U16 desc[UR18][R18.64+0x4], R88 ;  /* 0x0000045812007986 */ /* 0x0005e8000c101512 */
[----:B------:R2:W-:Y:S04]  /*73b0*/  STG.E.U16 desc[UR18][R18.64+0x6], R0 ;  /* 0x0000060012007986 */ /* 0x0005e8000c101512 */
[----:B------:R2:W-:Y:S04]  /*73c0*/  STG.E.U16 desc[UR18][R14.64], R86 ;  /* 0x000000560e007986 */ /* 0x0005e8000c101512 */
[----:B------:R2:W-:Y:S04]  /*73d0*/  STG.E.U16 desc[UR18][R14.64+0x2], R7 ;  /* 0x000002070e007986 */ /* 0x0005e8000c101512 */
[----:B------:R2:W-:Y:S04]  /*73e0*/  STG.E.U16 desc[UR18][R14.64+0x4], R41 ;  /* 0x000004290e007986 */ /* 0x0005e8000c101512 */
[----:B------:R2:W-:Y:S01]  /*73f0*/  STG.E.U16 desc[UR18][R14.64+0x6], R2 ;  /* 0x000006020e007986 */ /* 0x0005e2000c101512 */
[----:B------:R-:W-:Y:S01]  /*7400*/  ULOP3.LUT UR4, UR4, 0x1, URZ, 0x3c, !UPT ;  /* 0x0000000104047892 */ /* 0x000fe2000f8e3c3f */
[----:B------:R-:W-:Y:S01]  /*7410*/  UMOV UR5, UR16 ;  /* 0x0000001000057c82 */ /* 0x000fe20008000000 */
[----:B------:R-:W-:Y:S01]  /*7420*/  UMOV UR10, UR15 ;  /* 0x0000000f000a7c82 */ /* 0x000fe20008000000 */
[----:B------:R-:W-:Y:S09]  /*7430*/  @!P0 BRA `(.L_x_206) ;  /* 0xffffff9000b08947 */ /* 0x000ff2000383ffff */
.L_x_196:
[----:B------:R-:W1:Y:S02]  /*7440*/  S2UR UR16, SR_CTAID.Y ;  /* 0x00000000001079c3 */ /* 0x000e640000002600 */
[----:B-1----:R-:W-:Y:S02]  /*7450*/  USHF.L.U32 UR15, UR16, 0x2, URZ ;  /* 0x00000002100f7899 */ /* 0x002fe4000800063f */
[----:B------:R-:W-:Y:S02]  /*7460*/  ULOP3.LUT UR16, UR16, 0x3, URZ, 0xc0, !UPT ;  /* 0x0000000310107892 */ /* 0x000fe4000f8ec03f */
[----:B------:R-:W-:Y:S02]  /*7470*/  ULOP3.LUT UR15, UR15, 0x7fffff0, URZ, 0xc0, !UPT ;  /* 0x07fffff00f0f7892 */ /* 0x000fe4000f8ec03f */
[----:B------:R-:W-:Y:S02]  /*7480*/  UIMAD UR16, UR16, 0x140, URZ ;  /* 0x00000140101078a4 */ /* 0x000fe4000f8e023f */
[----:B------:R-:W-:-:S02]  /*7490*/  UIADD3 UR15, UR15, UR22, URZ ;  /* 0x000000160f0f7290 */ /* 0x000fc4000fffe03f */
[----:B------:R-:W-:Y:S02]  /*74a0*/  UIADD3 UR17, UR16, 0x140, URZ ;  /* 0x0000014010117890 */ /* 0x000fe4000fffe03f */
[----:B------:R-:W-:-:S04]  /*74b0*/  ULEA UR15, UR15, UR16, 0x5 ;  /* 0x000000100f0f7291 */ /* 0x000fc8000f8e283f */
[----:B------:R-:W-:-:S06]  /*74c0*/  UISETP.GE.AND UP0, UPT, UR15, UR17, UPT ;  /* 0x000000110f00728c */ /* 0x000fcc000bf06270 */
[----:B------:R-:W-:-:S13]  /*74d0*/  PLOP3.LUT P0, PT, PT, PT, UP0, 0x80, 0x0 ;  /* 0x000000000000781c */ /* 0x000fda0003f0f008 */
[----:B------:R-:W-:Y:S05]  /*74e0*/  @P0 EXIT ;  /* 0x000000000000094d */ /* 0x000fea0003800000 */
[----:B------:R-:W0:Y:S01]  /*74f0*/  LDC.64 R20, c[0x0][0x258] ;  /* 0x00009600ff147b82 */ /* 0x000e220000000a00 */
[----:B------:R-:W1:Y:S01]  /*7500*/  S2R R6, SR_TID.X ;  /* 0x0000000000067919 */ /* 0x000e620000002100 */
[----:B------:R-:W-:Y:S01]  /*7510*/  UMOV UR4, 0x400 ;  /* 0x0000040000047882 */ /* 0x000fe20000000000 */
[----:B--2---:R-:W-:-:S05]  /*7520*/  IMAD.U32 R22, RZ, RZ, UR15 ;  /* 0x0000000fff167e24 */ /* 0x004fca000f8e00ff */
        /* <DEDUP_REMOVED lines=13> */
[----:B------:R-:W-:Y:S01]  /*7600*/  UIADD3.X UR5, URZ, UR5, URZ, UP0, !UPT ;  /* 0x000000053f057290 */ /* 0x000fe200087fe43f */
[----:B------:R-:W-:-:S02]  /*7610*/  MOV R0, 0xffffffff ;  /* 0xffffffff00007802 */ /* 0x000fc40000000f00 */
[----:B------:R-:W-:Y:S02]  /*7620*/  IADD3 R4, P0, P1, -R4, -0x11, -R5 ;  /* 0xffffffef04047810 */ /* 0x000fe4000791e905 */
[----:B------:R-:W-:Y:S02]  /*7630*/  SHF.R.U32.HI R2, RZ, 0x4, R6 ;  /* 0x00000004ff027819 */ /* 0x000fe40000011606 */
[----:B------:R-:W-:Y:S02]  /*7640*/  IADD3.X R3, ~R3, -0x1, R0, P0, P1 ;  /* 0xffffffff03037810 */ /* 0x000fe400007e2500 */
[C---:B------:R-:W-:Y:S01]  /*7650*/  SHF.L.U32 R7, R5.reuse, 0x1, RZ ;  /* 0x0000000105077819 */ /* 0x040fe200000006ff */
[----:B------:R-:W-:Y:S01]  /*7660*/  VIADD R0, R2, 0x14 ;  /* 0x0000001402007836 */ /* 0x000fe20000000000 */
[----:B------:R-:W-:Y:S01]  /*7670*/  LEA R12, R5, UR6, 0x7 ;  /* 0x00000006050c7c11 */ /* 0x000fe2000f8e38ff */
[----:B------:R-:W-:Y:S01]  /*7680*/  IMAD.WIDE.U32 R8, R3, -0x33333333, RZ ;  /* 0xcccccccd03087825 */ /* 0x000fe200078e00ff */
[----:B------:R-:W-:-:S02]  /*7690*/  LOP3.LUT R7, R7, 0x1f, R6, 0x78, !PT ;  /* 0x0000001f07077812 */ /* 0x000fc400078e7806 */
[----:B------:R-:W-:Y:S02]  /*76a0*/  LOP3.LUT R14, RZ, R2, RZ, 0x33, !PT ;  /* 0x00000002ff0e7212 */ /* 0x000fe400078e33ff */
[----:B------:R-:W-:Y:S01]  /*76b0*/  VIMNMX.U32 R13, R0, 0x20, !PT ;  /* 0x00000020000d7848 */ /* 0x000fe20007fe0000 */
[----:B------:R-:W-:Y:S01]  /*76c0*/  IMAD.WIDE.U32 R10, P0, R4, -0x33333334, R8 ;  /* 0xcccccccc040a7825 */ /* 0x000fe20007800008 */
[----:B------:R-:W-:Y:S02]  /*76d0*/  LEA R7, R7, R12, 0x2 ;  /* 0x0000000c07077211 */ /* 0x000fe400078e10ff */
[----:B------:R-:W-:Y:S01]  /*76e0*/  SHF.L.U32 R12, R6, 0x7, RZ ;  /* 0x00000007060c7819 */ /* 0x000fe200000006ff */
[----:B------:R-:W-:Y:S01]  /*76f0*/  IMAD.WIDE.U32 R8, R4, -0x33333333, RZ ;  /* 0xcccccccd04087825 */ /* 0x000fe200078e00ff */
[----:B------:R-:W-:Y:S02]  /*7700*/  IADD3.X R17, RZ, RZ, RZ, P0, !PT ;  /* 0x000000ffff117210 */ /* 0x000fe400007fe4ff */
[----:B------:R-:W-:Y:S01]  /*7710*/  IADD3 R8, R13, R14, RZ ;  /* 0x0000000e0d087210 */ /* 0x000fe20007ffe0ff */
[----:B------:R-:W-:Y:S01]  /*7720*/  IMAD.MOV.U32 R16, RZ, RZ, R11 ;  /* 0x000000ffff107224 */ /* 0x000fe200078e000b */
[----:B------:R-:W-:-:S02]  /*7730*/  IADD3 RZ, P1, R9, R10, RZ ;  /* 0x0000000a09ff7210 */ /* 0x000fc40007f3e0ff */
[----:B------:R-:W-:Y:S01]  /*7740*/  SHF.L.U32 R13, R6, 0x1, RZ ;  /* 0x00000001060d7819 */ /* 0x000fe200000006ff */
[----:B------:R-:W-:Y:S01]  /*7750*/  IMAD.WIDE.U32 R14, R8, -0x33333333, RZ ;  /* 0xcccccccd080e7825 */ /* 0x000fe200078e00ff */
[----:B------:R-:W-:Y:S02]  /*7760*/  ISETP.LT.U32.AND P0, PT, R20, 0x2, PT ;  /* 0x000000021400780c */ /* 0x000fe40003f01070 */
[----:B------:R-:W-:Y:S01]  /*7770*/  LOP3.LUT R12, R12, 0x780, RZ, 0xc0, !PT ;  /* 0x000007800c0c7812 */ /* 0x000fe200078ec0ff */
[----:B------:R-:W-:Y:S01]  /*7780*/  IMAD.WIDE.U32.X R16, R3, -0x33333334, R16, P1 ;  /* 0xcccccccc03107825 */ /* 0x000fe200008e0410 */
[----:B------:R-:W-:Y:S02]  /*7790*/  LOP3.LUT R11, R13, 0x1e, RZ, 0xc0, !PT ;  /* 0x0000001e0d0b7812 */ /* 0x000fe400078ec0ff */
[----:B------:R-:W-:Y:S02]  /*77a0*/  IADD3 R9, R2, 0x28, RZ ;  /* 0x0000002802097810 */ /* 0x000fe40007ffe0ff */
[----:B------:R-:W-:-:S02]  /*77b0*/  ISETP.LT.AND.EX P0, PT, R21, RZ, PT, P0 ;  /* 0x000000ff1500720c */ /* 0x000fc40003f01300 */
[----:B------:R-:W-:Y:S02]  /*77c0*/  SHF.R.U64 R23, R16, 0x3, R17 ;  /* 0x0000000310177819 */ /* 0x000fe40000001211 */
[----:B------:R-:W-:Y:S02]  /*77d0*/  IADD3 R13, R12, UR6, RZ ;  /* 0x000000060c0d7c10 */ /* 0x000fe4000fffe0ff */
[-C--:B------:R-:W-:Y:S02]  /*77e0*/  LOP3.LUT R10, R2, R11.reuse, RZ, 0x3c, !PT ;  /* 0x0000000b020a7212 */ /* 0x080fe400078e3cff */
[-C--:B------:R-:W-:Y:S02]  /*77f0*/  LOP3.LUT R12, R0, R11.reuse, RZ, 0x3c, !PT ;  /* 0x0000000b000c7212 */ /* 0x080fe400078e3cff */
[----:B------:R-:W-:Y:S02]  /*7800*/  LEA.HI R24, R15, 0x1, RZ, 0x1c ;  /* 0x000000010f187811 */ /* 0x000fe400078fe0ff */
[----:B------:R-:W-:-:S02]  /*7810*/  LOP3.LUT R18, R9, R11, RZ, 0x3c, !PT ;  /* 0x0000000b09127212 */ /* 0x000fc400078e3cff */
[----:B------:R-:W-:Y:S02]  /*7820*/  SEL R14, R20, 0x2, P0 ;  /* 0x00000002140e7807 */ /* 0x000fe40000000000 */
[----:B------:R-:W-:Y:S02]  /*7830*/  SEL R15, R21, RZ, P0 ;  /* 0x000000ff150f7207 */ /* 0x000fe40000000000 */
[C---:B------:R-:W-:Y:S02]  /*7840*/  IADD3 R20, P0, R5.reuse, 0xa, RZ ;  /* 0x0000000a05147810 */ /* 0x040fe40007f1e0ff */
[C---:B------:R-:W-:Y:S02]  /*7850*/  IADD3 R19, P1, R5.reuse, 0x14, RZ ;  /* 0x0000001405137810 */ /* 0x040fe40007f3e0ff */
[----:B------:R-:W-:Y:S02]  /*7860*/  IADD3 R39, P2, R5, 0x1e, RZ ;  /* 0x0000001e05277810 */ /* 0x000fe40007f5e0ff */
[----:B------:R-:W-:-:S02]  /*7870*/  IADD3 R23, R23, 0x1, RZ ;  /* 0x0000000117177810 */ /* 0x000fc40007ffe0ff */
[-C--:B------:R-:W-:Y:S02]  /*7880*/  LEA R10, R10, R13.reuse, 0x2 ;  /* 0x0000000d0a0a7211 */ /* 0x080fe400078e10ff */
[-C--:B------:R-:W-:Y:S02]  /*7890*/  LEA R12, R12, R13.reuse, 0x2 ;  /* 0x0000000d0c0c7211 */ /* 0x080fe400078e10ff */
[----:B------:R-:W-:Y:S02]  /*78a0*/  LEA R13, R18, R13, 0x2 ;  /* 0x0000000d120d7211 */ /* 0x000fe400078e10ff */
[C---:B------:R-:W-:Y:S01]  /*78b0*/  SHF.L.U64.HI R15, R14.reuse, 0x4, R15 ;  /* 0x000000040e0f7819 */ /* 0x040fe2000001020f */
[----:B------:R-:W-:Y:S01]  /*78c0*/  IMAD.SHL.U32 R14, R14, 0x10, RZ ;  /* 0x000000100e0e7824 */ /* 0x000fe200078e00ff */
[C---:B------:R-:W-:Y:S02]  /*78d0*/  LOP3.LUT R21, R6.reuse, 0x1f, RZ, 0xc0, !PT ;  /* 0x0000001f06157812 */ /* 0x040fe400078ec0ff */
[----:B------:R-:W-:-:S02]  /*78e0*/  LOP3.LUT R40, R6, 0xf, RZ, 0xc0, !PT ;  /* 0x0000000f06287812 */ /* 0x000fc400078ec0ff */
[----:B------:R-:W-:Y:S02]  /*78f0*/  IADD3 R18, R2, 0x3c, RZ ;  /* 0x0000003c02127810 */ /* 0x000fe40007ffe0ff */
[----:B------:R-:W-:Y:S02]  /*7900*/  IADD3.X R17, RZ, RZ, RZ, P0, !PT ;  /* 0x000000ffff117210 */ /* 0x000fe400007fe4ff */
[----:B------:R-:W-:Y:S02]  /*7910*/  IADD3.X R16, RZ, RZ, RZ, P1, !PT ;  /* 0x000000ffff107210 */ /* 0x000fe40000ffe4ff */
[----:B------:R-:W-:Y:S02]  /*7920*/  IADD3.X R38, RZ, RZ, RZ, P2, !PT ;  /* 0x000000ffff267210 */ /* 0x000fe400017fe4ff */
[----:B------:R-:W-:Y:S02]  /*7930*/  LOP3.LUT R24, R24, 0x3, RZ, 0xc0, !PT ;  /* 0x0000000318187812 */ /* 0x000fe400078ec0ff */
[----:B------:R-:W-:-:S07]  /*7940*/  LOP3.LUT R23, R23, 0x3, RZ, 0xc0, !PT ;  /* 0x0000000317177812 */ /* 0x000fce00078ec0ff */
.L_x_223:
[----:B------:R-:W-:Y:S01]  /*7950*/  ISETP.GT.U32.AND P0, PT, R14, R5, PT ;  /* 0x000000050e00720c */ /* 0x000fe20003f04070 */
[----:B------:R-:W-:Y:S01]  /*7960*/  BSSY B0, `(.L_x_207) ;  /* 0x00000a7000007945 */ /* 0x000fe20003800000 */
[----:B0---4-:R-:W-:Y:S01]  /*7970*/  HFMA2.MMA R25, -RZ, RZ, 0, 0 ;  /* 0x00000000ff197435 */ /* 0x011fe200000001ff */
[----:B-123--:R-:W-:Y:S02]  /*7980*/  MOV R30, RZ ;  /* 0x000000ff001e7202 */ /* 0x00efe40000000f00 */
[----:B------:R-:W-:-:S13]  /*7990*/  ISETP.GT.AND.EX P0, PT, R15, RZ, PT, P0 ;  /* 0x000000ff0f00720c */ /* 0x000fda0003f04300 */
[----:B------:R-:W-:Y:S05]  /*79a0*/  @!P0 BRA `(.L_x_208) ;  /* 0x0000000800888947 */ /* 0x000fea0003800000 */
[----:B------:R-:W-:Y:S01]  /*79b0*/  ISETP.NE.U32.AND P1, PT, R23, RZ, PT ;  /* 0x000000ff1700720c */ /* 0x000fe20003f25070 */
[----:B------:R-:W-:Y:S01]  /*79c0*/  BSSY B1, `(.L_x_209) ;  /* 0x0000023000017945 */ /* 0x000fe20003800000 */
[----:B------:R-:W-:Y:S01]  /*79d0*/  ISETP.GE.U32.AND P0, PT, R4, 0x1e, PT ;  /* 0x0000001e0400780c */ /* 0x000fe20003f06070 */
[----:B------:R-:W-:Y:S01]  /*79e0*/  IMAD.MOV.U32 R25, RZ, RZ, RZ ;  /* 0x000000ffff197224 */ /* 0x000fe200078e00ff */
[----:B------:R-:W-:Y:S02]  /*79f0*/  ISETP.NE.AND.EX P1, PT, RZ, RZ, PT, P1 ;  /* 0x000000ffff00720c */ /* 0x000fe40003f25310 */
[----:B------:R-:W-:Y:S02]  /*7a00*/  IADD3 R26, P2, R21, R22, RZ ;  /* 0x00000016151a7210 */ /* 0x000fe40007f5e0ff */
[----:B------:R-:W-:Y:S02]  /*7a10*/  ISETP.GE.U32.AND.EX P0, PT, R3, RZ, PT, P0 ;  /* 0x000000ff0300720c */ /* 0x000fe40003f06100 */
[----:B------:R-:W-:-:S02]  /*7a20*/  MOV R30, RZ ;  /* 0x000000ff001e7202 */ /* 0x000fc40000000f00 */
[----:B------:R-:W-:Y:S02]  /*7a30*/  MOV R67, R5 ;  /* 0x0000000500437202 */ /* 0x000fe40000000f00 */
        /* <DEDUP_REMOVED lines=19> */
[----:B------:R-:W-:Y:S02]  /*7b70*/  MOV R67, R19 ;  /* 0x0000001300437202 */ /* 0x000fe40000000f00 */
[----:B------:R-:W-:Y:S01]  /*7b80*/  MOV R66, R16 ;  /* 0x0000001000427202 */ /* 0x000fe20000000f00 */
[----:B------:R-:W-:Y:S01]  /*7b90*/  @P1 IMAD.MOV.U32 R66, RZ, RZ, R38 ;  /* 0x000000ffff421224 */ /* 0x000fe200078e0026 */
[----:B------:R-:W-:Y:S01]  /*7ba0*/  @P1 MOV R67, R39 ;  /* 0x0000002700431202 */ /* 0x000fe20000000f00 */
[----:B--2---:R-:W-:Y:S01]  /*7bb0*/  FADD.FTZ R25, R25, R32 ;  /* 0x0000002019197221 */ /* 0x004fe20000010000 */
[----:B------:R-:W-:-:S03]  /*7bc0*/  FADD.FTZ R30, R30, R33 ;  /* 0x000000211e1e7221 */ /* 0x000fc60000010000 */
[----:B---3--:R-:W-:Y:S01]  /*7bd0*/  @P1 FADD.FTZ R25, R25, R34 ;  /* 0x0000002219191221 */ /* 0x008fe20000010000 */
[----:B------:R-:W-:-:S07]  /*7be0*/  @P1 FADD.FTZ R30, R30, R35 ;  /* 0x000000231e1e1221 */ /* 0x000fce0000010000 */
.L_x_210:
[----:B------:R-:W-:Y:S05]  /*7bf0*/  BSYNC B1 ;  /* 0x0000000000017941 */ /* 0x000fea0003800000 */
.L_x_209:
[----:B------:R-:W-:Y:S05]  /*7c00*/  @!P0 BRA `(.L_x_208) ;  /* 0x0000000400f08947 */ /* 0x000fea0003800000 */
[----:B------:R-:W-:Y:S01]  /*7c10*/  SHF.L.U64.HI R29, R26, 0x1, R27 ;  /* 0x000000011a1d7819 */ /* 0x000fe2000001021b */
[----:B------:R-:W-:Y:S01]  /*7c20*/  IMAD R27, R66, 0xa00, RZ ;  /* 0x00000a00421b7824 */ /* 0x000fe200078e02ff */
[----:B------:R-:W-:Y:S01]  /*7c30*/  SHF.L.U32 R28, R26, 0x1, RZ ;  /* 0x000000011a1c7819 */ /* 0x000fe200000006ff */
[----:B------:R-:W-:Y:S01]  /*7c40*/  BSSY B1, `(.L_x_211) ;  /* 0x0000045000017945 */ /* 0x000fe20003800000 */
[----:B------:R-:W-:-:S03]  /*7c50*/  IADD3 R26, P0, -R67, R14, RZ ;  /* 0x0000000e431a7210 */ /* 0x000fc60007f1e1ff */
[----:B------:R-:W-:Y:S01]  /*7c60*/  IMAD.WIDE.U32 R28, R67, 0xa00, R28 ;  /* 0x00000a00431c7825 */ /* 0x000fe200078e001c */
[----:B------:R-:W-:Y:S02]  /*7c70*/  ISETP.GT.U32.AND P1, PT, R26, 0x78, PT ;  /* 0x000000781a00780c */ /* 0x000fe40003f24070 */
[----:B------:R-:W-:Y:S02]  /*7c80*/  IADD3.X R31, ~R66, R15, RZ, P0, !PT ;  /* 0x0000000f421f7210 */ /* 0x000fe400007fe5ff */
[----:B------:R-:W-:Y:S02]  /*7c90*/  IADD3 R27, R29, R27, RZ ;  /* 0x0000001b1d1b7210 */ /* 0x000fe40007ffe0ff */
[----:B------:R-:W-:Y:S02]  /*7ca0*/  ISETP.GT.AND.EX P1, PT, R31, RZ, PT, P1 ;  /* 0x000000ff1f00720c */ /* 0x000fe40003f24310 */
[----:B------:R-:W-:-:S04]  /*7cb0*/  LEA R26, P0, R28, UR4, 0x2 ;  /* 0x000000041c1a7c11 */ /* 0x000fc8000f8010ff */
[----:B------:R-:W-:Y:S02]  /*7cc0*/  LEA.HI.X R27, R28, UR5, R27, 0x2, P0 ;  /* 0x000000051c1b7c11 */ /* 0x000fe400080f141b */
[----:B------:R-:W-:-:S05]  /*7cd0*/  PLOP3.LUT P0, PT, PT, PT, PT, 0x80, 0x0 ;  /* 0x000000000000781c */ /* 0x000fca0003f0f070 */
[----:B------:R-:W-:Y:S08]  /*7ce0*/  @!P1 BRA `(.L_x_212) ;  /* 0x0000000000e89947 */ /* 0x000ff00003800000 */
[----:B------:R-:W-:Y:S02]  /*7cf0*/  IADD3 R31, P1, R14, -0x78, RZ ;  /* 0xffffff880e1f7810 */ /* 0x000fe40007f3e0ff */
[----:B------:R-:W-:Y:S02]  /*7d00*/  PLOP3.LUT P0, PT, PT, PT, PT, 0x8, 0x0 ;  /* 0x000000000000781c */ /* 0x000fe40003f0e170 */
[----:B------:R-:W-:-:S11]  /*7d10*/  IADD3.X R41, R15, -0x1, RZ, P1, !PT ;  /* 0xffffffff0f297810 */ /* 0x000fd60000ffe4ff */
.L_x_213:
        /* <DEDUP_REMOVED lines=55> */
.L_x_212:
[----:B------:R-:W-:Y:S05]  /*8090*/  BSYNC B1 ;  /* 0x0000000000017941 */ /* 0x000fea0003800000 */
.L_x_211:
        /* <DEDUP_REMOVED lines=35> */
.L_x_215:
[----:B------:R-:W-:Y:S05]  /*82d0*/  BSYNC B1 ;  /* 0x0000000000017941 */ /* 0x000fea0003800000 */
.L_x_214:
        /* <DEDUP_REMOVED lines=15> */
.L_x_208:
[----:B------:R-:W-:Y:S05]  /*83d0*/  BSYNC B0 ;  /* 0x0000000000007941 */ /* 0x000fea0003800000 */
.L_x_207:
[----:B------:R-:W-:Y:S01]  /*83e0*/  ISETP.GT.U32.AND P0, PT, R6, 0x1ff, PT ;  /* 0x000001ff0600780c */ /* 0x000fe20003f04070 */
[----:B------:R0:W-:Y:S04]  /*83f0*/  STS [R7], R25 ;  /* 0x0000001907007388 */ /* 0x0001e80000000800 */
[----:B------:R0:W-:Y:S01]  /*8400*/  STS [R7+0x500], R30 ;  /* 0x0005001e07007388 */ /* 0x0001e20000000800 */
[----:B------:R-:W-:Y:S07]  /*8410*/  BAR.SYNC.DEFER_BLOCKING 0x0 ;  /* 0x0000000000007b1d */ /* 0x000fee0000010000 */
[----:B------:R-:W-:Y:S05]  /*8420*/  @P0 BRA `(.L_x_216) ;  /* 0x0000001000440947 */ /* 0x000fea0003800000 */
[----:B------:R-:W-:Y:S01]  /*8430*/  ISETP.NE.AND P0, PT, R24, RZ, PT ;  /* 0x000000ff1800720c */ /* 0x000fe20003f05270 */
[----:B------:R-:W-:Y:S01]  /*8440*/  BSSY B0, `(.L_x_217) ;  /* 0x0000079000007945 */ /* 0x000fe20003800000 */
[----:B0-----:R-:W-:-:S11]  /*8450*/  MOV R25, R2 ;  /* 0x0000000200197202 */ /* 0x001fd60000000f00 */
[----:B------:R-:W-:Y:S05]  /*8460*/  @!P0 BRA `(.L_x_218) ;  /* 0x0000000400d88947 */ /* 0x000fea0003800000 */
[----:B------:R-:W-:Y:S01]  /*8470*/  ISETP.GT.U32.AND P1, PT, R40, 0x9, PT ;  /* 0x000000092800780c */ /* 0x000fe20003f24070 */
[----:B------:R-:W-:Y:S01]  /*8480*/  HFMA2.MMA R25, -RZ, RZ, 0, 0 ;  /* 0x00000000ff197435 */ /* 0x000fe200000001ff */
[----:B------:R-:W-:Y:S01]  /*8490*/  MOV R26, RZ ;  /* 0x000000ff001a7202 */ /* 0x000fe20000000f00 */
[----:B------:R-:W-:-:S10]  /*84a0*/  UMOV UR7, 0xffff ;  /* 0x0000ffff00077882 */ /* 0x000fd40000000000 */
[----:B------:R0:W1:Y:S04]  /*84b0*/  @!P1 LDS R25, [R10] ;  /* 0x000000000a199984 */ /* 0x0000680000000800 */
[----:B------:R0:W2:Y:S01]  /*84c0*/  @!P1 LDS R26, [R10+0x500] ;  /* 0x000500000a1a9984 */ /* 0x0000a20000000800 */
[----:B------:R-:W-:Y:S05]  /*84d0*/  BRA.DIV UR7, `(.L_x_219) ;  /* 0x0000001207307947 */ /* 0x000fea000b800000 */
[----:B------:R-:W-:Y:S01]  /*84e0*/  IMAD.MOV.U32 R32, RZ, RZ, 0xffff ;  /* 0x0000ffffff207424 */ /* 0x000fe200078e00ff */
[----:B------:R-:W-:Y:S01]  /*84f0*/  MOV R31, 0xffff ;  /* 0x0000ffff001f7802 */ /* 0x000fe20000000f00 */
[----:B------:R-:W-:Y:S01]  /*8500*/  IMAD.MOV.U32 R37, RZ, RZ, 0xffff ;  /* 0x0000ffffff257424 */ /* 0x000fe200078e00ff */
[----:B------:R-:W-:Y:S01]  /*8510*/  MOV R33, 0xffff ;  /* 0x0000ffff00217802 */ /* 0x000fe20000000f00 */
[----:B-1----:R-:W1:Y:S01]  /*8520*/  SHFL.BFLY PT, R28, R25, 0x8, 0x101f ;  /* 0x0d101f00191c7f89 */ /* 0x002e6200000e0000 */
[----:B------:R-:W-:Y:S02]  /*8530*/  MOV R34, 0xffff ;  /* 0x0000ffff00227802 */ /* 0x000fe40000000f00 */
[----:B------:R-:W-:Y:S01]  /*8540*/  MOV R36, 0xffff ;  /* 0x0000ffff00247802 */ /* 0x000fe20000000f00 */
[----:B--2---:R-:W2:Y:S01]  /*8550*/  SHFL.BFLY PT, R27, R26, 0x8, 0x101f ;  /* 0x0d101f001a1b7f89 */ /* 0x004ea200000e0000 */
[----:B------:R-:W-:Y:S01]  /*8560*/  MOV R35, 0xffff ;  /* 0x0000ffff00237802 */ /* 0x000fe20000000f00 */
[----:B-1----:R-:W-:Y:S01]  /*8570*/  FADD.FTZ R28, R28, R25 ;  /* 0x000000191c1c7221 */ /* 0x002fe20000010000 */
[----:B--2---:R-:W-:-:S04]  /*8580*/  FADD.FTZ R27, R27, R26 ;  /* 0x0000001a1b1b7221 */ /* 0x004fc80000010000 */
        /* <DEDUP_REMOVED lines=12> */
.L_x_232:
[----:B------:R-:W1:Y:S01]  /*8650*/  LDC.64 R26, c[0x0][0x218] ;  /* 0x00008600ff1a7b82 */ /* 0x000e620000000a00 */
[----:B------:R-:W-:Y:S01]  /*8660*/  ISETP.NE.AND P2, PT, R40, RZ, PT ;  /* 0x000000ff2800720c */ /* 0x000fe20003f45270 */
[----:B---3--:R-:W-:Y:S01]  /*8670*/  FADD.FTZ R34, R25, R34 ;  /* 0x0000002219227221 */ /* 0x008fe20000010000 */
[----:B------:R-:W-:Y:S02]  /*8680*/  IADD3 R25, R2, R22, RZ ;  /* 0x0000001602197210 */ /* 0x000fe40007ffe0ff */
[----:B------:R-:W-:-:S03]  /*8690*/  ISETP.NE.AND P0, PT, R24, 0x1, PT ;  /* 0x000000011800780c */ /* 0x000fc60003f05270 */
[----:B------:R-:W2:Y:S06]  /*86a0*/  LDC.64 R28, c[0x0][0x220] ;  /* 0x00008800ff1c7b82 */ /* 0x000eac0000000a00 */
[----:B------:R-:W-:Y:S02]  /*86b0*/  @!P2 F2FP.BF16.F32.PACK_AB R30, RZ, R31 ;  /* 0x0000001fff1ea23e */ /* 0x000fe400000010ff */
[----:B------:R-:W-:Y:S01]  /*86c0*/  @!P2 F2FP.BF16.F32.PACK_AB R31, RZ, R34 ;  /* 0x00000022ff1fa23e */ /* 0x000fe200000010ff */
[----:B-1----:R-:W-:-:S05]  /*86d0*/  IMAD.WIDE R26, R25, 0x2, R26 ;  /* 0x00000002191a7825 */ /* 0x002fca00078e021a */
[----:B------:R1:W-:Y:S01]  /*86e0*/  @!P2 STG.E.U16 desc[UR18][R26.64], R30 ;  /* 0x0000001e1a00a986 */ /* 0x0003e2000c101512 */
[----:B--2---:R-:W-:Y:S01]  /*86f0*/  IMAD.WIDE R28, R25, 0x2, R28 ;  /* 0x00000002191c7825 */ /* 0x004fe200078e021c */
[----:B------:R-:W-:-:S04]  /*8700*/  MOV R25, R0 ;  /* 0x0000000000197202 */ /* 0x000fc80000000f00 */
[----:B------:R1:W-:Y:S01]  /*8710*/  @!P2 STG.E.U16 desc[UR18][R28.64], R31 ;  /* 0x0000001f1c00a986 */ /* 0x0003e2000c101512 */
[----:B------:R-:W-:Y:S05]  /*8720*/  @!P0 BRA `(.L_x_218) ;  /* 0x0000000400288947 */ /* 0x000fea0003800000 */
[----:B------:R-:W-:Y:S01]  /*8730*/  HFMA2.MMA R25, -RZ, RZ, 0, 0 ;  /* 0x00000000ff197435 */ /* 0x000fe200000001ff */
[----:B-1----:R-:W-:Y:S01]  /*8740*/  MOV R30, RZ ;  /* 0x000000ff001e7202 */ /* 0x002fe20000000f00 */
[----:B------:R-:W-:-:S05]  /*8750*/  UMOV UR7, 0xffff ;  /* 0x0000ffff00077882 */ /* 0x000fca0000000000 */
[----:B------:R1:W2:Y:S04]  /*8760*/  @!P1 LDS R30, [R12+0x500] ;  /* 0x000500000c1e9984 */ /* 0x0002a80000000800 */
[----:B------:R1:W3:Y:S01]  /*8770*/  @!P1 LDS R25, [R12] ;  /* 0x000000000c199984 */ /* 0x0002e20000000800 */
[----:B------:R-:W-:Y:S05]  /*8780*/  BRA.DIV UR7, `(.L_x_220) ;  /* 0x00000012075c7947 */ /* 0x000fea000b800000 */
[----:B------:R-:W-:Y:S01]  /*8790*/  IMAD.MOV.U32 R36, RZ, RZ, 0xffff ;  /* 0x0000ffffff247424 */ /* 0x000fe200078e00ff */
[----:B------:R-:W-:Y:S01]  /*87a0*/  MOV R35, 0xffff ;  /* 0x0000ffff00237802 */ /* 0x000fe20000000f00 */
[----:B------:R-:W-:Y:S01]  /*87b0*/  IMAD.MOV.U32 R43, RZ, RZ, 0xffff ;  /* 0x0000ffffff2b7424 */ /* 0x000fe200078e00ff */
[----:B------:R-:W-:Y:S01]  /*87c0*/  MOV R37, 0xffff ;  /* 0x0000ffff00257802 */ /* 0x000fe20000000f00 */
[----:B---3--:R-:W3:Y:S01]  /*87d0*/  SHFL.BFLY PT, R32, R25, 0x8, 0x101f ;  /* 0x0d101f0019207f89 */ /* 0x008ee200000e0000 */
[----:B------:R-:W-:Y:S02]  /*87e0*/  MOV R42, 0xffff ;  /* 0x0000ffff002a7802 */ /* 0x000fe40000000f00 */
[----:B------:R-:W-:Y:S01]  /*87f0*/  MOV R44, 0xffff ;  /* 0x0000ffff002c7802 */ /* 0x000fe20000000f00 */
[----:B--2---:R-:W2:Y:S01]  /*8800*/  SHFL.BFLY PT, R31, R30, 0x8, 0x101f ;  /* 0x0d101f001e1f7f89 */ /* 0x004ea200000e0000 */
[----:B------:R-:W-:Y:S01]  /*8810*/  MOV R41, 0xffff ;  /* 0x0000ffff00297802 */ /* 0x000fe20000000f00 */
[----:B---3--:R-:W-:Y:S01]  /*8820*/  FADD.FTZ R32, R32, R25 ;  /* 0x0000001920207221 */ /* 0x008fe20000010000 */
[----:B--2---:R-:W-:-:S04]  /*8830*/  FADD.FTZ R31, R31, R30 ;  /* 0x0000001e1f1f7221 */ /* 0x004fc80000010000 */
[----:B------:R-:W2:Y:S01]  /*8840*/  SHFL.BFLY PT, R33, R32, 0x4, 0x101f ;  /* 0x0c901f0020217f89 */ /* 0x000ea200000e0000 */
[----:B------:R-:W-:-:S03]  /*8850*/  MOV R30, 0xffff ;  /* 0x0000ffff001e7802 */ /* 0x000fc60000000f00 */
        /* <DEDUP_REMOVED lines=10> */
.L_x_242:
        /* <DEDUP_REMOVED lines=9> */
[----:B------:R-:W-:Y:S01]  /*8990*/  HFMA2.MMA R25, -RZ, RZ, 0, 0 ;  /* 0x00000000ff197435 */ /* 0x000fe200000001ff */
[----:B--2---:R-:W-:Y:S01]  /*89a0*/  MOV R30, RZ ;  /* 0x000000ff001e7202 */ /* 0x004fe20000000f00 */
[----:B------:R-:W-:-:S05]  /*89b0*/  UMOV UR7, 0xffff ;  /* 0x0000ffff00077882 */ /* 0x000fca0000000000 */
[----:B------:R2:W3:Y:S04]  /*89c0*/  @!P1 LDS R30, [R13+0x500] ;  /* 0x000500000d1e9984 */ /* 0x0004e80000000800 */
[----:B------:R2:W4:Y:S01]  /*89d0*/  @!P1 LDS R25, [R13] ;  /* 0x000000000d199984 */ /* 0x0005220000000800 */
[----:B------:R-:W-:Y:S05]  /*89e0*/  BRA.DIV UR7, `(.L_x_221) ;  /* 0x0000001207b07947 */ /* 0x000fea000b800000 */
[----:B------:R-:W-:Y:S01]  /*89f0*/  MOV R36, 0xffff ;  /* 0x0000ffff00247802 */ /* 0x000fe20000000f00 */
[----:B------:R-:W-:Y:S01]  /*8a00*/  IMAD.MOV.U32 R35, RZ, RZ, 0xffff ;  /* 0x0000ffffff237424 */ /* 0x000fe200078e00ff */
[----:B------:R-:W-:Y:S02]  /*8a10*/  MOV R37, 0xffff ;  /* 0x0000ffff00257802 */ /* 0x000fe40000000f00 */
[----:B------:R-:W-:Y:S01]  /*8a20*/  MOV R42, 0xffff ;  /* 0x0000ffff002a7802 */ /* 0x000fe20000000f00 */
[----:B----4-:R-:W4:Y:S01]  /*8a30*/  SHFL.BFLY PT, R32, R25, 0x8, 0x101f ;  /* 0x0d101f0019207f89 */ /* 0x010f2200000e0000 */
[----:B------:R-:W-:Y:S02]  /*8a40*/  MOV R44, 0xffff ;  /* 0x0000ffff002c7802 */ /* 0x000fe40000000f00 */
[----:B------:R-:W-:Y:S01]  /*8a50*/  MOV R41, 0xffff ;  /* 0x0000ffff00297802 */ /* 0x000fe20000000f00 */
[----:B---3--:R-:W3:Y:S01]  /*8a60*/  SHFL.BFLY PT, R31, R30, 0x8, 0x101f ;  /* 0x0d101f001e1f7f89 */ /* 0x008ee200000e0000 */
[----:B------:R-:W-:Y:S01]  /*8a70*/  MOV R43, 0xffff ;  /* 0x0000ffff002b7802 */ /* 0x000fe20000000f00 */
[----:B----4-:R-:W-:Y:S01]  /*8a80*/  FADD.FTZ R32, R32, R25 ;  /* 0x0000001920207221 */ /* 0x010fe20000010000 */
[----:B---3--:R-:W-:-:S04]  /*8a90*/  FADD.FTZ R31, R31, R30 ;  /* 0x0000001e1f1f7221 */ /* 0x008fc80000010000 */
        /* <DEDUP_REMOVED lines=12> */
.L_x_252:
[----:B0-----:R-:W-:Y:S01]  /*8b60*/  FADD.FTZ R30, R25, R30 ;  /* 0x0000001e191e7221 */ /* 0x001fe20000010000 */
[----:B------:R-:W-:-:S04]  /*8b70*/  @!P2 F2FP.BF16.F32.PACK_AB R25, RZ, R35 ;  /* 0x00000023ff19a23e */ /* 0x000fc800000010ff */
[----:B------:R-:W-:Y:S02]  /*8b80*/  PRMT R31, R25, 0x7610, R31 ;  /* 0x00007610191f7816 */ /* 0x000fe4000000001f */
[----:B------:R-:W-:Y:S02]  /*8b90*/  @!P2 F2FP.BF16.F32.PACK_AB R30, RZ, R30 ;  /* 0x0000001eff1ea23e */ /* 0x000fe400000010ff */
[----:B------:R-:W-:Y:S01]  /*8ba0*/  MOV R25, R18 ;  /* 0x0000001200197202 */ /* 0x000fe20000000f00 */
[----:B------:R3:W-:Y:S04]  /*8bb0*/  @!P2 STG.E.U16 desc[UR18][R26.64+0x50], R31 ;  /* 0x0000501f1a00a986 */ /* 0x0007e8000c101512 */
[----:B------:R3:W-:Y:S02]  /*8bc0*/  @!P2 STG.E.U16 desc[UR18][R28.64+0x50], R30 ;  /* 0x0000501e1c00a986 */ /* 0x0007e4000c101512 */
.L_x_218:
[----:B------:R-:W-:Y:S05]  /*8bd0*/  BSYNC B0 ;  /* 0x0000000000007941 */ /* 0x000fea0003800000 */
.L_x_217:
        /* <DEDUP_REMOVED lines=11> */
[C---:B-1----:R-:W-:Y:S01]  /*8c90*/  @!P0 IADD3 R28, R25.reuse, 0x28, RZ ;  /* 0x00000028191c8810 */ /* 0x042fe20007ffe0ff */
[----:B------:R-:W-:Y:S01]  /*8ca0*/  HFMA2.MMA R41, -RZ, RZ, 0, 0 ;  /* 0x00000000ff297435 */ /* 0x000fe200000001ff */
[----:B------:R-:W-:Y:S02]  /*8cb0*/  @!P0 IADD3 R30, R25, 0x14, RZ ;  /* 0x00000014191e8810 */ /* 0x000fe40007ffe0ff */
[----:B------:R-:W-:Y:S02]  /*8cc0*/  CS2R R34, SRZ ;  /* 0x0000000000227805 */ /* 0x000fe4000001ff00 */
[----:B------:R-:W-:Y:S02]  /*8cd0*/  @!P0 LEA R29, R40, UR6, 0x7 ;  /* 0x00000006281d8c11 */ /* 0x000fe4000f8e38ff */
[----:B------:R-:W-:Y:S02]  /*8ce0*/  @!P0 LOP3.LUT R28, R28, R11, RZ, 0x3c, !PT ;  /* 0x0000000b1c1c8212 */ /* 0x000fe400078e3cff */
[----:B------:R-:W-:-:S02]  /*8cf0*/  @!P0 LEA R31, R40, UR6, 0x7 ;  /* 0x00000006281f8c11 */ /* 0x000fc4000f8e38ff */
[----:B------:R-:W-:Y:S01]  /*8d00*/  @!P0 LOP3.LUT R30, R30, R11, RZ, 0x3c, !PT ;  /* 0x0000000b1e1e8212 */ /* 0x000fe200078e3cff */
[----:B------:R-:W-:Y:S01]  /*8d10*/  @!P0 IMAD R28, R28, 0x4, R29 ;  /* 0x000000041c1c8824 */ /* 0x000fe200078e021d */
[----:B------:R-:W-:Y:S02]  /*8d20*/  @!P0 IADD3 R46, R25, 0x3c, RZ ;  /* 0x0000003c192e8810 */ /* 0x000fe40007ffe0ff */
[----:B------:R-:W-:Y:S02]  /*8d30*/  @!P0 LEA R30, R30, R31, 0x2 ;  /* 0x0000001f1e1e8211 */ /* 0x000fe400078e10ff */
[----:B------:R-:W1:Y:S01]  /*8d40*/  @!P0 LDS R29, [R28] ;  /* 0x000000001c1d8984 */ /* 0x000e620000000800 */
[----:B------:R-:W-:Y:S02]  /*8d50*/  @!P0 LEA R45, R40, UR6, 0x7 ;  /* 0x00000006282d8c11 */ /* 0x000fe4000f8e38ff */
[----:B------:R-:W-:Y:S01]  /*8d60*/  @!P0 LOP3.LUT R46, R46, R11, RZ, 0x3c, !PT ;  /* 0x0000000b2e2e8212 */ /* 0x000fe200078e3cff */
[----:B------:R-:W4:Y:S01]  /*8d70*/  @!P0 LDS R33, [R30+0x500] ;  /* 0x000500001e218984 */ /* 0x000f220000000800 */
[----:B------:R-:W-:-:S02]  /*8d80*/  MOV R31, 0xffff ;  /* 0x0000ffff001f7802 */ /* 0x000fc40000000f00 */
[----:B------:R-:W-:Y:S01]  /*8d90*/  @!P0 LEA R46, R46, R45, 0x2 ;  /* 0x0000002d2e2e8211 */ /* 0x000fe200078e10ff */
[----:B------:R5:W0:Y:S01]  /*8da0*/  @!P0 LDS R32, [R30] ;  /* 0x000000001e208984 */ /* 0x000a220000000800 */
[----:B------:R-:W-:Y:S01]  /*8db0*/  MOV R42, RZ ;  /* 0x000000ff002a7202 */ /* 0x000fe20000000f00 */
[----:B------:R-:W-:Y:S01]  /*8dc0*/  HFMA2.MMA R45, -RZ, RZ, 0, 0 ;  /* 0x00000000ff2d7435 */ /* 0x000fe200000001ff */
[----:B------:R-:W-:Y:S01]  /*8dd0*/  MOV R49, 0xffff ;  /* 0x0000ffff00317802 */ /* 0x000fe20000000f00 */
[----:B------:R-:W-:Y:S01]  /*8de0*/  @!P0 LDS R43, [R28+0x500] ;  /* 0x000500001c2b8984 */ /* 0x000fe20000000800 */
[----:B------:R-:W-:Y:S02]  /*8df0*/  MOV R50, 0xffff ;  /* 0x0000ffff00327802 */ /* 0x000fe40000000f00 */
[----:B------:R-:W-:Y:S01]  /*8e00*/  MOV R52, 0xffff ;  /* 0x0000ffff00347802 */ /* 0x000fe20000000f00 */
[----:B------:R-:W-:Y:S01]  /*8e10*/  @!P0 LDS R48, [R46+0x500] ;  /* 0x000500002e308984 */ /* 0x000fe20000000800 */
[----:B-----5:R-:W-:-:S02]  /*8e20*/  MOV R30, 0xffff ;  /* 0x0000ffff001e7802 */ /* 0x020fc40000000f00 */
[----:B------:R-:W-:Y:S01]  /*8e30*/  MOV R51, 0xffff ;  /* 0x0000ffff00337802 */ /* 0x000fe20000000f00 */
[----:B------:R5:W-:Y:S01]  /*8e40*/  @!P0 LDS R47, [R46] ;  /* 0x000000002e2f8984 */ /* 0x000be20000000800 */
[----:B------:R-:W-:-:S03]  /*8e50*/  IADD3 R25, R25, R22, RZ ;  /* 0x0000001619197210 */ /* 0x000fc60007ffe0ff */
[----:B---3--:R-:W3:Y:S01]  /*8e60*/  SHFL.BFLY PT, R28, R27, 0x8, 0x101f ;  /* 0x0d101f001b1c7f89 */ /* 0x008ee200000e0000 */
[----:B-----5:R-:W-:Y:S02]  /*8e70*/  MOV R46, RZ ;  /* 0x000000ff002e7202 */ /* 0x020fe40000000f00 */
[----:B-1----:R-:W-:Y:S02]  /*8e80*/  @!P0 MOV R41, R29 ;  /* 0x0000001d00298202 */ /* 0x002fe40000000f00 */
[----:B--2---:R-:W1:Y:S01]  /*8e90*/  SHFL.BFLY PT, R29, R26, 0x8, 0x101f ;  /* 0x0d101f001a1d7f89 */ /* 0x004e6200000e0000 */
[----:B----4-:R-:W-:Y:S01]  /*8ea0*/  @!P0 IMAD.MOV.U32 R35, RZ, RZ, R33 ;  /* 0x000000ffff238224 */ /* 0x010fe200078e0021 */
[----:B------:R-:W-:Y:S02]  /*8eb0*/  MOV R33, 0xffff ;  /* 0x0000ffff00217802 */ /* 0x000fe40000000f00 */
[----:B------:R-:W2:Y:S01]  /*8ec0*/  SHFL.BFLY PT, R44, R41, 0x8, 0x101f ;  /* 0x0d101f00292c7f89 */ /* 0x000ea200000e0000 */
[----:B0-----:R-:W-:Y:S01]  /*8ed0*/  @!P0 MOV R34, R32 ;  /* 0x0000002000228202 */ /* 0x001fe20000000f00 */
[----:B------:R-:W-:-:S02]  /*8ee0*/  IMAD.MOV.U32 R32, RZ, RZ, 0xffff ;  /* 0x0000ffffff207424 */ /* 0x000fc400078e00ff */
[----:B---3--:R-:W-:Y:S01]  /*8ef0*/  FADD.FTZ R28, R28, R27 ;  /* 0x0000001b1c1c7221 */ /* 0x008fe20000010000 */
[----:B------:R-:W-:Y:S01]  /*8f00*/  @!P0 MOV R42, R43 ;  /* 0x0000002b002a8202 */ /* 0x000fe20000000f00 */
[----:B------:R-:W0:Y:S01]  /*8f10*/  SHFL.BFLY PT, R37, R34, 0x8, 0x101f ;  /* 0x0d101f0022257f89 */ /* 0x000e2200000e0000 */
[----:B------:R-:W-:-:S03]  /*8f20*/  @!P0 IMAD.MOV.U32 R46, RZ, RZ, R48 ;  /* 0x000000ffff2e8224 */ /* 0x000fc600078e0030 */
[----:B------:R-:W3:Y:S01]  /*8f30*/  SHFL.BFLY PT, R36, R35, 0x8, 0x101f ;  /* 0x0d101f0023247f89 */ /* 0x000ee200000e0000 */
[----:B------:R-:W-:Y:S02]  /*8f40*/  MOV R48, 0xffff ;  /* 0x0000ffff00307802 */ /* 0x000fe40000000f00 */
[----:B------:R-:W-:Y:S01]  /*8f50*/  @!P0 MOV R45, R47 ;  /* 0x0000002f002d8202 */ /* 0x000fe20000000f00 */
[----:B------:R-:W4:Y:S01]  /*8f60*/  SHFL.BFLY PT, R43, R42, 0x8, 0x101f ;  /* 0x0d101f002a2b7f89 */ /* 0x000f2200000e0000 */
[----:B------:R-:W-:-:S03]  /*8f70*/  ISETP.NE.AND P0, PT, R40, RZ, PT ;  /* 0x000000ff2800720c */ /* 0x000fc60003f05270 */
[----:B------:R-:W5:Y:S01]  /*8f80*/  SHFL.BFLY PT, R27, R28, 0x4, 0x101f ;  /* 0x0c901f001c1b7f89 */ /* 0x000f6200000e0000 */
[----:B-1----:R-:W-:-:S03]  /*8f90*/  FADD.FTZ R29, R29, R26 ;  /* 0x0000001a1d1d7221 */ /* 0x002fc60000010000 */
[----:B------:R-:W1:Y:S01]  /*8fa0*/  SHFL.BFLY PT, R50, R45, 0x8, 0x101f ;  /* 0x0d101f002d327f89 */ /* 0x000e6200000e0000 */
[----:B--2---:R-:W-:-:S03]  /*8fb0*/  FADD.FTZ R44, R44, R41 ;  /* 0x000000292c2c7221 */ /* 0x004fc60000010000 */
[----:B------:R-:W2:Y:S01]  /*8fc0*/  SHFL.BFLY PT, R26, R29, 0x4, 0x101f ;  /* 0x0c901f001d1a7f89 */ /* 0x000ea200000e0000 */
[----:B0-----:R-:W-:-:S03]  /*8fd0*/  FADD.FTZ R37, R37, R34 ;  /* 0x0000002225257221 */ /* 0x001fc60000010000 */
[----:B------:R-:W0:Y:S01]  /*8fe0*/  SHFL.BFLY PT, R41, R44, 0x4, 0x101f ;  /* 0x0c901f002c297f89 */ /* 0x000e2200000e0000 */
[----:B---3--:R-:W-:-:S03]  /*8ff0*/  FADD.FTZ R36, R36, R35 ;  /* 0x0000002324247221 */ /* 0x008fc60000010000 */
[----:B------:R-:W3:Y:S01]  /*9000*/  SHFL.BFLY PT, R34, R37, 0x4, 0x101f ;  /* 0x0c901f0025227f89 */ /* 0x000ee200000e0000 */
[----:B----4-:R-:W-:-:S03]  /*9010*/  FADD.FTZ R43, R43, R42 ;  /* 0x0000002a2b2b7221 */ /* 0x010fc60000010000 */
[----:B------:R-:W4:Y:S01]  /*9020*/  SHFL.BFLY PT, R35, R36, 0x4, 0x101f ;  /* 0x0c901f0024237f89 */ /* 0x000f2200000e0000 */
[----:B-----5:R-:W-:-:S03]  /*9030*/  FADD.FTZ R27, R28, R27 ;  /* 0x0000001b1c1b7221 */ /* 0x020fc60000010000 */
[----:B------:R-:W5:Y:S01]  /*9040*/  SHFL.BFLY PT, R42, R43, 0x4, 0x101f ;  /* 0x0c901f002b2a7f89 */ /* 0x000f6200000e0000 */
[----:B------:R-:W-:Y:S01]  /*9050*/  MOV R28, 0xffff ;  /* 0x0000ffff001c7802 */ /* 0x000fe20000000f00 */
[----:B-1----:R-:W-:Y:S02]  /*9060*/  FADD.FTZ R50, R50, R45 ;  /* 0x0000002d32327221 */ /* 0x002fe40000010000 */
[----:B------:R-:W1:Y:S01]  /*9070*/  SHFL.BFLY PT, R47, R46, 0x8, 0x101f ;  /* 0x0d101f002e2f7f89 */ /* 0x000e6200000e0000 */
[----:B------:R-:W-:Y:S01]  /*9080*/  MOV R45, 0xffff ;  /* 0x0000ffff002d7802 */ /* 0x000fe20000000f00 */
[----:B--2---:R-:W-:Y:S01]  /*9090*/  FADD.FTZ R26, R29, R26 ;  /* 0x0000001a1d1a7221 */ /* 0x004fe20000010000 */
[----:B------:R-:W-:Y:S01]  /*90a0*/  MOV R29, 0xffff ;  /* 0x0000ffff001d7802 */ /* 0x000fe20000000f00 */
[----:B------:R-:W2:Y:S01]  /*90b0*/  SHFL.BFLY PT, R28, R27, 0x2, 0x101f ;  /* 0x0c501f001b1c7f89 */ /* 0x000ea200000e0000 */
[----:B0-----:R-:W-:-:S03]  /*90c0*/  FADD.FTZ R41, R44, R41 ;  /* 0x000000292c297221 */ /* 0x001fc60000010000 */
[----:B------:R-:W0:Y:S01]  /*90d0*/  SHFL.BFLY PT, R45, R50, 0x4, 0x101f ;  /* 0x0c901f00322d7f89 */ /* 0x000e2200000e0000 */
[----:B---3--:R-:W-:-:S03]  /*90e0*/  FADD.FTZ R34, R37, R34 ;  /* 0x0000002225227221 */ /* 0x008fc60000010000 */
[----:B------:R-:W3:Y:S01]  /*90f0*/  SHFL.BFLY PT, R29, R26, 0x2, 0x101f ;  /* 0x0c501f001a1d7f89 */ /* 0x000ee200000e0000 */
[----:B----4-:R-:W-:-:S03]  /*9100*/  FADD.FTZ R35, R36, R35 ;  /* 0x0000002324237221 */ /* 0x010fc60000010000 */
[----:B------:R-:W4:Y:S01]  /*9110*/  SHFL.BFLY PT, R37, R34, 0x2, 0x101f ;  /* 0x0c501f0022257f89 */ /* 0x000f2200000e0000 */
[----:B-----5:R-:W-:Y:S01]  /*9120*/  FADD.FTZ R42, R43, R42 ;  /* 0x0000002a2b2a7221 */ /* 0x020fe20000010000 */
[----:B------:R-:W-:Y:S02]  /*9130*/  IMAD.MOV.U32 R43, RZ, RZ, 0xffff ;  /* 0x0000ffffff2b7424 */ /* 0x000fe400078e00ff */
[----:B------:R-:W5:Y:S01]  /*9140*/  SHFL.BFLY PT, R36, R35, 0x2, 0x101f ;  /* 0x0c501f0023247f89 */ /* 0x000f6200000e0000 */
[----:B-1----:R-:W-:Y:S01]  /*9150*/  FADD.FTZ R47, R47, R46 ;  /* 0x0000002e2f2f7221 */ /* 0x002fe20000010000 */
[----:B------:R-:W-:Y:S02]  /*9160*/  MOV R46, 0xffff ;  /* 0x0000ffff002e7802 */ /* 0x000fe40000000f00 */
[----:B------:R-:W1:Y:S01]  /*9170*/  SHFL.BFLY PT, R44, R41, 0x2, 0x101f ;  /* 0x0c501f00292c7f89 */ /* 0x000e6200000e0000 */
[----:B--2---:R-:W-:-:S03]  /*9180*/  FADD.FTZ R31, R27, R28 ;  /* 0x0000001c1b1f7221 */ /* 0x004fc60000010000 */
[----:B------:R-:W2:Y:S01]  /*9190*/  SHFL.BFLY PT, R43, R42, 0x2, 0x101f ;  /* 0x0c501f002a2b7f89 */ /* 0x000ea200000e0000 */
[----:B0-----:R-:W-:-:S03]  /*91a0*/  FADD.FTZ R45, R50, R45 ;  /* 0x0000002d322d7221 */ /* 0x001fc60000010000 */
[----:B------:R-:W0:Y:S01]  /*91b0*/  SHFL.BFLY PT, R46, R47, 0x4, 0x101f ;  /* 0x0c901f002f2e7f89 */ /* 0x000e2200000e0000 */
[----:B---3--:R-:W-:-:S03]  /*91c0*/  FADD.FTZ R30, R26, R29 ;  /* 0x0000001d1a1e7221 */ /* 0x008fc60000010000 */
[----:B------:R-:W3:Y:S01]  /*91d0*/  SHFL.BFLY PT, R32, R31, 0x1, 0x101f ;  /* 0x0c301f001f207f89 */ /* 0x000ee200000e0000 */
[----:B------:R-:W3:Y:S01]  /*91e0*/  LDC.64 R26, c[0x0][0x218] ;  /* 0x00008600ff1a7b82 */ /* 0x000ee20000000a00 */
[----:B----4-:R-:W-:Y:S02]  /*91f0*/  FADD.FTZ R37, R34, R37 ;  /* 0x0000002522257221 */ /* 0x010fe40000010000 */
[----:B------:R-:W4:Y:S01]  /*9200*/  SHFL.BFLY PT, R33, R30, 0x1, 0x101f ;  /* 0x0c301f001e217f89 */ /* 0x000f2200000e0000 */
[----:B------:R-:W-:Y:S01]  /*9210*/  MOV R34, 0xffff ;  /* 0x0000ffff00227802 */ /* 0x000fe20000000f00 */
[----:B-----5:R-:W-:Y:S01]  /*9220*/  FADD.FTZ R36, R35, R36 ;  /* 0x0000002423247221 */ /* 0x020fe20000010000 */
[----:B------:R-:W-:Y:S02]  /*9230*/  MOV R35, 0xffff ;  /* 0x0000ffff00237802 */ /* 0x000fe40000000f00 */
[----:B------:R-:W5:Y:S02]  /*9240*/  LDC.64 R28, c[0x0][0x220] ;  /* 0x00008800ff1c7b82 */ /* 0x000f640000000a00 */
[----:B------:R-:W5:Y:S01]  /*9250*/  SHFL.BFLY PT, R34, R37, 0x1, 0x101f ;  /* 0x0c301f0025227f89 */ /* 0x000f6200000e0000 */
[----:B-1----:R-:W-:Y:S01]  /*9260*/  FADD.FTZ R44, R41, R44 ;  /* 0x0000002c292c7221 */ /* 0x002fe20000010000 */
[----:B------:R-:W-:-:S02]  /*9270*/  MOV R41, 0xffff ;  /* 0x0000ffff00297802 */ /* 0x000fc40000000f00 */
[----:B------:R-:W1:Y:S01]  /*9280*/  SHFL.BFLY PT, R35, R36, 0x1, 0x101f ;  /* 0x0c301f0024237f89 */ /* 0x000e6200000e0000 */
[----:B--2---:R-:W-:Y:S01]  /*9290*/  FADD.FTZ R42, R42, R43 ;  /* 0x0000002b2a2a7221 */ /* 0x004fe20000010000 */
[----:B------:R-:W-:Y:S02]  /*92a0*/  IMAD.MOV.U32 R43, RZ, RZ, 0xffff ;  /* 0x0000ffffff2b7424 */ /* 0x000fe400078e00ff */
[----:B------:R-:W2:Y:S01]  /*92b0*/  SHFL.BFLY PT, R41, R44, 0x1, 0x101f ;  /* 0x0c301f002c297f89 */ /* 0x000ea200000e0000 */
[----:B0-----:R-:W-:Y:S01]  /*92c0*/  FADD.FTZ R46, R47, R46 ;  /* 0x0000002e2f2e7221 */ /* 0x001fe20000010000 */
[----:B------:R-:W-:Y:S02]  /*92d0*/  MOV R47, 0xffff ;  /* 0x0000ffff002f7802 */ /* 0x000fe40000000f00 */
[----:B------:R-:W0:Y:S01]  /*92e0*/  SHFL.BFLY PT, R43, R42, 0x1, 0x101f ;  /* 0x0c301f002a2b7f89 */ /* 0x000e2200000e0000 */
[----:B---3--:R-:W-:Y:S01]  /*92f0*/  FADD.FTZ R31, R31, R32 ;  /* 0x000000201f1f7221 */ /* 0x008fe20000010000 */
[----:B------:R-:W-:-:S02]  /*9300*/  IMAD.WIDE R26, R25, 0x2, R26 ;  /* 0x00000002191a7825 */ /* 0x000fc400078e021a */
[----:B------:R-:W3:Y:S02]  /*9310*/  SHFL.BFLY PT, R48, R45, 0x2, 0x101f ;  /* 0x0c501f002d307f89 */ /* 0x000ee400000e0000 */
[----:B----4-:R-:W-:Y:S01]  /*9320*/  FADD.FTZ R30, R30, R33 ;  /* 0x000000211e1e7221 */ /* 0x010fe20000010000 */
[----:B------:R-:W-:Y:S01]  /*9330*/  @!P0 F2FP.BF16.F32.PACK_AB R31, RZ, R31 ;  /* 0x0000001fff1f823e */ /* 0x000fe200000010ff */
[----:B------:R-:W4:Y:S03]  /*9340*/  SHFL.BFLY PT, R47, R46, 0x2, 0x101f ;  /* 0x0c501f002e2f7f89 */ /* 0x000f2600000e0000 */
[----:B------:R-:W-:Y:S01]  /*9350*/  @!P0 F2FP.BF16.F32.PACK_AB R30, RZ, R30 ;  /* 0x0000001eff1e823e */ /* 0x000fe200000010ff */
[----:B-----5:R-:W-:-:S04]  /*9360*/  IMAD.WIDE R28, R25, 0x2, R28 ;  /* 0x00000002191c7825 */ /* 0x020fc800078e021c */
[----:B------:R-:W-:Y:S01]  /*9370*/  FADD.FTZ R25, R37, R34 ;  /* 0x0000002225197221 */ /* 0x000fe20000010000 */
[----:B------:R-:W-:Y:S02]  /*9380*/  PRMT R49, R31, 0x7610, R49 ;  /* 0x000076101f317816 */ /* 0x000fe40000000031 */
[----:B------:R-:W-:Y:S01]  /*9390*/  PRMT R33, R30, 0x7610, R33 ;  /* 0x000076101e217816 */ /* 0x000fe20000000021 */
[----:B-1----:R-:W-:Y:S01]  /*93a0*/  FADD.FTZ R30, R36, R35 ;  /* 0x00000023241e7221 */ /* 0x002fe20000010000 */
[----:B------:R-:W-:Y:S02]  /*93b0*/  @!P0 F2FP.BF16.F32.PACK_AB R25, RZ, R25 ;  /* 0x00000019ff19823e */ /* 0x000fe400000010ff */
[----:B------:R-:W-:Y:S01]  /*93c0*/  MOV R34, 0xffff ;  /* 0x0000ffff00227802 */ /* 0x000fe20000000f00 */
[----:B--2---:R-:W-:Y:S01]  /*93d0*/  FADD.FTZ R31, R44, R41 ;  /* 0x000000292c1f7221 */ /* 0x004fe20000010000 */
[----:B------:R1:W-:Y:S01]  /*93e0*/  @!P0 STG.E.U16 desc[UR18][R26.64], R33 ;  /* 0x000000211a008986 */ /* 0x0003e2000c101512 */
[----:B------:R-:W-:Y:S01]  /*93f0*/  @!P0 F2FP.BF16.F32.PACK_AB R30, RZ, R30 ;  /* 0x0000001eff1e823e */ /* 0x000fe200000010ff */
[----:B0-----:R-:W-:-:S02]  /*9400*/  FADD.FTZ R32, R42, R43 ;  /* 0x0000002b2a207221 */ /* 0x001fc40000010000 */
[----:B------:R-:W-:Y:S01]  /*9410*/  @!P0 F2FP.BF16.F32.PACK_AB R31, RZ, R31 ;  /* 0x0000001fff1f823e */ /* 0x000fe200000010ff */
[----:B------:R-:W-:Y:S01]  /*9420*/  @!P0 STG.E.U16 desc[UR18][R28.64], R49 ;  /* 0x000000311c008986 */ /* 0x000fe2000c101512 */
[----:B---3--:R-:W-:Y:S01]  /*9430*/  FADD.FTZ R45, R45, R48 ;  /* 0x000000302d2d7221 */ /* 0x008fe20000010000 */
[----:B------:R-:W-:Y:S01]  /*9440*/  @!P0 F2FP.BF16.F32.PACK_AB R32, RZ, R32 ;  /* 0x00000020ff20823e */ /* 0x000fe200000010ff */
[----:B----4-:R-:W-:Y:S01]  /*9450*/  FADD.FTZ R46, R46, R47 ;  /* 0x0000002f2e2e7221 */ /* 0x010fe20000010000 */
[----:B-1----:R-:W-:Y:S02]  /*9460*/  PRMT R33, R25, 0x7610, R33 ;  /* 0x0000761019217816 */ /* 0x002fe40000000021 */
[----:B------:R-:W0:Y:S01]  /*9470*/  SHFL.BFLY PT, R34, R45, 0x1, 0x101f ;  /* 0x0c301f002d227f89 */ /* 0x000e2200000e0000 */
[----:B------:R-:W-:-:S03]  /*9480*/  MOV R25, 0xffff ;  /* 0x0000ffff00197802 */ /* 0x000fc60000000f00 */
[----:B------:R1:W-:Y:S04]  /*9490*/  @!P0 STG.E.U16 desc[UR18][R26.64+0x28], R33 ;  /* 0x000028211a008986 */ /* 0x0003e8000c101512 */
[----:B------:R1:W-:Y:S04]  /*94a0*/  @!P0 STG.E.U16 desc[UR18][R28.64+0x28], R30 ;  /* 0x0000281e1c008986 */ /* 0x0003e8000c101512 */
[----:B------:R1:W-:Y:S04]  /*94b0*/  @!P0 STG.E.U16 desc[UR18][R26.64+0x50], R31 ;  /* 0x0000501f1a008986 */ /* 0x0003e8000c101512 */
[----:B------:R1:W2:Y:S04]  /*94c0*/  SHFL.BFLY PT, R25, R46, 0x1, 0x101f ;  /* 0x0c301f002e197f89 */ /* 0x0002a800000e0000 */
[----:B------:R1:W-:Y:S01]  /*94d0*/  @!P0 STG.E.U16 desc[UR18][R28.64+0x50], R32 ;  /* 0x000050201c008986 */ /* 0x0003e2000c101512 */
[----:B0-----:R-:W-:-:S07]  /*94e0*/  FADD.FTZ R34, R45, R34 ;  /* 0x000000222d227221 */ /* 0x001fce0000010000 */
.L_x_286:
[----:B-12---:R-:W-:Y:S01]  /*94f0*/  FADD.FTZ R30, R46, R25 ;  /* 0x000000192e1e7221 */ /* 0x006fe20000010000 */
[----:B------:R-:W-:-:S04]  /*9500*/  @!P0 F2FP.BF16.F32.PACK_AB R25, RZ, R34 ;  /* 0x00000022ff19823e */ /* 0x000fc800000010ff */
[----:B------:R-:W-:Y:S01]  /*9510*/  @!P0 F2FP.BF16.F32.PACK_AB R30, RZ, R30 ;  /* 0x0000001eff1e823e */ /* 0x000fe200000010ff */
[----:B------:R4:W-:Y:S04]  /*9520*/  @!P0 STG.E.U16 desc[UR18][R26.64+0x78], R25 ;  /* 0x000078191a008986 */ /* 0x0009e8000c101512 */
[----:B------:R4:W-:Y:S02]  /*9530*/  @!P0 STG.E.U16 desc[UR18][R28.64+0x78], R30 ;  /* 0x0000781e1c008986 */ /* 0x0009e4000c101512 */
.L_x_216:
[----:B------:R-:W-:Y:S05]  /*9540*/  WARPSYNC.ALL ;  /* 0x0000000000007948 */ /* 0x000fea0003800000 */
[----:B------:R-:W-:Y:S01]  /*9550*/  IADD3 R22, R22, 0x400, RZ ;  /* 0x0000040016167810 */ /* 0x000fe20007ffe0ff */
[----:B------:R-:W-:Y:S03]  /*9560*/  BAR.SYNC.DEFER_BLOCKING 0x0 ;  /* 0x0000000000007b1d */ /* 0x000fe60000010000 */
[----:B------:R-:W-:-:S13]  /*9570*/  ISETP.GE.AND P0, PT, R22, UR17, PT ;  /* 0x0000001116007c0c */ /* 0x000fda000bf06270 */
[----:B------:R-:W-:Y:S05]  /*9580*/  @!P0 BRA `(.L_x_223) ;  /* 0xffffffe000f08947 */ /* 0x000fea000383ffff */
[----:B------:R-:W-:Y:S05]  /*9590*/  EXIT ;  /* 0x000000000000794d */ /* 0x000fea0003800000 */
.L_x_219:
[----:B-1----:R-:W-:Y:S01]  /*95a0*/  IMAD.MOV.U32 R52, RZ, RZ, R25 ;  /* 0x000000ffff347224 */ /* 0x002fe200078e0019 */
[----:B------:R-:W-:Y:S02]  /*95b0*/  MOV R53, 0x8 ;  /* 0x0000000800357802 */ /* 0x000fe40000000f00 */
[----:B------:R-:W-:Y:S02]  /*95c0*/  MOV R54, 0x101f ;  /* 0x0000101f00367802 */ /* 0x000fe40000000f00 */
[----:B------:R-:W-:-:S07]  /*95d0*/  MOV R51, 0xffff ;  /* 0x0000ffff00337802 */ /* 0x000fce0000000f00 */
[----:B0-2---:R-:W-:Y:S05]  /*95e0*/  WARPSYNC.COLLECTIVE R51, `(.L_x_224) ;  /* 0x0000000033087348 */ /* 0x005fea0003c00000 */
[----:B------:R1:W3:Y:S02]  /*95f0*/  SHFL.BFLY P3, R49, R52, R53, R54 ;  /* 0x0c00003534317389 */ /* 0x0002e40000060036 */
[----:B0123--:R-:W-:Y:S01]  /*9600*/  ENDCOLLECTIVE ;  /* 0x000000000000791b */ /* 0x00ffe20003800000 */
.L_x_224:
[----:B------:R-:W-:Y:S02]  /*9610*/  MOV R52, R26 ;  /* 0x0000001a00347202 */ /* 0x000fe40000000f00 */
[----:B------:R-:W-:-:S07]  /*9620*/  MOV R28, R49 ;  /* 0x00000031001c7202 */ /* 0x000fce0000000f00 */
[----:B------:R-:W-:Y:S05]  /*9630*/  WARPSYNC.COLLECTIVE R51, `(.L_x_225) ;  /* 0x0000000033087348 */ /* 0x000fea0003c00000 */
[----:B------:R0:W1:Y:S02]  /*9640*/  SHFL.BFLY P3, R49, R52, R53, R54 ;  /* 0x0c00003534317389 */ /* 0x0000640000060036 */
[----:B01----:R-:W-:Y:S01]  /*9650*/  ENDCOLLECTIVE ;  /* 0x000000000000791b */ /* 0x003fe20003800000 */
.L_x_225:
[----:B------:R-:W-:-:S05]  /*9660*/  FADD.FTZ R28, R28, R25 ;  /* 0x000000191c1c7221 */ /* 0x000fca0000010000 */
[----:B------:R-:W-:Y:S02]  /*9670*/  MOV R52, R28 ;  /* 0x0000001c00347202 */ /* 0x000fe40000000f00 */
[----:B------:R-:W-:Y:S01]  /*9680*/  MOV R53, 0x4 ;  /* 0x0000000400357802 */ /* 0x000fe20000000f00 */
[----:B------:R-:W-:-:S07]  /*9690*/  IMAD.MOV.U32 R27, RZ, RZ, R49 ;  /* 0x000000ffff1b7224 */ /* 0x000fce00078e0031 */
[----:B------:R-:W-:Y:S05]  /*96a0*/  WARPSYNC.COLLECTIVE R51, `(.L_x_226) ;  /* 0x0000000033087348 */ /* 0x000fea0003c00000 */
[----:B------:R0:W1:Y:S02]  /*96b0*/  SHFL.BFLY P3, R49, R52, R53, R54 ;  /* 0x0c00003534317389 */ /* 0x0000640000060036 */
[----:B01----:R-:W-:Y:S01]  /*96c0*/  ENDCOLLECTIVE ;  /* 0x000000000000791b */ /* 0x003fe20003800000 */
.L_x_226:
[----:B------:R-:W-:-:S05]  /*96d0*/  FADD.FTZ R27, R27, R26 ;  /* 0x0000001a1b1b7221 */ /* 0x000fca0000010000 */
[----:B------:R-:W-:Y:S02]  /*96e0*/  MOV R52, R27 ;  /* 0x0000001b00347202 */ /* 0x000fe40000000f00 */
[----:B------:R-:W-:-:S07]  /*96f0*/  MOV R29, R49 ;  /* 0x00000031001d7202 */ /* 0x000fce0000000f00 */
[----:B------:R-:W-:Y:S05]  /*9700*/  WARPSYNC.COLLECTIVE R51, `(.L_x_227) ;  /* 0x0000000033087348 */ /* 0x000fea0003c00000 */
[----:B------:R0:W1:Y:S02]  /*9710*/  SHFL.BFLY P3, R49, R52, R53, R54 ;  /* 0x0c00003534317389 */ /* 0x0000640000060036 */
[----:B01----:R-:W-:Y:S01]  /*9720*/  ENDCOLLECTIVE ;  /* 0x000000000000791b */ /* 0x003fe20003800000 */
.L_x_227:
[----:B------:R-:W-:-:S04]  /*9730*/  FADD.FTZ R29, R28, R29 ;  /* 0x0000001d1c1d7221 */ /* 0x000fc80000010000 */
[----:B------:R-:W-:Y:S01]  /*9740*/  IMAD.MOV.U32 R52, RZ, RZ, R29 ;  /* 0x000000ffff347224 */ /* 0x000fe200078e001d */
[----:B------:R-:W-:Y:S02]  /*9750*/  MOV R53, 0x2 ;  /* 0x0000000200357802 */ /* 0x000fe40000000f00 */
[----:B------:R-:W-:-:S07]  /*9760*/  MOV R30, R49 ;  /* 0x00000031001e7202 */ /* 0x000fce0000000f00 */
[----:B------:R-:W-:Y:S05]  /*9770*/  WARPSYNC.COLLECTIVE R51, `(.L_x_228) ;  /* 0x0000000033087348 */ /* 0x000fea0003c00000 */
[----:B------:R0:W1:Y:S02]  /*9780*/  SHFL.BFLY P3, R49, R52, R53, R54 ;  /* 0x0c00003534317389 */ /* 0x0000640000060036 */
[----:B01----:R-:W-:Y:S01]  /*9790*/  ENDCOLLECTIVE ;  /* 0x000000000000791b */ /* 0x003fe20003800000 */
.L_x_228:
[----:B------:R-:W-:-:S05]  /*97a0*/  FADD.FTZ R30, R27, R30 ;  /* 0x0000001e1b1e7221 */ /* 0x000fca0000010000 */
[----:B------:R-:W-:Y:S02]  /*97b0*/  MOV R52, R30 ;  /* 0x0000001e00347202 */ /* 0x000fe40000000f00 */
[----:B------:R-:W-:-:S07]  /*97c0*/  MOV R32, R49 ;  /* 0x0000003100207202 */ /* 0x000fce0000000f00 */
[----:B------:R-:W-:Y:S05]  /*97d0*/  WARPSYNC.COLLECTIVE R51, `(.L_x_229) ;  /* 0x0000000033087348 */ /* 0x000fea0003c00000 */
[----:B------:R0:W1:Y:S02]  /*97e0*/  SHFL.BFLY P3, R49, R52, R53, R54 ;  /* 0x0c00003534317389 */ /* 0x0000640000060036 */
[----:B01----:R-:W-:Y:S01]  /*97f0*/  ENDCOLLECTIVE ;  /* 0x000000000000791b */ /* 0x003fe20003800000 */
.L_x_229:
[----:B------:R-:W-:-:S05]  /*9800*/  FADD.FTZ R32, R29, R32 ;  /* 0x000000201d207221 */ /* 0x000fca0000010000 */
[----:B------:R-:W-:Y:S01]  /*9810*/  MOV R52, R32 ;  /* 0x0000002000347202 */ /* 0x000fe20000000f00 */
[----:B------:R-:W-:Y:S01]  /*9820*/  IMAD.MOV.U32 R53, RZ, RZ, 0x1 ;  /* 0x00000001ff357424 */ /* 0x000fe200078e00ff */
[----:B------:R-:W-:-:S07]  /*9830*/  MOV R25, R49 ;  /* 0x0000003100197202 */ /* 0x000fce0000000f00 */
[----:B------:R-:W-:Y:S05]  /*9840*/  WARPSYNC.COLLECTIVE R51, `(.L_x_230) ;  /* 0x0000000033087348 */ /* 0x000fea0003c00000 */
[----:B------:R0:W1:Y:S02]  /*9850*/  SHFL.BFLY P3, R49, R52, R53, R54 ;  /* 0x0c00003534317389 */ /* 0x0000640000060036 */
[----:B01----:R-:W-:Y:S01]  /*9860*/  ENDCOLLECTIVE ;  /* 0x000000000000791b */ /* 0x003fe20003800000 */
.L_x_230:
[----:B------:R-:W-:-:S05]  /*9870*/  FADD.FTZ R25, R30, R25 ;  /* 0x000000191e197221 */ /* 0x000fca0000010000 */
[----:B------:R-:W-:Y:S02]  /*9880*/  MOV R52, R25 ;  /* 0x0000001900347202 */ /* 0x000fe40000000f00 */
[----:B------:R-:W-:-:S07]  /*9890*/  MOV R31, R49 ;  /* 0x00000031001f7202 */ /* 0x000fce0000000f00 */
[----:B------:R-:W-:Y:S05]  /*98a0*/  WARPSYNC.COLLECTIVE R51, `(.L_x_231) ;  /* 0x0000000033087348 */ /* 0x000fea0003c00000 */
[----:B------:R0:W1:Y:S02]  /*98b0*/  SHFL.BFLY P3, R49, R52, R53, R54 ;  /* 0x0c00003534317389 */ /* 0x0000640000060036 */
[----:B01----:R-:W-:Y:S01]  /*98c0*/  ENDCOLLECTIVE ;  /* 0x000000000000791b */ /* 0x003fe20003800000 */
.L_x_231:
[----:B------:R-:W-:Y:S01]  /*98d0*/  FADD.FTZ R31, R32, R31 ;  /* 0x0000001f201f7221 */ /* 0x000fe20000010000 */
[----:B------:R-:W-:Y:S01]  /*98e0*/  MOV R34, R49 ;  /* 0x0000003100227202 */ /* 0x000fe20000000f00 */
[----:B------:R-:W-:Y:S06]  /*98f0*/  BRA `(.L_x_232) ;  /* 0xffffffec00547947 */ /* 0x000fec000383ffff */
.L_x_220:
[----:B------:R-:W-:Y:S01]  /*9900*/  BSSY B1, `(.L_x_233) ;  /* 0x0000008000017945 */ /* 0x000fe20003800000 */
[----:B---3--:R-:W-:Y:S01]  /*9910*/  MOV R52, R25 ;  /* 0x0000001900347202 */ /* 0x008fe20000000f00 */
[----:B------:R-:W-:Y:S01]  /*9920*/  IMAD.MOV.U32 R54, RZ, RZ, 0x101f ;  /* 0x0000101fff367424 */ /* 0x000fe200078e00ff */
[----:B------:R-:W-:Y:S02]  /*9930*/  MOV R53, 0x8 ;  /* 0x0000000800357802 */ /* 0x000fe40000000f00 */
[----:B------:R-:W-:-:S07]  /*9940*/  MOV R51, 0xffff ;  /* 0x0000ffff00337802 */ /* 0x000fce0000000f00 */
[----:B012---:R-:W-:Y:S05]  /*9950*/  WARPSYNC.COLLECTIVE R51, `(.L_x_234) ;  /* 0x0000000033087348 */ /* 0x007fea0003c00000 */
[----:B------:R3:W4:Y:S02]  /*9960*/  SHFL.BFLY P3, R49, R52, R53, R54 ;  /* 0x0c00003534317389 */ /* 0x0007240000060036 */
[----:B01234-:R-:W-:Y:S01]  /*9970*/  ENDCOLLECTIVE ;  /* 0x000000000000791b */ /* 0x01ffe20003800000 */
.L_x_234:
[----:B------:R-:W-:Y:S05]  /*9980*/  BSYNC B1 ;  /* 0x0000000000017941 */ /* 0x000fea0003800000 */
.L_x_233:
[----:B------:R-:W-:Y:S01]  /*9990*/  HFMA2.MMA R53, -RZ, RZ, 0, 4.76837158203125e-07 ;  /* 0x00000008ff357435 */ /* 0x000fe200000001ff */
[----:B------:R-:W-:Y:S01]  /*99a0*/  MOV R52, R30 ;  /* 0x0000001e00347202 */ /* 0x000fe20000000f00 */
[----:B------:R-:W-:Y:S01]  /*99b0*/  IMAD.MOV.U32 R51, RZ, RZ, 0xffff ;  /* 0x0000ffffff337424 */ /* 0x000fe200078e00ff */
[----:B------:R-:W-:Y:S02]  /*99c0*/  MOV R54, 0x101f ;  /* 0x0000101f00367802 */ /* 0x000fe40000000f00 */
[----:B------:R-:W-:-:S07]  /*99d0*/  MOV R32, R49 ;  /* 0x0000003100207202 */ /* 0x000fce0000000f00 */
[----:B------:R-:W-:Y:S05]  /*99e0*/  WARPSYNC.COLLECTIVE R51, `(.L_x_235) ;  /* 0x0000000033087348 */ /* 0x000fea0003c00000 */
[----:B------:R0:W1:Y:S02]  /*99f0*/  SHFL.BFLY P3, R49, R52, R53, R54 ;  /* 0x0c00003534317389 */ /* 0x0000640000060036 */
[----:B01----:R-:W-:Y:S01]  /*9a00*/  ENDCOLLECTIVE ;  /* 0x000000000000791b */ /* 0x003fe20003800000 */
.L_x_235:
[----:B------:R-:W-:Y:S01]  /*9a10*/  FADD.FTZ R32, R32, R25 ;  /* 0x0000001920207221 */ /* 0x000fe20000010000 */
[----:B------:R-:W-:-:S04]  /*9a20*/  HFMA2.MMA R53, -RZ, RZ, 0, 2.384185791015625e-07 ;  /* 0x00000004ff357435 */ /* 0x000fc800000001ff */
[----:B------:R-:W-:Y:S02]  /*9a30*/  MOV R52, R32 ;  /* 0x0000002000347202 */ /* 0x000fe40000000f00 */
[----:B------:R-:W-:-:S07]  /*9a40*/  MOV R31, R49 ;  /* 0x00000031001f7202 */ /* 0x000fce0000000f00 */
[----:B------:R-:W-:Y:S05]  /*9a50*/  WARPSYNC.COLLECTIVE R51, `(.L_x_236) ;  /* 0x0000000033087348 */ /* 0x000fea0003c00000 */
[----:B------:R0:W1:Y:S02]  /*9a60*/  SHFL.BFLY P3, R49, R52, R53, R54 ;  /* 0x0c00003534317389 */ /* 0x0000640000060036 */
[----:B01----:R-:W-:Y:S01]  /*9a70*/  ENDCOLLECTIVE ;  /* 0x000000000000791b */ /* 0x003fe20003800000 */
.L_x_236:
[----:B------:R-:W-:-:S05]  /*9a80*/  FADD.FTZ R31, R31, R30 ;  /* 0x0000001e1f1f7221 */ /* 0x000fca0000010000 */
[----:B------:R-:W-:Y:S02]  /*9a90*/  MOV R52, R31 ;  /* 0x0000001f00347202 */ /* 0x000fe40000000f00 */
[----:B------:R-:W-:-:S07]  /*9aa0*/  MOV R33, R49 ;  /* 0x0000003100217202 */ /* 0x000fce0000000f00 */
[----:B------:R-:W-:Y:S05]  /*9ab0*/  WARPSYNC.COLLECTIVE R51, `(.L_x_237) ;  /* 0x0000000033087348 */ /* 0x000fea0003c00000 */
[----:B------:R0:W1:Y:S02]  /*9ac0*/  SHFL.BFLY P3, R49, R52, R53, R54 ;  /* 0x0c00003534317389 */ /* 0x0000640000060036 */
[----:B01----:R-:W-:Y:S01]  /*9ad0*/  ENDCOLLECTIVE ;  /* 0x000000000000791b */ /* 0x003fe20003800000 */
.L_x_237:
[----:B------:R-:W-:Y:S01]  /*9ae0*/  FADD.FTZ R33, R32, R33 ;  /* 0x0000002120217221 */ /* 0x000fe20000010000 */
[----:B------:R-:W-:-:S04]  /*9af0*/  HFMA2.MMA R53, -RZ, RZ, 0, 1.1920928955078125e-07 ;  /* 0x00000002ff357435 */ /* 0x000fc800000001ff */
[----:B------:R-:W-:Y:S01]  /*9b00*/  MOV R52, R33 ;  /* 0x0000002100347202 */ /* 0x000fe20000000f00 */
[----:B------:R-:W-:-:S07]  /*9b10*/  IMAD.MOV.U32 R34, RZ, RZ, R49 ;  /* 0x000000ffff227224 */ /* 0x000fce00078e0031 */
[----:B------:R-:W-:Y:S05]  /*9b20*/  WARPSYNC.COLLECTIVE R51, `(.L_x_238) ;  /* 0x0000000033087348 */ /* 0x000fea0003c00000 */
[----:B------:R0:W1:Y:S02]  /*9b30*/  SHFL.BFLY P3, R49, R52, R53, R54 ;  /* 0x0c00003534317389 */ /* 0x0000640000060036 */
[----:B01----:R-:W-:Y:S01]  /*9b40*/  ENDCOLLECTIVE ;  /* 0x000000000000791b */ /* 0x003fe20003800000 */
.L_x_238:
[----:B------:R-:W-:-:S05]  /*9b50*/  FADD.FTZ R34, R31, R34 ;  /* 0x000000221f227221 */ /* 0x000fca0000010000 */
[----:B------:R-:W-:Y:S02]  /*9b60*/  MOV R52, R34 ;  /* 0x0000002200347202 */ /* 0x000fe40000000f00 */
[----:B------:R-:W-:-:S07]  /*9b70*/  MOV R36, R49 ;  /* 0x0000003100247202 */ /* 0x000fce0000000f00 */
[----:B------:R-:W-:Y:S05]  /*9b80*/  WARPSYNC.COLLECTIVE R51, `(.L_x_239) ;  /* 0x0000000033087348 */ /* 0x000fea0003c00000 */
[----:B------:R0:W1:Y:S02]  /*9b90*/  SHFL.BFLY P3, R49, R52, R53, R54 ;  /* 0x0c00003534317389 */ /* 0x0000640000060036 */
[----:B01----:R-:W-:Y:S01]  /*9ba0*/  ENDCOLLECTIVE ;  /* 0x000000000000791b */ /* 0x003fe20003800000 */
.L_x_239:
[----:B------:R-:W-:Y:S01]  /*9bb0*/  FADD.FTZ R36, R33, R36 ;  /* 0x0000002421247221 */ /* 0x000fe20000010000 */
[----:B------:R-:W-:-:S03]  /*9bc0*/  HFMA2.MMA R53, -RZ, RZ, 0, 5.9604644775390625e-08 ;  /* 0x00000001ff357435 */ /* 0x000fc600000001ff */
[----:B------:R-:W-:Y:S01]  /*9bd0*/  IMAD.MOV.U32 R52, RZ, RZ, R36 ;  /* 0x000000ffff347224 */ /* 0x000fe200078e0024 */
[----:B------:R-:W-:-:S07]  /*9be0*/  MOV R25, R49 ;  /* 0x0000003100197202 */ /* 0x000fce0000000f00 */
[----:B------:R-:W-:Y:S05]  /*9bf0*/  WARPSYNC.COLLECTIVE R51, `(.L_x_240) ;  /* 0x0000000033087348 */ /* 0x000fea0003c00000 */
[----:B------:R0:W1:Y:S02]  /*9c00*/  SHFL.BFLY P3, R49, R52, R53, R54 ;  /* 0x0c00003534317389 */ /* 0x0000640000060036 */
[----:B01----:R-:W-:Y:S01]  /*9c10*/  ENDCOLLECTIVE ;  /* 0x000000000000791b */ /* 0x003fe20003800000 */
.L_x_240:
[----:B------:R-:W-:-:S05]  /*9c20*/  FADD.FTZ R25, R34, R25 ;  /* 0x0000001922197221 */ /* 0x000fca0000010000 */
[----:B------:R-:W-:Y:S02]  /*9c30*/  MOV R52, R25 ;  /* 0x0000001900347202 */ /* 0x000fe40000000f00 */
[----:B------:R-:W-:-:S07]  /*9c40*/  MOV R35, R49 ;  /* 0x0000003100237202 */ /* 0x000fce0000000f00 */
[----:B------:R-:W-:Y:S05]  /*9c50*/  WARPSYNC.COLLECTIVE R51, `(.L_x_241) ;  /* 0x0000000033087348 */ /* 0x000fea0003c00000 */
[----:B------:R0:W1:Y:S02]  /*9c60*/  SHFL.BFLY P3, R49, R52, R53, R54 ;  /* 0x0c00003534317389 */ /* 0x0000640000060036 */
[----:B01----:R-:W-:Y:S01]  /*9c70*/  ENDCOLLECTIVE ;  /* 0x000000000000791b */ /* 0x003fe20003800000 */
.L_x_241:
[----:B------:R-:W-:Y:S01]  /*9c80*/  FADD.FTZ R35, R36, R35 ;  /* 0x0000002324237221 */ /* 0x000fe20000010000 */
[----:B------:R-:W-:Y:S01]  /*9c90*/  MOV R30, R49 ;  /* 0x00000031001e7202 */ /* 0x000fe20000000f00 */
[----:B------:R-:W-:Y:S06]  /*9ca0*/  BRA `(.L_x_242) ;  /* 0xffffffec00147947 */ /* 0x000fec000383ffff */
.L_x_221:
[----:B------:R-:W-:Y:S01]  /*9cb0*/  BSSY B1, `(.L_x_243) ;  /* 0x0000008000017945 */ /* 0x000fe20003800000 */
[----:B----4-:R-:W-:Y:S01]  /*9cc0*/  MOV R52, R25 ;  /* 0x0000001900347202 */ /* 0x010fe20000000f00 */
[----:B------:R-:W-:Y:S01]  /*9cd0*/  IMAD.MOV.U32 R53, RZ, RZ, 0x8 ;  /* 0x00000008ff357424 */ /* 0x000fe200078e00ff */
[----:B------:R-:W-:Y:S02]  /*9ce0*/  MOV R54, 0x101f ;  /* 0x0000101f00367802 */ /* 0x000fe40000000f00 */
[----:B------:R-:W-:-:S07]  /*9cf0*/  MOV R51, 0xffff ;  /* 0x0000ffff00337802 */ /* 0x000fce0000000f00 */
[----:B0123--:R-:W-:Y:S05]  /*9d00*/  WARPSYNC.COLLECTIVE R51, `(.L_x_244) ;  /* 0x0000000033087348 */ /* 0x00ffea0003c00000 */
[----:B------:R4:W0:Y:S02]  /*9d10*/  SHFL.BFLY P3, R49, R52, R53, R54 ;  /* 0x0c00003534317389 */ /* 0x0008240000060036 */
[----:B01234-:R-:W-:Y:S01]  /*9d20*/  ENDCOLLECTIVE ;  /* 0x000000000000791b */ /* 0x01ffe20003800000 */
.L_x_244:
[----:B------:R-:W-:Y:S05]  /*9d30*/  BSYNC B1 ;  /* 0x0000000000017941 */ /* 0x000fea0003800000 */
.L_x_243:
        /* <DEDUP_REMOVED lines=8> */
.L_x_245:
[----:B------:R-:W-:Y:S01]  /*9dc0*/  FADD.FTZ R32, R32, R25 ;  /* 0x0000001920207221 */ /* 0x000fe20000010000 */
[----:B------:R-:W-:-:S04]  /*9dd0*/  HFMA2.MMA R53, -RZ, RZ, 0, 2.384185791015625e-07 ;  /* 0x00000004ff357435 */ /* 0x000fc800000001ff */
[----:B------:R-:W-:Y:S02]  /*9de0*/  MOV R52, R32 ;  /* 0x0000002000347202 */ /* 0x000fe40000000f00 */
[----:B------:R-:W-:-:S07]  /*9df0*/  MOV R31, R49 ;  /* 0x00000031001f7202 */ /* 0x000fce0000000f00 */
[----:B------:R-:W-:Y:S05]  /*9e00*/  WARPSYNC.COLLECTIVE R51, `(.L_x_246) ;  /* 0x0000000033087348 */ /* 0x000fea0003c00000 */
[----:B------:R0:W1:Y:S02]  /*9e10*/  SHFL.BFLY P3, R49, R52, R53, R54 ;  /* 0x0c00003534317389 */ /* 0x0000640000060036 */
[----:B01----:R-:W-:Y:S01]  /*9e20*/  ENDCOLLECTIVE ;  /* 0x000000000000791b */ /* 0x003fe20003800000 */
.L_x_246:
[----:B------:R-:W-:-:S04]  /*9e30*/  FADD.FTZ R31, R31, R30 ;  /* 0x0000001e1f1f7221 */ /* 0x000fc80000010000 */
[----:B------:R-:W-:Y:S01]  /*9e40*/  IMAD.MOV.U32 R52, RZ, RZ, R31 ;  /* 0x000000ffff347224 */ /* 0x000fe200078e001f */
[----:B------:R-:W-:-:S07]  /*9e50*/  MOV R33, R49 ;  /* 0x0000003100217202 */ /* 0x000fce0000000f00 */
[----:B------:R-:W-:Y:S05]  /*9e60*/  WARPSYNC.COLLECTIVE R51, `(.L_x_247) ;  /* 0x0000000033087348 */ /* 0x000fea0003c00000 */
[----:B------:R0:W1:Y:S02]  /*9e70*/  SHFL.BFLY P3, R49, R52, R53, R54 ;  /* 0x0c00003534317389 */ /* 0x0000640000060036 */
[----:B01----:R-:W-:Y:S01]  /*9e80*/  ENDCOLLECTIVE ;  /* 0x000000000000791b */ /* 0x003fe20003800000 */
.L_x_247:
[----:B------:R-:W-:Y:S01]  /*9e90*/  FADD.FTZ R33, R32, R33 ;  /* 0x0000002120217221 */ /* 0x000fe20000010000 */
[----:B------:R-:W-:-:S04]  /*9ea0*/  HFMA2.MMA R53, -RZ, RZ, 0, 1.1920928955078125e-07 ;  /* 0x00000002ff357435 */ /* 0x000fc800000001ff */
[----:B------:R-:W-:Y:S02]  /*9eb0*/  MOV R52, R33 ;  /* 0x0000002100347202 */ /* 0x000fe40000000f00 */
[----:B------:R-:W-:-:S07]  /*9ec0*/  MOV R34, R49 ;  /* 0x0000003100227202 */ /* 0x000fce0000000f00 */
[----:B------:R-:W-:Y:S05]  /*9ed0*/  WARPSYNC.COLLECTIVE R51, `(.L_x_248) ;  /* 0x0000000033087348 */ /* 0x000fea0003c00000 */
[----:B------:R0:W1:Y:S02]  /*9ee0*/  SHFL.BFLY P3, R49, R52, R53, R54 ;  /* 0x0c00003534317389 */ /* 0x0000640000060036 */
[----:B01----:R-:W-:Y:S01]  /*9ef0*/  ENDCOLLECTIVE ;  /* 0x000000000000791b */ /* 0x003fe20003800000 */
.L_x_248:
[----:B------:R-:W-:-:S05]  /*9f00*/  FADD.FTZ R34, R31, R34 ;  /* 0x000000221f227221 */ /* 0x000fca0000010000 */
[----:B------:R-:W-:Y:S02]  /*9f10*/  MOV R52, R34 ;  /* 0x0000002200347202 */ /* 0x000fe40000000f00 */
[----:B------:R-:W-:-:S07]  /*9f20*/  MOV R36, R49 ;  /* 0x0000003100247202 */ /* 0x000fce0000000f00 */
[----:B------:R-:W-:Y:S05]  /*9f30*/  WARPSYNC.COLLECTIVE R51, `(.L_x_249) ;  /* 0x0000000033087348 */ /* 0x000fea0003c00000 */
[----:B------:R0:W1:Y:S02]  /*9f40*/  SHFL.BFLY P3, R49, R52, R53, R54 ;  /* 0x0c00003534317389 */ /* 0x0000640000060036 */
[----:B01----:R-:W-:Y:S01]  /*9f50*/  ENDCOLLECTIVE ;  /* 0x000000000000791b */ /* 0x003fe20003800000 */
.L_x_249:
[----:B------:R-:W-:Y:S01]  /*9f60*/  FADD.FTZ R36, R33, R36 ;  /* 0x0000002421247221 */ /* 0x000fe20000010000 */
[----:B------:R-:W-:-:S04]  /*9f70*/  HFMA2.MMA R53, -RZ, RZ, 0, 5.9604644775390625e-08 ;  /* 0x00000001ff357435 */ /* 0x000fc800000001ff */
[----:B------:R-:W-:Y:S01]  /*9f80*/  MOV R52, R36 ;  /* 0x0000002400347202 */ /* 0x000fe20000000f00 */
[----:B------:R-:W-:-:S07]  /*9f90*/  IMAD.MOV.U32 R25, RZ, RZ, R49 ;  /* 0x000000ffff197224 */ /* 0x000fce00078e0031 */
[----:B------:R-:W-:Y:S05]  /*9fa0*/  WARPSYNC.COLLECTIVE R51, `(.L_x_250) ;  /* 0x0000000033087348 */ /* 0x000fea0003c00000 */
[----:B------:R0:W1:Y:S02]  /*9fb0*/  SHFL.BFLY P3, R49, R52, R53, R54 ;  /* 0x0c00003534317389 */ /* 0x0000640000060036 */
[----:B01----:R-:W-:Y:S01]  /*9fc0*/  ENDCOLLECTIVE ;  /* 0x000000000000791b */ /* 0x003fe20003800000 */
.L_x_250:
[----:B------:R-:W-:-:S05]  /*9fd0*/  FADD.FTZ R25, R34, R25 ;  /* 0x0000001922197221 */ /* 0x000fca0000010000 */
[----:B------:R-:W-:Y:S02]  /*9fe0*/  MOV R52, R25 ;  /* 0x0000001900347202 */ /* 0x000fe40000000f00 */
[----:B------:R-:W-:-:S07]  /*9ff0*/  MOV R35, R49 ;  /* 0x0000003100237202 */ /* 0x000fce0000000f00 */
[----:B------:R-:W-:Y:S05]  /*a000*/  WARPSYNC.COLLECTIVE R51, `(.L_x_251) ;  /* 0x0000000033087348 */ /* 0x000fea0003c00000 */
[----:B------:R0:W1:Y:S02]  /*a010*/  SHFL.BFLY P3, R49, R52, R53, R54 ;  /* 0x0c00003534317389 */ /* 0x0000640000060036 */
[----:B01----:R-:W-:Y:S01]  /*a020*/  ENDCOLLECTIVE ;  /* 0x000000000000791b */ /* 0x003fe20003800000 */
.L_x_251:
[----:B------:R-:W-:Y:S01]  /*a030*/  FADD.FTZ R35, R36, R35 ;  /* 0x0000002324237221 */ /* 0x000fe20000010000 */
[----:B------:R-:W-:Y:S01]  /*a040*/  MOV R30, R49 ;  /* 0x00000031001e7202 */ /* 0x000fe20000000f00 */
[----:B------:R-:W-:Y:S06]  /*a050*/  BRA `(.L_x_252) ;  /* 0xffffffe800c07947 */ /* 0x000fec000383ffff */
.L_x_222:
        /* <DEDUP_REMOVED lines=8> */
.L_x_254:
[----:B------:R-:W-:Y:S05]  /*a0e0*/  BSYNC B0 ;  /* 0x0000000000007941 */ /* 0x000fea0003800000 */
.L_x_253:
[----:B------:R-:W-:Y:S01]  /*a0f0*/  HFMA2.MMA R54, -RZ, RZ, 0, 0.000503063201904296875 ;  /* 0x0000101fff367435 */ /* 0x000fe200000001ff */
[----:B------:R-:W-:Y:S01]  /*a100*/  MOV R52, R27 ;  /* 0x0000001b00347202 */ /* 0x000fe20000000f00 */
[----:B------:R-:W-:Y:S01]  /*a110*/  IMAD.MOV.U32 R53, RZ, RZ, 0x8 ;  /* 0x00000008ff357424 */ /* 0x000fe200078e00ff */
[----:B------:R-:W-:Y:S02]  /*a120*/  MOV R51, 0xffff ;  /* 0x0000ffff00337802 */ /* 0x000fe40000000f00 */
[----:B------:R-:W-:Y:S02]  /*a130*/  CS2R R34, SRZ ;  /* 0x0000000000227805 */ /* 0x000fe4000001ff00 */
[----:B------:R-:W-:Y:S01]  /*a140*/  MOV R29, R49 ;  /* 0x00000031001d7202 */ /* 0x000fe20000000f00 */
[----:B------:R-:W-:Y:S01]  /*a150*/  HFMA2.MMA R41, -RZ, RZ, 0, 0 ;  /* 0x00000000ff297435 */ /* 0x000fe200000001ff */
[----:B------:R-:W-:-:S10]  /*a160*/  @!P0 IADD3 R30, R25, 0x14, RZ ;  /* 0x00000014191e8810 */ /* 0x000fd40007ffe0ff */
[----:B------:R-:W-:Y:S05]  /*a170*/  WARPSYNC.COLLECTIVE R51, `(.L_x_255) ;  /* 0x0000000033087348 */ /* 0x000fea0003c00000 */
[----:B------:R0:W1:Y:S02]  /*a180*/  SHFL.BFLY P3, R49, R52, R53, R54 ;  /* 0x0c00003534317389 */ /* 0x0000640000060036 */
[----:B01----:R-:W-:Y:S01]  /*a190*/  ENDCOLLECTIVE ;  /* 0x000000000000791b */ /* 0x003fe20003800000 */
.L_x_255:
[----:B------:R-:W-:Y:S01]  /*a1a0*/  @!P0 LEA R31, R40, UR6, 0x7 ;  /* 0x00000006281f8c11 */ /* 0x000fe2000f8e38ff */
[----:B------:R-:W-:Y:S01]  /*a1b0*/  FADD.FTZ R29, R29, R26 ;  /* 0x0000001a1d1d7221 */ /* 0x000fe20000010000 */
[----:B------:R-:W-:Y:S02]  /*a1c0*/  @!P0 LOP3.LUT R30, R30, R11, RZ, 0x3c, !PT ;  /* 0x0000000b1e1e8212 */ /* 0x000fe400078e3cff */
[----:B------:R-:W-:Y:S02]  /*a1d0*/  MOV R42, RZ ;  /* 0x000000ff002a7202 */ /* 0x000fe40000000f00 */
[----:B------:R-:W-:Y:S02]  /*a1e0*/  @!P0 LEA R30, R30, R31, 0x2 ;  /* 0x0000001f1e1e8211 */ /* 0x000fe400078e10ff */
[----:B------:R-:W-:Y:S02]  /*a1f0*/  @!P0 IADD3 R46, R25, 0x3c, RZ ;  /* 0x0000003c192e8810 */ /* 0x000fe40007ffe0ff */
[----:B------:R-:W-:Y:S01]  /*a200*/  @!P0 LEA R45, R40, UR6, 0x7 ;  /* 0x00000006282d8c11 */ /* 0x000fe2000f8e38ff */
[----:B------:R0:W1:Y:S01]  /*a210*/  @!P0 LDS R33, [R30+0x500] ;  /* 0x000500001e218984 */ /* 0x0000620000000800 */
[----:B------:R-:W-:Y:S01]  /*a220*/  @!P0 LOP3.LUT R46, R46, R11, RZ, 0x3c, !PT ;  /* 0x0000000b2e2e8212 */ /* 0x000fe200078e3cff */
[----:B------:R-:W-:Y:S01]  /*a230*/  HFMA2.MMA R53, -RZ, RZ, 0, 2.384185791015625e-07 ;  /* 0x00000004ff357435 */ /* 0x000fe200000001ff */
[----:B------:R-:W-:Y:S01]  /*a240*/  MOV R52, R29 ;  /* 0x0000001d00347202 */ /* 0x000fe20000000f00 */
[----:B------:R0:W2:Y:S02]  /*a250*/  @!P0 LDS R32, [R30] ;  /* 0x000000001e208984 */ /* 0x0000a40000000800 */
[----:B------:R-:W-:-:S02]  /*a260*/  @!P0 IMAD R46, R46, 0x4, R45 ;  /* 0x000000042e2e8824 */ /* 0x000fc400078e022d */
[----:B------:R-:W-:-:S03]  /*a270*/  IMAD.MOV.U32 R45, RZ, RZ, RZ ;  /* 0x000000ffff2d7224 */ /* 0x000fc600078e00ff */
[----:B------:R0:W3:Y:S01]  /*a280*/  @!P0 LDS R47, [R46] ;  /* 0x000000002e2f8984 */ /* 0x0000e20000000800 */
[----:B------:R-:W-:-:S07]  /*a290*/  MOV R28, R49 ;  /* 0x00000031001c7202 */ /* 0x000fce0000000f00 */
[----:B0123--:R-:W-:Y:S05]  /*a2a0*/  WARPSYNC.COLLECTIVE R51, `(.L_x_256) ;  /* 0x0000000033087348 */ /* 0x00ffea0003c00000 */
[----:B------:R4:W0:Y:S02]  /*a2b0*/  SHFL.BFLY P3, R49, R52, R53, R54 ;  /* 0x0c00003534317389 */ /* 0x0008240000060036 */
[----:B01234-:R-:W-:Y:S01]  /*a2c0*/  ENDCOLLECTIVE ;  /* 0x000000000000791b */ /* 0x01ffe20003800000 */
.L_x_256:
[----:B------:R-:W-:Y:S01]  /*a2d0*/  FADD.FTZ R28, R28, R27 ;  /* 0x0000001b1c1c7221 */ /* 0x000fe20000010000 */
[----:B------:R0:W1:Y:S02]  /*a2e0*/  @!P0 LDS R48, [R46+0x500] ;  /* 0x000500002e308984 */ /* 0x0000640000000800 */
[----:B0-----:R-:W-:Y:S02]  /*a2f0*/  HFMA2.MMA R46, -RZ, RZ, 0, 0 ;  /* 0x00000000ff2e7435 */ /* 0x001fe400000001ff */
[----:B------:R-:W-:Y:S01]  /*a300*/  MOV R52, R28 ;  /* 0x0000001c00347202 */ /* 0x000fe20000000f00 */
[----:B------:R-:W-:Y:S01]  /*a310*/  IMAD.MOV.U32 R26, RZ, RZ, R49 ;  /* 0x000000ffff1a7224 */ /* 0x000fe200078e0031 */
[----:B------:R-:W-:-:S07]  /*a320*/  @!P0 MOV R35, R33 ;  /* 0x0000002100238202 */ /* 0x000fce0000000f00 */
[----:B-1----:R-:W-:Y:S05]  /*a330*/  WARPSYNC.COLLECTIVE R51, `(.L_x_257) ;  /* 0x0000000033087348 */ /* 0x002fea0003c00000 */
[----:B------:R0:W2:Y:S02]  /*a340*/  SHFL.BFLY P3, R49, R52, R53, R54 ;  /* 0x0c00003534317389 */ /* 0x0000a40000060036 */
[----:B012---:R-:W-:Y:S01]  /*a350*/  ENDCOLLECTIVE ;  /* 0x000000000000791b */ /* 0x007fe20003800000 */
.L_x_257:
[----:B------:R-:W-:Y:S01]  /*a360*/  FADD.FTZ R26, R29, R26 ;  /* 0x0000001a1d1a7221 */ /* 0x000fe20000010000 */
[----:B------:R-:W-:Y:S02]  /*a370*/  @!P0 MOV R34, R32 ;  /* 0x0000002000228202 */ /* 0x000fe40000000f00 */
[----:B------:R-:W-:Y:S02]  /*a380*/  @!P0 MOV R45, R47 ;  /* 0x0000002f002d8202 */ /* 0x000fe40000000f00 */
[----:B------:R-:W-:Y:S01]  /*a390*/  MOV R52, R26 ;  /* 0x0000001a00347202 */ /* 0x000fe20000000f00 */
[----:B------:R-:W-:Y:S01]  /*a3a0*/  IMAD.MOV.U32 R53, RZ, RZ, 0x2 ;  /* 0x00000002ff357424 */ /* 0x000fe200078e00ff */
[----:B------:R-:W-:Y:S02]  /*a3b0*/  @!P0 MOV R46, R48 ;  /* 0x00000030002e8202 */ /* 0x000fe40000000f00 */
[----:B------:R-:W-:-:S07]  /*a3c0*/  MOV R27, R49 ;  /* 0x00000031001b7202 */ /* 0x000fce0000000f00 */
[----:B------:R-:W-:Y:S05]  /*a3d0*/  WARPSYNC.COLLECTIVE R51, `(.L_x_258) ;  /* 0x0000000033087348 */ /* 0x000fea0003c00000 */
[----:B------:R0:W1:Y:S02]  /*a3e0*/  SHFL.BFLY P3, R49, R52, R53, R54 ;  /* 0x0c00003534317389 */ /* 0x0000640000060036 */
[----:B01----:R-:W-:Y:S01]  /*a3f0*/  ENDCOLLECTIVE ;  /* 0x000000000000791b */ /* 0x003fe20003800000 */
.L_x_258:
[----:B------:R-:W-:-:S05]  /*a400*/  FADD.FTZ R27, R28, R27 ;  /* 0x0000001b1c1b7221 */ /* 0x000fca0000010000 */
[----:B------:R-:W-:Y:S02]  /*a410*/  MOV R52, R27 ;  /* 0x0000001b00347202 */ /* 0x000fe40000000f00 */
[----:B------:R-:W-:-:S07]  /*a420*/  MOV R29, R49 ;  /* 0x00000031001d7202 */ /* 0x000fce0000000f00 */
[----:B------:R-:W-:Y:S05]  /*a430*/  WARPSYNC.COLLECTIVE R51, `(.L_x_259) ;  /* 0x0000000033087348 */ /* 0x000fea0003c00000 */
[----:B------:R0:W1:Y:S02]  /*a440*/  SHFL.BFLY P3, R49, R52, R53, R54 ;  /* 0x0c00003534317389 */ /* 0x0000640000060036 */
[----:B01----:R-:W-:Y:S01]  /*a450*/  ENDCOLLECTIVE ;  /* 0x000000000000791b */ /* 0x003fe20003800000 */
.L_x_259:
[----:B------:R-:W-:Y:S01]  /*a460*/  FADD.FTZ R30, R26, R29 ;  /* 0x0000001d1a1e7221 */ /* 0x000fe20000010000 */
[----:B------:R-:W-:Y:S01]  /*a470*/  @!P0 LEA R29, R40, UR6, 0x7 ;  /* 0x00000006281d8c11 */ /* 0x000fe2000f8e38ff */
[----:B------:R-:W-:Y:S02]  /*a480*/  HFMA2.MMA R53, -RZ, RZ, 0, 5.9604644775390625e-08 ;  /* 0x00000001ff357435 */ /* 0x000fe400000001ff */
[----:B------:R-:W-:Y:S01]  /*a490*/  IMAD.MOV.U32 R52, RZ, RZ, R30 ;  /* 0x000000ffff347224 */ /* 0x000fe200078e001e */
[----:B------:R-:W-:-:S08]  /*a4a0*/  MOV R28, R49 ;  /* 0x00000031001c7202 */ /* 0x000fd00000000f00 */
[----:B------:R-:W-:Y:S05]  /*a4b0*/  WARPSYNC.COLLECTIVE R51, `(.L_x_260) ;  /* 0x0000000033087348 */ /* 0x000fea0003c00000 */
[----:B------:R0:W1:Y:S02]  /*a4c0*/  SHFL.BFLY P3, R49, R52, R53, R54 ;  /* 0x0c00003534317389 */ /* 0x0000640000060036 */
[----:B01----:R-:W-:Y:S01]  /*a4d0*/  ENDCOLLECTIVE ;  /* 0x000000000000791b */ /* 0x003fe20003800000 */
.L_x_260:
[----:B------:R-:W-:Y:S01]  /*a4e0*/  FADD.FTZ R31, R27, R28 ;  /* 0x0000001c1b1f7221 */ /* 0x000fe20000010000 */
[C---:B------:R-:W-:Y:S01]  /*a4f0*/  @!P0 IADD3 R28, R25.reuse, 0x28, RZ ;  /* 0x00000028191c8810 */ /* 0x040fe20007ffe0ff */
[----:B------:R-:W0:Y:S01]  /*a500*/  LDC.64 R26, c[0x0][0x218] ;  /* 0x00008600ff1a7b82 */ /* 0x000e220000000a00 */
[----:B------:R-:W-:Y:S02]  /*a510*/  IADD3 R25, R25, R22, RZ ;  /* 0x0000001619197210 */ /* 0x000fe40007ffe0ff */
[----:B------:R-:W-:-:S04]  /*a520*/  @!P0 LOP3.LUT R28, R28, R11, RZ, 0x3c, !PT ;  /* 0x0000000b1c1c8212 */ /* 0x000fc800078e3cff */
[----:B------:R-:W-:Y:S02]  /*a530*/  @!P0 LEA R28, R28, R29, 0x2 ;  /* 0x0000001d1c1c8211 */ /* 0x000fe400078e10ff */
[----:B------:R-:W-:-:S03]  /*a540*/  MOV R52, R31 ;  /* 0x0000001f00347202 */ /* 0x000fc60000000f00 */
[----:B------:R1:W2:Y:S04]  /*a550*/  @!P0 LDS R29, [R28] ;  /* 0x000000001c1d8984 */ /* 0x0002a80000000800 */
[----:B------:R1:W3:Y:S01]  /*a560*/  @!P0 LDS R43, [R28+0x500] ;  /* 0x000500001c2b8984 */ /* 0x0002e20000000800 */
[----:B------:R-:W-:-:S07]  /*a570*/  MOV R33, R49 ;  /* 0x0000003100217202 */ /* 0x000fce0000000f00 */
[----:B0123--:R-:W-:Y:S05]  /*a580*/  WARPSYNC.COLLECTIVE R51, `(.L_x_261) ;  /* 0x0000000033087348 */ /* 0x00ffea0003c00000 */
[----:B------:R4:W0:Y:S02]  /*a590*/  SHFL.BFLY P3, R49, R52, R53, R54 ;  /* 0x0c00003534317389 */ /* 0x0008240000060036 */
[----:B01234-:R-:W-:Y:S01]  /*a5a0*/  ENDCOLLECTIVE ;  /* 0x000000000000791b */ /* 0x01ffe20003800000 */
.L_x_261:
[----:B------:R-:W-:Y:S01]  /*a5b0*/  FADD.FTZ R30, R30, R33 ;  /* 0x000000211e1e7221 */ /* 0x000fe20000010000 */
[----:B------:R-:W-:Y:S01]  /*a5c0*/  IMAD.WIDE R26, R25, 0x2, R26 ;  /* 0x00000002191a7825 */ /* 0x000fe200078e021a */
[----:B------:R-:W-:-:S03]  /*a5d0*/  MOV R52, R34 ;  /* 0x0000002200347202 */ /* 0x000fc60000000f00 */
[----:B------:R-:W-:Y:S01]  /*a5e0*/  IMAD.MOV.U32 R53, RZ, RZ, 0x8 ;  /* 0x00000008ff357424 */ /* 0x000fe200078e00ff */
[----:B------:R-:W-:-:S07]  /*a5f0*/  MOV R32, R49 ;  /* 0x0000003100207202 */ /* 0x000fce0000000f00 */
[----:B------:R-:W-:Y:S05]  /*a600*/  WARPSYNC.COLLECTIVE R51, `(.L_x_262) ;  /* 0x0000000033087348 */ /* 0x000fea0003c00000 */
[----:B------:R0:W1:Y:S02]  /*a610*/  SHFL.BFLY P3, R49, R52, R53, R54 ;  /* 0x0c00003534317389 */ /* 0x0000640000060036 */
[----:B01----:R-:W-:Y:S01]  /*a620*/  ENDCOLLECTIVE ;  /* 0x000000000000791b */ /* 0x003fe20003800000 */
.L_x_262:
[----:B------:R-:W-:Y:S01]  /*a630*/  FADD.FTZ R31, R31, R32 ;  /* 0x000000201f1f7221 */ /* 0x000fe20000010000 */
[----:B------:R-:W-:Y:S02]  /*a640*/  @!P0 IMAD.MOV.U32 R41, RZ, RZ, R29 ;  /* 0x000000ffff298224 */ /* 0x000fe400078e001d */
        /* <DEDUP_REMOVED lines=8> */
.L_x_263:
[----:B------:R-:W-:Y:S01]  /*a6d0*/  @!P0 F2FP.BF16.F32.PACK_AB R30, RZ, R30 ;  /* 0x0000001eff1e823e */ /* 0x000fe200000010ff */
[----:B------:R-:W-:Y:S01]  /*a6e0*/  FADD.FTZ R37, R37, R34 ;  /* 0x0000002225257221 */ /* 0x000fe20000010000 */
[----:B------:R-:W-:Y:S01]  /*a6f0*/  @!P0 F2FP.BF16.F32.PACK_AB R31, RZ, R31 ;  /* 0x0000001fff1f823e */ /* 0x000fe200000010ff */
[----:B------:R-:W-:Y:S01]  /*a700*/  IMAD.WIDE R28, R25, 0x2, R28 ;  /* 0x00000002191c7825 */ /* 0x000fe200078e021c */
[----:B------:R-:W-:-:S05]  /*a710*/  PRMT R33, R30, 0x7610, R33 ;  /* 0x000076101e217816 */ /* 0x000fca0000000021 */
[----:B------:R0:W-:Y:S01]  /*a720*/  @!P0 STG.E.U16 desc[UR18][R26.64], R33 ;  /* 0x000000211a008986 */ /* 0x0001e2000c101512 */
[----:B------:R-:W-:Y:S01]  /*a730*/  HFMA2.MMA R53, -RZ, RZ, 0, 2.384185791015625e-07 ;  /* 0x00000004ff357435 */ /* 0x000fe200000001ff */
[----:B------:R-:W-:Y:S02]  /*a740*/  MOV R52, R37 ;  /* 0x0000002500347202 */ /* 0x000fe40000000f00 */
[----:B------:R-:W-:-:S08]  /*a750*/  MOV R36, R49 ;  /* 0x0000003100247202 */ /* 0x000fd00000000f00 */
[----:B0-----:R-:W-:Y:S05]  /*a760*/  WARPSYNC.COLLECTIVE R51, `(.L_x_264) ;  /* 0x0000000033087348 */ /* 0x001fea0003c00000 */
[----:B------:R1:W2:Y:S02]  /*a770*/  SHFL.BFLY P3, R49, R52, R53, R54 ;  /* 0x0c00003534317389 */ /* 0x0002a40000060036 */
[----:B012---:R-:W-:Y:S01]  /*a780*/  ENDCOLLECTIVE ;  /* 0x000000000000791b */ /* 0x007fe20003800000 */
.L_x_264:
[----:B------:R-:W-:-:S05]  /*a790*/  FADD.FTZ R36, R36, R35 ;  /* 0x0000002324247221 */ /* 0x000fca0000010000 */
[----:B------:R-:W-:Y:S01]  /*a7a0*/  MOV R52, R36 ;  /* 0x0000002400347202 */ /* 0x000fe20000000f00 */
[----:B------:R-:W-:-:S07]  /*a7b0*/  IMAD.MOV.U32 R34, RZ, RZ, R49 ;  /* 0x000000ffff227224 */ /* 0x000fce00078e0031 */
[----:B------:R-:W-:Y:S05]  /*a7c0*/  WARPSYNC.COLLECTIVE R51, `(.L_x_265) ;  /* 0x0000000033087348 */ /* 0x000fea0003c00000 */
[----:B------:R0:W1:Y:S02]  /*a7d0*/  SHFL.BFLY P3, R49, R52, R53, R54 ;  /* 0x0c00003534317389 */ /* 0x0000640000060036 */
[----:B01----:R-:W-:Y:S01]  /*a7e0*/  ENDCOLLECTIVE ;  /* 0x000000000000791b */ /* 0x003fe20003800000 */
.L_x_265:
[----:B------:R-:W-:-:S05]  /*a7f0*/  FADD.FTZ R34, R37, R34 ;  /* 0x0000002225227221 */ /* 0x000fca0000010000 */
[----:B------:R-:W-:Y:S01]  /*a800*/  MOV R52, R34 ;  /* 0x0000002200347202 */ /* 0x000fe20000000f00 */
[----:B------:R-:W-:Y:S01]  /*a810*/  IMAD.MOV.U32 R53, RZ, RZ, 0x2 ;  /* 0x00000002ff357424 */ /* 0x000fe200078e00ff */
[----:B------:R-:W-:-:S07]  /*a820*/  MOV R35, R49 ;  /* 0x0000003100237202 */ /* 0x000fce0000000f00 */
[----:B------:R-:W-:Y:S05]  /*a830*/  WARPSYNC.COLLECTIVE R51, `(.L_x_266) ;  /* 0x0000000033087348 */ /* 0x000fea0003c00000 */
[----:B------:R0:W1:Y:S02]  /*a840*/  SHFL.BFLY P3, R49, R52, R53, R54 ;  /* 0x0c00003534317389 */ /* 0x0000640000060036 */
[----:B01----:R-:W-:Y:S01]  /*a850*/  ENDCOLLECTIVE ;  /* 0x000000000000791b */ /* 0x003fe20003800000 */
.L_x_266:
[----:B------:R-:W-:-:S05]  /*a860*/  FADD.FTZ R35, R36, R35 ;  /* 0x0000002324237221 */ /* 0x000fca0000010000 */
[----:B------:R-:W-:Y:S02]  /*a870*/  MOV R52, R35 ;  /* 0x0000002300347202 */ /* 0x000fe40000000f00 */
[----:B------:R-:W-:-:S07]  /*a880*/  MOV R37, R49 ;  /* 0x0000003100257202 */ /* 0x000fce0000000f00 */
[----:B------:R-:W-:Y:S05]  /*a890*/  WARPSYNC.COLLECTIVE R51, `(.L_x_267) ;  /* 0x0000000033087348 */ /* 0x000fea0003c00000 */
[----:B------:R0:W1:Y:S02]  /*a8a0*/  SHFL.BFLY P3, R49, R52, R53, R54 ;  /* 0x0c00003534317389 */ /* 0x0000640000060036 */
[----:B01----:R-:W-:Y:S01]  /*a8b0*/  ENDCOLLECTIVE ;  /* 0x000000000000791b */ /* 0x003fe20003800000 */
.L_x_267:
[----:B------:R-:W-:Y:S01]  /*a8c0*/  FADD.FTZ R37, R34, R37 ;  /* 0x0000002522257221 */ /* 0x000fe20000010000 */
[----:B------:R-:W-:-:S04]  /*a8d0*/  HFMA2.MMA R53, -RZ, RZ, 0, 5.9604644775390625e-08 ;  /* 0x00000001ff357435 */ /* 0x000fc800000001ff */
[----:B------:R-:W-:Y:S02]  /*a8e0*/  MOV R52, R37 ;  /* 0x0000002500347202 */ /* 0x000fe40000000f00 */
[----:B------:R-:W-:-:S07]  /*a8f0*/  MOV R36, R49 ;  /* 0x0000003100247202 */ /* 0x000fce0000000f00 */
[----:B------:R-:W-:Y:S05]  /*a900*/  WARPSYNC.COLLECTIVE R51, `(.L_x_268) ;  /* 0x0000000033087348 */ /* 0x000fea0003c00000 */
[----:B------:R0:W1:Y:S02]  /*a910*/  SHFL.BFLY P3, R49, R52, R53, R54 ;  /* 0x0c00003534317389 */ /* 0x0000640000060036 */
[----:B01----:R-:W-:Y:S01]  /*a920*/  ENDCOLLECTIVE ;  /* 0x000000000000791b */ /* 0x003fe20003800000 */
.L_x_268:
[----:B------:R-:W-:-:S05]  /*a930*/  FADD.FTZ R36, R35, R36 ;  /* 0x0000002423247221 */ /* 0x000fca0000010000 */
[----:B------:R-:W-:Y:S02]  /*a940*/  MOV R52, R36 ;  /* 0x0000002400347202 */ /* 0x000fe40000000f00 */
[----:B------:R-:W-:-:S07]  /*a950*/  MOV R34, R49 ;  /* 0x0000003100227202 */ /* 0x000fce0000000f00 */
[----:B------:R-:W-:Y:S05]  /*a960*/  WARPSYNC.COLLECTIVE R51, `(.L_x_269) ;  /* 0x0000000033087348 */ /* 0x000fea0003c00000 */
[----:B------:R0:W1:Y:S02]  /*a970*/  SHFL.BFLY P3, R49, R52, R53, R54 ;  /* 0x0c00003534317389 */ /* 0x0000640000060036 */
[----:B01----:R-:W-:Y:S01]  /*a980*/  ENDCOLLECTIVE ;  /* 0x000000000000791b */ /* 0x003fe20003800000 */
.L_x_269:
[----:B------:R-:W-:-:S05]  /*a990*/  FADD.FTZ R25, R37, R34 ;  /* 0x0000002225197221 */ /* 0x000fca0000010000 */
[----:B------:R-:W-:Y:S01]  /*a9a0*/  @!P0 F2FP.BF16.F32.PACK_AB R25, RZ, R25 ;  /* 0x00000019ff19823e */ /* 0x000fe200000010ff */
[----:B------:R-:W-:Y:S01]  /*a9b0*/  HFMA2.MMA R53, -RZ, RZ, 0, 4.76837158203125e-07 ;  /* 0x00000008ff357435 */ /* 0x000fe200000001ff */
[----:B------:R-:W-:Y:S01]  /*a9c0*/  MOV R52, R41 ;  /* 0x0000002900347202 */ /* 0x000fe20000000f00 */
[----:B------:R-:W-:-:S09]  /*a9d0*/  IMAD.MOV.U32 R35, RZ, RZ, R49 ;  /* 0x000000ffff237224 */ /* 0x000fd200078e0031 */
[----:B------:R-:W-:Y:S05]  /*a9e0*/  WARPSYNC.COLLECTIVE R51, `(.L_x_270) ;  /* 0x0000000033087348 */ /* 0x000fea0003c00000 */
[----:B------:R0:W1:Y:S02]  /*a9f0*/  SHFL.BFLY P3, R49, R52, R53, R54 ;  /* 0x0c00003534317389 */ /* 0x0000640000060036 */
[----:B01----:R-:W-:Y:S01]  /*aa00*/  ENDCOLLECTIVE ;  /* 0x000000000000791b */ /* 0x003fe20003800000 */
.L_x_270:
[--C-:B------:R-:W-:Y:S01]  /*aa10*/  FADD.FTZ R30, R36, R35.reuse ;  /* 0x00000023241e7221 */ /* 0x100fe20000010000 */
[----:B------:R-:W-:-:S04]  /*aa20*/  PRMT R35, R25, 0x7610, R35 ;  /* 0x0000761019237816 */ /* 0x000fc80000000023 */
[----:B------:R-:W-:Y:S02]  /*aa30*/  @!P0 F2FP.BF16.F32.PACK_AB R30, RZ, R30 ;  /* 0x0000001eff1e823e */ /* 0x000fe400000010ff */
[----:B------:R-:W-:Y:S02]  /*aa40*/  MOV R52, R42 ;  /* 0x0000002a00347202 */ /* 0x000fe40000000f00 */
[----:B------:R-:W-:-:S07]  /*aa50*/  MOV R44, R49 ;  /* 0x00000031002c7202 */ /* 0x000fce0000000f00 */
[----:B------:R-:W-:Y:S05]  /*aa60*/  WARPSYNC.COLLECTIVE R51, `(.L_x_271) ;  /* 0x0000000033087348 */ /* 0x000fea0003c00000 */
[----:B------:R0:W1:Y:S02]  /*aa70*/  SHFL.BFLY P3, R49, R52, R53, R54 ;  /* 0x0c00003534317389 */ /* 0x0000640000060036 */
[----:B01----:R-:W-:Y:S01]  /*aa80*/  ENDCOLLECTIVE ;  /* 0x000000000000791b */ /* 0x003fe20003800000 */
.L_x_271:
[----:B------:R-:W-:Y:S01]  /*aa90*/  FADD.FTZ R44, R44, R41 ;  /* 0x000000292c2c7221 */ /* 0x000fe20000010000 */
[----:B------:R-:W-:-:S03]  /*aaa0*/  HFMA2.MMA R53, -RZ, RZ, 0, 2.384185791015625e-07 ;  /* 0x00000004ff357435 */ /* 0x000fc600000001ff */
[----:B------:R-:W-:Y:S01]  /*aab0*/  IMAD.MOV.U32 R52, RZ, RZ, R44 ;  /* 0x000000ffff347224 */ /* 0x000fe200078e002c */
[----:B------:R-:W-:-:S07]  /*aac0*/  MOV R43, R49 ;  /* 0x00000031002b7202 */ /* 0x000fce0000000f00 */
[----:B------:R-:W-:Y:S05]  /*aad0*/  WARPSYNC.COLLECTIVE R51, `(.L_x_272) ;  /* 0x0000000033087348 */ /* 0x000fea0003c00000 */
[----:B------:R0:W1:Y:S02]  /*aae0*/  SHFL.BFLY P3, R49, R52, R53, R54 ;  /* 0x0c00003534317389 */ /* 0x0000640000060036 */
[----:B01----:R-:W-:Y:S01]  /*aaf0*/  ENDCOLLECTIVE ;  /* 0x000000000000791b */ /* 0x003fe20003800000 */
.L_x_272:
[----:B------:R-:W-:-:S05]  /*ab00*/  FADD.FTZ R43, R43, R42 ;  /* 0x0000002a2b2b7221 */ /* 0x000fca0000010000 */
[----:B------:R-:W-:Y:S02]  /*ab10*/  MOV R52, R43 ;  /* 0x0000002b00347202 */ /* 0x000fe40000000f00 */
[----:B------:R-:W-:-:S07]  /*ab20*/  MOV R41, R49 ;  /* 0x0000003100297202 */ /* 0x000fce0000000f00 */
[----:B------:R-:W-:Y:S05]  /*ab30*/  WARPSYNC.COLLECTIVE R51, `(.L_x_273) ;  /* 0x0000000033087348 */ /* 0x000fea0003c00000 */
[----:B------:R0:W1:Y:S02]  /*ab40*/  SHFL.BFLY P3, R49, R52, R53, R54 ;  /* 0x0c00003534317389 */ /* 0x0000640000060036 */
[----:B01----:R-:W-:Y:S01]  /*ab50*/  ENDCOLLECTIVE ;  /* 0x000000000000791b */ /* 0x003fe20003800000 */
.L_x_273:
[----:B------:R-:W-:Y:S01]  /*ab60*/  FADD.FTZ R41, R44, R41 ;  /* 0x000000292c297221 */ /* 0x000fe20000010000 */
[----:B------:R-:W-:-:S04]  /*ab70*/  HFMA2.MMA R53, -RZ, RZ, 0, 1.1920928955078125e-07 ;  /* 0x00000002ff357435 */ /* 0x000fc800000001ff */
[----:B------:R-:W-:Y:S02]  /*ab80*/  MOV R52, R41 ;  /* 0x0000002900347202 */ /* 0x000fe40000000f00 */
[----:B------:R-:W-:-:S07]  /*ab90*/  MOV R42, R49 ;  /* 0x00000031002a7202 */ /* 0x000fce0000000f00 */
[----:B------:R-:W-:Y:S05]  /*aba0*/  WARPSYNC.COLLECTIVE R51, `(.L_x_274) ;  /* 0x0000000033087348 */ /* 0x000fea0003c00000 */
[----:B------:R0:W1:Y:S02]  /*abb0*/  SHFL.BFLY P3, R49, R52, R53, R54 ;  /* 0x0c00003534317389 */ /* 0x0000640000060036 */
[----:B01----:R-:W-:Y:S01]  /*abc0*/  ENDCOLLECTIVE ;  /* 0x000000000000791b */ /* 0x003fe20003800000 */
.L_x_274:
[----:B------:R-:W-:-:S05]  /*abd0*/  FADD.FTZ R42, R43, R42 ;  /* 0x0000002a2b2a7221 */ /* 0x000fca0000010000 */
[----:B------:R-:W-:Y:S02]  /*abe0*/  MOV R52, R42 ;  /* 0x0000002a00347202 */ /* 0x000fe40000000f00 */
[----:B------:R-:W-:-:S07]  /*abf0*/  MOV R44, R49 ;  /* 0x00000031002c7202 */ /* 0x000fce0000000f00 */
[----:B------:R-:W-:Y:S05]  /*ac00*/  WARPSYNC.COLLECTIVE R51, `(.L_x_275) ;  /* 0x0000000033087348 */ /* 0x000fea0003c00000 */
[----:B------:R0:W1:Y:S02]  /*ac10*/  SHFL.BFLY P3, R49, R52, R53, R54 ;  /* 0x0c00003534317389 */ /* 0x0000640000060036 */
[----:B01----:R-:W-:Y:S01]  /*ac20*/  ENDCOLLECTIVE ;  /* 0x000000000000791b */ /* 0x003fe20003800000 */
.L_x_275:
[----:B------:R-:W-:Y:S01]  /*ac30*/  FADD.FTZ R44, R41, R44 ;  /* 0x0000002c292c7221 */ /* 0x000fe20000010000 */
[----:B------:R-:W-:-:S04]  /*ac40*/  HFMA2.MMA R53, -RZ, RZ, 0, 5.9604644775390625e-08 ;  /* 0x00000001ff357435 */ /* 0x000fc800000001ff */
[----:B------:R-:W-:Y:S02]  /*ac50*/  MOV R52, R44 ;  /* 0x0000002c00347202 */ /* 0x000fe40000000f00 */
[----:B------:R-:W-:-:S07]  /*ac60*/  MOV R43, R49 ;  /* 0x00000031002b7202 */ /* 0x000fce0000000f00 */
[----:B------:R-:W-:Y:S05]  /*ac70*/  WARPSYNC.COLLECTIVE R51, `(.L_x_276) ;  /* 0x0000000033087348 */ /* 0x000fea0003c00000 */
[----:B------:R0:W1:Y:S02]  /*ac80*/  SHFL.BFLY P3, R49, R52, R53, R54 ;  /* 0x0c00003534317389 */ /* 0x0000640000060036 */
[----:B01----:R-:W-:Y:S01]  /*ac90*/  ENDCOLLECTIVE ;  /* 0x000000000000791b */ /* 0x003fe20003800000 */
.L_x_276:
[----:B------:R-:W-:-:S05]  /*aca0*/  FADD.FTZ R42, R42, R43 ;  /* 0x0000002b2a2a7221 */ /* 0x000fca0000010000 */
[----:B------:R-:W-:Y:S02]  /*acb0*/  MOV R52, R42 ;  /* 0x0000002a00347202 */ /* 0x000fe40000000f00 */
[----:B------:R-:W-:-:S07]  /*acc0*/  MOV R41, R49 ;  /* 0x0000003100297202 */ /* 0x000fce0000000f00 */
[----:B------:R-:W-:Y:S05]  /*acd0*/  WARPSYNC.COLLECTIVE R51, `(.L_x_277) ;  /* 0x0000000033087348 */ /* 0x000fea0003c00000 */
[----:B------:R0:W1:Y:S02]  /*ace0*/  SHFL.BFLY P3, R49, R52, R53, R54 ;  /* 0x0c00003534317389 */ /* 0x0000640000060036 */
[----:B01----:R-:W-:Y:S01]  /*acf0*/  ENDCOLLECTIVE ;  /* 0x000000000000791b */ /* 0x003fe20003800000 */
.L_x_277:
[----:B------:R-:W-:Y:S01]  /*ad00*/  HFMA2.MMA R53, -RZ, RZ, 0, 4.76837158203125e-07 ;  /* 0x00000008ff357435 */ /* 0x000fe200000001ff */
[----:B------:R-:W-:Y:S01]  /*ad10*/  MOV R52, R45 ;  /* 0x0000002d00347202 */ /* 0x000fe20000000f00 */
[----:B------:R-:W-:-:S09]  /*ad20*/  IMAD.MOV.U32 R43, RZ, RZ, R49 ;  /* 0x000000ffff2b7224 */ /* 0x000fd200078e0031 */
[----:B------:R-:W-:Y:S05]  /*ad30*/  WARPSYNC.COLLECTIVE R51, `(.L_x_278) ;  /* 0x0000000033087348 */ /* 0x000fea0003c00000 */
[----:B------:R0:W1:Y:S02]  /*ad40*/  SHFL.BFLY P3, R49, R52, R53, R54 ;  /* 0x0c00003534317389 */ /* 0x0000640000060036 */
[----:B01----:R-:W-:Y:S01]  /*ad50*/  ENDCOLLECTIVE ;  /* 0x000000000000791b */ /* 0x003fe20003800000 */
.L_x_278:
[----:B------:R-:W-:-:S05]  /*ad60*/  FADD.FTZ R32, R42, R43 ;  /* 0x0000002b2a207221 */ /* 0x000fca0000010000 */
[----:B------:R-:W-:Y:S01]  /*ad70*/  @!P0 F2FP.BF16.F32.PACK_AB R32, RZ, R32 ;  /* 0x00000020ff20823e */ /* 0x000fe200000010ff */
[----:B------:R-:W-:Y:S01]  /*ad80*/  IMAD.MOV.U32 R52, RZ, RZ, R46 ;  /* 0x000000ffff347224 */ /* 0x000fe200078e002e */
[----:B------:R-:W-:-:S07]  /*ad90*/  MOV R50, R49 ;  /* 0x0000003100327202 */ /* 0x000fce0000000f00 */
[----:B------:R-:W-:Y:S05]  /*ada0*/  WARPSYNC.COLLECTIVE R51, `(.L_x_279) ;  /* 0x0000000033087348 */ /* 0x000fea0003c00000 */
[----:B------:R0:W1:Y:S02]  /*adb0*/  SHFL.BFLY P3, R49, R52, R53, R54 ;  /* 0x0c00003534317389 */ /* 0x0000640000060036 */
[----:B01----:R-:W-:Y:S01]  /*adc0*/  ENDCOLLECTIVE ;  /* 0x000000000000791b */ /* 0x003fe20003800000 */
.L_x_279:
[----:B------:R-:W-:Y:S01]  /*add0*/  FADD.FTZ R50, R50, R45 ;  /* 0x0000002d32327221 */ /* 0x000fe20000010000 */
[----:B------:R-:W-:-:S04]  /*ade0*/  HFMA2.MMA R53, -RZ, RZ, 0, 2.384185791015625e-07 ;  /* 0x00000004ff357435 */ /* 0x000fc800000001ff */
[----:B------:R-:W-:Y:S02]  /*adf0*/  MOV R52, R50 ;  /* 0x0000003200347202 */ /* 0x000fe40000000f00 */
[----:B------:R-:W-:-:S07]  /*ae00*/  MOV R47, R49 ;  /* 0x00000031002f7202 */ /* 0x000fce0000000f00 */
[----:B------:R-:W-:Y:S05]  /*ae10*/  WARPSYNC.COLLECTIVE R51, `(.L_x_280) ;  /* 0x0000000033087348 */ /* 0x000fea0003c00000 */
[----:B------:R0:W1:Y:S02]  /*ae20*/  SHFL.BFLY P3, R49, R52, R53, R54 ;  /* 0x0c00003534317389 */ /* 0x0000640000060036 */
[----:B01----:R-:W-:Y:S01]  /*ae30*/  ENDCOLLECTIVE ;  /* 0x000000000000791b */ /* 0x003fe20003800000 */
.L_x_280:
[----:B------:R-:W-:-:S05]  /*ae40*/  FADD.FTZ R47, R47, R46 ;  /* 0x0000002e2f2f7221 */ /* 0x000fca0000010000 */
[----:B------:R-:W-:Y:S02]  /*ae50*/  MOV R52, R47 ;  /* 0x0000002f00347202 */ /* 0x000fe40000000f00 */
[----:B------:R-:W-:-:S07]  /*ae60*/  MOV R45, R49 ;  /* 0x00000031002d7202 */ /* 0x000fce0000000f00 */
[----:B------:R-:W-:Y:S05]  /*ae70*/  WARPSYNC.COLLECTIVE R51, `(.L_x_281) ;  /* 0x0000000033087348 */ /* 0x000fea0003c00000 */
[----:B------:R0:W1:Y:S02]  /*ae80*/  SHFL.BFLY P3, R49, R52, R53, R54 ;  /* 0x0c00003534317389 */ /* 0x0000640000060036 */
[----:B01----:R-:W-:Y:S01]  /*ae90*/  ENDCOLLECTIVE ;  /* 0x000000000000791b */ /* 0x003fe20003800000 */
.L_x_281:
[----:B------:R-:W-:Y:S01]  /*aea0*/  FADD.FTZ R45, R50, R45 ;  /* 0x0000002d322d7221 */ /* 0x000fe20000010000 */
[----:B------:R-:W-:-:S04]  /*aeb0*/  HFMA2.MMA R53, -RZ, RZ, 0, 1.1920928955078125e-07 ;  /* 0x00000002ff357435 */ /* 0x000fc800000001ff */
[----:B------:R-:W-:Y:S01]  /*aec0*/  MOV R52, R45 ;  /* 0x0000002d00347202 */ /* 0x000fe20000000f00 */
[----:B------:R-:W-:-:S07]  /*aed0*/  IMAD.MOV.U32 R46, RZ, RZ, R49 ;  /* 0x000000ffff2e7224 */ /* 0x000fce00078e0031 */
[----:B------:R-:W-:Y:S05]  /*aee0*/  WARPSYNC.COLLECTIVE R51, `(.L_x_282) ;  /* 0x0000000033087348 */ /* 0x000fea0003c00000 */
[----:B------:R0:W1:Y:S02]  /*aef0*/  SHFL.BFLY P3, R49, R52, R53, R54 ;  /* 0x0c00003534317389 */ /* 0x0000640000060036 */
[----:B01----:R-:W-:Y:S01]  /*af00*/  ENDCOLLECTIVE ;  /* 0x000000000000791b */ /* 0x003fe20003800000 */
.L_x_282:
[----:B------:R-:W-:-:S05]  /*af10*/  FADD.FTZ R46, R47, R46 ;  /* 0x0000002e2f2e7221 */ /* 0x000fca0000010000 */
[----:B------:R-:W-:Y:S02]  /*af20*/  MOV R52, R46 ;  /* 0x0000002e00347202 */ /* 0x000fe40000000f00 */
[----:B------:R-:W-:-:S07]  /*af30*/  MOV R48, R49 ;  /* 0x0000003100307202 */ /* 0x000fce0000000f00 */
[----:B------:R-:W-:Y:S05]  /*af40*/  WARPSYNC.COLLECTIVE R51, `(.L_x_283) ;  /* 0x0000000033087348 */ /* 0x000fea0003c00000 */
[----:B------:R0:W1:Y:S02]  /*af50*/  SHFL.BFLY P3, R49, R52, R53, R54 ;  /* 0x0c00003534317389 */ /* 0x0000640000060036 */
[----:B01----:R-:W-:Y:S01]  /*af60*/  ENDCOLLECTIVE ;  /* 0x000000000000791b */ /* 0x003fe20003800000 */
.L_x_283:
[----:B------:R-:W-:Y:S01]  /*af70*/  FADD.FTZ R45, R45, R48 ;  /* 0x000000302d2d7221 */ /* 0x000fe20000010000 */
[----:B------:R-:W-:-:S04]  /*af80*/  HFMA2.MMA R53, -RZ, RZ, 0, 5.9604644775390625e-08 ;  /* 0x00000001ff357435 */ /* 0x000fc800000001ff */
[----:B------:R-:W-:Y:S01]  /*af90*/  MOV R52, R45 ;  /* 0x0000002d00347202 */ /* 0x000fe20000000f00 */
[--C-:B------:R-:W-:Y:S01]  /*afa0*/  IMAD.MOV.U32 R47, RZ, RZ, R49.reuse ;  /* 0x000000ffff2f7224 */ /* 0x100fe200078e0031 */
[----:B------:R-:W-:Y:S01]  /*afb0*/  PRMT R49, R31, 0x7610, R49 ;  /* 0x000076101f317816 */ /* 0x000fe20000000031 */
[----:B------:R-:W-:Y:S02]  /*afc0*/  FADD.FTZ R31, R44, R41 ;  /* 0x000000292c1f7221 */ /* 0x000fe40000010000 */
[----:B------:R-:W-:Y:S02]  /*afd0*/  FADD.FTZ R46, R46, R47 ;  /* 0x0000002f2e2e7221 */ /* 0x000fe40000010000 */
[----:B------:R0:W-:Y:S01]  /*afe0*/  @!P0 STG.E.U16 desc[UR18][R28.64], R49 ;  /* 0x000000311c008986 */ /* 0x0001e2000c101512 */
[----:B------:R-:W-:-:S07]  /*aff0*/  @!P0 F2FP.BF16.F32.PACK_AB R31, RZ, R31 ;  /* 0x0000001fff1f823e */ /* 0x000fce00000010ff */
[----:B0-----:R-:W-:Y:S05]  /*b000*/  WARPSYNC.COLLECTIVE R51, `(.L_x_284) ;  /* 0x0000000033087348 */ /* 0x001fea0003c00000 */
[----:B0-----:R0:W1:Y:S02]  /*b010*/  SHFL.BFLY P3, R49, R52, R53, R54 ;  /* 0x0c00003534317389 */ /* 0x0010640000060036 */
[----:B01----:R-:W-:Y:S01]  /*b020*/  ENDCOLLECTIVE ;  /* 0x000000000000791b */ /* 0x003fe20003800000 */
.L_x_284:
[----:B------:R0:W-:Y:S04]  /*b030*/  @!P0 STG.E.U16 desc[UR18][R26.64+0x28], R35 ;  /* 0x000028231a008986 */ /* 0x0001e8000c101512 */
[----:B------:R0:W-:Y:S04]  /*b040*/  @!P0 STG.E.U16 desc[UR18][R28.64+0x28], R30 ;  /* 0x0000281e1c008986 */ /* 0x0001e8000c101512 */
[----:B------:R0:W-:Y:S01]  /*b050*/  @!P0 STG.E.U16 desc[UR18][R26.64+0x50], R31 ;  /* 0x0000501f1a008986 */ /* 0x0001e2000c101512 */
[----:B------:R-:W-:-:S03]  /*b060*/  MOV R52, R46 ;  /* 0x0000002e00347202 */ /* 0x000fc60000000f00 */
[----:B------:R0:W-:Y:S01]  /*b070*/  @!P0 STG.E.U16 desc[UR18][R28.64+0x50], R32 ;  /* 0x000050201c008986 */ /* 0x0001e2000c101512 */
[----:B------:R-:W-:-:S07]  /*b080*/  MOV R34, R49 ;  /* 0x0000003100227202 */ /* 0x000fce0000000f00 */
[----:B0-----:R-:W-:Y:S05]  /*b090*/  WARPSYNC.COLLECTIVE R51, `(.L_x_285) ;  /* 0x0000000033087348 */ /* 0x001fea0003c00000 */
[----:B------:R1:W2:Y:S02]  /*b0a0*/  SHFL.BFLY P3, R49, R52, R53, R54 ;  /* 0x0c00003534317389 */ /* 0x0002a40000060036 */
[----:B012---:R-:W-:Y:S01]  /*b0b0*/  ENDCOLLECTIVE ;  /* 0x000000000000791b */ /* 0x007fe20003800000 */
.L_x_285:
[----:B------:R-:W-:Y:S01]  /*b0c0*/  FADD.FTZ R34, R45, R34 ;  /* 0x000000222d227221 */ /* 0x000fe20000010000 */
[----:B------:R-:W-:Y:S01]  /*b0d0*/  MOV R25, R49 ;  /* 0x0000003100197202 */ /* 0x000fe20000000f00 */
[----:B------:R-:W-:Y:S06]  /*b0e0*/  BRA `(.L_x_286) ;  /* 0xffffffe400007947 */ /* 0x000fec000383ffff */
.L_x_287:
        /* <DEDUP_REMOVED lines=9> */
.L_x_2630:


//--------------------- .text._ZN13group_norm_v218gn_bwd_cuda_kernelI13__nv_bfloat16Li320ELi2ELi32ELi40ELi1024ELb0ELb1ELi32ELi320ELi320ELi4ELb1ELi8ELb0ELb0ELNS_15WgradSyncMethodE3ENS_16CompileConditionILi900EEEEEvPT_S6_S6_PKS5_S8_S8_S8_PKfflPfPj --------------------------
	.section	.text._ZN13group_norm_v218gn_bwd_cuda_kernelI13__nv_bfloat16Li320ELi2ELi32ELi40ELi1024ELb0ELb1ELi32ELi320ELi320ELi4ELb1ELi8ELb0ELb0ELNS_15WgradSyncMethodE3ENS_16CompileConditionILi900EEEEEvPT_S6_S6_PKS5_S8_S8_S8_PKfflPfPj,"ax",@progbits
	.align	128
        .global         _ZN13group_norm_v218gn_bwd_cuda_kernelI13__nv_bfloat16Li320ELi2ELi32ELi40ELi1024ELb0ELb1ELi32ELi320ELi320ELi4ELb1ELi8ELb0ELb0ELNS_15WgradSyncMethodE3ENS_16CompileConditionILi900EEEEEvPT_S6_S6_PKS5_S8_S8_S8_PKfflPfPj
        .type           _ZN13group_norm_v218gn_bwd_cuda_kernelI13__nv_bfloat16Li320ELi2ELi32ELi40ELi1024ELb0ELb1ELi32ELi320ELi320ELi4ELb1ELi8ELb0ELb0ELNS_15WgradSyncMethodE3ENS_16CompileConditionILi900EEEEEvPT_S6_S6_PKS5_S8_S8_S8_PKfflPfPj,@function
        .size           _ZN13group_norm_v218gn_bwd_cuda_kernelI13__nv_bfloat16Li320ELi2ELi32ELi40ELi1024ELb0ELb1ELi32ELi320ELi320ELi4ELb1ELi8ELb0ELb0ELNS_15WgradSyncMethodE3ENS_16CompileConditionILi900EEEEEvPT_S6_S6_PKS5_S8_S8_S8_PKfflPfPj,(.L_x_2631 - _ZN13group_norm_v218gn_bwd_cuda_kernelI13__nv_bfloat16Li320ELi2ELi32ELi40ELi1024ELb0ELb1ELi32ELi320ELi320ELi4ELb1ELi8ELb0ELb0ELNS_15WgradSyncMethodE3ENS_16CompileConditionILi900EEEEEvPT_S6_S6_PKS5_S8_S8_S8_PKfflPfPj)
        .other          _ZN13group_norm_v218gn_bwd_cuda_kernelI13__nv_bfloat16Li320ELi2ELi32ELi40ELi1024ELb0ELb1ELi32ELi320ELi320ELi4ELb1ELi8ELb0ELb0ELNS_15WgradSyncMethodE3ENS_16CompileConditionILi900EEEEEvPT_S6_S6_PKS5_S8_S8_S8_PKfflPfPj,@"STO_CUDA_ENTRY STV_DEFAULT"
_ZN13group_norm_v218gn_bwd_cuda_kernelI13__nv_bfloat16Li320ELi2ELi32ELi40ELi1024ELb0ELb1ELi32ELi320ELi320ELi4ELb1ELi8ELb0ELb0ELNS_15WgradSyncMethodE3ENS_16CompileConditionILi900EEEEEvPT_S6_S6_PKS5_S8_S8_S8_PKfflPfPj:
.text._ZN13group_norm_v218gn_bwd_cuda_kernelI13__nv_bfloat16Li320ELi2ELi32ELi40ELi1024ELb0ELb1ELi32ELi320ELi320ELi4ELb1ELi8ELb0ELb0ELNS_15WgradSyncMethodE3ENS_16CompileConditionILi900EEEEEvPT_S6_S6_PKS5_S8_S8_S8_PKfflPfPj:
        /* <DEDUP_REMOVED lines=10> */
[----:B------:R-:W-:Y:S02]  /*00a0*/  UMOV UR11, UR6 ;  /* 0x00000006000b7c82 */ /* 0x000fe40008000000 */
        /* <DEDUP_REMOVED lines=11> */
[----:B------:R-:W-:Y:S01]  /*0160*/  ULOP3.LUT UR4, UR4, 0x8, URZ, 0xfc, !UPT ;  /* 0x0000000804047892 */ /* 0x000fe2000f8efc3f */
[----:B------:R-:W-:-:S04]  /*0170*/  IADD3 R0, RZ, -UR8, RZ ;  /* 0x80000008ff007c10 */ /* 0x000fc8000fffe0ff */
[----:B------:R-:W-:Y:S01]  /*0180*/  ISETP.NE.AND P0, PT, R0, UR17, PT ;  /* 0x0000001100007c0c */ /* 0x000fe2000bf05270 */
[----:B------:R-:W-:-:S03]  /*0190*/  IMAD.U32 R7, RZ, RZ, UR4 ;  /* 0x00000004ff077e24 */ /* 0x000fc6000f8e00ff */
[----:B------:R-:W-:Y:S01]  /*01a0*/  SEL R5, R5, 0x1, !P0 ;  /* 0x0000000105057807 */ /* 0x000fe20004000000 */
[----:B0-----:R-:W-:Y:S01]  /*01b0*/  IMAD.WIDE.U32 R2, R7, 0x4, R2 ;  /* 0x0000000407027825 */ /* 0x001fe200078e0002 */
[----:B------:R-:W-:Y:S06]  /*01c0*/  MEMBAR.ALL.GPU ;  /* 0x0000000000007992 */ /* 0x000fec000000a000 */
[----:B------:R-:W-:-:S00]  /*01d0*/  ERRBAR ;  /* 0x00000000000079ab */ /* 0x000fc00000000000 */
[----:B------:R-:W-:Y:S06]  /*01e0*/  CGAERRBAR ;  /* 0x00000000000075ab */ /* 0x000fec0000000000 */
[----:B------:R0:W5:Y:S02]  /*01f0*/  ATOM.E.ADD.STRONG.GPU PT, R5, desc[UR12][R2.64], R5 ;  /* 0x000000050205798a */ /* 0x00016400081ee1cc */
.L_x_290:
[----:B------:R-:W2:Y:S04]  /*0200*/  LD.E.STRONG.GPU R0, desc[UR12][R2.64] ;  /* 0x0000000c02007980 */ /* 0x000ea8000c10f900 */
[----:B--2---:R-:W-:Y:S01]  /*0210*/  CCTL.IVALL ;  /* 0x00000000ff00798f */ /* 0x004fe20002000000 */
[----:B------:R-:W-:Y:S05]  /*0220*/  YIELD ;  /* 0x0000000000007946 */ /* 0x000fea0003800000 */
[----:B-----5:R-:W-:-:S04]  /*0230*/  LOP3.LUT R0, R0, R5, RZ, 0x3c, !PT ;  /* 0x0000000500007212 */ /* 0x020fc800078e3cff */
[----:B------:R-:W-:-:S13]  /*0240*/  ISETP.GT.AND P0, PT, R0, -0x1, PT ;  /* 0xffffffff0000780c */ /* 0x000fda0003f04270 */
[----:B------:R-:W-:Y:S05]  /*0250*/  @P0 BRA `(.L_x_290) ;  /* 0xfffffffc00e80947 */ /* 0x000fea000383ffff */
.L_x_289:
[----:B------:R-:W-:Y:S05]  /*0260*/  WARPSYNC.ALL ;  /* 0x0000000000007948 */ /* 0x000fea0003800000 */
[----:B------:R-:W-:Y:S06]  /*0270*/  BAR.SYNC.DEFER_BLOCKING 0x0 ;  /* 0x0000000000007b1d */ /* 0x000fec0000010000 */
[----:B------:R-:W-:Y:S05]  /*0280*/  BRA `(.L_x_291) ;  /* 0x00000044005c7947 */ /* 0x000fea0003800000 */
.L_x_288:
[----:B------:R-:W0:Y:S01]  /*0290*/  S2R R9, SR_TID.X ;  /* 0x0000000000097919 */ /* 0x000e220000002100 */
[----:B------:R-:W1:Y:S01]  /*02a0*/  S2UR UR8, SR_CgaCtaId ;  /* 0x00000000000879c3 */ /* 0x000e620000008800 */
[----:B------:R-:W-:Y:S01]  /*02b0*/  UMOV UR4, 0x400 ;  /* 0x0000040000047882 */ /* 0x000fe20000000000 */
[----:B------:R-:W-:Y:S01]  /*02c0*/  CS2R R24, SRZ ;  /* 0x0000000000187805 */ /* 0x000fe2000001ff00 */
[----:B------:R-:W-:Y:S01]  /*02d0*/  UIADD3 UR4, UR4, 0x2800, URZ ;  /* 0x0000280004047890 */ /* 0x000fe2000fffe03f */
[----:B------:R-:W-:Y:S02]  /*02e0*/  CS2R R26, SRZ ;  /* 0x00000000001a7805 */ /* 0x000fe4000001ff00 */
[----:B------:R-:W-:Y:S02]  /*02f0*/  CS2R R28, SRZ ;  /* 0x00000000001c7805 */ /* 0x000fe4000001ff00 */
[----:B------:R-:W-:Y:S01]  /*0300*/  CS2R R30, SRZ ;  /* 0x00000000001e7805 */ /* 0x000fe2000001ff00 */
[----:B-1----:R-:W-:-:S03]  /*0310*/  ULEA UR8, UR8, UR4, 0x18 ;  /* 0x0000000408087291 */ /* 0x002fc6000f8ec03f */
[----:B------:R-:W-:Y:S01]  /*0320*/  UMOV UR4, URZ ;  /* 0x0000003f00047c82 */ /* 0x000fe20008000000 */
[----:B0-----:R-:W-:-:S04]  /*0330*/  SHF.R.S32.HI R0, RZ, 0x1f, R9 ;  /* 0x0000001fff007819 */ /* 0x001fc80000011409 */
[CC--:B------:R-:W-:Y:S02]  /*0340*/  LEA.HI R2, R0.reuse, R9.reuse, RZ, 0x2 ;  /* 0x0000000900027211 */ /* 0x0c0fe400078f10ff */
[----:B------:R-:W-:Y:S02]  /*0350*/  LEA.HI R0, R0, R9, RZ, 0x4 ;  /* 0x0000000900007211 */ /* 0x000fe400078f20ff */
[----:B------:R-:W-:Y:S02]  /*0360*/  SHF.R.S32.HI R6, RZ, 0x2, R2 ;  /* 0x00000002ff067819 */ /* 0x000fe40000011402 */
[----:B------:R-:W-:Y:S02]  /*0370*/  LOP3.LUT R2, R2, 0xfffffffc, RZ, 0xc0, !PT ;  /* 0xfffffffc02027812 */ /* 0x000fe400078ec0ff */
[C---:B------:R-:W-:Y:S01]  /*0380*/  IADD3 R3, R6.reuse, 0x50, RZ ;  /* 0x0000005006037810 */ /* 0x040fe20007ffe0ff */
[C---:B------:R-:W-:Y:S01]  /*0390*/  VIADD R5, R6.reuse, 0xa0 ;  /* 0x000000a006057836 */ /* 0x040fe20000000000 */
[----:B------:R-:W-:-:S02]  /*03a0*/  IADD3 R7, R6, 0xf0, RZ ;  /* 0x000000f006077810 */ /* 0x000fc40007ffe0ff */
[----:B------:R-:W-:Y:S02]  /*03b0*/  SHF.R.S32.HI R4, RZ, 0x1f, R3 ;  /* 0x0000001fff047819 */ /* 0x000fe40000011403 */
[----:B------:R-:W-:Y:S02]  /*03c0*/  SHF.R.S32.HI R6, RZ, 0x1f, R5 ;  /* 0x0000001fff067819 */ /* 0x000fe40000011405 */
[----:B------:R-:W-:Y:S02]  /*03d0*/  SHF.R.S32.HI R8, RZ, 0x1f, R7 ;  /* 0x0000001fff087819 */ /* 0x000fe40000011407 */
[----:B------:R-:W-:Y:S02]  /*03e0*/  LEA.HI R4, R4, R3, RZ, 0x2 ;  /* 0x0000000304047211 */ /* 0x000fe400078f10ff */
[----:B------:R-:W-:Y:S02]  /*03f0*/  SHF.R.U32.HI R3, RZ, 0x4, R0 ;  /* 0x00000004ff037819 */ /* 0x000fe40000011600 */
[----:B------:R-:W-:-:S02]  /*0400*/  IADD3 R2, -R2, R9, RZ ;  /* 0x0000000902027210 */ /* 0x000fc40007ffe1ff */
[----:B------:R-:W-:Y:S02]  /*0410*/  LEA.HI R6, R6, R5, RZ, 0x2 ;  /* 0x0000000506067211 */ /* 0x000fe400078f10ff */
[----:B------:R-:W-:Y:S02]  /*0420*/  LEA.HI R8, R8, R7, RZ, 0x2 ;  /* 0x0000000708087211 */ /* 0x000fe400078f10ff */
[----:B------:R-:W-:Y:S02]  /*0430*/  SHF.R.U32.HI R5, RZ, 0x2, R4 ;  /* 0x00000002ff057819 */ /* 0x000fe40000011604 */
[C---:B------:R-:W-:Y:S02]  /*0440*/  LOP3.LUT R0, R2.reuse, 0x3, R3, 0x78, !PT ;  /* 0x0000000302007812 */ /* 0x040fe400078e7803 */
[----:B------:R-:W-:Y:S02]  /*0450*/  SHF.R.U32.HI R7, RZ, 0x2, R6 ;  /* 0x00000002ff077819 */ /* 0x000fe40000011606 */
[----:B------:R-:W-:Y:S01]  /*0460*/  SHF.R.U32.HI R9, RZ, 0x2, R8 ;  /* 0x00000002ff097819 */ /* 0x000fe20000011608 */
[----:B------:R0:W-:Y:S01]  /*0470*/  STL [R1+0x30], R0 ;  /* 0x0000300001007387 */ /* 0x0001e20000100800 */
[----:B------:R-:W-:-:S02]  /*0480*/  LOP3.LUT R4, R2, 0x3, R5, 0x78, !PT ;  /* 0x0000000302047812 */ /* 0x000fc400078e7805 */
[----:B------:R-:W-:-:S03]  /*0490*/  LOP3.LUT R3, R2, 0x3, R7, 0x78, !PT ;  /* 0x0000000302037812 */ /* 0x000fc600078e7807 */
[----:B------:R1:W-:Y:S01]  /*04a0*/  STL [R1+0x2c], R4 ;  /* 0x00002c0401007387 */ /* 0x0003e20000100800 */
[----:B0-----:R-:W-:-:S03]  /*04b0*/  LOP3.LUT R0, R2, 0x3, R9, 0x78, !PT ;  /* 0x0000000302007812 */ /* 0x001fc600078e7809 */
[----:B------:R1:W-:Y:S04]  /*04c0*/  STL [R1+0x28], R3 ;  /* 0x0000280301007387 */ /* 0x0003e80000100800 */
[----:B------:R1:W-:Y:S02]  /*04d0*/  STL [R1+0x24], R0 ;  /* 0x0000240001007387 */ /* 0x0003e40000100800 */
.L_x_303:
[----:B-12---:R-:W0:Y:S01]  /*04e0*/  S2R R0, SR_TID.X ;  /* 0x0000000000007919 */ /* 0x006e220000002100 */
[----:B------:R-:W-:Y:S01]  /*04f0*/  ULOP3.LUT UR9, UR11, 0x3, URZ, 0xc0, !UPT ;  /* 0x000000030b097892 */ /* 0x000fe2000f8ec03f */
[----:B------:R-:W1:Y:S01]  /*0500*/  LDC.64 R8, c[0x0][0x238] ;  /* 0x00008e00ff087b82 */ /* 0x000e620000000a00 */
[----:B------:R-:W-:Y:S01]  /*0510*/  USHF.R.U64 UR10, UR11, 0x2, UR5 ;  /* 0x000000020b0a7899 */ /* 0x000fe20008001205 */
[----:B------:R-:W-:Y:S01]  /*0520*/  STL [R1+0x48], R25 ;  /* 0x0000481901007387 */ /* 0x000fe20000100800 */
[----:B------:R-:W-:Y:S02]  /*0530*/  UIMAD UR14, UR9, 0x140, URZ ;  /* 0x00000140090e78a4 */ /* 0x000fe4000f8e023f */
[----:B------:R-:W-:Y:S01]  /*0540*/  USHF.L.U32 UR9, UR17, 0x5, URZ ;  /* 0x0000000511097899 */ /* 0x000fe2000800063f */
[----:B------:R-:W-:Y:S01]  /*0550*/  STL [R1+0x44], R24 ;  /* 0x0000441801007387 */ /* 0x000fe20000100800 */
[----:B------:R-:W-:Y:S01]  /*0560*/  USHF.R.U32.HI UR15, URZ, 0x2, UR5 ;  /* 0x000000023f0f7899 */ /* 0x000fe20008011605 */
[----:B------:R-:W-:Y:S01]  /*0570*/  IMAD.U32 R11, RZ, RZ, UR10 ;  /* 0x0000000aff0b7e24 */ /* 0x000fe2000f8e00ff */
[----:B------:R-:W-:Y:S01]  /*0580*/  ULOP3.LUT UR9, UR9, 0x3e0, URZ, 0xc0, !UPT ;  /* 0x000003e009097892 */ /* 0x000fe2000f8ec03f */
[----:B------:R-:W-:Y:S01]  /*0590*/  STL [R1+0x40], R29 ;  /* 0x0000401d01007387 */ /* 0x000fe20000100800 */
[----:B------:R-:W-:Y:S01]  /*05a0*/  ULDC.64 UR18, c[0x0][0x248] ;  /* 0x0000920000127ab9 */ /* 0x000fe20000000a00 */
[----:B------:R-:W-:Y:S01]  /*05b0*/  ULDC.64 UR20, c[0x0][0x228] ;  /* 0x00008a0000147ab9 */ /* 0x000fe20000000a00 */
[----:B------:R-:W-:Y:S01]  /*05c0*/  MOV R4, UR15 ;  /* 0x0000000f00047c02 */ /* 0x000fe20008000f00 */
[----:B------:R-:W-:Y:S01]  /*05d0*/  STL [R1+0x3c], R28 ;  /* 0x00003c1c01007387 */ /* 0x000fe20000100800 */
[----:B0-----:R-:W-:-:S05]  /*05e0*/  IMAD.WIDE.U32 R2, R0, -0x33333333, RZ ;  /* 0xcccccccd00027825 */ /* 0x001fca00078e00ff */
[----:B------:R-:W-:-:S04]  /*05f0*/  SHF.R.U32.HI R7, RZ, 0x6, R3 ;  /* 0x00000006ff077819 */ /* 0x000fc80000011603 */
[C---:B------:R-:W-:Y:S01]  /*0600*/  IADD3 R5, R7.reuse, UR9, RZ ;  /* 0x0000000907057c10 */ /* 0x040fe2000fffe0ff */
[----:B------:R-:W-:Y:S01]  /*0610*/  IMAD R6, R7, -0x50, R0 ;  /* 0xffffffb007067824 */ /* 0x000fe200078e0200 */
[----:B------:R-:W-:-:S03]  /*0620*/  UIMAD UR9, UR15, 0x140000, URZ ;  /* 0x001400000f0978a4 */ /* 0x000fc6000f8e023f */
[----:B------:R-:W-:Y:S01]  /*0630*/  IMAD R5, R5, 0x500, RZ ;  /* 0x0000050005057824 */ /* 0x000fe200078e02ff */
[----:B------:R-:W-:-:S04]  /*0640*/  LEA R34, R6, UR14, 0x2 ;  /* 0x0000000e06227c11 */ /* 0x000fc8000f8e10ff */
[----:B------:R-:W-:Y:S01]  /*0650*/  SHF.R.S32.HI R35, RZ, 0x1f, R34 ;  /* 0x0000001fff237819 */ /* 0x000fe20000011422 */
[----:B------:R-:W-:-:S05]  /*0660*/  IMAD.WIDE.U32 R2, R34, -0x33333333, RZ ;  /* 0xcccccccd22027825 */ /* 0x000fca00078e00ff */
[----:B------:R-:W-:Y:S01]  /*0670*/  SHF.R.U32.HI R0, RZ, 0x5, R3 ;  /* 0x00000005ff007819 */ /* 0x000fe20000011603 */
[----:B------:R-:W-:-:S03]  /*0680*/  IMAD.WIDE.U32 R2, R11, 0x140000, R34 ;  /* 0x001400000b027825 */ /* 0x000fc600078e0022 */
[C---:B------:R-:W-:Y:S01]  /*0690*/  LEA R10, P0, R11.reuse, R0, 0x5 ;  /* 0x000000000b0a7211 */ /* 0x040fe200078028ff */
[----:B------:R0:W-:Y:S01]  /*06a0*/  STL [R1+0x20], R0 ;  /* 0x0000200001007387 */ /* 0x0001e20000100800 */
[----:B-1----:R-:W-:Y:S02]  /*06b0*/  IMAD.WIDE R34, R34, 0x2, R8 ;  /* 0x0000000222227825 */ /* 0x002fe400078e0208 */
[----:B------:R-:W-:Y:S02]  /*06c0*/  LEA.HI.X R11, R11, RZ, R4, 0x5, P0 ;  /* 0x000000ff0b0b7211 */ /* 0x000fe400000f2c04 */
[C---:B------:R-:W-:Y:S02]  /*06d0*/  LEA R32, P0, R10.reuse, UR18, 0x3 ;  /* 0x000000120a207c11 */ /* 0x040fe4000f8018ff */
[----:B------:R-:W2:Y:S02]  /*06e0*/  LDG.E.64.CONSTANT R34, desc[UR12][R34.64] ;  /* 0x0000000c22227981 */ /* 0x000ea4000c1e9b00 */
[----:B------:R-:W-:Y:S01]  /*06f0*/  LEA.HI.X R33, R10, UR19, R11, 0x3, P0 ;  /* 0x000000130a217c11 */ /* 0x000fe200080f1c0b */
[----:B0-----:R-:W-:Y:S01]  /*0700*/  VIADD R0, R3, UR9 ;  /* 0x0000000903007c36 */ /* 0x001fe20008000000 */
[----:B------:R-:W-:Y:S01]  /*0710*/  IADD3 R3, P1, R5, R2, RZ ;  /* 0x0000000205037210 */ /* 0x000fe20007f3e0ff */
[----:B------:R-:W-:Y:S01]  /*0720*/  ULDC.64 UR18, c[0x0][0x230] ;  /* 0x00008c0000127ab9 */ /* 0x000fe20000000a00 */
[----:B------:R-:W-:-:S02]  /*0730*/  ULDC UR9, c[0x0][0x250] ;  /* 0x0000940000097ab9 */ /* 0x000fc40000000800 */
[----:B------:R-:W-:Y:S01]  /*0740*/  IADD3.X R4, RZ, R0, RZ, P1, !PT ;  /* 0x00000000ff047210 */ /* 0x000fe20000ffe4ff */
[----:B------:R-:W3:Y:S01]  /*0750*/  LDG.E.64.CONSTANT R32, desc[UR12][R32.64] ;  /* 0x0000000c20207981 */ /* 0x000ee2000c1e9b00 */
[C---:B------:R-:W-:Y:S02]  /*0760*/  SHF.L.U32 R13, R3.reuse, 0x1, RZ ;  /* 0x00000001030d7819 */ /* 0x040fe400000006ff */
[----:B------:R-:W-:Y:S02]  /*0770*/  SHF.L.U64.HI R12, R3, 0x1, R4 ;  /* 0x00000001030c7819 */ /* 0x000fe40000010204 */
[C---:B------:R-:W-:Y:S02]  /*0780*/  IADD3 R36, P0, R13.reuse, UR18, RZ ;  /* 0x000000120d247c10 */ /* 0x040fe4000ff1e0ff */
[----:B------:R-:W-:Y:S02]  /*0790*/  IADD3 R38, P1, R13, UR20, RZ ;  /* 0x000000140d267c10 */ /* 0x000fe4000ff3e0ff */
[----:B------:R-:W-:-:S02]  /*07a0*/  IADD3.X R37, R12, UR19, RZ, P0, !PT ;  /* 0x000000130c257c10 */ /* 0x000fc400087fe4ff */
[----:B------:R-:W-:-:S04]  /*07b0*/  IADD3.X R39, R12, UR21, RZ, P1, !PT ;  /* 0x000000150c277c10 */ /* 0x000fc80008ffe4ff */
[----:B------:R-:W4:Y:S04]  /*07c0*/  LDG.E.64.CONSTANT R36, desc[UR12][R36.64] ;  /* 0x0000000c24247981 */ /* 0x000f28000c1e9b00 */
[----:B------:R-:W4:Y:S01]  /*07d0*/  LDG.E.64.CONSTANT R38, desc[UR12][R38.64] ;  /* 0x0000000c26267981 */ /* 0x000f22000c1e9b00 */
[----:B------:R-:W-:-:S05]  /*07e0*/  VIADD R3, R5, 0x1400 ;  /* 0x0000140005037836 */ /* 0x000fca0000000000 */
[----:B------:R-:W-:-:S04]  /*07f0*/  IADD3 R3, P0, R3, R2, RZ ;  /* 0x0000000203037210 */ /* 0x000fc80007f1e0ff */
[----:B------:R-:W-:Y:S02]  /*0800*/  IADD3.X R4, RZ, R0, RZ, P0, !PT ;  /* 0x00000000ff047210 */ /* 0x000fe400007fe4ff */
[C---:B------:R-:W-:Y:S02]  /*0810*/  SHF.L.U32 R9, R3.reuse, 0x1, RZ ;  /* 0x0000000103097819 */ /* 0x040fe400000006ff */
[----:B------:R-:W-:Y:S02]  /*0820*/  SHF.L.U64.HI R8, R3, 0x1, R4 ;  /* 0x0000000103087819 */ /* 0x000fe40000010204 */
[----:B------:R-:W-:-:S04]  /*0830*/  IADD3 R40, P0, R9, UR18, RZ ;  /* 0x0000001209287c10 */ /* 0x000fc8000ff1e0ff */
[----:B------:R-:W-:Y:S02]  /*0840*/  IADD3.X R41, R8, UR19, RZ, P0, !PT ;  /* 0x0000001308297c10 */ /* 0x000fe400087fe4ff */
[----:B------:R-:W-:Y:S01]  /*0850*/  IADD3 R42, P0, R9, UR20, RZ ;  /* 0x00000014092a7c10 */ /* 0x000fe2000ff1e0ff */
[----:B------:R-:W-:-:S03]  /*0860*/  VIADD R3, R5, 0x2800 ;  /* 0x0000280005037836 */ /* 0x000fc60000000000 */
[----:B------:R-:W-:Y:S01]  /*0870*/  IADD3.X R43, R8, UR21, RZ, P0, !PT ;  /* 0x00000015082b7c10 */ /* 0x000fe200087fe4ff */
[----:B------:R-:W4:Y:S01]  /*0880*/  LDG.E.64.CONSTANT R40, desc[UR12][R40.64] ;  /* 0x0000000c28287981 */ /* 0x000f22000c1e9b00 */
[----:B------:R-:W-:-:S03]  /*0890*/  IADD3 R3, P0, R3, R2, RZ ;  /* 0x0000000203037210 */ /* 0x000fc60007f1e0ff */
[----:B------:R-:W-:Y:S04]  /*08a0*/  STL [R1+0x1c], R12 ;  /* 0x00001c0c01007387 */ /* 0x000fe80000100800 */
[----:B------:R-:W4:Y:S01]  /*08b0*/  LDG.E.64.CONSTANT R42, desc[UR12][R42.64] ;  /* 0x0000000c2a2a7981 */ /* 0x000f22000c1e9b00 */
[----:B------:R-:W-:-:S03]  /*08c0*/  IADD3.X R4, RZ, R0, RZ, P0, !PT ;  /* 0x00000000ff047210 */ /* 0x000fc600007fe4ff */
[----:B------:R-:W-:Y:S04]  /*08d0*/  STL [R1+0x18], R13 ;  /* 0x0000180d01007387 */ /* 0x000fe80000100800 */
[----:B------:R0:W-:Y:S04]  /*08e0*/  STL [R1+0x10], R9 ;  /* 0x0000100901007387 */ /* 0x0001e80000100800 */
[----:B------:R1:W-:Y:S01]  /*08f0*/  STL [R1+0x14], R8 ;  /* 0x0000140801007387 */ /* 0x0003e20000100800 */
[C---:B0-----:R-:W-:Y:S02]  /*0900*/  SHF.L.U32 R9, R3.reuse, 0x1, RZ ;  /* 0x0000000103097819 */ /* 0x041fe400000006ff */
[----:B-1----:R-:W-:-:S02]  /*0910*/  SHF.L.U64.HI R8, R3, 0x1, R4 ;  /* 0x0000000103087819 */ /* 0x002fc40000010204 */
[C---:B------:R-:W-:Y:S02]  /*0920*/  IADD3 R44, P0, R9.reuse, UR18, RZ ;  /* 0x00000012092c7c10 */ /* 0x040fe4000ff1e0ff */
[----:B------:R-:W-:Y:S02]  /*0930*/  IADD3 R46, P1, R9, UR20, RZ ;  /* 0x00000014092e7c10 */ /* 0x000fe4000ff3e0ff */
[C---:B------:R-:W-:Y:S02]  /*0940*/  IADD3.X R45, R8.reuse, UR19, RZ, P0, !PT ;  /* 0x00000013082d7c10 */ /* 0x040fe400087fe4ff */
[----:B------:R-:W-:Y:S01]  /*0950*/  IADD3.X R47, R8, UR21, RZ, P1, !PT ;  /* 0x00000015082f7c10 */ /* 0x000fe20008ffe4ff */
[----:B------:R-:W-:-:S03]  /*0960*/  VIADD R3, R5, 0x3c00 ;  /* 0x00003c0005037836 */ /* 0x000fc60000000000 */
[----:B------:R-:W4:Y:S04]  /*0970*/  LDG.E.64.CONSTANT R44, desc[UR12][R44.64] ;  /* 0x0000000c2c2c7981 */ /* 0x000f28000c1e9b00 */
[----:B------:R-:W4:Y:S01]  /*0980*/  LDG.E.64.CONSTANT R46, desc[UR12][R46.64] ;  /* 0x0000000c2e2e7981 */ /* 0x000f22000c1e9b00 */
[----:B------:R-:W-:-:S04]  /*0990*/  IADD3 R3, P0, R3, R2, RZ ;  /* 0x0000000203037210 */ /* 0x000fc80007f1e0ff */
[----:B------:R-:W-:Y:S02]  /*09a0*/  IADD3.X R4, RZ, R0, RZ, P0, !PT ;  /* 0x00000000ff047210 */ /* 0x000fe400007fe4ff */
[----:B------:R-:W-:Y:S01]  /*09b0*/  SHF.L.U32 R93, R3, 0x1, RZ ;  /* 0x00000001035d7819 */ /* 0x000fe200000006ff */
[----:B------:R-:W-:Y:S03]  /*09c0*/  STL [R1+0x8], R9 ;  /* 0x0000080901007387 */ /* 0x000fe60000100800 */
[C---:B------:R-:W-:Y:S01]  /*09d0*/  IADD3 R48, P0, R93.reuse, UR18, RZ ;  /* 0x000000125d307c10 */ /* 0x040fe2000ff1e0ff */
[----:B------:R0:W-:Y:S01]  /*09e0*/  STL [R1+0xc], R8 ;  /* 0x00000c0801007387 */ /* 0x0001e20000100800 */
[----:B------:R-:W-:Y:S02]  /*09f0*/  IADD3 R50, P1, R93, UR20, RZ ;  /* 0x000000145d327c10 */ /* 0x000fe4000ff3e0ff */
[----:B0-----:R-:W-:-:S04]  /*0a00*/  SHF.L.U64.HI R8, R3, 0x1, R4 ;  /* 0x0000000103087819 */ /* 0x001fc80000010204 */
[C---:B------:R-:W-:Y:S02]  /*0a10*/  IADD3.X R49, R8.reuse, UR19, RZ, P0, !PT ;  /* 0x0000001308317c10 */ /* 0x040fe400087fe4ff */
[----:B------:R-:W-:Y:S01]  /*0a20*/  IADD3.X R51, R8, UR21, RZ, P1, !PT ;  /* 0x0000001508337c10 */ /* 0x000fe20008ffe4ff */
[----:B------:R-:W-:-:S03]  /*0a30*/  VIADD R3, R5, 0x5000 ;  /* 0x0000500005037836 */ /* 0x000fc60000000000 */
[----:B------:R-:W4:Y:S02]  /*0a40*/  LDG.E.64.CONSTANT R48, desc[UR12][R48.64] ;  /* 0x0000000c30307981 */ /* 0x000f24000c1e9b00 */
[----:B------:R-:W-:Y:S02]  /*0a50*/  IADD3 R3, P0, R3, R2, RZ ;  /* 0x0000000203037210 */ /* 0x000fe40007f1e0ff */
[----:B------:R-:W4:Y:S02]  /*0a60*/  LDG.E.64.CONSTANT R50, desc[UR12][R50.64] ;  /* 0x0000000c32327981 */ /* 0x000f24000c1e9b00 */
[----:B------:R-:W-:Y:S02]  /*0a70*/  IADD3.X R4, RZ, R0, RZ, P0, !PT ;  /* 0x00000000ff047210 */ /* 0x000fe400007fe4ff */
[C---:B------:R-:W-:Y:S02]  /*0a80*/  SHF.L.U32 R90, R3.reuse, 0x1, RZ ;  /* 0x00000001035a7819 */ /* 0x040fe400000006ff */
[----:B------:R-:W-:-:S02]  /*0a90*/  SHF.L.U64.HI R91, R3, 0x1, R4 ;  /* 0x00000001035b7819 */ /* 0x000fc40000010204 */
[C---:B------:R-:W-:Y:S02]  /*0aa0*/  IADD3 R52, P0, R90.reuse, UR18, RZ ;  /* 0x000000125a347c10 */ /* 0x040fe4000ff1e0ff */
[----:B------:R-:W-:Y:S02]  /*0ab0*/  IADD3 R54, P1, R90, UR20, RZ ;  /* 0x000000145a367c10 */ /* 0x000fe4000ff3e0ff */
        /* <DEDUP_REMOVED lines=11> */
[----:B------:R-:W-:Y:S01]  /*0b70*/  IADD3.X R57, R89, UR19, RZ, P0, !PT ;  /* 0x0000001359397c10 */ /* 0x000fe200087fe4ff */
[----:B------:R-:W-:Y:S01]  /*0b80*/  VIADD R3, R5, 0x7800 ;  /* 0x0000780005037836 */ /* 0x000fe20000000000 */
[----:B------:R-:W-:-:S04]  /*0b90*/  IADD3.X R59, R89, UR21, RZ, P1, !PT ;  /* 0x00000015593b7c10 */ /* 0x000fc80008ffe4ff */
[----:B------:R-:W4:Y:S01]  /*0ba0*/  LDG.E.64.CONSTANT R56, desc[UR12][R56.64] ;  /* 0x0000000c38387981 */ /* 0x000f22000c1e9b00 */
[----:B------:R-:W-:-:S03]  /*0bb0*/  IADD3 R3, P0, R3, R2, RZ ;  /* 0x0000000203037210 */ /* 0x000fc60007f1e0ff */
[----:B------:R-:W4:Y:S01]  /*0bc0*/  LDG.E.64.CONSTANT R58, desc[UR12][R58.64] ;  /* 0x0000000c3a3a7981 */ /* 0x000f22000c1e9b00 */
[----:B------:R-:W-:Y:S02]  /*0bd0*/  IADD3.X R4, RZ, R0, RZ, P0, !PT ;  /* 0x00000000ff047210 */ /* 0x000fe400007fe4ff */
[C---:B------:R-:W-:Y:S02]  /*0be0*/  SHF.L.U32 R86, R3.reuse, 0x1, RZ ;  /* 0x0000000103567819 */ /* 0x040fe400000006ff */
[----:B------:R-:W-:Y:S02]  /*0bf0*/  SHF.L.U64.HI R87, R3, 0x1, R4 ;  /* 0x0000000103577819 */ /* 0x000fe40000010204 */
[C---:B------:R-:W-:Y:S02]  /*0c00*/  IADD3 R60, P0, R86.reuse, UR18, RZ ;  /* 0x00000012563c7c10 */ /* 0x040fe4000ff1e0ff */
[----:B------:R-:W-:Y:S02]  /*0c10*/  IADD3 R62, P1, R86, UR20, RZ ;  /* 0x00000014563e7c10 */ /* 0x000fe4000ff3e0ff */
[----:B------:R-:W-:-:S02]  /*0c20*/  IADD3.X R61, R87, UR19, RZ, P0, !PT ;  /* 0x00000013573d7c10 */ /* 0x000fc400087fe4ff */
        /* <DEDUP_REMOVED lines=11> */
[----:B------:R-:W-:-:S04]  /*0ce0*/  IADD3.X R67, R85, UR21, RZ, P1, !PT ;  /* 0x0000001555437c10 */ /* 0x000fc80008ffe4ff */
[----:B------:R-:W4:Y:S04]  /*0cf0*/  LDG.E.64.CONSTANT R64, desc[UR12][R64.64] ;  /* 0x0000000c40407981 */ /* 0x000f28000c1e9b00 */
[----:B------:R-:W4:Y:S01]  /*0d00*/  LDG.E.64.CONSTANT R66, desc[UR12][R66.64] ;  /* 0x0000000c42427981 */ /* 0x000f22000c1e9b00 */
[----:B------:R-:W-:-:S03]  /*0d10*/  IMAD.MOV.U32 R17, RZ, RZ, 0x28 ;  /* 0x00000028ff117424 */ /* 0x000fc600078e00ff */
[----:B------:R-:W-:Y:S04]  /*0d20*/  STL [R1+0x34], R93 ;  /* 0x0000345d01007387 */ /* 0x000fe80000100800 */
[----:B------:R0:W-:Y:S01]  /*0d30*/  STL [R1+0x4], R8 ;  /* 0x0000040801007387 */ /* 0x0001e20000100800 */
[----:B------:R-:W-:-:S05]  /*0d40*/  IMAD R6, R6, R17, UR8 ;  /* 0x0000000806067e24 */ /* 0x000fca000f8e0211 */
[----:B------:R-:W-:Y:S01]  /*0d50*/  LEA R24, R7, R6, 0x3 ;  /* 0x0000000607187211 */ /* 0x000fe200078e18ff */
[----:B---3--:R-:W-:-:S06]  /*0d60*/  FADD.FTZ R2, R33, UR9 ;  /* 0x0000000921027e21 */ /* 0x008fcc0008010000 */
[----:B------:R-:W1:Y:S01]  /*0d70*/  MUFU.RSQ R2, R2 ;  /* 0x0000000200027308 */ /* 0x000e620000001400 */
[C---:B--2---:R-:W-:Y:S02]  /*0d80*/  PRMT R22, R34.reuse, 0x7632, R22 ;  /* 0x0000763222167816 */ /* 0x044fe40000000016 */
[----:B------:R-:W-:Y:S02]  /*0d90*/  SHF.L.U32 R3, R34, 0x10, RZ ;  /* 0x0000001022037819 */ /* 0x000fe400000006ff */
[C---:B----4-:R-:W-:Y:S02]  /*0da0*/  PRMT R5, R36.reuse, 0x7632, R5 ;  /* 0x0000763224057816 */ /* 0x050fe40000000005 */
[----:B------:R-:W-:Y:S02]  /*0db0*/  SHF.L.U32 R9, R36, 0x10, RZ ;  /* 0x0000001024097819 */ /* 0x000fe400000006ff */
[C---:B------:R-:W-:Y:S01]  /*0dc0*/  SHF.L.U32 R0, R38.reuse, 0x10, RZ ;  /* 0x0000001026007819 */ /* 0x040fe200000006ff */
[----:B------:R-:W-:Y:S01]  /*0dd0*/  IMAD.U32 R5, R5, 0x10000, RZ ;  /* 0x0001000005057824 */ /* 0x000fe200078e00ff */
[----:B------:R-:W-:Y:S01]  /*0de0*/  PRMT R11, R38, 0x7632, R11 ;  /* 0x00007632260b7816 */ /* 0x000fe2000000000b */
[----:B------:R-:W-:Y:S01]  /*0df0*/  FADD.FTZ R9, -R32, R9 ;  /* 0x0000000920097221 */ /* 0x000fe20000010100 */
[----:B------:R-:W-:Y:S01]  /*0e00*/  IMAD.U32 R22, R22, 0x10000, RZ ;  /* 0x0001000016167824 */ /* 0x000fe200078e00ff */
[----:B------:R-:W-:Y:S01]  /*0e10*/  SHF.L.U32 R15, R37, 0x10, RZ ;  /* 0x00000010250f7819 */ /* 0x000fe200000006ff */
[----:B0-----:R-:W-:Y:S01]  /*0e20*/  FMUL.FTZ R8, R0, R3 ;  /* 0x0000000300087220 */ /* 0x001fe20000410000 */
[----:B------:R-:W-:Y:S01]  /*0e30*/  SHF.L.U32 R11, R11, 0x10, RZ ;  /* 0x000000100b0b7819 */ /* 0x000fe200000006ff */
[----:B------:R-:W-:Y:S01]  /*0e40*/  FADD.FTZ R13, -R32, R5 ;  /* 0x00000005200d7221 */ /* 0x000fe20000010100 */
[----:B-1----:R-:W-:Y:S01]  /*0e50*/  FMUL.FTZ R83, R2, R9 ;  /* 0x0000000902537220 */ /* 0x002fe20000410000 */
[----:B------:R-:W-:Y:S01]  /*0e60*/  SHF.L.U32 R4, R35, 0x10, RZ ;  /* 0x0000001023047819 */ /* 0x000fe200000006ff */
[----:B------:R-:W-:-:S02]  /*0e70*/  IMAD.U32 R5, R39, 0x10000, RZ ;  /* 0x0001000027057824 */ /* 0x000fc400078e00ff */
[----:B------:R-:W-:Y:S01]  /*0e80*/  FMUL.FTZ R9, R11, R22 ;  /* 0x000000160b097220 */ /* 0x000fe20000410000 */
[----:B------:R-:W-:Y:S01]  /*0e90*/  FMUL.FTZ R13, R2, R13 ;  /* 0x0000000d020d7220 */ /* 0x000fe20000410000 */
[----:B------:R-:W-:Y:S01]  /*0ea0*/  FFMA.FTZ R8, R83, R8, RZ ;  /* 0x0000000853087223 */ /* 0x000fe200000100ff */
[----:B------:R-:W-:Y:S01]  /*0eb0*/  FADD.FTZ R15, -R32, R15 ;  /* 0x0000000f200f7221 */ /* 0x000fe20000010100 */
[----:B------:R-:W-:Y:S02]  /*0ec0*/  PRMT R6, R37, 0x7632, R6 ;  /* 0x0000763225067816 */ /* 0x000fe40000000006 */
[----:B------:R-:W-:Y:S01]  /*0ed0*/  FFMA.FTZ R9, R13, R9, R8 ;  /* 0x000000090d097223 */ /* 0x000fe20000010008 */
[----:B------:R-:W-:Y:S01]  /*0ee0*/  FMUL.FTZ R8, R5, R4 ;  /* 0x0000000405087220 */ /* 0x000fe20000410000 */
[----:B------:R-:W-:Y:S01]  /*0ef0*/  FMUL.FTZ R82, R2, R15 ;  /* 0x0000000f02527220 */ /* 0x000fe20000410000 */
[----:B------:R-:W-:Y:S02]  /*0f00*/  PRMT R68, R35, 0x7632, R68 ;  /* 0x0000763223447816 */ /* 0x000fe40000000044 */
[----:B------:R-:W-:Y:S01]  /*0f10*/  PRMT R15, R39, 0x7632, R15 ;  /* 0x00007632270f7816 */ /* 0x000fe2000000000f */
[----:B------:R-:W-:Y:S01]  /*0f20*/  FFMA.FTZ R7, R82, R8, R9 ;  /* 0x0000000852077223 */ /* 0x000fe20000010009 */
[----:B------:R-:W-:Y:S01]  /*0f30*/  SHF.L.U32 R9, R6, 0x10, RZ ;  /* 0x0000001006097819 */ /* 0x000fe200000006ff */
[----:B------:R-:W-:Y:S01]  /*0f40*/  IMAD.U32 R68, R68, 0x10000, RZ ;  /* 0x0001000044447824 */ /* 0x000fe200078e00ff */
[----:B------:R-:W-:Y:S01]  /*0f50*/  SHF.L.U32 R15, R15, 0x10, RZ ;  /* 0x000000100f0f7819 */ /* 0x000fe200000006ff */
[----:B------:R-:W-:-:S02]  /*0f60*/  FFMA.FTZ R8, R0, R3, RZ ;  /* 0x0000000300087223 */ /* 0x000fc400000100ff */
[----:B------:R-:W-:Y:S01]  /*0f70*/  FADD.FTZ R17, -R32, R9 ;  /* 0x0000000920117221 */ /* 0x000fe20000010100 */
[----:B------:R-:W-:Y:S01]  /*0f80*/  SHF.L.U32 R19, R40, 0x10, RZ ;  /* 0x0000001028137819 */ /* 0x000fe200000006ff */
[C---:B------:R-:W-:Y:S01]  /*0f90*/  FFMA.FTZ R8, R11.reuse, R22, R8 ;  /* 0x000000160b087223 */ /* 0x040fe20000010008 */
[----:B------:R-:W-:Y:S01]  /*0fa0*/  FADD.FTZ R9, R11, R27 ;  /* 0x0000001b0b097221 */ /* 0x000fe20000010000 */
[----:B------:R-:W-:Y:S01]  /*0fb0*/  FMUL.FTZ R12, R15, R68 ;  /* 0x000000440f0c7220 */ /* 0x000fe20000410000 */
[----:B------:R-:W-:Y:S01]  /*0fc0*/  FMUL.FTZ R10, R2, R17 ;  /* 0x00000011020a7220 */ /* 0x000fe20000410000 */
[----:B------:R-:W-:Y:S01]  /*0fd0*/  FFMA.FTZ R16, R13, R11, R26 ;  /* 0x0000000b0d107223 */ /* 0x000fe2000001001a */
[----:B------:R-:W-:Y:S01]  /*0fe0*/  PRMT R11, R40, 0x7632, R11 ;  /* 0x00007632280b7816 */ /* 0x000fe2000000000b */
[----:B------:R-:W-:Y:S02]  /*0ff0*/  IMAD.U32 R6, R42, 0x10000, RZ ;  /* 0x000100002a067824 */ /* 0x000fe400078e00ff */
[----:B------:R-:W-:Y:S01]  /*1000*/  FFMA.FTZ R12, R10, R12, R7 ;  /* 0x0000000c0a0c7223 */ /* 0x000fe20000010007 */
[----:B------:R-:W-:Y:S01]  /*1010*/  FADD.FTZ R19, -R32, R19 ;  /* 0x0000001320137221 */ /* 0x000fe20000010100 */
[----:B------:R-:W-:-:S02]  /*1020*/  PRMT R7, R42, 0x7632, R7 ;  /* 0x000076322a077816 */ /* 0x000fc40000000007 */
[----:B------:R-:W-:Y:S01]  /*1030*/  SHF.L.U32 R17, R11, 0x10, RZ ;  /* 0x000000100b117819 */ /* 0x000fe200000006ff */
[----:B------:R-:W-:Y:S01]  /*1040*/  FMUL.FTZ R13, R3, R6 ;  /* 0x00000006030d7220 */ /* 0x000fe20000410000 */
[----:B------:R-:W-:Y:S01]  /*1050*/  FMUL.FTZ R81, R2, R19 ;  /* 0x0000001302517220 */ /* 0x000fe20000410000 */
[----:B------:R-:W-:Y:S01]  /*1060*/  SHF.L.U32 R11, R7, 0x10, RZ ;  /* 0x00000010070b7819 */ /* 0x000fe200000006ff */
[----:B------:R-:W-:Y:S01]  /*1070*/  FFMA.FTZ R30, R10, R15, R30 ;  /* 0x0000000f0a1e7223 */ /* 0x000fe2000001001e */
[----:B------:R-:W-:Y:S01]  /*1080*/  FADD.FTZ R17, -R32, R17 ;  /* 0x0000001120117221 */ /* 0x000fe20000010100 */
[C---:B------:R-:W-:Y:S01]  /*1090*/  PRMT R10, R41.reuse, 0x7632, R10 ;  /* 0x00007632290a7816 */ /* 0x040fe2000000000a */
[----:B------:R-:W-:Y:S02]  /*10a0*/  IMAD.U32 R21, R41, 0x10000, RZ ;  /* 0x0001000029157824 */ /* 0x000fe400078e00ff */
[----:B------:R-:W-:Y:S01]  /*10b0*/  FFMA.FTZ R12, R81, R13, R12 ;  /* 0x0000000d510c7223 */ /* 0x000fe2000001000c */
[----:B------:R-:W-:Y:S01]  /*10c0*/  FMUL.FTZ R19, R22, R11 ;  /* 0x0000000b16137220 */ /* 0x000fe20000410000 */
[----:B------:R-:W-:Y:S01]  /*10d0*/  FMUL.FTZ R17, R2, R17 ;  /* 0x0000001102117220 */ /* 0x000fe20000410000 */
[C---:B------:R-:W-:Y:S01]  /*10e0*/  SHF.L.U32 R7, R43.reuse, 0x10, RZ ;  /* 0x000000102b077819 */ /* 0x040fe200000006ff */
[----:B------:R-:W-:Y:S01]  /*10f0*/  FADD.FTZ R21, -R32, R21 ;  /* 0x0000001520157221 */ /* 0x000fe20000010100 */
[----:B------:R-:W-:-:S02]  /*1100*/  PRMT R13, R43, 0x7632, R13 ;  /* 0x000076322b0d7816 */ /* 0x000fc4000000000d */
[----:B------:R-:W-:Y:S01]  /*1110*/  SHF.L.U32 R23, R10, 0x10, RZ ;  /* 0x000000100a177819 */ /* 0x000fe200000006ff */
[----:B------:R-:W-:Y:S01]  /*1120*/  FFMA.FTZ R19, R17, R19, R12 ;  /* 0x0000001311137223 */ /* 0x000fe2000001000c */
[----:B------:R-:W-:Y:S01]  /*1130*/  FFMA.FTZ R8, R5, R4, R8 ;  /* 0x0000000405087223 */ /* 0x000fe20000010008 */
[----:B------:R-:W-:Y:S02]  /*1140*/  IMAD.U32 R13, R13, 0x10000, RZ ;  /* 0x000100000d0d7824 */ /* 0x000fe400078e00ff */
[----:B------:R-:W-:Y:S01]  /*1150*/  FMUL.FTZ R12, R4, R7 ;  /* 0x00000007040c7220 */ /* 0x000fe20000410000 */
[----:B------:R-:W-:Y:S01]  /*1160*/  FMUL.FTZ R80, R2, R21 ;  /* 0x0000001502507220 */ /* 0x000fe20000410000 */
[----:B------:R-:W-:Y:S01]  /*1170*/  FADD.FTZ R23, -R32, R23 ;  /* 0x0000001720177221 */ /* 0x000fe20000010100 */
[C---:B------:R-:W-:Y:S01]  /*1180*/  FADD.FTZ R20, R15.reuse, R31 ;  /* 0x0000001f0f147221 */ /* 0x040fe20000010000 */
[----:B------:R-:W-:Y:S01]  /*1190*/  FFMA.FTZ R10, R15, R68, R8 ;  /* 0x000000440f0a7223 */ /* 0x000fe20000010008 */
[----:B------:R-:W-:Y:S01]  /*11a0*/  FFMA.FTZ R16, R17, R11, R16 ;  /* 0x0000000b11107223 */ /* 0x000fe20000010010 */
[----:B------:R-:W-:Y:S01]  /*11b0*/  FFMA.FTZ R12, R80, R12, R19 ;  /* 0x0000000c500c7223 */ /* 0x000fe20000010013 */
[----:B------:R-:W-:Y:S01]  /*11c0*/  FMUL.FTZ R23, R2, R23 ;  /* 0x0000001702177220 */ /* 0x000fe20000410000 */
[----:B------:R-:W-:Y:S01]  /*11d0*/  FMUL.FTZ R15, R68, R13 ;  /* 0x0000000d440f7220 */ /* 0x000fe20000410000 */
[----:B------:R-:W-:-:S02]  /*11e0*/  SHF.L.U32 R17, R44, 0x10, RZ ;  /* 0x000000102c117819 */ /* 0x000fc400000006ff */
[----:B------:R-:W-:Y:S01]  /*11f0*/  PRMT R21, R44, 0x7632, R21 ;  /* 0x000076322c157816 */ /* 0x000fe20000000015 */
[C---:B------:R-:W-:Y:S01]  /*1200*/  FFMA.FTZ R27, R23.reuse, R13, R30 ;  /* 0x0000000d171b7223 */ /* 0x040fe2000001001e */
[----:B------:R-:W-:Y:S01]  /*1210*/  FFMA.FTZ R15, R23, R15, R12 ;  /* 0x0000000f170f7223 */ /* 0x000fe2000001000c */
[----:B------:R-:W-:Y:S01]  /*1220*/  SHF.L.U32 R8, R46, 0x10, RZ ;  /* 0x000000102e087819 */ /* 0x000fe200000006ff */
[----:B------:R-:W-:Y:S01]  /*1230*/  FADD.FTZ R23, -R32, R17 ;  /* 0x0000001120177221 */ /* 0x000fe20000010100 */
[----:B------:R-:W-:Y:S01]  /*1240*/  PRMT R19, R46, 0x7632, R19 ;  /* 0x000076322e137816 */ /* 0x000fe20000000013 */
[----:B------:R-:W-:Y:S01]  /*1250*/  FFMA.FTZ R17, R3, R6, R10 ;  /* 0x0000000603117223 */ /* 0x000fe2000001000a */
[----:B------:R-:W-:Y:S02]  /*1260*/  IMAD.U32 R21, R21, 0x10000, RZ ;  /* 0x0001000015157824 */ /* 0x000fe400078e00ff */
[----:B------:R-:W-:Y:S01]  /*1270*/  FMUL.FTZ R10, R3, R8 ;  /* 0x00000008030a7220 */ /* 0x000fe20000410000 */
[----:B------:R-:W-:Y:S01]  /*1280*/  SHF.L.U32 R19, R19, 0x10, RZ ;  /* 0x0000001013137819 */ /* 0x000fe200000006ff */
[----:B------:R-:W-:Y:S01]  /*1290*/  FMUL.FTZ R78, R2, R23 ;  /* 0x00000017024e7220 */ /* 0x000fe20000410000 */
[----:B------:R-:W-:Y:S01]  /*12a0*/  FADD.FTZ R26, R9, R11 ;  /* 0x0000000b091a7221 */ /* 0x000fe20000010000 */
[----:B------:R-:W-:Y:S01]  /*12b0*/  FFMA.FTZ R17, R22, R11, R17 ;  /* 0x0000000b16117223 */ /* 0x000fe20000010011 */
[C---:B------:R-:W-:Y:S01]  /*12c0*/  SHF.L.U32 R77, R45.reuse, 0x10, RZ ;  /* 0x000000102d4d7819 */ /* 0x040fe200000006ff */
[----:B------:R-:W-:Y:S01]  /*12d0*/  FADD.FTZ R21, -R32, R21 ;  /* 0x0000001520157221 */ /* 0x000fe20000010100 */
[----:B------:R-:W-:Y:S01]  /*12e0*/  PRMT R11, R45, 0x7632, R11 ;  /* 0x000076322d0b7816 */ /* 0x000fe2000000000b */
[--C-:B------:R-:W-:Y:S01]  /*12f0*/  FFMA.FTZ R10, R78, R10, R15.reuse ;  /* 0x0000000a4e0a7223 */ /* 0x100fe2000001000f */
[----:B------:R-:W-:Y:S01]  /*1300*/  FMUL.FTZ R12, R22, R19 ;  /* 0x00000013160c7220 */ /* 0x000fe20000410000 */
[----:B------:R-:W-:Y:S01]  /*1310*/  FMUL.FTZ R31, R2, R21 ;  /* 0x00000015021f7220 */ /* 0x000fe20000410000 */
        /* <DEDUP_REMOVED lines=8> */
[----:B------:R-:W-:Y:S01]  /*13a0*/  FADD.FTZ R11, -R32, R11 ;  /* 0x0000000b200b7221 */ /* 0x000fe20000010100 */
[----:B------:R-:W-:Y:S01]  /*13b0*/  FFMA.FTZ R17, R4, R7, R17 ;  /* 0x0000000704117223 */ /* 0x000fe20000010011 */
[----:B------:R-:W-:Y:S01]  /*13c0*/  FMUL.FTZ R14, R68, R15 ;  /* 0x0000000f440e7220 */ /* 0x000fe20000410000 */
[----:B------:R-:W-:Y:S01]  /*13d0*/  FFMA.FTZ R21, R77, R21, R10 ;  /* 0x000000154d157223 */ /* 0x000fe2000001000a */
[----:B------:R-:W-:Y:S01]  /*13e0*/  FMUL.FTZ R10, R2, R11 ;  /* 0x0000000b020a7220 */ /* 0x000fe20000410000 */
[--C-:B------:R-:W-:Y:S01]  /*13f0*/  FFMA.FTZ R12, R68, R13, R17.reuse ;  /* 0x0000000d440c7223 */ /* 0x100fe20000010011 */
[C---:B------:R-:W-:Y:S01]  /*1400*/  IMAD.U32 R33, R48.reuse, 0x10000, RZ ;  /* 0x0001000030217824 */ /* 0x040fe200078e00ff */
[----:B------:R-:W-:Y:S01]  /*1410*/  PRMT R17, R48, 0x7632, R17 ;  /* 0x0000763230117816 */ /* 0x000fe20000000011 */
[C---:B------:R-:W-:Y:S01]  /*1420*/  FFMA.FTZ R27, R10.reuse, R15, R27 ;  /* 0x0000000f0a1b7223 */ /* 0x040fe2000001001b */
[----:B------:R-:W-:Y:S01]  /*1430*/  FFMA.FTZ R21, R10, R14, R21 ;  /* 0x0000000e0a157223 */ /* 0x000fe20000010015 */
[----:B------:R-:W-:Y:S01]  /*1440*/  FADD.FTZ R20, R20, R13 ;  /* 0x0000000d14147221 */ /* 0x000fe20000010000 */
[----:B------:R-:W-:Y:S01]  /*1450*/  SHF.L.U32 R10, R50, 0x10, RZ ;  /* 0x00000010320a7819 */ /* 0x000fe200000006ff */
[----:B------:R-:W-:Y:S01]  /*1460*/  FADD.FTZ R33, -R32, R33 ;  /* 0x0000002120217221 */ /* 0x000fe20000010100 */
[----:B------:R-:W-:-:S02]  /*1470*/  PRMT R13, R50, 0x7632, R13 ;  /* 0x00007632320d7816 */ /* 0x000fc4000000000d */
[----:B------:R-:W-:Y:S01]  /*1480*/  SHF.L.U32 R17, R17, 0x10, RZ ;  /* 0x0000001011117819 */ /* 0x000fe200000006ff */
[C-C-:B------:R-:W-:Y:S01]  /*1490*/  FFMA.FTZ R23, R3.reuse, R8, R12.reuse ;  /* 0x0000000803177223 */ /* 0x140fe2000001000c */
[----:B------:R-:W-:Y:S01]  /*14a0*/  FMUL.FTZ R11, R3, R10 ;  /* 0x0000000a030b7220 */ /* 0x000fe20000410000 */
[----:B------:R-:W-:Y:S01]  /*14b0*/  FMUL.FTZ R76, R2, R33 ;  /* 0x00000021024c7220 */ /* 0x000fe20000410000 */
[----:B------:R-:W-:Y:S02]  /*14c0*/  IMAD.U32 R13, R13, 0x10000, RZ ;  /* 0x000100000d0d7824 */ /* 0x000fe400078e00ff */
[----:B------:R-:W-:Y:S01]  /*14d0*/  FADD.FTZ R17, -R32, R17 ;  /* 0x0000001120117221 */ /* 0x000fe20000010100 */
[C---:B------:R-:W-:Y:S02]  /*14e0*/  SHF.L.U32 R75, R49.reuse, 0x10, RZ ;  /* 0x00000010314b7819 */ /* 0x040fe400000006ff */
[----:B------:R-:W-:Y:S01]  /*14f0*/  PRMT R12, R49, 0x7632, R12 ;  /* 0x00007632310c7816 */ /* 0x000fe2000000000c */
[----:B------:R-:W-:Y:S01]  /*1500*/  FFMA.FTZ R18, R22, R19, R23 ;  /* 0x0000001316127223 */ /* 0x000fe20000010017 */
[----:B------:R-:W-:Y:S01]  /*1510*/  FFMA.FTZ R21, R76, R11, R21 ;  /* 0x0000000b4c157223 */ /* 0x000fe20000010015 */
[--C-:B------:R-:W-:Y:S01]  /*1520*/  FFMA.FTZ R31, R31, R19, R16.reuse ;  /* 0x000000131f1f7223 */ /* 0x100fe20000010010 */
[----:B------:R-:W-:Y:S01]  /*1530*/  FMUL.FTZ R14, R22, R13 ;  /* 0x0000000d160e7220 */ /* 0x000fe20000410000 */
[----:B------:R-:W-:Y:S01]  /*1540*/  FMUL.FTZ R17, R2, R17 ;  /* 0x0000001102117220 */ /* 0x000fe20000410000 */
[C---:B------:R-:W-:Y:S01]  /*1550*/  SHF.L.U32 R11, R51.reuse, 0x10, RZ ;  /* 0x00000010330b7819 */ /* 0x040fe200000006ff */
[----:B------:R-:W-:Y:S01]  /*1560*/  FADD.FTZ R75, -R32, R75 ;  /* 0x0000004b204b7221 */ /* 0x000fe20000010100 */
[----:B------:R-:W-:Y:S01]  /*1570*/  PRMT R16, R51, 0x7632, R16 ;  /* 0x0000763233107816 */ /* 0x000fe20000000010 */
[----:B------:R-:W-:-:S02]  /*1580*/  IMAD.U32 R12, R12, 0x10000, RZ ;  /* 0x000100000c0c7824 */ /* 0x000fc400078e00ff */
[----:B------:R-:W-:Y:S01]  /*1590*/  FFMA.FTZ R18, R4, R9, R18 ;  /* 0x0000000904127223 */ /* 0x000fe20000010012 */
[----:B------:R-:W-:Y:S01]  /*15a0*/  FFMA.FTZ R21, R17, R14, R21 ;  /* 0x0000000e11157223 */ /* 0x000fe20000010015 */
[----:B------:R-:W-:Y:S01]  /*15b0*/  SHF.L.U32 R16, R16, 0x10, RZ ;  /* 0x0000001010107819 */ /* 0x000fe200000006ff */
[----:B------:R-:W-:Y:S01]  /*15c0*/  FMUL.FTZ R14, R4, R11 ;  /* 0x0000000b040e7220 */ /* 0x000fe20000410000 */
[----:B------:R-:W-:Y:S01]  /*15d0*/  FMUL.FTZ R75, R2, R75 ;  /* 0x0000004b024b7220 */ /* 0x000fe20000410000 */
[----:B------:R-:W-:Y:S01]  /*15e0*/  FADD.FTZ R12, -R32, R12 ;  /* 0x0000000c200c7221 */ /* 0x000fe20000010100 */
[----:B------:R-:W-:Y:S01]  /*15f0*/  FADD.FTZ R20, R20, R15 ;  /* 0x0000000f14147221 */ /* 0x000fe20000010000 */
[--C-:B------:R-:W-:Y:S01]  /*1600*/  FFMA.FTZ R15, R68, R15, R18.reuse ;  /* 0x0000000f440f7223 */ /* 0x100fe20000010012 */
[----:B------:R-:W-:Y:S01]  /*1610*/  FFMA.FTZ R21, R75, R14, R21 ;  /* 0x0000000e4b157223 */ /* 0x000fe20000010015 */
[----:B------:R-:W-:Y:S01]  /*1620*/  FADD.FTZ R26, R26, R19 ;  /* 0x000000131a1a7221 */ /* 0x000fe20000010000 */
[----:B------:R-:W-:Y:S01]  /*1630*/  FMUL.FTZ R12, R2, R12 ;  /* 0x0000000c020c7220 */ /* 0x000fe20000410000 */
[----:B------:R-:W-:Y:S01]  /*1640*/  FMUL.FTZ R14, R68, R16 ;  /* 0x00000010440e7220 */ /* 0x000fe20000410000 */
[C---:B------:R-:W-:Y:S01]  /*1650*/  SHF.L.U32 R74, R52.reuse, 0x10, RZ ;  /* 0x00000010344a7819 */ /* 0x040fe200000006ff */
[----:B------:R-:W-:Y:S01]  /*1660*/  FFMA.FTZ R15, R3, R10, R15 ;  /* 0x0000000a030f7223 */ /* 0x000fe2000001000f */
[----:B------:R-:W-:Y:S01]  /*1670*/  PRMT R19, R52, 0x7632, R19 ;  /* 0x0000763234137816 */ /* 0x000fe20000000013 */
[-C--:B------:R-:W-:Y:S01]  /*1680*/  FFMA.FTZ R31, R17, R13.reuse, R31 ;  /* 0x0000000d111f7223 */ /* 0x080fe2000001001f */
[C---:B------:R-:W-:Y:S01]  /*1690*/  FFMA.FTZ R27, R12.reuse, R16, R27 ;  /* 0x000000100c1b7223 */ /* 0x040fe2000001001b */
[----:B------:R-:W-:Y:S01]  /*16a0*/  FFMA.FTZ R21, R12, R14, R21 ;  /* 0x0000000e0c157223 */ /* 0x000fe20000010015 */
[----:B------:R-:W-:Y:S01]  /*16b0*/  FADD.FTZ R26, R26, R13 ;  /* 0x0000000d1a1a7221 */ /* 0x000fe20000010000 */
[C---:B------:R-:W-:Y:S01]  /*16c0*/  IMAD.U32 R12, R54.reuse, 0x10000, RZ ;  /* 0x00010000360c7824 */ /* 0x040fe200078e00ff */
[----:B------:R-:W-:Y:S01]  /*16d0*/  PRMT R18, R54, 0x7632, R18 ;  /* 0x0000763236127816 */ /* 0x000fe20000000012 */
[----:B------:R-:W-:Y:S01]  /*16e0*/  FADD.FTZ R74, -R32, R74 ;  /* 0x0000004a204a7221 */ /* 0x000fe20000010100 */
[----:B------:R-:W-:Y:S01]  /*16f0*/  SHF.L.U32 R19, R19, 0x10, RZ ;  /* 0x0000001013137819 */ /* 0x000fe200000006ff */
[----:B------:R-:W-:Y:S01]  /*1700*/  FFMA.FTZ R13, R22, R13, R15 ;  /* 0x0000000d160d7223 */ /* 0x000fe2000001000f */
[----:B------:R-:W-:Y:S01]  /*1710*/  FMUL.FTZ R14, R3, R12 ;  /* 0x0000000c030e7220 */ /* 0x000fe20000410000 */
[----:B------:R-:W-:Y:S01]  /*1720*/  FMUL.FTZ R74, R2, R74 ;  /* 0x0000004a024a7220 */ /* 0x000fe20000410000 */
[----:B------:R-:W-:Y:S01]  /*1730*/  SHF.L.U32 R18, R18, 0x10, RZ ;  /* 0x0000001012127819 */ /* 0x000fe200000006ff */
[----:B------:R-:W-:Y:S01]  /*1740*/  FFMA.FTZ R13, R4, R11, R13 ;  /* 0x0000000b040d7223 */ /* 0x000fe2000001000d */
[----:B------:R-:W-:Y:S01]  /*1750*/  FADD.FTZ R19, -R32, R19 ;  /* 0x0000001320137221 */ /* 0x000fe20000010100 */
[C---:B------:R-:W-:Y:S01]  /*1760*/  IMAD.U32 R73, R53.reuse, 0x10000, RZ ;  /* 0x0001000035497824 */ /* 0x040fe200078e00ff */
[----:B------:R-:W-:Y:S01]  /*1770*/  PRMT R15, R53, 0x7632, R15 ;  /* 0x00007632350f7816 */ /* 0x000fe2000000000f */
[----:B------:R-:W-:Y:S01]  /*1780*/  FADD.FTZ R20, R20, R16 ;  /* 0x0000001014147221 */ /* 0x000fe20000010000 */
[----:B------:R-:W-:Y:S01]  /*1790*/  FFMA.FTZ R21, R74, R14, R21 ;  /* 0x0000000e4a157223 */ /* 0x000fe20000010015 */
        /* <DEDUP_REMOVED lines=13> */
[----:B------:R-:W-:Y:S01]  /*1870*/  FFMA.FTZ R31, R19, R18, R31 ;  /* 0x00000012131f7223 */ /* 0x000fe2000001001f */
[----:B------:R-:W-:Y:S01]  /*1880*/  FFMA.FTZ R21, R73, R14, R21 ;  /* 0x0000000e49157223 */ /* 0x000fe20000010015 */
[----:B------:R-:W-:Y:S01]  /*1890*/  FADD.FTZ R26, R26, R18 ;  /* 0x000000121a1a7221 */ /* 0x000fe20000010000 */
[----:B------:R-:W-:Y:S01]  /*18a0*/  FMUL.FTZ R14, R68, R17 ;  /* 0x00000011440e7220 */ /* 0x000fe20000410000 */
[----:B------:R-:W-:Y:S01]  /*18b0*/  FMUL.FTZ R15, R2, R15 ;  /* 0x0000000f020f7220 */ /* 0x000fe20000410000 */
[----:B------:R-:W-:Y:S01]  /*18c0*/  FFMA.FTZ R18, R22, R18, R16 ;  /* 0x0000001216127223 */ /* 0x000fe20000010010 */
[----:B------:R-:W-:-:S02]  /*18d0*/  SHF.L.U32 R72, R56, 0x10, RZ ;  /* 0x0000001038487819 */ /* 0x000fc400000006ff */
[----:B------:R-:W-:Y:S01]  /*18e0*/  PRMT R16, R56, 0x7632, R16 ;  /* 0x0000763238107816 */ /* 0x000fe20000000010 */
[C---:B------:R-:W-:Y:S01]  /*18f0*/  FFMA.FTZ R21, R15.reuse, R14, R21 ;  /* 0x0000000e0f157223 */ /* 0x040fe20000010015 */
[----:B------:R-:W-:Y:S01]  /*1900*/  SHF.L.U32 R14, R58, 0x10, RZ ;  /* 0x000000103a0e7819 */ /* 0x000fe200000006ff */
[----:B------:R-:W-:Y:S01]  /*1910*/  FADD.FTZ R72, -R32, R72 ;  /* 0x0000004820487221 */ /* 0x000fe20000010100 */
[----:B------:R-:W-:Y:S01]  /*1920*/  PRMT R19, R58, 0x7632, R19 ;  /* 0x000076323a137816 */ /* 0x000fe20000000013 */
[----:B------:R-:W-:Y:S02]  /*1930*/  IMAD.U32 R16, R16, 0x10000, RZ ;  /* 0x0001000010107824 */ /* 0x000fe400078e00ff */
[----:B------:R-:W-:Y:S01]  /*1940*/  FFMA.FTZ R18, R4, R13, R18 ;  /* 0x0000000d04127223 */ /* 0x000fe20000010012 */
[-C--:B------:R-:W-:Y:S01]  /*1950*/  FFMA.FTZ R27, R15, R17.reuse, R27 ;  /* 0x000000110f1b7223 */ /* 0x080fe2000001001b */
[----:B------:R-:W-:Y:S01]  /*1960*/  FADD.FTZ R20, R20, R17 ;  /* 0x0000001114147221 */ /* 0x000fe20000010000 */
[----:B------:R-:W-:Y:S01]  /*1970*/  SHF.L.U32 R19, R19, 0x10, RZ ;  /* 0x0000001013137819 */ /* 0x000fe200000006ff */
[----:B------:R-:W-:Y:S01]  /*1980*/  FMUL.FTZ R15, R3, R14 ;  /* 0x0000000e030f7220 */ /* 0x000fe20000410000 */
[----:B------:R-:W-:Y:S01]  /*1990*/  FMUL.FTZ R72, R2, R72 ;  /* 0x0000004802487220 */ /* 0x000fe20000410000 */
[----:B------:R-:W-:Y:S01]  /*19a0*/  FFMA.FTZ R17, R68, R17, R18 ;  /* 0x0000001144117223 */ /* 0x000fe20000010012 */
[----:B------:R-:W-:Y:S01]  /*19b0*/  FADD.FTZ R16, -R32, R16 ;  /* 0x0000001020107221 */ /* 0x000fe20000010100 */
[----:B------:R-:W-:-:S02]  /*19c0*/  SHF.L.U32 R33, R57, 0x10, RZ ;  /* 0x0000001039217819 */ /* 0x000fc400000006ff */
[----:B------:R-:W-:Y:S01]  /*19d0*/  PRMT R18, R57, 0x7632, R18 ;  /* 0x0000763239127816 */ /* 0x000fe20000000012 */
[----:B------:R-:W-:Y:S01]  /*19e0*/  FFMA.FTZ R21, R72, R15, R21 ;  /* 0x0000000f48157223 */ /* 0x000fe20000010015 */
[----:B------:R-:W-:Y:S01]  /*19f0*/  FMUL.FTZ R16, R2, R16 ;  /* 0x0000001002107220 */ /* 0x000fe20000410000 */
[-C--:B------:R-:W-:Y:S01]  /*1a00*/  FMUL.FTZ R30, R22, R19.reuse ;  /* 0x00000013161e7220 */ /* 0x080fe20000410000 */
[C---:B------:R-:W-:Y:S01]  /*1a10*/  IMAD.U32 R15, R59.reuse, 0x10000, RZ ;  /* 0x000100003b0f7824 */ /* 0x040fe200078e00ff */
[----:B------:R-:W-:Y:S01]  /*1a20*/  PRMT R23, R59, 0x7632, R23 ;  /* 0x000076323b177816 */ /* 0x000fe20000000017 */
[----:B------:R-:W-:Y:S01]  /*1a30*/  FADD.FTZ R33, -R32, R33 ;  /* 0x0000002120217221 */ /* 0x000fe20000010100 */
[----:B------:R-:W-:Y:S01]  /*1a40*/  SHF.L.U32 R18, R18, 0x10, RZ ;  /* 0x0000001012127819 */ /* 0x000fe200000006ff */
[----:B------:R-:W-:Y:S01]  /*1a50*/  FFMA.FTZ R17, R3, R14, R17 ;  /* 0x0000000e03117223 */ /* 0x000fe20000010011 */
[C---:B------:R-:W-:Y:S01]  /*1a60*/  FFMA.FTZ R29, R16.reuse, R19, R31 ;  /* 0x00000013101d7223 */ /* 0x040fe2000001001f */
[----:B------:R-:W-:Y:S01]  /*1a70*/  FFMA.FTZ R21, R16, R30, R21 ;  /* 0x0000001e10157223 */ /* 0x000fe20000010015 */
[----:B------:R-:W-:Y:S01]  /*1a80*/  SHF.L.U32 R23, R23, 0x10, RZ ;  /* 0x0000001017177819 */ /* 0x000fe200000006ff */
[----:B------:R-:W-:Y:S01]  /*1a90*/  FMUL.FTZ R16, R4, R15 ;  /* 0x0000000f04107220 */ /* 0x000fe20000410000 */
[----:B------:R-:W-:Y:S01]  /*1aa0*/  FMUL.FTZ R33, R2, R33 ;  /* 0x0000002102217220 */ /* 0x000fe20000410000 */
[----:B------:R-:W-:Y:S01]  /*1ab0*/  FADD.FTZ R28, R26, R19 ;  /* 0x000000131a1c7221 */ /* 0x000fe20000010000 */
[----:B------:R-:W-:Y:S01]  /*1ac0*/  FADD.FTZ R18, -R32, R18 ;  /* 0x0000001220127221 */ /* 0x000fe20000010100 */
[----:B------:R-:W-:Y:S01]  /*1ad0*/  FFMA.FTZ R19, R22, R19, R17 ;  /* 0x0000001316137223 */ /* 0x000fe20000010011 */
[C---:B------:R-:W-:Y:S01]  /*1ae0*/  IMAD.U32 R17, R60.reuse, 0x10000, RZ ;  /* 0x000100003c117824 */ /* 0x040fe200078e00ff */
[----:B------:R-:W-:Y:S01]  /*1af0*/  PRMT R71, R60, 0x7632, R71 ;  /* 0x000076323c477816 */ /* 0x000fe20000000047 */
[----:B------:R-:W-:Y:S01]  /*1b00*/  FFMA.FTZ R21, R33, R16, R21 ;  /* 0x0000001021157223 */ /* 0x000fe20000010015 */
[----:B------:R-:W-:Y:S01]  /*1b10*/  FMUL.FTZ R18, R2, R18 ;  /* 0x0000001202127220 */ /* 0x000fe20000410000 */
[----:B------:R-:W-:Y:S01]  /*1b20*/  FMUL.FTZ R26, R68, R23 ;  /* 0x00000017441a7220 */ /* 0x000fe20000410000 */
[----:B------:R-:W-:Y:S01]  /*1b30*/  SHF.L.U32 R16, R62, 0x10, RZ ;  /* 0x000000103e107819 */ /* 0x000fe200000006ff */
[----:B------:R-:W-:Y:S01]  /*1b40*/  FADD.FTZ R17, -R32, R17 ;  /* 0x0000001120117221 */ /* 0x000fe20000010100 */
[----:B------:R-:W-:Y:S01]  /*1b50*/  PRMT R70, R62, 0x7632, R70 ;  /* 0x000076323e467816 */ /* 0x000fe20000000046 */
[----:B------:R-:W-:Y:S01]  /*1b60*/  FFMA.FTZ R19, R4, R15, R19 ;  /* 0x0000000f04137223 */ /* 0x000fe20000010013 */
[----:B------:R-:W-:Y:S01]  /*1b70*/  SHF.L.U32 R71, R71, 0x10, RZ ;  /* 0x0000001047477819 */ /* 0x000fe200000006ff */
[----:B------:R0:W-:Y:S01]  /*1b80*/  STL [R1+0x38], R90 ;  /* 0x0000385a01007387 */ /* 0x0001e20000100800 */
[----:B------:R-:W-:Y:S01]  /*1b90*/  FFMA.FTZ R21, R18, R26, R21 ;  /* 0x0000001a12157223 */ /* 0x000fe20000010015 */
[----:B------:R-:W-:Y:S01]  /*1ba0*/  FADD.FTZ R93, R20, R23 ;  /* 0x00000017145d7221 */ /* 0x000fe20000010000 */
[----:B------:R-:W-:Y:S01]  /*1bb0*/  FMUL.FTZ R17, R2, R17 ;  /* 0x0000001102117220 */ /* 0x000fe20000410000 */
[----:B------:R-:W-:-:S02]  /*1bc0*/  IMAD.U32 R70, R70, 0x10000, RZ ;  /* 0x0001000046467824 */ /* 0x000fc400078e00ff */
[----:B------:R-:W-:Y:S01]  /*1bd0*/  FADD.FTZ R71, -R32, R71 ;  /* 0x0000004720477221 */ /* 0x000fe20000010100 */
[----:B------:R-:W-:Y:S01]  /*1be0*/  PRMT R26, R61, 0x7632, R26 ;  /* 0x000076323d1a7816 */ /* 0x000fe2000000001a */
[-C--:B0-----:R-:W-:Y:S01]  /*1bf0*/  FFMA.FTZ R90, R18, R23.reuse, R27 ;  /* 0x00000017125a7223 */ /* 0x081fe2000001001b */
[----:B------:R-:W-:Y:S01]  /*1c00*/  FMUL.FTZ R18, R3, R16 ;  /* 0x0000001003127220 */ /* 0x000fe20000410000 */
[----:B------:R-:W-:Y:S01]  /*1c10*/  FFMA.FTZ R23, R68, R23, R19 ;  /* 0x0000001744177223 */ /* 0x000fe20000010013 */
[----:B------:R-:W-:Y:S01]  /*1c20*/  SHF.L.U32 R19, R61, 0x10, RZ ;  /* 0x000000103d137819 */ /* 0x000fe200000006ff */
[----:B------:R-:W-:Y:S01]  /*1c30*/  FMUL.FTZ R20, R22, R70 ;  /* 0x0000004616147220 */ /* 0x000fe20000410000 */
[----:B------:R-:W-:Y:S01]  /*1c40*/  FFMA.FTZ R21, R17, R18, R21 ;  /* 0x0000001211157223 */ /* 0x000fe20000010015 */
[C---:B------:R-:W-:Y:S01]  /*1c50*/  PRMT R79, R63.reuse, 0x7632, R79 ;  /* 0x000076323f4f7816 */ /* 0x040fe2000000004f */
[----:B------:R-:W-:Y:S01]  /*1c60*/  FMUL.FTZ R71, R2, R71 ;  /* 0x0000004702477220 */ /* 0x000fe20000410000 */
[----:B------:R-:W-:Y:S01]  /*1c70*/  SHF.L.U32 R18, R63, 0x10, RZ ;  /* 0x000000103f127819 */ /* 0x000fe200000006ff */
[----:B------:R-:W-:Y:S01]  /*1c80*/  FADD.FTZ R19, -R32, R19 ;  /* 0x0000001320137221 */ /* 0x000fe20000010100 */
[----:B------:R-:W-:-:S02]  /*1c90*/  IMAD.U32 R26, R26, 0x10000, RZ ;  /* 0x000100001a1a7824 */ /* 0x000fc400078e00ff */
        /* <DEDUP_REMOVED lines=9> */
[----:B------:R-:W-:Y:S01]  /*1d30*/  SHF.L.U32 R21, R64, 0x10, RZ ;  /* 0x0000001040157819 */ /* 0x000fe200000006ff */
[----:B------:R-:W-:Y:S01]  /*1d40*/  FFMA.FTZ R23, R22, R70, R23 ;  /* 0x0000004616177223 */ /* 0x000fe20000010017 */
[----:B------:R-:W-:Y:S01]  /*1d50*/  PRMT R69, R64, 0x7632, R69 ;  /* 0x0000763240457816 */ /* 0x000fe20000000045 */
[----:B------:R-:W-:Y:S01]  /*1d60*/  FFMA.FTZ R27, R92, R27, R20 ;  /* 0x0000001b5c1b7223 */ /* 0x000fe20000010014 */
[----:B------:R-:W-:Y:S01]  /*1d70*/  SHF.L.U32 R20, R66, 0x10, RZ ;  /* 0x0000001042147819 */ /* 0x000fe200000006ff */
[----:B------:R-:W-:Y:S01]  /*1d80*/  FADD.FTZ R21, -R32, R21 ;  /* 0x0000001520157221 */ /* 0x000fe20000010100 */
[----:B------:R-:W-:Y:S01]  /*1d90*/  PRMT R31, R66, 0x7632, R31 ;  /* 0x00007632421f7816 */ /* 0x000fe2000000001f */
[----:B------:R-:W-:Y:S01]  /*1da0*/  FFMA.FTZ R23, R4, R18, R23 ;  /* 0x0000001204177223 */ /* 0x000fe20000010017 */
[----:B------:R-:W-:-:S02]  /*1db0*/  IMAD.U32 R69, R69, 0x10000, RZ ;  /* 0x0001000045457824 */ /* 0x000fc400078e00ff */
[----:B------:R-:W-:Y:S01]  /*1dc0*/  FMUL.FTZ R21, R2, R21 ;  /* 0x0000001502157220 */ /* 0x000fe20000410000 */
[----:B------:R-:W-:Y:S01]  /*1dd0*/  FMUL.FTZ R26, R3, R20 ;  /* 0x00000014031a7220 */ /* 0x000fe20000410000 */
[----:B------:R-:W-:Y:S01]  /*1de0*/  SHF.L.U32 R31, R31, 0x10, RZ ;  /* 0x000000101f1f7819 */ /* 0x000fe200000006ff */
[----:B------:R-:W-:Y:S01]  /*1df0*/  FFMA.FTZ R23, R68, R79, R23 ;  /* 0x0000004f44177223 */ /* 0x000fe20000010017 */
[----:B------:R-:W-:Y:S01]  /*1e00*/  FADD.FTZ R69, -R32, R69 ;  /* 0x0000004520457221 */ /* 0x000fe20000010100 */
[----:B------:R-:W-:Y:S02]  /*1e10*/  FFMA.FTZ R27, R21, R26, R27 ;  /* 0x0000001a151b7223 */ /* 0x000fe4000001001b */
[----:B------:R-:W-:Y:S01]  /*1e20*/  FFMA.FTZ R26, R3, R20, R23 ;  /* 0x00000014031a7223 */ /* 0x000fe20000010017 */
[----:B------:R-:W-:Y:S01]  /*1e30*/  FMUL.FTZ R69, R2, R69 ;  /* 0x0000004502457220 */ /* 0x000fe20000410000 */
[----:B------:R-:W-:-:S04]  /*1e40*/  FMUL.FTZ R23, R22, R31 ;  /* 0x0000001f16177220 */ /* 0x000fc80000410000 */
[----:B------:R-:W-:Y:S01]  /*1e50*/  FFMA.FTZ R27, R69, R23, R27 ;  /* 0x00000017451b7223 */ /* 0x000fe2000001001b */
[----:B------:R-:W-:Y:S02]  /*1e60*/  IMAD.U32 R23, R65, 0x10000, RZ ;  /* 0x0001000041177824 */ /* 0x000fe400078e00ff */
[----:B------:R-:W-:Y:S01]  /*1e70*/  FFMA.FTZ R26, R22, R31, R26 ;  /* 0x0000001f161a7223 */ /* 0x000fe2000001001a */
[----:B------:R-:W-:Y:S01]  /*1e80*/  SHF.L.U32 R22, R67, 0x10, RZ ;  /* 0x0000001043167819 */ /* 0x000fe200000006ff */
[----:B------:R-:W-:-:S04]  /*1e90*/  FADD.FTZ R23, -R32, R23 ;  /* 0x0000001720177221 */ /* 0x000fc80000010100 */
[----:B------:R-:W-:Y:S01]  /*1ea0*/  FMUL.FTZ R30, R4, R22 ;  /* 0x00000016041e7220 */ /* 0x000fe20000410000 */
[----:B------:R-:W-:-:S04]  /*1eb0*/  FMUL.FTZ R23, R2, R23 ;  /* 0x0000001702177220 */ /* 0x000fc80000410000 */
[--C-:B------:R-:W-:Y:S01]  /*1ec0*/  FFMA.FTZ R25, R23, R30, R27.reuse ;  /* 0x0000001e17197223 */ /* 0x100fe2000001001b */
[----:B------:R-:W-:Y:S02]  /*1ed0*/  PRMT R27, R65, 0x7632, R27 ;  /* 0x00007632411b7816 */ /* 0x000fe4000000001b */
[----:B------:R-:W-:Y:S02]  /*1ee0*/  PRMT R30, R67, 0x7632, R30 ;  /* 0x00007632431e7816 */ /* 0x000fe4000000001e */
[----:B------:R-:W-:Y:S01]  /*1ef0*/  SHF.L.U32 R27, R27, 0x10, RZ ;  /* 0x000000101b1b7819 */ /* 0x000fe200000006ff */
[----:B------:R-:W-:Y:S02]  /*1f00*/  FFMA.FTZ R26, R4, R22, R26 ;  /* 0x00000016041a7223 */ /* 0x000fe4000001001a */
[----:B------:R-:W-:Y:S02]  /*1f10*/  IMAD.U32 R30, R30, 0x10000, RZ ;  /* 0x000100001e1e7824 */ /* 0x000fe400078e00ff */
[----:B------:R-:W-:-:S02]  /*1f20*/  FADD.FTZ R27, -R32, R27 ;  /* 0x0000001b201b7221 */ /* 0x000fc40000010100 */
[----:B------:R-:W-:-:S03]  /*1f30*/  FFMA.FTZ R26, R68, R30, R26 ;  /* 0x0000001e441a7223 */ /* 0x000fc6000001001a */
[----:B------:R0:W-:Y:S02]  /*1f40*/  STL [R1], R27 ;  /* 0x0000001b01007387 */ /* 0x0001e40000100800 */
[----:B0-----:R-:W-:Y:S02]  /*1f50*/  FMUL.FTZ R27, R68, R30 ;  /* 0x0000001e441b7220 */ /* 0x001fe40000410000 */
[----:B------:R-:W2:Y:S01]  /*1f60*/  LDL.LU R68, [R1] ;  /* 0x0000000001447983 */ /* 0x000ea20000300800 */
[----:B------:R-:W-:Y:S01]  /*1f70*/  FFMA.FTZ R92, R92, R79, R90 ;  /* 0x0000004f5c5c7223 */ /* 0x000fe2000001005a */
[----:B------:R-:W-:Y:S01]  /*1f80*/  FADD.FTZ R79, R93, R79 ;  /* 0x0000004f5d4f7221 */ /* 0x000fe20000010000 */
[----:B--2---:R-:W-:-:S04]  /*1f90*/  FMUL.FTZ R68, R2, R68 ;  /* 0x0000004402447220 */ /* 0x004fc80000410000 */
[----:B------:R-:W-:Y:S02]  /*1fa0*/  FFMA.FTZ R27, R68, R27, R25 ;  /* 0x0000001b441b7223 */ /* 0x000fe40000010019 */
[----:B------:R-:W2:Y:S04]  /*1fb0*/  LDL.LU R25, [R1+0x48] ;  /* 0x0000480001197983 */ /* 0x000ea80000300800 */
[----:B------:R0:W-:Y:S04]  /*1fc0*/  STS.64 [R24], R26 ;  /* 0x0000001a18007388 */ /* 0x0001e80000000a00 */
[----:B0-----:R-:W3:Y:S01]  /*1fd0*/  LDL.LU R24, [R1+0x44] ;  /* 0x0000440001187983 */ /* 0x001ee20000300800 */
[----:B------:R-:W-:Y:S01]  /*1fe0*/  FFMA.FTZ R26, R71, R70, R29 ;  /* 0x00000046471a7223 */ /* 0x000fe2000001001d */
[----:B------:R-:W-:-:S02]  /*1ff0*/  FADD.FTZ R27, R28, R70 ;  /* 0x000000461c1b7221 */ /* 0x000fc40000010000 */
[----:B------:R-:W4:Y:S04]  /*2000*/  LDL.LU R29, [R1+0x40] ;  /* 0x00004000011d7983 */ /* 0x000f280000300800 */
[----:B------:R-:W4:Y:S04]  /*2010*/  LDL.LU R28, [R1+0x3c] ;  /* 0x00003c00011c7983 */ /* 0x000f280000300800 */
[----:B------:R0:W5:Y:S04]  /*2020*/  LDL.LU R90, [R1+0x38] ;  /* 0x00003800015a7983 */ /* 0x0001680000300800 */
[----:B------:R0:W5:Y:S01]  /*2030*/  LDL.LU R93, [R1+0x34] ;  /* 0x00003400015d7983 */ /* 0x0001620000300800 */
[----:B------:R-:W-:Y:S01]  /*2040*/  FADD.FTZ R27, R27, R31 ;  /* 0x0000001f1b1b7221 */ /* 0x000fe20000010000 */
[----:B------:R-:W-:Y:S01]  /*2050*/  FFMA.FTZ R26, R69, R31, R26 ;  /* 0x0000001f451a7223 */ /* 0x000fe2000001001a */
[----:B------:R-:W-:Y:S01]  /*2060*/  FADD.FTZ R31, R79, R30 ;  /* 0x0000001e4f1f7221 */ /* 0x000fe20000010000 */
[----:B------:R-:W-:-:S02]  /*2070*/  FFMA.FTZ R30, R68, R30, R92 ;  /* 0x0000001e441e7223 */ /* 0x000fc4000001005c */
[----:B------:R-:W1:Y:S01]  /*2080*/  S2R R92, SR_TID.X ;  /* 0x00000000005c7919 */ /* 0x000e620000002100 */
[----:B------:R-:W-:-:S04]  /*2090*/  UIADD3 UR9, UP0, UR11, 0x8, URZ ;  /* 0x000000080b097890 */ /* 0x000fc8000ff1e03f */
[----:B------:R-:W-:Y:S02]  /*20a0*/  UIADD3.X UR10, URZ, UR5, URZ, UP0, !UPT ;  /* 0x000000053f0a7290 */ /* 0x000fe400087fe43f */
[----:B------:R-:W-:-:S04]  /*20b0*/  UISETP.GE.U32.AND UP0, UPT, UR9, UR16, UPT ;  /* 0x000000100900728c */ /* 0x000fc8000bf06070 */
[----:B------:R-:W-:Y:S01]  /*20c0*/  UISETP.GE.AND.EX UP0, UPT, UR10, UR7, UPT, UP0 ;  /* 0x000000070a00728c */ /* 0x000fe2000bf06300 */
[----:B------:R-:W-:Y:S05]  /*20d0*/  BAR.SYNC.DEFER_BLOCKING 0x0 ;  /* 0x0000000000007b1d */ /* 0x000fea0000010000 */
[----:B------:R-:W-:Y:S02]  /*20e0*/  PLOP3.LUT P0, PT, PT, PT, UP0, 0x80, 0x0 ;  /* 0x000000000000781c */ /* 0x000fe40003f0f008 */
[----:B-1----:R-:W-:Y:S01]  /*20f0*/  ISETP.GT.U32.AND P1, PT, R92, 0x1f, PT ;  /* 0x0000001f5c00780c */ /* 0x002fe20003f24070 */
[----:B--2---:R-:W-:-:S04]  /*2100*/  FADD.FTZ R25, R0, R25 ;  /* 0x0000001900197221 */ /* 0x004fc80000010000 */
[----:B------:R-:W-:-:S04]  /*2110*/  FADD.FTZ R25, R25, R6 ;  /* 0x0000000619197221 */ /* 0x000fc80000010000 */
[----:B------:R-:W-:Y:S01]  /*2120*/  FADD.FTZ R25, R25, R8 ;  /* 0x0000000819197221 */ /* 0x000fe20000010000 */
[----:B---3--:R-:W-:Y:S01]  /*2130*/  FFMA.FTZ R24, R83, R0, R24 ;  /* 0x0000000053187223 */ /* 0x008fe20000010018 */
[----:B----4-:R-:W-:Y:S01]  /*2140*/  FADD.FTZ R29, R5, R29 ;  /* 0x0000001d051d7221 */ /* 0x010fe20000010000 */
[----:B------:R-:W-:-:S03]  /*2150*/  FFMA.FTZ R28, R82, R5, R28 ;  /* 0x00000005521c7223 */ /* 0x000fc6000001001c */
[----:B------:R-:W-:Y:S01]  /*2160*/  FADD.FTZ R29, R29, R7 ;  /* 0x000000071d1d7221 */ /* 0x000fe20000010000 */
[----:B------:R-:W-:Y:S01]  /*2170*/  FFMA.FTZ R24, R81, R6, R24 ;  /* 0x0000000651187223 */ /* 0x000fe20000010018 */
[----:B------:R-:W-:Y:S02]  /*2180*/  FFMA.FTZ R28, R80, R7, R28 ;  /* 0x00000007501c7223 */ /* 0x000fe4000001001c */
        /* <DEDUP_REMOVED lines=24> */
[----:B------:R-:W0:Y:S01]  /*2310*/  S2UR UR15, SR_CgaCtaId ;  /* 0x00000000000f79c3 */ /* 0x000e220000008800 */
[----:B------:R-:W-:Y:S01]  /*2320*/  UMOV UR5, 0x400 ;  /* 0x0000040000057882 */ /* 0x000fe20000000000 */
[----:B------:R-:W-:Y:S01]  /*2330*/  SHF.L.U32 R69, R92, 0x1, RZ ;  /* 0x000000015c457819 */ /* 0x000fe200000006ff */
[----:B------:R-:W-:Y:S03]  /*2340*/  STL [R1+0x40], R0 ;  /* 0x0000400001007387 */ /* 0x000fe60000100800 */
[----:B------:R-:W-:Y:S01]  /*2350*/  LOP3.LUT R69, R69, 0x18, RZ, 0xc0, !PT ;  /* 0x0000001845457812 */ /* 0x000fe200078ec0ff */
[----:B------:R-:W2:Y:S04]  /*2360*/  LDL R71, [R1+0x2c] ;  /* 0x00002c0001477983 */ /* 0x000ea80000100800 */
[----:B------:R1:W-:Y:S04]  /*2370*/  STL.64 [R1+0x38], R2 ;  /* 0x0000380201007387 */ /* 0x0003e80000100a00 */
[----:B-1----:R-:W3:Y:S01]  /*2380*/  LDL R2, [R1+0x28] ;  /* 0x0000280001027983 */ /* 0x002ee20000100800 */
[----:B0-----:R-:W-:-:S03]  /*2390*/  ULEA UR5, UR15, UR5, 0x18 ;  /* 0x000000050f057291 */ /* 0x001fc6000f8ec03f */
[----:B------:R-:W4:Y:S03]  /*23a0*/  LDL R3, [R1+0x24] ;  /* 0x0000240001037983 */ /* 0x000f260000100800 */
[----:B------:R-:W-:Y:S01]  /*23b0*/  LEA R68, R92, UR5, 0x5 ;  /* 0x000000055c447c11 */ /* 0x000fe2000f8e28ff */
[----:B------:R-:W0:Y:S03]  /*23c0*/  S2R R0, SR_TID.X ;  /* 0x0000000000007919 */ /* 0x000e260000002100 */
[----:B------:R-:W-:-:S05]  /*23d0*/  IADD3 R70, R68, R69, RZ ;  /* 0x0000004544467210 */ /* 0x000fca0007ffe0ff */
[----:B------:R1:W-:Y:S02]  /*23e0*/  STS.64 [R70], R24 ;  /* 0x0000001846007388 */ /* 0x0003e40000000a00 */
[----:B-1----:R-:W-:-:S05]  /*23f0*/  LOP3.LUT R70, R69, 0x8, RZ, 0x3c, !PT ;  /* 0x0000000845467812 */ /* 0x002fca00078e3cff */
[----:B------:R-:W-:-:S05]  /*2400*/  IMAD.IADD R70, R68, 0x1, R70 ;  /* 0x0000000144467824 */ /* 0x000fca00078e0246 */
[----:B------:R1:W-:Y:S02]  /*2410*/  STS.64 [R70], R26 ;  /* 0x0000001a46007388 */ /* 0x0003e40000000a00 */
[----:B-1----:R-:W-:-:S04]  /*2420*/  LOP3.LUT R70, R69, 0x10, RZ, 0x3c, !PT ;  /* 0x0000001045467812 */ /* 0x002fc800078e3cff */
[----:B------:R-:W-:-:S05]  /*2430*/  IADD3 R70, R68, R70, RZ ;  /* 0x0000004644467210 */ /* 0x000fca0007ffe0ff */
[----:B------:R1:W-:Y:S04]  /*2440*/  STS.64 [R70], R28 ;  /* 0x0000001c46007388 */ /* 0x0003e80000000a00 */
[----:B-1----:R-:W2:Y:S01]  /*2450*/  LDL R70, [R1+0x30] ;  /* 0x0000300001467983 */ /* 0x002ea20000100800 */
[----:B------:R-:W-:Y:S02]  /*2460*/  LOP3.LUT R69, R69, 0x18, RZ, 0x3c, !PT ;  /* 0x0000001845457812 */ /* 0x000fe400078e3cff */
[----:B0-----:R-:W-:Y:S02]  /*2470*/  SHF.R.S32.HI R79, RZ, 0x1f, R0 ;  /* 0x0000001fff4f7819 */ /* 0x001fe40000011400 */
[----:B------:R-:W-:Y:S02]  /*2480*/  IADD3 R69, R68, R69, RZ ;  /* 0x0000004544457210 */ /* 0x000fe40007ffe0ff */
[----:B------:R-:W-:-:S02]  /*2490*/  LEA.HI R79, R79, R0, RZ, 0x2 ;  /* 0x000000004f4f7211 */ /* 0x000fc400078f10ff */
[----:B------:R0:W5:Y:S02]  /*24a0*/  LDL.LU R0, [R1+0x40] ;  /* 0x0000400001007983 */ /* 0x0001640000300800 */
[----:B------:R-:W-:Y:S02]  /*24b0*/  SHF.R.S32.HI R79, RZ, 0x2, R79 ;  /* 0x00000002ff4f7819 */ /* 0x000fe4000001144f */
[----:B------:R-:W-:Y:S02]  /*24c0*/  STS.64 [R69], R30 ;  /* 0x0000001e45007388 */ /* 0x000fe40000000a00 */
[----:B------:R-:W-:Y:S01]  /*24d0*/  LEA R79, R79, UR5, 0x5 ;  /* 0x000000054f4f7c11 */ /* 0x000fe2000f8e28ff */
[----:B------:R-:W-:-:S04]  /*24e0*/  USHF.R.U32.HI UR5, URZ, 0x2, UR6 ;  /* 0x000000023f057899 */ /* 0x000fc80008011606 */
[----:B------:R-:W-:-:S04]  /*24f0*/  USHF.L.U32 UR5, UR5, 0x5, URZ ;  /* 0x0000000505057899 */ /* 0x000fc8000800063f */
[----:B------:R-:W-:Y:S01]  /*2500*/  ULOP3.LUT UR5, UR5, 0xffffffe0, UR17, 0xe2, !UPT ;  /* 0xffffffe005057892 */ /* 0x000fe2000f8ee211 */
[----:B------:R-:W-:Y:S01]  /*2510*/  BAR.SYNC.DEFER_BLOCKING 0x0 ;  /* 0x0000000000007b1d */ /* 0x000fe20000010000 */
[----:B--2---:R-:W-:Y:S01]  /*2520*/  IMAD R68, R70, 0x8, R79 ;  /* 0x0000000846447824 */ /* 0x004fe200078e024f */
[----:B------:R-:W-:-:S05]  /*2530*/  LEA R70, R71, R79, 0x3 ;  /* 0x0000004f47467211 */ /* 0x000fca00078e18ff */
[----:B------:R-:W1:Y:S04]  /*2540*/  LDS.64 R68, [R68] ;  /* 0x0000000044447984 */ /* 0x000e680000000a00 */
[----:B------:R-:W2:Y:S01]  /*2550*/  LDS.64 R70, [R70+0xa00] ;  /* 0x000a000046467984 */ /* 0x000ea20000000a00 */
[----:B-1----:R-:W-:Y:S01]  /*2560*/  FADD.FTZ R68, RZ, R68 ;  /* 0x00000044ff447221 */ /* 0x002fe20000010000 */
[----:B------:R-:W-:-:S03]  /*2570*/  FADD.FTZ R69, RZ, R69 ;  /* 0x00000045ff457221 */ /* 0x000fc60000010000 */
[----:B--2---:R-:W-:Y:S01]  /*2580*/  FADD.FTZ R70, R68, R70 ;  /* 0x0000004644467221 */ /* 0x004fe20000010000 */
[----:B---3--:R-:W-:Y:S01]  /*2590*/  LEA R68, R2, R79, 0x3 ;  /* 0x0000004f02447211 */ /* 0x008fe200078e18ff */
[----:B------:R-:W-:-:S05]  /*25a0*/  FADD.FTZ R71, R69, R71 ;  /* 0x0000004745477221 */ /* 0x000fca0000010000 */
[----:B------:R-:W1:Y:S02]  /*25b0*/  LDS.64 R68, [R68+0x1400] ;  /* 0x0014000044447984 */ /* 0x000e640000000a00 */
[----:B-1----:R-:W-:Y:S01]  /*25c0*/  FADD.FTZ R70, R70, R68 ;  /* 0x0000004446467221 */ /* 0x002fe20000010000 */
[----:B----4-:R-:W-:Y:S02]  /*25d0*/  IMAD R68, R3, 0x8, R79 ;  /* 0x0000000803447824 */ /* 0x010fe400078e024f */
[----:B------:R-:W-:Y:S01]  /*25e0*/  FADD.FTZ R71, R71, R69 ;  /* 0x0000004547477221 */ /* 0x000fe20000010000 */
[----:B------:R-:W1:Y:S03]  /*25f0*/  LDC.64 R2, c[0x0][0x260] ;  /* 0x00009800ff027b82 */ /* 0x000e660000000a00 */
[----:B------:R-:W2:Y:S02]  /*2600*/  LDS.64 R68, [R68+0x1e00] ;  /* 0x001e000044447984 */ /* 0x000ea40000000a00 */
[----:B--2---:R-:W-:Y:S01]  /*2610*/  FADD.FTZ R68, R70, R68 ;  /* 0x0000004446447221 */ /* 0x004fe20000010000 */
[----:B------:R-:W-:Y:S01]  /*2620*/  MOV R70, UR5 ;  /* 0x0000000500467c02 */ /* 0x000fe20008000f00 */
[----:B------:R-:W-:-:S04]  /*2630*/  FADD.FTZ R69, R71, R69 ;  /* 0x0000004547457221 */ /* 0x000fc80000010000 */
[----:B------:R-:W-:-:S05]  /*2640*/  IMAD R70, R70, 0x500, R92 ;  /* 0x0000050046467824 */ /* 0x000fca00078e025c */
[----:B------:R-:W-:-:S05]  /*2650*/  IADD3 R70, R70, UR14, RZ ;  /* 0x0000000e46467c10 */ /* 0x000fca000fffe0ff */
[----:B------:R-:W-:-:S04]  /*2660*/  IMAD.SHL.U32 R70, R70, 0x2, RZ ;  /* 0x0000000246467824 */ /* 0x000fc800078e00ff */
[----:B-1----:R-:W-:Y:S02]  /*2670*/  IMAD.WIDE.U32 R70, R70, 0x4, R2 ;  /* 0x0000000446467825 */ /* 0x002fe400078e0002 */
[----:B------:R0:W5:Y:S04]  /*2680*/  LDL.LU.64 R2, [R1+0x38] ;  /* 0x0000380001027983 */ /* 0x0001680000300a00 */
[----:B------:R0:W-:Y:S02]  /*2690*/  STG.E.64 desc[UR12][R70.64+0x8000], R68 ;  /* 0x0080004446007986 */ /* 0x0001e4000c101b0c */
.L_x_292:
[----:B------:R-:W-:Y:S01]  /*26a0*/  BSSY B0, `(.L_x_293) ;  /* 0x000006e000007945 */ /* 0x000fe20003800000 */
[----:B0-----:R-:W-:Y:S01]  /*26b0*/  HFMA2.MMA R70, -RZ, RZ, 0, 0 ;  /* 0x00000000ff467435 */ /* 0x001fe200000001ff */
[----:B------:R-:W-:Y:S02]  /*26c0*/  MOV R68, RZ ;  /* 0x000000ff00447202 */ /* 0x000fe40000000f00 */
[----:B------:R-:W-:Y:S08]  /*26d0*/  @P1 BRA `(.L_x_294) ;  /* 0x0000000400a81947 */ /* 0x000ff00003800000 */
[----:B------:R-:W-:Y:S01]  /*26e0*/  USHF.L.U32 UR5, UR11, 0x3, URZ ;  /* 0x000000030b057899 */ /* 0x000fe2000800063f */
[----:B------:R-:W-:Y:S01]  /*26f0*/  IMAD.MOV.U32 R68, RZ, RZ, 0x28 ;  /* 0x00000028ff447424 */ /* 0x000fe200078e00ff */
[----:B------:R-:W-:Y:S02]  /*2700*/  MOV R69, 0x28 ;  /* 0x0000002800457802 */ /* 0x000fe40000000f00 */
[----:B------:R-:W-:-:S06]  /*2710*/  ULOP3.LUT UR5, UR5, 0x18, URZ, 0xc0, !UPT ;  /* 0x0000001805057892 */ /* 0x000fcc000f8ec03f */
[C---:B------:R-:W-:Y:S02]  /*2720*/  LEA.HI R79, R92.reuse, UR5, RZ, 0x1e ;  /* 0x000000055c4f7c11 */ /* 0x040fe4000f8ff0ff */
[----:B------:R-:W-:-:S03]  /*2730*/  SHF.L.U32 R92, R92, 0x3, RZ ;  /* 0x000000035c5c7819 */ /* 0x000fc600000006ff */
[----:B------:R-:W-:Y:S01]  /*2740*/  IMAD R79, R79, R68, -UR14 ;  /* 0x8000000e4f4f7e24 */ /* 0x000fe2000f8e0244 */
[----:B------:R-:W-:-:S04]  /*2750*/  LOP3.LUT R92, R92, 0x18, RZ, 0xc0, !PT ;  /* 0x000000185c5c7812 */ /* 0x000fc800078ec0ff */
[----:B------:R-:W-:-:S04]  /*2760*/  SHF.R.S32.HI R68, RZ, 0x1f, R79 ;  /* 0x0000001fff447819 */ /* 0x000fc8000001144f */
[----:B------:R-:W-:-:S04]  /*2770*/  LEA.HI R68, R68, R79, RZ, 0x2 ;  /* 0x0000004f44447211 */ /* 0x000fc800078f10ff */
[----:B------:R-:W-:-:S05]  /*2780*/  SHF.R.S32.HI R68, RZ, 0x2, R68 ;  /* 0x00000002ff447819 */ /* 0x000fca0000011444 */
[----:B------:R-:W-:Y:S01]  /*2790*/  IMAD R68, R68, R69, UR8 ;  /* 0x0000000844447e24 */ /* 0x000fe2000f8e0245 */
[----:B------:R-:W-:-:S04]  /*27a0*/  IADD3 R69, R79, 0x4, RZ ;  /* 0x000000044f457810 */ /* 0x000fc80007ffe0ff */
[----:B------:R-:W-:Y:S02]  /*27b0*/  SHF.R.S32.HI R70, RZ, 0x1f, R69 ;  /* 0x0000001fff467819 */ /* 0x000fe40000011445 */
[----:B------:R-:W-:Y:S02]  /*27c0*/  IADD3 R68, R68, R92, RZ ;  /* 0x0000005c44447210 */ /* 0x000fe40007ffe0ff */
[----:B------:R-:W-:Y:S01]  /*27d0*/  LEA.HI R70, R70, R69, RZ, 0x2 ;  /* 0x0000004546467211 */ /* 0x000fe200078f10ff */
[----:B------:R-:W-:-:S03]  /*27e0*/  IMAD.MOV.U32 R69, RZ, RZ, 0x28 ;  /* 0x00000028ff457424 */ /* 0x000fc600078e00ff */
        /* <DEDUP_REMOVED lines=79> */
[----:B------:R-:W-:Y:S01]  /*2ce0*/  SHF.R.S32.HI R68, RZ, 0x1f, R79 ;  /* 0x0000001fff447819 */ /* 0x000fe2000001144f */
[----:B------:R-:W-:Y:S01]  /*2cf0*/  FADD.FTZ R71, R71, R69 ;  /* 0x0000004547477221 */ /* 0x000fe20000010000 */
[----:B------:R-:W-:Y:S02]  /*2d00*/  MOV R69, 0x28 ;  /* 0x0000002800457802 */ /* 0x000fe40000000f00 */
[----:B------:R-:W-:-:S04]  /*2d10*/  LEA.HI R68, R68, R79, RZ, 0x2 ;  /* 0x0000004f44447211 */ /* 0x000fc800078f10ff */
[----:B------:R-:W-:-:S05]  /*2d20*/  SHF.R.S32.HI R68, RZ, 0x2, R68 ;  /* 0x00000002ff447819 */ /* 0x000fca0000011444 */
[----:B------:R-:W-:-:S05]  /*2d30*/  IMAD R68, R68, R69, UR8 ;  /* 0x0000000844447e24 */ /* 0x000fca000f8e0245 */
[----:B------:R-:W-:-:S06]  /*2d40*/  IADD3 R68, R92, R68, RZ ;  /* 0x000000445c447210 */ /* 0x000fcc0007ffe0ff */
[----:B------:R-:W0:Y:S02]  /*2d50*/  LDS.64 R68, [R68] ;  /* 0x0000000044447984 */ /* 0x000e240000000a00 */
[----:B0-----:R-:W-:Y:S01]  /*2d60*/  FADD.FTZ R70, R70, R68 ;  /* 0x0000004446467221 */ /* 0x001fe20000010000 */
[----:B------:R-:W-:-:S07]  /*2d70*/  FADD.FTZ R68, R71, R69 ;  /* 0x0000004547447221 */ /* 0x000fce0000010000 */
.L_x_294:
[----:B------:R-:W-:Y:S05]  /*2d80*/  BSYNC B0 ;  /* 0x0000000000007941 */ /* 0x000fea0003800000 */
.L_x_293:
[----:B-----5:R0:W-:Y:S04]  /*2d90*/  STL [R1+0x34], R0 ;  /* 0x0000340001007387 */ /* 0x0201e80000100800 */
[----:B------:R-:W1:Y:S04]  /*2da0*/  SHFL.BFLY PT, R71, R70, 0x2, 0x1f ;  /* 0x0c401f0046477f89 */ /* 0x000e6800000e0000 */
[----:B------:R-:W2:Y:S01]  /*2db0*/  SHFL.BFLY PT, R69, R68, 0x2, 0x1f ;  /* 0x0c401f0044457f89 */ /* 0x000ea200000e0000 */
[----:B0-----:R-:W0:Y:S01]  /*2dc0*/  S2R R0, SR_TID.X ;  /* 0x0000000000007919 */ /* 0x001e220000002100 */
[----:B-1----:R-:W-:Y:S01]  /*2dd0*/  FADD.FTZ R70, R71, R70 ;  /* 0x0000004647467221 */ /* 0x002fe20000010000 */
[----:B--2---:R-:W-:-:S04]  /*2de0*/  FADD.FTZ R68, R69, R68 ;  /* 0x0000004445447221 */ /* 0x004fc80000010000 */
[----:B------:R-:W1:Y:S04]  /*2df0*/  SHFL.BFLY PT, R71, R70, 0x1, 0x1f ;  /* 0x0c201f0046477f89 */ /* 0x000e6800000e0000 */
[----:B------:R-:W2:Y:S01]  /*2e00*/  SHFL.BFLY PT, R69, R68, 0x1, 0x1f ;  /* 0x0c201f0044457f89 */ /* 0x000ea200000e0000 */
[----:B0-----:R-:W-:-:S03]  /*2e10*/  LOP3.LUT P1, RZ, R0, 0xffffffe3, RZ, 0xc0, !PT ;  /* 0xffffffe300ff7812 */ /* 0x001fc6000782c0ff */
[----:B------:R0:W5:Y:S01]  /*2e20*/  LDL.LU R0, [R1+0x34] ;  /* 0x0000340001007983 */ /* 0x0001620000300800 */
[----:B------:R-:W-:Y:S01]  /*2e30*/  BSSY B0, `(.L_x_295) ;  /* 0x0000013000007945 */ /* 0x000fe20003800000 */
[----:B------:R-:W-:Y:S02]  /*2e40*/  PRMT R92, R34, 0x7632, R92 ;  /* 0x00007632225c7816 */ /* 0x000fe4000000005c */
[----:B------:R-:W-:Y:S01]  /*2e50*/  PRMT R79, R35, 0x7632, R79 ;  /* 0x00007632234f7816 */ /* 0x000fe2000000004f */
[----:B-1----:R-:W-:Y:S01]  /*2e60*/  FADD.FTZ R34, R70, R71 ;  /* 0x0000004746227221 */ /* 0x002fe20000010000 */
[----:B--2---:R-:W-:-:S04]  /*2e70*/  FADD.FTZ R35, R68, R69 ;  /* 0x0000004544237221 */ /* 0x004fc80000010000 */
[----:B0-----:R-:W-:Y:S05]  /*2e80*/  @P1 BRA `(.L_x_296) ;  /* 0x0000000000341947 */ /* 0x001fea0003800000 */
[----:B------:R-:W0:Y:S01]  /*2e90*/  S2R R71, SR_TID.X ;  /* 0x0000000000477919 */ /* 0x000e220000002100 */
[----:B------:R-:W-:Y:S01]  /*2ea0*/  ULDC UR5, c[0x0][0x10] ;  /* 0x0000040000057ab9 */ /* 0x000fe20000000800 */
[----:B------:R-:W-:Y:S01]  /*2eb0*/  MOV R68, UR17 ;  /* 0x0000001100447c02 */ /* 0x000fe20008000f00 */
[----:B------:R-:W-:Y:S01]  /*2ec0*/  UIMAD UR5, UR5, UR4, UR6 ;  /* 0x00000004050572a4 */ /* 0x000fe2000f8e0206 */
[----:B0-----:R-:W-:Y:S02]  /*2ed0*/  SHF.R.U32.HI R69, RZ, 0x2, R71 ;  /* 0x00000002ff457819 */ /* 0x001fe40000011647 */
[----:B------:R-:W0:Y:S03]  /*2ee0*/  LDC.64 R70, c[0x0][0x260] ;  /* 0x00009800ff467b82 */ /* 0x000e260000000a00 */
[----:B------:R-:W-:-:S05]  /*2ef0*/  IMAD.SHL.U32 R69, R69, 0x20, RZ ;  /* 0x0000002045457824 */ /* 0x000fca00078e00ff */
[----:B------:R-:W-:Y:S02]  /*2f00*/  LOP3.LUT R68, R69, 0xffffffe0, R68, 0xe2, !PT ;  /* 0xffffffe045447812 */ /* 0x000fe400078ee244 */
[----:B------:R-:W-:-:S04]  /*2f10*/  MOV R69, UR5 ;  /* 0x0000000500457c02 */ /* 0x000fc80008000f00 */
[----:B------:R-:W-:-:S05]  /*2f20*/  LEA R68, R69, R68, 0x8 ;  /* 0x0000004445447211 */ /* 0x000fca00078e40ff */
[----:B------:R-:W-:-:S04]  /*2f30*/  IMAD.SHL.U32 R68, R68, 0x2, RZ ;  /* 0x0000000244447824 */ /* 0x000fc800078e00ff */
[----:B0-----:R-:W-:-:S05]  /*2f40*/  IMAD.WIDE.U32 R68, R68, 0x4, R70 ;  /* 0x0000000444447825 */ /* 0x001fca00078e0046 */
[----:B------:R0:W-:Y:S02]  /*2f50*/  STG.E.64 desc[UR12][R68.64], R34 ;  /* 0x0000002244007986 */ /* 0x0001e4000c101b0c */
.L_x_296:
[----:B------:R-:W-:Y:S05]  /*2f60*/  BSYNC B0 ;  /* 0x0000000000007941 */ /* 0x000fea0003800000 */
.L_x_295:
[----:B------:R-:W-:Y:S01]  /*2f70*/  UISETP.GE.U32.AND UP0, UPT, UR9, UR16, UPT ;  /* 0x000000100900728c */ /* 0x000fe2000bf06070 */
[----:B0-----:R-:W-:Y:S02]  /*2f80*/  PRMT R69, R36, 0x7632, R69 ;  /* 0x0000763224457816 */ /* 0x001fe40000000045 */
[----:B------:R-:W-:Y:S01]  /*2f90*/  PRMT R68, R37, 0x7632, R68 ;  /* 0x0000763225447816 */ /* 0x000fe20000000044 */
[----:B------:R-:W-:Y:S01]  /*2fa0*/  UISETP.GE.AND.EX UP0, UPT, UR10, UR7, UPT, UP0 ;  /* 0x000000070a00728c */ /* 0x000fe2000bf06300 */
[----:B------:R-:W-:Y:S02]  /*2fb0*/  PRMT R38, R38, 0x7632, R38 ;  /* 0x0000763226267816 */ /* 0x000fe40000000026 */
[----:B------:R-:W-:Y:S02]  /*2fc0*/  PRMT R39, R39, 0x7632, R39 ;  /* 0x0000763227277816 */ /* 0x000fe40000000027 */
[----:B------:R-:W-:Y:S02]  /*2fd0*/  PRMT R40, R40, 0x7632, R40 ;  /* 0x0000763228287816 */ /* 0x000fe40000000028 */
[----:B------:R-:W-:-:S02]  /*2fe0*/  PLOP3.LUT P1, PT, PT, PT, UP0, 0x80, 0x0 ;  /* 0x000000000000781c */ /* 0x000fc40003f2f008 */
        /* <DEDUP_REMOVED lines=26> */
[----:B------:R-:W-:Y:S01]  /*3190*/  PRMT R67, R67, 0x7632, R67 ;  /* 0x0000763243437816 */ /* 0x000fe20000000043 */
[----:B------:R-:W-:Y:S06]  /*31a0*/  @P1 BRA `(.L_x_297) ;  /* 0x00000000005c1947 */ /* 0x000fec0003800000 */
[----:B------:R-:W0:Y:S01]  /*31b0*/  S2R R34, SR_TID.X ;  /* 0x0000000000227919 */ /* 0x000e220000002100 */
[----:B------:R-:W-:Y:S01]  /*31c0*/  BAR.SYNC.DEFER_BLOCKING 0x0 ;  /* 0x0000000000007b1d */ /* 0x000fe20000010000 */
[----:B0-----:R-:W-:-:S13]  /*31d0*/  ISETP.NE.AND P1, PT, R34, RZ, PT ;  /* 0x000000ff2200720c */ /* 0x001fda0003f25270 */
[----:B------:R-:W-:Y:S05]  /*31e0*/  @P1 BRA `(.L_x_298) ;  /* 0x0000000000401947 */ /* 0x000fea0003800000 */
[----:B------:R-:W0:Y:S01]  /*31f0*/  LDC.64 R36, c[0x0][0x268] ;  /* 0x00009a00ff247b82 */ /* 0x000e220000000a00 */
[----:B------:R-:W-:Y:S02]  /*3200*/  MOV R34, UR6 ;  /* 0x0000000600227c02 */ /* 0x000fe40008000f00 */
[----:B------:R-:W-:-:S03]  /*3210*/  ISETP.NE.AND P1, PT, RZ, UR17, PT ;  /* 0x00000011ff007c0c */ /* 0x000fc6000bf25270 */
[----:B0-----:R-:W-:Y:S01]  /*3220*/  IMAD.WIDE.U32 R34, R34, 0x4, R36 ;  /* 0x0000000422227825 */ /* 0x001fe200078e0024 */
[----:B------:R-:W-:-:S04]  /*3230*/  MOV R36, 0x7fffffe1 ;  /* 0x7fffffe100247802 */ /* 0x000fc80000000f00 */
[----:B------:R-:W-:Y:S01]  /*3240*/  SEL R36, R36, 0x1, !P1 ;  /* 0x0000000124247807 */ /* 0x000fe20004800000 */
[----:B------:R-:W-:Y:S06]  /*3250*/  MEMBAR.ALL.GPU ;  /* 0x0000000000007992 */ /* 0x000fec000000a000 */
[----:B------:R-:W-:-:S00]  /*3260*/  ERRBAR ;  /* 0x00000000000079ab */ /* 0x000fc00000000000 */
[----:B------:R-:W-:Y:S06]  /*3270*/  CGAERRBAR ;  /* 0x00000000000075ab */ /* 0x000fec0000000000 */
[----:B------:R0:W5:Y:S02]  /*3280*/  ATOM.E.ADD.STRONG.GPU PT, R36, desc[UR12][R34.64], R36 ;  /* 0x000000242224798a */ /* 0x00016400081ee1cc */
.L_x_299:
[----:B------:R-:W2:Y:S04]  /*3290*/  LD.E.STRONG.GPU R37, desc[UR12][R34.64] ;  /* 0x0000000c22257980 */ /* 0x000ea8000c10f900 */
[----:B--2---:R-:W-:Y:S01]  /*32a0*/  CCTL.IVALL ;  /* 0x00000000ff00798f */ /* 0x004fe20002000000 */
[----:B------:R-:W-:Y:S05]  /*32b0*/  YIELD ;  /* 0x0000000000007946 */ /* 0x000fea0003800000 */
[----:B-----5:R-:W-:-:S04]  /*32c0*/  LOP3.LUT R37, R37, R36, RZ, 0x3c, !PT ;  /* 0x0000002425257212 */ /* 0x020fc800078e3cff */
[----:B------:R-:W-:-:S13]  /*32d0*/  ISETP.GT.AND P1, PT, R37, -0x1, PT ;  /* 0xffffffff2500780c */ /* 0x000fda0003f24270 */
[----:B------:R-:W-:Y:S05]  /*32e0*/  @P1 BRA `(.L_x_299) ;  /* 0xfffffffc00e81947 */ /* 0x000fea000383ffff */
.L_x_298:
[----:B------:R-:W-:Y:S05]  /*32f0*/  WARPSYNC.ALL ;  /* 0x0000000000007948 */ /* 0x000fea0003800000 */
[----:B------:R-:W-:Y:S06]  /*3300*/  BAR.SYNC.DEFER_BLOCKING 0x0 ;  /* 0x0000000000007b1d */ /* 0x000fec0000010000 */
[----:B------:R-:W-:Y:S05]  /*3310*/  BRA `(.L_x_300) ;  /* 0x0000000000687947 */ /* 0x000fea0003800000 */
.L_x_297:
[----:B------:R-:W0:Y:S01]  /*3320*/  S2R R34, SR_TID.X ;  /* 0x0000000000227919 */ /* 0x000e220000002100 */
[----:B------:R-:W-:Y:S01]  /*3330*/  BAR.SYNC.DEFER_BLOCKING 0x0 ;  /* 0x0000000000007b1d */ /* 0x000fe20000010000 */
[----:B0-----:R-:W-:-:S13]  /*3340*/  ISETP.NE.AND P1, PT, R34, RZ, PT ;  /* 0x000000ff2200720c */ /* 0x001fda0003f25270 */
[----:B------:R-:W-:Y:S05]  /*3350*/  @P1 BRA `(.L_x_301) ;  /* 0x0000000000501947 */ /* 0x000fea0003800000 */
[----:B------:R-:W0:Y:S01]  /*3360*/  LDC.64 R36, c[0x0][0x268] ;  /* 0x00009a00ff247b82 */ /* 0x000e220000000a00 */
[----:B------:R-:W-:-:S06]  /*3370*/  USHF.R.U32.HI UR5, URZ, 0x2, UR6 ;  /* 0x000000023f057899 */ /* 0x000fcc0008011606 */
[----:B------:R-:W-:Y:S01]  /*3380*/  IADD3 R34, RZ, -UR5, RZ ;  /* 0x80000005ff227c10 */ /* 0x000fe2000fffe0ff */
[----:B------:R-:W-:-:S03]  /*3390*/  ULOP3.LUT UR5, UR6, 0x3, URZ, 0xc0, !UPT ;  /* 0x0000000306057892 */ /* 0x000fc6000f8ec03f */
[----:B------:R-:W-:Y:S01]  /*33a0*/  ISETP.NE.AND P1, PT, R34, UR17, PT ;  /* 0x0000001122007c0c */ /* 0x000fe2000bf25270 */
[----:B------:R-:W-:-:S06]  /*33b0*/  ULOP3.LUT UR5, UR5, 0x8, URZ, 0xfc, !UPT ;  /* 0x0000000805057892 */ /* 0x000fcc000f8efc3f */
[----:B------:R-:W-:-:S04]  /*33c0*/  IMAD.U32 R34, RZ, RZ, UR5 ;  /* 0x00000005ff227e24 */ /* 0x000fc8000f8e00ff */
[----:B0-----:R-:W-:Y:S01]  /*33d0*/  IMAD.WIDE.U32 R34, R34, 0x4, R36 ;  /* 0x0000000422227825 */ /* 0x001fe200078e0024 */
[----:B------:R-:W-:-:S04]  /*33e0*/  MOV R36, 0x7fffffc1 ;  /* 0x7fffffc100247802 */ /* 0x000fc80000000f00 */
[----:B------:R-:W-:Y:S01]  /*33f0*/  SEL R36, R36, 0x1, !P1 ;  /* 0x0000000124247807 */ /* 0x000fe20004800000 */
[----:B------:R-:W-:Y:S06]  /*3400*/  MEMBAR.ALL.GPU ;  /* 0x0000000000007992 */ /* 0x000fec000000a000 */
[----:B------:R-:W-:-:S00]  /*3410*/  ERRBAR ;  /* 0x00000000000079ab */ /* 0x000fc00000000000 */
[----:B------:R-:W-:Y:S06]  /*3420*/  CGAERRBAR ;  /* 0x00000000000075ab */ /* 0x000fec0000000000 */
[----:B------:R0:W5:Y:S02]  /*3430*/  ATOM.E.ADD.STRONG.GPU PT, R36, desc[UR12][R34.64], R36 ;  /* 0x000000242224798a */ /* 0x00016400081ee1cc */
.L_x_302:
[----:B------:R-:W2:Y:S04]  /*3440*/  LD.E.STRONG.GPU R37, desc[UR12][R34.64] ;  /* 0x0000000c22257980 */ /* 0x000ea8000c10f900 */
[----:B--2---:R-:W-:Y:S01]  /*3450*/  CCTL.IVALL ;  /* 0x00000000ff00798f */ /* 0x004fe20002000000 */
[----:B------:R-:W-:Y:S05]  /*3460*/  YIELD ;  /* 0x0000000000007946 */ /* 0x000fea0003800000 */
[----:B-----5:R-:W-:-:S04]  /*3470*/  LOP3.LUT R37, R37, R36, RZ, 0x3c, !PT ;  /* 0x0000002425257212 */ /* 0x020fc800078e3cff */
[----:B------:R-:W-:-:S13]  /*3480*/  ISETP.GT.AND P1, PT, R37, -0x1, PT ;  /* 0xffffffff2500780c */ /* 0x000fda0003f24270 */
[----:B------:R-:W-:Y:S05]  /*3490*/  @P1 BRA `(.L_x_302) ;  /* 0xfffffffc00e81947 */ /* 0x000fea000383ffff */
.L_x_301:
[----:B------:R-:W-:Y:S05]  /*34a0*/  WARPSYNC.ALL ;  /* 0x0000000000007948 */ /* 0x000fea0003800000 */
[----:B------:R-:W-:Y:S06]  /*34b0*/  BAR.SYNC.DEFER_BLOCKING 0x0 ;  /* 0x0000000000007b1d */ /* 0x000fec0000010000 */
.L_x_300:
[----:B------:R-:W1:Y:S01]  /*34c0*/  S2R R71, SR_TID.X ;  /* 0x0000000000477919 */ /* 0x000e620000002100 */
[----:B------:R-:W2:Y:S01]  /*34d0*/  LDL.LU R70, [R1+0x20] ;  /* 0x0000200001467983 */ /* 0x000ea20000300800 */
[----:B0-----:R-:W-:Y:S02]  /*34e0*/  MOV R35, UR4 ;  /* 0x0000000400237c02 */ /* 0x001fe40008000f00 */
[----:B-1----:R-:W-:-:S13]  /*34f0*/  ISETP.GT.U32.AND P1, PT, R71, 0xff, PT ;  /* 0x000000ff4700780c */ /* 0x002fda0003f24070 */
[----:B------:R-:W0:Y:S08]  /*3500*/  @!P1 LDC R34, c[0x0][0x10] ;  /* 0x00000400ff229b82 */ /* 0x000e300000000800 */
[----:B------:R-:W1:Y:S01]  /*3510*/  @!P1 LDC.64 R36, c[0x0][0x260] ;  /* 0x00009800ff249b82 */ /* 0x000e620000000a00 */
[----:B0-----:R-:W-:Y:S01]  /*3520*/  @!P1 IMAD R34, R34, R35, UR6 ;  /* 0x0000000622229e24 */ /* 0x001fe2000f8e0223 */
[----:B------:R-:W-:-:S04]  /*3530*/  @!P1 LOP3.LUT R35, R71, 0x7fffffe0, RZ, 0xc0, !PT ;  /* 0x7fffffe047239812 */ /* 0x000fc800078ec0ff */
[----:B------:R-:W-:Y:S02]  /*3540*/  @!P1 LEA R34, R34, R35, 0x8 ;  /* 0x0000002322229211 */ /* 0x000fe400078e40ff */
[----:B------:R-:W-:-:S05]  /*3550*/  @!P1 LOP3.LUT R35, R71, 0x1f, RZ, 0xc0, !PT ;  /* 0x0000001f47239812 */ /* 0x000fca00078ec0ff */
[----:B------:R-:W-:-:S05]  /*3560*/  @!P1 IMAD.IADD R34, R34, 0x1, R35 ;  /* 0x0000000122229824 */ /* 0x000fca00078e0223 */
[----:B------:R-:W-:-:S05]  /*3570*/  @!P1 SHF.L.U32 R34, R34, 0x1, RZ ;  /* 0x0000000122229819 */ /* 0x000fca00000006ff */
[----:B-1----:R-:W-:-:S06]  /*3580*/  @!P1 IMAD.WIDE.U32 R34, R34, 0x4, R36 ;  /* 0x0000000422229825 */ /* 0x002fcc00078e0024 */
[----:B------:R-:W3:Y:S01]  /*3590*/  @!P1 LDG.E.64 R34, desc[UR12][R34.64] ;  /* 0x0000000c22229981 */ /* 0x000ee2000c1e1b00 */
[----:B------:R-:W-:Y:S01]  /*35a0*/  HFMA2.MMA R36, -RZ, RZ, 0, 0 ;  /* 0x00000000ff247435 */ /* 0x000fe200000001ff */
[----:B------:R-:W0:Y:S01]  /*35b0*/  S2UR UR14, SR_CgaCtaId ;  /* 0x00000000000e79c3 */ /* 0x000e220000008800 */
[----:B------:R-:W-:Y:S01]  /*35c0*/  UMOV UR5, 0x400 ;  /* 0x0000040000057882 */ /* 0x000fe20000000000 */
[----:B------:R-:W-:Y:S02]  /*35d0*/  USHF.L.U32 UR11, UR11, 0x3, URZ ;  /* 0x000000030b0b7899 */ /* 0x000fe4000800063f */
[----:B------:R-:W-:Y:S02]  /*35e0*/  UIADD3 UR5, UR5, 0x3480, URZ ;  /* 0x0000348005057890 */ /* 0x000fe4000fffe03f */
[----:B------:R-:W-:Y:S02]  /*35f0*/  ULOP3.LUT UR11, UR11, 0x18, URZ, 0xc0, !UPT ;  /* 0x000000180b0b7892 */ /* 0x000fe4000f8ec03f */
[----:B0-----:R-:W-:Y:S01]  /*3600*/  ULEA UR5, UR14, UR5, 0x18 ;  /* 0x000000050e057291 */ /* 0x001fe2000f8ec03f */
[----:B------:R-:W-:Y:S01]  /*3610*/  SHF.L.U32 R41, R41, 0x10, RZ ;  /* 0x0000001029297819 */ /* 0x000fe200000006ff */
[----:B------:R-:W-:Y:S01]  /*3620*/  IMAD.U32 R43, R43, 0x10000, RZ ;  /* 0x000100002b2b7824 */ /* 0x000fe200078e00ff */
[----:B------:R-:W-:Y:S01]  /*3630*/  SHF.L.U32 R79, R79, 0x10, RZ ;  /* 0x000000104f4f7819 */ /* 0x000fe200000006ff */
[----:B------:R-:W-:Y:S01]  /*3640*/  IMAD.U32 R45, R45, 0x10000, RZ ;  /* 0x000100002d2d7824 */ /* 0x000fe200078e00ff */
[----:B------:R-:W-:Y:S01]  /*3650*/  SHF.L.U32 R47, R47, 0x10, RZ ;  /* 0x000000102f2f7819 */ /* 0x000fe200000006ff */
[----:B---3--:R-:W-:Y:S01]  /*3660*/  @!P1 FADD.FTZ R36, RZ, R34 ;  /* 0x00000022ff249221 */ /* 0x008fe20000010000 */
[----:B------:R-:W-:Y:S01]  /*3670*/  MOV R34, RZ ;  /* 0x000000ff00227202 */ /* 0x000fe20000000f00 */
[----:B------:R-:W-:Y:S01]  /*3680*/  @!P1 FADD.FTZ R34, RZ, R35 ;  /* 0x00000023ff229221 */ /* 0x000fe20000010000 */
[----:B------:R-:W-:-:S02]  /*3690*/  LOP3.LUT P1, RZ, R71, 0xffffff1f, RZ, 0xc0, !PT ;  /* 0xffffff1f47ff7812 */ /* 0x000fc4000782c0ff */
[----:B------:R-:W-:Y:S01]  /*36a0*/  SHF.L.U32 R49, R49, 0x10, RZ ;  /* 0x0000001031317819 */ /* 0x000fe200000006ff */
[----:B------:R-:W0:Y:S01]  /*36b0*/  SHFL.BFLY PT, R35, R36, 0x10, 0x1f ;  /* 0x0e001f0024237f89 */ /* 0x000e2200000e0000 */
[----:B------:R-:W-:Y:S02]  /*36c0*/  SHF.L.U32 R51, R51, 0x10, RZ ;  /* 0x0000001033337819 */ /* 0x000fe400000006ff */
[----:B------:R-:W-:Y:S01]  /*36d0*/  SHF.L.U32 R48, R48, 0x10, RZ ;  /* 0x0000001030307819 */ /* 0x000fe200000006ff */
[----:B------:R-:W-:Y:S01]  /*36e0*/  IMAD.U32 R53, R53, 0x10000, RZ ;  /* 0x0001000035357824 */ /* 0x000fe200078e00ff */
[----:B------:R-:W-:Y:S02]  /*36f0*/  SHF.L.U32 R69, R69, 0x10, RZ ;  /* 0x0000001045457819 */ /* 0x000fe400000006ff */
[----:B------:R-:W-:Y:S02]  /*3700*/  SHF.L.U32 R92, R92, 0x10, RZ ;  /* 0x000000105c5c7819 */ /* 0x000fe400000006ff */
[----:B------:R-:W-:Y:S01]  /*3710*/  SHF.L.U32 R50, R50, 0x10, RZ ;  /* 0x0000001032327819 */ /* 0x000fe200000006ff */
[----:B------:R-:W-:Y:S01]  /*3720*/  IMAD.U32 R68, R68, 0x10000, RZ ;  /* 0x0001000044447824 */ /* 0x000fe200078e00ff */
[----:B------:R-:W-:-:S02]  /*3730*/  SHF.L.U32 R38, R38, 0x10, RZ ;  /* 0x0000001026267819 */ /* 0x000fc400000006ff */
[----:B------:R-:W-:Y:S02]  /*3740*/  SHF.L.U32 R55, R55, 0x10, RZ ;  /* 0x0000001037377819 */ /* 0x000fe400000006ff */
        /* <DEDUP_REMOVED lines=8> */
[----:B0-----:R-:W-:Y:S01]  /*37d0*/  FADD.FTZ R36, R35, R36 ;  /* 0x0000002423247221 */ /* 0x001fe20000010000 */
[----:B------:R-:W-:Y:S01]  /*37e0*/  SHF.L.U32 R63, R63, 0x10, RZ ;  /* 0x000000103f3f7819 */ /* 0x000fe200000006ff */
[----:B------:R-:W0:Y:S01]  /*37f0*/  SHFL.BFLY PT, R35, R34, 0x10, 0x1f ;  /* 0x0e001f0022237f89 */ /* 0x000e2200000e0000 */
[----:B------:R-:W-:Y:S01]  /*3800*/  SHF.L.U32 R40, R40, 0x10, RZ ;  /* 0x0000001028287819 */ /* 0x000fe200000006ff */
[----:B------:R-:W-:Y:S01]  /*3810*/  IMAD.U32 R62, R62, 0x10000, RZ ;  /* 0x000100003e3e7824 */ /* 0x000fe200078e00ff */
[----:B------:R-:W-:Y:S01]  /*3820*/  SHF.L.U32 R56, R56, 0x10, RZ ;  /* 0x0000001038387819 */ /* 0x000fe200000006ff */
[----:B------:R-:W-:Y:S01]  /*3830*/  ULDC.64 UR14, c[0x0][0x210] ;  /* 0x00008400000e7ab9 */ /* 0x000fe20000000a00 */
        /* <DEDUP_REMOVED lines=18> */
[----:B------:R-:W-:-:S03]  /*3960*/  @!P1 SHF.R.U32.HI R36, RZ, 0x2, R71 ;  /* 0x00000002ff249819 */ /* 0x000fc60000011647 */
[----:B------:R-:W-:Y:S01]  /*3970*/  @!P1 FMUL.FTZ R35, R35, 2.4414062863797880709e-05 ;  /* 0x37cccccd23239820 */ /* 0x000fe20000410000 */
[----:B------:R-:W-:-:S05]  /*3980*/  @!P1 LOP3.LUT R36, R36, 0x3ffffff8, RZ, 0xc0, !PT ;  /* 0x3ffffff824249812 */ /* 0x000fca00078ec0ff */
[----:B------:R2:W-:Y:S02]  /*3990*/  @!P1 STS.64 [R36+UR5], R34 ;  /* 0x0000002224009988 */ /* 0x0005e40008000a05 */
[----:B--2---:R-:W-:Y:S02]  /*39a0*/  VIADD R34, R70, -UR11 ;  /* 0x8000000b46227c36 */ /* 0x004fe40008000000 */
[C---:B------:R-:W-:Y:S01]  /*39b0*/  FADD.FTZ R41, -R32.reuse, R41 ;  /* 0x0000002920297221 */ /* 0x040fe20000010100 */
[C---:B------:R-:W-:Y:S01]  /*39c0*/  FADD.FTZ R45, -R32.reuse, R45 ;  /* 0x0000002d202d7221 */ /* 0x040fe20000010100 */
[C---:B------:R-:W-:Y:S01]  /*39d0*/  FADD.FTZ R49, -R32.reuse, R49 ;  /* 0x0000003120317221 */ /* 0x040fe20000010100 */
[----:B------:R-:W-:Y:S01]  /*39e0*/  FADD.FTZ R48, -R32, R48 ;  /* 0x0000003020307221 */ /* 0x000fe20000010100 */
[----:B------:R-:W-:Y:S01]  /*39f0*/  LEA R34, R34, UR5, 0x3 ;  /* 0x0000000522227c11 */ /* 0x000fe2000f8e18ff */
[----:B------:R-:W-:Y:S01]  /*3a00*/  BAR.SYNC.DEFER_BLOCKING 0x0 ;  /* 0x0000000000007b1d */ /* 0x000fe20000010000 */
[C---:B------:R-:W-:Y:S01]  /*3a10*/  FADD.FTZ R69, -R32.reuse, R69 ;  /* 0x0000004520457221 */ /* 0x040fe20000010100 */
[C---:B------:R-:W-:Y:S01]  /*3a20*/  FADD.FTZ R53, -R32.reuse, R53 ;  /* 0x0000003520357221 */ /* 0x040fe20000010100 */
[C---:B------:R-:W-:Y:S01]  /*3a30*/  FADD.FTZ R68, -R32.reuse, R68 ;  /* 0x0000004420447221 */ /* 0x040fe20000010100 */
[----:B------:R-:W-:-:S02]  /*3a40*/  FADD.FTZ R44, -R32, R44 ;  /* 0x0000002c202c7221 */ /* 0x000fc40000010100 */
[----:B------:R-:W2:Y:S04]  /*3a50*/  LDL.LU R70, [R1+0x1c] ;  /* 0x00001c0001467983 */ /* 0x000ea80000300800 */
[----:B------:R0:W1:Y:S01]  /*3a60*/  LDS.64 R36, [R34] ;  /* 0x0000000022247984 */ /* 0x0000620000000a00 */
[C---:B------:R-:W-:Y:S01]  /*3a70*/  FMUL.FTZ R71, R2.reuse, R48 ;  /* 0x0000003002477220 */ /* 0x040fe20000410000 */
[----:B------:R-:W-:Y:S01]  /*3a80*/  FMUL.FTZ R69, R2, R69 ;  /* 0x0000004502457220 */ /* 0x000fe20000410000 */
[----:B------:R-:W-:Y:S01]  /*3a90*/  FADD.FTZ R57, -R32, R57 ;  /* 0x0000003920397221 */ /* 0x000fe20000010100 */
[----:B0-----:R-:W3:Y:S01]  /*3aa0*/  LDL.LU R34, [R1+0x18] ;  /* 0x0000180001227983 */ /* 0x001ee20000300800 */
[----:B------:R-:W-:Y:S01]  /*3ab0*/  FMUL.FTZ R68, R2, R68 ;  /* 0x0000004402447220 */ /* 0x000fe20000410000 */
[----:B------:R-:W-:Y:S01]  /*3ac0*/  SHF.L.U32 R60, R60, 0x10, RZ ;  /* 0x000000103c3c7819 */ /* 0x000fe200000006ff */
[----:B------:R-:W-:Y:S01]  /*3ad0*/  FADD.FTZ R52, -R32, R52 ;  /* 0x0000003420347221 */ /* 0x000fe20000010100 */
[----:B------:R-:W-:Y:S01]  /*3ae0*/  SHF.L.U32 R64, R64, 0x10, RZ ;  /* 0x0000001040407819 */ /* 0x000fe200000006ff */
[C---:B------:R-:W-:Y:S01]  /*3af0*/  FADD.FTZ R61, -R32.reuse, R61 ;  /* 0x0000003d203d7221 */ /* 0x040fe20000010100 */
[----:B------:R-:W-:Y:S01]  /*3b00*/  SHF.L.U32 R65, R65, 0x10, RZ ;  /* 0x0000001041417819 */ /* 0x000fe200000006ff */
[----:B------:R-:W-:Y:S01]  /*3b10*/  FADD.FTZ R40, -R32, R40 ;  /* 0x0000002820287221 */ /* 0x000fe20000010100 */
[----:B------:R-:W-:Y:S01]  /*3b20*/  SHF.L.U32 R42, R42, 0x10, RZ ;  /* 0x000000102a2a7819 */ /* 0x000fe200000006ff */
[----:B------:R-:W-:Y:S01]  /*3b30*/  FADD.FTZ R56, -R32, R56 ;  /* 0x0000003820387221 */ /* 0x000fe20000010100 */
[----:B------:R-:W-:Y:S01]  /*3b40*/  SHF.L.U32 R58, R58, 0x10, RZ ;  /* 0x000000103a3a7819 */ /* 0x000fe200000006ff */
[----:B------:R-:W-:Y:S01]  /*3b50*/  FADD.FTZ R60, -R32, R60 ;  /* 0x0000003c203c7221 */ /* 0x000fe20000010100 */
[----:B------:R-:W-:Y:S01]  /*3b60*/  SHF.L.U32 R66, R66, 0x10, RZ ;  /* 0x0000001042427819 */ /* 0x000fe200000006ff */
[C---:B------:R-:W-:Y:S01]  /*3b70*/  FADD.FTZ R64, -R32.reuse, R64 ;  /* 0x0000004020407221 */ /* 0x040fe20000010100 */
[----:B------:R-:W-:Y:S01]  /*3b80*/  SHF.L.U32 R67, R67, 0x10, RZ ;  /* 0x0000001043437819 */ /* 0x000fe200000006ff */
[----:B------:R-:W-:Y:S01]  /*3b90*/  FADD.FTZ R65, -R32, R65 ;  /* 0x0000004120417221 */ /* 0x000fe20000010100 */
[C---:B------:R-:W-:Y:S01]  /*3ba0*/  FMUL.FTZ R35, R2.reuse, R40 ;  /* 0x0000002802237220 */ /* 0x040fe20000410000 */
[--C-:B-1----:R-:W-:Y:S01]  /*3bb0*/  FFMA.FTZ R6, R3, R6, -R36.reuse ;  /* 0x0000000603067223 */ /* 0x102fe20000010824 */
[C-C-:B------:R-:W-:Y:S01]  /*3bc0*/  FFMA.FTZ R43, R79.reuse, R43, -R36.reuse ;  /* 0x0000002b4f2b7223 */ /* 0x140fe20000010824 */
[C-C-:B------:R-:W-:Y:S01]  /*3bd0*/  FFMA.FTZ R47, R79.reuse, R47, -R36.reuse ;  /* 0x0000002f4f2f7223 */ /* 0x140fe20000010824 */
[----:B------:R-:W-:Y:S01]  /*3be0*/  FFMA.FTZ R51, R79, R51, -R36 ;  /* 0x000000334f337223 */ /* 0x000fe20000010824 */
[----:B------:R-:W-:Y:S01]  /*3bf0*/  FFMA.FTZ R81, R81, -R37, R6 ;  /* 0x8000002551517223 */ /* 0x000fe20000010006 */
[----:B------:R-:W-:Y:S01]  /*3c00*/  FMUL.FTZ R6, R2, R41 ;  /* 0x0000002902067220 */ /* 0x000fe20000410000 */
[--C-:B------:R-:W-:Y:S01]  /*3c10*/  FFMA.FTZ R50, R92, R50, -R36.reuse ;  /* 0x000000325c327223 */ /* 0x100fe20000010824 */
[--C-:B------:R-:W-:Y:S01]  /*3c20*/  FFMA.FTZ R38, R38, R92, -R36.reuse ;  /* 0x0000005c26267223 */ /* 0x100fe20000010824 */
[--C-:B------:R-:W-:Y:S01]  /*3c30*/  FFMA.FTZ R55, R79, R55, -R36.reuse ;  /* 0x000000374f377223 */ /* 0x100fe20000010824 */
[----:B------:R-:W-:Y:S01]  /*3c40*/  FFMA.FTZ R43, -R37, R6, R43 ;  /* 0x00000006252b7223 */ /* 0x000fe2000001012b */
[----:B------:R-:W-:Y:S01]  /*3c50*/  FMUL.FTZ R6, R2, R45 ;  /* 0x0000002d02067220 */ /* 0x000fe20000410000 */
[--C-:B------:R-:W-:Y:S01]  /*3c60*/  FFMA.FTZ R46, R92, R46, -R36.reuse ;  /* 0x0000002e5c2e7223 */ /* 0x100fe20000010824 */
[----:B------:R-:W-:Y:S01]  /*3c70*/  FFMA.FTZ R39, R39, R79, -R36 ;  /* 0x0000004f27277223 */ /* 0x000fe20000010824 */
[C---:B------:R-:W-:Y:S01]  /*3c80*/  FFMA.FTZ R38, -R37.reuse, R69, R38 ;  /* 0x0000004525267223 */ /* 0x040fe20000010126 */
[C---:B------:R-:W-:Y:S01]  /*3c90*/  FFMA.FTZ R47, -R37.reuse, R6, R47 ;  /* 0x00000006252f7223 */ /* 0x040fe2000001012f */
[----:B------:R-:W-:Y:S01]  /*3ca0*/  FMUL.FTZ R6, R2, R49 ;  /* 0x0000003102067220 */ /* 0x000fe20000410000 */
[C---:B------:R-:W-:Y:S01]  /*3cb0*/  FFMA.FTZ R49, -R37.reuse, R71, R50 ;  /* 0x0000004725317223 */ /* 0x040fe20000010132 */
[--C-:B------:R-:W-:Y:S01]  /*3cc0*/  FFMA.FTZ R11, R4, R11, -R36.reuse ;  /* 0x0000000b040b7223 */ /* 0x100fe20000010824 */
[----:B------:R-:W4:Y:S01]  /*3cd0*/  LDL.LU R50, [R1+0x10] ;  /* 0x0000100001327983 */ /* 0x000f220000300800 */
[----:B------:R-:W-:Y:S01]  /*3ce0*/  FFMA.FTZ R51, -R37, R6, R51 ;  /* 0x0000000625337223 */ /* 0x000fe20000010133 */
[C---:B------:R-:W-:Y:S01]  /*3cf0*/  FMUL.FTZ R6, R2.reuse, R53 ;  /* 0x0000003502067220 */ /* 0x040fe20000410000 */
[--C-:B------:R-:W-:Y:S01]  /*3d00*/  FFMA.FTZ R59, R79, R59, -R36.reuse ;  /* 0x0000003b4f3b7223 */ /* 0x100fe20000010824 */
[C---:B------:R-:W-:Y:S01]  /*3d10*/  FMUL.FTZ R69, R2.reuse, R44 ;  /* 0x0000002c02457220 */ /* 0x040fe20000410000 */
[----:B------:R-:W-:Y:S01]  /*3d20*/  FFMA.FTZ R8, R3, R8, -R36 ;  /* 0x0000000803087223 */ /* 0x000fe20000010824 */
[C---:B------:R-:W-:Y:S01]  /*3d30*/  FFMA.FTZ R55, -R37.reuse, R6, R55 ;  /* 0x0000000625377223 */ /* 0x040fe20000010137 */
[----:B------:R-:W-:Y:S01]  /*3d40*/  FMUL.FTZ R6, R2, R57 ;  /* 0x0000003902067220 */ /* 0x000fe20000410000 */
[C---:B------:R-:W-:Y:S01]  /*3d50*/  FFMA.FTZ R39, -R37.reuse, R68, R39 ;  /* 0x0000004425277223 */ /* 0x040fe20000010127 */
[----:B------:R-:W4:Y:S01]  /*3d60*/  LDL.LU R48, [R1+0x14] ;  /* 0x0000140001307983 */ /* 0x000f220000300800 */
[----:B------:R-:W-:Y:S01]  /*3d70*/  FFMA.FTZ R45, -R37, R69, R46 ;  /* 0x00000045252d7223 */ /* 0x000fe2000001012e */
[----:B------:R-:W-:Y:S01]  /*3d80*/  FFMA.FTZ R11, R75, -R37, R11 ;  /* 0x800000254b0b7223 */ /* 0x000fe2000001000b */
[----:B------:R-:W-:Y:S01]  /*3d90*/  FFMA.FTZ R59, -R37, R6, R59 ;  /* 0x00000006253b7223 */ /* 0x000fe2000001013b */
[--C-:B------:R-:W-:Y:S01]  /*3da0*/  FFMA.FTZ R54, R92, R54, -R36.reuse ;  /* 0x000000365c367223 */ /* 0x100fe20000010824 */
[--C-:B------:R-:W-:Y:S01]  /*3db0*/  FFMA.FTZ R15, R4, R15, -R36.reuse ;  /* 0x0000000f040f7223 */ /* 0x100fe20000010824 */
[----:B------:R-:W-:Y:S01]  /*3dc0*/  FFMA.FTZ R63, R79, R63, -R36 ;  /* 0x0000003f4f3f7223 */ /* 0x000fe20000010824 */
[C---:B------:R-:W-:Y:S01]  /*3dd0*/  FMUL.FTZ R75, R2.reuse, R52 ;  /* 0x00000034024b7220 */ /* 0x040fe20000410000 */
[----:B------:R-:W-:Y:S01]  /*3de0*/  FMUL.FTZ R6, R2, R61 ;  /* 0x0000003d02067220 */ /* 0x000fe20000410000 */
[----:B------:R-:W4:Y:S01]  /*3df0*/  LDL.LU R46, [R1+0x8] ;  /* 0x00000800012e7983 */ /* 0x000f220000300800 */
[----:B------:R-:W-:Y:S01]  /*3e00*/  FFMA.FTZ R41, R78, -R37, R8 ;  /* 0x800000254e297223 */ /* 0x000fe20000010008 */
[--C-:B-----5:R-:W-:Y:S01]  /*3e10*/  FFMA.FTZ R0, R0, R3, -R36.reuse ;  /* 0x0000000300007223 */ /* 0x120fe20000010824 */
[C-C-:B------:R-:W-:Y:S01]  /*3e20*/  FFMA.FTZ R10, R3.reuse, R10, -R36.reuse ;  /* 0x0000000a030a7223 */ /* 0x140fe20000010824 */
[C-C-:B------:R-:W-:Y:S01]  /*3e30*/  FFMA.FTZ R12, R3.reuse, R12, -R36.reuse ;  /* 0x0000000c030c7223 */ /* 0x140fe20000010824 */
[C-C-:B------:R-:W-:Y:S01]  /*3e40*/  FFMA.FTZ R14, R3.reuse, R14, -R36.reuse ;  /* 0x0000000e030e7223 */ /* 0x140fe20000010824 */
[C-C-:B------:R-:W-:Y:S01]  /*3e50*/  FFMA.FTZ R16, R3.reuse, R16, -R36.reuse ;  /* 0x0000001003107223 */ /* 0x140fe20000010824 */
[----:B------:R-:W-:Y:S01]  /*3e60*/  FMUL.FTZ R8, R2, R39 ;  /* 0x0000002702087220 */ /* 0x000fe20000410000 */
[--C-:B------:R-:W-:Y:S01]  /*3e70*/  FFMA.FTZ R3, R3, R20, -R36.reuse ;  /* 0x0000001403037223 */ /* 0x100fe20000010824 */
[--C-:B------:R-:W-:Y:S01]  /*3e80*/  FFMA.FTZ R5, R5, R4, -R36.reuse ;  /* 0x0000000405057223 */ /* 0x100fe20000010824 */
[C-C-:B------:R-:W-:Y:S01]  /*3e90*/  FFMA.FTZ R7, R4.reuse, R7, -R36.reuse ;  /* 0x0000000704077223 */ /* 0x140fe20000010824 */
[C-C-:B------:R-:W-:Y:S01]  /*3ea0*/  FFMA.FTZ R9, R4.reuse, R9, -R36.reuse ;  /* 0x0000000904097223 */ /* 0x140fe20000010824 */
[C-C-:B------:R-:W-:Y:S01]  /*3eb0*/  FFMA.FTZ R13, R4.reuse, R13, -R36.reuse ;  /* 0x0000000d040d7223 */ /* 0x140fe20000010824 */
[----:B------:R-:W-:Y:S01]  /*3ec0*/  FFMA.FTZ R18, R4, R18, -R36 ;  /* 0x0000001204127223 */ /* 0x000fe20000010824 */
[----:B------:R-:W-:Y:S01]  /*3ed0*/  FFMA.FTZ R53, -R37, R75, R54 ;  /* 0x0000004b25357223 */ /* 0x000fe20000010136 */
[----:B------:R-:W-:Y:S01]  /*3ee0*/  FFMA.FTZ R15, R33, -R37, R15 ;  /* 0x80000025210f7223 */ /* 0x000fe2000001000f */
[----:B------:R-:W-:Y:S01]  /*3ef0*/  FFMA.FTZ R63, -R37, R6, R63 ;  /* 0x00000006253f7223 */ /* 0x000fe2000001013f */
[----:B------:R-:W4:Y:S01]  /*3f00*/  LDL.LU R39, [R1+0xc] ;  /* 0x00000c0001277983 */ /* 0x000f220000300800 */
[C-C-:B------:R-:W-:Y:S01]  /*3f10*/  FFMA.FTZ R42, R92.reuse, R42, -R36.reuse ;  /* 0x0000002a5c2a7223 */ /* 0x140fe20000010824 */
[C-C-:B------:R-:W-:Y:S01]  /*3f20*/  FFMA.FTZ R58, R92.reuse, R58, -R36.reuse ;  /* 0x0000003a5c3a7223 */ /* 0x140fe20000010824 */
[C-C-:B------:R-:W-:Y:S01]  /*3f30*/  FFMA.FTZ R62, R92.reuse, R62, -R36.reuse ;  /* 0x0000003e5c3e7223 */ /* 0x140fe20000010824 */
[--C-:B------:R-:W-:Y:S01]  /*3f40*/  FFMA.FTZ R66, R92, R66, -R36.reuse ;  /* 0x000000425c427223 */ /* 0x100fe20000010824 */
[--C-:B------:R-:W-:Y:S01]  /*3f50*/  FFMA.FTZ R4, R4, R22, -R36.reuse ;  /* 0x0000001604047223 */ /* 0x100fe20000010824 */
[----:B------:R-:W-:Y:S01]  /*3f60*/  FFMA.FTZ R67, R79, R67, -R36 ;  /* 0x000000434f437223 */ /* 0x000fe20000010824 */
[C---:B------:R-:W-:Y:S01]  /*3f70*/  FMUL.FTZ R75, R2.reuse, R56 ;  /* 0x00000038024b7220 */ /* 0x040fe20000410000 */
[C---:B------:R-:W-:Y:S01]  /*3f80*/  FMUL.FTZ R33, R2.reuse, R60 ;  /* 0x0000003c02217220 */ /* 0x040fe20000410000 */
[C---:B------:R-:W-:Y:S01]  /*3f90*/  FMUL.FTZ R61, R2.reuse, R64 ;  /* 0x00000040023d7220 */ /* 0x040fe20000410000 */
[----:B------:R-:W-:Y:S01]  /*3fa0*/  FMUL.FTZ R6, R2, R65 ;  /* 0x0000004102067220 */ /* 0x000fe20000410000 */
[-C--:B------:R-:W-:Y:S01]  /*3fb0*/  FFMA.FTZ R13, R73, -R37.reuse, R13 ;  /* 0x80000025490d7223 */ /* 0x080fe2000001000d */
[-C--:B------:R-:W-:Y:S01]  /*3fc0*/  FFMA.FTZ R21, R21, -R37.reuse, R3 ;  /* 0x8000002515157223 */ /* 0x080fe20000010003 */
[-C--:B------:R-:W-:Y:S01]  /*3fd0*/  FFMA.FTZ R0, R83, -R37.reuse, R0 ;  /* 0x8000002553007223 */ /* 0x080fe20000010000 */
[----:B------:R-:W-:Y:S01]  /*3fe0*/  FFMA.FTZ R5, R82, -R37, R5 ;  /* 0x8000002552057223 */ /* 0x000fe20000010005 */
[----:B------:R-:W-:Y:S01]  /*3ff0*/  FFMA.FTZ R35, -R37, R35, R42 ;  /* 0x0000002325237223 */ /* 0x000fe2000001012a */
[-C--:B------:R-:W-:Y:S01]  /*4000*/  FFMA.FTZ R7, R80, -R37.reuse, R7 ;  /* 0x8000002550077223 */ /* 0x080fe20000010007 */
[-C--:B------:R-:W-:Y:S01]  /*4010*/  FFMA.FTZ R9, R77, -R37.reuse, R9 ;  /* 0x800000254d097223 */ /* 0x080fe20000010009 */
[-C--:B------:R-:W-:Y:S01]  /*4020*/  FFMA.FTZ R69, R76, -R37.reuse, R10 ;  /* 0x800000254c457223 */ /* 0x080fe2000001000a */
[-C--:B------:R-:W-:Y:S01]  /*4030*/  FFMA.FTZ R71, R74, -R37.reuse, R12 ;  /* 0x800000254a477223 */ /* 0x080fe2000001000c */
[----:B------:R-:W-:Y:S01]  /*4040*/  FFMA.FTZ R73, R72, -R37, R14 ;  /* 0x8000002548497223 */ /* 0x000fe2000001000e */
[----:B------:R-:W-:Y:S01]  /*4050*/  FFMA.FTZ R57, -R37, R75, R58 ;  /* 0x0000004b25397223 */ /* 0x000fe2000001013a */
[----:B------:R-:W-:Y:S01]  /*4060*/  FFMA.FTZ R17, R17, -R37, R16 ;  /* 0x8000002511117223 */ /* 0x000fe20000010010 */
[----:B------:R-:W-:Y:S01]  /*4070*/  FFMA.FTZ R33, -R37, R33, R62 ;  /* 0x0000002125217223 */ /* 0x000fe2000001013e */
[----:B------:R-:W-:Y:S01]  /*4080*/  FFMA.FTZ R19, R19, -R37, R18 ;  /* 0x8000002513137223 */ /* 0x000fe20000010012 */
[----:B------:R-:W-:Y:S01]  /*4090*/  FFMA.FTZ R3, -R37, R61, R66 ;  /* 0x0000003d25037223 */ /* 0x000fe20000010142 */
[----:B------:R-:W-:Y:S01]  /*40a0*/  FFMA.FTZ R23, R23, -R37, R4 ;  /* 0x8000002517177223 */ /* 0x000fe20000010004 */
[----:B------:R-:W-:Y:S01]  /*40b0*/  FFMA.FTZ R67, -R37, R6, R67 ;  /* 0x0000000625437223 */ /* 0x000fe20000010143 */
[C---:B------:R-:W-:Y:S01]  /*40c0*/  FMUL.FTZ R0, R2.reuse, R0 ;  /* 0x0000000002007220 */ /* 0x040fe20000410000 */
[----:B------:R-:W4:Y:S01]  /*40d0*/  LDL.LU R37, [R1+0x4] ;  /* 0x0000040001257983 */ /* 0x000f220000300800 */
[C---:B------:R-:W-:Y:S01]  /*40e0*/  FMUL.FTZ R61, R2.reuse, R38 ;  /* 0x00000026023d7220 */ /* 0x040fe20000410000 */
[----:B------:R-:W-:-:S04]  /*40f0*/  FMUL.FTZ R5, R2, R5 ;  /* 0x0000000502057220 */ /* 0x000fc80000410000 */
[----:B------:R-:W-:Y:S02]  /*4100*/  F2FP.BF16.F32.PACK_AB R6, R61, R0 ;  /* 0x000000003d06723e */ /* 0x000fe400000010ff */
[----:B------:R-:W-:Y:S01]  /*4110*/  F2FP.BF16.F32.PACK_AB R0, R8, R5 ;  /* 0x000000050800723e */ /* 0x000fe200000010ff */
[----:B------:R-:W-:Y:S01]  /*4120*/  FMUL.FTZ R8, R2, R3 ;  /* 0x0000000302087220 */ /* 0x000fe20000410000 */
        /* <DEDUP_REMOVED lines=27> */
[----:B------:R-:W-:-:S02]  /*42e0*/  PRMT R33, R0, 0x7632, R33 ;  /* 0x0000763200217816 */ /* 0x000fc40000000021 */
[----:B------:R-:W-:Y:S02]  /*42f0*/  F2FP.BF16.F32.PACK_AB R7, R42, R7 ;  /* 0x000000072a07723e */ /* 0x000fe400000010ff */
[----:B------:R-:W-:Y:S02]  /*4300*/  F2FP.BF16.F32.PACK_AB R81, R40, R81 ;  /* 0x000000512851723e */ /* 0x000fe400000010ff */
[----:B------:R-:W-:Y:S02]  /*4310*/  F2FP.BF16.F32.PACK_AB R16, R16, R41 ;  /* 0x000000291010723e */ /* 0x000fe400000010ff */
[----:B------:R-:W-:Y:S02]  /*4320*/  PRMT R35, R81, 0x7632, R35 ;  /* 0x0000763251237816 */ /* 0x000fe40000000023 */
[----:B------:R-:W-:Y:S02]  /*4330*/  F2FP.BF16.F32.PACK_AB R9, R32, R9 ;  /* 0x000000092009723e */ /* 0x000fe400000010ff */
[----:B------:R-:W-:-:S02]  /*4340*/  F2FP.BF16.F32.PACK_AB R12, R12, R69 ;  /* 0x000000450c0c723e */ /* 0x000fc400000010ff */
[----:B------:R-:W-:Y:S02]  /*4350*/  F2FP.BF16.F32.PACK_AB R14, R14, R71 ;  /* 0x000000470e0e723e */ /* 0x000fe400000010ff */
[----:B------:R-:W-:Y:S02]  /*4360*/  F2FP.BF16.F32.PACK_AB R13, R22, R13 ;  /* 0x0000000d160d723e */ /* 0x000fe400000010ff */
[----:B------:R-:W-:Y:S02]  /*4370*/  F2FP.BF16.F32.PACK_AB R15, R20, R15 ;  /* 0x0000000f140f723e */ /* 0x000fe400000010ff */
[----:B------:R-:W-:Y:S02]  /*4380*/  PRMT R32, R12, 0x7632, R32 ;  /* 0x000076320c207816 */ /* 0x000fe40000000020 */
[----:B------:R-:W-:Y:S02]  /*4390*/  PRMT R45, R14, 0x7632, R45 ;  /* 0x000076320e2d7816 */ /* 0x000fe4000000002d */
[----:B------:R-:W-:-:S02]  /*43a0*/  F2FP.BF16.F32.PACK_AB R10, R10, R73 ;  /* 0x000000490a0a723e */ /* 0x000fc400000010ff */
[----:B------:R-:W-:Y:S02]  /*43b0*/  F2FP.BF16.F32.PACK_AB R17, R36, R17 ;  /* 0x000000112411723e */ /* 0x000fe400000010ff */
[----:B------:R-:W-:Y:S02]  /*43c0*/  F2FP.BF16.F32.PACK_AB R18, R18, R19 ;  /* 0x000000131212723e */ /* 0x000fe400000010ff */
[----:B------:R-:W-:Y:S02]  /*43d0*/  F2FP.BF16.F32.PACK_AB R8, R8, R21 ;  /* 0x000000150808723e */ /* 0x000fe400000010ff */
[----:B------:R-:W-:Y:S02]  /*43e0*/  F2FP.BF16.F32.PACK_AB R23, R38, R23 ;  /* 0x000000172617723e */ /* 0x000fe400000010ff */
[----:B------:R-:W-:Y:S02]  /*43f0*/  PRMT R44, R10, 0x7632, R44 ;  /* 0x000076320a2c7816 */ /* 0x000fe4000000002c */
[----:B------:R-:W-:-:S02]  /*4400*/  PRMT R43, R17, 0x7632, R43 ;  /* 0x00007632112b7816 */ /* 0x000fc4000000002b */
[----:B------:R-:W-:Y:S01]  /*4410*/  PRMT R42, R8, 0x7632, R42 ;  /* 0x00007632082a7816 */ /* 0x000fe2000000002a */
[----:B------:R-:W-:Y:S01]  /*4420*/  ULOP3.LUT UR4, UR4, 0x1, URZ, 0x3c, !UPT ;  /* 0x0000000104047892 */ /* 0x000fe2000f8e3c3f */
[----:B------:R-:W-:Y:S01]  /*4430*/  UMOV UR5, UR10 ;  /* 0x0000000a00057c82 */ /* 0x000fe20008000000 */
[----:B------:R-:W-:Y:S01]  /*4440*/  UMOV UR11, UR9 ;  /* 0x00000009000b7c82 */ /* 0x000fe20008000000 */
[----:B---3--:R-:W-:Y:S01]  /*4450*/  IADD3 R4, P1, R34, UR14, RZ ;  /* 0x0000000e22047c10 */ /* 0x008fe2000ff3e0ff */
[----:B------:R-:W-:-:S03]  /*4460*/  FMUL.FTZ R34, R2, R51 ;  /* 0x0000003302227220 */ /* 0x000fc60000410000 */
[----:B--2---:R-:W-:-:S05]  /*4470*/  IADD3.X R5, R70, UR15, RZ, P1, !PT ;  /* 0x0000000f46057c10 */ /* 0x004fca0008ffe4ff */
[----:B------:R-:W-:Y:S04]  /*4480*/  STG.E.U16 desc[UR12][R4.64+0x2], R3 ;  /* 0x0000020304007986 */ /* 0x000fe8000c10150c */
[----:B------:R-:W-:Y:S04]  /*4490*/  STG.E.U16 desc[UR12][R4.64], R6 ;  /* 0x0000000604007986 */ /* 0x000fe8000c10150c */
[----:B------:R0:W-:Y:S04]  /*44a0*/  STG.E.U16 desc[UR12][R4.64+0x4], R0 ;  /* 0x0000040004007986 */ /* 0x0001e8000c10150c */
[----:B------:R1:W-:Y:S01]  /*44b0*/  STG.E.U16 desc[UR12][R4.64+0x6], R33 ;  /* 0x0000062104007986 */ /* 0x0003e2000c10150c */
[----:B0-----:R-:W-:-:S02]  /*44c0*/  PRMT R0, R7, 0x7632, R0 ;  /* 0x0000763207007816 */ /* 0x001fc40000000000 */
[----:B-1----:R-:W-:Y:S02]  /*44d0*/  PRMT R5, R16, 0x7632, R5 ;  /* 0x0000763210057816 */ /* 0x002fe40000000005 */
[----:B----4-:R-:W-:-:S04]  /*44e0*/  IADD3 R2, P1, R50, UR14, RZ ;  /* 0x0000000e32027c10 */ /* 0x010fc8000ff3e0ff */
[----:B------:R-:W-:-:S05]  /*44f0*/  IADD3.X R3, R48, UR15, RZ, P1, !PT ;  /* 0x0000000f30037c10 */ /* 0x000fca0008ffe4ff */
[----:B------:R0:W-:Y:S01]  /*4500*/  STG.E.U16 desc[UR12][R2.64+0x4], R7 ;  /* 0x0000040702007986 */ /* 0x0001e2000c10150c */
[----:B------:R-:W-:-:S03]  /*4510*/  IADD3 R6, P1, R46, UR14, RZ ;  /* 0x0000000e2e067c10 */ /* 0x000fc6000ff3e0ff */
[----:B------:R-:W-:Y:S04]  /*4520*/  STG.E.U16 desc[UR12][R2.64], R81 ;  /* 0x0000005102007986 */ /* 0x000fe8000c10150c */
[----:B------:R-:W-:Y:S04]  /*4530*/  STG.E.U16 desc[UR12][R2.64+0x2], R35 ;  /* 0x0000022302007986 */ /* 0x000fe8000c10150c */
[----:B------:R1:W-:Y:S01]  /*4540*/  STG.E.U16 desc[UR12][R2.64+0x6], R0 ;  /* 0x0000060002007986 */ /* 0x0003e2000c10150c */
[----:B0-----:R-:W-:Y:S02]  /*4550*/  IADD3.X R7, R39, UR15, RZ, P1, !PT ;  /* 0x0000000f27077c10 */ /* 0x001fe40008ffe4ff */
[----:B------:R-:W-:-:S03]  /*4560*/  IADD3 R4, P1, R93, UR14, RZ ;  /* 0x0000000e5d047c10 */ /* 0x000fc6000ff3e0ff */
[----:B------:R0:W-:Y:S01]  /*4570*/  STG.E.U16 desc[UR12][R6.64+0x2], R5 ;  /* 0x0000020506007986 */ /* 0x0001e2000c10150c */
[----:B------:R-:W-:Y:S02]  /*4580*/  F2FP.BF16.F32.PACK_AB R11, R34, R11 ;  /* 0x0000000b220b723e */ /* 0x000fe400000010ff */
[----:B-1----:R-:W-:Y:S02]  /*4590*/  PRMT R3, R9, 0x7632, R3 ;  /* 0x0000763209037816 */ /* 0x002fe40000000003 */
[----:B------:R-:W-:Y:S01]  /*45a0*/  PRMT R2, R11, 0x7632, R2 ;  /* 0x000076320b027816 */ /* 0x000fe20000000002 */
[----:B------:R-:W-:Y:S01]  /*45b0*/  STG.E.U16 desc[UR12][R6.64], R16 ;  /* 0x0000001006007986 */ /* 0x000fe2000c10150c */
[----:B------:R-:W-:-:S03]  /*45c0*/  PRMT R0, R13, 0x7632, R0 ;  /* 0x000076320d007816 */ /* 0x000fc60000000000 */
[----:B------:R-:W-:Y:S01]  /*45d0*/  STG.E.U16 desc[UR12][R6.64+0x4], R9 ;  /* 0x0000040906007986 */ /* 0x000fe2000c10150c */
[----:B0-----:R-:W-:Y:S02]  /*45e0*/  IADD3.X R5, R37, UR15, RZ, P1, !PT ;  /* 0x0000000f25057c10 */ /* 0x001fe40008ffe4ff */
[----:B------:R-:W-:-:S04]  /*45f0*/  IADD3 R90, P1, R90, UR14, RZ ;  /* 0x0000000e5a5a7c10 */ /* 0x000fc8000ff3e0ff */
[----:B------:R-:W-:Y:S02]  /*4600*/  IADD3.X R91, R91, UR15, RZ, P1, !PT ;  /* 0x0000000f5b5b7c10 */ /* 0x000fe40008ffe4ff */
[----:B------:R-:W-:Y:S01]  /*4610*/  IADD3 R88, P1, R88, UR14, RZ ;  /* 0x0000000e58587c10 */ /* 0x000fe2000ff3e0ff */
[----:B------:R-:W-:Y:S03]  /*4620*/  STG.E.U16 desc[UR12][R6.64+0x6], R3 ;  /* 0x0000060306007986 */ /* 0x000fe6000c10150c */
[----:B------:R-:W-:Y:S02]  /*4630*/  IADD3.X R89, R89, UR15, RZ, P1, !PT ;  /* 0x0000000f59597c10 */ /* 0x000fe40008ffe4ff */
[----:B------:R-:W-:Y:S01]  /*4640*/  IADD3 R86, P1, R86, UR14, RZ ;  /* 0x0000000e56567c10 */ /* 0x000fe2000ff3e0ff */
[----:B------:R0:W-:Y:S03]  /*4650*/  STG.E.U16 desc[UR12][R4.64+0x6], R2 ;  /* 0x0000060204007986 */ /* 0x0001e6000c10150c */
[----:B------:R-:W-:Y:S01]  /*4660*/  IADD3.X R87, R87, UR15, RZ, P1, !PT ;  /* 0x0000000f57577c10 */ /* 0x000fe20008ffe4ff */
[----:B------:R-:W-:Y:S01]  /*4670*/  STG.E.U16 desc[UR12][R4.64], R12 ;  /* 0x0000000c04007986 */ /* 0x000fe2000c10150c */
[----:B------:R-:W-:-:S03]  /*4680*/  IADD3 R84, P1, R84, UR14, RZ ;  /* 0x0000000e54547c10 */ /* 0x000fc6000ff3e0ff */
[----:B------:R-:W-:Y:S01]  /*4690*/  STG.E.U16 desc[UR12][R4.64+0x2], R32 ;  /* 0x0000022004007986 */ /* 0x000fe2000c10150c */
[----:B0-----:R-:W-:-:S03]  /*46a0*/  PRMT R2, R15, 0x7632, R2 ;  /* 0x000076320f027816 */ /* 0x001fc60000000002 */
[----:B------:R-:W-:Y:S01]  /*46b0*/  STG.E.U16 desc[UR12][R4.64+0x4], R11 ;  /* 0x0000040b04007986 */ /* 0x000fe2000c10150c */
[----:B------:R-:W-:-:S03]  /*46c0*/  IADD3.X R85, R85, UR15, RZ, P1, !PT ;  /* 0x0000000f55557c10 */ /* 0x000fc60008ffe4ff */
[----:B------:R-:W-:Y:S04]  /*46d0*/  STG.E.U16 desc[UR12][R90.64], R14 ;  /* 0x0000000e5a007986 */ /* 0x000fe8000c10150c */
        /* <DEDUP_REMOVED lines=17> */
[----:B------:R-:W-:Y:S05]  /*47f0*/  @!P0 BRA `(.L_x_303) ;  /* 0xffffffbc00388947 */ /* 0x000fea000383ffff */
.L_x_291:
[----:B------:R-:W-:Y:S02]  /*4800*/  USHF.L.U32 UR9, UR6, 0x3, URZ ;  /* 0x0000000306097899 */ /* 0x000fe4000800063f */
[----:B------:R-:W-:Y:S02]  /*4810*/  ULOP3.LUT UR15, UR6, 0x3, URZ, 0xc0, !UPT ;  /* 0x00000003060f7892 */ /* 0x000fe4000f8ec03f */
[----:B------:R-:W-:Y:S02]  /*4820*/  ULOP3.LUT UR9, UR9, 0x7ffffe0, URZ, 0xc0, !UPT ;  /* 0x07ffffe009097892 */ /* 0x000fe4000f8ec03f */
[----:B------:R-:W-:Y:S02]  /*4830*/  UIMAD UR10, UR15, 0x140, URZ ;  /* 0x000001400f0a78a4 */ /* 0x000fe4000f8e023f */
[----:B------:R-:W-:Y:S02]  /*4840*/  UIADD3 UR9, UR9, UR17, URZ ;  /* 0x0000001109097290 */ /* 0x000fe4000fffe03f */
[----:B------:R-:W-:-:S02]  /*4850*/  UIADD3 UR14, UR10, 0x140, URZ ;  /* 0x000001400a0e7890 */ /* 0x000fc4000fffe03f */
[----:B------:R-:W-:-:S04]  /*4860*/  ULEA UR9, UR9, UR10, 0x5 ;  /* 0x0000000a09097291 */ /* 0x000fc8000f8e283f */
[----:B------:R-:W-:-:S06]  /*4870*/  UISETP.GE.AND UP0, UPT, UR9, UR14, UPT ;  /* 0x0000000e0900728c */ /* 0x000fcc000bf06270 */
[----:B------:R-:W-:-:S13]  /*4880*/  PLOP3.LUT P0, PT, PT, PT, UP0, 0x80, 0x0 ;  /* 0x000000000000781c */ /* 0x000fda0003f0f008 */
[----:B------:R-:W-:Y:S05]  /*4890*/  @P0 EXIT ;  /* 0x000000000000094d */ /* 0x000fea0003800000 */
[----:B--2---:R-:W1:Y:S01]  /*48a0*/  LDC.64 R18, c[0x0][0x258] ;  /* 0x00009600ff127b82 */ /* 0x004e620000000a00 */
[----:B------:R-:W2:Y:S01]  /*48b0*/  S2R R16, SR_TID.X ;  /* 0x0000000000107919 */ /* 0x000ea20000002100 */
[----:B------:R-:W-:Y:S01]  /*48c0*/  IMAD.MOV.U32 R15, RZ, RZ, -0x1 ;  /* 0xffffffffff0f7424 */ /* 0x000fe200078e00ff */
[----:B------:R-:W-:Y:S01]  /*48d0*/  HFMA2.MMA R10, -RZ, RZ, 0, 1.1920928955078125e-06 ;  /* 0x00000014ff0a7435 */ /* 0x000fe200000001ff */
[----:B-1----:R-:W-:Y:S02]  /*48e0*/  LOP3.LUT R12, RZ, R18, RZ, 0x33, !PT ;  /* 0x00000012ff0c7212 */ /* 0x002fe400078e33ff */
[----:B0-----:R-:W-:Y:S02]  /*48f0*/  LOP3.LUT R3, RZ, R19, RZ, 0x33, !PT ;  /* 0x00000013ff037212 */ /* 0x001fe400078e33ff */
[----:B------:R-:W-:-:S04]  /*4900*/  ISETP.GT.U32.AND P0, PT, R12, -0x3, PT ;  /* 0xfffffffd0c00780c */ /* 0x000fc80003f04070 */
[C---:B------:R-:W-:Y:S02]  /*4910*/  ISETP.GT.AND.EX P0, PT, R3.reuse, -0x1, PT, P0 ;  /* 0xffffffff0300780c */ /* 0x040fe40003f04300 */
[----:B--2---:R-:W-:Y:S02]  /*4920*/  SHF.R.U32.HI R14, RZ, 0x5, R16 ;  /* 0x00000005ff0e7819 */ /* 0x004fe40000011610 */
[----:B------:R-:W-:Y:S02]  /*4930*/  SEL R12, R12, 0xfffffffd, P0 ;  /* 0xfffffffd0c0c7807 */ /* 0x000fe40000000000 */
[----:B------:R-:W-:Y:S02]  /*4940*/  SEL R3, R3, 0xffffffff, P0 ;  /* 0xffffffff03037807 */ /* 0x000fe40000000000 */
[C---:B------:R-:W-:Y:S02]  /*4950*/  SHF.L.U32 R13, R12.reuse, 0x5, RZ ;  /* 0x000000050c0d7819 */ /* 0x040fe400000006ff */
[----:B------:R-:W-:-:S02]  /*4960*/  SHF.L.U64.HI R12, R12, 0x5, R3 ;  /* 0x000000050c0c7819 */ /* 0x000fc40000010203 */
[----:B------:R-:W-:Y:S02]  /*4970*/  IADD3 R7, P0, P1, -R13, -0x21, -R14 ;  /* 0xffffffdf0d077810 */ /* 0x000fe4000791e90e */
[----:B------:R-:W-:Y:S02]  /*4980*/  SHF.R.U32.HI R11, RZ, 0x4, R16 ;  /* 0x00000004ff0b7819 */ /* 0x000fe40000011610 */
[----:B------:R-:W-:Y:S02]  /*4990*/  IADD3.X R15, ~R12, -0x1, R15, P0, P1 ;  /* 0xffffffff0c0f7810 */ /* 0x000fe400007e250f */
[----:B------:R-:W-:Y:S02]  /*49a0*/  VIADDMNMX.U32 R10, R11, R10, 0x20, !PT ;  /* 0x000000200b0a7446 */ /* 0x000fe4000780000a */
[----:B------:R-:W-:Y:S01]  /*49b0*/  LOP3.LUT R9, RZ, R11, RZ, 0x33, !PT ;  /* 0x0000000bff097212 */ /* 0x000fe200078e33ff */
[----:B------:R-:W-:Y:S01]  /*49c0*/  IMAD.WIDE.U32 R2, R15, -0x33333333, RZ ;  /* 0xcccccccd0f027825 */ /* 0x000fe200078e00ff */
[----:B------:R-:W-:-:S02]  /*49d0*/  IADD3 R50, P2, R14, 0x1e, RZ ;  /* 0x0000001e0e327810 */ /* 0x000fc40007f5e0ff */
[----:B------:R-:W-:Y:S02]  /*49e0*/  IADD3 R10, R10, R9, RZ ;  /* 0x000000090a0a7210 */ /* 0x000fe40007ffe0ff */
[----:B------:R-:W-:Y:S01]  /*49f0*/  MOV R9, UR9 ;  /* 0x0000000900097c02 */ /* 0x000fe20008000f00 */
[----:B------:R-:W-:Y:S01]  /*4a00*/  IMAD.WIDE.U32 R4, P0, R7, -0x33333334, R2 ;  /* 0xcccccccc07047825 */ /* 0x000fe20007800002 */
[----:B------:R-:W-:-:S03]  /*4a10*/  LOP3.LUT R47, R16, 0xf, RZ, 0xc0, !PT ;  /* 0x0000000f102f7812 */ /* 0x000fc600078ec0ff */
[----:B------:R-:W-:Y:S01]  /*4a20*/  IMAD.WIDE.U32 R2, R7, -0x33333333, RZ ;  /* 0xcccccccd07027825 */ /* 0x000fe200078e00ff */
[----:B------:R-:W-:Y:S02]  /*4a30*/  IADD3.X R7, RZ, RZ, RZ, P0, !PT ;  /* 0x000000ffff077210 */ /* 0x000fe400007fe4ff */
[----:B------:R-:W-:Y:S01]  /*4a40*/  ISETP.LT.U32.AND P0, PT, R18, 0x2, PT ;  /* 0x000000021200780c */ /* 0x000fe20003f01070 */
[----:B------:R-:W-:Y:S01]  /*4a50*/  IMAD.MOV.U32 R6, RZ, RZ, R5 ;  /* 0x000000ffff067224 */ /* 0x000fe200078e0005 */
[----:B------:R-:W-:Y:S01]  /*4a60*/  IADD3 RZ, P1, R3, R4, RZ ;  /* 0x0000000403ff7210 */ /* 0x000fe20007f3e0ff */
[----:B------:R-:W-:Y:S01]  /*4a70*/  IMAD.WIDE.U32 R2, R10, -0x33333333, RZ ;  /* 0xcccccccd0a027825 */ /* 0x000fe200078e00ff */
[----:B------:R-:W-:-:S03]  /*4a80*/  ISETP.LT.AND.EX P0, PT, R19, RZ, PT, P0 ;  /* 0x000000ff1300720c */ /* 0x000fc60003f01300 */
[----:B------:R-:W-:Y:S01]  /*4a90*/  IMAD.WIDE.U32.X R4, R15, -0x33333334, R6, P1 ;  /* 0xcccccccc0f047825 */ /* 0x000fe200008e0406 */
[----:B------:R-:W-:Y:S02]  /*4aa0*/  SEL R15, R18, 0x2, P0 ;  /* 0x00000002120f7807 */ /* 0x000fe40000000000 */
[----:B------:R-:W-:Y:S01]  /*4ab0*/  LEA.HI R2, R3, 0x1, RZ, 0x1c ;  /* 0x0000000103027811 */ /* 0x000fe200078fe0ff */
[----:B------:R-:W-:Y:S01]  /*4ac0*/  IMAD.X R45, RZ, RZ, RZ, P2 ;  /* 0x000000ffff2d7224 */ /* 0x000fe200010e06ff */
[----:B------:R-:W-:Y:S02]  /*4ad0*/  SHF.R.U64 R0, R4, 0x3, R5 ;  /* 0x0000000304007819 */ /* 0x000fe40000001205 */
[----:B------:R-:W-:Y:S02]  /*4ae0*/  SEL R4, R19, RZ, P0 ;  /* 0x000000ff13047207 */ /* 0x000fe40000000000 */
[C---:B------:R-:W-:Y:S02]  /*4af0*/  IADD3 R8, P0, R14.reuse, 0xa, RZ ;  /* 0x0000000a0e087810 */ /* 0x040fe40007f1e0ff */
[----:B------:R-:W-:-:S02]  /*4b00*/  IADD3 R7, P1, R14, 0x14, RZ ;  /* 0x000000140e077810 */ /* 0x000fc40007f3e0ff */
[----:B------:R-:W-:Y:S02]  /*4b10*/  IADD3 R0, R0, 0x1, RZ ;  /* 0x0000000100007810 */ /* 0x000fe40007ffe0ff */
[----:B------:R-:W-:Y:S02]  /*4b20*/  IADD3.X R6, RZ, RZ, RZ, P0, !PT ;  /* 0x000000ffff067210 */ /* 0x000fe400007fe4ff */
[----:B------:R-:W-:Y:S02]  /*4b30*/  IADD3.X R5, RZ, RZ, RZ, P1, !PT ;  /* 0x000000ffff057210 */ /* 0x000fe40000ffe4ff */
[C---:B------:R-:W-:Y:S02]  /*4b40*/  SHF.L.U64.HI R4, R15.reuse, 0x5, R4 ;  /* 0x000000050f047819 */ /* 0x040fe40000010204 */
[----:B------:R-:W-:Y:S02]  /*4b50*/  SHF.L.U32 R3, R15, 0x5, RZ ;  /* 0x000000050f037819 */ /* 0x000fe400000006ff */
[----:B------:R-:W-:-:S02]  /*4b60*/  LOP3.LUT R2, R2, 0x3, RZ, 0xc0, !PT ;  /* 0x0000000302027812 */ /* 0x000fc400078ec0ff */
[----:B------:R-:W-:-:S07]  /*4b70*/  LOP3.LUT R0, R0, 0x3, RZ, 0xc0, !PT ;  /* 0x0000000300007812 */ /* 0x000fce00078ec0ff */
.L_x_320:
[----:B------:R-:W-:Y:S01]  /*4b80*/  ISETP.GT.U32.AND P0, PT, R3, R14, PT ;  /* 0x0000000e0300720c */ /* 0x000fe20003f04070 */
[----:B------:R-:W-:Y:S01]  /*4b90*/  BSSY B0, `(.L_x_304) ;  /* 0x00000ae000007945 */ /* 0x000fe20003800000 */
[----:B01234-:R-:W-:Y:S01]  /*4ba0*/  MOV R17, RZ ;  /* 0x000000ff00117202 */ /* 0x01ffe20000000f00 */
[----:B------:R-:W-:Y:S01]  /*4bb0*/  IMAD.MOV.U32 R46, RZ, RZ, RZ ;  /* 0x000000ffff2e7224 */ /* 0x000fe200078e00ff */
[----:B------:R-:W-:-:S13]  /*4bc0*/  ISETP.GT.AND.EX P0, PT, R4, RZ, PT, P0 ;  /* 0x000000ff0400720c */ /* 0x000fda0003f04300 */
[----:B------:R-:W-:Y:S05]  /*4bd0*/  @!P0 BRA `(.L_x_305) ;  /* 0x0000000800a48947 */ /* 0x000fea0003800000 */
[----:B------:R-:W-:Y:S01]  /*4be0*/  ISETP.NE.U32.AND P1, PT, R0, RZ, PT ;  /* 0x000000ff0000720c */ /* 0x000fe20003f25070 */
[----:B------:R-:W-:Y:S01]  /*4bf0*/  BSSY B1, `(.L_x_306) ;  /* 0x0000027000017945 */ /* 0x000fe20003800000 */
[----:B------:R-:W-:Y:S01]  /*4c00*/  IADD3 R17, P2, P3, -R13, -0x21, -R14 ;  /* 0xffffffdf0d117810 */ /* 0x000fe20007b5e90e */
[----:B------:R-:W-:Y:S01]  /*4c10*/  HFMA2.MMA R46, -RZ, RZ, 0, 0 ;  /* 0x00000000ff2e7435 */ /* 0x000fe200000001ff */
[----:B------:R-:W-:Y:S02]  /*4c20*/  ISETP.NE.AND.EX P1, PT, RZ, RZ, PT, P1 ;  /* 0x000000ffff00720c */ /* 0x000fe40003f25310 */
[----:B------:R-:W-:Y:S02]  /*4c30*/  MOV R15, 0xffffffff ;  /* 0xffffffff000f7802 */ /* 0x000fe40000000f00 */
[----:B------:R-:W-:Y:S02]  /*4c40*/  LOP3.LUT R18, R16, 0x1f, RZ, 0xc0, !PT ;  /* 0x0000001f10127812 */ /* 0x000fe400078ec0ff */
[----:B------:R-:W-:Y:S01]  /*4c50*/  ISETP.GE.U32.AND P0, PT, R17, 0x1e, PT ;  /* 0x0000001e1100780c */ /* 0x000fe20003f06070 */
[----:B------:R-:W-:Y:S01]  /*4c60*/  HFMA2.MMA R17, -RZ, RZ, 0, 0 ;  /* 0x00000000ff117435 */ /* 0x000fe200000001ff */
[----:B------:R-:W-:-:S02]  /*4c70*/  IADD3.X R15, ~R12, -0x1, R15, P2, P3 ;  /* 0xffffffff0c0f7810 */ /* 0x000fc400017e650f */
[----:B------:R-:W-:Y:S02]  /*4c80*/  IADD3 R18, P2, R18, R9, RZ ;  /* 0x0000000912127210 */ /* 0x000fe40007f5e0ff */
[----:B------:R-:W-:Y:S01]  /*4c90*/  ISETP.GE.U32.AND.EX P0, PT, R15, RZ, PT, P0 ;  /* 0x000000ff0f00720c */ /* 0x000fe20003f06100 */
[----:B------:R-:W-:Y:S01]  /*4ca0*/  IMAD.MOV.U32 R15, RZ, RZ, RZ ;  /* 0x000000ffff0f7224 */ /* 0x000fe200078e00ff */
[----:B------:R-:W-:Y:S02]  /*4cb0*/  MOV R44, R14 ;  /* 0x0000000e002c7202 */ /* 0x000fe40000000f00 */
[----:B------:R-:W-:Y:S01]  /*4cc0*/  LEA.HI.X.SX32 R19, R9, RZ, 0x1, P2 ;  /* 0x000000ff09137211 */ /* 0x000fe200010f0eff */
[----:B------:R-:W-:Y:S08]  /*4cd0*/  @!P1 BRA `(.L_x_307) ;  /* 0x0000000000609947 */ /* 0x000ff00003800000 */
        /* <DEDUP_REMOVED lines=17> */
[----:B------:R-:W-:Y:S02]  /*4df0*/  MOV R15, R5 ;  /* 0x00000005000f7202 */ /* 0x000fe40000000f00 */
[----:B------:R-:W-:Y:S02]  /*4e00*/  @P1 MOV R44, R50 ;  /* 0x00000032002c1202 */ /* 0x000fe40000000f00 */
[----:B------:R-:W-:Y:S01]  /*4e10*/  @P1 MOV R15, R45 ;  /* 0x0000002d000f1202 */ /* 0x000fe20000000f00 */
[----:B--2---:R-:W-:Y:S01]  /*4e20*/  FADD.FTZ R17, R17, R22 ;  /* 0x0000001611117221 */ /* 0x004fe20000010000 */
[----:B------:R-:W-:-:S03]  /*4e30*/  FADD.FTZ R46, R46, R23 ;  /* 0x000000172e2e7221 */ /* 0x000fc60000010000 */
[----:B---3--:R-:W-:Y:S01]  /*4e40*/  @P1 FADD.FTZ R17, R17, R24 ;  /* 0x0000001811111221 */ /* 0x008fe20000010000 */
[----:B------:R-:W-:-:S07]  /*4e50*/  @P1 FADD.FTZ R46, R46, R25 ;  /* 0x000000192e2e1221 */ /* 0x000fce0000010000 */
.L_x_307:
[----:B------:R-:W-:Y:S05]  /*4e60*/  BSYNC B1 ;  /* 0x0000000000017941 */ /* 0x000fea0003800000 */
.L_x_306:
[----:B------:R-:W-:Y:S05]  /*4e70*/  @!P0 BRA `(.L_x_305) ;  /* 0x0000000400fc8947 */ /* 0x000fea0003800000 */
[----:B------:R-:W-:Y:S01]  /*4e80*/  IADD3 R20, P2, -R44, R3, RZ ;  /* 0x000000032c147210 */ /* 0x000fe20007f5e1ff */
[C---:B------:R-:W-:Y:S01]  /*4e90*/  IMAD R21, R15.reuse, 0xa00, RZ ;  /* 0x00000a000f157824 */ /* 0x040fe200078e02ff */
[C---:B------:R-:W-:Y:S01]  /*4ea0*/  SHF.L.U64.HI R19, R18.reuse, 0x1, R19 ;  /* 0x0000000112137819 */ /* 0x040fe20000010213 */
[----:B------:R-:W-:Y:S01]  /*4eb0*/  IMAD.SHL.U32 R18, R18, 0x2, RZ ;  /* 0x0000000212127824 */ /* 0x000fe200078e00ff */
[----:B------:R-:W-:Y:S01]  /*4ec0*/  ISETP.GT.U32.AND P1, PT, R20, 0x78, PT ;  /* 0x000000781400780c */ /* 0x000fe20003f24070 */
[----:B------:R-:W-:Y:S01]  /*4ed0*/  ULDC.64 UR4, c[0x0][0x260] ;  /* 0x0000980000047ab9 */ /* 0x000fe20000000a00 */
[----:B------:R-:W-:Y:S01]  /*4ee0*/  IADD3.X R22, ~R15, R4, RZ, P2, !PT ;  /* 0x000000040f167210 */ /* 0x000fe200017fe5ff */
[----:B------:R-:W-:Y:S01]  /*4ef0*/  IMAD.WIDE.U32 R18, R44, 0xa00, R18 ;  /* 0x00000a002c127825 */ /* 0x000fe200078e0012 */
[----:B------:R-:W-:Y:S02]  /*4f00*/  BSSY B1, `(.L_x_308) ;  /* 0x0000043000017945 */ /* 0x000fe40003800000 */
[----:B------:R-:W-:-:S02]  /*4f10*/  ISETP.GT.AND.EX P1, PT, R22, RZ, PT, P1 ;  /* 0x000000ff1600720c */ /* 0x000fc40003f24310 */
[----:B------:R-:W-:Y:S02]  /*4f20*/  IADD3 R21, R19, R21, RZ ;  /* 0x0000001513157210 */ /* 0x000fe40007ffe0ff */
[----:B------:R-:W-:-:S04]  /*4f30*/  LEA R19, P0, R18, UR4, 0x2 ;  /* 0x0000000412137c11 */ /* 0x000fc8000f8010ff */
[----:B------:R-:W-:Y:S02]  /*4f40*/  LEA.HI.X R20, R18, UR5, R21, 0x2, P0 ;  /* 0x0000000512147c11 */ /* 0x000fe400080f1415 */
[----:B------:R-:W-:-:S04]  /*4f50*/  IADD3 R18, P0, R19, 0x3a000, RZ ;  /* 0x0003a00013127810 */ /* 0x000fc80007f1e0ff */
[----:B------:R-:W-:Y:S02]  /*4f60*/  IADD3.X R19, RZ, R20, RZ, P0, !PT ;  /* 0x00000014ff137210 */ /* 0x000fe400007fe4ff */
[----:B------:R-:W-:Y:S01]  /*4f70*/  PLOP3.LUT P0, PT, PT, PT, PT, 0x80, 0x0 ;  /* 0x000000000000781c */ /* 0x000fe20003f0f070 */
[----:B------:R-:W-:-:S12]  /*4f80*/  @!P1 BRA `(.L_x_309) ;  /* 0x0000000000e89947 */ /* 0x000fd80003800000 */
[----:B------:R-:W-:Y:S02]  /*4f90*/  IADD3 R51, P1, R3, -0x78, RZ ;  /* 0xffffff8803337810 */ /* 0x000fe40007f3e0ff */
[----:B------:R-:W-:Y:S02]  /*4fa0*/  PLOP3.LUT P0, PT, PT, PT, PT, 0x8, 0x0 ;  /* 0x000000000000781c */ /* 0x000fe40003f0e170 */
[----:B------:R-:W-:-:S11]  /*4fb0*/  IADD3.X R58, R4, -0x1, RZ, P1, !PT ;  /* 0xffffffff043a7810 */ /* 0x000fd60000ffe4ff */
.L_x_310:
        /* <DEDUP_REMOVED lines=16> */
[----:B------:R-:W-:-:S05]  /*50c0*/  IADD3 R44, P1, R44, 0xa0, RZ ;  /* 0x000000a02c2c7810 */ /* 0x000fca0007f3e0ff */
[----:B------:R-:W-:Y:S01]  /*50d0*/  IMAD.X R15, RZ, RZ, R15, P1 ;  /* 0x000000ffff0f7224 */ /* 0x000fe200008e060f */
        /* <DEDUP_REMOVED lines=37> */
.L_x_309:
[----:B------:R-:W-:Y:S05]  /*5330*/  BSYNC B1 ;  /* 0x0000000000017941 */ /* 0x000fea0003800000 */
.L_x_308:
[----:B------:R-:W-:Y:S01]  /*5340*/  IADD3 R20, P2, -R44, R3, RZ ;  /* 0x000000032c147210 */ /* 0x000fe20007f5e1ff */
[----:B------:R-:W-:Y:S03]  /*5350*/  BSSY B1, `(.L_x_311) ;  /* 0x0000022000017945 */ /* 0x000fe60003800000 */
[----:B------:R-:W-:Y:S02]  /*5360*/  ISETP.GT.U32.AND P1, PT, R20, 0x28, PT ;  /* 0x000000281400780c */ /* 0x000fe40003f24070 */
[----:B------:R-:W-:-:S04]  /*5370*/  IADD3.X R20, ~R15, R4, RZ, P2, !PT ;  /* 0x000000040f147210 */ /* 0x000fc800017fe5ff */
        /* <DEDUP_REMOVED lines=11> */
[----:B------:R-:W-:-:S03]  /*5430*/  PLOP3.LUT P0, PT, PT, PT, PT, 0x8, 0x0 ;  /* 0x000000000000781c */ /* 0x000fc60003f0e170 */
[----:B------:R-:W-:Y:S01]  /*5440*/  IMAD.X R15, RZ, RZ, R15, P2 ;  /* 0x000000ffff0f7224 */ /* 0x000fe200010e060f */
        /* <DEDUP_REMOVED lines=18> */
.L_x_312:
[----:B------:R-:W-:Y:S05]  /*5570*/  BSYNC B1 ;  /* 0x0000000000017941 */ /* 0x000fea0003800000 */
.L_x_311:
        /* <DEDUP_REMOVED lines=15> */
.L_x_305:
[----:B------:R-:W-:Y:S05]  /*5670*/  BSYNC B0 ;  /* 0x0000000000007941 */ /* 0x000fea0003800000 */
.L_x_304:
[----:B------:R-:W0:Y:S01]  /*5680*/  S2UR UR5, SR_CgaCtaId ;  /* 0x00000000000579c3 */ /* 0x000e220000008800 */
[----:B------:R-:W-:Y:S01]  /*5690*/  UMOV UR4, 0x400 ;  /* 0x0000040000047882 */ /* 0x000fe20000000000 */
[----:B------:R-:W-:Y:S02]  /*56a0*/  SHF.L.U32 R15, R14, 0x1, RZ ;  /* 0x000000010e0f7819 */ /* 0x000fe400000006ff */
[----:B------:R-:W-:Y:S02]  /*56b0*/  ISETP.GT.U32.AND P0, PT, R16, 0x1ff, PT ;  /* 0x000001ff1000780c */ /* 0x000fe40003f04070 */
        /* <DEDUP_REMOVED lines=10> */
[----:B------:R-:W-:-:S11]  /*5760*/  MOV R26, R11 ;  /* 0x0000000b001a7202 */ /* 0x000fd60000000f00 */
[----:B------:R-:W-:Y:S05]  /*5770*/  @!P0 BRA `(.L_x_315) ;  /* 0x0000000400ec8947 */ /* 0x000fea0003800000 */
[----:B------:R-:W-:Y:S01]  /*5780*/  ISETP.GT.U32.AND P0, PT, R47, 0x9, PT ;  /* 0x000000092f00780c */ /* 0x000fe20003f04070 */
[----:B------:R-:W-:-:S12]  /*5790*/  UMOV UR5, 0xffff ;  /* 0x0000ffff00057882 */ /* 0x000fd80000000000 */
[C---:B------:R-:W-:Y:S01]  /*57a0*/  @!P0 IMAD.SHL.U32 R18, R47.reuse, 0x2, RZ ;  /* 0x000000022f128824 */ /* 0x040fe200078e00ff */
[----:B------:R-:W-:Y:S02]  /*57b0*/  @!P0 SHF.R.U32.HI R11, RZ, 0x4, R16 ;  /* 0x00000004ff0b8819 */ /* 0x000fe40000011610 */
[----:B------:R-:W-:Y:S02]  /*57c0*/  @!P0 LEA R20, R47, UR4, 0x7 ;  /* 0x000000042f148c11 */ /* 0x000fe4000f8e38ff */
[----:B0-----:R-:W-:Y:S02]  /*57d0*/  @!P0 LOP3.LUT R15, R11, R18, RZ, 0x3c, !PT ;  /* 0x000000120b0f8212 */ /* 0x001fe400078e3cff */
[----:B------:R-:W-:Y:S02]  /*57e0*/  CS2R R18, SRZ ;  /* 0x0000000000127805 */ /* 0x000fe4000001ff00 */
[----:B------:R-:W-:-:S05]  /*57f0*/  @!P0 LEA R15, R15, R20, 0x2 ;  /* 0x000000140f0f8211 */ /* 0x000fca00078e10ff */
[----:B------:R0:W1:Y:S04]  /*5800*/  @!P0 LDS R18, [R15] ;  /* 0x000000000f128984 */ /* 0x0000680000000800 */
[----:B------:R0:W2:Y:S01]  /*5810*/  @!P0 LDS R19, [R15+0x500] ;  /* 0x000500000f138984 */ /* 0x0000a20000000800 */
[----:B------:R-:W-:Y:S05]  /*5820*/  BRA.DIV UR5, `(.L_x_316) ;  /* 0x00000012058c7947 */ /* 0x000fea000b800000 */
[----:B0-----:R-:W-:Y:S01]  /*5830*/  MOV R15, 0xffff ;  /* 0x0000ffff000f7802 */ /* 0x001fe20000000f00 */
[----:B------:R-:W-:Y:S01]  /*5840*/  IMAD.MOV.U32 R24, RZ, RZ, 0xffff ;  /* 0x0000ffffff187424 */ /* 0x000fe200078e00ff */
[----:B------:R-:W-:Y:S01]  /*5850*/  MOV R22, 0xffff ;  /* 0x0000ffff00167802 */ /* 0x000fe20000000f00 */
[----:B------:R-:W-:Y:S01]  /*5860*/  IMAD.MOV.U32 R23, RZ, RZ, 0xffff ;  /* 0x0000ffffff177424 */ /* 0x000fe200078e00ff */
[----:B------:R-:W-:Y:S01]  /*5870*/  MOV R17, 0xffff ;  /* 0x0000ffff00117802 */ /* 0x000fe20000000f00 */
[----:B-1----:R-:W0:Y:S01]  /*5880*/  SHFL.BFLY PT, R21, R18, 0x8, 0x101f ;  /* 0x0d101f0012157f89 */ /* 0x002e2200000e0000 */
[----:B------:R-:W-:-:S03]  /*5890*/  MOV R29, 0xffff ;  /* 0x0000ffff001d7802 */ /* 0x000fc60000000f00 */
[----:B--2---:R-:W1:Y:S01]  /*58a0*/  SHFL.BFLY PT, R20, R19, 0x8, 0x101f ;  /* 0x0d101f0013147f89 */ /* 0x004e6200000e0000 */
[----:B0-----:R-:W-:Y:S01]  /*58b0*/  FADD.FTZ R21, R21, R18 ;  /* 0x0000001215157221 */ /* 0x001fe20000010000 */
[----:B------:R-:W-:Y:S01]  /*58c0*/  MOV R18, 0xffff ;  /* 0x0000ffff00127802 */ /* 0x000fe20000000f00 */
[----:B-1----:R-:W-:-:S03]  /*58d0*/  FADD.FTZ R20, R20, R19 ;  /* 0x0000001314147221 */ /* 0x002fc60000010000 */
        /* <DEDUP_REMOVED lines=11> */
.L_x_329:
[----:B------:R-:W0:Y:S01]  /*5990*/  LDC.64 R18, c[0x0][0x218] ;  /* 0x00008600ff127b82 */ /* 0x000e220000000a00 */
[----:B------:R-:W-:Y:S01]  /*59a0*/  ISETP.NE.AND P1, PT, R47, RZ, PT ;  /* 0x000000ff2f00720c */ /* 0x000fe20003f25270 */
[----:B--2---:R-:W-:Y:S01]  /*59b0*/  FADD.FTZ R22, R28, R23 ;  /* 0x000000171c167221 */ /* 0x004fe20000010000 */
[----:B------:R-:W-:Y:S02]  /*59c0*/  LEA.HI R15, R16, R9, RZ, 0x1c ;  /* 0x00000009100f7211 */ /* 0x000fe400078fe0ff */
[----:B------:R-:W-:Y:S02]  /*59d0*/  ISETP.NE.AND P2, PT, R2, 0x1, PT ;  /* 0x000000010200780c */ /* 0x000fe40003f45270 */
[----:B------:R-:W-:Y:S01]  /*59e0*/  LEA.HI R26, R16, 0x14, RZ, 0x1c ;  /* 0x00000014101a7811 */ /* 0x000fe200078fe0ff */
[----:B------:R-:W1:Y:S06]  /*59f0*/  LDC.64 R20, c[0x0][0x220] ;  /* 0x00008800ff147b82 */ /* 0x000e6c0000000a00 */
[----:B------:R-:W-:-:S02]  /*5a00*/  @!P1 F2FP.BF16.F32.PACK_AB R17, RZ, R30 ;  /* 0x0000001eff11923e */ /* 0x000fc400000010ff */
[----:B------:R-:W-:Y:S01]  /*5a10*/  @!P1 F2FP.BF16.F32.PACK_AB R22, RZ, R22 ;  /* 0x00000016ff16923e */ /* 0x000fe200000010ff */
[----:B0-----:R-:W-:-:S05]  /*5a20*/  IMAD.WIDE R18, R15, 0x2, R18 ;  /* 0x000000020f127825 */ /* 0x001fca00078e0212 */
[----:B------:R2:W-:Y:S01]  /*5a30*/  @!P1 STG.E.U16 desc[UR12][R18.64], R17 ;  /* 0x0000001112009986 */ /* 0x0005e2000c10150c */
[----:B-1----:R-:W-:-:S05]  /*5a40*/  IMAD.WIDE R20, R15, 0x2, R20 ;  /* 0x000000020f147825 */ /* 0x002fca00078e0214 */
[----:B------:R2:W-:Y:S01]  /*5a50*/  @!P1 STG.E.U16 desc[UR12][R20.64], R22 ;  /* 0x0000001614009986 */ /* 0x0005e2000c10150c */
[----:B------:R-:W-:Y:S05]  /*5a60*/  @!P2 BRA `(.L_x_315) ;  /* 0x000000040030a947 */ /* 0x000fea0003800000 */
[C---:B------:R-:W-:Y:S01]  /*5a70*/  @!P0 SHF.L.U32 R15, R47.reuse, 0x1, RZ ;  /* 0x000000012f0f8819 */ /* 0x040fe200000006ff */
[----:B------:R-:W-:Y:S01]  /*5a80*/  HFMA2.MMA R25, -RZ, RZ, 0, 0 ;  /* 0x00000000ff197435 */ /* 0x000fe200000001ff */
[----:B--2---:R-:W-:Y:S01]  /*5a90*/  @!P0 LEA R17, R47, UR4, 0x7 ;  /* 0x000000042f118c11 */ /* 0x004fe2000f8e38ff */
[----:B------:R-:W-:Y:S01]  /*5aa0*/  UMOV UR5, 0xffff ;  /* 0x0000ffff00057882 */ /* 0x000fe20000000000 */
[----:B------:R-:W-:-:S04]  /*5ab0*/  @!P0 LOP3.LUT R26, R26, R15, RZ, 0x3c, !PT ;  /* 0x0000000f1a1a8212 */ /* 0x000fc800078e3cff */
[----:B------:R-:W-:Y:S01]  /*5ac0*/  @!P0 LEA R15, R26, R17, 0x2 ;  /* 0x000000111a0f8211 */ /* 0x000fe200078e10ff */
[----:B------:R-:W-:-:S04]  /*5ad0*/  IMAD.MOV.U32 R26, RZ, RZ, RZ ;  /* 0x000000ffff1a7224 */ /* 0x000fc800078e00ff */
[----:B------:R0:W1:Y:S04]  /*5ae0*/  @!P0 LDS R25, [R15] ;  /* 0x000000000f198984 */ /* 0x0000680000000800 */
[----:B------:R0:W2:Y:S01]  /*5af0*/  @!P0 LDS R26, [R15+0x500] ;  /* 0x000500000f1a8984 */ /* 0x0000a20000000800 */
[----:B------:R-:W-:Y:S05]  /*5b00*/  BRA.DIV UR5, `(.L_x_317) ;  /* 0x0000001205a87947 */ /* 0x000fea000b800000 */
[----:B------:R-:W-:Y:S01]  /*5b10*/  MOV R22, 0xffff ;  /* 0x0000ffff00167802 */ /* 0x000fe20000000f00 */
[----:B------:R-:W-:Y:S01]  /*5b20*/  IMAD.MOV.U32 R24, RZ, RZ, 0xffff ;  /* 0x0000ffffff187424 */ /* 0x000fe200078e00ff */
[----:B0-----:R-:W-:Y:S02]  /*5b30*/  MOV R15, 0xffff ;  /* 0x0000ffff000f7802 */ /* 0x001fe40000000f00 */
[----:B------:R-:W-:Y:S01]  /*5b40*/  MOV R17, 0xffff ;  /* 0x0000ffff00117802 */ /* 0x000fe20000000f00 */
[----:B-1----:R-:W0:Y:S01]  /*5b50*/  SHFL.BFLY PT, R28, R25, 0x8, 0x101f ;  /* 0x0d101f00191c7f89 */ /* 0x002e2200000e0000 */
[----:B------:R-:W-:Y:S02]  /*5b60*/  MOV R34, 0xffff ;  /* 0x0000ffff00227802 */ /* 0x000fe40000000f00 */
[----:B------:R-:W-:Y:S01]  /*5b70*/  MOV R33, 0xffff ;  /* 0x0000ffff00217802 */ /* 0x000fe20000000f00 */
[----:B--2---:R-:W1:Y:S01]  /*5b80*/  SHFL.BFLY PT, R27, R26, 0x8, 0x101f ;  /* 0x0d101f001a1b7f89 */ /* 0x004e6200000e0000 */
        /* <DEDUP_REMOVED lines=13> */
.L_x_339:
[----:B--2---:R-:W-:Y:S01]  /*5c60*/  FADD.FTZ R17, R25, R23 ;  /* 0x0000001719117221 */ /* 0x004fe20000010000 */
[----:B------:R-:W-:Y:S02]  /*5c70*/  @!P1 F2FP.BF16.F32.PACK_AB R15, RZ, R31 ;  /* 0x0000001fff0f923e */ /* 0x000fe400000010ff */
[----:B------:R-:W-:Y:S02]  /*5c80*/  ISETP.NE.AND P2, PT, R2, 0x2, PT ;  /* 0x000000020200780c */ /* 0x000fe40003f45270 */
[----:B------:R-:W-:Y:S01]  /*5c90*/  @!P1 F2FP.BF16.F32.PACK_AB R17, RZ, R17 ;  /* 0x00000011ff11923e */ /* 0x000fe200000010ff */
[----:B------:R1:W-:Y:S01]  /*5ca0*/  @!P1 STG.E.U16 desc[UR12][R18.64+0x28], R15 ;  /* 0x0000280f12009986 */ /* 0x0003e2000c10150c */
[----:B------:R-:W-:-:S03]  /*5cb0*/  LEA.HI R26, R16, 0x28, RZ, 0x1c ;  /* 0x00000028101a7811 */ /* 0x000fc600078fe0ff */
[----:B------:R1:W-:Y:S06]  /*5cc0*/  @!P1 STG.E.U16 desc[UR12][R20.64+0x28], R17 ;  /* 0x0000281114009986 */ /* 0x0003ec000c10150c */
[----:B------:R-:W-:Y:S05]  /*5cd0*/  @!P2 BRA `(.L_x_315) ;  /* 0x000000000094a947 */ /* 0x000fea0003800000 */
[C---:B-1----:R-:W-:Y:S01]  /*5ce0*/  @!P0 SHF.L.U32 R15, R47.reuse, 0x1, RZ ;  /* 0x000000012f0f8819 */ /* 0x042fe200000006ff */
[----:B------:R-:W-:Y:S01]  /*5cf0*/  IMAD.MOV.U32 R25, RZ, RZ, RZ ;  /* 0x000000ffff197224 */ /* 0x000fe200078e00ff */
[----:B------:R-:W-:Y:S01]  /*5d00*/  @!P0 LEA R17, R47, UR4, 0x7 ;  /* 0x000000042f118c11 */ /* 0x000fe2000f8e38ff */
[----:B------:R-:W-:Y:S01]  /*5d10*/  UMOV UR5, 0xffff ;  /* 0x0000ffff00057882 */ /* 0x000fe20000000000 */
[----:B------:R-:W-:-:S04]  /*5d20*/  @!P0 LOP3.LUT R26, R26, R15, RZ, 0x3c, !PT ;  /* 0x0000000f1a1a8212 */ /* 0x000fc800078e3cff */
[----:B------:R-:W-:Y:S01]  /*5d30*/  @!P0 LEA R15, R26, R17, 0x2 ;  /* 0x000000111a0f8211 */ /* 0x000fe200078e10ff */
[----:B------:R-:W-:-:S04]  /*5d40*/  HFMA2.MMA R26, -RZ, RZ, 0, 0 ;  /* 0x00000000ff1a7435 */ /* 0x000fc800000001ff */
[----:B------:R0:W1:Y:S06]  /*5d50*/  @!P0 LDS R25, [R15] ;  /* 0x000000000f198984 */ /* 0x00006c0000000800 */
[----:B------:R0:W2:Y:S01]  /*5d60*/  @!P0 LDS R26, [R15+0x500] ;  /* 0x000500000f1a8984 */ /* 0x0000a20000000800 */
[----:B------:R-:W-:Y:S05]  /*5d70*/  BRA.DIV UR5, `(.L_x_318) ;  /* 0x0000001205f47947 */ /* 0x000fea000b800000 */
[----:B------:R-:W-:Y:S01]  /*5d80*/  MOV R22, 0xffff ;  /* 0x0000ffff00167802 */ /* 0x000fe20000000f00 */
[----:B0-----:R-:W-:Y:S01]  /*5d90*/  IMAD.MOV.U32 R15, RZ, RZ, 0xffff ;  /* 0x0000ffffff0f7424 */ /* 0x001fe200078e00ff */
[----:B------:R-:W-:Y:S01]  /*5da0*/  MOV R17, 0xffff ;  /* 0x0000ffff00117802 */ /* 0x000fe20000000f00 */
[----:B------:R-:W-:Y:S01]  /*5db0*/  IMAD.MOV.U32 R33, RZ, RZ, 0xffff ;  /* 0x0000ffffff217424 */ /* 0x000fe200078e00ff */
[----:B------:R-:W-:Y:S01]  /*5dc0*/  MOV R24, 0xffff ;  /* 0x0000ffff00187802 */ /* 0x000fe20000000f00 */
[----:B-1----:R-:W0:Y:S01]  /*5dd0*/  SHFL.BFLY PT, R28, R25, 0x8, 0x101f ;  /* 0x0d101f00191c7f89 */ /* 0x002e2200000e0000 */
[----:B------:R-:W-:-:S03]  /*5de0*/  MOV R34, 0xffff ;  /* 0x0000ffff00227802 */ /* 0x000fc60000000f00 */
        /* <DEDUP_REMOVED lines=14> */
.L_x_349:
[----:B--2---:R-:W-:Y:S01]  /*5ed0*/  FADD.FTZ R17, R25, R23 ;  /* 0x0000001719117221 */ /* 0x004fe20000010000 */
[----:B------:R-:W-:Y:S02]  /*5ee0*/  @!P1 F2FP.BF16.F32.PACK_AB R15, RZ, R31 ;  /* 0x0000001fff0f923e */ /* 0x000fe400000010ff */
[----:B------:R-:W-:Y:S02]  /*5ef0*/  LEA.HI R26, R16, 0x3c, RZ, 0x1c ;  /* 0x0000003c101a7811 */ /* 0x000fe400078fe0ff */
[----:B------:R-:W-:Y:S01]  /*5f00*/  @!P1 F2FP.BF16.F32.PACK_AB R17, RZ, R17 ;  /* 0x00000011ff11923e */ /* 0x000fe200000010ff */
[----:B------:R3:W-:Y:S04]  /*5f10*/  @!P1 STG.E.U16 desc[UR12][R18.64+0x50], R15 ;  /* 0x0000500f12009986 */ /* 0x0007e8000c10150c */
[----:B------:R3:W-:Y:S02]  /*5f20*/  @!P1 STG.E.U16 desc[UR12][R20.64+0x50], R17 ;  /* 0x0000501114009986 */ /* 0x0007e4000c10150c */
.L_x_315:
[----:B------:R-:W-:Y:S05]  /*5f30*/  BSYNC B0 ;  /* 0x0000000000007941 */ /* 0x000fea0003800000 */
.L_x_314:
[----:B------:R-:W-:-:S13]  /*5f40*/  ISETP.GE.U32.AND P0, PT, R10, 0x3c, PT ;  /* 0x0000003c0a00780c */ /* 0x000fda0003f06070 */
[----:B------:R-:W-:Y:S05]  /*5f50*/  @!P0 BRA `(.L_x_313) ;  /* 0x0000000800a08947 */ /* 0x000fea0003800000 */
[----:B------:R-:W-:Y:S02]  /*5f60*/  ISETP.GT.U32.AND P0, PT, R47, 0x9, PT ;  /* 0x000000092f00780c */ /* 0x000fe40003f04070 */
[----:B-123--:R-:W-:Y:S01]  /*5f70*/  CS2R R18, SRZ ;  /* 0x0000000000127805 */ /* 0x00efe2000001ff00 */
[----:B------:R-:W-:-:S10]  /*5f80*/  UMOV UR5, 0xffff ;  /* 0x0000ffff00057882 */ /* 0x000fd40000000000 */
[C---:B0-----:R-:W-:Y:S02]  /*5f90*/  @!P0 SHF.L.U32 R15, R47.reuse, 0x1, RZ ;  /* 0x000000012f0f8819 */ /* 0x041fe400000006ff */
[----:B------:R-:W-:Y:S02]  /*5fa0*/  @!P0 LEA R20, R47, UR4, 0x7 ;  /* 0x000000042f148c11 */ /* 0x000fe4000f8e38ff */
[----:B------:R-:W-:-:S04]  /*5fb0*/  @!P0 LOP3.LUT R15, R26, R15, RZ, 0x3c, !PT ;  /* 0x0000000f1a0f8212 */ /* 0x000fc800078e3cff */
[----:B------:R-:W-:-:S05]  /*5fc0*/  @!P0 LEA R15, R15, R20, 0x2 ;  /* 0x000000140f0f8211 */ /* 0x000fca00078e10ff */
[----:B------:R0:W1:Y:S04]  /*5fd0*/  @!P0 LDS R18, [R15] ;  /* 0x000000000f128984 */ /* 0x0000680000000800 */
[----:B------:R0:W2:Y:S01]  /*5fe0*/  @!P0 LDS R19, [R15+0x500] ;  /* 0x000500000f138984 */ /* 0x0000a20000000800 */
[----:B------:R-:W-:Y:S05]  /*5ff0*/  BRA.DIV UR5, `(.L_x_319) ;  /* 0x00000016053c7947 */ /* 0x000fea000b800000 */
[C---:B------:R-:W-:Y:S01]  /*6000*/  @!P0 VIADD R25, R26.reuse, 0x14 ;  /* 0x000000141a198836 */ /* 0x040fe20000000000 */
[C---:B------:R-:W-:Y:S01]  /*6010*/  @!P0 SHF.L.U32 R28, R47.reuse, 0x1, RZ ;  /* 0x000000012f1c8819 */ /* 0x040fe200000006ff */
[----:B------:R-:W-:Y:S01]  /*6020*/  IMAD.MOV.U32 R34, RZ, RZ, 0xffff ;  /* 0x0000ffffff227424 */ /* 0x000fe200078e00ff */
[----:B------:R-:W-:Y:S01]  /*6030*/  @!P0 SHF.L.U32 R21, R47, 0x1, RZ ;  /* 0x000000012f158819 */ /* 0x000fe200000006ff */
[----:B------:R-:W-:Y:S01]  /*6040*/  IMAD.MOV.U32 R33, RZ, RZ, RZ ;  /* 0x000000ffff217224 */ /* 0x000fe200078e00ff */
[----:B------:R-:W-:Y:S01]  /*6050*/  @!P0 IADD3 R20, R26, 0x28, RZ ;  /* 0x000000281a148810 */ /* 0x000fe20007ffe0ff */
[----:B------:R-:W-:Y:S01]  /*6060*/  IMAD.MOV.U32 R17, RZ, RZ, 0xffff ;  /* 0x0000ffffff117424 */ /* 0x000fe200078e00ff */
[----:B------:R-:W-:Y:S01]  /*6070*/  @!P0 LOP3.LUT R25, R25, R28, RZ, 0x3c, !PT ;  /* 0x0000001c19198212 */ /* 0x000fe200078e3cff */
[----:B------:R-:W-:Y:S01]  /*6080*/  IMAD.MOV.U32 R39, RZ, RZ, RZ ;  /* 0x000000ffff277224 */ /* 0x000fe200078e00ff */
[----:B------:R-:W-:Y:S02]  /*6090*/  @!P0 LEA R30, R47, UR4, 0x7 ;  /* 0x000000042f1e8c11 */ /* 0x000fe4000f8e38ff */
[----:B------:R-:W-:-:S02]  /*60a0*/  @!P0 LOP3.LUT R20, R20, R21, RZ, 0x3c, !PT ;  /* 0x0000001514148212 */ /* 0x000fc400078e3cff */
[----:B------:R-:W-:Y:S02]  /*60b0*/  @!P0 LEA R31, R47, UR4, 0x7 ;  /* 0x000000042f1f8c11 */ /* 0x000fe4000f8e38ff */
[----:B------:R-:W-:Y:S02]  /*60c0*/  @!P0 LEA R25, R25, R30, 0x2 ;  /* 0x0000001e19198211 */ /* 0x000fe400078e10ff */
[----:B0-----:R-:W-:Y:S01]  /*60d0*/  MOV R15, 0xffff ;  /* 0x0000ffff000f7802 */ /* 0x001fe20000000f00 */
[----:B------:R-:W-:Y:S01]  /*60e0*/  @!P0 IMAD R31, R20, 0x4, R31 ;  /* 0x00000004141f8824 */ /* 0x000fe200078e021f */
[----:B------:R-:W-:Y:S01]  /*60f0*/  @!P0 IADD3 R20, R26, 0x3c, RZ ;  /* 0x0000003c1a148810 */ /* 0x000fe20007ffe0ff */
[----:B------:R-:W0:Y:S01]  /*6100*/  @!P0 LDS R28, [R25+0x500] ;  /* 0x00050000191c8984 */ /* 0x000e220000000800 */
[----:B------:R-:W-:Y:S02]  /*6110*/  @!P0 SHF.L.U32 R23, R47, 0x1, RZ ;  /* 0x000000012f178819 */ /* 0x000fe400000006ff */
[----:B------:R-:W-:Y:S01]  /*6120*/  MOV R22, 0xffff ;  /* 0x0000ffff00167802 */ /* 0x000fe20000000f00 */
[----:B------:R3:W-:Y:S01]  /*6130*/  @!P0 LDS R27, [R25] ;  /* 0x00000000191b8984 */ /* 0x0007e20000000800 */
[----:B------:R-:W-:-:S02]  /*6140*/  @!P0 LOP3.LUT R20, R20, R23, RZ, 0x3c, !PT ;  /* 0x0000001714148212 */ /* 0x000fc400078e3cff */
[----:B------:R-:W-:Y:S01]  /*6150*/  @!P0 LEA R37, R47, UR4, 0x7 ;  /* 0x000000042f258c11 */ /* 0x000fe2000f8e38ff */
[----:B------:R-:W-:Y:S01]  /*6160*/  @!P0 LDS R36, [R31+0x500] ;  /* 0x000500001f248984 */ /* 0x000fe20000000800 */
[----:B------:R-:W-:Y:S02]  /*6170*/  MOV R29, RZ ;  /* 0x000000ff001d7202 */ /* 0x000fe40000000f00 */
[----:B------:R-:W-:Y:S01]  /*6180*/  MOV R24, 0xffff ;  /* 0x0000ffff00187802 */ /* 0x000fe20000000f00 */
[----:B------:R4:W-:Y:S01]  /*6190*/  @!P0 LDS R35, [R31] ;  /* 0x000000001f238984 */ /* 0x0009e20000000800 */
[----:B------:R-:W-:Y:S01]  /*61a0*/  @!P0 IMAD R37, R20, 0x4, R37 ;  /* 0x0000000414258824 */ /* 0x000fe200078e0225 */
[----:B---3--:R-:W-:Y:S01]  /*61b0*/  HFMA2.MMA R25, -RZ, RZ, 0, 0 ;  /* 0x00000000ff197435 */ /* 0x008fe200000001ff */
[----:B------:R-:W-:Y:S01]  /*61c0*/  MOV R46, 0xffff ;  /* 0x0000ffff002e7802 */ /* 0x000fe20000000f00 */
[----:B-1----:R-:W1:Y:S01]  /*61d0*/  SHFL.BFLY PT, R21, R18, 0x8, 0x101f ;  /* 0x0d101f0012157f89 */ /* 0x002e6200000e0000 */
[----:B------:R-:W-:-:S02]  /*61e0*/  MOV R41, 0xffff ;  /* 0x0000ffff00297802 */ /* 0x000fc40000000f00 */
[----:B------:R-:W-:Y:S01]  /*61f0*/  MOV R43, 0xffff ;  /* 0x0000ffff002b7802 */ /* 0x000fe20000000f00 */
[----:B--2---:R-:W2:Y:S01]  /*6200*/  SHFL.BFLY PT, R23, R19, 0x8, 0x101f ;  /* 0x0d101f0013177f89 */ /* 0x004ea200000e0000 */
[----:B----4-:R-:W-:Y:S01]  /*6210*/  HFMA2.MMA R31, -RZ, RZ, 0, 0 ;  /* 0x00000000ff1f7435 */ /* 0x010fe200000001ff */
[----:B------:R-:W-:Y:S02]  /*6220*/  MOV R49, 0xffff ;  /* 0x0000ffff00317802 */ /* 0x000fe40000000f00 */
[----:B------:R-:W3:Y:S01]  /*6230*/  @!P0 LDS R42, [R37] ;  /* 0x00000000252a8984 */ /* 0x000ee20000000800 */
[----:B------:R-:W-:-:S03]  /*6240*/  MOV R51, 0xffff ;  /* 0x0000ffff00337802 */ /* 0x000fc60000000f00 */
[----:B------:R4:W5:Y:S02]  /*6250*/  @!P0 LDS R44, [R37+0x500] ;  /* 0x00050000252c8984 */ /* 0x0009640000000800 */
[----:B----4-:R-:W-:Y:S01]  /*6260*/  HFMA2.MMA R37, -RZ, RZ, 0, 0 ;  /* 0x00000000ff257435 */ /* 0x010fe200000001ff */
[----:B0-----:R-:W-:Y:S01]  /*6270*/  @!P0 MOV R29, R28 ;  /* 0x0000001c001d8202 */ /* 0x001fe20000000f00 */
[----:B-1----:R-:W-:Y:S01]  /*6280*/  FADD.FTZ R21, R21, R18 ;  /* 0x0000001215157221 */ /* 0x002fe20000010000 */
[----:B------:R-:W-:Y:S02]  /*6290*/  MOV R28, 0xffff ;  /* 0x0000ffff001c7802 */ /* 0x000fe40000000f00 */
[----:B------:R-:W-:Y:S01]  /*62a0*/  @!P0 MOV R25, R27 ;  /* 0x0000001b00198202 */ /* 0x000fe20000000f00 */
[----:B------:R-:W0:Y:S01]  /*62b0*/  SHFL.BFLY PT, R32, R29, 0x8, 0x101f ;  /* 0x0d101f001d207f89 */ /* 0x000e2200000e0000 */
[----:B--2---:R-:W-:Y:S01]  /*62c0*/  FADD.FTZ R18, R23, R19 ;  /* 0x0000001317127221 */ /* 0x004fe20000010000 */
[----:B------:R-:W-:Y:S01]  /*62d0*/  MOV R23, 0xffff ;  /* 0x0000ffff00177802 */ /* 0x000fe20000000f00 */
[----:B------:R-:W-:Y:S01]  /*62e0*/  @!P0 IMAD.MOV.U32 R33, RZ, RZ, R36 ;  /* 0x000000ffff218224 */ /* 0x000fe200078e0024 */
[----:B------:R-:W-:Y:S01]  /*62f0*/  MOV R36, 0xffff ;  /* 0x0000ffff00247802 */ /* 0x000fe20000000f00 */
[----:B------:R-:W1:Y:S01]  /*6300*/  SHFL.BFLY PT, R20, R21, 0x4, 0x101f ;  /* 0x0c901f0015147f89 */ /* 0x000e6200000e0000 */
[----:B------:R-:W-:-:S02]  /*6310*/  MOV R27, 0xffff ;  /* 0x0000ffff001b7802 */ /* 0x000fc40000000f00 */
[----:B------:R-:W-:Y:S01]  /*6320*/  @!P0 MOV R31, R35 ;  /* 0x00000023001f8202 */ /* 0x000fe20000000f00 */
[----:B------:R-:W2:Y:S01]  /*6330*/  SHFL.BFLY PT, R30, R25, 0x8, 0x101f ;  /* 0x0d101f00191e7f89 */ /* 0x000ea200000e0000 */
[----:B------:R-:W-:-:S03]  /*6340*/  MOV R35, 0xffff ;  /* 0x0000ffff00237802 */ /* 0x000fc60000000f00 */
[----:B------:R-:W4:Y:S04]  /*6350*/  SHFL.BFLY PT, R40, R33, 0x8, 0x101f ;  /* 0x0d101f0021287f89 */ /* 0x000f2800000e0000 */
[----:B------:R-:W4:Y:S01]  /*6360*/  SHFL.BFLY PT, R38, R31, 0x8, 0x101f ;  /* 0x0d101f001f267f89 */ /* 0x000f2200000e0000 */
[----:B---3--:R-:W-:Y:S01]  /*6370*/  @!P0 MOV R37, R42 ;  /* 0x0000002a00258202 */ /* 0x008fe20000000f00 */
[----:B------:R-:W-:Y:S02]  /*6380*/  IMAD.MOV.U32 R42, RZ, RZ, 0xffff ;  /* 0x0000ffffff2a7424 */ /* 0x000fe400078e00ff */
[----:B------:R-:W3:Y:S01]  /*6390*/  SHFL.BFLY PT, R23, R18, 0x4, 0x101f ;  /* 0x0c901f0012177f89 */ /* 0x000ee200000e0000 */
[----:B-----5:R-:W-:Y:S01]  /*63a0*/  @!P0 MOV R39, R44 ;  /* 0x0000002c00278202 */ /* 0x020fe20000000f00 */
[----:B0-----:R-:W-:Y:S01]  /*63b0*/  FADD.FTZ R32, R32, R29 ;  /* 0x0000001d20207221 */ /* 0x001fe20000010000 */
[----:B------:R-:W-:Y:S01]  /*63c0*/  IMAD.MOV.U32 R44, RZ, RZ, 0xffff ;  /* 0x0000ffffff2c7424 */ /* 0x000fe200078e00ff */
[----:B------:R-:W0:Y:S01]  /*63d0*/  SHFL.BFLY PT, R46, R37, 0x8, 0x101f ;  /* 0x0d101f00252e7f89 */ /* 0x000e2200000e0000 */
[----:B------:R-:W-:Y:S01]  /*63e0*/  ISETP.NE.AND P0, PT, R47, RZ, PT ;  /* 0x000000ff2f00720c */ /* 0x000fe20003f05270 */
[----:B-1----:R-:W-:-:S02]  /*63f0*/  FADD.FTZ R20, R21, R20 ;  /* 0x0000001415147221 */ /* 0x002fc40000010000 */
[----:B------:R-:W1:Y:S01]  /*6400*/  SHFL.BFLY PT, R29, R32, 0x4, 0x101f ;  /* 0x0c901f00201d7f89 */ /* 0x000e6200000e0000 */
[----:B--2---:R-:W-:-:S03]  /*6410*/  FADD.FTZ R30, R30, R25 ;  /* 0x000000191e1e7221 */ /* 0x004fc60000010000 */
[----:B------:R-:W2:Y:S01]  /*6420*/  SHFL.BFLY PT, R19, R20, 0x2, 0x101f ;  /* 0x0c501f0014137f89 */ /* 0x000ea200000e0000 */
[----:B----4-:R-:W-:-:S03]  /*6430*/  FADD.FTZ R40, R40, R33 ;  /* 0x0000002128287221 */ /* 0x010fc60000010000 */
[----:B------:R-:W4:Y:S01]  /*6440*/  SHFL.BFLY PT, R25, R30, 0x4, 0x101f ;  /* 0x0c901f001e197f89 */ /* 0x000f2200000e0000 */
[----:B------:R-:W-:-:S03]  /*6450*/  FADD.FTZ R38, R38, R31 ;  /* 0x0000001f26267221 */ /* 0x000fc60000010000 */
[----:B------:R-:W5:Y:S01]  /*6460*/  SHFL.BFLY PT, R33, R40, 0x4, 0x101f ;  /* 0x0c901f0028217f89 */ /* 0x000f6200000e0000 */
[----:B---3--:R-:W-:-:S03]  /*6470*/  FADD.FTZ R21, R18, R23 ;  /* 0x0000001712157221 */ /* 0x008fc60000010000 */
[----:B------:R-:W3:Y:S01]  /*6480*/  SHFL.BFLY PT, R31, R38, 0x4, 0x101f ;  /* 0x0c901f00261f7f89 */ /* 0x000ee200000e0000 */
[----:B------:R-:W-:-:S03]  /*6490*/  MOV R18, 0xffff ;  /* 0x0000ffff00127802 */ /* 0x000fc60000000f00 */
[----:B------:R-:W3:Y:S01]  /*64a0*/  SHFL.BFLY PT, R44, R39, 0x8, 0x101f ;  /* 0x0d101f00272c7f89 */ /* 0x000ee200000e0000 */
[----:B0-----:R-:W-:Y:S01]  /*64b0*/  FADD.FTZ R46, R46, R37 ;  /* 0x000000252e2e7221 */ /* 0x001fe20000010000 */
[----:B------:R-:W-:Y:S02]  /*64c0*/  MOV R37, 0xffff ;  /* 0x0000ffff00257802 */ /* 0x000fe40000000f00 */
[----:B------:R-:W0:Y:S01]  /*64d0*/  SHFL.BFLY PT, R23, R21, 0x2, 0x101f ;  /* 0x0c501f0015177f89 */ /* 0x000e2200000e0000 */
[----:B-1----:R-:W-:Y:S01]  /*64e0*/  FADD.FTZ R29, R32, R29 ;  /* 0x0000001d201d7221 */ /* 0x002fe20000010000 */
[----:B------:R-:W-:Y:S02]  /*64f0*/  IMAD.MOV.U32 R32, RZ, RZ, 0xffff ;  /* 0x0000ffffff207424 */ /* 0x000fe400078e00ff */
[----:B--2---:R-:W-:Y:S01]  /*6500*/  FADD.FTZ R19, R20, R19 ;  /* 0x0000001314137221 */ /* 0x004fe20000010000 */
[----:B------:R-:W-:Y:S01]  /*6510*/  MOV R20, 0xffff ;  /* 0x0000ffff00147802 */ /* 0x000fe20000000f00 */
[----:B------:R-:W1:Y:S01]  /*6520*/  SHFL.BFLY PT, R34, R29, 0x2, 0x101f ;  /* 0x0c501f001d227f89 */ /* 0x000e6200000e0000 */
[----:B----4-:R-:W-:Y:S01]  /*6530*/  FADD.FTZ R25, R30, R25 ;  /* 0x000000191e197221 */ /* 0x010fe20000010000 */
[----:B------:R-:W-:-:S02]  /*6540*/  MOV R30, 0xffff ;  /* 0x0000ffff001e7802 */ /* 0x000fc40000000f00 */
[----:B------:R-:W2:Y:S01]  /*6550*/  SHFL.BFLY PT, R37, R46, 0x4, 0x101f ;  /* 0x0c901f002e257f89 */ /* 0x000ea200000e0000 */
[----:B-----5:R-:W-:-:S03]  /*6560*/  FADD.FTZ R33, R40, R33 ;  /* 0x0000002128217221 */ /* 0x020fc60000010000 */
[----:B------:R-:W4:Y:S01]  /*6570*/  SHFL.BFLY PT, R20, R25, 0x2, 0x101f ;  /* 0x0c501f0019147f89 */ /* 0x000f2200000e0000 */
[----:B---3--:R-:W-:-:S03]  /*6580*/  FADD.FTZ R31, R38, R31 ;  /* 0x0000001f261f7221 */ /* 0x008fc60000010000 */
[----:B------:R-:W3:Y:S01]  /*6590*/  SHFL.BFLY PT, R32, R33, 0x2, 0x101f ;  /* 0x0c501f0021207f89 */ /* 0x000ee200000e0000 */
[----:B------:R-:W-:Y:S01]  /*65a0*/  FADD.FTZ R38, R44, R39 ;  /* 0x000000272c267221 */ /* 0x000fe20000010000 */
[----:B------:R-:W-:Y:S02]  /*65b0*/  MOV R39, 0xffff ;  /* 0x0000ffff00277802 */ /* 0x000fe40000000f00 */
[----:B------:R-:W5:Y:S01]  /*65c0*/  SHFL.BFLY PT, R30, R31, 0x2, 0x101f ;  /* 0x0c501f001f1e7f89 */ /* 0x000f6200000e0000 */
[----:B0-----:R-:W-:-:S03]  /*65d0*/  FADD.FTZ R18, R21, R23 ;  /* 0x0000001715127221 */ /* 0x001fc60000010000 */
[----:B------:R-:W0:Y:S04]  /*65e0*/  SHFL.BFLY PT, R28, R19, 0x1, 0x101f ;  /* 0x0c301f00131c7f89 */ /* 0x000e2800000e0000 */
[----:B------:R-:W0:Y:S01]  /*65f0*/  SHFL.BFLY PT, R39, R38, 0x4, 0x101f ;  /* 0x0c901f0026277f89 */ /* 0x000e2200000e0000 */
[----:B-1----:R-:W-:-:S03]  /*6600*/  FADD.FTZ R34, R29, R34 ;  /* 0x000000221d227221 */ /* 0x002fc60000010000 */
[----:B------:R-:W1:Y:S01]  /*6610*/  SHFL.BFLY PT, R27, R18, 0x1, 0x101f ;  /* 0x0c301f00121b7f89 */ /* 0x000e6200000e0000 */
[----:B--2---:R-:W-:Y:S01]  /*6620*/  FADD.FTZ R46, R46, R37 ;  /* 0x000000252e2e7221 */ /* 0x004fe20000010000 */
[----:B------:R-:W-:Y:S01]  /*6630*/  IADD3 R37, R26, R9, RZ ;  /* 0x000000091a257210 */ /* 0x000fe20007ffe0ff */
[----:B----4-:R-:W-:Y:S01]  /*6640*/  FADD.FTZ R25, R25, R20 ;  /* 0x0000001419197221 */ /* 0x010fe20000010000 */
[----:B------:R-:W2:Y:S01]  /*6650*/  SHFL.BFLY PT, R35, R34, 0x1, 0x101f ;  /* 0x0c301f0022237f89 */ /* 0x000ea200000e0000 */
[----:B------:R-:W4:Y:S01]  /*6660*/  @!P0 LDC.64 R20, c[0x0][0x220] ;  /* 0x00008800ff148b82 */ /* 0x000f220000000a00 */
[----:B---3--:R-:W-:Y:S02]  /*6670*/  FADD.FTZ R41, R33, R32 ;  /* 0x0000002021297221 */ /* 0x008fe40000010000 */
[----:B------:R-:W3:Y:S01]  /*6680*/  SHFL.BFLY PT, R36, R25, 0x1, 0x101f ;  /* 0x0c301f0019247f89 */ /* 0x000ee200000e0000 */
[----:B-----5:R-:W-:-:S03]  /*6690*/  FADD.FTZ R40, R31, R30 ;  /* 0x0000001e1f287221 */ /* 0x020fc60000010000 */
[----:B------:R-:W5:Y:S01]  /*66a0*/  SHFL.BFLY PT, R42, R41, 0x1, 0x101f ;  /* 0x0c301f00292a7f89 */ /* 0x000f6200000e0000 */
[----:B------:R-:W5:Y:S01]  /*66b0*/  @!P0 LDC.64 R32, c[0x0][0x218] ;  /* 0x00008600ff208b82 */ /* 0x000f620000000a00 */
[----:B0-----:R-:W-:Y:S02]  /*66c0*/  FADD.FTZ R19, R19, R28 ;  /* 0x0000001c13137221 */ /* 0x001fe40000010000 */
[----:B------:R-:W0:Y:S01]  /*66d0*/  SHFL.BFLY PT, R43, R40, 0x1, 0x101f ;  /* 0x0c301f00282b7f89 */ /* 0x000e2200000e0000 */
[----:B------:R-:W-:-:S03]  /*66e0*/  FADD.FTZ R38, R38, R39 ;  /* 0x0000002726267221 */ /* 0x000fc60000010000 */
[----:B------:R-:W0:Y:S01]  /*66f0*/  SHFL.BFLY PT, R49, R46, 0x2, 0x101f ;  /* 0x0c501f002e317f89 */ /* 0x000e2200000e0000 */
[----:B------:R-:W0:Y:S01]  /*6700*/  @!P0 LDC.64 R30, c[0x0][0x218] ;  /* 0x00008600ff1e8b82 */ /* 0x000e220000000a00 */
[----:B------:R-:W-:Y:S01]  /*6710*/  @!P0 F2FP.BF16.F32.PACK_AB R23, RZ, R19 ;  /* 0x00000013ff17823e */ /* 0x000fe200000010ff */
[----:B-1----:R-:W-:Y:S01]  /*6720*/  FADD.FTZ R39, R18, R27 ;  /* 0x0000001b12277221 */ /* 0x002fe20000010000 */
[----:B------:R-:W1:Y:S02]  /*6730*/  SHFL.BFLY PT, R51, R38, 0x2, 0x101f ;  /* 0x0c501f0026337f89 */ /* 0x000e6400000e0000 */
[----:B------:R-:W-:Y:S01]  /*6740*/  PRMT R17, R23, 0x7610, R17 ;  /* 0x0000761017117816 */ /* 0x000fe20000000011 */
[----:B--2---:R-:W-:Y:S02]  /*6750*/  FADD.FTZ R23, R34, R35 ;  /* 0x0000002322177221 */ /* 0x004fe40000010000 */
[----:B------:R-:W2:Y:S01]  /*6760*/  @!P0 LDC.64 R28, c[0x0][0x220] ;  /* 0x00008800ff1c8b82 */ /* 0x000ea20000000a00 */
[----:B------:R-:W-:Y:S01]  /*6770*/  @!P0 F2FP.BF16.F32.PACK_AB R39, RZ, R39 ;  /* 0x00000027ff27823e */ /* 0x000fe200000010ff */
[----:B----4-:R-:W-:-:S04]  /*6780*/  @!P0 IMAD.WIDE R20, R37, 0x2, R20 ;  /* 0x0000000225148825 */ /* 0x010fc800078e0214 */
[----:B---3--:R-:W-:Y:S01]  /*6790*/  FADD.FTZ R25, R25, R36 ;  /* 0x0000002419197221 */ /* 0x008fe20000010000 */
[----:B------:R-:W-:Y:S01]  /*67a0*/  @!P0 F2FP.BF16.F32.PACK_AB R23, RZ, R23 ;  /* 0x00000017ff17823e */ /* 0x000fe200000010ff */
[----:B-----5:R-:W-:Y:S01]  /*67b0*/  FADD.FTZ R41, R41, R42 ;  /* 0x0000002a29297221 */ /* 0x020fe20000010000 */
[----:B------:R-:W3:Y:S01]  /*67c0*/  @!P0 LDC.64 R26, c[0x0][0x218] ;  /* 0x00008600ff1a8b82 */ /* 0x000ee20000000a00 */
[----:B------:R-:W-:-:S04]  /*67d0*/  @!P0 IMAD.WIDE R32, R37, 0x2, R32 ;  /* 0x0000000225208825 */ /* 0x000fc800078e0220 */
[----:B0-----:R-:W-:Y:S01]  /*67e0*/  FADD.FTZ R40, R40, R43 ;  /* 0x0000002b28287221 */ /* 0x001fe20000010000 */
[----:B------:R0:W-:Y:S01]  /*67f0*/  @!P0 STG.E.U16 desc[UR12][R32.64], R17 ;  /* 0x0000001120008986 */ /* 0x0001e2000c10150c */
[----:B------:R-:W-:Y:S01]  /*6800*/  FADD.FTZ R46, R46, R49 ;  /* 0x000000312e2e7221 */ /* 0x000fe20000010000 */
[----:B------:R-:W4:Y:S01]  /*6810*/  @!P0 LDC.64 R18, c[0x0][0x220] ;  /* 0x00008800ff128b82 */ /* 0x000f220000000a00 */
[C---:B------:R-:W-:Y:S01]  /*6820*/  @!P0 IMAD.WIDE R30, R37.reuse, 0x2, R30 ;  /* 0x00000002251e8825 */ /* 0x040fe200078e021e */
[----:B------:R5:W-:Y:S01]  /*6830*/  @!P0 STG.E.U16 desc[UR12][R20.64], R39 ;  /* 0x0000002714008986 */ /* 0x000be2000c10150c */
[----:B------:R-:W-:Y:S02]  /*6840*/  @!P0 F2FP.BF16.F32.PACK_AB R15, RZ, R40 ;  /* 0x00000028ff0f823e */ /* 0x000fe400000010ff */
[----:B-1----:R-:W-:Y:S01]  /*6850*/  FADD.FTZ R38, R38, R51 ;  /* 0x0000003326267221 */ /* 0x002fe20000010000 */
[----:B--2---:R-:W-:Y:S01]  /*6860*/  @!P0 IMAD.WIDE R28, R37, 0x2, R28 ;  /* 0x00000002251c8825 */ /* 0x004fe200078e021c */
[----:B0-----:R-:W-:-:S03]  /*6870*/  MOV R17, 0xffff ;  /* 0x0000ffff00117802 */ /* 0x001fc60000000f00 */
[----:B------:R-:W-:Y:S01]  /*6880*/  IMAD.MOV.U32 R33, RZ, RZ, 0xffff ;  /* 0x0000ffffff217424 */ /* 0x000fe200078e00ff */
[----:B-----5:R-:W-:Y:S02]  /*6890*/  @!P0 F2FP.BF16.F32.PACK_AB R21, RZ, R25 ;  /* 0x00000019ff15823e */ /* 0x020fe400000010ff */
[----:B------:R-:W-:Y:S01]  /*68a0*/  PRMT R20, R23, 0x7610, R20 ;  /* 0x0000761017147816 */ /* 0x000fe20000000014 */
[C---:B---3--:R-:W-:Y:S01]  /*68b0*/  @!P0 IMAD.WIDE R26, R37.reuse, 0x2, R26 ;  /* 0x00000002251a8825 */ /* 0x048fe200078e021a */
[----:B------:R-:W-:Y:S01]  /*68c0*/  @!P0 F2FP.BF16.F32.PACK_AB R25, RZ, R41 ;  /* 0x00000029ff19823e */ /* 0x000fe200000010ff */
[----:B------:R-:W0:Y:S04]  /*68d0*/  SHFL.BFLY PT, R33, R46, 0x1, 0x101f ;  /* 0x0c301f002e217f89 */ /* 0x000e2800000e0000 */
[----:B------:R1:W-:Y:S01]  /*68e0*/  @!P0 STG.E.U16 desc[UR12][R30.64+0x28], R21 ;  /* 0x000028151e008986 */ /* 0x0003e2000c10150c */
[----:B----4-:R-:W-:-:S03]  /*68f0*/  @!P0 IMAD.WIDE R18, R37, 0x2, R18 ;  /* 0x0000000225128825 */ /* 0x010fc600078e0212 */
[----:B------:R1:W-:Y:S04]  /*6900*/  @!P0 STG.E.U16 desc[UR12][R28.64+0x28], R20 ;  /* 0x000028141c008986 */ /* 0x0003e8000c10150c */
[----:B------:R1:W-:Y:S04]  /*6910*/  @!P0 STG.E.U16 desc[UR12][R26.64+0x50], R15 ;  /* 0x0000500f1a008986 */ /* 0x0003e8000c10150c */
[----:B------:R1:W2:Y:S04]  /*6920*/  SHFL.BFLY PT, R23, R38, 0x1, 0x101f ;  /* 0x0c301f0026177f89 */ /* 0x0002a800000e0000 */
[----:B------:R1:W-:Y:S01]  /*6930*/  @!P0 STG.E.U16 desc[UR12][R18.64+0x50], R25 ;  /* 0x0000501912008986 */ /* 0x0003e2000c10150c */
[----:B0-----:R-:W-:-:S07]  /*6940*/  FADD.FTZ R33, R46, R33 ;  /* 0x000000212e217221 */ /* 0x001fce0000010000 */
.L_x_383:
        /* <DEDUP_REMOVED lines=9> */
.L_x_313:
[----:B------:R-:W-:Y:S05]  /*69e0*/  WARPSYNC.ALL ;  /* 0x0000000000007948 */ /* 0x000fea0003800000 */
[----:B------:R-:W-:Y:S01]  /*69f0*/  UMOV UR4, 0x140 ;  /* 0x0000014000047882 */ /* 0x000fe20000000000 */
[----:B------:R-:W-:Y:S01]  /*6a00*/  IADD3 R9, R9, 0x800, RZ ;  /* 0x0000080009097810 */ /* 0x000fe20007ffe0ff */
[----:B------:R-:W-:Y:S01]  /*6a10*/  UIMAD UR4, UR15, UR4, 0x140 ;  /* 0x000001400f0474a4 */ /* 0x000fe2000f8e0204 */
[----:B------:R-:W-:Y:S05]  /*6a20*/  BAR.SYNC.DEFER_BLOCKING 0x0 ;  /* 0x0000000000007b1d */ /* 0x000fea0000010000 */
[----:B------:R-:W-:-:S13]  /*6a30*/  ISETP.GE.AND P0, PT, R9, UR4, PT ;  /* 0x0000000409007c0c */ /* 0x000fda000bf06270 */
[----:B------:R-:W-:Y:S05]  /*6a40*/  @!P0 BRA `(.L_x_320) ;  /* 0xffffffe0004c8947 */ /* 0x000fea000383ffff */
[----:B------:R-:W-:Y:S05]  /*6a50*/  EXIT ;  /* 0x000000000000794d */ /* 0x000fea0003800000 */
.L_x_316:
[----:B------:R-:W-:Y:S01]  /*6a60*/  HFMA2.MMA R22, -RZ, RZ, 0, 0.000503063201904296875 ;  /* 0x0000101fff167435 */ /* 0x000fe200000001ff */
[----:B-1----:R-:W-:Y:S01]  /*6a70*/  MOV R24, R18 ;  /* 0x0000001200187202 */ /* 0x002fe20000000f00 */
[----:B------:R-:W-:Y:S01]  /*6a80*/  IMAD.MOV.U32 R17, RZ, RZ, 0x8 ;  /* 0x00000008ff117424 */ /* 0x000fe200078e00ff */
[----:B0-----:R-:W-:-:S08]  /*6a90*/  MOV R15, 0xffff ;  /* 0x0000ffff000f7802 */ /* 0x001fd00000000f00 */
[----:B--2---:R-:W-:Y:S05]  /*6aa0*/  WARPSYNC.COLLECTIVE R15, `(.L_x_321) ;  /* 0x000000000f087348 */ /* 0x004fea0003c00000 */
[----:B------:R0:W1:Y:S02]  /*6ab0*/  SHFL.BFLY P2, R23, R24, R17, R22 ;  /* 0x0c00001118177389 */ /* 0x0000640000040016 */
[----:B012---:R-:W-:Y:S01]  /*6ac0*/  ENDCOLLECTIVE ;  /* 0x000000000000791b */ /* 0x007fe20003800000 */
.L_x_321:
[----:B------:R-:W-:Y:S01]  /*6ad0*/  IMAD.MOV.U32 R24, RZ, RZ, R19 ;  /* 0x000000ffff187224 */ /* 0x000fe200078e0013 */
[----:B------:R-:W-:-:S07]  /*6ae0*/  MOV R21, R23 ;  /* 0x0000001700157202 */ /* 0x000fce0000000f00 */
[----:B------:R-:W-:Y:S05]  /*6af0*/  WARPSYNC.COLLECTIVE R15, `(.L_x_322) ;  /* 0x000000000f087348 */ /* 0x000fea0003c00000 */
[----:B------:R0:W1:Y:S02]  /*6b00*/  SHFL.BFLY P2, R23, R24, R17, R22 ;  /* 0x0c00001118177389 */ /* 0x0000640000040016 */
[----:B01----:R-:W-:Y:S01]  /*6b10*/  ENDCOLLECTIVE ;  /* 0x000000000000791b */ /* 0x003fe20003800000 */
.L_x_322:
[----:B------:R-:W-:Y:S01]  /*6b20*/  FADD.FTZ R21, R21, R18 ;  /* 0x0000001215157221 */ /* 0x000fe20000010000 */
[----:B------:R-:W-:-:S04]  /*6b30*/  HFMA2.MMA R17, -RZ, RZ, 0, 2.384185791015625e-07 ;  /* 0x00000004ff117435 */ /* 0x000fc800000001ff */
[----:B------:R-:W-:Y:S02]  /*6b40*/  MOV R24, R21 ;  /* 0x0000001500187202 */ /* 0x000fe40000000f00 */
[----:B------:R-:W-:-:S07]  /*6b50*/  MOV R20, R23 ;  /* 0x0000001700147202 */ /* 0x000fce0000000f00 */
[----:B------:R-:W-:Y:S05]  /*6b60*/  WARPSYNC.COLLECTIVE R15, `(.L_x_323) ;  /* 0x000000000f087348 */ /* 0x000fea0003c00000 */
[----:B------:R0:W1:Y:S02]  /*6b70*/  SHFL.BFLY P2, R23, R24, R17, R22 ;  /* 0x0c00001118177389 */ /* 0x0000640000040016 */
[----:B01----:R-:W-:Y:S01]  /*6b80*/  ENDCOLLECTIVE ;  /* 0x000000000000791b */ /* 0x003fe20003800000 */
.L_x_323:
[----:B------:R-:W-:-:S05]  /*6b90*/  FADD.FTZ R20, R20, R19 ;  /* 0x0000001314147221 */ /* 0x000fca0000010000 */
[----:B------:R-:W-:Y:S01]  /*6ba0*/  MOV R24, R20 ;  /* 0x0000001400187202 */ /* 0x000fe20000000f00 */
[----:B------:R-:W-:-:S07]  /*6bb0*/  IMAD.MOV.U32 R26, RZ, RZ, R23 ;  /* 0x000000ffff1a7224 */ /* 0x000fce00078e0017 */
[----:B------:R-:W-:Y:S05]  /*6bc0*/  WARPSYNC.COLLECTIVE R15, `(.L_x_324) ;  /* 0x000000000f087348 */ /* 0x000fea0003c00000 */
[----:B------:R0:W1:Y:S02]  /*6bd0*/  SHFL.BFLY P2, R23, R24, R17, R22 ;  /* 0x0c00001118177389 */ /* 0x0000640000040016 */
[----:B01----:R-:W-:Y:S01]  /*6be0*/  ENDCOLLECTIVE ;  /* 0x000000000000791b */ /* 0x003fe20003800000 */
.L_x_324:
[----:B------:R-:W-:-:S05]  /*6bf0*/  FADD.FTZ R26, R21, R26 ;  /* 0x0000001a151a7221 */ /* 0x000fca0000010000 */
[----:B------:R-:W-:Y:S01]  /*6c00*/  MOV R24, R26 ;  /* 0x0000001a00187202 */ /* 0x000fe20000000f00 */
[----:B------:R-:W-:Y:S01]  /*6c10*/  IMAD.MOV.U32 R17, RZ, RZ, 0x2 ;  /* 0x00000002ff117424 */ /* 0x000fe200078e00ff */
[----:B------:R-:W-:-:S07]  /*6c20*/  MOV R25, R23 ;  /* 0x0000001700197202 */ /* 0x000fce0000000f00 */
[----:B------:R-:W-:Y:S05]  /*6c30*/  WARPSYNC.COLLECTIVE R15, `(.L_x_325) ;  /* 0x000000000f087348 */ /* 0x000fea0003c00000 */
[----:B------:R0:W1:Y:S02]  /*6c40*/  SHFL.BFLY P2, R23, R24, R17, R22 ;  /* 0x0c00001118177389 */ /* 0x0000640000040016 */
[----:B01----:R-:W-:Y:S01]  /*6c50*/  ENDCOLLECTIVE ;  /* 0x000000000000791b */ /* 0x003fe20003800000 */
.L_x_325:
[----:B------:R-:W-:-:S05]  /*6c60*/  FADD.FTZ R25, R20, R25 ;  /* 0x0000001914197221 */ /* 0x000fca0000010000 */
[----:B------:R-:W-:Y:S02]  /*6c70*/  MOV R24, R25 ;  /* 0x0000001900187202 */ /* 0x000fe40000000f00 */
[----:B------:R-:W-:-:S07]  /*6c80*/  MOV R27, R23 ;  /* 0x00000017001b7202 */ /* 0x000fce0000000f00 */
[----:B------:R-:W-:Y:S05]  /*6c90*/  WARPSYNC.COLLECTIVE R15, `(.L_x_326) ;  /* 0x000000000f087348 */ /* 0x000fea0003c00000 */
[----:B------:R0:W1:Y:S02]  /*6ca0*/  SHFL.BFLY P2, R23, R24, R17, R22 ;  /* 0x0c00001118177389 */ /* 0x0000640000040016 */
[----:B01----:R-:W-:Y:S01]  /*6cb0*/  ENDCOLLECTIVE ;  /* 0x000000000000791b */ /* 0x003fe20003800000 */
.L_x_326:
[----:B------:R-:W-:Y:S01]  /*6cc0*/  FADD.FTZ R27, R26, R27 ;  /* 0x0000001b1a1b7221 */ /* 0x000fe20000010000 */
[----:B------:R-:W-:-:S03]  /*6cd0*/  HFMA2.MMA R17, -RZ, RZ, 0, 5.9604644775390625e-08 ;  /* 0x00000001ff117435 */ /* 0x000fc600000001ff */
[----:B------:R-:W-:Y:S01]  /*6ce0*/  IMAD.MOV.U32 R24, RZ, RZ, R27 ;  /* 0x000000ffff187224 */ /* 0x000fe200078e001b */
[----:B------:R-:W-:-:S07]  /*6cf0*/  MOV R18, R23 ;  /* 0x0000001700127202 */ /* 0x000fce0000000f00 */
[----:B------:R-:W-:Y:S05]  /*6d00*/  WARPSYNC.COLLECTIVE R15, `(.L_x_327) ;  /* 0x000000000f087348 */ /* 0x000fea0003c00000 */
[----:B------:R0:W1:Y:S02]  /*6d10*/  SHFL.BFLY P2, R23, R24, R17, R22 ;  /* 0x0c00001118177389 */ /* 0x0000640000040016 */
[----:B01----:R-:W-:Y:S01]  /*6d20*/  ENDCOLLECTIVE ;  /* 0x000000000000791b */ /* 0x003fe20003800000 */
.L_x_327:
[----:B------:R-:W-:-:S05]  /*6d30*/  FADD.FTZ R28, R25, R18 ;  /* 0x00000012191c7221 */ /* 0x000fca0000010000 */
[----:B------:R-:W-:Y:S02]  /*6d40*/  MOV R24, R28 ;  /* 0x0000001c00187202 */ /* 0x000fe40000000f00 */
[----:B------:R-:W-:-:S07]  /*6d50*/  MOV R30, R23 ;  /* 0x00000017001e7202 */ /* 0x000fce0000000f00 */
[----:B------:R-:W-:Y:S05]  /*6d60*/  WARPSYNC.COLLECTIVE R15, `(.L_x_328) ;  /* 0x000000000f087348 */ /* 0x000fea0003c00000 */
[----:B------:R0:W1:Y:S02]  /*6d70*/  SHFL.BFLY P2, R23, R24, R17, R22 ;  /* 0x0c00001118177389 */ /* 0x0000640000040016 */
[----:B01----:R-:W-:Y:S01]  /*6d80*/  ENDCOLLECTIVE ;  /* 0x000000000000791b */ /* 0x003fe20003800000 */
.L_x_328:
[----:B------:R-:W-:Y:S01]  /*6d90*/  FADD.FTZ R30, R27, R30 ;  /* 0x0000001e1b1e7221 */ /* 0x000fe20000010000 */
[----:B------:R-:W-:Y:S06]  /*6da0*/  BRA `(.L_x_329) ;  /* 0xffffffe800f87947 */ /* 0x000fec000383ffff */
.L_x_317:
[----:B------:R-:W-:Y:S01]  /*6db0*/  BSSY B1, `(.L_x_330) ;  /* 0x0000008000017945 */ /* 0x000fe20003800000 */
[----:B-1----:R-:W-:Y:S01]  /*6dc0*/  IMAD.MOV.U32 R24, RZ, RZ, R25 ;  /* 0x000000ffff187224 */ /* 0x002fe200078e0019 */
[----:B------:R-:W-:Y:S02]  /*6dd0*/  MOV R17, 0x8 ;  /* 0x0000000800117802 */ /* 0x000fe40000000f00 */
[----:B------:R-:W-:Y:S02]  /*6de0*/  MOV R22, 0x101f ;  /* 0x0000101f00167802 */ /* 0x000fe40000000f00 */
[----:B0-----:R-:W-:-:S07]  /*6df0*/  MOV R15, 0xffff ;  /* 0x0000ffff000f7802 */ /* 0x001fce0000000f00 */
[----:B--2---:R-:W-:Y:S05]  /*6e00*/  WARPSYNC.COLLECTIVE R15, `(.L_x_331) ;  /* 0x000000000f087348 */ /* 0x004fea0003c00000 */
[----:B------:R0:W1:Y:S02]  /*6e10*/  SHFL.BFLY P2, R23, R24, R17, R22 ;  /* 0x0c00001118177389 */ /* 0x0000640000040016 */
[----:B012---:R-:W-:Y:S01]  /*6e20*/  ENDCOLLECTIVE ;  /* 0x000000000000791b */ /* 0x007fe20003800000 */
.L_x_331:
[----:B------:R-:W-:Y:S05]  /*6e30*/  BSYNC B1 ;  /* 0x0000000000017941 */ /* 0x000fea0003800000 */
.L_x_330:
[----:B------:R-:W-:Y:S01]  /*6e40*/  HFMA2.MMA R17, -RZ, RZ, 0, 4.76837158203125e-07 ;  /* 0x00000008ff117435 */ /* 0x000fe200000001ff */
[----:B------:R-:W-:Y:S01]  /*6e50*/  MOV R24, R26 ;  /* 0x0000001a00187202 */ /* 0x000fe20000000f00 */
[----:B------:R-:W-:Y:S01]  /*6e60*/  IMAD.MOV.U32 R15, RZ, RZ, 0xffff ;  /* 0x0000ffffff0f7424 */ /* 0x000fe200078e00ff */
[----:B------:R-:W-:Y:S01]  /*6e70*/  MOV R22, 0x101f ;  /* 0x0000101f00167802 */ /* 0x000fe20000000f00 */
[----:B------:R-:W-:-:S07]  /*6e80*/  IMAD.MOV.U32 R28, RZ, RZ, R23 ;  /* 0x000000ffff1c7224 */ /* 0x000fce00078e0017 */
[----:B------:R-:W-:Y:S05]  /*6e90*/  WARPSYNC.COLLECTIVE R15, `(.L_x_332) ;  /* 0x000000000f087348 */ /* 0x000fea0003c00000 */
[----:B------:R0:W1:Y:S02]  /*6ea0*/  SHFL.BFLY P2, R23, R24, R17, R22 ;  /* 0x0c00001118177389 */ /* 0x0000640000040016 */
[----:B01----:R-:W-:Y:S01]  /*6eb0*/  ENDCOLLECTIVE ;  /* 0x000000000000791b */ /* 0x003fe20003800000 */
.L_x_332:
[----:B------:R-:W-:Y:S01]  /*6ec0*/  FADD.FTZ R28, R28, R25 ;  /* 0x000000191c1c7221 */ /* 0x000fe20000010000 */
[----:B------:R-:W-:-:S04]  /*6ed0*/  HFMA2.MMA R17, -RZ, RZ, 0, 2.384185791015625e-07 ;  /* 0x00000004ff117435 */ /* 0x000fc800000001ff */
[----:B------:R-:W-:Y:S02]  /*6ee0*/  MOV R24, R28 ;  /* 0x0000001c00187202 */ /* 0x000fe40000000f00 */
[----:B------:R-:W-:-:S07]  /*6ef0*/  MOV R27, R23 ;  /* 0x00000017001b7202 */ /* 0x000fce0000000f00 */
[----:B------:R-:W-:Y:S05]  /*6f00*/  WARPSYNC.COLLECTIVE R15, `(.L_x_333) ;  /* 0x000000000f087348 */ /* 0x000fea0003c00000 */
[----:B------:R0:W1:Y:S02]  /*6f10*/  SHFL.BFLY P2, R23, R24, R17, R22 ;  /* 0x0c00001118177389 */ /* 0x0000640000040016 */
[----:B01----:R-:W-:Y:S01]  /*6f20*/  ENDCOLLECTIVE ;  /* 0x000000000000791b */ /* 0x003fe20003800000 */
.L_x_333:
[----:B------:R-:W-:-:S05]  /*6f30*/  FADD.FTZ R27, R27, R26 ;  /* 0x0000001a1b1b7221 */ /* 0x000fca0000010000 */
[----:B------:R-:W-:Y:S01]  /*6f40*/  MOV R24, R27 ;  /* 0x0000001b00187202 */ /* 0x000fe20000000f00 */
[----:B------:R-:W-:-:S07]  /*6f50*/  IMAD.MOV.U32 R29, RZ, RZ, R23 ;  /* 0x000000ffff1d7224 */ /* 0x000fce00078e0017 */
[----:B------:R-:W-:Y:S05]  /*6f60*/  WARPSYNC.COLLECTIVE R15, `(.L_x_334) ;  /* 0x000000000f087348 */ /* 0x000fea0003c00000 */
[----:B------:R0:W1:Y:S02]  /*6f70*/  SHFL.BFLY P2, R23, R24, R17, R22 ;  /* 0x0c00001118177389 */ /* 0x0000640000040016 */
[----:B01----:R-:W-:Y:S01]  /*6f80*/  ENDCOLLECTIVE ;  /* 0x000000000000791b */ /* 0x003fe20003800000 */
.L_x_334:
[----:B------:R-:W-:-:S05]  /*6f90*/  FADD.FTZ R29, R28, R29 ;  /* 0x0000001d1c1d7221 */ /* 0x000fca0000010000 */
[----:B------:R-:W-:Y:S01]  /*6fa0*/  MOV R24, R29 ;  /* 0x0000001d00187202 */ /* 0x000fe20000000f00 */
[----:B------:R-:W-:Y:S01]  /*6fb0*/  IMAD.MOV.U32 R17, RZ, RZ, 0x2 ;  /* 0x00000002ff117424 */ /* 0x000fe200078e00ff */
[----:B------:R-:W-:-:S07]  /*6fc0*/  MOV R30, R23 ;  /* 0x00000017001e7202 */ /* 0x000fce0000000f00 */
[----:B------:R-:W-:Y:S05]  /*6fd0*/  WARPSYNC.COLLECTIVE R15, `(.L_x_335) ;  /* 0x000000000f087348 */ /* 0x000fea0003c00000 */
[----:B------:R0:W1:Y:S02]  /*6fe0*/  SHFL.BFLY P2, R23, R24, R17, R22 ;  /* 0x0c00001118177389 */ /* 0x0000640000040016 */
[----:B01----:R-:W-:Y:S01]  /*6ff0*/  ENDCOLLECTIVE ;  /* 0x000000000000791b */ /* 0x003fe20003800000 */
.L_x_335:
[----:B------:R-:W-:-:S05]  /*7000*/  FADD.FTZ R30, R27, R30 ;  /* 0x0000001e1b1e7221 */ /* 0x000fca0000010000 */
[----:B------:R-:W-:Y:S02]  /*7010*/  MOV R24, R30 ;  /* 0x0000001e00187202 */ /* 0x000fe40000000f00 */
[----:B------:R-:W-:-:S07]  /*7020*/  MOV R32, R23 ;  /* 0x0000001700207202 */ /* 0x000fce0000000f00 */
[----:B------:R-:W-:Y:S05]  /*7030*/  WARPSYNC.COLLECTIVE R15, `(.L_x_336) ;  /* 0x000000000f087348 */ /* 0x000fea0003c00000 */
[----:B------:R0:W1:Y:S02]  /*7040*/  SHFL.BFLY P2, R23, R24, R17, R22 ;  /* 0x0c00001118177389 */ /* 0x0000640000040016 */
[----:B01----:R-:W-:Y:S01]  /*7050*/  ENDCOLLECTIVE ;  /* 0x000000000000791b */ /* 0x003fe20003800000 */
.L_x_336:
[----:B------:R-:W-:Y:S01]  /*7060*/  FADD.FTZ R32, R29, R32 ;  /* 0x000000201d207221 */ /* 0x000fe20000010000 */
[----:B------:R-:W-:-:S03]  /*7070*/  HFMA2.MMA R17, -RZ, RZ, 0, 5.9604644775390625e-08 ;  /* 0x00000001ff117435 */ /* 0x000fc600000001ff */
[----:B------:R-:W-:Y:S01]  /*7080*/  IMAD.MOV.U32 R24, RZ, RZ, R32 ;  /* 0x000000ffff187224 */ /* 0x000fe200078e0020 */
[----:B------:R-:W-:-:S07]  /*7090*/  MOV R25, R23 ;  /* 0x0000001700197202 */ /* 0x000fce0000000f00 */
[----:B------:R-:W-:Y:S05]  /*70a0*/  WARPSYNC.COLLECTIVE R15, `(.L_x_337) ;  /* 0x000000000f087348 */ /* 0x000fea0003c00000 */
[----:B------:R0:W1:Y:S02]  /*70b0*/  SHFL.BFLY P2, R23, R24, R17, R22 ;  /* 0x0c00001118177389 */ /* 0x0000640000040016 */
[----:B01----:R-:W-:Y:S01]  /*70c0*/  ENDCOLLECTIVE ;  /* 0x000000000000791b */ /* 0x003fe20003800000 */
.L_x_337:
[----:B------:R-:W-:-:S05]  /*70d0*/  FADD.FTZ R25, R30, R25 ;  /* 0x000000191e197221 */ /* 0x000fca0000010000 */
[----:B------:R-:W-:Y:S02]  /*70e0*/  MOV R24, R25 ;  /* 0x0000001900187202 */ /* 0x000fe40000000f00 */
[----:B------:R-:W-:-:S07]  /*70f0*/  MOV R31, R23 ;  /* 0x00000017001f7202 */ /* 0x000fce0000000f00 */
[----:B------:R-:W-:Y:S05]  /*7100*/  WARPSYNC.COLLECTIVE R15, `(.L_x_338) ;  /* 0x000000000f087348 */ /* 0x000fea0003c00000 */
[----:B------:R0:W1:Y:S02]  /*7110*/  SHFL.BFLY P2, R23, R24, R17, R22 ;  /* 0x0c00001118177389 */ /* 0x0000640000040016 */
[----:B01----:R-:W-:Y:S01]  /*7120*/  ENDCOLLECTIVE ;  /* 0x000000000000791b */ /* 0x003fe20003800000 */
.L_x_338:
[----:B------:R-:W-:Y:S01]  /*7130*/  FADD.FTZ R31, R32, R31 ;  /* 0x0000001f201f7221 */ /* 0x000fe20000010000 */
[----:B------:R-:W-:Y:S06]  /*7140*/  BRA `(.L_x_339) ;  /* 0xffffffe800c47947 */ /* 0x000fec000383ffff */
.L_x_318:
        /* <DEDUP_REMOVED lines=8> */
.L_x_341:
[----:B------:R-:W-:Y:S05]  /*71d0*/  BSYNC B1 ;  /* 0x0000000000017941 */ /* 0x000fea0003800000 */
.L_x_340:
        /* <DEDUP_REMOVED lines=8> */
.L_x_342:
[----:B------:R-:W-:Y:S01]  /*7260*/  FADD.FTZ R28, R28, R25 ;  /* 0x000000191c1c7221 */ /* 0x000fe20000010000 */
[----:B------:R-:W-:-:S04]  /*7270*/  HFMA2.MMA R17, -RZ, RZ, 0, 2.384185791015625e-07 ;  /* 0x00000004ff117435 */ /* 0x000fc800000001ff */
[----:B------:R-:W-:Y:S02]  /*7280*/  MOV R24, R28 ;  /* 0x0000001c00187202 */ /* 0x000fe40000000f00 */
[----:B------:R-:W-:-:S07]  /*7290*/  MOV R27, R23 ;  /* 0x00000017001b7202 */ /* 0x000fce0000000f00 */
[----:B------:R-:W-:Y:S05]  /*72a0*/  WARPSYNC.COLLECTIVE R15, `(.L_x_343) ;  /* 0x000000000f087348 */ /* 0x000fea0003c00000 */
[----:B------:R0:W1:Y:S02]  /*72b0*/  SHFL.BFLY P2, R23, R24, R17, R22 ;  /* 0x0c00001118177389 */ /* 0x0000640000040016 */
[----:B01----:R-:W-:Y:S01]  /*72c0*/  ENDCOLLECTIVE ;  /* 0x000000000000791b */ /* 0x003fe20003800000 */
.L_x_343:
[----:B------:R-:W-:-:S05]  /*72d0*/  FADD.FTZ R27, R27, R26 ;  /* 0x0000001a1b1b7221 */ /* 0x000fca0000010000 */
[----:B------:R-:W-:Y:S01]  /*72e0*/  MOV R24, R27 ;  /* 0x0000001b00187202 */ /* 0x000fe20000000f00 */
[----:B------:R-:W-:-:S07]  /*72f0*/  IMAD.MOV.U32 R29, RZ, RZ, R23 ;  /* 0x000000ffff1d7224 */ /* 0x000fce00078e0017 */
[----:B------:R-:W-:Y:S05]  /*7300*/  WARPSYNC.COLLECTIVE R15, `(.L_x_344) ;  /* 0x000000000f087348 */ /* 0x000fea0003c00000 */
[----:B------:R0:W1:Y:S02]  /*7310*/  SHFL.BFLY P2, R23, R24, R17, R22 ;  /* 0x0c00001118177389 */ /* 0x0000640000040016 */
[----:B01----:R-:W-:Y:S01]  /*7320*/  ENDCOLLECTIVE ;  /* 0x000000000000791b */ /* 0x003fe20003800000 */
.L_x_344:
[----:B------:R-:W-:-:S05]  /*7330*/  FADD.FTZ R29, R28, R29 ;  /* 0x0000001d1c1d7221 */ /* 0x000fca0000010000 */
[----:B------:R-:W-:Y:S01]  /*7340*/  MOV R24, R29 ;  /* 0x0000001d00187202 */ /* 0x000fe20000000f00 */
[----:B------:R-:W-:Y:S01]  /*7350*/  IMAD.MOV.U32 R17, RZ, RZ, 0x2 ;  /* 0x00000002ff117424 */ /* 0x000fe200078e00ff */
[----:B------:R-:W-:-:S07]  /*7360*/  MOV R30, R23 ;  /* 0x00000017001e7202 */ /* 0x000fce0000000f00 */
[----:B------:R-:W-:Y:S05]  /*7370*/  WARPSYNC.COLLECTIVE R15, `(.L_x_345) ;  /* 0x000000000f087348 */ /* 0x000fea0003c00000 */
[----:B------:R0:W1:Y:S02]  /*7380*/  SHFL.BFLY P2, R23, R24, R17, R22 ;  /* 0x0c00001118177389 */ /* 0x0000640000040016 */
[----:B01----:R-:W-:Y:S01]  /*7390*/  ENDCOLLECTIVE ;  /* 0x000000000000791b */ /* 0x003fe20003800000 */
.L_x_345:
[----:B------:R-:W-:-:S05]  /*73a0*/  FADD.FTZ R30, R27, R30 ;  /* 0x0000001e1b1e7221 */ /* 0x000fca0000010000 */
[----:B------:R-:W-:Y:S02]  /*73b0*/  MOV R24, R30 ;  /* 0x0000001e00187202 */ /* 0x000fe40000000f00 */
[----:B------:R-:W-:-:S07]  /*73c0*/  MOV R32, R23 ;  /* 0x0000001700207202 */ /* 0x000fce0000000f00 */
[----:B------:R-:W-:Y:S05]  /*73d0*/  WARPSYNC.COLLECTIVE R15, `(.L_x_346) ;  /* 0x000000000f087348 */ /* 0x000fea0003c00000 */
[----:B------:R0:W1:Y:S02]  /*73e0*/  SHFL.BFLY P2, R23, R24, R17, R22 ;  /* 0x0c00001118177389 */ /* 0x0000640000040016 */
[----:B01----:R-:W-:Y:S01]  /*73f0*/  ENDCOLLECTIVE ;  /* 0x000000000000791b */ /* 0x003fe20003800000 */
.L_x_346:
[----:B------:R-:W-:Y:S01]  /*7400*/  FADD.FTZ R32, R29, R32 ;  /* 0x000000201d207221 */ /* 0x000fe20000010000 */
[----:B------:R-:W-:-:S03]  /*7410*/  HFMA2.MMA R17, -RZ, RZ, 0, 5.9604644775390625e-08 ;  /* 0x00000001ff117435 */ /* 0x000fc600000001ff */
[----:B------:R-:W-:Y:S01]  /*7420*/  IMAD.MOV.U32 R24, RZ, RZ, R32 ;  /* 0x000000ffff187224 */ /* 0x000fe200078e0020 */
[----:B------:R-:W-:-:S07]  /*7430*/  MOV R25, R23 ;  /* 0x0000001700197202 */ /* 0x000fce0000000f00 */
[----:B------:R-:W-:Y:S05]  /*7440*/  WARPSYNC.COLLECTIVE R15, `(.L_x_347) ;  /* 0x000000000f087348 */ /* 0x000fea0003c00000 */
[----:B------:R0:W1:Y:S02]  /*7450*/  SHFL.BFLY P2, R23, R24, R17, R22 ;  /* 0x0c00001118177389 */ /* 0x0000640000040016 */
[----:B01----:R-:W-:Y:S01]  /*7460*/  ENDCOLLECTIVE ;  /* 0x000000000000791b */ /* 0x003fe20003800000 */
.L_x_347:
[----:B------:R-:W-:-:S05]  /*7470*/  FADD.FTZ R25, R30, R25 ;  /* 0x000000191e197221 */ /* 0x000fca0000010000 */
[----:B------:R-:W-:Y:S02]  /*7480*/  MOV R24, R25 ;  /* 0x0000001900187202 */ /* 0x000fe40000000f00 */
[----:B------:R-:W-:-:S07]  /*7490*/  MOV R31, R23 ;  /* 0x00000017001f7202 */ /* 0x000fce0000000f00 */
[----:B------:R-:W-:Y:S05]  /*74a0*/  WARPSYNC.COLLECTIVE R15, `(.L_x_348) ;  /* 0x000000000f087348 */ /* 0x000fea0003c00000 */
[----:B------:R0:W1:Y:S02]  /*74b0*/  SHFL.BFLY P2, R23, R24, R17, R22 ;  /* 0x0c00001118177389 */ /* 0x0000640000040016 */
[----:B01----:R-:W-:Y:S01]  /*74c0*/  ENDCOLLECTIVE ;  /* 0x000000000000791b */ /* 0x003fe20003800000 */
.L_x_348:
[----:B------:R-:W-:Y:S01]  /*74d0*/  FADD.FTZ R31, R32, R31 ;  /* 0x0000001f201f7221 */ /* 0x000fe20000010000 */
[----:B------:R-:W-:Y:S06]  /*74e0*/  BRA `(.L_x_349) ;  /* 0xffffffe800787947 */ /* 0x000fec000383ffff */
.L_x_319:
[----:B------:R-:W-:Y:S01]  /*74f0*/  HFMA2.MMA R17, -RZ, RZ, 0, 4.76837158203125e-07 ;  /* 0x00000008ff117435 */ /* 0x000fe200000001ff */
[----:B------:R-:W-:Y:S01]  /*7500*/  BSSY B0, `(.L_x_350) ;  /* 0x0000007000007945 */ /* 0x000fe20003800000 */
[----:B-1----:R-:W-:Y:S01]  /*7510*/  IMAD.MOV.U32 R24, RZ, RZ, R18 ;  /* 0x000000ffff187224 */ /* 0x002fe200078e0012 */
[----:B------:R-:W-:Y:S02]  /*7520*/  MOV R22, 0x101f ;  /* 0x0000101f00167802 */ /* 0x000fe40000000f00 */
[----:B0-----:R-:W-:-:S07]  /*7530*/  MOV R15, 0xffff ;  /* 0x0000ffff000f7802 */ /* 0x001fce0000000f00 */
[----:B--2---:R-:W-:Y:S05]  /*7540*/  WARPSYNC.COLLECTIVE R15, `(.L_x_351) ;  /* 0x000000000f087348 */ /* 0x004fea0003c00000 */
[----:B------:R0:W1:Y:S02]  /*7550*/  SHFL.BFLY P2, R23, R24, R17, R22 ;  /* 0x0c00001118177389 */ /* 0x0000640000040016 */
[----:B012---:R-:W-:Y:S01]  /*7560*/  ENDCOLLECTIVE ;  /* 0x000000000000791b */ /* 0x007fe20003800000 */
.L_x_351:
[----:B------:R-:W-:Y:S05]  /*7570*/  BSYNC B0 ;  /* 0x0000000000007941 */ /* 0x000fea0003800000 */
.L_x_350:
[----:B------:R-:W-:Y:S01]  /*7580*/  HFMA2.MMA R17, -RZ, RZ, 0, 4.76837158203125e-07 ;  /* 0x00000008ff117435 */ /* 0x000fe200000001ff */
[----:B------:R-:W-:Y:S01]  /*7590*/  MOV R24, R19 ;  /* 0x0000001300187202 */ /* 0x000fe20000000f00 */
[----:B------:R-:W-:Y:S01]  /*75a0*/  IMAD.MOV.U32 R15, RZ, RZ, 0xffff ;  /* 0x0000ffffff0f7424 */ /* 0x000fe200078e00ff */
[----:B------:R-:W-:Y:S01]  /*75b0*/  MOV R22, 0x101f ;  /* 0x0000101f00167802 */ /* 0x000fe20000000f00 */
[----:B------:R-:W-:Y:S01]  /*75c0*/  IMAD.MOV.U32 R21, RZ, RZ, R23 ;  /* 0x000000ffff157224 */ /* 0x000fe200078e0017 */
[----:B------:R-:W-:Y:S01]  /*75d0*/  @!P0 SHF.L.U32 R28, R47, 0x1, RZ ;  /* 0x000000012f1c8819 */ /* 0x000fe200000006ff */
[----:B------:R-:W-:Y:S01]  /*75e0*/  HFMA2.MMA R29, -RZ, RZ, 0, 0 ;  /* 0x00000000ff1d7435 */ /* 0x000fe200000001ff */
[----:B------:R-:W-:-:S10]  /*75f0*/  @!P0 IADD3 R25, R26, 0x14, RZ ;  /* 0x000000141a198810 */ /* 0x000fd40007ffe0ff */
[----:B------:R-:W-:Y:S05]  /*7600*/  WARPSYNC.COLLECTIVE R15, `(.L_x_352) ;  /* 0x000000000f087348 */ /* 0x000fea0003c00000 */
[----:B------:R0:W1:Y:S02]  /*7610*/  SHFL.BFLY P2, R23, R24, R17, R22 ;  /* 0x0c00001118177389 */ /* 0x0000640000040016 */
[----:B01----:R-:W-:Y:S01]  /*7620*/  ENDCOLLECTIVE ;  /* 0x000000000000791b */ /* 0x003fe20003800000 */
.L_x_352:
[----:B------:R-:W-:Y:S01]  /*7630*/  FADD.FTZ R21, R21, R18 ;  /* 0x0000001215157221 */ /* 0x000fe20000010000 */
[----:B------:R-:W-:Y:S01]  /*7640*/  @!P0 LEA R30, R47, UR4, 0x7 ;  /* 0x000000042f1e8c11 */ /* 0x000fe2000f8e38ff */
[----:B------:R-:W-:Y:S01]  /*7650*/  IMAD.MOV.U32 R33, RZ, RZ, RZ ;  /* 0x000000ffff217224 */ /* 0x000fe200078e00ff */
[----:B------:R-:W-:Y:S01]  /*7660*/  @!P0 LOP3.LUT R25, R25, R28, RZ, 0x3c, !PT ;  /* 0x0000001c19198212 */ /* 0x000fe200078e3cff */
[----:B------:R-:W-:Y:S01]  /*7670*/  IMAD.MOV.U32 R39, RZ, RZ, RZ ;  /* 0x000000ffff277224 */ /* 0x000fe200078e00ff */
[----:B------:R-:W-:Y:S02]  /*7680*/  @!P0 LEA R31, R47, UR4, 0x7 ;  /* 0x000000042f1f8c11 */ /* 0x000fe4000f8e38ff */
[----:B------:R-:W-:Y:S02]  /*7690*/  @!P0 LEA R25, R25, R30, 0x2 ;  /* 0x0000001e19198211 */ /* 0x000fe400078e10ff */
[----:B------:R-:W-:-:S03]  /*76a0*/  @!P0 LEA R37, R47, UR4, 0x7 ;  /* 0x000000042f258c11 */ /* 0x000fc6000f8e38ff */
[----:B------:R-:W0:Y:S01]  /*76b0*/  @!P0 LDS R28, [R25+0x500] ;  /* 0x00050000191c8984 */ /* 0x000e220000000800 */
[----:B------:R-:W-:Y:S01]  /*76c0*/  HFMA2.MMA R17, -RZ, RZ, 0, 2.384185791015625e-07 ;  /* 0x00000004ff117435 */ /* 0x000fe200000001ff */
[----:B------:R-:W-:Y:S02]  /*76d0*/  MOV R24, R21 ;  /* 0x0000001500187202 */ /* 0x000fe40000000f00 */
[----:B------:R1:W2:Y:S01]  /*76e0*/  @!P0 LDS R27, [R25] ;  /* 0x00000000191b8984 */ /* 0x0002a20000000800 */
[----:B------:R-:W-:Y:S01]  /*76f0*/  FADD.FTZ R18, R23, R19 ;  /* 0x0000001317127221 */ /* 0x000fe20000010000 */
[----:B-1----:R-:W-:-:S07]  /*7700*/  IMAD.MOV.U32 R25, RZ, RZ, RZ ;  /* 0x000000ffff197224 */ /* 0x002fce00078e00ff */
[----:B0-2---:R-:W-:Y:S05]  /*7710*/  WARPSYNC.COLLECTIVE R15, `(.L_x_353) ;  /* 0x000000000f087348 */ /* 0x005fea0003c00000 */
[----:B------:R1:W3:Y:S02]  /*7720*/  SHFL.BFLY P2, R23, R24, R17, R22 ;  /* 0x0c00001118177389 */ /* 0x0002e40000040016 */
[----:B0123--:R-:W-:Y:S01]  /*7730*/  ENDCOLLECTIVE ;  /* 0x000000000000791b */ /* 0x00ffe20003800000 */
.L_x_353:
[----:B------:R-:W-:Y:S01]  /*7740*/  MOV R24, R18 ;  /* 0x0000001200187202 */ /* 0x000fe20000000f00 */
[----:B------:R-:W-:-:S07]  /*7750*/  IMAD.MOV.U32 R20, RZ, RZ, R23 ;  /* 0x000000ffff147224 */ /* 0x000fce00078e0017 */
[----:B------:R-:W-:Y:S05]  /*7760*/  WARPSYNC.COLLECTIVE R15, `(.L_x_354) ;  /* 0x000000000f087348 */ /* 0x000fea0003c00000 */
[----:B------:R0:W1:Y:S02]  /*7770*/  SHFL.BFLY P2, R23, R24, R17, R22 ;  /* 0x0c00001118177389 */ /* 0x0000640000040016 */
[----:B01----:R-:W-:Y:S01]  /*7780*/  ENDCOLLECTIVE ;  /* 0x000000000000791b */ /* 0x003fe20003800000 */
.L_x_354:
[----:B------:R-:W-:Y:S01]  /*7790*/  @!P0 MOV R29, R28 ;  /* 0x0000001c001d8202 */ /* 0x000fe20000000f00 */
[----:B------:R-:W-:Y:S01]  /*77a0*/  FADD.FTZ R20, R21, R20 ;  /* 0x0000001415147221 */ /* 0x000fe20000010000 */
[----:B------:R-:W-:Y:S01]  /*77b0*/  @!P0 MOV R25, R27 ;  /* 0x0000001b00198202 */ /* 0x000fe20000000f00 */
[----:B------:R-:W-:Y:S02]  /*77c0*/  HFMA2.MMA R17, -RZ, RZ, 0, 1.1920928955078125e-07 ;  /* 0x00000002ff117435 */ /* 0x000fe400000001ff */
[----:B------:R-:W-:Y:S02]  /*77d0*/  IMAD.MOV.U32 R24, RZ, RZ, R20 ;  /* 0x000000ffff187224 */ /* 0x000fe400078e0014 */
[----:B------:R-:W-:-:S07]  /*77e0*/  FADD.FTZ R21, R18, R23 ;  /* 0x0000001712157221 */ /* 0x000fce0000010000 */
[----:B------:R-:W-:Y:S05]  /*77f0*/  WARPSYNC.COLLECTIVE R15, `(.L_x_355) ;  /* 0x000000000f087348 */ /* 0x000fea0003c00000 */
[----:B------:R0:W1:Y:S02]  /*7800*/  SHFL.BFLY P2, R23, R24, R17, R22 ;  /* 0x0c00001118177389 */ /* 0x0000640000040016 */
[----:B01----:R-:W-:Y:S01]  /*7810*/  ENDCOLLECTIVE ;  /* 0x000000000000791b */ /* 0x003fe20003800000 */
.L_x_355:
[----:B------:R-:W-:Y:S02]  /*7820*/  MOV R24, R21 ;  /* 0x0000001500187202 */ /* 0x000fe40000000f00 */
[----:B------:R-:W-:-:S07]  /*7830*/  MOV R19, R23 ;  /* 0x0000001700137202 */ /* 0x000fce0000000f00 */
[----:B------:R-:W-:Y:S05]  /*7840*/  WARPSYNC.COLLECTIVE R15, `(.L_x_356) ;  /* 0x000000000f087348 */ /* 0x000fea0003c00000 */
[----:B------:R0:W1:Y:S02]  /*7850*/  SHFL.BFLY P2, R23, R24, R17, R22 ;  /* 0x0c00001118177389 */ /* 0x0000640000040016 */
[----:B01----:R-:W-:Y:S01]  /*7860*/  ENDCOLLECTIVE ;  /* 0x000000000000791b */ /* 0x003fe20003800000 */
.L_x_356:
[----:B------:R-:W-:Y:S01]  /*7870*/  FADD.FTZ R19, R20, R19 ;  /* 0x0000001314137221 */ /* 0x000fe20000010000 */
[----:B------:R-:W-:Y:S01]  /*7880*/  @!P0 VIADD R20, R26, 0x28 ;  /* 0x000000281a148836 */ /* 0x000fe20000000000 */
[----:B------:R-:W-:Y:S02]  /*7890*/  HFMA2.MMA R17, -RZ, RZ, 0, 5.9604644775390625e-08 ;  /* 0x00000001ff117435 */ /* 0x000fe400000001ff */
[----:B------:R-:W-:Y:S02]  /*78a0*/  IMAD.MOV.U32 R24, RZ, RZ, R19 ;  /* 0x000000ffff187224 */ /* 0x000fe400078e0013 */
[----:B------:R-:W-:Y:S01]  /*78b0*/  FADD.FTZ R18, R21, R23 ;  /* 0x0000001715127221 */ /* 0x000fe20000010000 */
[----:B------:R-:W-:-:S07]  /*78c0*/  @!P0 SHF.L.U32 R21, R47, 0x1, RZ ;  /* 0x000000012f158819 */ /* 0x000fce00000006ff */
[----:B------:R-:W-:Y:S05]  /*78d0*/  WARPSYNC.COLLECTIVE R15, `(.L_x_357) ;  /* 0x000000000f087348 */ /* 0x000fea0003c00000 */
[----:B------:R0:W1:Y:S02]  /*78e0*/  SHFL.BFLY P2, R23, R24, R17, R22 ;  /* 0x0c00001118177389 */ /* 0x0000640000040016 */
[----:B01----:R-:W-:Y:S01]  /*78f0*/  ENDCOLLECTIVE ;  /* 0x000000000000791b */ /* 0x003fe20003800000 */
.L_x_357:
[----:B------:R-:W-:-:S04]  /*7900*/  @!P0 LOP3.LUT R20, R20, R21, RZ, 0x3c, !PT ;  /* 0x0000001514148212 */ /* 0x000fc800078e3cff */
[----:B------:R-:W-:-:S05]  /*7910*/  @!P0 LEA R31, R20, R31, 0x2 ;  /* 0x0000001f141f8211 */ /* 0x000fca00078e10ff */
[----:B------:R-:W0:Y:S01]  /*7920*/  @!P0 LDS R36, [R31+0x500] ;  /* 0x000500001f248984 */ /* 0x000e220000000800 */
[----:B------:R-:W-:-:S03]  /*7930*/  MOV R24, R18 ;  /* 0x0000001200187202 */ /* 0x000fc60000000f00 */
[----:B------:R1:W2:Y:S01]  /*7940*/  @!P0 LDS R35, [R31] ;  /* 0x000000001f238984 */ /* 0x0002a20000000800 */
[----:B------:R-:W-:Y:S01]  /*7950*/  MOV R28, R23 ;  /* 0x00000017001c7202 */ /* 0x000fe20000000f00 */
[----:B-1----:R-:W-:-:S11]  /*7960*/  HFMA2.MMA R31, -RZ, RZ, 0, 0 ;  /* 0x00000000ff1f7435 */ /* 0x002fd600000001ff */
[----:B0-2---:R-:W-:Y:S05]  /*7970*/  WARPSYNC.COLLECTIVE R15, `(.L_x_358) ;  /* 0x000000000f087348 */ /* 0x005fea0003c00000 */
[----:B------:R1:W3:Y:S02]  /*7980*/  SHFL.BFLY P2, R23, R24, R17, R22 ;  /* 0x0c00001118177389 */ /* 0x0002e40000040016 */
[----:B0123--:R-:W-:Y:S01]  /*7990*/  ENDCOLLECTIVE ;  /* 0x000000000000791b */ /* 0x00ffe20003800000 */
.L_x_358:
[----:B------:R-:W-:Y:S01]  /*79a0*/  FADD.FTZ R19, R19, R28 ;  /* 0x0000001c13137221 */ /* 0x000fe20000010000 */
[----:B------:R-:W-:Y:S01]  /*79b0*/  HFMA2.MMA R17, -RZ, RZ, 0, 4.76837158203125e-07 ;  /* 0x00000008ff117435 */ /* 0x000fe200000001ff */
[----:B------:R-:W-:Y:S01]  /*79c0*/  MOV R24, R25 ;  /* 0x0000001900187202 */ /* 0x000fe20000000f00 */
[----:B------:R-:W-:-:S09]  /*79d0*/  IMAD.MOV.U32 R27, RZ, RZ, R23 ;  /* 0x000000ffff1b7224 */ /* 0x000fd200078e0017 */
[----:B------:R-:W-:Y:S05]  /*79e0*/  WARPSYNC.COLLECTIVE R15, `(.L_x_359) ;  /* 0x000000000f087348 */ /* 0x000fea0003c00000 */
[----:B------:R0:W1:Y:S02]  /*79f0*/  SHFL.BFLY P2, R23, R24, R17, R22 ;  /* 0x0c00001118177389 */ /* 0x0000640000040016 */
[----:B01----:R-:W-:Y:S01]  /*7a00*/  ENDCOLLECTIVE ;  /* 0x000000000000791b */ /* 0x003fe20003800000 */
.L_x_359:
[----:B------:R-:W-:Y:S02]  /*7a10*/  @!P0 MOV R33, R36 ;  /* 0x0000002400218202 */ /* 0x000fe40000000f00 */
[----:B------:R-:W-:Y:S01]  /*7a20*/  @!P0 MOV R31, R35 ;  /* 0x00000023001f8202 */ /* 0x000fe20000000f00 */
[----:B------:R-:W-:Y:S01]  /*7a30*/  IMAD.MOV.U32 R24, RZ, RZ, R29 ;  /* 0x000000ffff187224 */ /* 0x000fe200078e001d */
[----:B------:R-:W-:-:S07]  /*7a40*/  MOV R30, R23 ;  /* 0x00000017001e7202 */ /* 0x000fce0000000f00 */
[----:B------:R-:W-:Y:S05]  /*7a50*/  WARPSYNC.COLLECTIVE R15, `(.L_x_360) ;  /* 0x000000000f087348 */ /* 0x000fea0003c00000 */
[----:B------:R0:W1:Y:S02]  /*7a60*/  SHFL.BFLY P2, R23, R24, R17, R22 ;  /* 0x0c00001118177389 */ /* 0x0000640000040016 */
[----:B01----:R-:W-:Y:S01]  /*7a70*/  ENDCOLLECTIVE ;  /* 0x000000000000791b */ /* 0x003fe20003800000 */
.L_x_360:
[----:B------:R-:W-:-:S05]  /*7a80*/  FADD.FTZ R30, R30, R25 ;  /* 0x000000191e1e7221 */ /* 0x000fca0000010000 */
[----:B------:R-:W-:Y:S01]  /*7a90*/  MOV R24, R30 ;  /* 0x0000001e00187202 */ /* 0x000fe20000000f00 */
[----:B------:R-:W-:Y:S01]  /*7aa0*/  IMAD.MOV.U32 R17, RZ, RZ, 0x4 ;  /* 0x00000004ff117424 */ /* 0x000fe200078e00ff */
[----:B------:R-:W-:-:S07]  /*7ab0*/  MOV R32, R23 ;  /* 0x0000001700207202 */ /* 0x000fce0000000f00 */
[----:B------:R-:W-:Y:S05]  /*7ac0*/  WARPSYNC.COLLECTIVE R15, `(.L_x_361) ;  /* 0x000000000f087348 */ /* 0x000fea0003c00000 */
[----:B------:R0:W1:Y:S02]  /*7ad0*/  SHFL.BFLY P2, R23, R24, R17, R22 ;  /* 0x0c00001118177389 */ /* 0x0000640000040016 */
[----:B01----:R-:W-:Y:S01]  /*7ae0*/  ENDCOLLECTIVE ;  /* 0x000000000000791b */ /* 0x003fe20003800000 */
.L_x_361:
[----:B------:R-:W-:-:S05]  /*7af0*/  FADD.FTZ R32, R32, R29 ;  /* 0x0000001d20207221 */ /* 0x000fca0000010000 */
[----:B------:R-:W-:Y:S02]  /*7b00*/  MOV R24, R32 ;  /* 0x0000002000187202 */ /* 0x000fe40000000f00 */
[----:B------:R-:W-:-:S07]  /*7b10*/  MOV R25, R23 ;  /* 0x0000001700197202 */ /* 0x000fce0000000f00 */
[----:B------:R-:W-:Y:S05]  /*7b20*/  WARPSYNC.COLLECTIVE R15, `(.L_x_362) ;  /* 0x000000000f087348 */ /* 0x000fea0003c00000 */
[----:B------:R0:W1:Y:S02]  /*7b30*/  SHFL.BFLY P2, R23, R24, R17, R22 ;  /* 0x0c00001118177389 */ /* 0x0000640000040016 */
[----:B01----:R-:W-:Y:S01]  /*7b40*/  ENDCOLLECTIVE ;  /* 0x000000000000791b */ /* 0x003fe20003800000 */
.L_x_362:
[----:B------:R-:W-:Y:S01]  /*7b50*/  FADD.FTZ R25, R30, R25 ;  /* 0x000000191e197221 */ /* 0x000fe20000010000 */
[----:B------:R-:W-:-:S04]  /*7b60*/  HFMA2.MMA R17, -RZ, RZ, 0, 1.1920928955078125e-07 ;  /* 0x00000002ff117435 */ /* 0x000fc800000001ff */
[----:B------:R-:W-:Y:S02]  /*7b70*/  MOV R24, R25 ;  /* 0x0000001900187202 */ /* 0x000fe40000000f00 */
[----:B------:R-:W-:-:S07]  /*7b80*/  MOV R29, R23 ;  /* 0x00000017001d7202 */ /* 0x000fce0000000f00 */
[----:B------:R-:W-:Y:S05]  /*7b90*/  WARPSYNC.COLLECTIVE R15, `(.L_x_363) ;  /* 0x000000000f087348 */ /* 0x000fea0003c00000 */
[----:B------:R0:W1:Y:S02]  /*7ba0*/  SHFL.BFLY P2, R23, R24, R17, R22 ;  /* 0x0c00001118177389 */ /* 0x0000640000040016 */
[----:B01----:R-:W-:Y:S01]  /*7bb0*/  ENDCOLLECTIVE ;  /* 0x000000000000791b */ /* 0x003fe20003800000 */
.L_x_363:
[----:B------:R-:W-:-:S05]  /*7bc0*/  FADD.FTZ R29, R32, R29 ;  /* 0x0000001d201d7221 */ /* 0x000fca0000010000 */
[----:B------:R-:W-:Y:S01]  /*7bd0*/  MOV R24, R29 ;  /* 0x0000001d00187202 */ /* 0x000fe20000000f00 */
[----:B------:R-:W-:-:S07]  /*7be0*/  IMAD.MOV.U32 R20, RZ, RZ, R23 ;  /* 0x000000ffff147224 */ /* 0x000fce00078e0017 */
[----:B------:R-:W-:Y:S05]  /*7bf0*/  WARPSYNC.COLLECTIVE R15, `(.L_x_364) ;  /* 0x000000000f087348 */ /* 0x000fea0003c00000 */
[----:B------:R0:W1:Y:S02]  /*7c00*/  SHFL.BFLY P2, R23, R24, R17, R22 ;  /* 0x0c00001118177389 */ /* 0x0000640000040016 */
[----:B01----:R-:W-:Y:S01]  /*7c10*/  ENDCOLLECTIVE ;  /* 0x000000000000791b */ /* 0x003fe20003800000 */
.L_x_364:
[----:B------:R-:W-:Y:S01]  /*7c20*/  FADD.FTZ R25, R25, R20 ;  /* 0x0000001419197221 */ /* 0x000fe20000010000 */
[----:B------:R-:W-:-:S04]  /*7c30*/  @!P0 IADD3 R20, R26, 0x3c, RZ ;  /* 0x0000003c1a148810 */ /* 0x000fc80007ffe0ff */
[----:B------:R-:W-:Y:S01]  /*7c40*/  MOV R24, R25 ;  /* 0x0000001900187202 */ /* 0x000fe20000000f00 */
[----:B------:R-:W-:Y:S01]  /*7c50*/  IMAD.MOV.U32 R17, RZ, RZ, 0x1 ;  /* 0x00000001ff117424 */ /* 0x000fe200078e00ff */
[----:B------:R-:W-:-:S07]  /*7c60*/  MOV R34, R23 ;  /* 0x0000001700227202 */ /* 0x000fce0000000f00 */
[----:B------:R-:W-:Y:S05]  /*7c70*/  WARPSYNC.COLLECTIVE R15, `(.L_x_365) ;  /* 0x000000000f087348 */ /* 0x000fea0003c00000 */
[----:B------:R0:W1:Y:S02]  /*7c80*/  SHFL.BFLY P2, R23, R24, R17, R22 ;  /* 0x0c00001118177389 */ /* 0x0000640000040016 */
[----:B01----:R-:W-:Y:S01]  /*7c90*/  ENDCOLLECTIVE ;  /* 0x000000000000791b */ /* 0x003fe20003800000 */
.L_x_365:
[----:B------:R-:W-:-:S05]  /*7ca0*/  FADD.FTZ R34, R29, R34 ;  /* 0x000000221d227221 */ /* 0x000fca0000010000 */
[----:B------:R-:W-:Y:S02]  /*7cb0*/  MOV R24, R34 ;  /* 0x0000002200187202 */ /* 0x000fe40000000f00 */
[----:B------:R-:W-:-:S07]  /*7cc0*/  MOV R36, R23 ;  /* 0x0000001700247202 */ /* 0x000fce0000000f00 */
[----:B------:R-:W-:Y:S05]  /*7cd0*/  WARPSYNC.COLLECTIVE R15, `(.L_x_366) ;  /* 0x000000000f087348 */ /* 0x000fea0003c00000 */
[----:B------:R0:W1:Y:S02]  /*7ce0*/  SHFL.BFLY P2, R23, R24, R17, R22 ;  /* 0x0c00001118177389 */ /* 0x0000640000040016 */
[----:B01----:R-:W-:Y:S01]  /*7cf0*/  ENDCOLLECTIVE ;  /* 0x000000000000791b */ /* 0x003fe20003800000 */
.L_x_366:
[----:B------:R-:W-:Y:S01]  /*7d00*/  FADD.FTZ R25, R25, R36 ;  /* 0x0000002419197221 */ /* 0x000fe20000010000 */
[----:B------:R-:W-:Y:S01]  /*7d10*/  HFMA2.MMA R17, -RZ, RZ, 0, 4.76837158203125e-07 ;  /* 0x00000008ff117435 */ /* 0x000fe200000001ff */
[----:B------:R-:W-:Y:S01]  /*7d20*/  IMAD.MOV.U32 R24, RZ, RZ, R31 ;  /* 0x000000ffff187224 */ /* 0x000fe200078e001f */
[----:B------:R-:W-:-:S09]  /*7d30*/  MOV R35, R23 ;  /* 0x0000001700237202 */ /* 0x000fd20000000f00 */
[----:B------:R-:W-:Y:S05]  /*7d40*/  WARPSYNC.COLLECTIVE R15, `(.L_x_367) ;  /* 0x000000000f087348 */ /* 0x000fea0003c00000 */
[----:B------:R0:W1:Y:S02]  /*7d50*/  SHFL.BFLY P2, R23, R24, R17, R22 ;  /* 0x0c00001118177389 */ /* 0x0000640000040016 */
[----:B01----:R-:W-:Y:S01]  /*7d60*/  ENDCOLLECTIVE ;  /* 0x000000000000791b */ /* 0x003fe20003800000 */
.L_x_367:
[----:B------:R-:W-:Y:S02]  /*7d70*/  MOV R24, R33 ;  /* 0x0000002100187202 */ /* 0x000fe40000000f00 */
[----:B------:R-:W-:-:S07]  /*7d80*/  MOV R38, R23 ;  /* 0x0000001700267202 */ /* 0x000fce0000000f00 */
[----:B------:R-:W-:Y:S05]  /*7d90*/  WARPSYNC.COLLECTIVE R15, `(.L_x_368) ;  /* 0x000000000f087348 */ /* 0x000fea0003c00000 */
[----:B------:R0:W1:Y:S02]  /*7da0*/  SHFL.BFLY P2, R23, R24, R17, R22 ;  /* 0x0c00001118177389 */ /* 0x0000640000040016 */
[----:B01----:R-:W-:Y:S01]  /*7db0*/  ENDCOLLECTIVE ;  /* 0x000000000000791b */ /* 0x003fe20003800000 */
.L_x_368:
[----:B------:R-:W-:Y:S01]  /*7dc0*/  FADD.FTZ R38, R38, R31 ;  /* 0x0000001f26267221 */ /* 0x000fe20000010000 */
[----:B------:R-:W-:-:S04]  /*7dd0*/  HFMA2.MMA R17, -RZ, RZ, 0, 2.384185791015625e-07 ;  /* 0x00000004ff117435 */ /* 0x000fc800000001ff */
[----:B------:R-:W-:Y:S01]  /*7de0*/  MOV R24, R38 ;  /* 0x0000002600187202 */ /* 0x000fe20000000f00 */
[----:B------:R-:W-:-:S07]  /*7df0*/  IMAD.MOV.U32 R40, RZ, RZ, R23 ;  /* 0x000000ffff287224 */ /* 0x000fce00078e0017 */
[----:B------:R-:W-:Y:S05]  /*7e00*/  WARPSYNC.COLLECTIVE R15, `(.L_x_369) ;  /* 0x000000000f087348 */ /* 0x000fea0003c00000 */
[----:B------:R0:W1:Y:S02]  /*7e10*/  SHFL.BFLY P2, R23, R24, R17, R22 ;  /* 0x0c00001118177389 */ /* 0x0000640000040016 */
[----:B01----:R-:W-:Y:S01]  /*7e20*/  ENDCOLLECTIVE ;  /* 0x000000000000791b */ /* 0x003fe20003800000 */
.L_x_369:
[----:B------:R-:W-:-:S05]  /*7e30*/  FADD.FTZ R40, R40, R33 ;  /* 0x0000002128287221 */ /* 0x000fca0000010000 */
[----:B------:R-:W-:Y:S01]  /*7e40*/  MOV R24, R40 ;  /* 0x0000002800187202 */ /* 0x000fe20000000f00 */
[----:B------:R-:W-:-:S07]  /*7e50*/  IMAD.MOV.U32 R31, RZ, RZ, R23 ;  /* 0x000000ffff1f7224 */ /* 0x000fce00078e0017 */
[----:B------:R-:W-:Y:S05]  /*7e60*/  WARPSYNC.COLLECTIVE R15, `(.L_x_370) ;  /* 0x000000000f087348 */ /* 0x000fea0003c00000 */
[----:B------:R0:W1:Y:S02]  /*7e70*/  SHFL.BFLY P2, R23, R24, R17, R22 ;  /* 0x0c00001118177389 */ /* 0x0000640000040016 */
[----:B01----:R-:W-:Y:S01]  /*7e80*/  ENDCOLLECTIVE ;  /* 0x000000000000791b */ /* 0x003fe20003800000 */
.L_x_370:
[----:B------:R-:W-:Y:S01]  /*7e90*/  FADD.FTZ R31, R38, R31 ;  /* 0x0000001f261f7221 */ /* 0x000fe20000010000 */
[----:B------:R-:W-:-:S04]  /*7ea0*/  HFMA2.MMA R17, -RZ, RZ, 0, 1.1920928955078125e-07 ;  /* 0x00000002ff117435 */ /* 0x000fc800000001ff */
[----:B------:R-:W-:Y:S02]  /*7eb0*/  MOV R24, R31 ;  /* 0x0000001f00187202 */ /* 0x000fe40000000f00 */
[----:B------:R-:W-:Y:S02]  /*7ec0*/  MOV R33, R23 ;  /* 0x0000001700217202 */ /* 0x000fe40000000f00 */
[----:B------:R-:W-:-:S03]  /*7ed0*/  @!P0 SHF.L.U32 R23, R47, 0x1, RZ ;  /* 0x000000012f178819 */ /* 0x000fc600000006ff */
[----:B------:R-:W-:Y:S01]  /*7ee0*/  FADD.FTZ R33, R40, R33 ;  /* 0x0000002128217221 */ /* 0x000fe20000010000 */
[----:B------:R-:W-:-:S07]  /*7ef0*/  @!P0 LOP3.LUT R20, R20, R23, RZ, 0x3c, !PT ;  /* 0x0000001714148212 */ /* 0x000fce00078e3cff */
[----:B------:R-:W-:Y:S05]  /*7f00*/  WARPSYNC.COLLECTIVE R15, `(.L_x_371) ;  /* 0x000000000f087348 */ /* 0x000fea0003c00000 */
[----:B------:R0:W1:Y:S02]  /*7f10*/  SHFL.BFLY P2, R23, R24, R17, R22 ;  /* 0x0c00001118177389 */ /* 0x0000640000040016 */
[----:B01----:R-:W-:Y:S01]  /*7f20*/  ENDCOLLECTIVE ;  /* 0x000000000000791b */ /* 0x003fe20003800000 */
.L_x_371:
[----:B------:R-:W-:-:S05]  /*7f30*/  @!P0 IMAD R37, R20, 0x4, R37 ;  /* 0x0000000414258824 */ /* 0x000fca00078e0225 */
[----:B------:R-:W0:Y:S04]  /*7f40*/  @!P0 LDS R42, [R37] ;  /* 0x00000000252a8984 */ /* 0x000e280000000800 */
[----:B------:R1:W2:Y:S01]  /*7f50*/  @!P0 LDS R44, [R37+0x500] ;  /* 0x00050000252c8984 */ /* 0x0002a20000000800 */
[----:B------:R-:W-:Y:S01]  /*7f60*/  IMAD.MOV.U32 R24, RZ, RZ, R33 ;  /* 0x000000ffff187224 */ /* 0x000fe200078e0021 */
[----:B-1----:R-:W-:Y:S01]  /*7f70*/  HFMA2.MMA R37, -RZ, RZ, 0, 0 ;  /* 0x00000000ff257435 */ /* 0x002fe200000001ff */
[----:B------:R-:W-:-:S10]  /*7f80*/  MOV R30, R23 ;  /* 0x00000017001e7202 */ /* 0x000fd40000000f00 */
[----:B0-2---:R-:W-:Y:S05]  /*7f90*/  WARPSYNC.COLLECTIVE R15, `(.L_x_372) ;  /* 0x000000000f087348 */ /* 0x005fea0003c00000 */
[----:B------:R1:W3:Y:S02]  /*7fa0*/  SHFL.BFLY P2, R23, R24, R17, R22 ;  /* 0x0c00001118177389 */ /* 0x0002e40000040016 */
[----:B0123--:R-:W-:Y:S01]  /*7fb0*/  ENDCOLLECTIVE ;  /* 0x000000000000791b */ /* 0x00ffe20003800000 */
.L_x_372:
[----:B------:R-:W-:Y:S01]  /*7fc0*/  FADD.FTZ R40, R31, R30 ;  /* 0x0000001e1f287221 */ /* 0x000fe20000010000 */
[----:B------:R-:W-:-:S04]  /*7fd0*/  HFMA2.MMA R17, -RZ, RZ, 0, 5.9604644775390625e-08 ;  /* 0x00000001ff117435 */ /* 0x000fc800000001ff */
[----:B------:R-:W-:Y:S02]  /*7fe0*/  MOV R24, R40 ;  /* 0x0000002800187202 */ /* 0x000fe40000000f00 */
[----:B------:R-:W-:Y:S02]  /*7ff0*/  @!P0 MOV R37, R42 ;  /* 0x0000002a00258202 */ /* 0x000fe40000000f00 */
[----:B------:R-:W-:-:S07]  /*8000*/  MOV R32, R23 ;  /* 0x0000001700207202 */ /* 0x000fce0000000f00 */
[----:B------:R-:W-:Y:S05]  /*8010*/  WARPSYNC.COLLECTIVE R15, `(.L_x_373) ;  /* 0x000000000f087348 */ /* 0x000fea0003c00000 */
[----:B------:R0:W1:Y:S02]  /*8020*/  SHFL.BFLY P2, R23, R24, R17, R22 ;  /* 0x0c00001118177389 */ /* 0x0000640000040016 */
[----:B01----:R-:W-:Y:S01]  /*8030*/  ENDCOLLECTIVE ;  /* 0x000000000000791b */ /* 0x003fe20003800000 */
.L_x_373:
[----:B------:R-:W-:Y:S01]  /*8040*/  @!P0 MOV R39, R44 ;  /* 0x0000002c00278202 */ /* 0x000fe20000000f00 */
[----:B------:R-:W-:Y:S01]  /*8050*/  FADD.FTZ R41, R33, R32 ;  /* 0x0000002021297221 */ /* 0x000fe20000010000 */
[----:B------:R-:W-:-:S03]  /*8060*/  ISETP.NE.AND P0, PT, R47, RZ, PT ;  /* 0x000000ff2f00720c */ /* 0x000fc60003f05270 */
[----:B------:R-:W-:-:S10]  /*8070*/  IMAD.MOV.U32 R24, RZ, RZ, R41 ;  /* 0x000000ffff187224 */ /* 0x000fd400078e0029 */
[----:B------:R-:W0:Y:S01]  /*8080*/  @!P0 LDC.64 R32, c[0x0][0x218] ;  /* 0x00008600ff208b82 */ /* 0x000e220000000a00 */
[----:B------:R-:W-:-:S07]  /*8090*/  MOV R43, R23 ;  /* 0x00000017002b7202 */ /* 0x000fce0000000f00 */
[----:B------:R-:W1:Y:S02]  /*80a0*/  @!P0 LDC.64 R20, c[0x0][0x220] ;  /* 0x00008800ff148b82 */ /* 0x000e640000000a00 */
[----:B01----:R-:W-:Y:S05]  /*80b0*/  WARPSYNC.COLLECTIVE R15, `(.L_x_374) ;  /* 0x000000000f087348 */ /* 0x003fea0003c00000 */
[----:B------:R2:W3:Y:S02]  /*80c0*/  SHFL.BFLY P2, R23, R24, R17, R22 ;  /* 0x0c00001118177389 */ /* 0x0004e40000040016 */
[----:B0123--:R-:W-:Y:S01]  /*80d0*/  ENDCOLLECTIVE ;  /* 0x000000000000791b */ /* 0x00ffe20003800000 */
.L_x_374:
[----:B------:R-:W-:Y:S01]  /*80e0*/  FADD.FTZ R40, R40, R43 ;  /* 0x0000002b28287221 */ /* 0x000fe20000010000 */
[----:B------:R-:W0:Y:S01]  /*80f0*/  @!P0 LDC.64 R30, c[0x0][0x218] ;  /* 0x00008600ff1e8b82 */ /* 0x000e220000000a00 */
[----:B------:R-:W-:Y:S01]  /*8100*/  HFMA2.MMA R17, -RZ, RZ, 0, 4.76837158203125e-07 ;  /* 0x00000008ff117435 */ /* 0x000fe200000001ff */
[----:B------:R-:W-:-:S06]  /*8110*/  MOV R24, R37 ;  /* 0x0000002500187202 */ /* 0x000fcc0000000f00 */
[----:B------:R-:W1:Y:S01]  /*8120*/  @!P0 LDC.64 R28, c[0x0][0x220] ;  /* 0x00008800ff1c8b82 */ /* 0x000e620000000a00 */
[----:B------:R-:W-:-:S07]  /*8130*/  MOV R42, R23 ;  /* 0x00000017002a7202 */ /* 0x000fce0000000f00 */
[----:B01----:R-:W-:Y:S05]  /*8140*/  WARPSYNC.COLLECTIVE R15, `(.L_x_375) ;  /* 0x000000000f087348 */ /* 0x003fea0003c00000 */
[----:B------:R2:W3:Y:S02]  /*8150*/  SHFL.BFLY P2, R23, R24, R17, R22 ;  /* 0x0c00001118177389 */ /* 0x0004e40000040016 */
[----:B0123--:R-:W-:Y:S01]  /*8160*/  ENDCOLLECTIVE ;  /* 0x000000000000791b */ /* 0x00ffe20003800000 */
.L_x_375:
[----:B------:R-:W-:Y:S01]  /*8170*/  FADD.FTZ R41, R41, R42 ;  /* 0x0000002a29297221 */ /* 0x000fe20000010000 */
[----:B------:R-:W-:Y:S01]  /*8180*/  MOV R24, R39 ;  /* 0x0000002700187202 */ /* 0x000fe20000000f00 */
[----:B------:R-:W-:-:S07]  /*8190*/  IMAD.MOV.U32 R46, RZ, RZ, R23 ;  /* 0x000000ffff2e7224 */ /* 0x000fce00078e0017 */
[----:B------:R-:W-:Y:S05]  /*81a0*/  WARPSYNC.COLLECTIVE R15, `(.L_x_376) ;  /* 0x000000000f087348 */ /* 0x000fea0003c00000 */
[----:B------:R0:W1:Y:S02]  /*81b0*/  SHFL.BFLY P2, R23, R24, R17, R22 ;  /* 0x0c00001118177389 */ /* 0x0000640000040016 */
[----:B01----:R-:W-:Y:S01]  /*81c0*/  ENDCOLLECTIVE ;  /* 0x000000000000791b */ /* 0x003fe20003800000 */
.L_x_376:
[----:B------:R-:W-:Y:S01]  /*81d0*/  FADD.FTZ R46, R46, R37 ;  /* 0x000000252e2e7221 */ /* 0x000fe20000010000 */
[----:B------:R-:W-:-:S03]  /*81e0*/  HFMA2.MMA R17, -RZ, RZ, 0, 2.384185791015625e-07 ;  /* 0x00000004ff117435 */ /* 0x000fc600000001ff */
[----:B------:R-:W-:Y:S01]  /*81f0*/  IMAD.MOV.U32 R24, RZ, RZ, R46 ;  /* 0x000000ffff187224 */ /* 0x000fe200078e002e */
[----:B------:R-:W-:-:S07]  /*8200*/  MOV R44, R23 ;  /* 0x00000017002c7202 */ /* 0x000fce0000000f00 */
[----:B------:R-:W-:Y:S05]  /*8210*/  WARPSYNC.COLLECTIVE R15, `(.L_x_377) ;  /* 0x000000000f087348 */ /* 0x000fea0003c00000 */
[----:B------:R0:W1:Y:S02]  /*8220*/  SHFL.BFLY P2, R23, R24, R17, R22 ;  /* 0x0c00001118177389 */ /* 0x0000640000040016 */
[----:B01----:R-:W-:Y:S01]  /*8230*/  ENDCOLLECTIVE ;  /* 0x000000000000791b */ /* 0x003fe20003800000 */
.L_x_377:
[----:B------:R-:W-:Y:S01]  /*8240*/  FADD.FTZ R38, R44, R39 ;  /* 0x000000272c267221 */ /* 0x000fe20000010000 */
[----:B------:R-:W-:-:S04]  /*8250*/  FADD.FTZ R44, R18, R27 ;  /* 0x0000001b122c7221 */ /* 0x000fc80000010000 */
[----:B------:R-:W-:Y:S02]  /*8260*/  MOV R24, R38 ;  /* 0x0000002600187202 */ /* 0x000fe40000000f00 */
[----:B------:R-:W-:-:S07]  /*8270*/  MOV R37, R23 ;  /* 0x0000001700257202 */ /* 0x000fce0000000f00 */
[----:B------:R-:W-:Y:S05]  /*8280*/  WARPSYNC.COLLECTIVE R15, `(.L_x_378) ;  /* 0x000000000f087348 */ /* 0x000fea0003c00000 */
[----:B------:R0:W1:Y:S02]  /*8290*/  SHFL.BFLY P2, R23, R24, R17, R22 ;  /* 0x0c00001118177389 */ /* 0x0000640000040016 */
[----:B01----:R-:W-:Y:S01]  /*82a0*/  ENDCOLLECTIVE ;  /* 0x000000000000791b */ /* 0x003fe20003800000 */
.L_x_378:
[----:B------:R-:W-:Y:S01]  /*82b0*/  FADD.FTZ R46, R46, R37 ;  /* 0x000000252e2e7221 */ /* 0x000fe20000010000 */
[----:B------:R-:W-:Y:S02]  /*82c0*/  IMAD.IADD R37, R26, 0x1, R9 ;  /* 0x000000011a257824 */ /* 0x000fe400078e0209 */
[----:B------:R-:W0:Y:S02]  /*82d0*/  @!P0 LDC.64 R26, c[0x0][0x218] ;  /* 0x00008600ff1a8b82 */ /* 0x000e240000000a00 */
[----:B------:R-:W-:-:S04]  /*82e0*/  @!P0 IMAD.WIDE R32, R37, 0x2, R32 ;  /* 0x0000000225208825 */ /* 0x000fc800078e0220 */
[C---:B------:R-:W-:Y:S01]  /*82f0*/  @!P0 IMAD.WIDE R20, R37.reuse, 0x2, R20 ;  /* 0x0000000225148825 */ /* 0x040fe200078e0214 */
[----:B------:R-:W-:Y:S01]  /*8300*/  HFMA2.MMA R17, -RZ, RZ, 0, 1.1920928955078125e-07 ;  /* 0x00000002ff117435 */ /* 0x000fe200000001ff */
[----:B------:R-:W-:Y:S02]  /*8310*/  MOV R24, R46 ;  /* 0x0000002e00187202 */ /* 0x000fe40000000f00 */
[----:B------:R-:W-:-:S04]  /*8320*/  @!P0 IMAD.WIDE R30, R37, 0x2, R30 ;  /* 0x00000002251e8825 */ /* 0x000fc800078e021e */
[----:B------:R-:W-:-:S04]  /*8330*/  @!P0 IMAD.WIDE R28, R37, 0x2, R28 ;  /* 0x00000002251c8825 */ /* 0x000fc800078e021c */
[----:B------:R-:W-:-:S07]  /*8340*/  IMAD.MOV.U32 R39, RZ, RZ, R23 ;  /* 0x000000ffff277224 */ /* 0x000fce00078e0017 */
[----:B0-----:R-:W-:Y:S05]  /*8350*/  WARPSYNC.COLLECTIVE R15, `(.L_x_379) ;  /* 0x000000000f087348 */ /* 0x001fea0003c00000 */
[----:B------:R1:W2:Y:S02]  /*8360*/  SHFL.BFLY P2, R23, R24, R17, R22 ;  /* 0x0c00001118177389 */ /* 0x0002a40000040016 */
[----:B012---:R-:W-:Y:S01]  /*8370*/  ENDCOLLECTIVE ;  /* 0x000000000000791b */ /* 0x007fe20003800000 */
.L_x_379:
[----:B------:R-:W-:Y:S01]  /*8380*/  FADD.FTZ R38, R38, R39 ;  /* 0x0000002726267221 */ /* 0x000fe20000010000 */
[----:B------:R-:W-:Y:S01]  /*8390*/  @!P0 F2FP.BF16.F32.PACK_AB R39, RZ, R44 ;  /* 0x0000002cff27823e */ /* 0x000fe200000010ff */
[----:B------:R-:W-:-:S03]  /*83a0*/  @!P0 IMAD.WIDE R26, R37, 0x2, R26 ;  /* 0x00000002251a8825 */ /* 0x000fc600078e021a */
[----:B------:R-:W-:Y:S02]  /*83b0*/  MOV R24, R38 ;  /* 0x0000002600187202 */ /* 0x000fe40000000f00 */
[----:B------:R-:W-:Y:S02]  /*83c0*/  MOV R49, R23 ;  /* 0x0000001700317202 */ /* 0x000fe40000000f00 */
[----:B------:R-:W-:Y:S02]  /*83d0*/  @!P0 F2FP.BF16.F32.PACK_AB R23, RZ, R19 ;  /* 0x00000013ff17823e */ /* 0x000fe400000010ff */
[----:B------:R-:W0:Y:S01]  /*83e0*/  @!P0 LDC.64 R18, c[0x0][0x220] ;  /* 0x00008800ff128b82 */ /* 0x000e220000000a00 */
[----:B------:R-:W-:Y:S01]  /*83f0*/  FADD.FTZ R46, R46, R49 ;  /* 0x000000312e2e7221 */ /* 0x000fe20000010000 */
[----:B------:R-:W-:-:S07]  /*8400*/  PRMT R44, R23, 0x7610, R44 ;  /* 0x00007610172c7816 */ /* 0x000fce000000002c */
[----:B0-----:R-:W-:Y:S05]  /*8410*/  WARPSYNC.COLLECTIVE R15, `(.L_x_380) ;  /* 0x000000000f087348 */ /* 0x001fea0003c00000 */
[----:B------:R1:W2:Y:S02]  /*8420*/  SHFL.BFLY P2, R23, R24, R17, R22 ;  /* 0x0c00001118177389 */ /* 0x0002a40000040016 */
[----:B012---:R-:W-:Y:S01]  /*8430*/  ENDCOLLECTIVE ;  /* 0x000000000000791b */ /* 0x007fe20003800000 */
.L_x_380:
[----:B------:R0:W-:Y:S04]  /*8440*/  @!P0 STG.E.U16 desc[UR12][R32.64], R44 ;  /* 0x0000002c20008986 */ /* 0x0001e8000c10150c */
[----:B------:R1:W-:Y:S01]  /*8450*/  @!P0 STG.E.U16 desc[UR12][R20.64], R39 ;  /* 0x0000002714008986 */ /* 0x0003e2000c10150c */
[----:B------:R-:W-:Y:S01]  /*8460*/  @!P0 F2FP.BF16.F32.PACK_AB R15, RZ, R40 ;  /* 0x00000028ff0f823e */ /* 0x000fe200000010ff */
[----:B------:R-:W-:Y:S01]  /*8470*/  IMAD.MOV.U32 R17, RZ, RZ, 0x1 ;  /* 0x00000001ff117424 */ /* 0x000fe200078e00ff */
[----:B------:R-:W-:Y:S02]  /*8480*/  MOV R24, R46 ;  /* 0x0000002e00187202 */ /* 0x000fe40000000f00 */
[----:B0-----:R-:W-:Y:S02]  /*8490*/  PRMT R32, R15, 0x7610, R32 ;  /* 0x000076100f207816 */ /* 0x001fe40000000020 */
[----:B------:R-:W-:Y:S01]  /*84a0*/  MOV R15, 0xffff ;  /* 0x0000ffff000f7802 */ /* 0x000fe20000000f00 */
[----:B------:R-:W-:Y:S01]  /*84b0*/  @!P0 IMAD.WIDE R18, R37, 0x2, R18 ;  /* 0x0000000225128825 */ /* 0x000fe200078e0212 */
[----:B-1----:R-:W-:-:S02]  /*84c0*/  @!P0 F2FP.BF16.F32.PACK_AB R21, RZ, R25 ;  /* 0x00000019ff15823e */ /* 0x002fc400000010ff */
[----:B------:R-:W-:Y:S01]  /*84d0*/  MOV R51, R23 ;  /* 0x0000001700337202 */ /* 0x000fe20000000f00 */
[----:B------:R-:W-:Y:S01]  /*84e0*/  FADD.FTZ R23, R34, R35 ;  /* 0x0000002322177221 */ /* 0x000fe20000010000 */
[----:B------:R-:W-:Y:S01]  /*84f0*/  @!P0 F2FP.BF16.F32.PACK_AB R25, RZ, R41 ;  /* 0x00000029ff19823e */ /* 0x000fe200000010ff */
[----:B------:R0:W-:Y:S02]  /*8500*/  @!P0 STG.E.U16 desc[UR12][R30.64+0x28], R21 ;  /* 0x000028151e008986 */ /* 0x0001e4000c10150c */
[----:B------:R-:W-:Y:S01]  /*8510*/  FADD.FTZ R38, R38, R51 ;  /* 0x0000003326267221 */ /* 0x000fe20000010000 */
[----:B------:R-:W-:-:S04]  /*8520*/  @!P0 F2FP.BF16.F32.PACK_AB R23, RZ, R23 ;  /* 0x00000017ff17823e */ /* 0x000fc800000010ff */
[----:B------:R-:W-:-:S07]  /*8530*/  PRMT R20, R23, 0x7610, R20 ;  /* 0x0000761017147816 */ /* 0x000fce0000000014 */
[----:B0-----:R-:W-:Y:S05]  /*8540*/  WARPSYNC.COLLECTIVE R15, `(.L_x_381) ;  /* 0x000000000f087348 */ /* 0x001fea0003c00000 */
[----:B------:R1:W2:Y:S02]  /*8550*/  SHFL.BFLY P2, R23, R24, R17, R22 ;  /* 0x0c00001118177389 */ /* 0x0002a40000040016 */
[----:B012---:R-:W-:Y:S01]  /*8560*/  ENDCOLLECTIVE ;  /* 0x000000000000791b */ /* 0x007fe20003800000 */
.L_x_381:
        /* <DEDUP_REMOVED lines=8> */
.L_x_382:
[----:B------:R-:W-:Y:S01]  /*85f0*/  FADD.FTZ R33, R46, R33 ;  /* 0x000000212e217221 */ /* 0x000fe20000010000 */
[----:B------:R-:W-:Y:S06]  /*8600*/  BRA `(.L_x_383) ;  /* 0xffffffe000d07947 */ /* 0x000fec000383ffff */
.L_x_384:
        /* <DEDUP_REMOVED lines=15> */
.L_x_2631:


//--------------------- .text._ZN13group_norm_v218gn_bwd_cuda_kernelI13__nv_bfloat16Li320ELi3ELi32ELi40ELi1024ELb0ELb1ELi32ELi320ELi320ELi4ELb1ELi8ELb0ELb0ELNS_15WgradSyncMethodE3ENS_16CompileConditionILi900EEEEEvPT_S6_S6_PKS5_S8_S8_S8_PKfflPfPj --------------------------
	.section	.text._ZN13group_norm_v218gn_bwd_cuda_kernelI13__nv_bfloat16Li320ELi3ELi32ELi40ELi1024ELb0ELb1ELi32ELi320ELi320ELi4ELb1ELi8ELb0ELb0ELNS_15WgradSyncMethodE3ENS_16CompileConditionILi900EEEEEvPT_S6_S6_PKS5_S8_S8_S8_PKfflPfPj,"ax",@progbits
	.align	128
        .global         _ZN13group_norm_v218gn_bwd_cuda_kernelI13__nv_bfloat16Li320ELi3ELi32ELi40ELi1024ELb0ELb1ELi32ELi320ELi320ELi4ELb1ELi8ELb0ELb0ELNS_15WgradSyncMethodE3ENS_16CompileConditionILi900EEEEEvPT_S6_S6_PKS5_S8_S8_S8_PKfflPfPj
        .type           _ZN13group_norm_v218gn_bwd_cuda_kernelI13__nv_bfloat16Li320ELi3ELi32ELi40ELi1024ELb0ELb1ELi32ELi320ELi320ELi4ELb1ELi8ELb0ELb0ELNS_15WgradSyncMethodE3ENS_16CompileConditionILi900EEEEEvPT_S6_S6_PKS5_S8_S8_S8_PKfflPfPj,@function
        .size           _ZN13group_norm_v218gn_bwd_cuda_kernelI13__nv_bfloat16Li320ELi3ELi32ELi40ELi1024ELb0ELb1ELi32ELi320ELi320ELi4ELb1ELi8ELb0ELb0ELNS_15WgradSyncMethodE3ENS_16CompileConditionILi900EEEEEvPT_S6_S6_PKS5_S8_S8_S8_PKfflPfPj,(.L_x_2632 - _ZN13group_norm_v218gn_bwd_cuda_kernelI13__nv_bfloat16Li320ELi3ELi32ELi40ELi1024ELb0ELb1ELi32ELi320ELi320ELi4ELb1ELi8ELb0ELb0ELNS_15WgradSyncMethodE3ENS_16CompileConditionILi900EEEEEvPT_S6_S6_PKS5_S8_S8_S8_PKfflPfPj)
        .other          _ZN13group_norm_v218gn_bwd_cuda_kernelI13__nv_bfloat16Li320ELi3ELi32ELi40ELi1024ELb0ELb1ELi32ELi320ELi320ELi4ELb1ELi8ELb0ELb0ELNS_15WgradSyncMethodE3ENS_16CompileConditionILi900EEEEEvPT_S6_S6_PKS5_S8_S8_S8_PKfflPfPj,@"STO_CUDA_ENTRY STV_DEFAULT"
_ZN13group_norm_v218gn_bwd_cuda_kernelI13__nv_bfloat16Li320ELi3ELi32ELi40ELi1024ELb0ELb1ELi32ELi320ELi320ELi4ELb1ELi8ELb0ELb0ELNS_15WgradSyncMethodE3ENS_16CompileConditionILi900EEEEEvPT_S6_S6_PKS5_S8_S8_S8_PKfflPfPj:
.text._ZN13group_norm_v218gn_bwd_cuda_kernelI13__nv_bfloat16Li320ELi3ELi32ELi40ELi1024ELb0ELb1ELi32ELi320ELi320ELi4ELb1ELi8ELb0ELb0ELNS_15WgradSyncMethodE3ENS_16CompileConditionILi900EEEEEvPT_S6_S6_PKS5_S8_S8_S8_PKfflPfPj:
        /* <DEDUP_REMOVED lines=32> */
.L_x_387:
[----:B------:R-:W2:Y:S04]  /*0200*/  LD.E.STRONG.GPU R0, desc[UR12][R2.64] ;  /* 0x0000000c02007980 */ /* 0x000ea8000c10f900 */
[----:B--2---:R-:W-:Y:S01]  /*0210*/  CCTL.IVALL ;  /* 0x00000000ff00798f */ /* 0x004fe20002000000 */
[----:B------:R-:W-:Y:S05]  /*0220*/  YIELD ;  /* 0x0000000000007946 */ /* 0x000fea0003800000 */
[----:B-----5:R-:W-:-:S04]  /*0230*/  LOP3.LUT R0, R0, R5, RZ, 0x3c, !PT ;  /* 0x0000000500007212 */ /* 0x020fc800078e3cff */
[----:B------:R-:W-:-:S13]  /*0240*/  ISETP.GT.AND P0, PT, R0, -0x1, PT ;  /* 0xffffffff0000780c */ /* 0x000fda0003f04270 */
[----:B------:R-:W-:Y:S05]  /*0250*/  @P0 BRA `(.L_x_387) ;  /* 0xfffffffc00e80947 */ /* 0x000fea000383ffff */
.L_x_386:
[----:B------:R-:W-:Y:S05]  /*0260*/  WARPSYNC.ALL ;  /* 0x0000000000007948 */ /* 0x000fea0003800000 */
[----:B------:R-:W-:Y:S06]  /*0270*/  BAR.SYNC.DEFER_BLOCKING 0x0 ;  /* 0x0000000000007b1d */ /* 0x000fec0000010000 */
[----:B------:R-:W-:Y:S05]  /*0280*/  BRA `(.L_x_388) ;  /* 0x0000004c00347947 */ /* 0x000fea0003800000 */
.L_x_385:
[----:B------:R-:W0:Y:S01]  /*0290*/  S2R R9, SR_TID.X ;  /* 0x0000000000097919 */ /* 0x000e220000002100 */
[----:B------:R-:W1:Y:S01]  /*02a0*/  S2UR UR8, SR_CgaCtaId ;  /* 0x00000000000879c3 */ /* 0x000e620000008800 */
[----:B------:R-:W-:Y:S01]  /*02b0*/  UMOV UR4, 0x400 ;  /* 0x0000040000047882 */ /* 0x000fe20000000000 */
[----:B------:R-:W-:Y:S01]  /*02c0*/  CS2R R10, SRZ ;  /* 0x00000000000a7805 */ /* 0x000fe2000001ff00 */
[----:B------:R-:W-:Y:S01]  /*02d0*/  UIADD3 UR4, UR4, 0x2800, URZ ;  /* 0x0000280004047890 */ /* 0x000fe2000fffe03f */
[----:B------:R-:W-:-:S03]  /*02e0*/  CS2R R12, SRZ ;  /* 0x00000000000c7805 */ /* 0x000fc6000001ff00 */
        /* <DEDUP_REMOVED lines=28> */
[----:B------:R1:W-:Y:S04]  /*04b0*/  STL [R1+0xa8], R0 ;  /* 0x0000a80001007387 */ /* 0x0003e80000100800 */
[----:B------:R1:W-:Y:S04]  /*04c0*/  STL [R1+0x18], RZ ;  /* 0x000018ff01007387 */ /* 0x0003e80000100800 */
[----:B------:R1:W-:Y:S04]  /*04d0*/  STL [R1+0x30], RZ ;  /* 0x000030ff01007387 */ /* 0x0003e80000100800 */
[----:B------:R1:W-:Y:S04]  /*04e0*/  STL [R1+0x14], RZ ;  /* 0x000014ff01007387 */ /* 0x0003e80000100800 */
[----:B------:R1:W-:Y:S02]  /*04f0*/  STL [R1+0x2c], RZ ;  /* 0x00002cff01007387 */ /* 0x0003e40000100800 */
.L_x_400:
[----:B-12---:R-:W0:Y:S01]  /*0500*/  S2R R0, SR_TID.X ;  /* 0x0000000000007919 */ /* 0x006e220000002100 */
[----:B------:R-:W-:Y:S01]  /*0510*/  ULOP3.LUT UR9, UR11, 0x3, URZ, 0xc0, !UPT ;  /* 0x000000030b097892 */ /* 0x000fe2000f8ec03f */
[----:B------:R-:W1:Y:S01]  /*0520*/  LDC.64 R4, c[0x0][0x238] ;  /* 0x00008e00ff047b82 */ /* 0x000e620000000a00 */
[----:B------:R-:W-:Y:S02]  /*0530*/  USHF.R.U64 UR10, UR11, 0x2, UR5 ;  /* 0x000000020b0a7899 */ /* 0x000fe40008001205 */
[----:B------:R-:W-:Y:S02]  /*0540*/  UIMAD UR14, UR9, 0x140, URZ ;  /* 0x00000140090e78a4 */ /* 0x000fe4000f8e023f */
[----:B------:R-:W-:Y:S02]  /*0550*/  USHF.L.U32 UR9, UR17, 0x5, URZ ;  /* 0x0000000511097899 */ /* 0x000fe4000800063f */
[----:B------:R-:W-:Y:S01]  /*0560*/  USHF.R.U32.HI UR15, URZ, 0x2, UR5 ;  /* 0x000000023f0f7899 */ /* 0x000fe20008011605 */
[----:B------:R-:W-:Y:S01]  /*0570*/  IMAD.U32 R9, RZ, RZ, UR10 ;  /* 0x0000000aff097e24 */ /* 0x000fe2000f8e00ff */
[----:B------:R-:W-:Y:S01]  /*0580*/  ULOP3.LUT UR9, UR9, 0x3e0, URZ, 0xc0, !UPT ;  /* 0x000003e009097892 */ /* 0x000fe2000f8ec03f */
[----:B------:R-:W-:Y:S01]  /*0590*/  ULDC.64 UR18, c[0x0][0x248] ;  /* 0x0000920000127ab9 */ /* 0x000fe20000000a00 */
[----:B------:R-:W-:-:S02]  /*05a0*/  ULDC.64 UR20, c[0x0][0x228] ;  /* 0x00008a0000147ab9 */ /* 0x000fc40000000a00 */
[----:B------:R-:W-:Y:S01]  /*05b0*/  MOV R18, UR15 ;  /* 0x0000000f00127c02 */ /* 0x000fe20008000f00 */
[----:B0-----:R-:W-:-:S05]  /*05c0*/  IMAD.WIDE.U32 R6, R0, -0x33333333, RZ ;  /* 0xcccccccd00067825 */ /* 0x001fca00078e00ff */
[----:B------:R-:W-:-:S05]  /*05d0*/  SHF.R.U32.HI R6, RZ, 0x6, R7 ;  /* 0x00000006ff067819 */ /* 0x000fca0000011607 */
[C---:B------:R-:W-:Y:S01]  /*05e0*/  IMAD R7, R6.reuse, -0x50, R0 ;  /* 0xffffffb006077824 */ /* 0x040fe200078e0200 */
[----:B------:R-:W-:Y:S01]  /*05f0*/  IADD3 R0, R6, UR9, RZ ;  /* 0x0000000906007c10 */ /* 0x000fe2000fffe0ff */
[----:B------:R-:W-:-:S03]  /*0600*/  UIMAD UR9, UR15, 0x140000, URZ ;  /* 0x001400000f0978a4 */ /* 0x000fc6000f8e023f */
[----:B------:R-:W-:Y:S01]  /*0610*/  LEA R16, R7, UR14, 0x2 ;  /* 0x0000000e07107c11 */ /* 0x000fe2000f8e10ff */
[----:B------:R-:W-:-:S03]  /*0620*/  IMAD R0, R0, 0x500, RZ ;  /* 0x0000050000007824 */ /* 0x000fc600078e02ff */
[----:B------:R-:W-:Y:S01]  /*0630*/  SHF.R.S32.HI R17, RZ, 0x1f, R16 ;  /* 0x0000001fff117819 */ /* 0x000fe20000011410 */
[----:B------:R-:W-:-:S05]  /*0640*/  IMAD.WIDE.U32 R2, R16, -0x33333333, RZ ;  /* 0xcccccccd10027825 */ /* 0x000fca00078e00ff */
[----:B------:R-:W-:Y:S01]  /*0650*/  SHF.R.U32.HI R8, RZ, 0x5, R3 ;  /* 0x00000005ff087819 */ /* 0x000fe20000011603 */
[----:B------:R-:W-:-:S03]  /*0660*/  IMAD.WIDE.U32 R2, R9, 0x140000, R16 ;  /* 0x0014000009027825 */ /* 0x000fc600078e0010 */
[----:B------:R-:W-:Y:S01]  /*0670*/  LEA R15, P0, R9, R8, 0x5 ;  /* 0x00000008090f7211 */ /* 0x000fe200078028ff */
[----:B------:R0:W-:Y:S01]  /*0680*/  STL [R1+0xa4], R8 ;  /* 0x0000a40801007387 */ /* 0x0001e20000100800 */
[----:B------:R-:W-:Y:S01]  /*0690*/  VIADD R3, R3, UR9 ;  /* 0x0000000903037c36 */ /* 0x000fe20008000000 */
[----:B------:R-:W-:Y:S01]  /*06a0*/  ULDC UR9, c[0x0][0x250] ;  /* 0x0000940000097ab9 */ /* 0x000fe20000000800 */
[----:B------:R-:W-:Y:S01]  /*06b0*/  LEA.HI.X R18, R9, RZ, R18, 0x5, P0 ;  /* 0x000000ff09127211 */ /* 0x000fe200000f2c12 */
[----:B-1----:R-:W-:Y:S01]  /*06c0*/  IMAD.WIDE R16, R16, 0x2, R4 ;  /* 0x0000000210107825 */ /* 0x002fe200078e0204 */
[----:B------:R-:W-:-:S04]  /*06d0*/  LEA R14, P0, R15, UR18, 0x3 ;  /* 0x000000120f0e7c11 */ /* 0x000fc8000f8018ff */
[----:B------:R-:W-:Y:S01]  /*06e0*/  LEA.HI.X R15, R15, UR19, R18, 0x3, P0 ;  /* 0x000000130f0f7c11 */ /* 0x000fe200080f1c12 */
[----:B------:R-:W-:Y:S01]  /*06f0*/  ULDC.64 UR18, c[0x0][0x230] ;  /* 0x00008c0000127ab9 */ /* 0x000fe20000000a00 */
[----:B0-----:R-:W-:Y:S01]  /*0700*/  IADD3 R8, P1, R0, R2, RZ ;  /* 0x0000000200087210 */ /* 0x001fe20007f3e0ff */
[----:B------:R-:W2:Y:S03]  /*0710*/  LDG.E.64.CONSTANT R16, desc[UR12][R16.64] ;  /* 0x0000000c10107981 */ /* 0x000ea6000c1e9b00 */
[----:B------:R-:W-:Y:S01]  /*0720*/  IADD3.X R9, RZ, R3, RZ, P1, !PT ;  /* 0x00000003ff097210 */ /* 0x000fe20000ffe4ff */
[----:B------:R-:W3:Y:S01]  /*0730*/  LDG.E.64.CONSTANT R14, desc[UR12][R14.64] ;  /* 0x0000000c0e0e7981 */ /* 0x000ee2000c1e9b00 */
[C---:B------:R-:W-:Y:S02]  /*0740*/  SHF.L.U32 R20, R8.reuse, 0x1, RZ ;  /* 0x0000000108147819 */ /* 0x040fe400000006ff */
[----:B------:R-:W-:-:S02]  /*0750*/  SHF.L.U64.HI R22, R8, 0x1, R9 ;  /* 0x0000000108167819 */ /* 0x000fc40000010209 */
[----:B------:R-:W-:-:S03]  /*0760*/  IADD3 R18, P0, R20, UR18, RZ ;  /* 0x0000001214127c10 */ /* 0x000fc6000ff1e0ff */
[----:B------:R-:W-:Y:S01]  /*0770*/  STL [R1+0xa0], R22 ;  /* 0x0000a01601007387 */ /* 0x000fe20000100800 */
[----:B------:R-:W-:-:S03]  /*0780*/  IADD3.X R19, R22, UR19, RZ, P0, !PT ;  /* 0x0000001316137c10 */ /* 0x000fc600087fe4ff */
[----:B------:R0:W-:Y:S04]  /*0790*/  STL [R1+0x78], R20 ;  /* 0x0000781401007387 */ /* 0x0001e80000100800 */
[----:B------:R-:W4:Y:S01]  /*07a0*/  LDG.E.64.CONSTANT R18, desc[UR12][R18.64] ;  /* 0x0000000c12127981 */ /* 0x000f22000c1e9b00 */
[----:B0-----:R-:W-:-:S04]  /*07b0*/  IADD3 R20, P1, R20, UR20, RZ ;  /* 0x0000001414147c10 */ /* 0x001fc8000ff3e0ff */
[----:B------:R-:W-:Y:S01]  /*07c0*/  IADD3.X R21, R22, UR21, RZ, P1, !PT ;  /* 0x0000001516157c10 */ /* 0x000fe20008ffe4ff */
[----:B------:R-:W-:-:S05]  /*07d0*/  VIADD R5, R0, 0x1400 ;  /* 0x0000140000057836 */ /* 0x000fca0000000000 */
[----:B------:R-:W4:Y:S01]  /*07e0*/  LDG.E.64.CONSTANT R20, desc[UR12][R20.64] ;  /* 0x0000000c14147981 */ /* 0x000f22000c1e9b00 */
[----:B------:R-:W-:-:S04]  /*07f0*/  IADD3 R5, P0, R5, R2, RZ ;  /* 0x0000000205057210 */ /* 0x000fc80007f1e0ff */
[----:B------:R-:W-:Y:S02]  /*0800*/  IADD3.X R4, RZ, R3, RZ, P0, !PT ;  /* 0x00000003ff047210 */ /* 0x000fe400007fe4ff */
[C---:B------:R-:W-:Y:S02]  /*0810*/  SHF.L.U32 R24, R5.reuse, 0x1, RZ ;  /* 0x0000000105187819 */ /* 0x040fe400000006ff */
[----:B------:R-:W-:Y:S02]  /*0820*/  SHF.L.U64.HI R9, R5, 0x1, R4 ;  /* 0x0000000105097819 */ /* 0x000fe40000010204 */
[----:B------:R-:W-:Y:S01]  /*0830*/  IADD3 R22, P0, R24, UR18, RZ ;  /* 0x0000001218167c10 */ /* 0x000fe2000ff1e0ff */
[----:B------:R0:W-:Y:S03]  /*0840*/  STL [R1+0x98], R24 ;  /* 0x0000981801007387 */ /* 0x0001e60000100800 */
[----:B------:R-:W-:Y:S01]  /*0850*/  IADD3.X R23, R9, UR19, RZ, P0, !PT ;  /* 0x0000001309177c10 */ /* 0x000fe200087fe4ff */
[----:B------:R-:W-:-:S05]  /*0860*/  VIADD R5, R0, 0x2800 ;  /* 0x0000280000057836 */ /* 0x000fca0000000000 */
[----:B------:R-:W4:Y:S01]  /*0870*/  LDG.E.64.CONSTANT R22, desc[UR12][R22.64] ;  /* 0x0000000c16167981 */ /* 0x000f22000c1e9b00 */
[----:B0-----:R-:W-:-:S04]  /*0880*/  IADD3 R24, P0, R24, UR20, RZ ;  /* 0x0000001418187c10 */ /* 0x001fc8000ff1e0ff */
[----:B------:R-:W-:Y:S02]  /*0890*/  IADD3.X R25, R9, UR21, RZ, P0, !PT ;  /* 0x0000001509197c10 */ /* 0x000fe400087fe4ff */
[----:B------:R-:W-:-:S04]  /*08a0*/  IADD3 R5, P0, R5, R2, RZ ;  /* 0x0000000205057210 */ /* 0x000fc80007f1e0ff */
[----:B------:R-:W4:Y:S01]  /*08b0*/  LDG.E.64.CONSTANT R24, desc[UR12][R24.64] ;  /* 0x0000000c18187981 */ /* 0x000f22000c1e9b00 */
[----:B------:R-:W-:Y:S02]  /*08c0*/  IADD3.X R4, RZ, R3, RZ, P0, !PT ;  /* 0x00000003ff047210 */ /* 0x000fe400007fe4ff */
[C---:B------:R-:W-:Y:S01]  /*08d0*/  SHF.L.U32 R28, R5.reuse, 0x1, RZ ;  /* 0x00000001051c7819 */ /* 0x040fe200000006ff */
[----:B------:R0:W-:Y:S03]  /*08e0*/  STL [R1+0x9c], R9 ;  /* 0x00009c0901007387 */ /* 0x0001e60000100800 */
[----:B------:R-:W-:Y:S01]  /*08f0*/  IADD3 R26, P0, R28, UR18, RZ ;  /* 0x000000121c1a7c10 */ /* 0x000fe2000ff1e0ff */
[----:B------:R1:W-:Y:S01]  /*0900*/  STL [R1+0x90], R28 ;  /* 0x0000901c01007387 */ /* 0x0003e20000100800 */
[----:B0-----:R-:W-:-:S04]  /*0910*/  SHF.L.U64.HI R9, R5, 0x1, R4 ;  /* 0x0000000105097819 */ /* 0x001fc80000010204 */
[----:B------:R-:W-:Y:S02]  /*0920*/  IADD3.X R27, R9, UR19, RZ, P0, !PT ;  /* 0x00000013091b7c10 */ /* 0x000fe400087fe4ff */
[----:B-1----:R-:W-:-:S04]  /*0930*/  IADD3 R28, P1, R28, UR20, RZ ;  /* 0x000000141c1c7c10 */ /* 0x002fc8000ff3e0ff */
[----:B------:R-:W-:Y:S01]  /*0940*/  IADD3.X R29, R9, UR21, RZ, P1, !PT ;  /* 0x00000015091d7c10 */ /* 0x000fe20008ffe4ff */
[----:B------:R-:W4:Y:S05]  /*0950*/  LDG.E.64.CONSTANT R26, desc[UR12][R26.64] ;  /* 0x0000000c1a1a7981 */ /* 0x000f2a000c1e9b00 */
[----:B------:R-:W4:Y:S01]  /*0960*/  LDG.E.64.CONSTANT R28, desc[UR12][R28.64] ;  /* 0x0000000c1c1c7981 */ /* 0x000f22000c1e9b00 */
[----:B------:R-:W-:-:S05]  /*0970*/  VIADD R5, R0, 0x3c00 ;  /* 0x00003c0000057836 */ /* 0x000fca0000000000 */
[----:B------:R-:W-:Y:S01]  /*0980*/  IADD3 R5, P0, R5, R2, RZ ;  /* 0x0000000205057210 */ /* 0x000fe20007f1e0ff */
[----:B------:R0:W-:Y:S03]  /*0990*/  STL [R1+0x94], R9 ;  /* 0x0000940901007387 */ /* 0x0001e60000100800 */
[----:B------:R-:W-:Y:S02]  /*09a0*/  IADD3.X R4, RZ, R3, RZ, P0, !PT ;  /* 0x00000003ff047210 */ /* 0x000fe400007fe4ff */
[----:B------:R-:W-:-:S04]  /*09b0*/  SHF.L.U32 R32, R5, 0x1, RZ ;  /* 0x0000000105207819 */ /* 0x000fc800000006ff */
[----:B------:R-:W-:Y:S02]  /*09c0*/  IADD3 R30, P0, R32, UR18, RZ ;  /* 0x00000012201e7c10 */ /* 0x000fe4000ff1e0ff */
[----:B0-----:R-:W-:Y:S01]  /*09d0*/  SHF.L.U64.HI R9, R5, 0x1, R4 ;  /* 0x0000000105097819 */ /* 0x001fe20000010204 */
[----:B------:R-:W-:-:S03]  /*09e0*/  VIADD R5, R0, 0x5000 ;  /* 0x0000500000057836 */ /* 0x000fc60000000000 */
[----:B------:R-:W-:Y:S02]  /*09f0*/  IADD3.X R31, R9, UR19, RZ, P0, !PT ;  /* 0x00000013091f7c10 */ /* 0x000fe400087fe4ff */
[----:B------:R-:W-:Y:S01]  /*0a00*/  IADD3 R5, P0, R5, R2, RZ ;  /* 0x0000000205057210 */ /* 0x000fe20007f1e0ff */
[----:B------:R0:W-:Y:S03]  /*0a10*/  STL [R1+0x88], R32 ;  /* 0x0000882001007387 */ /* 0x0001e60000100800 */
[----:B------:R-:W-:Y:S01]  /*0a20*/  IADD3.X R4, RZ, R3, RZ, P0, !PT ;  /* 0x00000003ff047210 */ /* 0x000fe200007fe4ff */
[----:B------:R-:W-:Y:S01]  /*0a30*/  IMAD.MOV.U32 R53, RZ, RZ, 0x28 ;  /* 0x00000028ff357424 */ /* 0x000fe200078e00ff */
[----:B------:R-:W-:Y:S01]  /*0a40*/  SHF.L.U32 R36, R5, 0x1, RZ ;  /* 0x0000000105247819 */ /* 0x000fe200000006ff */
[----:B------:R1:W-:Y:S01]  /*0a50*/  STL [R1+0x8c], R9 ;  /* 0x00008c0901007387 */ /* 0x0003e20000100800 */
[----:B0-----:R-:W-:-:S03]  /*0a60*/  IADD3 R32, P1, R32, UR20, RZ ;  /* 0x0000001420207c10 */ /* 0x001fc6000ff3e0ff */
[----:B------:R-:W4:Y:S01]  /*0a70*/  LDG.E.64.CONSTANT R30, desc[UR12][R30.64] ;  /* 0x0000000c1e1e7981 */ /* 0x000f22000c1e9b00 */
[----:B------:R-:W-:Y:S02]  /*0a80*/  IADD3 R34, P0, R36, UR18, RZ ;  /* 0x0000001224227c10 */ /* 0x000fe4000ff1e0ff */
[----:B------:R-:W-:Y:S02]  /*0a90*/  IADD3.X R33, R9, UR21, RZ, P1, !PT ;  /* 0x0000001509217c10 */ /* 0x000fe40008ffe4ff */
[----:B-1----:R-:W-:Y:S01]  /*0aa0*/  SHF.L.U64.HI R9, R5, 0x1, R4 ;  /* 0x0000000105097819 */ /* 0x002fe20000010204 */
[----:B------:R-:W-:-:S03]  /*0ab0*/  VIADD R5, R0, 0x6400 ;  /* 0x0000640000057836 */ /* 0x000fc60000000000 */
[----:B------:R-:W-:Y:S01]  /*0ac0*/  IADD3.X R35, R9, UR19, RZ, P0, !PT ;  /* 0x0000001309237c10 */ /* 0x000fe200087fe4ff */
[----:B------:R0:W-:Y:S01]  /*0ad0*/  STL [R1+0x80], R36 ;  /* 0x0000802401007387 */ /* 0x0001e20000100800 */
[----:B------:R-:W-:Y:S01]  /*0ae0*/  IADD3 R5, P0, R5, R2, RZ ;  /* 0x0000000205057210 */ /* 0x000fe20007f1e0ff */
[----:B------:R-:W-:Y:S02]  /*0af0*/  IMAD R7, R7, R53, UR8 ;  /* 0x0000000807077e24 */ /* 0x000fe4000f8e0235 */
[----:B------:R-:W4:Y:S01]  /*0b00*/  LDG.E.64.CONSTANT R32, desc[UR12][R32.64] ;  /* 0x0000000c20207981 */ /* 0x000f22000c1e9b00 */
[----:B------:R-:W-:Y:S02]  /*0b10*/  IADD3.X R4, RZ, R3, RZ, P0, !PT ;  /* 0x00000003ff047210 */ /* 0x000fe400007fe4ff */
[----:B------:R-:W-:Y:S01]  /*0b20*/  SHF.L.U32 R40, R5, 0x1, RZ ;  /* 0x0000000105287819 */ /* 0x000fe200000006ff */
[----:B------:R-:W4:Y:S01]  /*0b30*/  LDG.E.64.CONSTANT R34, desc[UR12][R34.64] ;  /* 0x0000000c22227981 */ /* 0x000f22000c1e9b00 */
[----:B0-----:R-:W-:-:S03]  /*0b40*/  IADD3 R36, P1, R36, UR20, RZ ;  /* 0x0000001424247c10 */ /* 0x001fc6000ff3e0ff */
[----:B------:R0:W-:Y:S01]  /*0b50*/  STL [R1+0x84], R9 ;  /* 0x0000840901007387 */ /* 0x0001e20000100800 */
[----:B------:R-:W-:Y:S02]  /*0b60*/  IADD3.X R37, R9, UR21, RZ, P1, !PT ;  /* 0x0000001509257c10 */ /* 0x000fe40008ffe4ff */
[----:B------:R-:W-:Y:S01]  /*0b70*/  IADD3 R38, P0, R40, UR18, RZ ;  /* 0x0000001228267c10 */ /* 0x000fe2000ff1e0ff */
[----:B------:R1:W-:Y:S01]  /*0b80*/  STL [R1+0x74], R40 ;  /* 0x0000742801007387 */ /* 0x0003e20000100800 */
[----:B------:R-:W-:-:S03]  /*0b90*/  LEA R6, R6, R7, 0x3 ;  /* 0x0000000706067211 */ /* 0x000fc600078e18ff */
[----:B------:R-:W4:Y:S01]  /*0ba0*/  LDG.E.64.CONSTANT R36, desc[UR12][R36.64] ;  /* 0x0000000c24247981 */ /* 0x000f22000c1e9b00 */
[----:B0-----:R-:W-:Y:S01]  /*0bb0*/  SHF.L.U64.HI R9, R5, 0x1, R4 ;  /* 0x0000000105097819 */ /* 0x001fe20000010204 */
[----:B------:R-:W-:-:S03]  /*0bc0*/  VIADD R4, R0, 0x7800 ;  /* 0x0000780000047836 */ /* 0x000fc60000000000 */
[C---:B------:R-:W-:Y:S02]  /*0bd0*/  IADD3.X R39, R9.reuse, UR19, RZ, P0, !PT ;  /* 0x0000001309277c10 */ /* 0x040fe400087fe4ff */
[----:B------:R-:W-:Y:S02]  /*0be0*/  IADD3 R4, P0, R4, R2, RZ ;  /* 0x0000000204047210 */ /* 0x000fe40007f1e0ff */
[----:B-1----:R-:W-:Y:S02]  /*0bf0*/  IADD3 R40, P1, R40, UR20, RZ ;  /* 0x0000001428287c10 */ /* 0x002fe4000ff3e0ff */
[----:B------:R-:W-:Y:S01]  /*0c00*/  IADD3.X R5, RZ, R3, RZ, P0, !PT ;  /* 0x00000003ff057210 */ /* 0x000fe200007fe4ff */
[----:B------:R0:W-:Y:S01]  /*0c10*/  STL [R1+0x7c], R9 ;  /* 0x00007c0901007387 */ /* 0x0001e20000100800 */
[----:B------:R-:W-:Y:S01]  /*0c20*/  SHF.L.U32 R44, R4, 0x1, RZ ;  /* 0x00000001042c7819 */ /* 0x000fe200000006ff */
[----:B------:R-:W-:Y:S01]  /*0c30*/  VIADD R0, R0, 0x8c00 ;  /* 0x00008c0000007836 */ /* 0x000fe20000000000 */
[----:B------:R-:W-:Y:S01]  /*0c40*/  IADD3.X R41, R9, UR21, RZ, P1, !PT ;  /* 0x0000001509297c10 */ /* 0x000fe20008ffe4ff */
[----:B------:R-:W4:Y:S01]  /*0c50*/  LDG.E.64.CONSTANT R38, desc[UR12][R38.64] ;  /* 0x0000000c26267981 */ /* 0x000f22000c1e9b00 */
[----:B------:R-:W-:-:S03]  /*0c60*/  IADD3 R42, P0, R44, UR18, RZ ;  /* 0x000000122c2a7c10 */ /* 0x000fc6000ff1e0ff */
[----:B------:R1:W-:Y:S01]  /*0c70*/  STL [R1+0x6c], R44 ;  /* 0x00006c2c01007387 */ /* 0x0003e20000100800 */
[----:B0-----:R-:W-:-:S03]  /*0c80*/  SHF.L.U64.HI R9, R4, 0x1, R5 ;  /* 0x0000000104097819 */ /* 0x001fc60000010205 */
[----:B------:R-:W4:Y:S01]  /*0c90*/  LDG.E.64.CONSTANT R40, desc[UR12][R40.64] ;  /* 0x0000000c28287981 */ /* 0x000f22000c1e9b00 */
[----:B------:R-:W-:Y:S02]  /*0ca0*/  IADD3.X R43, R9, UR19, RZ, P0, !PT ;  /* 0x00000013092b7c10 */ /* 0x000fe400087fe4ff */
[----:B------:R-:W-:-:S04]  /*0cb0*/  IADD3 R0, P0, R0, R2, RZ ;  /* 0x0000000200007210 */ /* 0x000fc80007f1e0ff */
[----:B------:R-:W-:Y:S02]  /*0cc0*/  IADD3.X R3, RZ, R3, RZ, P0, !PT ;  /* 0x00000003ff037210 */ /* 0x000fe400007fe4ff */
[----:B-1----:R-:W-:Y:S01]  /*0cd0*/  IADD3 R44, P1, R44, UR20, RZ ;  /* 0x000000142c2c7c10 */ /* 0x002fe2000ff3e0ff */
[----:B------:R0:W-:Y:S01]  /*0ce0*/  STL [R1+0x70], R9 ;  /* 0x0000700901007387 */ /* 0x0001e20000100800 */
[C---:B------:R-:W-:Y:S02]  /*0cf0*/  SHF.L.U32 R5, R0.reuse, 0x1, RZ ;  /* 0x0000000100057819 */ /* 0x040fe400000006ff */
[----:B------:R-:W-:Y:S01]  /*0d00*/  SHF.L.U64.HI R4, R0, 0x1, R3 ;  /* 0x0000000100047819 */ /* 0x000fe20000010203 */
[----:B------:R-:W4:Y:S01]  /*0d10*/  LDG.E.64.CONSTANT R42, desc[UR12][R42.64] ;  /* 0x0000000c2a2a7981 */ /* 0x000f22000c1e9b00 */
[----:B------:R-:W-:Y:S02]  /*0d20*/  IADD3.X R45, R9, UR21, RZ, P1, !PT ;  /* 0x00000015092d7c10 */ /* 0x000fe40008ffe4ff */
[C---:B------:R-:W-:Y:S01]  /*0d30*/  IADD3 R46, P0, R5.reuse, UR18, RZ ;  /* 0x00000012052e7c10 */ /* 0x040fe2000ff1e0ff */
[----:B------:R1:W-:Y:S01]  /*0d40*/  STL [R1+0x64], R5 ;  /* 0x0000640501007387 */ /* 0x0003e20000100800 */
[----:B------:R-:W-:-:S02]  /*0d50*/  IADD3 R48, P1, R5, UR20, RZ ;  /* 0x0000001405307c10 */ /* 0x000fc4000ff3e0ff */
[C---:B------:R-:W-:Y:S01]  /*0d60*/  IADD3.X R47, R4.reuse, UR19, RZ, P0, !PT ;  /* 0x00000013042f7c10 */ /* 0x040fe200087fe4ff */
[----:B------:R1:W-:Y:S01]  /*0d70*/  STL [R1+0x68], R4 ;  /* 0x0000680401007387 */ /* 0x0003e20000100800 */
[----:B------:R-:W-:-:S03]  /*0d80*/  IADD3.X R49, R4, UR21, RZ, P1, !PT ;  /* 0x0000001504317c10 */ /* 0x000fc60008ffe4ff */
[----:B------:R-:W4:Y:S04]  /*0d90*/  LDG.E.64.CONSTANT R44, desc[UR12][R44.64] ;  /* 0x0000000c2c2c7981 */ /* 0x000f28000c1e9b00 */
[----:B------:R-:W4:Y:S04]  /*0da0*/  LDG.E.64.CONSTANT R46, desc[UR12][R46.64] ;  /* 0x0000000c2e2e7981 */ /* 0x000f28000c1e9b00 */
[----:B------:R-:W4:Y:S01]  /*0db0*/  LDG.E.64.CONSTANT R48, desc[UR12][R48.64] ;  /* 0x0000000c30307981 */ /* 0x000f22000c1e9b00 */
[----:B---3--:R-:W-:-:S06]  /*0dc0*/  FADD.FTZ R2, R15, UR9 ;  /* 0x000000090f027e21 */ /* 0x008fcc0008010000 */
[----:B------:R-:W3:Y:S01]  /*0dd0*/  MUFU.RSQ R2, R2 ;  /* 0x0000000200027308 */ /* 0x000ee20000001400 */
[C---:B--2---:R-:W-:Y:S02]  /*0de0*/  PRMT R8, R16.reuse, 0x7632, R8 ;  /* 0x0000763210087816 */ /* 0x044fe40000000008 */
[----:B------:R-:W-:Y:S02]  /*0df0*/  SHF.L.U32 R3, R16, 0x10, RZ ;  /* 0x0000001010037819 */ /* 0x000fe400000006ff */
[C---:B----4-:R-:W-:Y:S02]  /*0e00*/  PRMT R52, R18.reuse, 0x7632, R52 ;  /* 0x0000763212347816 */ /* 0x050fe40000000034 */
[----:B------:R-:W-:-:S03]  /*0e10*/  SHF.L.U32 R15, R18, 0x10, RZ ;  /* 0x00000010120f7819 */ /* 0x000fc600000006ff */
[----:B------:R-:W-:Y:S02]  /*0e20*/  IMAD.U32 R52, R52, 0x10000, RZ ;  /* 0x0001000034347824 */ /* 0x000fe400078e00ff */
[----:B------:R-:W-:Y:S01]  /*0e30*/  FADD.FTZ R15, -R14, R15 ;  /* 0x0000000f0e0f7221 */ /* 0x000fe20000010100 */
[----:B------:R-:W-:Y:S01]  /*0e40*/  IMAD.U32 R8, R8, 0x10000, RZ ;  /* 0x0001000008087824 */ /* 0x000fe200078e00ff */
[----:B0-----:R-:W-:Y:S01]  /*0e50*/  SHF.L.U32 R9, R19, 0x10, RZ ;  /* 0x0000001013097819 */ /* 0x001fe200000006ff */
[----:B------:R-:W-:Y:S01]  /*0e60*/  FADD.FTZ R52, -R14, R52 ;  /* 0x000000340e347221 */ /* 0x000fe20000010100 */
[----:B---3--:R-:W-:Y:S01]  /*0e70*/  FMUL.FTZ R56, R2, R15 ;  /* 0x0000000f02387220 */ /* 0x008fe20000410000 */
[C---:B------:R-:W-:Y:S02]  /*0e80*/  SHF.L.U32 R0, R20.reuse, 0x10, RZ ;  /* 0x0000001014007819 */ /* 0x040fe400000006ff */
[----:B------:R-:W-:-:S03]  /*0e90*/  PRMT R51, R20, 0x7632, R51 ;  /* 0x0000763214337816 */ /* 0x000fc60000000033 */
[----:B-1----:R-:W-:Y:S01]  /*0ea0*/  FMUL.FTZ R5, R0, R3 ;  /* 0x0000000300057220 */ /* 0x002fe20000410000 */
[----:B------:R-:W-:Y:S01]  /*0eb0*/  SHF.L.U32 R51, R51, 0x10, RZ ;  /* 0x0000001033337819 */ /* 0x000fe200000006ff */
[----:B------:R-:W-:Y:S01]  /*0ec0*/  FMUL.FTZ R52, R2, R52 ;  /* 0x0000003402347220 */ /* 0x000fe20000410000 */
[----:B------:R-:W-:Y:S01]  /*0ed0*/  SHF.L.U32 R4, R17, 0x10, RZ ;  /* 0x0000001011047819 */ /* 0x000fe200000006ff */
[----:B------:R-:W-:Y:S01]  /*0ee0*/  FFMA.FTZ R5, R56, R5, RZ ;  /* 0x0000000538057223 */ /* 0x000fe200000100ff */
[----:B------:R-:W-:Y:S02]  /*0ef0*/  IMAD.U32 R54, R21, 0x10000, RZ ;  /* 0x0001000015367824 */ /* 0x000fe400078e00ff */
[----:B------:R-:W-:Y:S01]  /*0f00*/  FMUL.FTZ R50, R51, R8 ;  /* 0x0000000833327220 */ /* 0x000fe20000410000 */
[----:B------:R-:W-:Y:S01]  /*0f10*/  FADD.FTZ R9, -R14, R9 ;  /* 0x000000090e097221 */ /* 0x000fe20000010100 */
[----:B------:R0:W-:Y:S02]  /*0f20*/  STL [R1+0xb8], R16 ;  /* 0x0000b81001007387 */ /* 0x0001e40000100800 */
[----:B------:R-:W-:Y:S01]  /*0f30*/  FFMA.FTZ R50, R52, R50, R5 ;  /* 0x0000003234327223 */ /* 0x000fe20000010005 */
[----:B------:R-:W-:Y:S01]  /*0f40*/  FMUL.FTZ R5, R54, R4 ;  /* 0x0000000436057220 */ /* 0x000fe20000410000 */
[----:B------:R-:W-:Y:S01]  /*0f50*/  PRMT R15, R19, 0x7632, R15 ;  /* 0x00007632130f7816 */ /* 0x000fe2000000000f */
[----:B0-----:R-:W-:Y:S01]  /*0f60*/  FMUL.FTZ R16, R2, R9 ;  /* 0x0000000902107220 */ /* 0x001fe20000410000 */
[----:B------:R-:W-:Y:S01]  /*0f70*/  PRMT R9, R17, 0x7632, R9 ;  /* 0x0000763211097816 */ /* 0x000fe20000000009 */
[----:B------:R-:W-:Y:S01]  /*0f80*/  STL [R1+0xc0], R18 ;  /* 0x0000c01201007387 */ /* 0x000fe20000100800 */
[----:B------:R-:W-:Y:S01]  /*0f90*/  SHF.L.U32 R15, R15, 0x10, RZ ;  /* 0x000000100f0f7819 */ /* 0x000fe200000006ff */
[----:B------:R-:W-:Y:S01]  /*0fa0*/  FFMA.FTZ R50, R16, R5, R50 ;  /* 0x0000000510327223 */ /* 0x000fe20000010032 */
[----:B------:R-:W-:Y:S01]  /*0fb0*/  PRMT R5, R21, 0x7632, R5 ;  /* 0x0000763215057816 */ /* 0x000fe20000000005 */
[----:B------:R-:W-:Y:S01]  /*0fc0*/  STL [R1+0xc4], R20 ;  /* 0x0000c41401007387 */ /* 0x000fe20000100800 */
[----:B------:R-:W-:Y:S01]  /*0fd0*/  IMAD.U32 R9, R9, 0x10000, RZ ;  /* 0x0001000009097824 */ /* 0x000fe200078e00ff */
[----:B------:R-:W-:-:S02]  /*0fe0*/  SHF.L.U32 R53, R22, 0x10, RZ ;  /* 0x0000001016357819 */ /* 0x000fc400000006ff */
[----:B------:R-:W-:Y:S01]  /*0ff0*/  STL [R1+0x54], R56 ;  /* 0x0000543801007387 */ /* 0x000fe20000100800 */
[----:B------:R-:W-:Y:S01]  /*1000*/  SHF.L.U32 R5, R5, 0x10, RZ ;  /* 0x0000001005057819 */ /* 0x000fe200000006ff */
[----:B------:R-:W-:Y:S02]  /*1010*/  FADD.FTZ R15, -R14, R15 ;  /* 0x0000000f0e0f7221 */ /* 0x000fe40000010100 */
[----:B------:R-:W-:Y:S01]  /*1020*/  STL [R1+0x8], R54 ;  /* 0x0000083601007387 */ /* 0x000fe20000100800 */
[----:B------:R-:W-:-:S03]  /*1030*/  FFMA.FTZ R10, R52, R51, R10 ;  /* 0x00000033340a7223 */ /* 0x000fc6000001000a */
[----:B------:R-:W-:Y:S01]  /*1040*/  STL [R1+0xc8], R19 ;  /* 0x0000c81301007387 */ /* 0x000fe20000100800 */
[----:B------:R-:W-:-:S03]  /*1050*/  PRMT R52, R22, 0x7632, R52 ;  /* 0x0000763216347816 */ /* 0x000fc60000000034 */
[----:B------:R0:W-:Y:S01]  /*1060*/  STL [R1+0x40], R6 ;  /* 0x0000400601007387 */ /* 0x0001e20000100800 */
[----:B------:R-:W-:Y:S01]  /*1070*/  FMUL.FTZ R7, R5, R9 ;  /* 0x0000000905077220 */ /* 0x000fe20000410000 */
[----:B------:R-:W-:Y:S01]  /*1080*/  FMUL.FTZ R15, R2, R15 ;  /* 0x0000000f020f7220 */ /* 0x000fe20000410000 */
[----:B------:R-:W-:Y:S01]  /*1090*/  FADD.FTZ R53, -R14, R53 ;  /* 0x000000350e357221 */ /* 0x000fe20000010100 */
[----:B------:R1:W-:Y:S01]  /*10a0*/  STL [R1+0x60], R16 ;  /* 0x0000601001007387 */ /* 0x0003e20000100800 */
[C---:B------:R-:W-:Y:S01]  /*10b0*/  FADD.FTZ R11, R51.reuse, R11 ;  /* 0x0000000b330b7221 */ /* 0x040fe20000010000 */
[----:B0-----:R-:W-:Y:S01]  /*10c0*/  FFMA.FTZ R6, R0, R3, RZ ;  /* 0x0000000300067223 */ /* 0x001fe200000100ff */
[----:B------:R-:W-:Y:S01]  /*10d0*/  SHF.L.U32 R52, R52, 0x10, RZ ;  /* 0x0000001034347819 */ /* 0x000fe200000006ff */
[C---:B-1----:R-:W-:Y:S02]  /*10e0*/  IMAD.U32 R16, R24.reuse, 0x10000, RZ ;  /* 0x0001000018107824 */ /* 0x042fe400078e00ff */
[----:B------:R-:W-:Y:S01]  /*10f0*/  FFMA.FTZ R6, R51, R8, R6 ;  /* 0x0000000833067223 */ /* 0x000fe20000010006 */
[----:B------:R-:W-:Y:S01]  /*1100*/  PRMT R51, R24, 0x7632, R51 ;  /* 0x0000763218337816 */ /* 0x000fe20000000033 */
[----:B------:R0:W-:Y:S01]  /*1110*/  STL [R1+0xcc], R17 ;  /* 0x0000cc1101007387 */ /* 0x0001e20000100800 */
[----:B------:R-:W-:Y:S01]  /*1120*/  FFMA.FTZ R50, R15, R7, R50 ;  /* 0x000000070f327223 */ /* 0x000fe20000010032 */
[----:B------:R-:W-:Y:S01]  /*1130*/  FMUL.FTZ R7, R3, R16 ;  /* 0x0000001003077220 */ /* 0x000fe20000410000 */
[----:B------:R-:W-:Y:S01]  /*1140*/  SHF.L.U32 R51, R51, 0x10, RZ ;  /* 0x0000001033337819 */ /* 0x000fe200000006ff */
[----:B------:R-:W-:Y:S01]  /*1150*/  FADD.FTZ R52, -R14, R52 ;  /* 0x000000340e347221 */ /* 0x000fe20000010100 */
[----:B------:R-:W-:Y:S01]  /*1160*/  STL [R1+0xd0], R21 ;  /* 0x0000d01501007387 */ /* 0x000fe20000100800 */
[----:B0-----:R-:W-:-:S03]  /*1170*/  FMUL.FTZ R17, R2, R53 ;  /* 0x0000003502117220 */ /* 0x001fc60000410000 */
[----:B------:R0:W-:Y:S01]  /*1180*/  STL [R1+0x108], R0 ;  /* 0x0001080001007387 */ /* 0x0001e20000100800 */
[----:B------:R-:W-:Y:S01]  /*1190*/  FFMA.FTZ R50, R17, R7, R50 ;  /* 0x0000000711327223 */ /* 0x000fe20000010032 */
[C---:B------:R-:W-:Y:S02]  /*11a0*/  IMAD.U32 R7, R23.reuse, 0x10000, RZ ;  /* 0x0001000017077824 */ /* 0x040fe400078e00ff */
[----:B------:R-:W-:Y:S01]  /*11b0*/  STL [R1+0xd4], R22 ;  /* 0x0000d41601007387 */ /* 0x000fe20000100800 */
[----:B------:R-:W-:Y:S01]  /*11c0*/  FMUL.FTZ R53, R8, R51 ;  /* 0x0000003308357220 */ /* 0x000fe20000410000 */
[----:B------:R-:W-:Y:S01]  /*11d0*/  FMUL.FTZ R52, R2, R52 ;  /* 0x0000003402347220 */ /* 0x000fe20000410000 */
[----:B------:R-:W-:Y:S01]  /*11e0*/  PRMT R55, R23, 0x7632, R55 ;  /* 0x0000763217377816 */ /* 0x000fe20000000037 */
[----:B------:R-:W-:Y:S01]  /*11f0*/  STL [R1+0x4], R16 ;  /* 0x0000041001007387 */ /* 0x000fe20000100800 */
[----:B0-----:R-:W-:Y:S01]  /*1200*/  SHF.L.U32 R0, R25, 0x10, RZ ;  /* 0x0000001019007819 */ /* 0x001fe200000006ff */
[----:B------:R-:W-:-:S02]  /*1210*/  FADD.FTZ R7, -R14, R7 ;  /* 0x000000070e077221 */ /* 0x000fc40000010100 */
[----:B------:R-:W-:Y:S01]  /*1220*/  STL [R1+0xd8], R24 ;  /* 0x0000d81801007387 */ /* 0x000fe20000100800 */
[--C-:B------:R-:W-:Y:S01]  /*1230*/  FFMA.FTZ R15, R15, R5, R12.reuse ;  /* 0x000000050f0f7223 */ /* 0x100fe2000001000c */
[----:B------:R-:W-:Y:S02]  /*1240*/  PRMT R12, R25, 0x7632, R12 ;  /* 0x00007632190c7816 */ /* 0x000fe4000000000c */
[----:B------:R-:W-:Y:S01]  /*1250*/  STL [R1+0x5c], R17 ;  /* 0x00005c1101007387 */ /* 0x000fe20000100800 */
[----:B------:R-:W-:Y:S01]  /*1260*/  FFMA.FTZ R50, R52, R53, R50 ;  /* 0x0000003534327223 */ /* 0x000fe20000010032 */
[----:B------:R-:W-:Y:S01]  /*1270*/  SHF.L.U32 R55, R55, 0x10, RZ ;  /* 0x0000001037377819 */ /* 0x000fe200000006ff */
[----:B------:R-:W-:Y:S01]  /*1280*/  FFMA.FTZ R54, R54, R4, R6 ;  /* 0x0000000436367223 */ /* 0x000fe20000010006 */
[----:B------:R-:W-:Y:S01]  /*1290*/  STL [R1+0xdc], R23 ;  /* 0x0000dc1701007387 */ /* 0x000fe20000100800 */
[----:B------:R-:W-:-:S03]  /*12a0*/  FMUL.FTZ R53, R4, R0 ;  /* 0x0000000004357220 */ /* 0x000fc60000410000 */
[----:B------:R-:W-:Y:S04]  /*12b0*/  STL [R1+0xe0], R25 ;  /* 0x0000e01901007387 */ /* 0x000fe80000100800 */
[----:B------:R0:W-:Y:S01]  /*12c0*/  STL [R1], R0 ;  /* 0x0000000001007387 */ /* 0x0001e20000100800 */
[----:B------:R-:W-:Y:S02]  /*12d0*/  IMAD.U32 R12, R12, 0x10000, RZ ;  /* 0x000100000c0c7824 */ /* 0x000fe400078e00ff */
[----:B------:R-:W-:Y:S01]  /*12e0*/  FADD.FTZ R6, -R14, R55 ;  /* 0x000000370e067221 */ /* 0x000fe20000010100 */
[----:B0-----:R-:W-:Y:S01]  /*12f0*/  FMUL.FTZ R0, R2, R7 ;  /* 0x0000000702007220 */ /* 0x001fe20000410000 */
[C---:B------:R-:W-:Y:S01]  /*1300*/  FADD.FTZ R7, R5.reuse, R13 ;  /* 0x0000000d05077221 */ /* 0x040fe20000010000 */
[----:B------:R-:W-:Y:S01]  /*1310*/  FFMA.FTZ R13, R5, R9, R54 ;  /* 0x00000009050d7223 */ /* 0x000fe20000010036 */
[----:B------:R-:W-:Y:S01]  /*1320*/  FFMA.FTZ R5, R52, R51, R10 ;  /* 0x0000003334057223 */ /* 0x000fe2000001000a */
[----:B------:R-:W-:Y:S01]  /*1330*/  SHF.L.U32 R10, R26, 0x10, RZ ;  /* 0x000000101a0a7819 */ /* 0x000fe200000006ff */
[----:B------:R-:W-:Y:S01]  /*1340*/  FFMA.FTZ R50, R0, R53, R50 ;  /* 0x0000003500327223 */ /* 0x000fe20000010032 */
[----:B------:R-:W-:Y:S01]  /*1350*/  FMUL.FTZ R53, R2, R6 ;  /* 0x0000000602357220 */ /* 0x000fe20000410000 */
[-C--:B------:R-:W-:Y:S01]  /*1360*/  FMUL.FTZ R54, R9, R12.reuse ;  /* 0x0000000c09367220 */ /* 0x080fe20000410000 */
[----:B------:R-:W-:Y:S01]  /*1370*/  STL [R1+0x58], R0 ;  /* 0x0000580001007387 */ /* 0x000fe20000100800 */
[----:B------:R-:W-:Y:S01]  /*1380*/  FADD.FTZ R10, -R14, R10 ;  /* 0x0000000a0e0a7221 */ /* 0x000fe20000010100 */
[C---:B------:R-:W-:Y:S01]  /*1390*/  SHF.L.U32 R60, R28.reuse, 0x10, RZ ;  /* 0x000000101c3c7819 */ /* 0x040fe200000006ff */
[C---:B------:R-:W-:Y:S01]  /*13a0*/  FFMA.FTZ R6, R53.reuse, R12, R15 ;  /* 0x0000000c35067223 */ /* 0x040fe2000001000f */
[----:B------:R-:W-:Y:S01]  /*13b0*/  FFMA.FTZ R50, R53, R54, R50 ;  /* 0x0000003635327223 */ /* 0x000fe20000010032 */
[----:B------:R-:W-:Y:S01]  /*13c0*/  STL [R1+0xe4], R26 ;  /* 0x0000e41a01007387 */ /* 0x000fe20000100800 */
[----:B------:R-:W-:Y:S01]  /*13d0*/  PRMT R53, R28, 0x7632, R53 ;  /* 0x000076321c357816 */ /* 0x000fe20000000035 */
[----:B------:R-:W-:-:S02]  /*13e0*/  FFMA.FTZ R52, R3, R16, R13 ;  /* 0x0000001003347223 */ /* 0x000fc4000001000d */
[----:B------:R0:W-:Y:S01]  /*13f0*/  STL [R1+0xe8], R28 ;  /* 0x0000e81c01007387 */ /* 0x0001e20000100800 */
[----:B------:R-:W-:Y:S01]  /*1400*/  FMUL.FTZ R13, R3, R60 ;  /* 0x0000003c030d7220 */ /* 0x000fe20000410000 */
[----:B------:R-:W-:Y:S01]  /*1410*/  PRMT R54, R27, 0x7632, R54 ;  /* 0x000076321b367816 */ /* 0x000fe20000000036 */
[----:B0-----:R-:W-:Y:S01]  /*1420*/  FMUL.FTZ R28, R2, R10 ;  /* 0x0000000a021c7220 */ /* 0x001fe20000410000 */
[----:B------:R-:W-:Y:S01]  /*1430*/  FADD.FTZ R10, R11, R51 ;  /* 0x000000330b0a7221 */ /* 0x000fe20000010000 */
[----:B------:R-:W-:Y:S02]  /*1440*/  SHF.L.U32 R11, R27, 0x10, RZ ;  /* 0x000000101b0b7819 */ /* 0x000fe400000006ff */
[----:B------:R-:W-:Y:S01]  /*1450*/  FFMA.FTZ R13, R28, R13, R50 ;  /* 0x0000000d1c0d7223 */ /* 0x000fe20000010032 */
[----:B------:R-:W-:Y:S04]  /*1460*/  STL [R1+0x50], R28 ;  /* 0x0000501c01007387 */ /* 0x000fe80000100800 */
[----:B------:R0:W-:Y:S04]  /*1470*/  STL [R1+0xec], R28 ;  /* 0x0000ec1c01007387 */ /* 0x0001e80000100800 */
[----:B0-----:R-:W2:Y:S04]  /*1480*/  LDL R28, [R1] ;  /* 0x00000000011c7983 */ /* 0x001ea80000100800 */
[----:B------:R0:W-:Y:S04]  /*1490*/  STL [R1+0xf0], R27 ;  /* 0x0000f01b01007387 */ /* 0x0001e80000100800 */
[----:B0-----:R-:W3:Y:S04]  /*14a0*/  LDL R27, [R1+0x4] ;  /* 0x00000400011b7983 */ /* 0x001ee80000100800 */
[----:B---3--:R0:W-:Y:S04]  /*14b0*/  STL [R1+0xfc], R27 ;  /* 0x0000fc1b01007387 */ /* 0x0081e80000100800 */
[----:B0-----:R-:W3:Y:S01]  /*14c0*/  LDL R27, [R1+0x8] ;  /* 0x00000800011b7983 */ /* 0x001ee20000100800 */
[----:B------:R-:W-:Y:S01]  /*14d0*/  PRMT R15, R26, 0x7632, R15 ;  /* 0x000076321a0f7816 */ /* 0x000fe2000000000f */
[----:B------:R-:W-:-:S04]  /*14e0*/  FFMA.FTZ R51, R8, R51, R52 ;  /* 0x0000003308337223 */ /* 0x000fc80000010034 */
[----:B------:R-:W-:Y:S01]  /*14f0*/  IMAD.U32 R15, R15, 0x10000, RZ ;  /* 0x000100000f0f7824 */ /* 0x000fe200078e00ff */
[----:B---3--:R0:W-:Y:S04]  /*1500*/  STL [R1+0x104], R27 ;  /* 0x0001041b01007387 */ /* 0x0081e80000100800 */
[----:B0-----:R-:W3:Y:S01]  /*1510*/  LDL.LU R27, [R1+0x14] ;  /* 0x00001400011b7983 */ /* 0x001ee20000300800 */
[----:B------:R-:W-:Y:S01]  /*1520*/  FADD.FTZ R52, -R14, R15 ;  /* 0x0000000f0e347221 */ /* 0x000fe20000010100 */
[----:B------:R-:W-:-:S03]  /*1530*/  IMAD.U32 R59, R29, 0x10000, RZ ;  /* 0x000100001d3b7824 */ /* 0x000fc600078e00ff */
[----:B------:R-:W-:Y:S01]  /*1540*/  FMUL.FTZ R50, R2, R52 ;  /* 0x0000003402327220 */ /* 0x000fe20000410000 */
[----:B------:R-:W-:Y:S01]  /*1550*/  PRMT R52, R29, 0x7632, R52 ;  /* 0x000076321d347816 */ /* 0x000fe20000000034 */
[----:B---3--:R-:W-:Y:S04]  /*1560*/  STL [R1+0x10c], R27 ;  /* 0x00010c1b01007387 */ /* 0x008fe80000100800 */
[----:B------:R0:W-:Y:S04]  /*1570*/  STL [R1+0xf4], R29 ;  /* 0x0000f41d01007387 */ /* 0x0001e80000100800 */
[----:B0-----:R-:W3:Y:S01]  /*1580*/  LDL R29, [R1+0x54] ;  /* 0x00005400011d7983 */ /* 0x001ee20000100800 */
[----:B--2---:R-:W-:Y:S01]  /*1590*/  FFMA.FTZ R51, R4, R28, R51 ;  /* 0x0000001c04337223 */ /* 0x004fe20000010033 */
[----:B------:R-:W-:Y:S01]  /*15a0*/  SHF.L.U32 R53, R53, 0x10, RZ ;  /* 0x0000001035357819 */ /* 0x000fe200000006ff */
[----:B------:R-:W-:Y:S01]  /*15b0*/  FADD.FTZ R11, -R14, R11 ;  /* 0x0000000b0e0b7221 */ /* 0x000fe20000010100 */
[----:B---3--:R-:W-:Y:S04]  /*15c0*/  STL [R1+0x114], R29 ;  /* 0x0001141d01007387 */ /* 0x008fe80000100800 */
[----:B------:R0:W-:Y:S04]  /*15d0*/  STL [R1+0x100], R28 ;  /* 0x0001001c01007387 */ /* 0x0001e80000100800 */
[----:B0-----:R-:W2:Y:S01]  /*15e0*/  LDL.LU R28, [R1+0x2c] ;  /* 0x00002c00011c7983 */ /* 0x001ea20000300800 */
[----:B------:R-:W-:Y:S01]  /*15f0*/  FMUL.FTZ R15, R8, R53 ;  /* 0x00000035080f7220 */ /* 0x000fe20000410000 */
[----:B------:R-:W-:-:S03]  /*1600*/  FMUL.FTZ R26, R2, R11 ;  /* 0x0000000b021a7220 */ /* 0x000fc60000410000 */
[----:B------:R-:W-:Y:S01]  /*1610*/  FFMA.FTZ R13, R50, R15, R13 ;  /* 0x0000000f320d7223 */ /* 0x000fe2000001000d */
[----:B------:R-:W-:-:S04]  /*1620*/  FMUL.FTZ R15, R4, R59 ;  /* 0x0000003b040f7220 */ /* 0x000fc80000410000 */
[----:B------:R-:W-:Y:S01]  /*1630*/  FFMA.FTZ R13, R26, R15, R13 ;  /* 0x0000000f1a0d7223 */ /* 0x000fe2000001000d */
[----:B------:R-:W-:Y:S01]  /*1640*/  SHF.L.U32 R54, R54, 0x10, RZ ;  /* 0x0000001036367819 */ /* 0x000fe200000006ff */
[----:B------:R-:W-:Y:S01]  /*1650*/  FFMA.FTZ R5, R50, R53, R5 ;  /* 0x0000003532057223 */ /* 0x000fe20000010005 */
[----:B------:R-:W-:Y:S01]  /*1660*/  SHF.L.U32 R52, R52, 0x10, RZ ;  /* 0x0000001034347819 */ /* 0x000fe200000006ff */
[----:B------:R-:W-:Y:S02]  /*1670*/  IMAD.U32 R50, R30, 0x10000, RZ ;  /* 0x000100001e327824 */ /* 0x000fe400078e00ff */
[----:B------:R-:W-:Y:S01]  /*1680*/  FADD.FTZ R11, -R14, R54 ;  /* 0x000000360e0b7221 */ /* 0x000fe20000010100 */
[----:B------:R-:W-:Y:S01]  /*1690*/  FADD.FTZ R7, R7, R12 ;  /* 0x0000000c07077221 */ /* 0x000fe20000010000 */
[C-C-:B------:R-:W-:Y:S01]  /*16a0*/  FFMA.FTZ R12, R9.reuse, R12, R51.reuse ;  /* 0x0000000c090c7223 */ /* 0x140fe20000010033 */
[-C--:B------:R-:W-:Y:S01]  /*16b0*/  FMUL.FTZ R15, R9, R52.reuse ;  /* 0x00000034090f7220 */ /* 0x080fe20000410000 */
[----:B------:R-:W-:Y:S01]  /*16c0*/  FMUL.FTZ R11, R2, R11 ;  /* 0x0000000b020b7220 */ /* 0x000fe20000410000 */
[----:B------:R-:W-:Y:S01]  /*16d0*/  SHF.L.U32 R58, R32, 0x10, RZ ;  /* 0x00000010203a7819 */ /* 0x000fe200000006ff */
[----:B------:R-:W-:Y:S01]  /*16e0*/  FADD.FTZ R50, -R14, R50 ;  /* 0x000000320e327221 */ /* 0x000fe20000010100 */
[----:B------:R-:W-:Y:S01]  /*16f0*/  PRMT R51, R30, 0x7632, R51 ;  /* 0x000076321e337816 */ /* 0x000fe20000000033 */
[C---:B------:R-:W-:Y:S01]  /*1700*/  FFMA.FTZ R6, R11.reuse, R52, R6 ;  /* 0x000000340b067223 */ /* 0x040fe20000010006 */
[----:B------:R-:W-:Y:S01]  /*1710*/  FFMA.FTZ R13, R11, R15, R13 ;  /* 0x0000000f0b0d7223 */ /* 0x000fe2000001000d */
[----:B------:R-:W-:Y:S01]  /*1720*/  PRMT R15, R32, 0x7632, R15 ;  /* 0x00007632200f7816 */ /* 0x000fe2000000000f */
[----:B------:R-:W-:Y:S01]  /*1730*/  FMUL.FTZ R11, R3, R58 ;  /* 0x0000003a030b7220 */ /* 0x000fe20000410000 */
[----:B------:R-:W-:Y:S01]  /*1740*/  SHF.L.U32 R51, R51, 0x10, RZ ;  /* 0x0000001033337819 */ /* 0x000fe200000006ff */
[----:B------:R-:W-:Y:S01]  /*1750*/  FMUL.FTZ R25, R2, R50 ;  /* 0x0000003202197220 */ /* 0x000fe20000410000 */
[----:B------:R-:W-:Y:S01]  /*1760*/  FFMA.FTZ R12, R3, R60, R12 ;  /* 0x0000003c030c7223 */ /* 0x000fe2000001000c */
[----:B------:R-:W-:-:S02]  /*1770*/  IMAD.U32 R15, R15, 0x10000, RZ ;  /* 0x000100000f0f7824 */ /* 0x000fc400078e00ff */
[----:B------:R-:W-:Y:S01]  /*1780*/  FFMA.FTZ R13, R25, R11, R13 ;  /* 0x0000000b190d7223 */ /* 0x000fe2000001000d */
[----:B------:R-:W-:Y:S01]  /*1790*/  FADD.FTZ R51, -R14, R51 ;  /* 0x000000330e337221 */ /* 0x000fe20000010100 */
[C---:B------:R-:W-:Y:S02]  /*17a0*/  SHF.L.U32 R11, R31.reuse, 0x10, RZ ;  /* 0x000000101f0b7819 */ /* 0x040fe400000006ff */
[----:B------:R-:W-:Y:S01]  /*17b0*/  PRMT R54, R31, 0x7632, R54 ;  /* 0x000076321f367816 */ /* 0x000fe20000000036 */
[----:B------:R-:W-:Y:S01]  /*17c0*/  FADD.FTZ R10, R10, R53 ;  /* 0x000000350a0a7221 */ /* 0x000fe20000010000 */
[C-C-:B------:R-:W-:Y:S01]  /*17d0*/  FFMA.FTZ R53, R8.reuse, R53, R12.reuse ;  /* 0x0000003508357223 */ /* 0x140fe2000001000c */
[----:B------:R-:W-:Y:S01]  /*17e0*/  FMUL.FTZ R50, R8, R15 ;  /* 0x0000000f08327220 */ /* 0x000fe20000410000 */
[----:B------:R-:W-:Y:S01]  /*17f0*/  FMUL.FTZ R51, R2, R51 ;  /* 0x0000003302337220 */ /* 0x000fe20000410000 */
[C---:B------:R-:W-:Y:S01]  /*1800*/  SHF.L.U32 R57, R33.reuse, 0x10, RZ ;  /* 0x0000001021397819 */ /* 0x040fe200000006ff */
[----:B------:R-:W-:Y:S01]  /*1810*/  FADD.FTZ R11, -R14, R11 ;  /* 0x0000000b0e0b7221 */ /* 0x000fe20000010100 */
[----:B------:R-:W-:Y:S01]  /*1820*/  PRMT R12, R33, 0x7632, R12 ;  /* 0x00007632210c7816 */ /* 0x000fe2000000000c */
[----:B------:R-:W-:Y:S01]  /*1830*/  IMAD.U32 R54, R54, 0x10000, RZ ;  /* 0x0001000036367824 */ /* 0x000fe200078e00ff */
[----:B--2---:R-:W-:Y:S04]  /*1840*/  STL [R1+0x110], R28 ;  /* 0x0001101c01007387 */ /* 0x004fe80000100800 */
[----:B------:R-:W-:Y:S04]  /*1850*/  STL [R1+0x4c], R26 ;  /* 0x00004c1a01007387 */ /* 0x000fe80000100800 */
[----:B------:R0:W-:Y:S04]  /*1860*/  STL [R1+0xf8], R26 ;  /* 0x0000f81a01007387 */ /* 0x0001e80000100800 */
[----:B0-----:R-:W2:Y:S01]  /*1870*/  LDL.LU R26, [R1+0x18] ;  /* 0x00001800011a7983 */ /* 0x001ea20000300800 */
[----:B------:R-:W-:Y:S01]  /*1880*/  FFMA.FTZ R13, R51, R50, R13 ;  /* 0x00000032330d7223 */ /* 0x000fe2000001000d */
[----:B------:R-:W-:Y:S01]  /*1890*/  SHF.L.U32 R12, R12, 0x10, RZ ;  /* 0x000000100c0c7819 */ /* 0x000fe200000006ff */
[----:B------:R-:W-:Y:S01]  /*18a0*/  FMUL.FTZ R50, R4, R57 ;  /* 0x0000003904327220 */ /* 0x000fe20000410000 */
[----:B------:R-:W-:Y:S01]  /*18b0*/  FMUL.FTZ R23, R2, R11 ;  /* 0x0000000b02177220 */ /* 0x000fe20000410000 */
[----:B------:R-:W-:Y:S01]  /*18c0*/  FADD.FTZ R11, -R14, R54 ;  /* 0x000000360e0b7221 */ /* 0x000fe20000010100 */
[----:B------:R-:W-:-:S02]  /*18d0*/  FFMA.FTZ R53, R4, R59, R53 ;  /* 0x0000003b04357223 */ /* 0x000fc40000010035 */
[----:B------:R-:W-:Y:S01]  /*18e0*/  FFMA.FTZ R13, R23, R50, R13 ;  /* 0x00000032170d7223 */ /* 0x000fe2000001000d */
[----:B------:R-:W-:Y:S01]  /*18f0*/  FMUL.FTZ R11, R2, R11 ;  /* 0x0000000b020b7220 */ /* 0x000fe20000410000 */
[----:B------:R-:W-:Y:S01]  /*1900*/  FMUL.FTZ R50, R9, R12 ;  /* 0x0000000c09327220 */ /* 0x000fe20000410000 */
[----:B------:R-:W-:Y:S01]  /*1910*/  FADD.FTZ R7, R7, R52 ;  /* 0x0000003407077221 */ /* 0x000fe20000010000 */
[----:B------:R-:W-:Y:S01]  /*1920*/  FFMA.FTZ R52, R9, R52, R53 ;  /* 0x0000003409347223 */ /* 0x000fe20000010035 */
[C---:B------:R-:W-:Y:S01]  /*1930*/  SHF.L.U32 R53, R34.reuse, 0x10, RZ ;  /* 0x0000001022357819 */ /* 0x040fe200000006ff */
[C---:B------:R-:W-:Y:S01]  /*1940*/  FFMA.FTZ R6, R11.reuse, R12, R6 ;  /* 0x0000000c0b067223 */ /* 0x040fe20000010006 */
[----:B------:R-:W-:Y:S01]  /*1950*/  FFMA.FTZ R13, R11, R50, R13 ;  /* 0x000000320b0d7223 */ /* 0x000fe2000001000d */
[----:B------:R-:W-:Y:S01]  /*1960*/  PRMT R11, R34, 0x7632, R11 ;  /* 0x00007632220b7816 */ /* 0x000fe2000000000b */
[C---:B------:R-:W-:Y:S01]  /*1970*/  IMAD.U32 R56, R36.reuse, 0x10000, RZ ;  /* 0x0001000024387824 */ /* 0x040fe200078e00ff */
[----:B------:R-:W-:Y:S01]  /*1980*/  PRMT R50, R36, 0x7632, R50 ;  /* 0x0000763224327816 */ /* 0x000fe20000000032 */
[----:B------:R-:W-:Y:S01]  /*1990*/  FADD.FTZ R53, -R14, R53 ;  /* 0x000000350e357221 */ /* 0x000fe20000010100 */
[----:B------:R-:W-:Y:S01]  /*19a0*/  SHF.L.U32 R11, R11, 0x10, RZ ;  /* 0x000000100b0b7819 */ /* 0x000fe200000006ff */
[----:B------:R-:W-:Y:S01]  /*19b0*/  FFMA.FTZ R52, R3, R58, R52 ;  /* 0x0000003a03347223 */ /* 0x000fe20000010034 */
[----:B------:R-:W-:Y:S01]  /*19c0*/  FFMA.FTZ R5, R51, R15, R5 ;  /* 0x0000000f33057223 */ /* 0x000fe20000010005 */
[----:B------:R-:W-:Y:S01]  /*19d0*/  FADD.FTZ R10, R10, R15 ;  /* 0x0000000f0a0a7221 */ /* 0x000fe20000010000 */
[----:B------:R-:W-:Y:S01]  /*19e0*/  FMUL.FTZ R51, R3, R56 ;  /* 0x0000003803337220 */ /* 0x000fe20000410000 */
[----:B------:R-:W-:Y:S01]  /*19f0*/  FMUL.FTZ R24, R2, R53 ;  /* 0x0000003502187220 */ /* 0x000fe20000410000 */
[----:B------:R-:W-:Y:S01]  /*1a00*/  FFMA.FTZ R15, R8, R15, R52 ;  /* 0x0000000f080f7223 */ /* 0x000fe20000010034 */
        /* <DEDUP_REMOVED lines=9> */
[----:B------:R-:W-:Y:S01]  /*1aa0*/  FADD.FTZ R7, R7, R12 ;  /* 0x0000000c07077221 */ /* 0x000fe20000010000 */
[----:B------:R-:W-:Y:S01]  /*1ab0*/  FFMA.FTZ R13, R52, R51, R13 ;  /* 0x00000033340d7223 */ /* 0x000fe2000001000d */
[----:B------:R-:W-:Y:S01]  /*1ac0*/  FMUL.FTZ R51, R4, R55 ;  /* 0x0000003704337220 */ /* 0x000fe20000410000 */
[----:B------:R-:W-:Y:S01]  /*1ad0*/  FMUL.FTZ R22, R2, R11 ;  /* 0x0000000b02167220 */ /* 0x000fe20000410000 */
[----:B------:R-:W-:-:S03]  /*1ae0*/  FFMA.FTZ R12, R9, R12, R15 ;  /* 0x0000000c090c7223 */ /* 0x000fc6000001000f */
[----:B------:R-:W-:Y:S01]  /*1af0*/  FFMA.FTZ R13, R22, R51, R13 ;  /* 0x00000033160d7223 */ /* 0x000fe2000001000d */
[----:B------:R-:W-:Y:S01]  /*1b00*/  FFMA.FTZ R51, R3, R56, R12 ;  /* 0x0000003803337223 */ /* 0x000fe2000001000c */
[-C--:B------:R-:W-:Y:S01]  /*1b10*/  FFMA.FTZ R5, R52, R50.reuse, R5 ;  /* 0x0000003234057223 */ /* 0x080fe20000010005 */
[----:B------:R-:W-:Y:S02]  /*1b20*/  FADD.FTZ R10, R10, R50 ;  /* 0x000000320a0a7221 */ /* 0x000fe40000010000 */
[----:B------:R-:W-:Y:S01]  /*1b30*/  FFMA.FTZ R50, R8, R50, R51 ;  /* 0x0000003208327223 */ /* 0x000fe20000010033 */
[----:B------:R-:W-:-:S05]  /*1b40*/  SHF.L.U32 R51, R38, 0x10, RZ ;  /* 0x0000001026337819 */ /* 0x000fca00000006ff */
[----:B------:R-:W-:-:S04]  /*1b50*/  FADD.FTZ R51, -R14, R51 ;  /* 0x000000330e337221 */ /* 0x000fc80000010100 */
[----:B------:R-:W-:Y:S01]  /*1b60*/  FMUL.FTZ R21, R2, R51 ;  /* 0x0000003302157220 */ /* 0x000fe20000410000 */
[----:B------:R-:W-:Y:S02]  /*1b70*/  PRMT R15, R35, 0x7632, R15 ;  /* 0x00007632230f7816 */ /* 0x000fe4000000000f */
[----:B------:R-:W-:Y:S02]  /*1b80*/  PRMT R53, R37, 0x7632, R53 ;  /* 0x0000763225357816 */ /* 0x000fe40000000035 */
[----:B------:R-:W-:-:S03]  /*1b90*/  SHF.L.U32 R15, R15, 0x10, RZ ;  /* 0x000000100f0f7819 */ /* 0x000fc600000006ff */
[----:B------:R-:W-:Y:S02]  /*1ba0*/  IMAD.U32 R11, R53, 0x10000, RZ ;  /* 0x00010000350b7824 */ /* 0x000fe400078e00ff */
[----:B------:R-:W-:Y:S01]  /*1bb0*/  FADD.FTZ R15, -R14, R15 ;  /* 0x0000000f0e0f7221 */ /* 0x000fe20000010100 */
[----:B------:R-:W-:Y:S01]  /*1bc0*/  PRMT R52, R38, 0x7632, R52 ;  /* 0x0000763226347816 */ /* 0x000fe20000000034 */
[----:B------:R-:W-:Y:S02]  /*1bd0*/  FMUL.FTZ R12, R9, R11 ;  /* 0x0000000b090c7220 */ /* 0x000fe40000410000 */
[----:B------:R-:W-:Y:S01]  /*1be0*/  FMUL.FTZ R15, R2, R15 ;  /* 0x0000000f020f7220 */ /* 0x000fe20000410000 */
[----:B------:R-:W-:Y:S01]  /*1bf0*/  SHF.L.U32 R54, R40, 0x10, RZ ;  /* 0x0000001028367819 */ /* 0x000fe200000006ff */
[----:B------:R-:W-:Y:S01]  /*1c00*/  FFMA.FTZ R50, R4, R55, R50 ;  /* 0x0000003704327223 */ /* 0x000fe20000010032 */
[----:B------:R-:W-:Y:S02]  /*1c10*/  IMAD.U32 R52, R52, 0x10000, RZ ;  /* 0x0001000034347824 */ /* 0x000fe400078e00ff */
[C---:B------:R-:W-:Y:S01]  /*1c20*/  FFMA.FTZ R13, R15.reuse, R12, R13 ;  /* 0x0000000c0f0d7223 */ /* 0x040fe2000001000d */
[----:B------:R-:W-:Y:S01]  /*1c30*/  PRMT R12, R40, 0x7632, R12 ;  /* 0x00007632280c7816 */ /* 0x000fe2000000000c */
[-C--:B------:R-:W-:Y:S01]  /*1c40*/  FFMA.FTZ R6, R15, R11.reuse, R6 ;  /* 0x0000000b0f067223 */ /* 0x080fe20000010006 */
[----:B------:R-:W-:Y:S01]  /*1c50*/  FADD.FTZ R7, R7, R11 ;  /* 0x0000000b07077221 */ /* 0x000fe20000010000 */
[----:B------:R-:W-:Y:S01]  /*1c60*/  FFMA.FTZ R11, R9, R11, R50 ;  /* 0x0000000b090b7223 */ /* 0x000fe20000010032 */
[----:B------:R-:W-:Y:S01]  /*1c70*/  FMUL.FTZ R15, R3, R54 ;  /* 0x00000036030f7220 */ /* 0x000fe20000410000 */
[----:B------:R-:W-:Y:S01]  /*1c80*/  SHF.L.U32 R12, R12, 0x10, RZ ;  /* 0x000000100c0c7819 */ /* 0x000fe200000006ff */
[----:B------:R-:W-:Y:S01]  /*1c90*/  FADD.FTZ R52, -R14, R52 ;  /* 0x000000340e347221 */ /* 0x000fe20000010100 */
[----:B------:R-:W-:-:S02]  /*1ca0*/  SHF.L.U32 R50, R39, 0x10, RZ ;  /* 0x0000001027327819 */ /* 0x000fc400000006ff */
[----:B------:R-:W-:Y:S01]  /*1cb0*/  PRMT R51, R39, 0x7632, R51 ;  /* 0x0000763227337816 */ /* 0x000fe20000000033 */
[----:B------:R-:W-:Y:S01]  /*1cc0*/  FFMA.FTZ R13, R21, R15, R13 ;  /* 0x0000000f150d7223 */ /* 0x000fe2000001000d */
[----:B--2---:R-:W-:Y:S04]  /*1cd0*/  STL [R1+0x118], R26 ;  /* 0x0001181a01007387 */ /* 0x004fe80000100800 */
[----:B------:R-:W-:Y:S04]  /*1ce0*/  STL [R1+0x11c], R30 ;  /* 0x00011c1e01007387 */ /* 0x000fe80000100800 */
[----:B------:R-:W-:Y:S04]  /*1cf0*/  STL [R1+0x48], R25 ;  /* 0x0000481901007387 */ /* 0x000fe80000100800 */
[----:B------:R-:W-:Y:S04]  /*1d00*/  STL [R1+0x44], R23 ;  /* 0x0000441701007387 */ /* 0x000fe80000100800 */
[----:B------:R-:W-:Y:S04]  /*1d10*/  STL [R1+0x3c], R24 ;  /* 0x00003c1801007387 */ /* 0x000fe80000100800 */
[----:B------:R-:W-:Y:S04]  /*1d20*/  STL [R1+0x38], R22 ;  /* 0x0000381601007387 */ /* 0x000fe80000100800 */
[----:B------:R-:W-:Y:S04]  /*1d30*/  STL [R1+0x34], R21 ;  /* 0x0000341501007387 */ /* 0x000fe80000100800 */
[----:B------:R-:W2:Y:S01]  /*1d40*/  LDL.LU R29, [R1+0x40] ;  /* 0x00004000011d7983 */ /* 0x000ea20000300800 */
[----:B------:R-:W-:Y:S01]  /*1d50*/  FMUL.FTZ R52, R2, R52 ;  /* 0x0000003402347220 */ /* 0x000fe20000410000 */
[----:B------:R-:W-:Y:S01]  /*1d60*/  SHF.L.U32 R51, R51, 0x10, RZ ;  /* 0x0000001033337819 */ /* 0x000fe200000006ff */
[----:B------:R-:W-:Y:S01]  /*1d70*/  FMUL.FTZ R53, R8, R12 ;  /* 0x0000000c08357220 */ /* 0x000fe20000410000 */
[----:B------:R-:W-:-:S02]  /*1d80*/  IMAD.U32 R15, R41, 0x10000, RZ ;  /* 0x00010000290f7824 */ /* 0x000fc400078e00ff */
[----:B------:R-:W-:Y:S01]  /*1d90*/  FADD.FTZ R50, -R14, R50 ;  /* 0x000000320e327221 */ /* 0x000fe20000010100 */
[----:B------:R-:W-:Y:S01]  /*1da0*/  PRMT R61, R41, 0x7632, R61 ;  /* 0x00007632293d7816 */ /* 0x000fe2000000003d */
[C---:B------:R-:W-:Y:S01]  /*1db0*/  FFMA.FTZ R0, R52.reuse, R12, R5 ;  /* 0x0000000c34007223 */ /* 0x040fe20000010005 */
[----:B------:R-:W-:Y:S01]  /*1dc0*/  FFMA.FTZ R11, R3, R54, R11 ;  /* 0x00000036030b7223 */ /* 0x000fe2000001000b */
[----:B------:R-:W-:Y:S01]  /*1dd0*/  FFMA.FTZ R13, R52, R53, R13 ;  /* 0x00000035340d7223 */ /* 0x000fe2000001000d */
[----:B------:R-:W-:Y:S01]  /*1de0*/  FMUL.FTZ R5, R4, R15 ;  /* 0x0000000f04057220 */ /* 0x000fe20000410000 */
[----:B------:R-:W-:Y:S01]  /*1df0*/  FMUL.FTZ R17, R2, R50 ;  /* 0x0000003202117220 */ /* 0x000fe20000410000 */
[----:B------:R-:W-:Y:S01]  /*1e00*/  FADD.FTZ R51, -R14, R51 ;  /* 0x000000330e337221 */ /* 0x000fe20000010100 */
[----:B------:R-:W-:Y:S01]  /*1e10*/  FADD.FTZ R28, R10, R12 ;  /* 0x0000000c0a1c7221 */ /* 0x000fe20000010000 */
[----:B------:R-:W-:Y:S01]  /*1e20*/  SHF.L.U32 R61, R61, 0x10, RZ ;  /* 0x000000103d3d7819 */ /* 0x000fe200000006ff */
[----:B------:R-:W-:Y:S01]  /*1e30*/  FFMA.FTZ R12, R8, R12, R11 ;  /* 0x0000000c080c7223 */ /* 0x000fe2000001000b */
[----:B------:R-:W-:Y:S01]  /*1e40*/  FFMA.FTZ R11, R17, R5, R13 ;  /* 0x00000005110b7223 */ /* 0x000fe2000001000d */
[----:B------:R-:W-:Y:S01]  /*1e50*/  FMUL.FTZ R51, R2, R51 ;  /* 0x0000003302337220 */ /* 0x000fe20000410000 */
[----:B------:R-:W-:-:S02]  /*1e60*/  IMAD.U32 R13, R42, 0x10000, RZ ;  /* 0x000100002a0d7824 */ /* 0x000fc400078e00ff */
[-C--:B------:R-:W-:Y:S01]  /*1e70*/  FMUL.FTZ R10, R9, R61.reuse ;  /* 0x0000003d090a7220 */ /* 0x080fe20000410000 */
[----:B------:R-:W-:Y:S01]  /*1e80*/  SHF.L.U32 R5, R44, 0x10, RZ ;  /* 0x000000102c057819 */ /* 0x000fe200000006ff */
[C-C-:B------:R-:W-:Y:S01]  /*1e90*/  FFMA.FTZ R27, R51.reuse, R61, R6.reuse ;  /* 0x0000003d331b7223 */ /* 0x140fe20000010006 */
[----:B------:R-:W-:Y:S01]  /*1ea0*/  PRMT R6, R42, 0x7632, R6 ;  /* 0x000076322a067816 */ /* 0x000fe20000000006 */
[----:B------:R-:W-:Y:S01]  /*1eb0*/  FADD.FTZ R13, -R14, R13 ;  /* 0x0000000d0e0d7221 */ /* 0x000fe20000010100 */
[----:B------:R-:W-:Y:S01]  /*1ec0*/  FFMA.FTZ R11, R51, R10, R11 ;  /* 0x0000000a330b7223 */ /* 0x000fe2000001000b */
[----:B------:R-:W-:Y:S01]  /*1ed0*/  FMUL.FTZ R10, R3, R5 ;  /* 0x00000005030a7220 */ /* 0x000fe20000410000 */
[----:B------:R-:W-:Y:S01]  /*1ee0*/  SHF.L.U32 R6, R6, 0x10, RZ ;  /* 0x0000001006067819 */ /* 0x000fe200000006ff */
[----:B------:R-:W-:Y:S01]  /*1ef0*/  FMUL.FTZ R19, R2, R13 ;  /* 0x0000000d02137220 */ /* 0x000fe20000410000 */
[----:B------:R-:W-:Y:S01]  /*1f00*/  PRMT R50, R44, 0x7632, R50 ;  /* 0x000076322c327816 */ /* 0x000fe20000000032 */
[----:B------:R0:W-:Y:S02]  /*1f10*/  STL [R1+0xc], R0 ;  /* 0x00000c0001007387 */ /* 0x0001e40000100800 */
[----:B------:R-:W-:Y:S01]  /*1f20*/  FFMA.FTZ R11, R19, R10, R11 ;  /* 0x0000000a130b7223 */ /* 0x000fe2000001000b */
[----:B------:R-:W-:Y:S01]  /*1f30*/  FADD.FTZ R6, -R14, R6 ;  /* 0x000000060e067221 */ /* 0x000fe20000010100 */
[----:B------:R-:W-:Y:S01]  /*1f40*/  PRMT R10, R43, 0x7632, R10 ;  /* 0x000076322b0a7816 */ /* 0x000fe2000000000a */
[----:B------:R-:W-:-:S02]  /*1f50*/  IMAD.U32 R50, R50, 0x10000, RZ ;  /* 0x0001000032327824 */ /* 0x000fc400078e00ff */
[----:B0-----:R-:W-:Y:S01]  /*1f60*/  FADD.FTZ R0, R7, R61 ;  /* 0x0000003d07007221 */ /* 0x001fe20000010000 */
[----:B------:R-:W-:Y:S01]  /*1f70*/  SHF.L.U32 R7, R43, 0x10, RZ ;  /* 0x000000102b077819 */ /* 0x000fe200000006ff */
[----:B------:R-:W-:Y:S01]  /*1f80*/  FMUL.FTZ R51, R2, R6 ;  /* 0x0000000602337220 */ /* 0x000fe20000410000 */
[C---:B------:R-:W-:Y:S01]  /*1f90*/  SHF.L.U32 R6, R45.reuse, 0x10, RZ ;  /* 0x000000102d067819 */ /* 0x040fe200000006ff */
[----:B------:R-:W-:Y:S01]  /*1fa0*/  IMAD.U32 R10, R10, 0x10000, RZ ;  /* 0x000100000a0a7824 */ /* 0x000fe200078e00ff */
[----:B------:R-:W-:Y:S01]  /*1fb0*/  PRMT R52, R45, 0x7632, R52 ;  /* 0x000076322d347816 */ /* 0x000fe20000000034 */
[----:B------:R-:W-:Y:S01]  /*1fc0*/  FADD.FTZ R7, -R14, R7 ;  /* 0x000000070e077221 */ /* 0x000fe20000010100 */
[----:B------:R-:W-:Y:S01]  /*1fd0*/  FMUL.FTZ R13, R8, R50 ;  /* 0x00000032080d7220 */ /* 0x000fe20000410000 */
[----:B------:R-:W-:Y:S01]  /*1fe0*/  FFMA.FTZ R12, R4, R15, R12 ;  /* 0x0000000f040c7223 */ /* 0x000fe2000001000c */
[----:B------:R-:W-:Y:S01]  /*1ff0*/  FADD.FTZ R10, -R14, R10 ;  /* 0x0000000a0e0a7221 */ /* 0x000fe20000010100 */
[----:B------:R-:W-:Y:S01]  /*2000*/  FMUL.FTZ R20, R2, R7 ;  /* 0x0000000702147220 */ /* 0x000fe20000410000 */
[----:B------:R-:W-:Y:S01]  /*2010*/  FFMA.FTZ R11, R51, R13, R11 ;  /* 0x0000000d330b7223 */ /* 0x000fe2000001000b */
[----:B------:R-:W-:Y:S01]  /*2020*/  SHF.L.U32 R52, R52, 0x10, RZ ;  /* 0x0000001034347819 */ /* 0x000fe200000006ff */
[----:B------:R-:W-:Y:S01]  /*2030*/  FMUL.FTZ R7, R4, R6 ;  /* 0x0000000604077220 */ /* 0x000fe20000410000 */
[C---:B------:R-:W-:Y:S01]  /*2040*/  FFMA.FTZ R12, R9.reuse, R61, R12 ;  /* 0x0000003d090c7223 */ /* 0x040fe2000001000c */
[----:B------:R-:W-:Y:S01]  /*2050*/  FMUL.FTZ R53, R2, R10 ;  /* 0x0000000a02357220 */ /* 0x000fe20000410000 */
[----:B------:R-:W-:Y:S01]  /*2060*/  SHF.L.U32 R10, R46, 0x10, RZ ;  /* 0x000000102e0a7819 */ /* 0x000fe200000006ff */
[----:B------:R-:W-:Y:S01]  /*2070*/  FFMA.FTZ R11, R20, R7, R11 ;  /* 0x00000007140b7223 */ /* 0x000fe2000001000b */
[----:B------:R-:W-:Y:S01]  /*2080*/  FMUL.FTZ R7, R9, R52 ;  /* 0x0000003409077220 */ /* 0x000fe20000410000 */
[----:B------:R-:W-:Y:S01]  /*2090*/  FFMA.FTZ R12, R3, R5, R12 ;  /* 0x00000005030c7223 */ /* 0x000fe2000001000c */
[----:B------:R-:W-:Y:S01]  /*20a0*/  PRMT R61, R46, 0x7632, R61 ;  /* 0x000076322e3d7816 */ /* 0x000fe2000000003d */
[----:B------:R-:W-:Y:S01]  /*20b0*/  FADD.FTZ R10, -R14, R10 ;  /* 0x0000000a0e0a7221 */ /* 0x000fe20000010100 */
[----:B------:R-:W-:Y:S01]  /*20c0*/  FFMA.FTZ R11, R53, R7, R11 ;  /* 0x00000007350b7223 */ /* 0x000fe2000001000b */
[----:B------:R-:W-:Y:S01]  /*20d0*/  FFMA.FTZ R12, R8, R50, R12 ;  /* 0x00000032080c7223 */ /* 0x000fe2000001000c */
[C---:B------:R-:W-:Y:S01]  /*20e0*/  SHF.L.U32 R7, R48.reuse, 0x10, RZ ;  /* 0x0000001030077819 */ /* 0x040fe200000006ff */
[----:B------:R-:W-:Y:S01]  /*20f0*/  IMAD.U32 R61, R61, 0x10000, RZ ;  /* 0x000100003d3d7824 */ /* 0x000fe200078e00ff */
[----:B------:R-:W-:Y:S01]  /*2100*/  PRMT R13, R48, 0x7632, R13 ;  /* 0x00007632300d7816 */ /* 0x000fe2000000000d */
[----:B------:R-:W-:Y:S01]  /*2110*/  FMUL.FTZ R18, R2, R10 ;  /* 0x0000000a02127220 */ /* 0x000fe20000410000 */
[----:B------:R-:W-:Y:S01]  /*2120*/  FFMA.FTZ R10, R4, R6, R12 ;  /* 0x00000006040a7223 */ /* 0x000fe2000001000c */
[----:B------:R-:W-:Y:S01]  /*2130*/  FMUL.FTZ R12, R3, R7 ;  /* 0x00000007030c7220 */ /* 0x000fe20000410000 */
[----:B------:R-:W-:Y:S01]  /*2140*/  SHF.L.U32 R13, R13, 0x10, RZ ;  /* 0x000000100d0d7819 */ /* 0x000fe200000006ff */
[----:B------:R-:W-:Y:S01]  /*2150*/  FADD.FTZ R61, -R14, R61 ;  /* 0x0000003d0e3d7221 */ /* 0x000fe20000010100 */
[----:B------:R-:W-:Y:S01]  /*2160*/  FFMA.FTZ R10, R9, R52, R10 ;  /* 0x00000034090a7223 */ /* 0x000fe2000001000a */
[----:B------:R-:W-:-:S02]  /*2170*/  FFMA.FTZ R11, R18, R12, R11 ;  /* 0x0000000c120b7223 */ /* 0x000fc4000001000b */
[----:B------:R-:W-:Y:S01]  /*2180*/  FMUL.FTZ R61, R2, R61 ;  /* 0x0000003d023d7220 */ /* 0x000fe20000410000 */
[----:B------:R-:W-:Y:S01]  /*2190*/  FMUL.FTZ R12, R8, R13 ;  /* 0x0000000d080c7220 */ /* 0x000fe20000410000 */
[----:B------:R-:W-:-:S03]  /*21a0*/  FFMA.FTZ R10, R3, R7, R10 ;  /* 0x00000007030a7223 */ /* 0x000fc6000001000a */
        /* <DEDUP_REMOVED lines=16> */
[----:B------:R-:W-:Y:S01]  /*22b0*/  FMUL.FTZ R9, R2, R30 ;  /* 0x0000001e02097220 */ /* 0x000fe20000410000 */
[----:B------:R-:W-:Y:S03]  /*22c0*/  STL [R1+0x28], R17 ;  /* 0x0000281101007387 */ /* 0x000fe60000100800 */
[----:B------:R-:W-:Y:S01]  /*22d0*/  FFMA.FTZ R11, R9, R11, R26 ;  /* 0x0000000b090b7223 */ /* 0x000fe2000001001a */
[----:B------:R-:W-:Y:S04]  /*22e0*/  STL [R1+0x24], R19 ;  /* 0x0000241301007387 */ /* 0x000fe80000100800 */
[----:B------:R-:W-:Y:S04]  /*22f0*/  STL [R1+0x20], R20 ;  /* 0x0000201401007387 */ /* 0x000fe80000100800 */
[----:B------:R-:W-:Y:S04]  /*2300*/  STL [R1+0x1c], R18 ;  /* 0x00001c1201007387 */ /* 0x000fe80000100800 */
[----:B------:R-:W-:Y:S04]  /*2310*/  STL [R1+0x10], R16 ;  /* 0x0000101001007387 */ /* 0x000fe80000100800 */
[----:B------:R0:W5:Y:S04]  /*2320*/  LDL.LU R30, [R1+0x11c] ;  /* 0x00011c00011e7983 */ /* 0x0001680000300800 */
[----:B------:R-:W3:Y:S04]  /*2330*/  LDL.LU R26, [R1+0x118] ;  /* 0x00011800011a7983 */ /* 0x000ee80000300800 */
[----:B--2---:R1:W-:Y:S04]  /*2340*/  STS.64 [R29], R10 ;  /* 0x0000000a1d007388 */ /* 0x0043e80000000a00 */
[----:B-1----:R-:W2:Y:S04]  /*2350*/  LDL.LU R29, [R1+0x114] ;  /* 0x00011400011d7983 */ /* 0x002ea80000300800 */
[----:B------:R-:W4:Y:S01]  /*2360*/  LDL.LU R11, [R1+0xc] ;  /* 0x00000c00010b7983 */ /* 0x000f220000300800 */
[----:B------:R-:W-:Y:S01]  /*2370*/  FFMA.FTZ R53, R53, R52, R27 ;  /* 0x0000003435357223 */ /* 0x000fe2000001001b */
[----:B------:R-:W-:Y:S01]  /*2380*/  FADD.FTZ R52, R0, R52 ;  /* 0x0000003400347221 */ /* 0x000fe20000010000 */
[----:B------:R-:W-:Y:S01]  /*2390*/  UIADD3 UR9, UP0, UR11, 0x8, URZ ;  /* 0x000000080b097890 */ /* 0x000fe2000ff1e03f */
[----:B------:R-:W-:Y:S01]  /*23a0*/  BAR.SYNC.DEFER_BLOCKING 0x0 ;  /* 0x0000000000007b1d */ /* 0x000fe20000010000 */
[----:B----4-:R-:W-:Y:S01]  /*23b0*/  FFMA.FTZ R10, R51, R50, R11 ;  /* 0x00000032330a7223 */ /* 0x010fe2000001000b */
[----:B------:R-:W-:-:S04]  /*23c0*/  FADD.FTZ R11, R28, R50 ;  /* 0x000000321c0b7221 */ /* 0x000fc80000010000 */
[----:B------:R-:W4:Y:S04]  /*23d0*/  LDL R51, [R1+0x60] ;  /* 0x0000600001337983 */ /* 0x000f280000100800 */
[----:B------:R-:W4:Y:S04]  /*23e0*/  LDL.LU R28, [R1+0x110] ;  /* 0x00011000011c7983 */ /* 0x000f280000300800 */
[----:B------:R-:W3:Y:S04]  /*23f0*/  LDL.LU R50, [R1+0x30] ;  /* 0x0000300001327983 */ /* 0x000ee80000300800 */
[----:B------:R-:W2:Y:S04]  /*2400*/  LDL.LU R27, [R1+0x10c] ;  /* 0x00010c00011b7983 */ /* 0x000ea80000300800 */
[----:B------:R-:W2:Y:S02]  /*2410*/  LDL.LU R0, [R1+0x108] ;  /* 0x0001080001007983 */ /* 0x000ea40000300800 */
[----:B--2---:R-:W-:-:S02]  /*2420*/  FFMA.FTZ R29, R29, R0, R27 ;  /* 0x000000001d1d7223 */ /* 0x004fc4000001001b */
[----:B------:R-:W4:Y:S01]  /*2430*/  LDL.LU R27, [R1+0x104] ;  /* 0x00010400011b7983 */ /* 0x000f220000300800 */
[----:B------:R-:W-:Y:S01]  /*2440*/  FADD.FTZ R11, R11, R13 ;  /* 0x0000000d0b0b7221 */ /* 0x000fe20000010000 */
[----:B------:R-:W-:Y:S01]  /*2450*/  FFMA.FTZ R10, R61, R13, R10 ;  /* 0x0000000d3d0a7223 */ /* 0x000fe2000001000a */
[----:B------:R-:W-:Y:S01]  /*2460*/  FADD.FTZ R13, R52, R12 ;  /* 0x0000000c340d7221 */ /* 0x000fe20000010000 */
[----:B------:R-:W-:Y:S01]  /*2470*/  FFMA.FTZ R12, R9, R12, R53 ;  /* 0x0000000c090c7223 */ /* 0x000fe20000010035 */
[----:B----4-:R-:W-:Y:S01]  /*2480*/  FFMA.FTZ R51, R51, R27, R28 ;  /* 0x0000001b33337223 */ /* 0x010fe2000001001c */
[----:B---3--:R-:W-:Y:S01]  /*2490*/  FADD.FTZ R50, R27, R50 ;  /* 0x000000321b327221 */ /* 0x008fe20000010000 */
[----:B------:R-:W2:Y:S04]  /*24a0*/  LDL.LU R28, [R1+0x100] ;  /* 0x00010000011c7983 */ /* 0x000ea80000300800 */
[----:B------:R-:W3:Y:S04]  /*24b0*/  LDL.LU R27, [R1+0xfc] ;  /* 0x0000fc00011b7983 */ /* 0x000ee80000300800 */
[----:B------:R-:W4:Y:S04]  /*24c0*/  LDL R52, [R1+0x5c] ;  /* 0x00005c0001347983 */ /* 0x000f280000100800 */
[----:B------:R-:W4:Y:S01]  /*24d0*/  LDL R53, [R1+0x58] ;  /* 0x0000580001357983 */ /* 0x000f220000100800 */
[----:B------:R-:W-:Y:S01]  /*24e0*/  FADD.FTZ R26, R0, R26 ;  /* 0x0000001a001a7221 */ /* 0x000fe20000010000 */
[----:B--2---:R-:W-:-:S03]  /*24f0*/  FADD.FTZ R50, R50, R28 ;  /* 0x0000001c32327221 */ /* 0x004fc60000010000 */
[----:B---3--:R-:W-:Y:S02]  /*2500*/  FADD.FTZ R9, R26, R27 ;  /* 0x0000001b1a097221 */ /* 0x008fe40000010000 */
[----:B------:R-:W2:Y:S01]  /*2510*/  LDL.LU R26, [R1+0xf8] ;  /* 0x0000f800011a7983 */ /* 0x000ea20000300800 */
[----:B----4-:R-:W-:-:S03]  /*2520*/  FFMA.FTZ R52, R52, R27, R29 ;  /* 0x0000001b34347223 */ /* 0x010fc6000001001d */
[----:B------:R0:W5:Y:S01]  /*2530*/  LDL.LU R29, [R1+0xf4] ;  /* 0x0000f400011d7983 */ /* 0x0001620000300800 */
[----:B------:R-:W-:-:S03]  /*2540*/  FFMA.FTZ R51, R53, R28, R51 ;  /* 0x0000001c35337223 */ /* 0x000fc60000010033 */
[----:B------:R0:W5:Y:S04]  /*2550*/  LDL.LU R27, [R1+0xf0] ;  /* 0x0000f000011b7983 */ /* 0x0001680000300800 */
[----:B------:R-:W3:Y:S01]  /*2560*/  LDL.LU R28, [R1+0xec] ;  /* 0x0000ec00011c7983 */ /* 0x000ee20000300800 */
        /* <DEDUP_REMOVED lines=8> */
[----:B------:R-:W1:Y:S02]  /*25f0*/  S2R R61, SR_TID.X ;  /* 0x00000000003d7919 */ /* 0x000e640000002100 */
[----:B------:R-:W-:Y:S01]  /*2600*/  FADD.FTZ R9, R9, R5 ;  /* 0x0000000509097221 */ /* 0x000fe20000010000 */
[----:B------:R-:W-:Y:S01]  /*2610*/  FADD.FTZ R50, R50, R6 ;  /* 0x0000000632327221 */ /* 0x000fe20000010000 */
[----:B------:R-:W-:Y:S02]  /*2620*/  UIADD3.X UR10, URZ, UR5, URZ, UP0, !UPT ;  /* 0x000000053f0a7290 */ /* 0x000fe400087fe43f */
[----:B------:R-:W-:Y:S01]  /*2630*/  FADD.FTZ R53, R9, R7 ;  /* 0x0000000709357221 */ /* 0x000fe20000010000 */
[----:B------:R-:W-:Y:S01]  /*2640*/  FADD.FTZ R50, R50, R8 ;  /* 0x0000000832327221 */ /* 0x000fe20000010000 */
[----:B------:R-:W-:-:S04]  /*2650*/  UISETP.GE.U32.AND UP0, UPT, UR9, UR16, UPT ;  /* 0x000000100900728c */ /* 0x000fc8000bf06070 */
[----:B------:R-:W-:-:S06]  /*2660*/  UISETP.GE.AND.EX UP0, UPT, UR10, UR7, UPT, UP0 ;  /* 0x000000070a00728c */ /* 0x000fcc000bf06300 */
[----:B------:R-:W-:Y:S02]  /*2670*/  PLOP3.LUT P0, PT, PT, PT, UP0, 0x80, 0x0 ;  /* 0x000000000000781c */ /* 0x000fe40003f0f008 */
[----:B-1----:R-:W-:Y:S01]  /*2680*/  ISETP.GT.U32.AND P1, PT, R61, 0x1f, PT ;  /* 0x0000001f3d00780c */ /* 0x002fe20003f24070 */
[----:B--2---:R-:W-:-:S04]  /*2690*/  FFMA.FTZ R51, R26, R59, R51 ;  /* 0x0000003b1a337223 */ /* 0x004fc80000010033 */
[----:B------:R-:W-:Y:S01]  /*26a0*/  FFMA.FTZ R51, R23, R57, R51 ;  /* 0x0000003917337223 */ /* 0x000fe20000010033 */
[----:B---3--:R-:W-:-:S03]  /*26b0*/  FFMA.FTZ R52, R28, R60, R52 ;  /* 0x0000003c1c347223 */ /* 0x008fc60000010034 */
[----:B------:R-:W-:Y:S01]  /*26c0*/  FFMA.FTZ R51, R22, R55, R51 ;  /* 0x0000003716337223 */ /* 0x000fe20000010033 */
[----:B------:R0:W5:Y:S01]  /*26d0*/  LDL.LU R28, [R1+0xe8] ;  /* 0x0000e800011c7983 */ /* 0x0001620000300800 */
[----:B------:R-:W-:Y:S02]  /*26e0*/  FFMA.FTZ R52, R25, R58, R52 ;  /* 0x0000003a19347223 */ /* 0x000fe40000010034 */
[----:B------:R-:W-:Y:S01]  /*26f0*/  FFMA.FTZ R51, R17, R15, R51 ;  /* 0x0000000f11337223 */ /* 0x000fe20000010033 */
[----:B------:R0:W5:Y:S01]  /*2700*/  LDL.LU R26, [R1+0xe4] ;  /* 0x0000e400011a7983 */ /* 0x0001620000300800 */
[----:B------:R-:W-:-:S03]  /*2710*/  FFMA.FTZ R52, R24, R56, R52 ;  /* 0x0000003818347223 */ /* 0x000fc60000010034 */
        /* <DEDUP_REMOVED lines=10> */
[----:B------:R0:W5:Y:S04]  /*27c0*/  LDL.LU R17, [R1+0xcc] ;  /* 0x0000cc0001117983 */ /* 0x0001680000300800 */
[----:B------:R0:W5:Y:S04]  /*27d0*/  LDL.LU R19, [R1+0xc8] ;  /* 0x0000c80001137983 */ /* 0x0001680000300800 */
[----:B------:R0:W5:Y:S04]  /*27e0*/  LDL.LU R20, [R1+0xc4] ;  /* 0x0000c40001147983 */ /* 0x0001680000300800 */
[----:B------:R0:W5:Y:S04]  /*27f0*/  LDL.LU R18, [R1+0xc0] ;  /* 0x0000c00001127983 */ /* 0x0001680000300800 */
[----:B------:R0:W5:Y:S04]  /*2800*/  LDL.LU R16, [R1+0xb8] ;  /* 0x0000b80001107983 */ /* 0x0001680000300800 */
[----:B------:R0:W-:Y:S04]  /*2810*/  STL [R1+0x18], R53 ;  /* 0x0000183501007387 */ /* 0x0001e80000100800 */
[----:B------:R0:W-:Y:S04]  /*2820*/  STL [R1+0x14], R52 ;  /* 0x0000143401007387 */ /* 0x0001e80000100800 */
[----:B------:R0:W-:Y:S04]  /*2830*/  STL [R1+0x30], R50 ;  /* 0x0000303201007387 */ /* 0x0001e80000100800 */
[----:B------:R0:W-:Y:S01]  /*2840*/  STL [R1+0x2c], R9 ;  /* 0x00002c0901007387 */ /* 0x0001e20000100800 */
[----:B------:R-:W-:Y:S05]  /*2850*/  @!P0 BRA `(.L_x_389) ;  /* 0x0000000000fc8947 */ /* 0x000fea0003800000 */
[----:B------:R1:W-:Y:S04]  /*2860*/  STL.64 [R1+0xc8], R4 ;  /* 0x0000c80401007387 */ /* 0x0003e80000100a00 */
[----:B------:R2:W-:Y:S04]  /*2870*/  STL.64 [R1+0xc0], R2 ;  /* 0x0000c00201007387 */ /* 0x0005e80000100a00 */
[----:B------:R3:W-:Y:S01]  /*2880*/  STL [R1+0xb8], R0 ;  /* 0x0000b80001007387 */ /* 0x0007e20000100800 */
[----:B-1----:R-:W-:-:S03]  /*2890*/  MOV R5, R53 ;  /* 0x0000003500057202 */ /* 0x002fc60000000f00 */
[----:B0-----:R-:W4:Y:S01]  /*28a0*/  LDL R53, [R1+0xb4] ;  /* 0x0000b40001357983 */ /* 0x001f220000100800 */
[----:B------:R-:W-:Y:S01]  /*28b0*/  MOV R4, R52 ;  /* 0x0000003400047202 */ /* 0x000fe20000000f00 */
[----:B------:R-:W0:Y:S01]  /*28c0*/  S2UR UR15, SR_CgaCtaId ;  /* 0x00000000000f79c3 */ /* 0x000e220000008800 */
[----:B------:R-:W-:Y:S01]  /*28d0*/  UMOV UR5, 0x400 ;  /* 0x0000040000057882 */ /* 0x000fe20000000000 */
[----:B------:R-:W4:Y:S01]  /*28e0*/  LDL R52, [R1+0xb0] ;  /* 0x0000b00001347983 */ /* 0x000f220000100800 */
[----:B--2---:R-:W-:Y:S01]  /*28f0*/  MOV R3, R50 ;  /* 0x0000003200037202 */ /* 0x004fe20000000f00 */
[----:B------:R-:W-:Y:S01]  /*2900*/  IMAD.MOV.U32 R2, RZ, RZ, R9 ;  /* 0x000000ffff027224 */ /* 0x000fe200078e0009 */
[----:B------:R-:W-:Y:S01]  /*2910*/  SHF.L.U32 R50, R61, 0x1, RZ ;  /* 0x000000013d327819 */ /* 0x000fe200000006ff */
[----:B---3--:R-:W1:Y:S03]  /*2920*/  S2R R0, SR_TID.X ;  /* 0x0000000000007919 */ /* 0x008e660000002100 */
[----:B------:R-:W-:Y:S01]  /*2930*/  LOP3.LUT R50, R50, 0x18, RZ, 0xc0, !PT ;  /* 0x0000001832327812 */ /* 0x000fe200078ec0ff */
[----:B0-----:R-:W-:-:S06]  /*2940*/  ULEA UR5, UR15, UR5, 0x18 ;  /* 0x000000050f057291 */ /* 0x001fcc000f8ec03f */
[----:B------:R-:W-:-:S05]  /*2950*/  LEA R9, R61, UR5, 0x5 ;  /* 0x000000053d097c11 */ /* 0x000fca000f8e28ff */
[----:B------:R-:W-:-:S05]  /*2960*/  IMAD.IADD R51, R9, 0x1, R50 ;  /* 0x0000000109337824 */ /* 0x000fca00078e0232 */
[----:B------:R0:W-:Y:S02]  /*2970*/  STS.64 [R51], R4 ;  /* 0x0000000433007388 */ /* 0x0001e40000000a00 */
[----:B0-----:R-:W-:Y:S02]  /*2980*/  LOP3.LUT R51, R50, 0x8, RZ, 0x3c, !PT ;  /* 0x0000000832337812 */ /* 0x001fe400078e3cff */
[----:B------:R2:W5:Y:S02]  /*2990*/  LDL.LU.64 R4, [R1+0xc8] ;  /* 0x0000c80001047983 */ /* 0x0005640000300a00 */
[----:B------:R-:W-:-:S05]  /*29a0*/  IADD3 R51, R9, R51, RZ ;  /* 0x0000003309337210 */ /* 0x000fca0007ffe0ff */
[----:B------:R0:W-:Y:S02]  /*29b0*/  STS.64 [R51], R10 ;  /* 0x0000000a33007388 */ /* 0x0001e40000000a00 */
[C---:B0-----:R-:W-:Y:S02]  /*29c0*/  LOP3.LUT R51, R50.reuse, 0x10, RZ, 0x3c, !PT ;  /* 0x0000001032337812 */ /* 0x041fe400078e3cff */
[----:B------:R-:W-:Y:S02]  /*29d0*/  LOP3.LUT R50, R50, 0x18, RZ, 0x3c, !PT ;  /* 0x0000001832327812 */ /* 0x000fe400078e3cff */
[----:B------:R-:W-:-:S03]  /*29e0*/  IADD3 R51, R9, R51, RZ ;  /* 0x0000003309337210 */ /* 0x000fc60007ffe0ff */
[----:B------:R-:W-:Y:S02]  /*29f0*/  IMAD.IADD R50, R9, 0x1, R50 ;  /* 0x0000000109327824 */ /* 0x000fe400078e0232 */
[----:B------:R1:W-:Y:S04]  /*2a00*/  STS.64 [R51], R2 ;  /* 0x0000000233007388 */ /* 0x0003e80000000a00 */
[----:B------:R4:W-:Y:S01]  /*2a10*/  STS.64 [R50], R12 ;  /* 0x0000000c32007388 */ /* 0x0009e20000000a00 */
[----:B-1----:R-:W-:-:S03]  /*2a20*/  SHF.R.S32.HI R51, RZ, 0x1f, R0 ;  /* 0x0000001fff337819 */ /* 0x002fc60000011400 */
[----:B------:R2:W5:Y:S01]  /*2a30*/  LDL.LU.64 R2, [R1+0xc0] ;  /* 0x0000c00001027983 */ /* 0x0005620000300a00 */
[----:B------:R-:W-:-:S03]  /*2a40*/  LEA.HI R51, R51, R0, RZ, 0x2 ;  /* 0x0000000033337211 */ /* 0x000fc600078f10ff */
[----:B------:R2:W5:Y:S01]  /*2a50*/  LDL.LU R0, [R1+0xb8] ;  /* 0x0000b80001007983 */ /* 0x0005620000300800 */
[----:B------:R-:W-:-:S04]  /*2a60*/  SHF.R.S32.HI R51, RZ, 0x2, R51 ;  /* 0x00000002ff337819 */ /* 0x000fc80000011433 */
[----:B------:R-:W-:Y:S01]  /*2a70*/  LEA R9, R51, UR5, 0x5 ;  /* 0x0000000533097c11 */ /* 0x000fe2000f8e28ff */
[----:B------:R-:W-:Y:S03]  /*2a80*/  BAR.SYNC.DEFER_BLOCKING 0x0 ;  /* 0x0000000000007b1d */ /* 0x000fe60000010000 */
[-C--:B----4-:R-:W-:Y:S02]  /*2a90*/  LEA R50, R53, R9.reuse, 0x3 ;  /* 0x0000000935327211 */ /* 0x090fe400078e18ff */
[----:B------:R-:W-:-:S04]  /*2aa0*/  LEA R52, R52, R9, 0x3 ;  /* 0x0000000934347211 */ /* 0x000fc800078e18ff */
[----:B------:R-:W0:Y:S04]  /*2ab0*/  LDS.64 R50, [R50] ;  /* 0x0000000032327984 */ /* 0x000e280000000a00 */
[----:B------:R-:W1:Y:S01]  /*2ac0*/  LDS.64 R52, [R52+0xa00] ;  /* 0x000a000034347984 */ /* 0x000e620000000a00 */
[----:B0-----:R-:W-:-:S04]  /*2ad0*/  FADD.FTZ R50, RZ, R50 ;  /* 0x00000032ff327221 */ /* 0x001fc80000010000 */
[----:B-1----:R-:W-:Y:S02]  /*2ae0*/  FADD.FTZ R52, R50, R52 ;  /* 0x0000003432347221 */ /* 0x002fe40000010000 */
[----:B------:R-:W3:Y:S01]  /*2af0*/  LDL R50, [R1+0xac] ;  /* 0x0000ac0001327983 */ /* 0x000ee20000100800 */
[----:B------:R-:W-:-:S04]  /*2b00*/  FADD.FTZ R51, RZ, R51 ;  /* 0x00000033ff337221 */ /* 0x000fc80000010000 */
[----:B------:R-:W-:Y:S01]  /*2b10*/  FADD.FTZ R53, R51, R53 ;  /* 0x0000003533357221 */ /* 0x000fe20000010000 */
[----:B---3--:R-:W-:-:S06]  /*2b20*/  IMAD R50, R50, 0x8, R9 ;  /* 0x0000000832327824 */ /* 0x008fcc00078e0209 */
[----:B------:R-:W0:Y:S02]  /*2b30*/  LDS.64 R50, [R50+0x1400] ;  /* 0x0014000032327984 */ /* 0x000e240000000a00 */
[----:B0-----:R-:W-:Y:S02]  /*2b40*/  FADD.FTZ R52, R52, R50 ;  /* 0x0000003234347221 */ /* 0x001fe40000010000 */
[----:B------:R-:W3:Y:S01]  /*2b50*/  LDL R50, [R1+0xa8] ;  /* 0x0000a80001327983 */ /* 0x000ee20000100800 */
[----:B------:R-:W-:Y:S01]  /*2b60*/  FADD.FTZ R53, R53, R51 ;  /* 0x0000003335357221 */ /* 0x000fe20000010000 */
[----:B------:R-:W-:-:S04]  /*2b70*/  USHF.R.U32.HI UR5, URZ, 0x2, UR6 ;  /* 0x000000023f057899 */ /* 0x000fc80008011606 */
[----:B------:R-:W-:-:S04]  /*2b80*/  USHF.L.U32 UR5, UR5, 0x5, URZ ;  /* 0x0000000505057899 */ /* 0x000fc8000800063f */
[----:B------:R-:W-:Y:S01]  /*2b90*/  ULOP3.LUT UR5, UR5, 0xffffffe0, UR17, 0xe2, !UPT ;  /* 0xffffffe005057892 */ /* 0x000fe2000f8ee211 */
[----:B---3--:R-:W-:-:S06]  /*2ba0*/  LEA R50, R50, R9, 0x3 ;  /* 0x0000000932327211 */ /* 0x008fcc00078e18ff */
[----:B------:R-:W0:Y:S01]  /*2bb0*/  LDS.64 R50, [R50+0x1e00] ;  /* 0x001e000032327984 */ /* 0x000e220000000a00 */
[----:B------:R-:W-:-:S05]  /*2bc0*/  MOV R9, UR5 ;  /* 0x0000000500097c02 */ /* 0x000fca0008000f00 */
[----:B------:R-:W-:-:S04]  /*2bd0*/  IMAD R9, R9, 0x500, R61 ;  /* 0x0000050009097824 */ /* 0x000fc800078e023d */
[----:B------:R-:W-:-:S05]  /*2be0*/  VIADD R9, R9, UR14 ;  /* 0x0000000e09097c36 */ /* 0x000fca0008000000 */
[----:B------:R-:W-:Y:S01]  /*2bf0*/  SHF.L.U32 R9, R9, 0x1, RZ ;  /* 0x0000000109097819 */ /* 0x000fe200000006ff */
[----:B0-----:R-:W-:Y:S01]  /*2c00*/  FADD.FTZ R51, R53, R51 ;  /* 0x0000003335337221 */ /* 0x001fe20000010000 */
[----:B------:R-:W-:Y:S02]  /*2c10*/  FADD.FTZ R50, R52, R50 ;  /* 0x0000003234327221 */ /* 0x000fe40000010000 */
[----:B------:R-:W0:Y:S02]  /*2c20*/  LDC.64 R52, c[0x0][0x260] ;  /* 0x00009800ff347b82 */ /* 0x000e240000000a00 */
[----:B0-----:R-:W-:-:S05]  /*2c30*/  IMAD.WIDE.U32 R52, R9, 0x4, R52 ;  /* 0x0000000409347825 */ /* 0x001fca00078e0034 */
[----:B------:R2:W-:Y:S02]  /*2c40*/  STG.E.64 desc[UR12][R52.64+0x8000], R50 ;  /* 0x0080003234007986 */ /* 0x0005e4000c101b0c */
.L_x_389:
[----:B------:R-:W-:Y:S01]  /*2c50*/  BSSY B0, `(.L_x_390) ;  /* 0x000006e000007945 */ /* 0x000fe20003800000 */
[----:B0-2---:R-:W-:Y:S01]  /*2c60*/  HFMA2.MMA R50, -RZ, RZ, 0, 0 ;  /* 0x00000000ff327435 */ /* 0x005fe200000001ff */
[----:B------:R-:W-:Y:S02]  /*2c70*/  IMAD.MOV.U32 R9, RZ, RZ, RZ ;  /* 0x000000ffff097224 */ /* 0x000fe400078e00ff */
[----:B------:R-:W-:Y:S08]  /*2c80*/  @P1 BRA `(.L_x_391) ;  /* 0x0000000400a81947 */ /* 0x000ff00003800000 */
[----:B------:R-:W-:Y:S01]  /*2c90*/  USHF.L.U32 UR5, UR11, 0x3, URZ ;  /* 0x000000030b057899 */ /* 0x000fe2000800063f */
[----:B------:R-:W-:Y:S02]  /*2ca0*/  MOV R50, 0x28 ;  /* 0x0000002800327802 */ /* 0x000fe40000000f00 */
[----:B------:R-:W-:Y:S01]  /*2cb0*/  MOV R51, 0x28 ;  /* 0x0000002800337802 */ /* 0x000fe20000000f00 */
        /* <DEDUP_REMOVED lines=8> */
[----:B------:R-:W-:Y:S02]  /*2d40*/  IMAD R50, R50, R51, UR8 ;  /* 0x0000000832327e24 */ /* 0x000fe4000f8e0233 */
[----:B------:R-:W-:Y:S02]  /*2d50*/  VIADD R51, R9, 0x4 ;  /* 0x0000000409337836 */ /* 0x000fe40000000000 */
[----:B------:R-:W-:-:S03]  /*2d60*/  IMAD.IADD R50, R50, 0x1, R61 ;  /* 0x0000000132327824 */ /* 0x000fc600078e023d */
[----:B------:R-:W-:-:S04]  /*2d70*/  SHF.R.S32.HI R52, RZ, 0x1f, R51 ;  /* 0x0000001fff347819 */ /* 0x000fc80000011433 */
[----:B------:R-:W-:Y:S02]  /*2d80*/  LEA.HI R52, R52, R51, RZ, 0x2 ;  /* 0x0000003334347211 */ /* 0x000fe400078f10ff */
[----:B------:R-:W-:Y:S02]  /*2d90*/  MOV R51, 0x28 ;  /* 0x0000002800337802 */ /* 0x000fe40000000f00 */
[----:B------:R-:W-:-:S05]  /*2da0*/  SHF.R.S32.HI R52, RZ, 0x2, R52 ;  /* 0x00000002ff347819 */ /* 0x000fca0000011434 */
[----:B------:R-:W-:Y:S02]  /*2db0*/  IMAD R52, R52, R51, UR8 ;  /* 0x0000000834347e24 */ /* 0x000fe4000f8e0233 */
[----:B------:R-:W0:Y:S03]  /*2dc0*/  LDS.64 R50, [R50] ;  /* 0x0000000032327984 */ /* 0x000e260000000a00 */
[----:B------:R-:W-:-:S06]  /*2dd0*/  IADD3 R52, R61, R52, RZ ;  /* 0x000000343d347210 */ /* 0x000fcc0007ffe0ff */
        /* <DEDUP_REMOVED lines=8> */
[----:B------:R-:W-:-:S03]  /*2e60*/  IMAD.MOV.U32 R50, RZ, RZ, 0x28 ;  /* 0x00000028ff327424 */ /* 0x000fc600078e00ff */
[----:B------:R-:W-:-:S05]  /*2e70*/  SHF.R.S32.HI R51, RZ, 0x2, R51 ;  /* 0x00000002ff337819 */ /* 0x000fca0000011433 */
[----:B------:R-:W-:-:S05]  /*2e80*/  IMAD R51, R51, R50, UR8 ;  /* 0x0000000833337e24 */ /* 0x000fca000f8e0232 */
[----:B------:R-:W-:-:S06]  /*2e90*/  IADD3 R51, R61, R51, RZ ;  /* 0x000000333d337210 */ /* 0x000fcc0007ffe0ff */
[----:B------:R-:W0:Y:S02]  /*2ea0*/  LDS.64 R50, [R51] ;  /* 0x0000000033327984 */ /* 0x000e240000000a00 */
[----:B0-----:R-:W-:Y:S01]  /*2eb0*/  FADD.FTZ R52, R52, R50 ;  /* 0x0000003234347221 */ /* 0x001fe20000010000 */
        /* <DEDUP_REMOVED lines=51> */
[----:B------:R-:W-:Y:S01]  /*31f0*/  FADD.FTZ R53, R53, R51 ;  /* 0x0000003335357221 */ /* 0x000fe20000010000 */
[----:B------:R-:W-:Y:S02]  /*3200*/  IADD3 R9, R9, 0x24, RZ ;  /* 0x0000002409097810 */ /* 0x000fe40007ffe0ff */
        /* <DEDUP_REMOVED lines=8> */
[----:B------:R-:W-:Y:S01]  /*3290*/  SHF.R.S32.HI R50, RZ, 0x1f, R9 ;  /* 0x0000001fff327819 */ /* 0x000fe20000011409 */
[----:B------:R-:W-:-:S03]  /*32a0*/  FADD.FTZ R53, R53, R51 ;  /* 0x0000003335357221 */ /* 0x000fc60000010000 */
[----:B------:R-:W-:Y:S01]  /*32b0*/  LEA.HI R50, R50, R9, RZ, 0x2 ;  /* 0x0000000932327211 */ /* 0x000fe200078f10ff */
[----:B------:R-:W-:-:S03]  /*32c0*/  IMAD.MOV.U32 R9, RZ, RZ, 0x28 ;  /* 0x00000028ff097424 */ /* 0x000fc600078e00ff */
[----:B------:R-:W-:-:S05]  /*32d0*/  SHF.R.S32.HI R50, RZ, 0x2, R50 ;  /* 0x00000002ff327819 */ /* 0x000fca0000011432 */
[----:B------:R-:W-:-:S05]  /*32e0*/  IMAD R50, R50, R9, UR8 ;  /* 0x0000000832327e24 */ /* 0x000fca000f8e0209 */
[----:B------:R-:W-:-:S06]  /*32f0*/  IADD3 R50, R61, R50, RZ ;  /* 0x000000323d327210 */ /* 0x000fcc0007ffe0ff */
[----:B------:R-:W0:Y:S02]  /*3300*/  LDS.64 R50, [R50] ;  /* 0x0000000032327984 */ /* 0x000e240000000a00 */
[----:B0-----:R-:W-:Y:S01]  /*3310*/  FADD.FTZ R50, R52, R50 ;  /* 0x0000003234327221 */ /* 0x001fe20000010000 */
[----:B------:R-:W-:-:S07]  /*3320*/  FADD.FTZ R9, R53, R51 ;  /* 0x0000003335097221 */ /* 0x000fce0000010000 */
.L_x_391:
[----:B------:R-:W-:Y:S05]  /*3330*/  BSYNC B0 ;  /* 0x0000000000007941 */ /* 0x000fea0003800000 */
.L_x_390:
[----:B-----5:R0:W-:Y:S04]  /*3340*/  STL [R1+0xb8], R0 ;  /* 0x0000b80001007387 */ /* 0x0201e80000100800 */
[----:B------:R-:W1:Y:S04]  /*3350*/  SHFL.BFLY PT, R51, R50, 0x2, 0x1f ;  /* 0x0c401f0032337f89 */ /* 0x000e6800000e0000 */
[----:B------:R-:W2:Y:S01]  /*3360*/  SHFL.BFLY PT, R52, R9, 0x2, 0x1f ;  /* 0x0c401f0009347f89 */ /* 0x000ea200000e0000 */
[----:B0-----:R-:W0:Y:S01]  /*3370*/  S2R R0, SR_TID.X ;  /* 0x0000000000007919 */ /* 0x001e220000002100 */
[----:B-1----:R-:W-:Y:S01]  /*3380*/  FADD.FTZ R51, R51, R50 ;  /* 0x0000003233337221 */ /* 0x002fe20000010000 */
[----:B--2---:R-:W-:-:S04]  /*3390*/  FADD.FTZ R9, R52, R9 ;  /* 0x0000000934097221 */ /* 0x004fc80000010000 */
[----:B------:R-:W1:Y:S01]  /*33a0*/  SHFL.BFLY PT, R52, R51, 0x1, 0x1f ;  /* 0x0c201f0033347f89 */ /* 0x000e6200000e0000 */
[----:B------:R-:W-:-:S03]  /*33b0*/  PRMT R61, R16, 0x7632, R61 ;  /* 0x00007632103d7816 */ /* 0x000fc6000000003d */
[----:B------:R-:W2:Y:S01]  /*33c0*/  SHFL.BFLY PT, R50, R9, 0x1, 0x1f ;  /* 0x0c201f0009327f89 */ /* 0x000ea200000e0000 */
[----:B0-----:R-:W-:-:S03]  /*33d0*/  LOP3.LUT P1, RZ, R0, 0xffffffe3, RZ, 0xc0, !PT ;  /* 0xffffffe300ff7812 */ /* 0x001fc6000782c0ff */
[----:B------:R0:W5:Y:S01]  /*33e0*/  LDL.LU R0, [R1+0xb8] ;  /* 0x0000b80001007983 */ /* 0x0001620000300800 */
[----:B------:R-:W-:Y:S01]  /*33f0*/  BSSY B0, `(.L_x_392) ;  /* 0x0000012000007945 */ /* 0x000fe20003800000 */
[----:B------:R-:W-:Y:S01]  /*3400*/  PRMT R53, R17, 0x7632, R53 ;  /* 0x0000763211357816 */ /* 0x000fe20000000035 */
[----:B-1----:R-:W-:Y:S02]  /*3410*/  FADD.FTZ R16, R51, R52 ;  /* 0x0000003433107221 */ /* 0x002fe40000010000 */
[----:B------:R-:W1:Y:S01]  /*3420*/  S2R R52, SR_TID.X ;  /* 0x0000000000347919 */ /* 0x000e620000002100 */
[----:B--2---:R-:W-:-:S04]  /*3430*/  FADD.FTZ R17, R9, R50 ;  /* 0x0000003209117221 */ /* 0x004fc80000010000 */
[----:B0-----:R-:W-:Y:S05]  /*3440*/  @P1 BRA `(.L_x_393) ;  /* 0x0000000000301947 */ /* 0x001fea0003800000 */
[----:B-1----:R-:W-:Y:S01]  /*3450*/  SHF.R.U32.HI R50, RZ, 0x2, R52 ;  /* 0x00000002ff327819 */ /* 0x002fe20000011634 */
[----:B------:R-:W-:Y:S01]  /*3460*/  ULDC UR5, c[0x0][0x10] ;  /* 0x0000040000057ab9 */ /* 0x000fe20000000800 */
[----:B------:R-:W-:Y:S01]  /*3470*/  IMAD.U32 R9, RZ, RZ, UR17 ;  /* 0x00000011ff097e24 */ /* 0x000fe2000f8e00ff */
[----:B------:R-:W-:Y:S01]  /*3480*/  UIMAD UR5, UR5, UR4, UR6 ;  /* 0x00000004050572a4 */ /* 0x000fe2000f8e0206 */
[----:B------:R-:W-:-:S04]  /*3490*/  SHF.L.U32 R50, R50, 0x5, RZ ;  /* 0x0000000532327819 */ /* 0x000fc800000006ff */
[----:B------:R-:W-:Y:S02]  /*34a0*/  LOP3.LUT R9, R50, 0xffffffe0, R9, 0xe2, !PT ;  /* 0xffffffe032097812 */ /* 0x000fe400078ee209 */
[----:B------:R-:W-:-:S04]  /*34b0*/  MOV R50, UR5 ;  /* 0x0000000500327c02 */ /* 0x000fc80008000f00 */
[----:B------:R-:W-:Y:S02]  /*34c0*/  LEA R9, R50, R9, 0x8 ;  /* 0x0000000932097211 */ /* 0x000fe400078e40ff */
[----:B------:R-:W0:Y:S03]  /*34d0*/  LDC.64 R50, c[0x0][0x260] ;  /* 0x00009800ff327b82 */ /* 0x000e260000000a00 */
[----:B------:R-:W-:-:S04]  /*34e0*/  IMAD.SHL.U32 R9, R9, 0x2, RZ ;  /* 0x0000000209097824 */ /* 0x000fc800078e00ff */
[----:B0-----:R-:W-:-:S05]  /*34f0*/  IMAD.WIDE.U32 R50, R9, 0x4, R50 ;  /* 0x0000000409327825 */ /* 0x001fca00078e0032 */
[----:B------:R0:W-:Y:S02]  /*3500*/  STG.E.64 desc[UR12][R50.64], R16 ;  /* 0x0000001032007986 */ /* 0x0001e4000c101b0c */
.L_x_393:
[----:B------:R-:W-:Y:S05]  /*3510*/  BSYNC B0 ;  /* 0x0000000000007941 */ /* 0x000fea0003800000 */
.L_x_392:
[----:B------:R-:W-:Y:S01]  /*3520*/  UISETP.GE.U32.AND UP0, UPT, UR9, UR16, UPT ;  /* 0x000000100900728c */ /* 0x000fe2000bf06070 */
[----:B------:R-:W-:Y:S02]  /*3530*/  PRMT R18, R18, 0x7632, R18 ;  /* 0x0000763212127816 */ /* 0x000fe40000000012 */
        /* <DEDUP_REMOVED lines=34> */
[----:B------:R-:W-:Y:S01]  /*3760*/  BAR.SYNC.DEFER_BLOCKING 0x0 ;  /* 0x0000000000007b1d */ /* 0x000fe20000010000 */
[----:B-1----:R-:W-:-:S13]  /*3770*/  ISETP.NE.AND P1, PT, R52, RZ, PT ;  /* 0x000000ff3400720c */ /* 0x002fda0003f25270 */
[----:B------:R-:W-:Y:S05]  /*3780*/  @P1 BRA `(.L_x_395) ;  /* 0x0000000000401947 */ /* 0x000fea0003800000 */
[----:B0-----:R-:W0:Y:S01]  /*3790*/  LDC.64 R50, c[0x0][0x268] ;  /* 0x00009a00ff327b82 */ /* 0x001e220000000a00 */
[----:B------:R-:W-:Y:S02]  /*37a0*/  MOV R16, UR6 ;  /* 0x0000000600107c02 */ /* 0x000fe40008000f00 */
[----:B------:R-:W-:Y:S02]  /*37b0*/  ISETP.NE.AND P1, PT, RZ, UR17, PT ;  /* 0x00000011ff007c0c */ /* 0x000fe4000bf25270 */
[----:B------:R-:W-:-:S04]  /*37c0*/  MOV R9, 0x7fffffe1 ;  /* 0x7fffffe100097802 */ /* 0x000fc80000000f00 */
[----:B------:R-:W-:Y:S01]  /*37d0*/  SEL R9, R9, 0x1, !P1 ;  /* 0x0000000109097807 */ /* 0x000fe20004800000 */
[----:B0-----:R-:W-:Y:S01]  /*37e0*/  IMAD.WIDE.U32 R16, R16, 0x4, R50 ;  /* 0x0000000410107825 */ /* 0x001fe200078e0032 */
[----:B------:R-:W-:Y:S06]  /*37f0*/  MEMBAR.ALL.GPU ;  /* 0x0000000000007992 */ /* 0x000fec000000a000 */
[----:B------:R-:W-:-:S00]  /*3800*/  ERRBAR ;  /* 0x00000000000079ab */ /* 0x000fc00000000000 */
[----:B------:R-:W-:Y:S06]  /*3810*/  CGAERRBAR ;  /* 0x00000000000075ab */ /* 0x000fec0000000000 */
[----:B------:R0:W5:Y:S02]  /*3820*/  ATOM.E.ADD.STRONG.GPU PT, R9, desc[UR12][R16.64], R9 ;  /* 0x000000091009798a */ /* 0x00016400081ee1cc */
.L_x_396:
[----:B------:R-:W2:Y:S04]  /*3830*/  LD.E.STRONG.GPU R50, desc[UR12][R16.64] ;  /* 0x0000000c10327980 */ /* 0x000ea8000c10f900 */
[----:B--2---:R-:W-:Y:S01]  /*3840*/  CCTL.IVALL ;  /* 0x00000000ff00798f */ /* 0x004fe20002000000 */
[----:B------:R-:W-:Y:S05]  /*3850*/  YIELD ;  /* 0x0000000000007946 */ /* 0x000fea0003800000 */
[----:B-----5:R-:W-:-:S04]  /*3860*/  LOP3.LUT R50, R50, R9, RZ, 0x3c, !PT ;  /* 0x0000000932327212 */ /* 0x020fc800078e3cff */
[----:B------:R-:W-:-:S13]  /*3870*/  ISETP.GT.AND P1, PT, R50, -0x1, PT ;  /* 0xffffffff3200780c */ /* 0x000fda0003f24270 */
[----:B------:R-:W-:Y:S05]  /*3880*/  @P1 BRA `(.L_x_396) ;  /* 0xfffffffc00e81947 */ /* 0x000fea000383ffff */
.L_x_395:
[----:B------:R-:W-:Y:S05]  /*3890*/  WARPSYNC.ALL ;  /* 0x0000000000007948 */ /* 0x000fea0003800000 */
[----:B------:R-:W-:Y:S06]  /*38a0*/  BAR.SYNC.DEFER_BLOCKING 0x0 ;  /* 0x0000000000007b1d */ /* 0x000fec0000010000 */
[----:B------:R-:W-:Y:S05]  /*38b0*/  BRA `(.L_x_397) ;  /* 0x0000000000687947 */ /* 0x000fea0003800000 */
.L_x_394:
[----:B------:R-:W2:Y:S01]  /*38c0*/  S2R R9, SR_TID.X ;  /* 0x0000000000097919 */ /* 0x000ea20000002100 */
[----:B------:R-:W-:Y:S01]  /*38d0*/  BAR.SYNC.DEFER_BLOCKING 0x0 ;  /* 0x0000000000007b1d */ /* 0x000fe20000010000 */
[----:B--2---:R-:W-:-:S13]  /*38e0*/  ISETP.NE.AND P1, PT, R9, RZ, PT ;  /* 0x000000ff0900720c */ /* 0x004fda0003f25270 */
[----:B------:R-:W-:Y:S05]  /*38f0*/  @P1 BRA `(.L_x_398) ;  /* 0x0000000000501947 */ /* 0x000fea0003800000 */
[----:B0-----:R-:W0:Y:S01]  /*3900*/  LDC.64 R50, c[0x0][0x268] ;  /* 0x00009a00ff327b82 */ /* 0x001e220000000a00 */
[----:B------:R-:W-:-:S06]  /*3910*/  USHF.R.U32.HI UR5, URZ, 0x2, UR6 ;  /* 0x000000023f057899 */ /* 0x000fcc0008011606 */
[----:B------:R-:W-:Y:S01]  /*3920*/  IMAD R9, RZ, RZ, -UR5 ;  /* 0x80000005ff097e24 */ /* 0x000fe2000f8e02ff */
[----:B------:R-:W-:-:S04]  /*3930*/  ULOP3.LUT UR5, UR6, 0x3, URZ, 0xc0, !UPT ;  /* 0x0000000306057892 */ /* 0x000fc8000f8ec03f */
[----:B------:R-:W-:Y:S01]  /*3940*/  ULOP3.LUT UR5, UR5, 0x8, URZ, 0xfc, !UPT ;  /* 0x0000000805057892 */ /* 0x000fe2000f8efc3f */
[----:B------:R-:W-:Y:S02]  /*3950*/  ISETP.NE.AND P1, PT, R9, UR17, PT ;  /* 0x0000001109007c0c */ /* 0x000fe4000bf25270 */
[----:B------:R-:W-:-:S03]  /*3960*/  MOV R9, 0x7fffffc1 ;  /* 0x7fffffc100097802 */ /* 0x000fc60000000f00 */
[----:B------:R-:W-:Y:S02]  /*3970*/  MOV R16, UR5 ;  /* 0x0000000500107c02 */ /* 0x000fe40008000f00 */
[----:B------:R-:W-:-:S03]  /*3980*/  SEL R9, R9, 0x1, !P1 ;  /* 0x0000000109097807 */ /* 0x000fc60004800000 */
[----:B0-----:R-:W-:Y:S01]  /*3990*/  IMAD.WIDE.U32 R16, R16, 0x4, R50 ;  /* 0x0000000410107825 */ /* 0x001fe200078e0032 */
[----:B------:R-:W-:Y:S06]  /*39a0*/  MEMBAR.ALL.GPU ;  /* 0x0000000000007992 */ /* 0x000fec000000a000 */
[----:B------:R-:W-:-:S00]  /*39b0*/  ERRBAR ;  /* 0x00000000000079ab */ /* 0x000fc00000000000 */
[----:B------:R-:W-:Y:S06]  /*39c0*/  CGAERRBAR ;  /* 0x00000000000075ab */ /* 0x000fec0000000000 */
[----:B------:R0:W5:Y:S02]  /*39d0*/  ATOM.E.ADD.STRONG.GPU PT, R9, desc[UR12][R16.64], R9 ;  /* 0x000000091009798a */ /* 0x00016400081ee1cc */
.L_x_399:
[----:B------:R-:W2:Y:S04]  /*39e0*/  LD.E.STRONG.GPU R50, desc[UR12][R16.64] ;  /* 0x0000000c10327980 */ /* 0x000ea8000c10f900 */
[----:B--2---:R-:W-:Y:S01]  /*39f0*/  CCTL.IVALL ;  /* 0x00000000ff00798f */ /* 0x004fe20002000000 */
[----:B------:R-:W-:Y:S05]  /*3a00*/  YIELD ;  /* 0x0000000000007946 */ /* 0x000fea0003800000 */
[----:B-----5:R-:W-:-:S04]  /*3a10*/  LOP3.LUT R50, R50, R9, RZ, 0x3c, !PT ;  /* 0x0000000932327212 */ /* 0x020fc800078e3cff */
[----:B------:R-:W-:-:S13]  /*3a20*/  ISETP.GT.AND P1, PT, R50, -0x1, PT ;  /* 0xffffffff3200780c */ /* 0x000fda0003f24270 */
[----:B------:R-:W-:Y:S05]  /*3a30*/  @P1 BRA `(.L_x_399) ;  /* 0xfffffffc00e81947 */ /* 0x000fea000383ffff */
.L_x_398:
[----:B------:R-:W-:Y:S05]  /*3a40*/  WARPSYNC.ALL ;  /* 0x0000000000007948 */ /* 0x000fea0003800000 */
[----:B------:R-:W-:Y:S06]  /*3a50*/  BAR.SYNC.DEFER_BLOCKING 0x0 ;  /* 0x0000000000007b1d */ /* 0x000fec0000010000 */
.L_x_397:
[----:B0-----:R-:W0:Y:S01]  /*3a60*/  S2R R51, SR_TID.X ;  /* 0x0000000000337919 */ /* 0x001e220000002100 */
[----:B------:R-:W2:Y:S01]  /*3a70*/  LDL.LU R50, [R1+0xa4] ;  /* 0x0000a40001327983 */ /* 0x000ea20000300800 */
[----:B------:R-:W-:Y:S01]  /*3a80*/  IMAD.U32 R16, RZ, RZ, UR4 ;  /* 0x00000004ff107e24 */ /* 0x000fe2000f8e00ff */
[----:B------:R-:W3:Y:S01]  /*3a90*/  S2UR UR14, SR_CgaCtaId ;  /* 0x00000000000e79c3 */ /* 0x000ee20000008800 */
[----:B------:R-:W-:Y:S01]  /*3aa0*/  UMOV UR5, 0x400 ;  /* 0x0000040000057882 */ /* 0x000fe20000000000 */
[----:B------:R-:W-:Y:S01]  /*3ab0*/  USHF.L.U32 UR11, UR11, 0x3, URZ ;  /* 0x000000030b0b7899 */ /* 0x000fe2000800063f */
[----:B-1----:R-:W4:Y:S01]  /*3ac0*/  LDL.LU R52, [R1+0x4] ;  /* 0x0000040001347983 */ /* 0x002f220000300800 */
[----:B0-----:R-:W-:-:S13]  /*3ad0*/  ISETP.GT.U32.AND P1, PT, R51, 0xff, PT ;  /* 0x000000ff3300780c */ /* 0x001fda0003f24070 */
[----:B------:R-:W0:Y:S02]  /*3ae0*/  @!P1 LDC R9, c[0x0][0x10] ;  /* 0x00000400ff099b82 */ /* 0x000e240000000800 */
[----:B0-----:R-:W-:Y:S01]  /*3af0*/  @!P1 IMAD R9, R9, R16, UR6 ;  /* 0x0000000609099e24 */ /* 0x001fe2000f8e0210 */
[----:B------:R-:W-:-:S04]  /*3b00*/  @!P1 LOP3.LUT R16, R51, 0x7fffffe0, RZ, 0xc0, !PT ;  /* 0x7fffffe033109812 */ /* 0x000fc800078ec0ff */
[----:B------:R-:W-:Y:S02]  /*3b10*/  @!P1 LEA R9, R9, R16, 0x8 ;  /* 0x0000001009099211 */ /* 0x000fe400078e40ff */
[----:B------:R-:W-:-:S04]  /*3b20*/  @!P1 LOP3.LUT R16, R51, 0x1f, RZ, 0xc0, !PT ;  /* 0x0000001f33109812 */ /* 0x000fc800078ec0ff */
[----:B------:R-:W-:Y:S02]  /*3b30*/  @!P1 IADD3 R9, R9, R16, RZ ;  /* 0x0000001009099210 */ /* 0x000fe40007ffe0ff */
[----:B------:R-:W0:Y:S03]  /*3b40*/  @!P1 LDC.64 R16, c[0x0][0x260] ;  /* 0x00009800ff109b82 */ /* 0x000e260000000a00 */
[----:B------:R-:W-:-:S04]  /*3b50*/  @!P1 IMAD.SHL.U32 R9, R9, 0x2, RZ ;  /* 0x0000000209099824 */ /* 0x000fc800078e00ff */
[----:B0-----:R-:W-:-:S06]  /*3b60*/  @!P1 IMAD.WIDE.U32 R16, R9, 0x4, R16 ;  /* 0x0000000409109825 */ /* 0x001fcc00078e0010 */
[----:B------:R-:W2:Y:S01]  /*3b70*/  @!P1 LDG.E.64 R16, desc[UR12][R16.64] ;  /* 0x0000000c10109981 */ /* 0x000ea2000c1e1b00 */
[----:B------:R-:W-:Y:S01]  /*3b80*/  HFMA2.MMA R9, -RZ, RZ, 0, 0 ;  /* 0x00000000ff097435 */ /* 0x000fe200000001ff */
[----:B------:R-:W-:Y:S02]  /*3b90*/  UIADD3 UR5, UR5, 0x3480, URZ ;  /* 0x0000348005057890 */ /* 0x000fe4000fffe03f */
[----:B------:R-:W-:Y:S02]  /*3ba0*/  ULOP3.LUT UR11, UR11, 0x18, URZ, 0xc0, !UPT ;  /* 0x000000180b0b7892 */ /* 0x000fe4000f8ec03f */
[----:B---3--:R-:W-:Y:S01]  /*3bb0*/  ULEA UR5, UR14, UR5, 0x18 ;  /* 0x000000050e057291 */ /* 0x008fe2000f8ec03f */
[----:B------:R-:W-:Y:S01]  /*3bc0*/  SHF.L.U32 R20, R20, 0x10, RZ ;  /* 0x0000001014147819 */ /* 0x000fe200000006ff */
[----:B------:R-:W-:Y:S01]  /*3bd0*/  IMAD.U32 R24, R24, 0x10000, RZ ;  /* 0x0001000018187824 */ /* 0x000fe200078e00ff */
[----:B------:R-:W-:Y:S01]  /*3be0*/  SHF.L.U32 R61, R61, 0x10, RZ ;  /* 0x000000103d3d7819 */ /* 0x000fe200000006ff */
[----:B------:R-:W-:Y:S01]  /*3bf0*/  IMAD.U32 R36, R36, 0x10000, RZ ;  /* 0x0001000024247824 */ /* 0x000fe200078e00ff */
[----:B------:R-:W-:-:S02]  /*3c00*/  SHF.L.U32 R28, R28, 0x10, RZ ;  /* 0x000000101c1c7819 */ /* 0x000fc400000006ff */
[----:B------:R-:W-:Y:S02]  /*3c10*/  SHF.L.U32 R32, R32, 0x10, RZ ;  /* 0x0000001020207819 */ /* 0x000fe400000006ff */
        /* <DEDUP_REMOVED lines=17> */
[----:B--2---:R-:W-:Y:S01]  /*3d30*/  @!P1 FADD.FTZ R9, RZ, R16 ;  /* 0x00000010ff099221 */ /* 0x004fe20000010000 */
[----:B------:R-:W-:Y:S01]  /*3d40*/  MOV R16, RZ ;  /* 0x000000ff00107202 */ /* 0x000fe20000000f00 */
[----:B------:R-:W-:Y:S01]  /*3d50*/  @!P1 FADD.FTZ R16, RZ, R17 ;  /* 0x00000011ff109221 */ /* 0x000fe20000010000 */
[----:B------:R-:W-:Y:S01]  /*3d60*/  LOP3.LUT P1, RZ, R51, 0xffffff1f, RZ, 0xc0, !PT ;  /* 0xffffff1f33ff7812 */ /* 0x000fe2000782c0ff */
[----:B------:R-:W-:Y:S01]  /*3d70*/  IMAD.U32 R39, R39, 0x10000, RZ ;  /* 0x0001000027277824 */ /* 0x000fe200078e00ff */
        /* <DEDUP_REMOVED lines=23> */
[----:B------:R-:W-:Y:S01]  /*3ef0*/  @!P1 FMUL.FTZ R16, R16, 2.4414062863797880709e-05 ;  /* 0x37cccccd10109820 */ /* 0x000fe20000410000 */
[----:B0-----:R-:W-:Y:S01]  /*3f00*/  FADD.FTZ R17, R17, R9 ;  /* 0x0000000911117221 */ /* 0x001fe20000010000 */
[----:B------:R-:W-:-:S02]  /*3f10*/  @!P1 SHF.R.U32.HI R9, RZ, 0x2, R51 ;  /* 0x00000002ff099819 */ /* 0x000fc40000011633 */
[----:B------:R-:W2:Y:S01]  /*3f20*/  LDL.LU R51, [R1+0x8] ;  /* 0x0000080001337983 */ /* 0x000ea20000300800 */
[----:B------:R-:W-:Y:S01]  /*3f30*/  @!P1 FMUL.FTZ R17, R17, 2.4414062863797880709e-05 ;  /* 0x37cccccd11119820 */ /* 0x000fe20000410000 */
[----:B------:R-:W-:-:S05]  /*3f40*/  @!P1 LOP3.LUT R9, R9, 0x3ffffff8, RZ, 0xc0, !PT ;  /* 0x3ffffff809099812 */ /* 0x000fca00078ec0ff */
[----:B------:R0:W-:Y:S02]  /*3f50*/  @!P1 STS.64 [R9+UR5], R16 ;  /* 0x0000001009009988 */ /* 0x0001e40008000a05 */
[----:B0-----:R-:W-:Y:S02]  /*3f60*/  VIADD R9, R50, -UR11 ;  /* 0x8000000b32097c36 */ /* 0x001fe40008000000 */
[----:B------:R-:W3:Y:S03]  /*3f70*/  LDL.LU R50, [R1] ;  /* 0x0000000001327983 */ /* 0x000ee60000300800 */
[----:B------:R-:W-:Y:S01]  /*3f80*/  LEA R9, R9, UR5, 0x3 ;  /* 0x0000000509097c11 */ /* 0x000fe2000f8e18ff */
[----:B------:R-:W-:Y:S06]  /*3f90*/  BAR.SYNC.DEFER_BLOCKING 0x0 ;  /* 0x0000000000007b1d */ /* 0x000fec0000010000 */
[----:B------:R-:W0:Y:S02]  /*3fa0*/  LDS.64 R16, [R9] ;  /* 0x0000000009107984 */ /* 0x000e240000000a00 */
[--C-:B0----5:R-:W-:Y:S01]  /*3fb0*/  FFMA.FTZ R0, R0, R3, -R16.reuse ;  /* 0x0000000300007223 */ /* 0x121fe20000010810 */
[C-C-:B----4-:R-:W-:Y:S01]  /*3fc0*/  FFMA.FTZ R9, R3.reuse, R52, -R16.reuse ;  /* 0x0000003403097223 */ /* 0x150fe20000010810 */
        /* <DEDUP_REMOVED lines=14> */
[----:B------:R-:W4:Y:S01]  /*40b0*/  LDL.LU R61, [R1+0x5c] ;  /* 0x00005c00013d7983 */ /* 0x000f220000300800 */
[C-C-:B------:R-:W-:Y:S01]  /*40c0*/  FFMA.FTZ R59, R4.reuse, R59, -R16.reuse ;  /* 0x0000003b043b7223 */ /* 0x140fe20000010810 */
[C-C-:B------:R-:W-:Y:S01]  /*40d0*/  FFMA.FTZ R57, R4.reuse, R57, -R16.reuse ;  /* 0x0000003904397223 */ /* 0x140fe20000010810 */
[C-C-:B------:R-:W-:Y:S01]  /*40e0*/  FFMA.FTZ R55, R4.reuse, R55, -R16.reuse ;  /* 0x0000003704377223 */ /* 0x140fe20000010810 */
[----:B------:R-:W4:Y:S01]  /*40f0*/  LDL.LU R52, [R1+0x58] ;  /* 0x0000580001347983 */ /* 0x000f220000300800 */
[C-C-:B------:R-:W-:Y:S01]  /*4100*/  FFMA.FTZ R15, R4.reuse, R15, -R16.reuse ;  /* 0x0000000f040f7223 */ /* 0x140fe20000010810 */
[--C-:B------:R-:W-:Y:S01]  /*4110*/  FFMA.FTZ R6, R4, R6, -R16.reuse ;  /* 0x0000000604067223 */ /* 0x100fe20000010810 */
[----:B--2---:R-:W-:-:S02]  /*4120*/  FFMA.FTZ R7, R51, R4, -R16 ;  /* 0x0000000433077223 */ /* 0x004fc40000010810 */
[----:B------:R-:W2:Y:S01]  /*4130*/  LDL.LU R51, [R1+0x50] ;  /* 0x0000500001337983 */ /* 0x000ea20000300800 */
[C-C-:B---3--:R-:W-:Y:S01]  /*4140*/  FFMA.FTZ R50, R4.reuse, R50, -R16.reuse ;  /* 0x0000003204327223 */ /* 0x148fe20000010810 */
[--C-:B------:R-:W-:Y:S02]  /*4150*/  FFMA.FTZ R4, R4, R8, -R16.reuse ;  /* 0x0000000804047223 */ /* 0x100fe40000010810 */
[----:B------:R-:W3:Y:S01]  /*4160*/  LDL.LU R8, [R1+0x54] ;  /* 0x0000540001087983 */ /* 0x000ee20000300800 */
        /* <DEDUP_REMOVED lines=8> */
[----:B------:R-:W-:Y:S01]  /*41f0*/  FADD.FTZ R18, -R14, R18 ;  /* 0x000000120e127221 */ /* 0x000fe20000010100 */
[----:B------:R-:W4:Y:S01]  /*4200*/  LDL.LU R16, [R1+0x60] ;  /* 0x0000600001107983 */ /* 0x000f220000300800 */
[----:B------:R-:W-:-:S02]  /*4210*/  SHF.L.U32 R30, R30, 0x10, RZ ;  /* 0x000000101e1e7819 */ /* 0x000fc400000006ff */
[----:B------:R-:W-:Y:S01]  /*4220*/  SHF.L.U32 R34, R34, 0x10, RZ ;  /* 0x0000001022227819 */ /* 0x000fe200000006ff */
[----:B------:R-:W-:Y:S01]  /*4230*/  FMUL.FTZ R18, R2, R18 ;  /* 0x0000001202127220 */ /* 0x000fe20000410000 */
[----:B------:R-:W-:Y:S02]  /*4240*/  SHF.L.U32 R35, R35, 0x10, RZ ;  /* 0x0000001023237819 */ /* 0x000fe400000006ff */
[----:B------:R-:W-:Y:S02]  /*4250*/  SHF.L.U32 R38, R38, 0x10, RZ ;  /* 0x0000001026267819 */ /* 0x000fe400000006ff */
[----:B------:R-:W-:Y:S02]  /*4260*/  SHF.L.U32 R42, R42, 0x10, RZ ;  /* 0x000000102a2a7819 */ /* 0x000fe400000006ff */
[----:B------:R-:W-:Y:S02]  /*4270*/  SHF.L.U32 R43, R43, 0x10, RZ ;  /* 0x000000102b2b7819 */ /* 0x000fe400000006ff */
[----:B------:R-:W-:Y:S01]  /*4280*/  SHF.L.U32 R46, R46, 0x10, RZ ;  /* 0x000000102e2e7819 */ /* 0x000fe200000006ff */
[----:B------:R-:W-:Y:S01]  /*4290*/  FFMA.FTZ R18, -R17, R18, R20 ;  /* 0x0000001211127223 */ /* 0x000fe20000010114 */
[C---:B------:R-:W-:Y:S01]  /*42a0*/  FADD.FTZ R19, -R14.reuse, R19 ;  /* 0x000000130e137221 */ /* 0x040fe20000010100 */
        /* <DEDUP_REMOVED lines=13> */
[----:B------:R-:W-:Y:S01]  /*4380*/  FADD.FTZ R47, -R14, R47 ;  /* 0x0000002f0e2f7221 */ /* 0x000fe20000010100 */
[----:B---3--:R-:W-:-:S02]  /*4390*/  FFMA.FTZ R0, R8, -R17, R0 ;  /* 0x8000001108007223 */ /* 0x008fc40000010000 */
[----:B------:R-:W3:Y:S04]  /*43a0*/  LDL.LU R8, [R1+0x4c] ;  /* 0x00004c0001087983 */ /* 0x000ee80000300800 */
[----:B------:R-:W3:Y:S04]  /*43b0*/  LDL.LU R20, [R1+0x48] ;  /* 0x0000480001147983 */ /* 0x000ee80000300800 */
[----:B------:R-:W3:Y:S01]  /*43c0*/  LDL.LU R14, [R1+0x44] ;  /* 0x00004400010e7983 */ /* 0x000ee20000300800 */
[C---:B------:R-:W-:Y:S01]  /*43d0*/  FMUL.FTZ R26, R2.reuse, R26 ;  /* 0x0000001a021a7220 */ /* 0x040fe20000410000 */
[----:B------:R-:W-:Y:S01]  /*43e0*/  FMUL.FTZ R23, R2, R23 ;  /* 0x0000001702177220 */ /* 0x000fe20000410000 */
[-C--:B----4-:R-:W-:Y:S01]  /*43f0*/  FFMA.FTZ R7, R16, -R17.reuse, R7 ;  /* 0x8000001110077223 */ /* 0x090fe20000010007 */
[C---:B------:R-:W-:Y:S01]  /*4400*/  FMUL.FTZ R22, R2.reuse, R22 ;  /* 0x0000001602167220 */ /* 0x040fe20000410000 */
[----:B--2---:R-:W-:Y:S01]  /*4410*/  FFMA.FTZ R60, R51, -R17, R60 ;  /* 0x80000011333c7223 */ /* 0x004fe2000001003c */
[----:B------:R-:W2:Y:S01]  /*4420*/  LDL.LU R16, [R1+0x3c] ;  /* 0x00003c0001107983 */ /* 0x000ea20000300800 */
[----:B------:R-:W-:Y:S01]  /*4430*/  FMUL.FTZ R19, R2, R19 ;  /* 0x0000001302137220 */ /* 0x000fe20000410000 */
[C---:B------:R-:W-:Y:S01]  /*4440*/  FFMA.FTZ R26, -R17.reuse, R26, R28 ;  /* 0x0000001a111a7223 */ /* 0x040fe2000001011c */
[C---:B------:R-:W-:Y:S01]  /*4450*/  FFMA.FTZ R23, -R17.reuse, R23, R25 ;  /* 0x0000001711177223 */ /* 0x040fe20000010119 */
[----:B------:R-:W4:Y:S01]  /*4460*/  LDL.LU R51, [R1+0x38] ;  /* 0x0000380001337983 */ /* 0x000f220000300800 */
[----:B------:R-:W-:-:S03]  /*4470*/  FFMA.FTZ R22, -R17, R22, R24 ;  /* 0x0000001611167223 */ /* 0x000fc60000010118 */
[----:B------:R-:W4:Y:S01]  /*4480*/  LDL.LU R28, [R1+0x34] ;  /* 0x00003400011c7983 */ /* 0x000f220000300800 */
[----:B------:R-:W-:-:S03]  /*4490*/  FFMA.FTZ R19, -R17, R19, R21 ;  /* 0x0000001311137223 */ /* 0x000fc60000010115 */
[----:B------:R-:W4:Y:S01]  /*44a0*/  LDL.LU R25, [R1+0x28] ;  /* 0x0000280001197983 */ /* 0x000f220000300800 */
[----:B---3--:R-:W-:-:S03]  /*44b0*/  FFMA.FTZ R59, R8, -R17, R59 ;  /* 0x80000011083b7223 */ /* 0x008fc6000001003b */
[----:B------:R-:W3:Y:S04]  /*44c0*/  LDL.LU R8, [R1+0x24] ;  /* 0x0000240001087983 */ /* 0x000ee80000300800 */
[----:B------:R-:W3:Y:S01]  /*44d0*/  LDL.LU R24, [R1+0x20] ;  /* 0x0000200001187983 */ /* 0x000ee20000300800 */
[-C--:B------:R-:W-:Y:S01]  /*44e0*/  FFMA.FTZ R58, R20, -R17.reuse, R58 ;  /* 0x80000011143a7223 */ /* 0x080fe2000001003a */
[-C--:B------:R-:W-:Y:S02]  /*44f0*/  FFMA.FTZ R57, R14, -R17.reuse, R57 ;  /* 0x800000110e397223 */ /* 0x080fe40000010039 */
[----:B------:R-:W4:Y:S04]  /*4500*/  LDL.LU R21, [R1+0x1c] ;  /* 0x00001c0001157983 */ /* 0x000f280000300800 */
[----:B------:R-:W3:Y:S04]  /*4510*/  LDL.LU R14, [R1+0x10] ;  /* 0x00001000010e7983 */ /* 0x000ee80000300800 */
[----:B------:R-:W3:Y:S01]  /*4520*/  LDL.LU R20, [R1+0x78] ;  /* 0x0000780001147983 */ /* 0x000ee20000300800 */
[----:B--2---:R-:W-:-:S03]  /*4530*/  FFMA.FTZ R56, R16, -R17, R56 ;  /* 0x8000001110387223 */ /* 0x004fc60000010038 */
[----:B------:R-:W2:Y:S01]  /*4540*/  LDL.LU R16, [R1+0xa0] ;  /* 0x0000a00001107983 */ /* 0x000ea20000300800 */
[----:B----4-:R-:W-:-:S03]  /*4550*/  FFMA.FTZ R3, R21, -R17, R3 ;  /* 0x8000001115037223 */ /* 0x010fc60000010003 */
[----:B------:R-:W4:Y:S01]  /*4560*/  LDL.LU R21, [R1+0x98] ;  /* 0x0000980001157983 */ /* 0x000f220000300800 */
[----:B---3--:R-:W-:Y:S01]  /*4570*/  FFMA.FTZ R14, R14, -R17, R4 ;  /* 0x800000110e0e7223 */ /* 0x008fe20000010004 */
[----:B------:R-:W-:Y:S02]  /*4580*/  IADD3 R4, P1, R20, UR14, RZ ;  /* 0x0000000e14047c10 */ /* 0x000fe4000ff3e0ff */
[----:B------:R-:W3:Y:S01]  /*4590*/  LDL.LU R20, [R1+0x9c] ;  /* 0x00009c0001147983 */ /* 0x000ee20000300800 */
        /* <DEDUP_REMOVED lines=15> */
[----:B------:R-:W-:-:S02]  /*4690*/  F2FP.BF16.F32.PACK_AB R7, R19, R7 ;  /* 0x000000071307723e */ /* 0x000fc400000010ff */
[----:B------:R-:W3:Y:S01]  /*46a0*/  LDL.LU R19, [R1+0x90] ;  /* 0x0000900001137983 */ /* 0x000ee20000300800 */
[----:B------:R-:W-:Y:S01]  /*46b0*/  F2FP.BF16.F32.PACK_AB R0, R18, R0 ;  /* 0x000000001200723e */ /* 0x000fe200000010ff */
[-C--:B------:R-:W-:Y:S01]  /*46c0*/  FFMA.FTZ R9, R61, -R17.reuse, R9 ;  /* 0x800000113d097223 */ /* 0x080fe20000010009 */
[----:B------:R-:W-:Y:S01]  /*46d0*/  FFMA.FTZ R50, R52, -R17, R50 ;  /* 0x8000001134327223 */ /* 0x000fe20000010032 */
[C---:B------:R-:W-:Y:S01]  /*46e0*/  FFMA.FTZ R27, -R17.reuse, R27, R29 ;  /* 0x0000001b111b7223 */ /* 0x040fe2000001011d */
[C---:B------:R-:W-:Y:S01]  /*46f0*/  FFMA.FTZ R30, -R17.reuse, R30, R32 ;  /* 0x0000001e111e7223 */ /* 0x040fe20000010120 */
[C---:B------:R-:W-:Y:S01]  /*4700*/  FFMA.FTZ R31, -R17.reuse, R31, R33 ;  /* 0x0000001f111f7223 */ /* 0x040fe20000010121 */
[----:B------:R-:W-:Y:S01]  /*4710*/  FFMA.FTZ R34, -R17, R34, R36 ;  /* 0x0000002211227223 */ /* 0x000fe20000010124 */
[----:B------:R-:W-:Y:S01]  /*4720*/  FFMA.FTZ R55, R51, -R17, R55 ;  /* 0x8000001133377223 */ /* 0x000fe20000010037 */
[C---:B------:R-:W-:Y:S01]  /*4730*/  FFMA.FTZ R35, -R17.reuse, R35, R37 ;  /* 0x0000002311237223 */ /* 0x040fe20000010125 */
[-C--:B------:R-:W-:Y:S01]  /*4740*/  FFMA.FTZ R54, R28, -R17.reuse, R54 ;  /* 0x800000111c367223 */ /* 0x080fe20000010036 */
[----:B------:R-:W-:Y:S01]  /*4750*/  FFMA.FTZ R38, -R17, R38, R40 ;  /* 0x0000002611267223 */ /* 0x000fe20000010128 */
[----:B------:R-:W-:Y:S01]  /*4760*/  FFMA.FTZ R15, R25, -R17, R15 ;  /* 0x80000011190f7223 */ /* 0x000fe2000001000f */
[C---:B------:R-:W-:Y:S01]  /*4770*/  FFMA.FTZ R39, -R17.reuse, R39, R41 ;  /* 0x0000002711277223 */ /* 0x040fe20000010129 */
[-C--:B------:R-:W-:Y:S01]  /*4780*/  FFMA.FTZ R8, R8, -R17.reuse, R5 ;  /* 0x8000001108087223 */ /* 0x080fe20000010005 */
[C---:B------:R-:W-:Y:S01]  /*4790*/  FFMA.FTZ R42, -R17.reuse, R42, R44 ;  /* 0x0000002a112a7223 */ /* 0x040fe2000001012c */
[----:B------:R-:W-:Y:S01]  /*47a0*/  FFMA.FTZ R6, R24, -R17, R6 ;  /* 0x8000001118067223 */ /* 0x000fe20000010006 */
[C---:B------:R-:W-:Y:S01]  /*47b0*/  FFMA.FTZ R43, -R17.reuse, R43, R45 ;  /* 0x0000002b112b7223 */ /* 0x040fe2000001012d */
[C---:B------:R-:W-:Y:S01]  /*47c0*/  FFMA.FTZ R46, -R17.reuse, R46, R48 ;  /* 0x0000002e112e7223 */ /* 0x040fe20000010130 */
[----:B------:R-:W-:Y:S01]  /*47d0*/  FFMA.FTZ R47, -R17, R47, R49 ;  /* 0x0000002f112f7223 */ /* 0x000fe20000010131 */
[----:B--2---:R-:W-:Y:S01]  /*47e0*/  IADD3.X R5, R16, UR15, RZ, P1, !PT ;  /* 0x0000000f10057c10 */ /* 0x004fe20008ffe4ff */
[----:B------:R-:W-:Y:S01]  /*47f0*/  FMUL.FTZ R16, R2, R3 ;  /* 0x0000000302107220 */ /* 0x000fe20000410000 */
[----:B------:R-:W2:Y:S01]  /*4800*/  LDL.LU R25, [R1+0x94] ;  /* 0x0000940001197983 */ /* 0x000ea20000300800 */
[----:B------:R-:W-:Y:S01]  /*4810*/  PRMT R3, R0, 0x7632, R3 ;  /* 0x0000763200037816 */ /* 0x000fe20000000003 */
[C---:B------:R-:W-:Y:S01]  /*4820*/  FMUL.FTZ R9, R2.reuse, R9 ;  /* 0x0000000902097220 */ /* 0x040fe20000410000 */
[C---:B------:R-:W-:Y:S01]  /*4830*/  FMUL.FTZ R22, R2.reuse, R22 ;  /* 0x0000001602167220 */ /* 0x040fe20000410000 */
[----:B------:R-:W2:Y:S01]  /*4840*/  LDL.LU R24, [R1+0x88] ;  /* 0x0000880001187983 */ /* 0x000ea20000300800 */
        /* <DEDUP_REMOVED lines=25> */
[----:B------:R3:W-:Y:S01]  /*49e0*/  STG.E.U16 desc[UR12][R4.64+0x2], R3 ;  /* 0x0000020304007986 */ /* 0x0007e2000c10150c */
[----:B----4-:R-:W-:-:S03]  /*49f0*/  IADD3 R2, P1, R21, UR14, RZ ;  /* 0x0000000e15027c10 */ /* 0x010fc6000ff3e0ff */
[----:B------:R-:W4:Y:S01]  /*4a00*/  LDL.LU R21, [R1+0x8c] ;  /* 0x00008c0001157983 */ /* 0x000f220000300800 */
[----:B---3--:R-:W-:-:S03]  /*4a10*/  IADD3.X R3, R20, UR15, RZ, P1, !PT ;  /* 0x0000000f14037c10 */ /* 0x008fc60008ffe4ff */
[----:B------:R-:W3:Y:S01]  /*4a20*/  LDL.LU R20, [R1+0x80] ;  /* 0x0000800001147983 */ /* 0x000ee20000300800 */
[----:B------:R-:W-:Y:S02]  /*4a30*/  F2FP.BF16.F32.PACK_AB R9, R22, R9 ;  /* 0x000000091609723e */ /* 0x000fe400000010ff */
[----:B------:R-:W-:Y:S02]  /*4a40*/  PRMT R17, R7, 0x7632, R17 ;  /* 0x0000763207117816 */ /* 0x000fe40000000011 */
[----:B------:R-:W-:Y:S02]  /*4a50*/  F2FP.BF16.F32.PACK_AB R23, R23, R50 ;  /* 0x000000321717723e */ /* 0x000fe400000010ff */
[----:B------:R-:W-:Y:S01]  /*4a60*/  PRMT R18, R9, 0x7632, R18 ;  /* 0x0000763209127816 */ /* 0x000fe20000000012 */
[----:B------:R0:W-:Y:S01]  /*4a70*/  STG.E.U16 desc[UR12][R4.64], R0 ;  /* 0x0000000004007986 */ /* 0x0001e2000c10150c */
[----:B------:R-:W-:-:S03]  /*4a80*/  F2FP.BF16.F32.PACK_AB R26, R26, R60 ;  /* 0x0000003c1a1a723e */ /* 0x000fc600000010ff */
[----:B------:R-:W-:Y:S01]  /*4a90*/  STG.E.U16 desc[UR12][R4.64+0x4], R7 ;  /* 0x0000040704007986 */ /* 0x000fe2000c10150c */
[----:B------:R-:W-:-:S03]  /*4aa0*/  F2FP.BF16.F32.PACK_AB R27, R27, R59 ;  /* 0x0000003b1b1b723e */ /* 0x000fc600000010ff */
[----:B------:R1:W-:Y:S01]  /*4ab0*/  STG.E.U16 desc[UR12][R4.64+0x6], R17 ;  /* 0x0000061104007986 */ /* 0x0003e2000c10150c */
[----:B0-----:R-:W-:-:S03]  /*4ac0*/  PRMT R0, R23, 0x7632, R0 ;  /* 0x0000763217007816 */ /* 0x001fc60000000000 */
[----:B------:R0:W-:Y:S01]  /*4ad0*/  STG.E.U16 desc[UR12][R2.64+0x2], R18 ;  /* 0x0000021202007986 */ /* 0x0001e2000c10150c */
[----:B-1----:R-:W-:-:S03]  /*4ae0*/  IADD3 R4, P1, R19, UR14, RZ ;  /* 0x0000000e13047c10 */ /* 0x002fc6000ff3e0ff */
[----:B------:R-:W3:Y:S04]  /*4af0*/  LDL.LU R19, [R1+0x84] ;  /* 0x0000840001137983 */ /* 0x000ee80000300800 */
[----:B0-----:R-:W3:Y:S01]  /*4b00*/  LDL.LU R18, [R1+0x74] ;  /* 0x0000740001127983 */ /* 0x001ee20000300800 */
[----:B------:R-:W-:-:S03]  /*4b10*/  PRMT R7, R26, 0x7632, R7 ;  /* 0x000076321a077816 */ /* 0x000fc60000000007 */
[----:B------:R0:W-:Y:S01]  /*4b20*/  STG.E.U16 desc[UR12][R2.64], R9 ;  /* 0x0000000902007986 */ /* 0x0001e2000c10150c */
[----:B--2---:R-:W-:-:S03]  /*4b30*/  IADD3.X R5, R25, UR15, RZ, P1, !PT ;  /* 0x0000000f19057c10 */ /* 0x004fc60008ffe4ff */
[----:B------:R1:W-:Y:S01]  /*4b40*/  STG.E.U16 desc[UR12][R2.64+0x4], R23 ;  /* 0x0000041702007986 */ /* 0x0003e2000c10150c */
[----:B------:R-:W-:-:S03]  /*4b50*/  F2FP.BF16.F32.PACK_AB R30, R30, R58 ;  /* 0x0000003a1e1e723e */ /* 0x000fc600000010ff */
[----:B------:R2:W-:Y:S01]  /*4b60*/  STG.E.U16 desc[UR12][R2.64+0x6], R0 ;  /* 0x0000060002007986 */ /* 0x0005e2000c10150c */
[----:B0-----:R-:W-:-:S03]  /*4b70*/  PRMT R9, R27, 0x7632, R9 ;  /* 0x000076321b097816 */ /* 0x001fc60000000009 */
[----:B-1----:R-:W3:Y:S01]  /*4b80*/  LDL.LU R23, [R1+0x7c] ;  /* 0x00007c0001177983 */ /* 0x002ee20000300800 */
[----:B--2---:R-:W-:-:S03]  /*4b90*/  IADD3 R2, P1, R24, UR14, RZ ;  /* 0x0000000e18027c10 */ /* 0x004fc6000ff3e0ff */
[----:B------:R-:W2:Y:S01]  /*4ba0*/  LDL.LU R22, [R1+0x6c] ;  /* 0x00006c0001167983 */ /* 0x000ea20000300800 */
[----:B------:R-:W-:-:S03]  /*4bb0*/  PRMT R17, R30, 0x7632, R17 ;  /* 0x000076321e117816 */ /* 0x000fc60000000011 */
[----:B------:R-:W-:Y:S04]  /*4bc0*/  STG.E.U16 desc[UR12][R4.64], R26 ;  /* 0x0000001a04007986 */ /* 0x000fe8000c10150c */
[----:B------:R-:W-:Y:S04]  /*4bd0*/  STG.E.U16 desc[UR12][R4.64+0x2], R7 ;  /* 0x0000020704007986 */ /* 0x000fe8000c10150c */
[----:B------:R-:W-:Y:S04]  /*4be0*/  STG.E.U16 desc[UR12][R4.64+0x4], R27 ;  /* 0x0000041b04007986 */ /* 0x000fe8000c10150c */
[----:B------:R3:W-:Y:S01]  /*4bf0*/  STG.E.U16 desc[UR12][R4.64+0x6], R9 ;  /* 0x0000060904007986 */ /* 0x0007e2000c10150c */
[----:B----4-:R-:W-:-:S03]  /*4c00*/  IADD3.X R3, R21, UR15, RZ, P1, !PT ;  /* 0x0000000f15037c10 */ /* 0x010fc60008ffe4ff */
[----:B------:R-:W4:Y:S01]  /*4c10*/  LDL.LU R21, [R1+0x70] ;  /* 0x0000700001157983 */ /* 0x000f220000300800 */
[----:B---3--:R-:W-:-:S03]  /*4c20*/  IADD3 R4, P1, R20, UR14, RZ ;  /* 0x0000000e14047c10 */ /* 0x008fc6000ff3e0ff */
[----:B------:R-:W3:Y:S04]  /*4c30*/  LDL.LU R20, [R1+0x64] ;  /* 0x0000640001147983 */ /* 0x000ee80000300800 */
[----:B------:R0:W-:Y:S04]  /*4c40*/  STG.E.U16 desc[UR12][R2.64+0x2], R17 ;  /* 0x0000021102007986 */ /* 0x0001e8000c10150c */
[----:B0-----:R-:W3:Y:S01]  /*4c50*/  LDL.LU R17, [R1+0x68] ;  /* 0x0000680001117983 */ /* 0x001ee20000300800 */
[----:B------:R-:W-:Y:S02]  /*4c60*/  F2FP.BF16.F32.PACK_AB R31, R31, R57 ;  /* 0x000000391f1f723e */ /* 0x000fe400000010ff */
[----:B------:R-:W-:-:S02]  /*4c70*/  F2FP.BF16.F32.PACK_AB R34, R34, R56 ;  /* 0x000000382222723e */ /* 0x000fc400000010ff */
[----:B------:R-:W-:Y:S02]  /*4c80*/  PRMT R0, R31, 0x7632, R0 ;  /* 0x000076321f007816 */ /* 0x000fe40000000000 */
[----:B------:R-:W-:Y:S01]  /*4c90*/  F2FP.BF16.F32.PACK_AB R35, R35, R55 ;  /* 0x000000372323723e */ /* 0x000fe200000010ff */
[----:B------:R-:W-:Y:S01]  /*4ca0*/  STG.E.U16 desc[UR12][R2.64], R30 ;  /* 0x0000001e02007986 */ /* 0x000fe2000c10150c */
[----:B------:R-:W-:-:S03]  /*4cb0*/  IADD3.X R5, R19, UR15, RZ, P1, !PT ;  /* 0x0000000f13057c10 */ /* 0x000fc60008ffe4ff */
[----:B------:R-:W-:Y:S01]  /*4cc0*/  STG.E.U16 desc[UR12][R2.64+0x4], R31 ;  /* 0x0000041f02007986 */ /* 0x000fe2000c10150c */
[----:B------:R-:W-:-:S03]  /*4cd0*/  IADD3 R18, P1, R18, UR14, RZ ;  /* 0x0000000e12127c10 */ /* 0x000fc6000ff3e0ff */
[----:B------:R0:W-:Y:S01]  /*4ce0*/  STG.E.U16 desc[UR12][R2.64+0x6], R0 ;  /* 0x0000060002007986 */ /* 0x0001e2000c10150c */
[----:B------:R-:W-:Y:S02]  /*4cf0*/  PRMT R7, R34, 0x7632, R7 ;  /* 0x0000763222077816 */ /* 0x000fe40000000007 */
[----:B------:R-:W-:Y:S02]  /*4d00*/  F2FP.BF16.F32.PACK_AB R38, R38, R54 ;  /* 0x000000362626723e */ /* 0x000fe400000010ff */
[----:B------:R-:W-:Y:S02]  /*4d10*/  F2FP.BF16.F32.PACK_AB R15, R39, R15 ;  /* 0x0000000f270f723e */ /* 0x000fe400000010ff */
[----:B------:R-:W-:Y:S02]  /*4d20*/  F2FP.BF16.F32.PACK_AB R8, R42, R8 ;  /* 0x000000082a08723e */ /* 0x000fe400000010ff */
[----:B------:R-:W-:Y:S02]  /*4d30*/  F2FP.BF16.F32.PACK_AB R6, R43, R6 ;  /* 0x000000062b06723e */ /* 0x000fe400000010ff */
[----:B0-----:R-:W-:Y:S01]  /*4d40*/  PRMT R3, R35, 0x7632, R3 ;  /* 0x0000763223037816 */ /* 0x001fe20000000003 */
[----:B------:R-:W-:Y:S01]  /*4d50*/  STG.E.U16 desc[UR12][R4.64], R34 ;  /* 0x0000002204007986 */ /* 0x000fe2000c10150c */
[----:B------:R-:W-:-:S02]  /*4d60*/  PRMT R9, R38, 0x7632, R9 ;  /* 0x0000763226097816 */ /* 0x000fc40000000009 */
[----:B------:R-:W-:Y:S01]  /*4d70*/  IADD3.X R19, R23, UR15, RZ, P1, !PT ;  /* 0x0000000f17137c10 */ /* 0x000fe20008ffe4ff */
[----:B------:R0:W-:Y:S01]  /*4d80*/  STG.E.U16 desc[UR12][R4.64+0x2], R7 ;  /* 0x0000020704007986 */ /* 0x0001e2000c10150c */
[----:B------:R-:W-:Y:S02]  /*4d90*/  PRMT R0, R15, 0x7632, R0 ;  /* 0x000076320f007816 */ /* 0x000fe40000000000 */
[----:B--2---:R-:W-:Y:S01]  /*4da0*/  IADD3 R2, P1, R22, UR14, RZ ;  /* 0x0000000e16027c10 */ /* 0x004fe2000ff3e0ff */
[----:B------:R-:W-:Y:S01]  /*4db0*/  STG.E.U16 desc[UR12][R4.64+0x4], R35 ;  /* 0x0000042304007986 */ /* 0x000fe2000c10150c */
[----:B------:R-:W-:-:S03]  /*4dc0*/  F2FP.BF16.F32.PACK_AB R16, R46, R16 ;  /* 0x000000102e10723e */ /* 0x000fc600000010ff */
[----:B------:R1:W-:Y:S01]  /*4dd0*/  STG.E.U16 desc[UR12][R4.64+0x6], R3 ;  /* 0x0000060304007986 */ /* 0x0003e2000c10150c */
[----:B------:R-:W-:Y:S02]  /*4de0*/  F2FP.BF16.F32.PACK_AB R14, R47, R14 ;  /* 0x0000000e2f0e723e */ /* 0x000fe400000010ff */
[----:B0-----:R-:W-:Y:S01]  /*4df0*/  PRMT R7, R6, 0x7632, R7 ;  /* 0x0000763206077816 */ /* 0x001fe20000000007 */
[----:B------:R-:W-:Y:S04]  /*4e00*/  STG.E.U16 desc[UR12][R18.64], R38 ;  /* 0x0000002612007986 */ /* 0x000fe8000c10150c */
[----:B------:R-:W-:Y:S01]  /*4e10*/  STG.E.U16 desc[UR12][R18.64+0x2], R9 ;  /* 0x0000020912007986 */ /* 0x000fe2000c10150c */
[----:B-1----:R-:W-:-:S03]  /*4e20*/  PRMT R5, R8, 0x7632, R5 ;  /* 0x0000763208057816 */ /* 0x002fc60000000005 */
[----:B------:R-:W-:Y:S04]  /*4e30*/  STG.E.U16 desc[UR12][R18.64+0x4], R15 ;  /* 0x0000040f12007986 */ /* 0x000fe8000c10150c */
[----:B------:R0:W-:Y:S02]  /*4e40*/  STG.E.U16 desc[UR12][R18.64+0x6], R0 ;  /* 0x0000060012007986 */ /* 0x0001e4000c10150c */
[----:B0-----:R-:W-:Y:S01]  /*4e50*/  PRMT R0, R16, 0x7632, R0 ;  /* 0x0000763210007816 */ /* 0x001fe20000000000 */
[----:B------:R-:W-:Y:S01]  /*4e60*/  ULOP3.LUT UR4, UR4, 0x1, URZ, 0x3c, !UPT ;  /* 0x0000000104047892 */ /* 0x000fe2000f8e3c3f */
[----:B------:R-:W-:Y:S01]  /*4e70*/  UMOV UR5, UR10 ;  /* 0x0000000a00057c82 */ /* 0x000fe20008000000 */
[----:B------:R-:W-:Y:S01]  /*4e80*/  UMOV UR11, UR9 ;  /* 0x00000009000b7c82 */ /* 0x000fe20008000000 */
[----:B----4-:R-:W-:-:S05]  /*4e90*/  IADD3.X R3, R21, UR15, RZ, P1, !PT ;  /* 0x0000000f15037c10 */ /* 0x010fca0008ffe4ff */
[----:B------:R-:W-:Y:S01]  /*4ea0*/  STG.E.U16 desc[UR12][R2.64], R8 ;  /* 0x0000000802007986 */ /* 0x000fe2000c10150c */
[----:B---3--:R-:W-:-:S03]  /*4eb0*/  IADD3 R4, P1, R20, UR14, RZ ;  /* 0x0000000e14047c10 */ /* 0x008fc6000ff3e0ff */
[----:B------:R0:W-:Y:S04]  /*4ec0*/  STG.E.U16 desc[UR12][R2.64+0x2], R5 ;  /* 0x0000020502007986 */ /* 0x0001e8000c10150c */
[----:B------:R-:W-:Y:S04]  /*4ed0*/  STG.E.U16 desc[UR12][R2.64+0x4], R6 ;  /* 0x0000040602007986 */ /* 0x000fe8000c10150c */
[----:B------:R1:W-:Y:S01]  /*4ee0*/  STG.E.U16 desc[UR12][R2.64+0x6], R7 ;  /* 0x0000060702007986 */ /* 0x0003e2000c10150c */
[----:B0-----:R-:W-:Y:S02]  /*4ef0*/  IADD3.X R5, R17, UR15, RZ, P1, !PT ;  /* 0x0000000f11057c10 */ /* 0x001fe40008ffe4ff */
[----:B-1----:R-:W-:-:S03]  /*4f00*/  PRMT R3, R14, 0x7632, R3 ;  /* 0x000076320e037816 */ /* 0x002fc60000000003 */
[----:B------:R2:W-:Y:S04]  /*4f10*/  STG.E.U16 desc[UR12][R4.64], R16 ;  /* 0x0000001004007986 */ /* 0x0005e8000c10150c */
[----:B------:R2:W-:Y:S04]  /*4f20*/  STG.E.U16 desc[UR12][R4.64+0x2], R0 ;  /* 0x0000020004007986 */ /* 0x0005e8000c10150c */
[----:B------:R2:W-:Y:S04]  /*4f30*/  STG.E.U16 desc[UR12][R4.64+0x4], R14 ;  /* 0x0000040e04007986 */ /* 0x0005e8000c10150c */
[----:B------:R2:W-:Y:S01]  /*4f40*/  STG.E.U16 desc[UR12][R4.64+0x6], R3 ;  /* 0x0000060304007986 */ /* 0x0005e2000c10150c */
[----:B------:R-:W-:Y:S05]  /*4f50*/  @!P0 BRA `(.L_x_400) ;  /* 0xffffffb400688947 */ /* 0x000fea000383ffff */
.L_x_388:
        /* <DEDUP_REMOVED lines=10> */
[----:B--2---:R-:W0:Y:S01]  /*5000*/  LDC.64 R14, c[0x0][0x258] ;  /* 0x00009600ff0e7b82 */ /* 0x004e220000000a00 */
[----:B------:R-:W1:Y:S01]  /*5010*/  S2R R56, SR_TID.X ;  /* 0x0000000000387919 */ /* 0x000e620000002100 */
[----:B------:R-:W-:Y:S01]  /*5020*/  HFMA2.MMA R5, -RZ, RZ, 0, 1.1920928955078125e-06 ;  /* 0x00000014ff057435 */ /* 0x000fe200000001ff */
[----:B0-----:R-:W-:Y:S02]  /*5030*/  LOP3.LUT R3, RZ, R14, RZ, 0x33, !PT ;  /* 0x0000000eff037212 */ /* 0x001fe400078e33ff */
[----:B------:R-:W-:Y:S02]  /*5040*/  LOP3.LUT R4, RZ, R15, RZ, 0x33, !PT ;  /* 0x0000000fff047212 */ /* 0x000fe400078e33ff */
[----:B------:R-:W-:-:S04]  /*5050*/  ISETP.GT.U32.AND P0, PT, R3, -0x3, PT ;  /* 0xfffffffd0300780c */ /* 0x000fc80003f04070 */
[C---:B------:R-:W-:Y:S02]  /*5060*/  ISETP.GT.AND.EX P0, PT, R4.reuse, -0x1, PT, P0 ;  /* 0xffffffff0400780c */ /* 0x040fe40003f04300 */
[----:B-1----:R-:W-:Y:S02]  /*5070*/  SHF.R.U32.HI R0, RZ, 0x5, R56 ;  /* 0x00000005ff007819 */ /* 0x002fe40000011638 */
[----:B------:R-:W-:Y:S02]  /*5080*/  SEL R3, R3, 0xfffffffd, P0 ;  /* 0xfffffffd03037807 */ /* 0x000fe40000000000 */
[----:B------:R-:W-:Y:S02]  /*5090*/  SEL R4, R4, 0xffffffff, P0 ;  /* 0xffffffff04047807 */ /* 0x000fe40000000000 */
[C---:B------:R-:W-:Y:S02]  /*50a0*/  SHF.L.U32 R2, R3.reuse, 0x5, RZ ;  /* 0x0000000503027819 */ /* 0x040fe400000006ff */
[----:B------:R-:W-:-:S02]  /*50b0*/  SHF.L.U64.HI R3, R3, 0x5, R4 ;  /* 0x0000000503037819 */ /* 0x000fc40000010204 */
[----:B------:R-:W-:Y:S02]  /*50c0*/  MOV R4, 0xffffffff ;  /* 0xffffffff00047802 */ /* 0x000fe40000000f00 */
[----:B------:R-:W-:-:S04]  /*50d0*/  IADD3 R11, P0, P1, -R2, -0x21, -R0 ;  /* 0xffffffdf020b7810 */ /* 0x000fc8000791e900 */
[----:B------:R-:W-:Y:S02]  /*50e0*/  IADD3.X R13, ~R3, -0x1, R4, P0, P1 ;  /* 0xffffffff030d7810 */ /* 0x000fe400007e2504 */
[----:B------:R-:W-:-:S03]  /*50f0*/  SHF.R.U32.HI R4, RZ, 0x4, R56 ;  /* 0x00000004ff047819 */ /* 0x000fc60000011638 */
[----:B------:R-:W-:Y:S01]  /*5100*/  IMAD.WIDE.U32 R6, R13, -0x33333333, RZ ;  /* 0xcccccccd0d067825 */ /* 0x000fe200078e00ff */
[----:B------:R-:W-:Y:S02]  /*5110*/  VIADDMNMX.U32 R5, R4, R5, 0x20, !PT ;  /* 0x0000002004057446 */ /* 0x000fe40007800005 */
[----:B------:R-:W-:Y:S01]  /*5120*/  LOP3.LUT R10, RZ, R4, RZ, 0x33, !PT ;  /* 0x00000004ff0a7212 */ /* 0x000fe200078e33ff */
[----:B------:R-:W-:-:S03]  /*5130*/  IMAD.WIDE.U32 R8, P0, R11, -0x33333334, R6 ;  /* 0xcccccccc0b087825 */ /* 0x000fc60007800006 */
[----:B------:R-:W-:Y:S01]  /*5140*/  IADD3 R5, R5, R10, RZ ;  /* 0x0000000a05057210 */ /* 0x000fe20007ffe0ff */
[----:B------:R-:W-:Y:S01]  /*5150*/  IMAD.WIDE.U32 R6, R11, -0x33333333, RZ ;  /* 0xcccccccd0b067825 */ /* 0x000fe200078e00ff */
[----:B------:R-:W-:-:S03]  /*5160*/  MOV R10, R9 ;  /* 0x00000009000a7202 */ /* 0x000fc60000000f00 */
[----:B------:R-:W-:Y:S01]  /*5170*/  IMAD.X R11, RZ, RZ, RZ, P0 ;  /* 0x000000ffff0b7224 */ /* 0x000fe200000e06ff */
[----:B------:R-:W-:Y:S01]  /*5180*/  IADD3 RZ, P1, R7, R8, RZ ;  /* 0x0000000807ff7210 */ /* 0x000fe20007f3e0ff */
[----:B------:R-:W-:Y:S01]  /*5190*/  IMAD.WIDE.U32 R6, R5, -0x33333333, RZ ;  /* 0xcccccccd05067825 */ /* 0x000fe200078e00ff */
[----:B------:R-:W-:Y:S02]  /*51a0*/  ISETP.LT.U32.AND P0, PT, R14, 0x2, PT ;  /* 0x000000020e00780c */ /* 0x000fe40003f01070 */
[----:B------:R-:W-:Y:S01]  /*51b0*/  MOV R6, UR9 ;  /* 0x0000000900067c02 */ /* 0x000fe20008000f00 */
[----:B------:R-:W-:Y:S01]  /*51c0*/  IMAD.WIDE.U32.X R8, R13, -0x33333334, R10, P1 ;  /* 0xcccccccc0d087825 */ /* 0x000fe200008e040a */
[----:B------:R-:W-:Y:S02]  /*51d0*/  ISETP.LT.AND.EX P0, PT, R15, RZ, PT, P0 ;  /* 0x000000ff0f00720c */ /* 0x000fe40003f01300 */
[----:B------:R-:W-:Y:S02]  /*51e0*/  LEA.HI R50, R7, 0x1, RZ, 0x1c ;  /* 0x0000000107327811 */ /* 0x000fe400078fe0ff */
[----:B------:R-:W-:-:S02]  /*51f0*/  SHF.R.U64 R51, R8, 0x3, R9 ;  /* 0x0000000308337819 */ /* 0x000fc40000001209 */
[----:B------:R-:W-:Y:S02]  /*5200*/  SEL R49, R14, 0x2, P0 ;  /* 0x000000020e317807 */ /* 0x000fe40000000000 */
[----:B------:R-:W-:Y:S02]  /*5210*/  SEL R48, R15, RZ, P0 ;  /* 0x000000ff0f307207 */ /* 0x000fe40000000000 */
[C---:B------:R-:W-:Y:S02]  /*5220*/  IADD3 R7, P0, R0.reuse, 0xa, RZ ;  /* 0x0000000a00077810 */ /* 0x040fe40007f1e0ff */
[C---:B------:R-:W-:Y:S02]  /*5230*/  IADD3 R8, P1, R0.reuse, 0x14, RZ ;  /* 0x0000001400087810 */ /* 0x040fe40007f3e0ff */
[----:B------:R-:W-:Y:S01]  /*5240*/  IADD3 R9, P2, R0, 0x1e, RZ ;  /* 0x0000001e00097810 */ /* 0x000fe20007f5e0ff */
[----:B------:R-:W-:Y:S01]  /*5250*/  IMAD.X R11, RZ, RZ, RZ, P0 ;  /* 0x000000ffff0b7224 */ /* 0x000fe200000e06ff */
[----:B------:R-:W-:-:S02]  /*5260*/  IADD3 R51, R51, 0x1, RZ ;  /* 0x0000000133337810 */ /* 0x000fc40007ffe0ff */
[C---:B------:R-:W-:Y:S01]  /*5270*/  SHF.L.U64.HI R48, R49.reuse, 0x5, R48 ;  /* 0x0000000531307819 */ /* 0x040fe20000010230 */
[----:B------:R-:W-:Y:S01]  /*5280*/  IMAD.SHL.U32 R49, R49, 0x20, RZ ;  /* 0x0000002031317824 */ /* 0x000fe200078e00ff */
[----:B------:R-:W-:Y:S02]  /*5290*/  LOP3.LUT R10, R56, 0xf, RZ, 0xc0, !PT ;  /* 0x0000000f380a7812 */ /* 0x000fe400078ec0ff */
[----:B------:R-:W-:Y:S02]  /*52a0*/  IADD3.X R12, RZ, RZ, RZ, P1, !PT ;  /* 0x000000ffff0c7210 */ /* 0x000fe40000ffe4ff */
[----:B------:R-:W-:Y:S02]  /*52b0*/  IADD3.X R13, RZ, RZ, RZ, P2, !PT ;  /* 0x000000ffff0d7210 */ /* 0x000fe400017fe4ff */
[----:B------:R-:W-:Y:S02]  /*52c0*/  LOP3.LUT R50, R50, 0x3, RZ, 0xc0, !PT ;  /* 0x0000000332327812 */ /* 0x000fe400078ec0ff */
[----:B------:R-:W-:-:S07]  /*52d0*/  LOP3.LUT R51, R51, 0x3, RZ, 0xc0, !PT ;  /* 0x0000000333337812 */ /* 0x000fce00078ec0ff */
.L_x_417:
[----:B------:R-:W-:Y:S01]  /*52e0*/  ISETP.GT.U32.AND P0, PT, R49, R0, PT ;  /* 0x000000003100720c */ /* 0x000fe20003f04070 */
[----:B------:R-:W-:Y:S01]  /*52f0*/  BSSY B0, `(.L_x_401) ;  /* 0x00000ad000007945 */ /* 0x000fe20003800000 */
[----:B0-----:R-:W-:Y:S02]  /*5300*/  MOV R52, RZ ;  /* 0x000000ff00347202 */ /* 0x001fe40000000f00 */
[----:B------:R-:W-:Y:S02]  /*5310*/  ISETP.GT.AND.EX P0, PT, R48, RZ, PT, P0 ;  /* 0x000000ff3000720c */ /* 0x000fe40003f04300 */
[----:B------:R-:W-:-:S11]  /*5320*/  MOV R55, RZ ;  /* 0x000000ff00377202 */ /* 0x000fd60000000f00 */
[----:B-1234-:R-:W-:Y:S05]  /*5330*/  @!P0 BRA `(.L_x_402) ;  /* 0x0000000800a08947 */ /* 0x01efea0003800000 */
[----:B------:R-:W-:Y:S01]  /*5340*/  ISETP.NE.U32.AND P1, PT, R51, RZ, PT ;  /* 0x000000ff3300720c */ /* 0x000fe20003f25070 */
[----:B------:R-:W-:Y:S01]  /*5350*/  BSSY B1, `(.L_x_403) ;  /* 0x0000026000017945 */ /* 0x000fe20003800000 */
[----:B------:R-:W-:Y:S01]  /*5360*/  IADD3 R15, P2, P3, -R2, -0x21, -R0 ;  /* 0xffffffdf020f7810 */ /* 0x000fe20007b5e900 */
[----:B------:R-:W-:Y:S01]  /*5370*/  IMAD.MOV.U32 R55, RZ, RZ, RZ ;  /* 0x000000ffff377224 */ /* 0x000fe200078e00ff */
[----:B------:R-:W-:Y:S02]  /*5380*/  ISETP.NE.AND.EX P1, PT, RZ, RZ, PT, P1 ;  /* 0x000000ffff00720c */ /* 0x000fe40003f25310 */
[----:B------:R-:W-:Y:S02]  /*5390*/  CS2R R52, SRZ ;  /* 0x0000000000347805 */ /* 0x000fe4000001ff00 */
[----:B------:R-:W-:Y:S02]  /*53a0*/  MOV R14, 0xffffffff ;  /* 0xffffffff000e7802 */ /* 0x000fe40000000f00 */
[----:B------:R-:W-:-:S02]  /*53b0*/  ISETP.GE.U32.AND P0, PT, R15, 0x1e, PT ;  /* 0x0000001e0f00780c */ /* 0x000fc40003f06070 */
[----:B------:R-:W-:Y:S02]  /*53c0*/  IADD3.X R14, ~R3, -0x1, R14, P2, P3 ;  /* 0xffffffff030e7810 */ /* 0x000fe400017e650e */
[----:B------:R-:W-:Y:S02]  /*53d0*/  LOP3.LUT R15, R56, 0x1f, RZ, 0xc0, !PT ;  /* 0x0000001f380f7812 */ /* 0x000fe400078ec0ff */
[----:B------:R-:W-:Y:S02]  /*53e0*/  ISETP.GE.U32.AND.EX P0, PT, R14, RZ, PT, P0 ;  /* 0x000000ff0e00720c */ /* 0x000fe40003f06100 */
[----:B------:R-:W-:Y:S02]  /*53f0*/  IADD3 R14, P2, R15, R6, RZ ;  /* 0x000000060f0e7210 */ /* 0x000fe40007f5e0ff */
        /* <DEDUP_REMOVED lines=10> */
[----:B------:R-:W-:Y:S01]  /*54a0*/  ISETP.NE.AND.EX P1, PT, RZ, RZ, PT, P1 ;  /* 0x000000ffff00720c */ /* 0x000fe20003f25310 */
[----:B--2---:R-:W-:Y:S01]  /*54b0*/  FADD.FTZ R55, RZ, R53 ;  /* 0x00000035ff377221 */ /* 0x004fe20000010000 */
[----:B------:R-:W-:Y:S01]  /*54c0*/  FADD.FTZ R52, RZ, R52 ;  /* 0x00000034ff347221 */ /* 0x000fe20000010000 */
[----:B------:R-:W-:-:S10]  /*54d0*/  MOV R53, R11 ;  /* 0x0000000b00357202 */ /* 0x000fd40000000f00 */
        /* <DEDUP_REMOVED lines=13> */
.L_x_404:
[----:B------:R-:W-:Y:S05]  /*55b0*/  BSYNC B1 ;  /* 0x0000000000017941 */ /* 0x000fea0003800000 */
.L_x_403:
        /* <DEDUP_REMOVED lines=21> */
.L_x_407:
        /* <DEDUP_REMOVED lines=55> */
.L_x_406:
[----:B------:R-:W-:Y:S05]  /*5a80*/  BSYNC B1 ;  /* 0x0000000000017941 */ /* 0x000fea0003800000 */
.L_x_405:
        /* <DEDUP_REMOVED lines=35> */
.L_x_409:
[----:B------:R-:W-:Y:S05]  /*5cc0*/  BSYNC B1 ;  /* 0x0000000000017941 */ /* 0x000fea0003800000 */
.L_x_408:
        /* <DEDUP_REMOVED lines=15> */
.L_x_402:
[----:B------:R-:W-:Y:S05]  /*5dc0*/  BSYNC B0 ;  /* 0x0000000000007941 */ /* 0x000fea0003800000 */
.L_x_401:
        /* <DEDUP_REMOVED lines=23> */
[----:B0-----:R-:W-:-:S06]  /*5f40*/  CS2R R14, SRZ ;  /* 0x00000000000e7805 */ /* 0x001fcc000001ff00 */
        /* <DEDUP_REMOVED lines=26> */
.L_x_426:
        /* <DEDUP_REMOVED lines=8> */
[----:B0-----:R-:W-:-:S05]  /*6170*/  IMAD.WIDE R16, R15, 0x2, R16 ;  /* 0x000000020f107825 */ /* 0x001fca00078e0210 */
[----:B------:R2:W-:Y:S01]  /*6180*/  @!P1 STG.E.U16 desc[UR12][R16.64], R14 ;  /* 0x0000000e10009986 */ /* 0x0005e2000c10150c */
[----:B-1----:R-:W-:Y:S01]  /*6190*/  IMAD.WIDE R18, R15, 0x2, R18 ;  /* 0x000000020f127825 */ /* 0x002fe200078e0212 */
[----:B------:R-:W-:-:S04]  /*61a0*/  LEA.HI R15, R56, 0x14, RZ, 0x1c ;  /* 0x00000014380f7811 */ /* 0x000fc800078fe0ff */
[----:B------:R2:W-:Y:S01]  /*61b0*/  @!P1 STG.E.U16 desc[UR12][R18.64], R20 ;  /* 0x0000001412009986 */ /* 0x0005e2000c10150c */
[----:B------:R-:W-:Y:S05]  /*61c0*/  @!P2 BRA `(.L_x_412) ;  /* 0x000000040040a947 */ /* 0x000fea0003800000 */
[C---:B--2---:R-:W-:Y:S01]  /*61d0*/  @!P0 SHF.L.U32 R14, R10.reuse, 0x1, RZ ;  /* 0x000000010a0e8819 */ /* 0x044fe200000006ff */
        /* <DEDUP_REMOVED lines=16> */
[----:B------:R-:W-:Y:S01]  /*62e0*/  MOV R32, 0xffff ;  /* 0x0000ffff00207802 */ /* 0x000fe20000000f00 */
        /* <DEDUP_REMOVED lines=14> */
.L_x_436:
[----:B--2---:R-:W-:Y:S01]  /*63d0*/  FADD.FTZ R15, R14, R30 ;  /* 0x0000001e0e0f7221 */ /* 0x004fe20000010000 */
[----:B------:R-:W-:Y:S02]  /*63e0*/  @!P1 F2FP.BF16.F32.PACK_AB R14, RZ, R24 ;  /* 0x00000018ff0e923e */ /* 0x000fe400000010ff */
[----:B------:R-:W-:Y:S02]  /*63f0*/  ISETP.NE.AND P2, PT, R50, 0x2, PT ;  /* 0x000000023200780c */ /* 0x000fe40003f45270 */
[----:B------:R-:W-:Y:S01]  /*6400*/  @!P1 F2FP.BF16.F32.PACK_AB R15, RZ, R15 ;  /* 0x0000000fff0f923e */ /* 0x000fe200000010ff */
[----:B------:R1:W-:Y:S03]  /*6410*/  @!P1 STG.E.U16 desc[UR12][R16.64+0x28], R14 ;  /* 0x0000280e10009986 */ /* 0x0003e6000c10150c */
[----:B------:R-:W-:Y:S02]  /*6420*/  PRMT R20, R15, 0x7610, R20 ;  /* 0x000076100f147816 */ /* 0x000fe40000000014 */
[----:B------:R-:W-:-:S03]  /*6430*/  LEA.HI R15, R56, 0x28, RZ, 0x1c ;  /* 0x00000028380f7811 */ /* 0x000fc600078fe0ff */
[----:B------:R1:W-:Y:S02]  /*6440*/  @!P1 STG.E.U16 desc[UR12][R18.64+0x28], R20 ;  /* 0x0000281412009986 */ /* 0x0003e4000c10150c */
[----:B------:R-:W-:Y:S05]  /*6450*/  @!P2 BRA `(.L_x_412) ;  /* 0x00000000009ca947 */ /* 0x000fea0003800000 */
[C---:B-1----:R-:W-:Y:S01]  /*6460*/  @!P0 IMAD.SHL.U32 R14, R10.reuse, 0x2, RZ ;  /* 0x000000020a0e8824 */ /* 0x042fe200078e00ff */
[----:B------:R-:W-:Y:S01]  /*6470*/  @!P0 LEA R20, R10, UR4, 0x7 ;  /* 0x000000040a148c11 */ /* 0x000fe2000f8e38ff */
[----:B------:R-:W-:-:S03]  /*6480*/  UMOV UR5, 0xffff ;  /* 0x0000ffff00057882 */ /* 0x000fc60000000000 */
        /* <DEDUP_REMOVED lines=29> */
.L_x_446:
[----:B--2---:R-:W-:Y:S01]  /*6660*/  FADD.FTZ R15, R14, R30 ;  /* 0x0000001e0e0f7221 */ /* 0x004fe20000010000 */
[----:B------:R-:W-:-:S04]  /*6670*/  @!P1 F2FP.BF16.F32.PACK_AB R14, RZ, R24 ;  /* 0x00000018ff0e923e */ /* 0x000fc800000010ff */
[----:B------:R-:W-:Y:S01]  /*6680*/  @!P1 F2FP.BF16.F32.PACK_AB R15, RZ, R15 ;  /* 0x0000000fff0f923e */ /* 0x000fe200000010ff */
[----:B------:R3:W-:Y:S03]  /*6690*/  @!P1 STG.E.U16 desc[UR12][R16.64+0x50], R14 ;  /* 0x0000500e10009986 */ /* 0x0007e6000c10150c */
[----:B------:R-:W-:Y:S02]  /*66a0*/  PRMT R20, R15, 0x7610, R20 ;  /* 0x000076100f147816 */ /* 0x000fe40000000014 */
[----:B------:R-:W-:-:S03]  /*66b0*/  LEA.HI R15, R56, 0x3c, RZ, 0x1c ;  /* 0x0000003c380f7811 */ /* 0x000fc600078fe0ff */
[----:B------:R3:W-:Y:S04]  /*66c0*/  @!P1 STG.E.U16 desc[UR12][R18.64+0x50], R20 ;  /* 0x0000501412009986 */ /* 0x0007e8000c10150c */
.L_x_412:
[----:B------:R-:W-:Y:S05]  /*66d0*/  BSYNC B0 ;  /* 0x0000000000007941 */ /* 0x000fea0003800000 */
.L_x_411:
[----:B------:R-:W-:-:S13]  /*66e0*/  ISETP.GE.U32.AND P0, PT, R5, 0x3c, PT ;  /* 0x0000003c0500780c */ /* 0x000fda0003f06070 */
[----:B------:R-:W-:Y:S05]  /*66f0*/  @!P0 BRA `(.L_x_410) ;  /* 0x0000000800b08947 */ /* 0x000fea0003800000 */
[----:B------:R-:W-:Y:S01]  /*6700*/  ISETP.GT.U32.AND P0, PT, R10, 0x9, PT ;  /* 0x000000090a00780c */ /* 0x000fe20003f04070 */
[----:B-123--:R-:W-:Y:S01]  /*6710*/  HFMA2.MMA R16, -RZ, RZ, 0, 0 ;  /* 0x00000000ff107435 */ /* 0x00efe200000001ff */
[----:B------:R-:W-:-:S11]  /*6720*/  UMOV UR5, 0xffff ;  /* 0x0000ffff00057882 */ /* 0x000fd60000000000 */
[C---:B0-----:R-:W-:Y:S02]  /*6730*/  @!P0 SHF.L.U32 R14, R10.reuse, 0x1, RZ ;  /* 0x000000010a0e8819 */ /* 0x041fe400000006ff */
[----:B------:R-:W-:Y:S02]  /*6740*/  @!P0 LEA R17, R10, UR4, 0x7 ;  /* 0x000000040a118c11 */ /* 0x000fe4000f8e38ff */
[----:B------:R-:W-:-:S05]  /*6750*/  @!P0 LOP3.LUT R14, R15, R14, RZ, 0x3c, !PT ;  /* 0x0000000e0f0e8212 */ /* 0x000fca00078e3cff */
[----:B------:R-:W-:Y:S01]  /*6760*/  @!P0 IMAD R17, R14, 0x4, R17 ;  /* 0x000000040e118824 */ /* 0x000fe200078e0211 */
[----:B------:R-:W-:-:S04]  /*6770*/  MOV R14, RZ ;  /* 0x000000ff000e7202 */ /* 0x000fc80000000f00 */
[----:B------:R0:W1:Y:S04]  /*6780*/  @!P0 LDS R16, [R17] ;  /* 0x0000000011108984 */ /* 0x0000680000000800 */
[----:B------:R0:W2:Y:S01]  /*6790*/  @!P0 LDS R14, [R17+0x500] ;  /* 0x00050000110e8984 */ /* 0x0000a20000000800 */
[----:B------:R-:W-:Y:S05]  /*67a0*/  BRA.DIV UR5, `(.L_x_416) ;  /* 0x0000001605487947 */ /* 0x000fea000b800000 */
[C---:B------:R-:W-:Y:S01]  /*67b0*/  @!P0 SHF.L.U32 R19, R10.reuse, 0x1, RZ ;  /* 0x000000010a138819 */ /* 0x040fe200000006ff */
[C---:B------:R-:W-:Y:S01]  /*67c0*/  @!P0 IMAD.SHL.U32 R22, R10.reuse, 0x2, RZ ;  /* 0x000000020a168824 */ /* 0x040fe200078e00ff */
[C---:B------:R-:W-:Y:S01]  /*67d0*/  @!P0 IADD3 R18, R15.reuse, 0x14, RZ ;  /* 0x000000140f128810 */ /* 0x040fe20007ffe0ff */
[----:B0-----:R-:W-:Y:S01]  /*67e0*/  IMAD.MOV.U32 R17, RZ, RZ, 0xffff ;  /* 0x0000ffffff117424 */ /* 0x001fe200078e00ff */
[----:B------:R-:W-:Y:S01]  /*67f0*/  @!P0 LEA R23, R10, UR4, 0x7 ;  /* 0x000000040a178c11 */ /* 0x000fe2000f8e38ff */
[----:B------:R-:W-:Y:S01]  /*6800*/  IMAD.MOV.U32 R32, RZ, RZ, RZ ;  /* 0x000000ffff207224 */ /* 0x000fe200078e00ff */
[----:B------:R-:W-:Y:S01]  /*6810*/  @!P0 LOP3.LUT R18, R18, R19, RZ, 0x3c, !PT ;  /* 0x0000001312128212 */ /* 0x000fe200078e3cff */
[----:B------:R-:W-:Y:S01]  /*6820*/  IMAD.MOV.U32 R40, RZ, RZ, 0xffff ;  /* 0x0000ffffff287424 */ /* 0x000fe200078e00ff */
[----:B------:R-:W-:Y:S01]  /*6830*/  @!P0 IADD3 R21, R15, 0x28, RZ ;  /* 0x000000280f158810 */ /* 0x000fe20007ffe0ff */
[----:B-1----:R-:W0:Y:S01]  /*6840*/  SHFL.BFLY PT, R17, R16, 0x8, 0x101f ;  /* 0x0d101f0010117f89 */ /* 0x002e2200000e0000 */
[----:B------:R-:W-:-:S02]  /*6850*/  @!P0 LEA R18, R18, R23, 0x2 ;  /* 0x0000001712128211 */ /* 0x000fc400078e10ff */
[----:B------:R-:W-:Y:S02]  /*6860*/  @!P0 LOP3.LUT R21, R21, R22, RZ, 0x3c, !PT ;  /* 0x0000001615158212 */ /* 0x000fe400078e3cff */
[C---:B------:R-:W-:Y:S01]  /*6870*/  @!P0 LEA R24, R10.reuse, UR4, 0x7 ;  /* 0x000000040a188c11 */ /* 0x040fe2000f8e38ff */
[----:B------:R-:W1:Y:S01]  /*6880*/  @!P0 LDS R20, [R18] ;  /* 0x0000000012148984 */ /* 0x000e620000000800 */
[----:B------:R-:W-:Y:S02]  /*6890*/  @!P0 IADD3 R23, R15, 0x3c, RZ ;  /* 0x0000003c0f178810 */ /* 0x000fe40007ffe0ff */
[----:B------:R-:W-:Y:S02]  /*68a0*/  @!P0 LEA R22, R21, R24, 0x2 ;  /* 0x0000001815168211 */ /* 0x000fe400078e10ff */
[----:B------:R3:W-:Y:S01]  /*68b0*/  @!P0 LDS R21, [R18+0x500] ;  /* 0x0005000012158984 */ /* 0x0007e20000000800 */
[C---:B------:R-:W-:Y:S02]  /*68c0*/  @!P0 SHF.L.U32 R24, R10.reuse, 0x1, RZ ;  /* 0x000000010a188819 */ /* 0x040fe400000006ff */
[----:B------:R-:W-:Y:S01]  /*68d0*/  @!P0 LEA R30, R10, UR4, 0x7 ;  /* 0x000000040a1e8c11 */ /* 0x000fe2000f8e38ff */
[----:B------:R-:W-:Y:S01]  /*68e0*/  @!P0 LDS R38, [R22+0x500] ;  /* 0x0005000016268984 */ /* 0x000fe20000000800 */
[----:B------:R-:W-:-:S02]  /*68f0*/  @!P0 LOP3.LUT R23, R23, R24, RZ, 0x3c, !PT ;  /* 0x0000001817178212 */ /* 0x000fc400078e3cff */
[----:B------:R-:W-:Y:S01]  /*6900*/  MOV R27, 0xffff ;  /* 0x0000ffff001b7802 */ /* 0x000fe20000000f00 */
[----:B------:R-:W-:Y:S01]  /*6910*/  @!P0 LDS R37, [R22] ;  /* 0x0000000016258984 */ /* 0x000fe20000000800 */
[----:B------:R-:W-:Y:S02]  /*6920*/  @!P0 LEA R39, R23, R30, 0x2 ;  /* 0x0000001e17278211 */ /* 0x000fe400078e10ff */
[----:B------:R-:W-:Y:S01]  /*6930*/  MOV R23, RZ ;  /* 0x000000ff00177202 */ /* 0x000fe20000000f00 */
[----:B--2---:R-:W2:Y:S01]  /*6940*/  SHFL.BFLY PT, R30, R14, 0x8, 0x101f ;  /* 0x0d101f000e1e7f89 */ /* 0x004ea200000e0000 */
[----:B------:R-:W-:Y:S01]  /*6950*/  MOV R29, 0xffff ;  /* 0x0000ffff001d7802 */ /* 0x000fe20000000f00 */
[----:B0-----:R-:W-:Y:S01]  /*6960*/  FADD.FTZ R25, R17, R16 ;  /* 0x0000001011197221 */ /* 0x001fe20000010000 */
[----:B------:R-:W-:Y:S01]  /*6970*/  MOV R24, RZ ;  /* 0x000000ff00187202 */ /* 0x000fe20000000f00 */
[----:B------:R-:W-:Y:S01]  /*6980*/  @!P0 LDS R22, [R39] ;  /* 0x0000000027168984 */ /* 0x000fe20000000800 */
[----:B------:R-:W-:Y:S01]  /*6990*/  IMAD.MOV.U32 R16, RZ, RZ, 0xffff ;  /* 0x0000ffffff107424 */ /* 0x000fe200078e00ff */
[----:B------:R-:W-:-:S02]  /*69a0*/  MOV R34, RZ ;  /* 0x000000ff00227202 */ /* 0x000fc40000000f00 */
[----:B------:R-:W-:Y:S02]  /*69b0*/  MOV R35, 0xffff ;  /* 0x0000ffff00237802 */ /* 0x000fe40000000f00 */
[----:B---3--:R-:W-:Y:S01]  /*69c0*/  MOV R18, RZ ;  /* 0x000000ff00127202 */ /* 0x008fe20000000f00 */
[----:B------:R-:W0:Y:S01]  /*69d0*/  SHFL.BFLY PT, R16, R25, 0x4, 0x101f ;  /* 0x0c901f0019107f89 */ /* 0x000e2200000e0000 */
[----:B------:R-:W-:Y:S02]  /*69e0*/  MOV R28, 0xffff ;  /* 0x0000ffff001c7802 */ /* 0x000fe40000000f00 */
[----:B------:R-:W-:Y:S02]  /*69f0*/  MOV R26, 0xffff ;  /* 0x0000ffff001a7802 */ /* 0x000fe40000000f00 */
[----:B------:R-:W-:Y:S02]  /*6a00*/  MOV R41, 0xffff ;  /* 0x0000ffff00297802 */ /* 0x000fe40000000f00 */
[----:B------:R-:W-:Y:S01]  /*6a10*/  MOV R43, 0xffff ;  /* 0x0000ffff002b7802 */ /* 0x000fe20000000f00 */
[----:B-1----:R-:W-:-:S02]  /*6a20*/  @!P0 IMAD.MOV.U32 R32, RZ, RZ, R20 ;  /* 0x000000ffff208224 */ /* 0x002fc400078e0014 */
[----:B--2---:R-:W-:Y:S01]  /*6a30*/  FADD.FTZ R17, R30, R14 ;  /* 0x0000000e1e117221 */ /* 0x004fe20000010000 */
[----:B------:R1:W-:Y:S01]  /*6a40*/  @!P0 LDS R20, [R39+0x500] ;  /* 0x0005000027148984 */ /* 0x0003e20000000800 */
[----:B------:R-:W-:Y:S02]  /*6a50*/  MOV R30, 0xffff ;  /* 0x0000ffff001e7802 */ /* 0x000fe40000000f00 */
[----:B------:R-:W-:Y:S01]  /*6a60*/  @!P0 MOV R34, R21 ;  /* 0x0000001500228202 */ /* 0x000fe20000000f00 */
[----:B------:R-:W2:Y:S01]  /*6a70*/  SHFL.BFLY PT, R31, R32, 0x8, 0x101f ;  /* 0x0d101f00201f7f89 */ /* 0x000ea200000e0000 */
[----:B------:R-:W-:Y:S02]  /*6a80*/  MOV R21, RZ ;  /* 0x000000ff00157202 */ /* 0x000fe40000000f00 */
[----:B------:R-:W-:Y:S01]  /*6a90*/  @!P0 MOV R23, R38 ;  /* 0x0000002600178202 */ /* 0x000fe20000000f00 */
[----:B------:R-:W3:Y:S01]  /*6aa0*/  SHFL.BFLY PT, R33, R34, 0x8, 0x101f ;  /* 0x0d101f0022217f89 */ /* 0x000ee200000e0000 */
[----:B------:R-:W-:Y:S01]  /*6ab0*/  MOV R38, 0xffff ;  /* 0x0000ffff00267802 */ /* 0x000fe20000000f00 */
[----:B0-----:R-:W-:Y:S01]  /*6ac0*/  FADD.FTZ R19, R25, R16 ;  /* 0x0000001019137221 */ /* 0x001fe20000010000 */
[----:B------:R-:W-:Y:S01]  /*6ad0*/  @!P0 MOV R24, R37 ;  /* 0x0000002500188202 */ /* 0x000fe20000000f00 */
[----:B------:R-:W-:Y:S01]  /*6ae0*/  IMAD.MOV.U32 R37, RZ, RZ, 0xffff ;  /* 0x0000ffffff257424 */ /* 0x000fe200078e00ff */
[----:B------:R-:W0:Y:S01]  /*6af0*/  SHFL.BFLY PT, R30, R17, 0x4, 0x101f ;  /* 0x0c901f00111e7f89 */ /* 0x000e2200000e0000 */
[----:B-1----:R-:W-:-:S03]  /*6b00*/  MOV R39, 0xffff ;  /* 0x0000ffff00277802 */ /* 0x002fc60000000f00 */
[----:B------:R-:W1:Y:S01]  /*6b10*/  SHFL.BFLY PT, R38, R23, 0x8, 0x101f ;  /* 0x0d101f0017267f89 */ /* 0x000e6200000e0000 */
[----:B------:R-:W-:Y:S01]  /*6b20*/  @!P0 IMAD.MOV.U32 R21, RZ, RZ, R22 ;  /* 0x000000ffff158224 */ /* 0x000fe200078e0016 */
[----:B------:R-:W-:Y:S02]  /*6b30*/  MOV R22, 0xffff ;  /* 0x0000ffff00167802 */ /* 0x000fe40000000f00 */
[----:B------:R-:W4:Y:S04]  /*6b40*/  SHFL.BFLY PT, R37, R24, 0x8, 0x101f ;  /* 0x0d101f0018257f89 */ /* 0x000f2800000e0000 */
[----:B------:R-:W5:Y:S01]  /*6b50*/  SHFL.BFLY PT, R42, R21, 0x8, 0x101f ;  /* 0x0d101f00152a7f89 */ /* 0x000f6200000e0000 */
[----:B--2---:R-:W-:-:S03]  /*6b60*/  FADD.FTZ R31, R31, R32 ;  /* 0x000000201f1f7221 */ /* 0x004fc60000010000 */
[----:B------:R-:W2:Y:S01]  /*6b70*/  SHFL.BFLY PT, R16, R19, 0x2, 0x101f ;  /* 0x0c501f0013107f89 */ /* 0x000ea200000e0000 */
[----:B---3--:R-:W-:Y:S01]  /*6b80*/  FADD.FTZ R33, R33, R34 ;  /* 0x0000002221217221 */ /* 0x008fe20000010000 */
[----:B------:R-:W-:Y:S01]  /*6b90*/  MOV R34, 0xffff ;  /* 0x0000ffff00227802 */ /* 0x000fe20000000f00 */
[----:B0-----:R-:W-:Y:S01]  /*6ba0*/  FADD.FTZ R14, R17, R30 ;  /* 0x0000001e110e7221 */ /* 0x001fe20000010000 */
[----:B------:R-:W-:Y:S02]  /*6bb0*/  MOV R17, 0xffff ;  /* 0x0000ffff00117802 */ /* 0x000fe40000000f00 */
[----:B------:R-:W-:Y:S01]  /*6bc0*/  @!P0 MOV R18, R20 ;  /* 0x0000001400128202 */ /* 0x000fe20000000f00 */
[----:B-1----:R-:W-:Y:S01]  /*6bd0*/  FADD.FTZ R32, R38, R23 ;  /* 0x0000001726207221 */ /* 0x002fe20000010000 */
[----:B------:R-:W-:Y:S01]  /*6be0*/  IMAD.MOV.U32 R20, RZ, RZ, 0xffff ;  /* 0x0000ffffff147424 */ /* 0x000fe200078e00ff */
[----:B------:R-:W0:Y:S01]  /*6bf0*/  SHFL.BFLY PT, R30, R14, 0x2, 0x101f ;  /* 0x0c501f000e1e7f89 */ /* 0x000e2200000e0000 */
[----:B------:R-:W-:-:S02]  /*6c00*/  IMAD.MOV.U32 R23, RZ, RZ, 0xffff ;  /* 0x0000ffffff177424 */ /* 0x000fc400078e00ff */
[----:B----4-:R-:W-:Y:S01]  /*6c10*/  FADD.FTZ R25, R37, R24 ;  /* 0x0000001825197221 */ /* 0x010fe20000010000 */
[----:B------:R-:W-:Y:S01]  /*6c20*/  MOV R24, 0xffff ;  /* 0x0000ffff00187802 */ /* 0x000fe20000000f00 */
[----:B------:R-:W1:Y:S01]  /*6c30*/  SHFL.BFLY PT, R37, R32, 0x4, 0x101f ;  /* 0x0c901f0020257f89 */ /* 0x000e6200000e0000 */
[----:B------:R-:W-:Y:S01]  /*6c40*/  ISETP.NE.AND P0, PT, R10, RZ, PT ;  /* 0x000000ff0a00720c */ /* 0x000fe20003f05270 */
[----:B-----5:R-:W-:Y:S01]  /*6c50*/  FADD.FTZ R42, R42, R21 ;  /* 0x000000152a2a7221 */ /* 0x020fe20000010000 */
[----:B------:R-:W-:Y:S01]  /*6c60*/  IMAD.MOV.U32 R21, RZ, RZ, 0xffff ;  /* 0x0000ffffff157424 */ /* 0x000fe200078e00ff */
[----:B------:R-:W3:Y:S01]  /*6c70*/  SHFL.BFLY PT, R20, R31, 0x4, 0x101f ;  /* 0x0c901f001f147f89 */ /* 0x000ee200000e0000 */
[----:B--2---:R-:W-:Y:S01]  /*6c80*/  FADD.FTZ R16, R19, R16 ;  /* 0x0000001013107221 */ /* 0x004fe20000010000 */
[----:B------:R-:W-:Y:S02]  /*6c90*/  MOV R19, 0xffff ;  /* 0x0000ffff00137802 */ /* 0x000fe40000000f00 */
[----:B------:R-:W2:Y:S04]  /*6ca0*/  SHFL.BFLY PT, R23, R18, 0x8, 0x101f ;  /* 0x0d101f0012177f89 */ /* 0x000ea800000e0000 */
[----:B------:R-:W4:Y:S04]  /*6cb0*/  SHFL.BFLY PT, R36, R33, 0x4, 0x101f ;  /* 0x0c901f0021247f89 */ /* 0x000f2800000e0000 */
[----:B------:R-:W5:Y:S04]  /*6cc0*/  SHFL.BFLY PT, R38, R25, 0x4, 0x101f ;  /* 0x0c901f0019267f89 */ /* 0x000f6800000e0000 */
[----:B------:R-:W5:Y:S01]  /*6cd0*/  SHFL.BFLY PT, R41, R42, 0x4, 0x101f ;  /* 0x0c901f002a297f89 */ /* 0x000f6200000e0000 */
[----:B0-----:R-:W-:Y:S01]  /*6ce0*/  FADD.FTZ R17, R14, R30 ;  /* 0x0000001e0e117221 */ /* 0x001fe20000010000 */
[----:B------:R-:W-:-:S02]  /*6cf0*/  IMAD.MOV.U32 R14, RZ, RZ, 0xffff ;  /* 0x0000ffffff0e7424 */ /* 0x000fc400078e00ff */
[----:B-1----:R-:W-:Y:S01]  /*6d00*/  FADD.FTZ R37, R32, R37 ;  /* 0x0000002520257221 */ /* 0x002fe20000010000 */
[----:B------:R-:W0:Y:S01]  /*6d10*/  SHFL.BFLY PT, R19, R16, 0x1, 0x101f ;  /* 0x0c301f0010137f89 */ /* 0x000e2200000e0000 */
[----:B------:R-:W-:Y:S01]  /*6d20*/  MOV R32, 0xffff ;  /* 0x0000ffff00207802 */ /* 0x000fe20000000f00 */
[----:B---3--:R-:W-:Y:S01]  /*6d30*/  FADD.FTZ R35, R31, R20 ;  /* 0x000000141f237221 */ /* 0x008fe20000010000 */
[----:B------:R-:W-:Y:S01]  /*6d40*/  MOV R20, 0xffff ;  /* 0x0000ffff00147802 */ /* 0x000fe20000000f00 */
[----:B------:R-:W1:Y:S01]  /*6d50*/  SHFL.BFLY PT, R24, R37, 0x2, 0x101f ;  /* 0x0c501f0025187f89 */ /* 0x000e6200000e0000 */
[----:B--2---:R-:W-:Y:S01]  /*6d60*/  FADD.FTZ R31, R23, R18 ;  /* 0x00000012171f7221 */ /* 0x004fe20000010000 */
[----:B------:R-:W-:Y:S02]  /*6d70*/  MOV R18, 0xffff ;  /* 0x0000ffff00127802 */ /* 0x000fe40000000f00 */
[----:B------:R-:W2:Y:S01]  /*6d80*/  SHFL.BFLY PT, R14, R17, 0x1, 0x101f ;  /* 0x0c301f00110e7f89 */ /* 0x000ea200000e0000 */
[----:B------:R-:W-:Y:S01]  /*6d90*/  MOV R23, 0xffff ;  /* 0x0000ffff00177802 */ /* 0x000fe20000000f00 */
[----:B----4-:R-:W-:Y:S01]  /*6da0*/  FADD.FTZ R36, R33, R36 ;  /* 0x0000002421247221 */ /* 0x010fe20000010000 */
[----:B------:R-:W-:Y:S01]  /*6db0*/  MOV R33, 0xffff ;  /* 0x0000ffff00217802 */ /* 0x000fe20000000f00 */
[----:B------:R-:W3:Y:S01]  /*6dc0*/  SHFL.BFLY PT, R20, R31, 0x4, 0x101f ;  /* 0x0c901f001f147f89 */ /* 0x000ee200000e0000 */
[----:B-----5:R-:W-:-:S03]  /*6dd0*/  FADD.FTZ R38, R25, R38 ;  /* 0x0000002619267221 */ /* 0x020fc60000010000 */
[----:B------:R-:W4:Y:S01]  /*6de0*/  SHFL.BFLY PT, R18, R35, 0x2, 0x101f ;  /* 0x0c501f0023127f89 */ /* 0x000f2200000e0000 */
[----:B------:R-:W-:Y:S01]  /*6df0*/  FADD.FTZ R42, R42, R41 ;  /* 0x000000292a2a7221 */ /* 0x000fe20000010000 */
[----:B------:R-:W-:Y:S02]  /*6e00*/  IADD3 R41, R15, R6, RZ ;  /* 0x000000060f297210 */ /* 0x000fe40007ffe0ff */
[----:B------:R-:W5:Y:S01]  /*6e10*/  SHFL.BFLY PT, R21, R36, 0x2, 0x101f ;  /* 0x0c501f0024157f89 */ /* 0x000f6200000e0000 */
[----:B0-----:R-:W-:-:S03]  /*6e20*/  FADD.FTZ R16, R16, R19 ;  /* 0x0000001310107221 */ /* 0x001fc60000010000 */
[----:B------:R-:W0:Y:S01]  /*6e30*/  SHFL.BFLY PT, R23, R38, 0x2, 0x101f ;  /* 0x0c501f0026177f89 */ /* 0x000e2200000e0000 */
[----:B-1----:R-:W-:-:S03]  /*6e40*/  FADD.FTZ R37, R37, R24 ;  /* 0x0000001825257221 */ /* 0x002fc60000010000 */
[----:B------:R-:W1:Y:S01]  /*6e50*/  SHFL.BFLY PT, R43, R42, 0x2, 0x101f ;  /* 0x0c501f002a2b7f89 */ /* 0x000e6200000e0000 */
[----:B------:R-:W1:Y:S01]  /*6e60*/  @!P0 LDC.64 R24, c[0x0][0x218] ;  /* 0x00008600ff188b82 */ /* 0x000e620000000a00 */
[----:B------:R-:W-:Y:S01]  /*6e70*/  @!P0 F2FP.BF16.F32.PACK_AB R30, RZ, R16 ;  /* 0x00000010ff1e823e */ /* 0x000fe200000010ff */
[----:B--2---:R-:W-:Y:S01]  /*6e80*/  FADD.FTZ R44, R17, R14 ;  /* 0x0000000e112c7221 */ /* 0x004fe20000010000 */
[----:B------:R-:W2:Y:S01]  /*6e90*/  SHFL.BFLY PT, R40, R37, 0x1, 0x101f ;  /* 0x0c301f0025287f89 */ /* 0x000ea200000e0000 */
[----:B---3--:R-:W-:-:S03]  /*6ea0*/  FADD.FTZ R31, R31, R20 ;  /* 0x000000141f1f7221 */ /* 0x008fc60000010000 */
[----:B------:R-:W-:Y:S01]  /*6eb0*/  @!P0 F2FP.BF16.F32.PACK_AB R44, RZ, R44 ;  /* 0x0000002cff2c823e */ /* 0x000fe200000010ff */
[----:B------:R-:W3:Y:S01]  /*6ec0*/  @!P0 LDC.64 R16, c[0x0][0x218] ;  /* 0x00008600ff108b82 */ /* 0x000ee20000000a00 */
[----:B----4-:R-:W-:Y:S01]  /*6ed0*/  FADD.FTZ R35, R35, R18 ;  /* 0x0000001223237221 */ /* 0x010fe20000010000 */
[----:B------:R-:W4:Y:S01]  /*6ee0*/  SHFL.BFLY PT, R32, R31, 0x2, 0x101f ;  /* 0x0c501f001f207f89 */ /* 0x000f2200000e0000 */
[----:B-----5:R-:W-:-:S03]  /*6ef0*/  FADD.FTZ R36, R36, R21 ;  /* 0x0000001524247221 */ /* 0x020fc60000010000 */
[----:B------:R-:W5:Y:S02]  /*6f00*/  SHFL.BFLY PT, R34, R35, 0x1, 0x101f ;  /* 0x0c301f0023227f89 */ /* 0x000f6400000e0000 */
[----:B------:R-:W5:Y:S01]  /*6f10*/  @!P0 LDC.64 R20, c[0x0][0x218] ;  /* 0x00008600ff148b82 */ /* 0x000f620000000a00 */
[----:B0-----:R-:W-:Y:S01]  /*6f20*/  FADD.FTZ R38, R38, R23 ;  /* 0x0000001726267221 */ /* 0x001fe20000010000 */
[----:B------:R-:W0:Y:S04]  /*6f30*/  SHFL.BFLY PT, R33, R36, 0x1, 0x101f ;  /* 0x0c301f0024217f89 */ /* 0x000e2800000e0000 */
[----:B------:R-:W0:Y:S02]  /*6f40*/  SHFL.BFLY PT, R39, R38, 0x1, 0x101f ;  /* 0x0c301f0026277f89 */ /* 0x000e2400000e0000 */
[----:B------:R-:W0:Y:S01]  /*6f50*/  @!P0 LDC.64 R22, c[0x0][0x220] ;  /* 0x00008800ff168b82 */ /* 0x000e220000000a00 */
[----:B-1----:R-:W-:-:S04]  /*6f60*/  @!P0 IMAD.WIDE R24, R41, 0x2, R24 ;  /* 0x0000000229188825 */ /* 0x002fc800078e0218 */
[----:B------:R-:W-:Y:S01]  /*6f70*/  FADD.FTZ R42, R42, R43 ;  /* 0x0000002b2a2a7221 */ /* 0x000fe20000010000 */
[----:B--2---:R-:W-:Y:S01]  /*6f80*/  FADD.FTZ R37, R37, R40 ;  /* 0x0000002825257221 */ /* 0x004fe20000010000 */
[----:B------:R1:W-:Y:S01]  /*6f90*/  @!P0 STG.E.U16 desc[UR12][R24.64], R30 ;  /* 0x0000001e18008986 */ /* 0x0003e2000c10150c */
[----:B------:R-:W2:Y:S01]  /*6fa0*/  @!P0 LDC.64 R18, c[0x0][0x220] ;  /* 0x00008800ff128b82 */ /* 0x000ea20000000a00 */
[----:B---3--:R-:W-:-:S04]  /*6fb0*/  @!P0 IMAD.WIDE R16, R41, 0x2, R16 ;  /* 0x0000000229108825 */ /* 0x008fc800078e0210 */
[----:B----4-:R-:W-:Y:S01]  /*6fc0*/  FADD.FTZ R31, R31, R32 ;  /* 0x000000201f1f7221 */ /* 0x010fe20000010000 */
[----:B-----5:R-:W-:Y:S02]  /*6fd0*/  FADD.FTZ R34, R35, R34 ;  /* 0x0000002223227221 */ /* 0x020fe40000010000 */
[----:B------:R-:W3:Y:S01]  /*6fe0*/  @!P0 LDC.64 R14, c[0x0][0x220] ;  /* 0x00008800ff0e8b82 */ /* 0x000ee20000000a00 */
[----:B------:R-:W-:Y:S01]  /*6ff0*/  IMAD.MOV.U32 R35, RZ, RZ, 0xffff ;  /* 0x0000ffffff237424 */ /* 0x000fe200078e00ff */
[----:B-1----:R-:W-:Y:S01]  /*7000*/  MOV R30, 0xffff ;  /* 0x0000ffff001e7802 */ /* 0x002fe20000000f00 */
[----:B0-----:R-:W-:Y:S01]  /*7010*/  FADD.FTZ R33, R36, R33 ;  /* 0x0000002124217221 */ /* 0x001fe20000010000 */
[----:B------:R-:W-:-:S04]  /*7020*/  @!P0 IMAD.WIDE R20, R41, 0x2, R20 ;  /* 0x0000000229148825 */ /* 0x000fc800078e0214 */
[----:B------:R-:W-:Y:S01]  /*7030*/  FADD.FTZ R38, R38, R39 ;  /* 0x0000002726267221 */ /* 0x000fe20000010000 */
[C---:B------:R-:W-:Y:S01]  /*7040*/  @!P0 IMAD.WIDE R22, R41.reuse, 0x2, R22 ;  /* 0x0000000229168825 */ /* 0x040fe200078e0216 */
[----:B------:R-:W-:Y:S01]  /*7050*/  @!P0 F2FP.BF16.F32.PACK_AB R25, RZ, R33 ;  /* 0x00000021ff19823e */ /* 0x000fe200000010ff */
[----:B------:R-:W0:Y:S01]  /*7060*/  SHFL.BFLY PT, R35, R42, 0x1, 0x101f ;  /* 0x0c301f002a237f89 */ /* 0x000e2200000e0000 */
[----:B------:R-:W-:Y:S02]  /*7070*/  @!P0 F2FP.BF16.F32.PACK_AB R33, RZ, R37 ;  /* 0x00000025ff21823e */ /* 0x000fe400000010ff */
[----:B------:R-:W-:Y:S01]  /*7080*/  @!P0 F2FP.BF16.F32.PACK_AB R26, RZ, R38 ;  /* 0x00000026ff1a823e */ /* 0x000fe200000010ff */
[----:B------:R1:W-:Y:S01]  /*7090*/  @!P0 STG.E.U16 desc[UR12][R22.64], R44 ;  /* 0x0000002c16008986 */ /* 0x0003e2000c10150c */
[----:B--2---:R-:W-:-:S03]  /*70a0*/  @!P0 IMAD.WIDE R18, R41, 0x2, R18 ;  /* 0x0000000229128825 */ /* 0x004fc600078e0212 */
[----:B------:R2:W4:Y:S01]  /*70b0*/  SHFL.BFLY PT, R30, R31, 0x1, 0x101f ;  /* 0x0c301f001f1e7f89 */ /* 0x00052200000e0000 */
[----:B---3--:R-:W-:Y:S01]  /*70c0*/  @!P0 IMAD.WIDE R14, R41, 0x2, R14 ;  /* 0x00000002290e8825 */ /* 0x008fe200078e020e */
[----:B-1----:R-:W-:-:S05]  /*70d0*/  @!P0 F2FP.BF16.F32.PACK_AB R23, RZ, R34 ;  /* 0x00000022ff17823e */ /* 0x002fca00000010ff */
[----:B------:R2:W-:Y:S01]  /*70e0*/  @!P0 STG.E.U16 desc[UR12][R20.64+0x28], R23 ;  /* 0x0000281714008986 */ /* 0x0005e2000c10150c */
[----:B0-----:R-:W-:-:S03]  /*70f0*/  FADD.FTZ R35, R42, R35 ;  /* 0x000000232a237221 */ /* 0x001fc60000010000 */
[----:B------:R2:W-:Y:S04]  /*7100*/  @!P0 STG.E.U16 desc[UR12][R18.64+0x28], R25 ;  /* 0x0000281912008986 */ /* 0x0005e8000c10150c */
[----:B------:R2:W-:Y:S04]  /*7110*/  @!P0 STG.E.U16 desc[UR12][R16.64+0x50], R26 ;  /* 0x0000501a10008986 */ /* 0x0005e8000c10150c */
[----:B------:R2:W-:Y:S02]  /*7120*/  @!P0 STG.E.U16 desc[UR12][R14.64+0x50], R33 ;  /* 0x000050210e008986 */ /* 0x0005e4000c10150c */
.L_x_480:
[----:B--2---:R-:W0:Y:S01]  /*7130*/  @!P0 LDC.64 R14, c[0x0][0x218] ;  /* 0x00008600ff0e8b82 */ /* 0x004e220000000a00 */
[----:B----4-:R-:W-:Y:S01]  /*7140*/  FADD.FTZ R19, R31, R30 ;  /* 0x0000001e1f137221 */ /* 0x010fe20000010000 */
[----:B------:R-:W-:-:S04]  /*7150*/  @!P0 F2FP.BF16.F32.PACK_AB R18, RZ, R35 ;  /* 0x00000023ff12823e */ /* 0x000fc800000010ff */
[----:B------:R-:W-:Y:S02]  /*7160*/  @!P0 F2FP.BF16.F32.PACK_AB R19, RZ, R19 ;  /* 0x00000013ff13823e */ /* 0x000fe400000010ff */
[----:B------:R-:W1:Y:S01]  /*7170*/  @!P0 LDC.64 R16, c[0x0][0x220] ;  /* 0x00008800ff108b82 */ /* 0x000e620000000a00 */
[----:B0-----:R-:W-:-:S05]  /*7180*/  @!P0 IMAD.WIDE R14, R41, 0x2, R14 ;  /* 0x00000002290e8825 */ /* 0x001fca00078e020e */
[----:B------:R4:W-:Y:S01]  /*7190*/  @!P0 STG.E.U16 desc[UR12][R14.64+0x78], R18 ;  /* 0x000078120e008986 */ /* 0x0009e2000c10150c */
[----:B-1----:R-:W-:-:S05]  /*71a0*/  @!P0 IMAD.WIDE R16, R41, 0x2, R16 ;  /* 0x0000000229108825 */ /* 0x002fca00078e0210 */
[----:B------:R4:W-:Y:S02]  /*71b0*/  @!P0 STG.E.U16 desc[UR12][R16.64+0x78], R19 ;  /* 0x0000781310008986 */ /* 0x0009e4000c10150c */
.L_x_410:
        /* <DEDUP_REMOVED lines=8> */
.L_x_413:
[----:B------:R-:W-:Y:S01]  /*7240*/  HFMA2.MMA R27, -RZ, RZ, 0, 0.000503063201904296875 ;  /* 0x0000101fff1b7435 */ /* 0x000fe200000001ff */
[----:B-1----:R-:W-:Y:S01]  /*7250*/  MOV R29, R14 ;  /* 0x0000000e001d7202 */ /* 0x002fe20000000f00 */
[----:B------:R-:W-:Y:S01]  /*7260*/  IMAD.MOV.U32 R28, RZ, RZ, 0x8 ;  /* 0x00000008ff1c7424 */ /* 0x000fe200078e00ff */
[----:B------:R-:W-:-:S08]  /*7270*/  MOV R26, 0xffff ;  /* 0x0000ffff001a7802 */ /* 0x000fd00000000f00 */
[----:B0-2---:R-:W-:Y:S05]  /*7280*/  WARPSYNC.COLLECTIVE R26, `(.L_x_418) ;  /* 0x000000001a087348 */ /* 0x005fea0003c00000 */
[----:B------:R1:W3:Y:S02]  /*7290*/  SHFL.BFLY P2, R30, R29, R28, R27 ;  /* 0x0c00001c1d1e7389 */ /* 0x0002e4000004001b */
[----:B0123--:R-:W-:Y:S01]  /*72a0*/  ENDCOLLECTIVE ;  /* 0x000000000000791b */ /* 0x00ffe20003800000 */
.L_x_418:
[----:B------:R-:W-:Y:S01]  /*72b0*/  IMAD.MOV.U32 R29, RZ, RZ, R15 ;  /* 0x000000ffff1d7224 */ /* 0x000fe200078e000f */
[----:B------:R-:W-:-:S07]  /*72c0*/  MOV R17, R30 ;  /* 0x0000001e00117202 */ /* 0x000fce0000000f00 */
[----:B------:R-:W-:Y:S05]  /*72d0*/  WARPSYNC.COLLECTIVE R26, `(.L_x_419) ;  /* 0x000000001a087348 */ /* 0x000fea0003c00000 */
[----:B------:R0:W1:Y:S02]  /*72e0*/  SHFL.BFLY P2, R30, R29, R28, R27 ;  /* 0x0c00001c1d1e7389 */ /* 0x000064000004001b */
[----:B01----:R-:W-:Y:S01]  /*72f0*/  ENDCOLLECTIVE ;  /* 0x000000000000791b */ /* 0x003fe20003800000 */
.L_x_419:
[----:B------:R-:W-:Y:S01]  /*7300*/  FADD.FTZ R17, R17, R14 ;  /* 0x0000000e11117221 */ /* 0x000fe20000010000 */
[----:B------:R-:W-:-:S04]  /*7310*/  HFMA2.MMA R28, -RZ, RZ, 0, 2.384185791015625e-07 ;  /* 0x00000004ff1c7435 */ /* 0x000fc800000001ff */
[----:B------:R-:W-:Y:S02]  /*7320*/  MOV R29, R17 ;  /* 0x00000011001d7202 */ /* 0x000fe40000000f00 */
[----:B------:R-:W-:-:S07]  /*7330*/  MOV R16, R30 ;  /* 0x0000001e00107202 */ /* 0x000fce0000000f00 */
[----:B------:R-:W-:Y:S05]  /*7340*/  WARPSYNC.COLLECTIVE R26, `(.L_x_420) ;  /* 0x000000001a087348 */ /* 0x000fea0003c00000 */
[----:B------:R0:W1:Y:S02]  /*7350*/  SHFL.BFLY P2, R30, R29, R28, R27 ;  /* 0x0c00001c1d1e7389 */ /* 0x000064000004001b */
[----:B01----:R-:W-:Y:S01]  /*7360*/  ENDCOLLECTIVE ;  /* 0x000000000000791b */ /* 0x003fe20003800000 */
.L_x_420:
[----:B------:R-:W-:-:S05]  /*7370*/  FADD.FTZ R16, R16, R15 ;  /* 0x0000000f10107221 */ /* 0x000fca0000010000 */
[----:B------:R-:W-:Y:S01]  /*7380*/  MOV R29, R16 ;  /* 0x00000010001d7202 */ /* 0x000fe20000000f00 */
[----:B------:R-:W-:-:S07]  /*7390*/  IMAD.MOV.U32 R18, RZ, RZ, R30 ;  /* 0x000000ffff127224 */ /* 0x000fce00078e001e */
[----:B------:R-:W-:Y:S05]  /*73a0*/  WARPSYNC.COLLECTIVE R26, `(.L_x_421) ;  /* 0x000000001a087348 */ /* 0x000fea0003c00000 */
[----:B------:R0:W1:Y:S02]  /*73b0*/  SHFL.BFLY P2, R30, R29, R28, R27 ;  /* 0x0c00001c1d1e7389 */ /* 0x000064000004001b */
[----:B01----:R-:W-:Y:S01]  /*73c0*/  ENDCOLLECTIVE ;  /* 0x000000000000791b */ /* 0x003fe20003800000 */
.L_x_421:
[----:B------:R-:W-:-:S05]  /*73d0*/  FADD.FTZ R18, R17, R18 ;  /* 0x0000001211127221 */ /* 0x000fca0000010000 */
[----:B------:R-:W-:Y:S01]  /*73e0*/  MOV R29, R18 ;  /* 0x00000012001d7202 */ /* 0x000fe20000000f00 */
[----:B------:R-:W-:Y:S01]  /*73f0*/  IMAD.MOV.U32 R28, RZ, RZ, 0x2 ;  /* 0x00000002ff1c7424 */ /* 0x000fe200078e00ff */
[----:B------:R-:W-:-:S07]  /*7400*/  MOV R19, R30 ;  /* 0x0000001e00137202 */ /* 0x000fce0000000f00 */
[----:B------:R-:W-:Y:S05]  /*7410*/  WARPSYNC.COLLECTIVE R26, `(.L_x_422) ;  /* 0x000000001a087348 */ /* 0x000fea0003c00000 */
[----:B------:R0:W1:Y:S02]  /*7420*/  SHFL.BFLY P2, R30, R29, R28, R27 ;  /* 0x0c00001c1d1e7389 */ /* 0x000064000004001b */
[----:B01----:R-:W-:Y:S01]  /*7430*/  ENDCOLLECTIVE ;  /* 0x000000000000791b */ /* 0x003fe20003800000 */
.L_x_422:
[----:B------:R-:W-:-:S05]  /*7440*/  FADD.FTZ R19, R16, R19 ;  /* 0x0000001310137221 */ /* 0x000fca0000010000 */
[----:B------:R-:W-:Y:S02]  /*7450*/  MOV R29, R19 ;  /* 0x00000013001d7202 */ /* 0x000fe40000000f00 */
[----:B------:R-:W-:-:S07]  /*7460*/  MOV R21, R30 ;  /* 0x0000001e00157202 */ /* 0x000fce0000000f00 */
[----:B------:R-:W-:Y:S05]  /*7470*/  WARPSYNC.COLLECTIVE R26, `(.L_x_423) ;  /* 0x000000001a087348 */ /* 0x000fea0003c00000 */
[----:B------:R0:W1:Y:S02]  /*7480*/  SHFL.BFLY P2, R30, R29, R28, R27 ;  /* 0x0c00001c1d1e7389 */ /* 0x000064000004001b */
[----:B01----:R-:W-:Y:S01]  /*7490*/  ENDCOLLECTIVE ;  /* 0x000000000000791b */ /* 0x003fe20003800000 */
.L_x_423:
[----:B------:R-:W-:Y:S01]  /*74a0*/  FADD.FTZ R21, R18, R21 ;  /* 0x0000001512157221 */ /* 0x000fe20000010000 */
[----:B------:R-:W-:-:S03]  /*74b0*/  HFMA2.MMA R28, -RZ, RZ, 0, 5.9604644775390625e-08 ;  /* 0x00000001ff1c7435 */ /* 0x000fc600000001ff */
[----:B------:R-:W-:Y:S01]  /*74c0*/  IMAD.MOV.U32 R29, RZ, RZ, R21 ;  /* 0x000000ffff1d7224 */ /* 0x000fe200078e0015 */
[----:B------:R-:W-:-:S07]  /*74d0*/  MOV R14, R30 ;  /* 0x0000001e000e7202 */ /* 0x000fce0000000f00 */
[----:B------:R-:W-:Y:S05]  /*74e0*/  WARPSYNC.COLLECTIVE R26, `(.L_x_424) ;  /* 0x000000001a087348 */ /* 0x000fea0003c00000 */
[----:B------:R0:W1:Y:S02]  /*74f0*/  SHFL.BFLY P2, R30, R29, R28, R27 ;  /* 0x0c00001c1d1e7389 */ /* 0x000064000004001b */
[----:B01----:R-:W-:Y:S01]  /*7500*/  ENDCOLLECTIVE ;  /* 0x000000000000791b */ /* 0x003fe20003800000 */
.L_x_424:
[----:B------:R-:W-:-:S05]  /*7510*/  FADD.FTZ R14, R19, R14 ;  /* 0x0000000e130e7221 */ /* 0x000fca0000010000 */
[----:B------:R-:W-:Y:S02]  /*7520*/  MOV R29, R14 ;  /* 0x0000000e001d7202 */ /* 0x000fe40000000f00 */
[----:B------:R-:W-:-:S07]  /*7530*/  MOV R20, R30 ;  /* 0x0000001e00147202 */ /* 0x000fce0000000f00 */
[----:B------:R-:W-:Y:S05]  /*7540*/  WARPSYNC.COLLECTIVE R26, `(.L_x_425) ;  /* 0x000000001a087348 */ /* 0x000fea0003c00000 */
[----:B------:R0:W1:Y:S02]  /*7550*/  SHFL.BFLY P2, R30, R29, R28, R27 ;  /* 0x0c00001c1d1e7389 */ /* 0x000064000004001b */
[----:B01----:R-:W-:Y:S01]  /*7560*/  ENDCOLLECTIVE ;  /* 0x000000000000791b */ /* 0x003fe20003800000 */
.L_x_425:
[----:B------:R-:W-:Y:S01]  /*7570*/  FADD.FTZ R20, R21, R20 ;  /* 0x0000001415147221 */ /* 0x000fe20000010000 */
[----:B------:R-:W-:Y:S06]  /*7580*/  BRA `(.L_x_426) ;  /* 0xffffffe800d87947 */ /* 0x000fec000383ffff */
.L_x_414:
[----:B------:R-:W-:Y:S01]  /*7590*/  HFMA2.MMA R28, -RZ, RZ, 0, 4.76837158203125e-07 ;  /* 0x00000008ff1c7435 */ /* 0x000fe200000001ff */
[----:B------:R-:W-:Y:S01]  /*75a0*/  BSSY B1, `(.L_x_427) ;  /* 0x0000007000017945 */ /* 0x000fe20003800000 */
[----:B-1----:R-:W-:Y:S01]  /*75b0*/  IMAD.MOV.U32 R29, RZ, RZ, R14 ;  /* 0x000000ffff1d7224 */ /* 0x002fe200078e000e */
[----:B------:R-:W-:Y:S02]  /*75c0*/  MOV R27, 0x101f ;  /* 0x0000101f001b7802 */ /* 0x000fe40000000f00 */
[----:B------:R-:W-:-:S07]  /*75d0*/  MOV R26, 0xffff ;  /* 0x0000ffff001a7802 */ /* 0x000fce0000000f00 */
[----:B0-2---:R-:W-:Y:S05]  /*75e0*/  WARPSYNC.COLLECTIVE R26, `(.L_x_428) ;  /* 0x000000001a087348 */ /* 0x005fea0003c00000 */
[----:B------:R1:W3:Y:S02]  /*75f0*/  SHFL.BFLY P2, R30, R29, R28, R27 ;  /* 0x0c00001c1d1e7389 */ /* 0x0002e4000004001b */
[----:B0123--:R-:W-:Y:S01]  /*7600*/  ENDCOLLECTIVE ;  /* 0x000000000000791b */ /* 0x00ffe20003800000 */
.L_x_428:
[----:B------:R-:W-:Y:S05]  /*7610*/  BSYNC B1 ;  /* 0x0000000000017941 */ /* 0x000fea0003800000 */
.L_x_427:
        /* <DEDUP_REMOVED lines=8> */
.L_x_429:
[----:B------:R-:W-:Y:S01]  /*76a0*/  FADD.FTZ R21, R21, R14 ;  /* 0x0000000e15157221 */ /* 0x000fe20000010000 */
[----:B------:R-:W-:-:S04]  /*76b0*/  HFMA2.MMA R28, -RZ, RZ, 0, 2.384185791015625e-07 ;  /* 0x00000004ff1c7435 */ /* 0x000fc800000001ff */
[----:B------:R-:W-:Y:S02]  /*76c0*/  MOV R29, R21 ;  /* 0x00000015001d7202 */ /* 0x000fe40000000f00 */
[----:B------:R-:W-:-:S07]  /*76d0*/  MOV R20, R30 ;  /* 0x0000001e00147202 */ /* 0x000fce0000000f00 */
[----:B------:R-:W-:Y:S05]  /*76e0*/  WARPSYNC.COLLECTIVE R26, `(.L_x_430) ;  /* 0x000000001a087348 */ /* 0x000fea0003c00000 */
[----:B------:R0:W1:Y:S02]  /*76f0*/  SHFL.BFLY P2, R30, R29, R28, R27 ;  /* 0x0c00001c1d1e7389 */ /* 0x000064000004001b */
[----:B01----:R-:W-:Y:S01]  /*7700*/  ENDCOLLECTIVE ;  /* 0x000000000000791b */ /* 0x003fe20003800000 */
.L_x_430:
[----:B------:R-:W-:-:S05]  /*7710*/  FADD.FTZ R20, R20, R15 ;  /* 0x0000000f14147221 */ /* 0x000fca0000010000 */
[----:B------:R-:W-:Y:S01]  /*7720*/  MOV R29, R20 ;  /* 0x00000014001d7202 */ /* 0x000fe20000000f00 */
[----:B------:R-:W-:-:S07]  /*7730*/  IMAD.MOV.U32 R22, RZ, RZ, R30 ;  /* 0x000000ffff167224 */ /* 0x000fce00078e001e */
[----:B------:R-:W-:Y:S05]  /*7740*/  WARPSYNC.COLLECTIVE R26, `(.L_x_431) ;  /* 0x000000001a087348 */ /* 0x000fea0003c00000 */
[----:B------:R0:W1:Y:S02]  /*7750*/  SHFL.BFLY P2, R30, R29, R28, R27 ;  /* 0x0c00001c1d1e7389 */ /* 0x000064000004001b */
[----:B01----:R-:W-:Y:S01]  /*7760*/  ENDCOLLECTIVE ;  /* 0x000000000000791b */ /* 0x003fe20003800000 */
.L_x_431:
[----:B------:R-:W-:-:S05]  /*7770*/  FADD.FTZ R22, R21, R22 ;  /* 0x0000001615167221 */ /* 0x000fca0000010000 */
[----:B------:R-:W-:Y:S01]  /*7780*/  MOV R29, R22 ;  /* 0x00000016001d7202 */ /* 0x000fe20000000f00 */
[----:B------:R-:W-:Y:S01]  /*7790*/  IMAD.MOV.U32 R28, RZ, RZ, 0x2 ;  /* 0x00000002ff1c7424 */ /* 0x000fe200078e00ff */
[----:B------:R-:W-:-:S07]  /*77a0*/  MOV R23, R30 ;  /* 0x0000001e00177202 */ /* 0x000fce0000000f00 */
[----:B------:R-:W-:Y:S05]  /*77b0*/  WARPSYNC.COLLECTIVE R26, `(.L_x_432) ;  /* 0x000000001a087348 */ /* 0x000fea0003c00000 */
[----:B------:R0:W1:Y:S02]  /*77c0*/  SHFL.BFLY P2, R30, R29, R28, R27 ;  /* 0x0c00001c1d1e7389 */ /* 0x000064000004001b */
[----:B01----:R-:W-:Y:S01]  /*77d0*/  ENDCOLLECTIVE ;  /* 0x000000000000791b */ /* 0x003fe20003800000 */
.L_x_432:
[----:B------:R-:W-:-:S05]  /*77e0*/  FADD.FTZ R23, R20, R23 ;  /* 0x0000001714177221 */ /* 0x000fca0000010000 */
[----:B------:R-:W-:Y:S02]  /*77f0*/  MOV R29, R23 ;  /* 0x00000017001d7202 */ /* 0x000fe40000000f00 */
[----:B------:R-:W-:-:S07]  /*7800*/  MOV R25, R30 ;  /* 0x0000001e00197202 */ /* 0x000fce0000000f00 */
[----:B------:R-:W-:Y:S05]  /*7810*/  WARPSYNC.COLLECTIVE R26, `(.L_x_433) ;  /* 0x000000001a087348 */ /* 0x000fea0003c00000 */
[----:B------:R0:W1:Y:S02]  /*7820*/  SHFL.BFLY P2, R30, R29, R28, R27 ;  /* 0x0c00001c1d1e7389 */ /* 0x000064000004001b */
[----:B01----:R-:W-:Y:S01]  /*7830*/  ENDCOLLECTIVE ;  /* 0x000000000000791b */ /* 0x003fe20003800000 */
.L_x_433:
[----:B------:R-:W-:Y:S01]  /*7840*/  FADD.FTZ R25, R22, R25 ;  /* 0x0000001916197221 */ /* 0x000fe20000010000 */
[----:B------:R-:W-:-:S03]  /*7850*/  HFMA2.MMA R28, -RZ, RZ, 0, 5.9604644775390625e-08 ;  /* 0x00000001ff1c7435 */ /* 0x000fc600000001ff */
[----:B------:R-:W-:Y:S01]  /*7860*/  IMAD.MOV.U32 R29, RZ, RZ, R25 ;  /* 0x000000ffff1d7224 */ /* 0x000fe200078e0019 */
[----:B------:R-:W-:-:S07]  /*7870*/  MOV R14, R30 ;  /* 0x0000001e000e7202 */ /* 0x000fce0000000f00 */
[----:B------:R-:W-:Y:S05]  /*7880*/  WARPSYNC.COLLECTIVE R26, `(.L_x_434) ;  /* 0x000000001a087348 */ /* 0x000fea0003c00000 */
[----:B------:R0:W1:Y:S02]  /*7890*/  SHFL.BFLY P2, R30, R29, R28, R27 ;  /* 0x0c00001c1d1e7389 */ /* 0x000064000004001b */
[----:B01----:R-:W-:Y:S01]  /*78a0*/  ENDCOLLECTIVE ;  /* 0x000000000000791b */ /* 0x003fe20003800000 */
.L_x_434:
[----:B------:R-:W-:-:S05]  /*78b0*/  FADD.FTZ R14, R23, R14 ;  /* 0x0000000e170e7221 */ /* 0x000fca0000010000 */
[----:B------:R-:W-:Y:S02]  /*78c0*/  MOV R29, R14 ;  /* 0x0000000e001d7202 */ /* 0x000fe40000000f00 */
[----:B------:R-:W-:-:S07]  /*78d0*/  MOV R24, R30 ;  /* 0x0000001e00187202 */ /* 0x000fce0000000f00 */
[----:B------:R-:W-:Y:S05]  /*78e0*/  WARPSYNC.COLLECTIVE R26, `(.L_x_435) ;  /* 0x000000001a087348 */ /* 0x000fea0003c00000 */
[----:B------:R0:W1:Y:S02]  /*78f0*/  SHFL.BFLY P2, R30, R29, R28, R27 ;  /* 0x0c00001c1d1e7389 */ /* 0x000064000004001b */
[----:B01----:R-:W-:Y:S01]  /*7900*/  ENDCOLLECTIVE ;  /* 0x000000000000791b */ /* 0x003fe20003800000 */
.L_x_435:
[----:B------:R-:W-:Y:S01]  /*7910*/  FADD.FTZ R24, R25, R24 ;  /* 0x0000001819187221 */ /* 0x000fe20000010000 */
[----:B------:R-:W-:Y:S06]  /*7920*/  BRA `(.L_x_436) ;  /* 0xffffffe800a87947 */ /* 0x000fec000383ffff */
.L_x_415:
        /* <DEDUP_REMOVED lines=8> */
.L_x_438:
[----:B------:R-:W-:Y:S05]  /*79b0*/  BSYNC B1 ;  /* 0x0000000000017941 */ /* 0x000fea0003800000 */
.L_x_437:
        /* <DEDUP_REMOVED lines=8> */
.L_x_439:
[----:B------:R-:W-:Y:S01]  /*7a40*/  FADD.FTZ R21, R21, R14 ;  /* 0x0000000e15157221 */ /* 0x000fe20000010000 */
[----:B------:R-:W-:-:S04]  /*7a50*/  HFMA2.MMA R28, -RZ, RZ, 0, 2.384185791015625e-07 ;  /* 0x00000004ff1c7435 */ /* 0x000fc800000001ff */
[----:B------:R-:W-:Y:S02]  /*7a60*/  MOV R29, R21 ;  /* 0x00000015001d7202 */ /* 0x000fe40000000f00 */
[----:B------:R-:W-:-:S07]  /*7a70*/  MOV R20, R30 ;  /* 0x0000001e00147202 */ /* 0x000fce0000000f00 */
[----:B------:R-:W-:Y:S05]  /*7a80*/  WARPSYNC.COLLECTIVE R26, `(.L_x_440) ;  /* 0x000000001a087348 */ /* 0x000fea0003c00000 */
[----:B------:R0:W1:Y:S02]  /*7a90*/  SHFL.BFLY P2, R30, R29, R28, R27 ;  /* 0x0c00001c1d1e7389 */ /* 0x000064000004001b */
[----:B01----:R-:W-:Y:S01]  /*7aa0*/  ENDCOLLECTIVE ;  /* 0x000000000000791b */ /* 0x003fe20003800000 */
.L_x_440:
[----:B------:R-:W-:-:S05]  /*7ab0*/  FADD.FTZ R20, R20, R15 ;  /* 0x0000000f14147221 */ /* 0x000fca0000010000 */
[----:B------:R-:W-:Y:S01]  /*7ac0*/  MOV R29, R20 ;  /* 0x00000014001d7202 */ /* 0x000fe20000000f00 */
[----:B------:R-:W-:-:S07]  /*7ad0*/  IMAD.MOV.U32 R22, RZ, RZ, R30 ;  /* 0x000000ffff167224 */ /* 0x000fce00078e001e */
[----:B------:R-:W-:Y:S05]  /*7ae0*/  WARPSYNC.COLLECTIVE R26, `(.L_x_441) ;  /* 0x000000001a087348 */ /* 0x000fea0003c00000 */
[----:B------:R0:W1:Y:S02]  /*7af0*/  SHFL.BFLY P2, R30, R29, R28, R27 ;  /* 0x0c00001c1d1e7389 */ /* 0x000064000004001b */
[----:B01----:R-:W-:Y:S01]  /*7b00*/  ENDCOLLECTIVE ;  /* 0x000000000000791b */ /* 0x003fe20003800000 */
.L_x_441:
[----:B------:R-:W-:-:S05]  /*7b10*/  FADD.FTZ R22, R21, R22 ;  /* 0x0000001615167221 */ /* 0x000fca0000010000 */
[----:B------:R-:W-:Y:S01]  /*7b20*/  MOV R29, R22 ;  /* 0x00000016001d7202 */ /* 0x000fe20000000f00 */
[----:B------:R-:W-:Y:S01]  /*7b30*/  IMAD.MOV.U32 R28, RZ, RZ, 0x2 ;  /* 0x00000002ff1c7424 */ /* 0x000fe200078e00ff */
[----:B------:R-:W-:-:S07]  /*7b40*/  MOV R23, R30 ;  /* 0x0000001e00177202 */ /* 0x000fce0000000f00 */
[----:B------:R-:W-:Y:S05]  /*7b50*/  WARPSYNC.COLLECTIVE R26, `(.L_x_442) ;  /* 0x000000001a087348 */ /* 0x000fea0003c00000 */
[----:B------:R0:W1:Y:S02]  /*7b60*/  SHFL.BFLY P2, R30, R29, R28, R27 ;  /* 0x0c00001c1d1e7389 */ /* 0x000064000004001b */
[----:B01----:R-:W-:Y:S01]  /*7b70*/  ENDCOLLECTIVE ;  /* 0x000000000000791b */ /* 0x003fe20003800000 */
.L_x_442:
[----:B------:R-:W-:-:S05]  /*7b80*/  FADD.FTZ R23, R20, R23 ;  /* 0x0000001714177221 */ /* 0x000fca0000010000 */
[----:B------:R-:W-:Y:S02]  /*7b90*/  MOV R29, R23 ;  /* 0x00000017001d7202 */ /* 0x000fe40000000f00 */
[----:B------:R-:W-:-:S07]  /*7ba0*/  MOV R25, R30 ;  /* 0x0000001e00197202 */ /* 0x000fce0000000f00 */
[----:B------:R-:W-:Y:S05]  /*7bb0*/  WARPSYNC.COLLECTIVE R26, `(.L_x_443) ;  /* 0x000000001a087348 */ /* 0x000fea0003c00000 */
[----:B------:R0:W1:Y:S02]  /*7bc0*/  SHFL.BFLY P2, R30, R29, R28, R27 ;  /* 0x0c00001c1d1e7389 */ /* 0x000064000004001b */
[----:B01----:R-:W-:Y:S01]  /*7bd0*/  ENDCOLLECTIVE ;  /* 0x000000000000791b */ /* 0x003fe20003800000 */
.L_x_443:
[----:B------:R-:W-:Y:S01]  /*7be0*/  FADD.FTZ R25, R22, R25 ;  /* 0x0000001916197221 */ /* 0x000fe20000010000 */
[----:B------:R-:W-:-:S03]  /*7bf0*/  HFMA2.MMA R28, -RZ, RZ, 0, 5.9604644775390625e-08 ;  /* 0x00000001ff1c7435 */ /* 0x000fc600000001ff */
[----:B------:R-:W-:Y:S01]  /*7c00*/  IMAD.MOV.U32 R29, RZ, RZ, R25 ;  /* 0x000000ffff1d7224 */ /* 0x000fe200078e0019 */
[----:B------:R-:W-:-:S07]  /*7c10*/  MOV R14, R30 ;  /* 0x0000001e000e7202 */ /* 0x000fce0000000f00 */
[----:B------:R-:W-:Y:S05]  /*7c20*/  WARPSYNC.COLLECTIVE R26, `(.L_x_444) ;  /* 0x000000001a087348 */ /* 0x000fea0003c00000 */
[----:B------:R0:W1:Y:S02]  /*7c30*/  SHFL.BFLY P2, R30, R29, R28, R27 ;  /* 0x0c00001c1d1e7389 */ /* 0x000064000004001b */
[----:B01----:R-:W-:Y:S01]  /*7c40*/  ENDCOLLECTIVE ;  /* 0x000000000000791b */ /* 0x003fe20003800000 */
.L_x_444:
[----:B------:R-:W-:-:S05]  /*7c50*/  FADD.FTZ R14, R23, R14 ;  /* 0x0000000e170e7221 */ /* 0x000fca0000010000 */
[----:B------:R-:W-:Y:S02]  /*7c60*/  MOV R29, R14 ;  /* 0x0000000e001d7202 */ /* 0x000fe40000000f00 */
[----:B------:R-:W-:-:S07]  /*7c70*/  MOV R24, R30 ;  /* 0x0000001e00187202 */ /* 0x000fce0000000f00 */
[----:B------:R-:W-:Y:S05]  /*7c80*/  WARPSYNC.COLLECTIVE R26, `(.L_x_445) ;  /* 0x000000001a087348 */ /* 0x000fea0003c00000 */
[----:B------:R0:W1:Y:S02]  /*7c90*/  SHFL.BFLY P2, R30, R29, R28, R27 ;  /* 0x0c00001c1d1e7389 */ /* 0x000064000004001b */
[----:B01----:R-:W-:Y:S01]  /*7ca0*/  ENDCOLLECTIVE ;  /* 0x000000000000791b */ /* 0x003fe20003800000 */
.L_x_445:
[----:B------:R-:W-:Y:S01]  /*7cb0*/  FADD.FTZ R24, R25, R24 ;  /* 0x0000001819187221 */ /* 0x000fe20000010000 */
[----:B------:R-:W-:Y:S06]  /*7cc0*/  BRA `(.L_x_446) ;  /* 0xffffffe800647947 */ /* 0x000fec000383ffff */
.L_x_416:
[----:B------:R-:W-:Y:S01]  /*7cd0*/  BSSY B0, `(.L_x_447) ;  /* 0x0000008000007945 */ /* 0x000fe20003800000 */
[----:B-1----:R-:W-:Y:S01]  /*7ce0*/  IMAD.MOV.U32 R29, RZ, RZ, R16 ;  /* 0x000000ffff1d7224 */ /* 0x002fe200078e0010 */
[----:B------:R-:W-:Y:S02]  /*7cf0*/  MOV R28, 0x8 ;  /* 0x00000008001c7802 */ /* 0x000fe40000000f00 */
[----:B------:R-:W-:Y:S02]  /*7d00*/  MOV R27, 0x101f ;  /* 0x0000101f001b7802 */ /* 0x000fe40000000f00 */
[----:B------:R-:W-:-:S07]  /*7d10*/  MOV R26, 0xffff ;  /* 0x0000ffff001a7802 */ /* 0x000fce0000000f00 */
[----:B0-2---:R-:W-:Y:S05]  /*7d20*/  WARPSYNC.COLLECTIVE R26, `(.L_x_448) ;  /* 0x000000001a087348 */ /* 0x005fea0003c00000 */
[----:B------:R1:W3:Y:S02]  /*7d30*/  SHFL.BFLY P2, R30, R29, R28, R27 ;  /* 0x0c00001c1d1e7389 */ /* 0x0002e4000004001b */
[----:B0123--:R-:W-:Y:S01]  /*7d40*/  ENDCOLLECTIVE ;  /* 0x000000000000791b */ /* 0x00ffe20003800000 */
.L_x_448:
[----:B------:R-:W-:Y:S05]  /*7d50*/  BSYNC B0 ;  /* 0x0000000000007941 */ /* 0x000fea0003800000 */
.L_x_447:
[----:B------:R-:W-:Y:S01]  /*7d60*/  HFMA2.MMA R28, -RZ, RZ, 0, 4.76837158203125e-07 ;  /* 0x00000008ff1c7435 */ /* 0x000fe200000001ff */
[----:B------:R-:W-:Y:S01]  /*7d70*/  MOV R29, R14 ;  /* 0x0000000e001d7202 */ /* 0x000fe20000000f00 */
[----:B------:R-:W-:Y:S01]  /*7d80*/  IMAD.MOV.U32 R26, RZ, RZ, 0xffff ;  /* 0x0000ffffff1a7424 */ /* 0x000fe200078e00ff */
[----:B------:R-:W-:Y:S01]  /*7d90*/  MOV R27, 0x101f ;  /* 0x0000101f001b7802 */ /* 0x000fe20000000f00 */
[----:B------:R-:W-:Y:S01]  /*7da0*/  IMAD.MOV.U32 R17, RZ, RZ, R30 ;  /* 0x000000ffff117224 */ /* 0x000fe200078e001e */
[----:B------:R-:W-:Y:S01]  /*7db0*/  @!P0 SHF.L.U32 R19, R10, 0x1, RZ ;  /* 0x000000010a138819 */ /* 0x000fe200000006ff */
[----:B------:R-:W-:Y:S01]  /*7dc0*/  IMAD.MOV.U32 R32, RZ, RZ, RZ ;  /* 0x000000ffff207224 */ /* 0x000fe200078e00ff */
[----:B------:R-:W-:-:S07]  /*7dd0*/  @!P0 IADD3 R18, R15, 0x14, RZ ;  /* 0x000000140f128810 */ /* 0x000fce0007ffe0ff */
[----:B------:R-:W-:Y:S05]  /*7de0*/  WARPSYNC.COLLECTIVE R26, `(.L_x_449) ;  /* 0x000000001a087348 */ /* 0x000fea0003c00000 */
[----:B------:R0:W1:Y:S02]  /*7df0*/  SHFL.BFLY P2, R30, R29, R28, R27 ;  /* 0x0c00001c1d1e7389 */ /* 0x000064000004001b */
[----:B01----:R-:W-:Y:S01]  /*7e00*/  ENDCOLLECTIVE ;  /* 0x000000000000791b */ /* 0x003fe20003800000 */
.L_x_449:
[----:B------:R-:W-:Y:S01]  /*7e10*/  FADD.FTZ R25, R17, R16 ;  /* 0x0000001011197221 */ /* 0x000fe20000010000 */
[----:B------:R-:W-:Y:S01]  /*7e20*/  @!P0 LEA R23, R10, UR4, 0x7 ;  /* 0x000000040a178c11 */ /* 0x000fe2000f8e38ff */
[----:B------:R-:W-:Y:S01]  /*7e30*/  HFMA2.MMA R34, -RZ, RZ, 0, 0 ;  /* 0x00000000ff227435 */ /* 0x000fe200000001ff */
[----:B------:R-:W-:Y:S02]  /*7e40*/  @!P0 LOP3.LUT R18, R18, R19, RZ, 0x3c, !PT ;  /* 0x0000001312128212 */ /* 0x000fe400078e3cff */
[----:B------:R-:W-:Y:S02]  /*7e50*/  @!P0 SHF.L.U32 R22, R10, 0x1, RZ ;  /* 0x000000010a168819 */ /* 0x000fe400000006ff */
[----:B------:R-:W-:Y:S01]  /*7e60*/  @!P0 LEA R18, R18, R23, 0x2 ;  /* 0x0000001712128211 */ /* 0x000fe200078e10ff */
[----:B------:R-:W-:Y:S01]  /*7e70*/  IMAD.MOV.U32 R23, RZ, RZ, RZ ;  /* 0x000000ffff177224 */ /* 0x000fe200078e00ff */
[----:B------:R-:W-:-:S03]  /*7e80*/  @!P0 LEA R24, R10, UR4, 0x7 ;  /* 0x000000040a188c11 */ /* 0x000fc6000f8e38ff */
[----:B------:R0:W1:Y:S01]  /*7e90*/  @!P0 LDS R20, [R18] ;  /* 0x0000000012148984 */ /* 0x0000620000000800 */
[----:B------:R-:W-:Y:S01]  /*7ea0*/  HFMA2.MMA R28, -RZ, RZ, 0, 2.384185791015625e-07 ;  /* 0x00000004ff1c7435 */ /* 0x000fe200000001ff */
[----:B------:R-:W-:Y:S02]  /*7eb0*/  MOV R29, R25 ;  /* 0x00000019001d7202 */ /* 0x000fe40000000f00 */
[----:B------:R0:W2:Y:S01]  /*7ec0*/  @!P0 LDS R21, [R18+0x500] ;  /* 0x0005000012158984 */ /* 0x0000a20000000800 */
[----:B------:R-:W-:-:S07]  /*7ed0*/  FADD.FTZ R17, R30, R14 ;  /* 0x0000000e1e117221 */ /* 0x000fce0000010000 */
[----:B012---:R-:W-:Y:S05]  /*7ee0*/  WARPSYNC.COLLECTIVE R26, `(.L_x_450) ;  /* 0x000000001a087348 */ /* 0x007fea0003c00000 */
[----:B------:R3:W4:Y:S02]  /*7ef0*/  SHFL.BFLY P2, R30, R29, R28, R27 ;  /* 0x0c00001c1d1e7389 */ /* 0x000724000004001b */
[----:B01234-:R-:W-:Y:S01]  /*7f00*/  ENDCOLLECTIVE ;  /* 0x000000000000791b */ /* 0x01ffe20003800000 */
.L_x_450:
[----:B------:R-:W-:Y:S01]  /*7f10*/  MOV R29, R17 ;  /* 0x00000011001d7202 */ /* 0x000fe20000000f00 */
[----:B------:R-:W-:-:S07]  /*7f20*/  IMAD.MOV.U32 R16, RZ, RZ, R30 ;  /* 0x000000ffff107224 */ /* 0x000fce00078e001e */
[----:B------:R-:W-:Y:S05]  /*7f30*/  WARPSYNC.COLLECTIVE R26, `(.L_x_451) ;  /* 0x000000001a087348 */ /* 0x000fea0003c00000 */
[----:B------:R0:W1:Y:S02]  /*7f40*/  SHFL.BFLY P2, R30, R29, R28, R27 ;  /* 0x0c00001c1d1e7389 */ /* 0x000064000004001b */
[----:B01----:R-:W-:Y:S01]  /*7f50*/  ENDCOLLECTIVE ;  /* 0x000000000000791b */ /* 0x003fe20003800000 */
.L_x_451:
[----:B------:R-:W-:Y:S01]  /*7f60*/  @!P0 MOV R32, R20 ;  /* 0x0000001400208202 */ /* 0x000fe20000000f00 */
[----:B------:R-:W-:Y:S01]  /*7f70*/  FADD.FTZ R19, R25, R16 ;  /* 0x0000001019137221 */ /* 0x000fe20000010000 */
[----:B------:R-:W-:Y:S01]  /*7f80*/  @!P0 MOV R34, R21 ;  /* 0x0000001500228202 */ /* 0x000fe20000000f00 */
[----:B------:R-:W-:-:S05]  /*7f90*/  @!P0 VIADD R21, R15, 0x28 ;  /* 0x000000280f158836 */ /* 0x000fca0000000000 */
[----:B------:R-:W-:Y:S01]  /*7fa0*/  @!P0 LOP3.LUT R21, R21, R22, RZ, 0x3c, !PT ;  /* 0x0000001615158212 */ /* 0x000fe200078e3cff */
[----:B------:R-:W-:Y:S01]  /*7fb0*/  HFMA2.MMA R28, -RZ, RZ, 0, 1.1920928955078125e-07 ;  /* 0x00000002ff1c7435 */ /* 0x000fe200000001ff */
[----:B------:R-:W-:Y:S02]  /*7fc0*/  IMAD.MOV.U32 R29, RZ, RZ, R19 ;  /* 0x000000ffff1d7224 */ /* 0x000fe400078e0013 */
[----:B------:R-:W-:Y:S01]  /*7fd0*/  @!P0 LEA R22, R21, R24, 0x2 ;  /* 0x0000001815168211 */ /* 0x000fe200078e10ff */
[----:B------:R-:W-:-:S04]  /*7fe0*/  HFMA2.MMA R24, -RZ, RZ, 0, 0 ;  /* 0x00000000ff187435 */ /* 0x000fc800000001ff */
[----:B------:R0:W1:Y:S01]  /*7ff0*/  @!P0 LDS R37, [R22] ;  /* 0x0000000016258984 */ /* 0x0000620000000800 */
[----:B------:R-:W-:-:S03]  /*8000*/  FADD.FTZ R14, R17, R30 ;  /* 0x0000001e110e7221 */ /* 0x000fc60000010000 */
[----:B------:R0:W2:Y:S04]  /*8010*/  @!P0 LDS R38, [R22+0x500] ;  /* 0x0005000016268984 */ /* 0x0000a80000000800 */
[----:B012---:R-:W-:Y:S05]  /*8020*/  WARPSYNC.COLLECTIVE R26, `(.L_x_452) ;  /* 0x000000001a087348 */ /* 0x007fea0003c00000 */
[----:B------:R3:W4:Y:S02]  /*8030*/  SHFL.BFLY P2, R30, R29, R28, R27 ;  /* 0x0c00001c1d1e7389 */ /* 0x000724000004001b */
[----:B01234-:R-:W-:Y:S01]  /*8040*/  ENDCOLLECTIVE ;  /* 0x000000000000791b */ /* 0x01ffe20003800000 */
.L_x_452:
[----:B------:R-:W-:Y:S02]  /*8050*/  MOV R29, R14 ;  /* 0x0000000e001d7202 */ /* 0x000fe40000000f00 */
[----:B------:R-:W-:-:S07]  /*8060*/  MOV R16, R30 ;  /* 0x0000001e00107202 */ /* 0x000fce0000000f00 */
[----:B------:R-:W-:Y:S05]  /*8070*/  WARPSYNC.COLLECTIVE R26, `(.L_x_453) ;  /* 0x000000001a087348 */ /* 0x000fea0003c00000 */
[----:B------:R0:W1:Y:S02]  /*8080*/  SHFL.BFLY P2, R30, R29, R28, R27 ;  /* 0x0c00001c1d1e7389 */ /* 0x000064000004001b */
[----:B01----:R-:W-:Y:S01]  /*8090*/  ENDCOLLECTIVE ;  /* 0x000000000000791b */ /* 0x003fe20003800000 */
.L_x_453:
[----:B------:R-:W-:Y:S01]  /*80a0*/  FADD.FTZ R16, R19, R16 ;  /* 0x0000001013107221 */ /* 0x000fe20000010000 */
[----:B------:R-:W-:Y:S02]  /*80b0*/  @!P0 MOV R24, R37 ;  /* 0x0000002500188202 */ /* 0x000fe40000000f00 */
[----:B------:R-:W-:Y:S01]  /*80c0*/  @!P0 MOV R23, R38 ;  /* 0x0000002600178202 */ /* 0x000fe20000000f00 */
[----:B------:R-:W-:Y:S01]  /*80d0*/  HFMA2.MMA R28, -RZ, RZ, 0, 5.9604644775390625e-08 ;  /* 0x00000001ff1c7435 */ /* 0x000fe200000001ff */
[----:B------:R-:W-:Y:S02]  /*80e0*/  IMAD.MOV.U32 R29, RZ, RZ, R16 ;  /* 0x000000ffff1d7224 */ /* 0x000fe400078e0010 */
[----:B------:R-:W-:-:S08]  /*80f0*/  FADD.FTZ R17, R14, R30 ;  /* 0x0000001e0e117221 */ /* 0x000fd00000010000 */
[----:B------:R-:W-:Y:S05]  /*8100*/  WARPSYNC.COLLECTIVE R26, `(.L_x_454) ;  /* 0x000000001a087348 */ /* 0x000fea0003c00000 */
[----:B------:R0:W1:Y:S02]  /*8110*/  SHFL.BFLY P2, R30, R29, R28, R27 ;  /* 0x0c00001c1d1e7389 */ /* 0x000064000004001b */
[----:B01----:R-:W-:Y:S01]  /*8120*/  ENDCOLLECTIVE ;  /* 0x000000000000791b */ /* 0x003fe20003800000 */
.L_x_454:
[----:B------:R-:W-:Y:S02]  /*8130*/  MOV R29, R17 ;  /* 0x00000011001d7202 */ /* 0x000fe40000000f00 */
[----:B------:R-:W-:-:S07]  /*8140*/  MOV R19, R30 ;  /* 0x0000001e00137202 */ /* 0x000fce0000000f00 */
[----:B------:R-:W-:Y:S05]  /*8150*/  WARPSYNC.COLLECTIVE R26, `(.L_x_455) ;  /* 0x000000001a087348 */ /* 0x000fea0003c00000 */
[----:B------:R0:W1:Y:S02]  /*8160*/  SHFL.BFLY P2, R30, R29, R28, R27 ;  /* 0x0c00001c1d1e7389 */ /* 0x000064000004001b */
[----:B01----:R-:W-:Y:S01]  /*8170*/  ENDCOLLECTIVE ;  /* 0x000000000000791b */ /* 0x003fe20003800000 */
.L_x_455:
[----:B------:R-:W-:Y:S01]  /*8180*/  FADD.FTZ R16, R16, R19 ;  /* 0x0000001310107221 */ /* 0x000fe20000010000 */
[----:B------:R-:W-:Y:S01]  /*8190*/  HFMA2.MMA R28, -RZ, RZ, 0, 4.76837158203125e-07 ;  /* 0x00000008ff1c7435 */ /* 0x000fe200000001ff */
[----:B------:R-:W-:Y:S01]  /*81a0*/  MOV R29, R32 ;  /* 0x00000020001d7202 */ /* 0x000fe20000000f00 */
[----:B------:R-:W-:-:S09]  /*81b0*/  IMAD.MOV.U32 R14, RZ, RZ, R30 ;  /* 0x000000ffff0e7224 */ /* 0x000fd200078e001e */
[----:B------:R-:W-:Y:S05]  /*81c0*/  WARPSYNC.COLLECTIVE R26, `(.L_x_456) ;  /* 0x000000001a087348 */ /* 0x000fea0003c00000 */
[----:B------:R0:W1:Y:S02]  /*81d0*/  SHFL.BFLY P2, R30, R29, R28, R27 ;  /* 0x0c00001c1d1e7389 */ /* 0x000064000004001b */
[----:B01----:R-:W-:Y:S01]  /*81e0*/  ENDCOLLECTIVE ;  /* 0x000000000000791b */ /* 0x003fe20003800000 */
.L_x_456:
[----:B------:R-:W-:Y:S01]  /*81f0*/  FADD.FTZ R44, R17, R14 ;  /* 0x0000000e112c7221 */ /* 0x000fe20000010000 */
[----:B------:R-:W-:Y:S01]  /*8200*/  IMAD.MOV.U32 R29, RZ, RZ, R34 ;  /* 0x000000ffff1d7224 */ /* 0x000fe200078e0022 */
[----:B------:R-:W-:-:S07]  /*8210*/  MOV R31, R30 ;  /* 0x0000001e001f7202 */ /* 0x000fce0000000f00 */
[----:B------:R-:W-:Y:S05]  /*8220*/  WARPSYNC.COLLECTIVE R26, `(.L_x_457) ;  /* 0x000000001a087348 */ /* 0x000fea0003c00000 */
[----:B------:R0:W1:Y:S02]  /*8230*/  SHFL.BFLY P2, R30, R29, R28, R27 ;  /* 0x0c00001c1d1e7389 */ /* 0x000064000004001b */
[----:B01----:R-:W-:Y:S01]  /*8240*/  ENDCOLLECTIVE ;  /* 0x000000000000791b */ /* 0x003fe20003800000 */
.L_x_457:
[----:B------:R-:W-:-:S05]  /*8250*/  FADD.FTZ R31, R31, R32 ;  /* 0x000000201f1f7221 */ /* 0x000fca0000010000 */
[----:B------:R-:W-:Y:S01]  /*8260*/  MOV R29, R31 ;  /* 0x0000001f001d7202 */ /* 0x000fe20000000f00 */
[----:B------:R-:W-:Y:S01]  /*8270*/  IMAD.MOV.U32 R28, RZ, RZ, 0x4 ;  /* 0x00000004ff1c7424 */ /* 0x000fe200078e00ff */
[----:B------:R-:W-:-:S07]  /*8280*/  MOV R33, R30 ;  /* 0x0000001e00217202 */ /* 0x000fce0000000f00 */
[----:B------:R-:W-:Y:S05]  /*8290*/  WARPSYNC.COLLECTIVE R26, `(.L_x_458) ;  /* 0x000000001a087348 */ /* 0x000fea0003c00000 */
[----:B------:R0:W1:Y:S02]  /*82a0*/  SHFL.BFLY P2, R30, R29, R28, R27 ;  /* 0x0c00001c1d1e7389 */ /* 0x000064000004001b */
[----:B01----:R-:W-:Y:S01]  /*82b0*/  ENDCOLLECTIVE ;  /* 0x000000000000791b */ /* 0x003fe20003800000 */
.L_x_458:
[----:B------:R-:W-:-:S05]  /*82c0*/  FADD.FTZ R33, R33, R34 ;  /* 0x0000002221217221 */ /* 0x000fca0000010000 */
[----:B------:R-:W-:Y:S02]  /*82d0*/  MOV R29, R33 ;  /* 0x00000021001d7202 */ /* 0x000fe40000000f00 */
[----:B------:R-:W-:-:S07]  /*82e0*/  MOV R20, R30 ;  /* 0x0000001e00147202 */ /* 0x000fce0000000f00 */
[----:B------:R-:W-:Y:S05]  /*82f0*/  WARPSYNC.COLLECTIVE R26, `(.L_x_459) ;  /* 0x000000001a087348 */ /* 0x000fea0003c00000 */
[----:B------:R0:W1:Y:S02]  /*8300*/  SHFL.BFLY P2, R30, R29, R28, R27 ;  /* 0x0c00001c1d1e7389 */ /* 0x000064000004001b */
[----:B01----:R-:W-:Y:S01]  /*8310*/  ENDCOLLECTIVE ;  /* 0x000000000000791b */ /* 0x003fe20003800000 */
.L_x_459:
[----:B------:R-:W-:Y:S01]  /*8320*/  FADD.FTZ R35, R31, R20 ;  /* 0x000000141f237221 */ /* 0x000fe20000010000 */
[----:B------:R-:W-:-:S04]  /*8330*/  HFMA2.MMA R28, -RZ, RZ, 0, 1.1920928955078125e-07 ;  /* 0x00000002ff1c7435 */ /* 0x000fc800000001ff */
[----:B------:R-:W-:Y:S02]  /*8340*/  MOV R29, R35 ;  /* 0x00000023001d7202 */ /* 0x000fe40000000f00 */
[----:B------:R-:W-:-:S07]  /*8350*/  MOV R36, R30 ;  /* 0x0000001e00247202 */ /* 0x000fce0000000f00 */
[----:B------:R-:W-:Y:S05]  /*8360*/  WARPSYNC.COLLECTIVE R26, `(.L_x_460) ;  /* 0x000000001a087348 */ /* 0x000fea0003c00000 */
[----:B------:R0:W1:Y:S02]  /*8370*/  SHFL.BFLY P2, R30, R29, R28, R27 ;  /* 0x0c00001c1d1e7389 */ /* 0x000064000004001b */
[----:B01----:R-:W-:Y:S01]  /*8380*/  ENDCOLLECTIVE ;  /* 0x000000000000791b */ /* 0x003fe20003800000 */
.L_x_460:
[----:B------:R-:W-:-:S05]  /*8390*/  FADD.FTZ R36, R33, R36 ;  /* 0x0000002421247221 */ /* 0x000fca0000010000 */
[----:B------:R-:W-:Y:S01]  /*83a0*/  MOV R29, R36 ;  /* 0x00000024001d7202 */ /* 0x000fe20000000f00 */
[----:B------:R-:W-:-:S07]  /*83b0*/  IMAD.MOV.U32 R18, RZ, RZ, R30 ;  /* 0x000000ffff127224 */ /* 0x000fce00078e001e */
[----:B------:R-:W-:Y:S05]  /*83c0*/  WARPSYNC.COLLECTIVE R26, `(.L_x_461) ;  /* 0x000000001a087348 */ /* 0x000fea0003c00000 */
[----:B------:R0:W1:Y:S02]  /*83d0*/  SHFL.BFLY P2, R30, R29, R28, R27 ;  /* 0x0c00001c1d1e7389 */ /* 0x000064000004001b */
[----:B01----:R-:W-:Y:S01]  /*83e0*/  ENDCOLLECTIVE ;  /* 0x000000000000791b */ /* 0x003fe20003800000 */
.L_x_461:
[----:B------:R-:W-:Y:S01]  /*83f0*/  FADD.FTZ R35, R35, R18 ;  /* 0x0000001223237221 */ /* 0x000fe20000010000 */
[----:B------:R-:W-:-:S04]  /*8400*/  IMAD.MOV.U32 R18, RZ, RZ, RZ ;  /* 0x000000ffff127224 */ /* 0x000fc800078e00ff */
[----:B------:R-:W-:Y:S01]  /*8410*/  MOV R29, R35 ;  /* 0x00000023001d7202 */ /* 0x000fe20000000f00 */
[----:B------:R-:W-:Y:S01]  /*8420*/  IMAD.MOV.U32 R28, RZ, RZ, 0x1 ;  /* 0x00000001ff1c7424 */ /* 0x000fe200078e00ff */
[----:B------:R-:W-:-:S07]  /*8430*/  MOV R21, R30 ;  /* 0x0000001e00157202 */ /* 0x000fce0000000f00 */
[----:B------:R-:W-:Y:S05]  /*8440*/  WARPSYNC.COLLECTIVE R26, `(.L_x_462) ;  /* 0x000000001a087348 */ /* 0x000fea0003c00000 */
[----:B------:R0:W1:Y:S02]  /*8450*/  SHFL.BFLY P2, R30, R29, R28, R27 ;  /* 0x0c00001c1d1e7389 */ /* 0x000064000004001b */
[----:B01----:R-:W-:Y:S01]  /*8460*/  ENDCOLLECTIVE ;  /* 0x000000000000791b */ /* 0x003fe20003800000 */
.L_x_462:
[----:B------:R-:W-:Y:S01]  /*8470*/  FADD.FTZ R36, R36, R21 ;  /* 0x0000001524247221 */ /* 0x000fe20000010000 */
[----:B------:R-:W-:-:S04]  /*8480*/  HFMA2.MMA R21, -RZ, RZ, 0, 0 ;  /* 0x00000000ff157435 */ /* 0x000fc800000001ff */
[----:B------:R-:W-:Y:S02]  /*8490*/  MOV R29, R36 ;  /* 0x00000024001d7202 */ /* 0x000fe40000000f00 */
[----:B------:R-:W-:-:S07]  /*84a0*/  MOV R34, R30 ;  /* 0x0000001e00227202 */ /* 0x000fce0000000f00 */
[----:B------:R-:W-:Y:S05]  /*84b0*/  WARPSYNC.COLLECTIVE R26, `(.L_x_463) ;  /* 0x000000001a087348 */ /* 0x000fea0003c00000 */
[----:B------:R0:W1:Y:S02]  /*84c0*/  SHFL.BFLY P2, R30, R29, R28, R27 ;  /* 0x0c00001c1d1e7389 */ /* 0x000064000004001b */
[----:B01----:R-:W-:Y:S01]  /*84d0*/  ENDCOLLECTIVE ;  /* 0x000000000000791b */ /* 0x003fe20003800000 */
.L_x_463:
[----:B------:R-:W-:Y:S01]  /*84e0*/  FADD.FTZ R34, R35, R34 ;  /* 0x0000002223227221 */ /* 0x000fe20000010000 */
[----:B------:R-:W-:Y:S01]  /*84f0*/  HFMA2.MMA R28, -RZ, RZ, 0, 4.76837158203125e-07 ;  /* 0x00000008ff1c7435 */ /* 0x000fe200000001ff */
[----:B------:R-:W-:Y:S01]  /*8500*/  IMAD.MOV.U32 R29, RZ, RZ, R24 ;  /* 0x000000ffff1d7224 */ /* 0x000fe200078e0018 */
[----:B------:R-:W-:-:S09]  /*8510*/  MOV R33, R30 ;  /* 0x0000001e00217202 */ /* 0x000fd20000000f00 */
[----:B------:R-:W-:Y:S05]  /*8520*/  WARPSYNC.COLLECTIVE R26, `(.L_x_464) ;  /* 0x000000001a087348 */ /* 0x000fea0003c00000 */
[----:B------:R0:W1:Y:S02]  /*8530*/  SHFL.BFLY P2, R30, R29, R28, R27 ;  /* 0x0c00001c1d1e7389 */ /* 0x000064000004001b */
[----:B01----:R-:W-:Y:S01]  /*8540*/  ENDCOLLECTIVE ;  /* 0x000000000000791b */ /* 0x003fe20003800000 */
.L_x_464:
[----:B------:R-:W-:Y:S01]  /*8550*/  FADD.FTZ R33, R36, R33 ;  /* 0x0000002124217221 */ /* 0x000fe20000010000 */
[----:B------:R-:W-:Y:S02]  /*8560*/  MOV R29, R23 ;  /* 0x00000017001d7202 */ /* 0x000fe40000000f00 */
[----:B------:R-:W-:-:S07]  /*8570*/  MOV R37, R30 ;  /* 0x0000001e00257202 */ /* 0x000fce0000000f00 */
[----:B------:R-:W-:Y:S05]  /*8580*/  WARPSYNC.COLLECTIVE R26, `(.L_x_465) ;  /* 0x000000001a087348 */ /* 0x000fea0003c00000 */
[----:B------:R0:W1:Y:S02]  /*8590*/  SHFL.BFLY P2, R30, R29, R28, R27 ;  /* 0x0c00001c1d1e7389 */ /* 0x000064000004001b */
[----:B01----:R-:W-:Y:S01]  /*85a0*/  ENDCOLLECTIVE ;  /* 0x000000000000791b */ /* 0x003fe20003800000 */
.L_x_465:
[----:B------:R-:W-:Y:S01]  /*85b0*/  FADD.FTZ R25, R37, R24 ;  /* 0x0000001825197221 */ /* 0x000fe20000010000 */
[----:B------:R-:W-:Y:S01]  /*85c0*/  @!P0 SHF.L.U32 R24, R10, 0x1, RZ ;  /* 0x000000010a188819 */ /* 0x000fe200000006ff */
[----:B------:R-:W-:-:S03]  /*85d0*/  HFMA2.MMA R28, -RZ, RZ, 0, 2.384185791015625e-07 ;  /* 0x00000004ff1c7435 */ /* 0x000fc600000001ff */
[----:B------:R-:W-:Y:S01]  /*85e0*/  MOV R29, R25 ;  /* 0x00000019001d7202 */ /* 0x000fe20000000f00 */
[----:B------:R-:W-:-:S07]  /*85f0*/  IMAD.MOV.U32 R38, RZ, RZ, R30 ;  /* 0x000000ffff267224 */ /* 0x000fce00078e001e */
[----:B------:R-:W-:Y:S05]  /*8600*/  WARPSYNC.COLLECTIVE R26, `(.L_x_466) ;  /* 0x000000001a087348 */ /* 0x000fea0003c00000 */
[----:B------:R0:W1:Y:S02]  /*8610*/  SHFL.BFLY P2, R30, R29, R28, R27 ;  /* 0x0c00001c1d1e7389 */ /* 0x000064000004001b */
[----:B01----:R-:W-:Y:S01]  /*8620*/  ENDCOLLECTIVE ;  /* 0x000000000000791b */ /* 0x003fe20003800000 */
.L_x_466:
[----:B------:R-:W-:Y:S01]  /*8630*/  FADD.FTZ R32, R38, R23 ;  /* 0x0000001726207221 */ /* 0x000fe20000010000 */
[----:B------:R-:W-:-:S04]  /*8640*/  @!P0 IADD3 R23, R15, 0x3c, RZ ;  /* 0x0000003c0f178810 */ /* 0x000fc80007ffe0ff */
[----:B------:R-:W-:Y:S02]  /*8650*/  @!P0 LOP3.LUT R23, R23, R24, RZ, 0x3c, !PT ;  /* 0x0000001817178212 */ /* 0x000fe400078e3cff */
[----:B------:R-:W-:Y:S01]  /*8660*/  MOV R29, R32 ;  /* 0x00000020001d7202 */ /* 0x000fe20000000f00 */
[----:B------:R-:W-:-:S07]  /*8670*/  IMAD.MOV.U32 R38, RZ, RZ, R30 ;  /* 0x000000ffff267224 */ /* 0x000fce00078e001e */
[----:B------:R-:W-:Y:S05]  /*8680*/  WARPSYNC.COLLECTIVE R26, `(.L_x_467) ;  /* 0x000000001a087348 */ /* 0x000fea0003c00000 */
[----:B------:R0:W1:Y:S02]  /*8690*/  SHFL.BFLY P2, R30, R29, R28, R27 ;  /* 0x0c00001c1d1e7389 */ /* 0x000064000004001b */
[----:B01----:R-:W-:Y:S01]  /*86a0*/  ENDCOLLECTIVE ;  /* 0x000000000000791b */ /* 0x003fe20003800000 */
.L_x_467:
        /* <DEDUP_REMOVED lines=10> */
.L_x_468:
[----:B------:R0:W1:Y:S04]  /*8750*/  @!P0 LDS R22, [R39] ;  /* 0x0000000027168984 */ /* 0x0000680000000800 */
[----:B------:R0:W2:Y:S01]  /*8760*/  @!P0 LDS R20, [R39+0x500] ;  /* 0x0005000027148984 */ /* 0x0000a20000000800 */
[----:B------:R-:W-:Y:S01]  /*8770*/  IMAD.MOV.U32 R29, RZ, RZ, R37 ;  /* 0x000000ffff1d7224 */ /* 0x000fe200078e0025 */
[----:B------:R-:W-:-:S07]  /*8780*/  MOV R23, R30 ;  /* 0x0000001e00177202 */ /* 0x000fce0000000f00 */
[----:B012---:R-:W-:Y:S05]  /*8790*/  WARPSYNC.COLLECTIVE R26, `(.L_x_469) ;  /* 0x000000001a087348 */ /* 0x007fea0003c00000 */
[----:B------:R3:W4:Y:S02]  /*87a0*/  SHFL.BFLY P2, R30, R29, R28, R27 ;  /* 0x0c00001c1d1e7389 */ /* 0x000724000004001b */
[----:B01234-:R-:W-:Y:S01]  /*87b0*/  ENDCOLLECTIVE ;  /* 0x000000000000791b */ /* 0x01ffe20003800000 */
.L_x_469:
[----:B------:R-:W-:Y:S01]  /*87c0*/  FADD.FTZ R38, R38, R23 ;  /* 0x0000001726267221 */ /* 0x000fe20000010000 */
[----:B------:R-:W-:-:S04]  /*87d0*/  HFMA2.MMA R28, -RZ, RZ, 0, 5.9604644775390625e-08 ;  /* 0x00000001ff1c7435 */ /* 0x000fc800000001ff */
[----:B------:R-:W-:Y:S02]  /*87e0*/  MOV R29, R38 ;  /* 0x00000026001d7202 */ /* 0x000fe40000000f00 */
[----:B------:R-:W-:Y:S02]  /*87f0*/  @!P0 MOV R21, R22 ;  /* 0x0000001600158202 */ /* 0x000fe40000000f00 */
[----:B------:R-:W-:Y:S02]  /*8800*/  @!P0 MOV R18, R20 ;  /* 0x0000001400128202 */ /* 0x000fe40000000f00 */
[----:B------:R-:W-:-:S07]  /*8810*/  MOV R24, R30 ;  /* 0x0000001e00187202 */ /* 0x000fce0000000f00 */
[----:B------:R-:W-:Y:S05]  /*8820*/  WARPSYNC.COLLECTIVE R26, `(.L_x_470) ;  /* 0x000000001a087348 */ /* 0x000fea0003c00000 */
[----:B------:R0:W1:Y:S02]  /*8830*/  SHFL.BFLY P2, R30, R29, R28, R27 ;  /* 0x0c00001c1d1e7389 */ /* 0x000064000004001b */
[----:B01----:R-:W-:Y:S01]  /*8840*/  ENDCOLLECTIVE ;  /* 0x000000000000791b */ /* 0x003fe20003800000 */
.L_x_470:
[----:B------:R-:W-:Y:S01]  /*8850*/  ISETP.NE.AND P0, PT, R10, RZ, PT ;  /* 0x000000ff0a00720c */ /* 0x000fe20003f05270 */
[----:B------:R-:W-:-:S04]  /*8860*/  FADD.FTZ R37, R37, R24 ;  /* 0x0000001825257221 */ /* 0x000fc80000010000 */
[----:B------:R-:W-:-:S08]  /*8870*/  IMAD.MOV.U32 R29, RZ, RZ, R37 ;  /* 0x000000ffff1d7224 */ /* 0x000fd000078e0025 */
[----:B------:R-:W0:Y:S01]  /*8880*/  @!P0 LDC.64 R24, c[0x0][0x218] ;  /* 0x00008600ff188b82 */ /* 0x000e220000000a00 */
[----:B------:R-:W-:Y:S02]  /*8890*/  @!P0 F2FP.BF16.F32.PACK_AB R44, RZ, R44 ;  /* 0x0000002cff2c823e */ /* 0x000fe400000010ff */
[----:B------:R-:W-:-:S07]  /*88a0*/  MOV R39, R30 ;  /* 0x0000001e00277202 */ /* 0x000fce0000000f00 */
[----:B0-----:R-:W-:Y:S05]  /*88b0*/  WARPSYNC.COLLECTIVE R26, `(.L_x_471) ;  /* 0x000000001a087348 */ /* 0x001fea0003c00000 */
[----:B------:R1:W2:Y:S02]  /*88c0*/  SHFL.BFLY P2, R30, R29, R28, R27 ;  /* 0x0c00001c1d1e7389 */ /* 0x0002a4000004001b */
[----:B012---:R-:W-:Y:S01]  /*88d0*/  ENDCOLLECTIVE ;  /* 0x000000000000791b */ /* 0x007fe20003800000 */
.L_x_471:
[----:B------:R-:W-:Y:S01]  /*88e0*/  FADD.FTZ R38, R38, R39 ;  /* 0x0000002726267221 */ /* 0x000fe20000010000 */
[----:B------:R-:W-:Y:S01]  /*88f0*/  HFMA2.MMA R28, -RZ, RZ, 0, 4.76837158203125e-07 ;  /* 0x00000008ff1c7435 */ /* 0x000fe200000001ff */
[----:B------:R-:W-:Y:S02]  /*8900*/  MOV R29, R21 ;  /* 0x00000015001d7202 */ /* 0x000fe40000000f00 */
[----:B------:R-:W-:-:S08]  /*8910*/  MOV R40, R30 ;  /* 0x0000001e00287202 */ /* 0x000fd00000000f00 */
[----:B------:R-:W-:Y:S05]  /*8920*/  WARPSYNC.COLLECTIVE R26, `(.L_x_472) ;  /* 0x000000001a087348 */ /* 0x000fea0003c00000 */
[----:B------:R0:W1:Y:S02]  /*8930*/  SHFL.BFLY P2, R30, R29, R28, R27 ;  /* 0x0c00001c1d1e7389 */ /* 0x000064000004001b */
[----:B01----:R-:W-:Y:S01]  /*8940*/  ENDCOLLECTIVE ;  /* 0x000000000000791b */ /* 0x003fe20003800000 */
.L_x_472:
[----:B------:R-:W-:Y:S01]  /*8950*/  FADD.FTZ R37, R37, R40 ;  /* 0x0000002825257221 */ /* 0x000fe20000010000 */
[----:B------:R-:W-:Y:S01]  /*8960*/  MOV R29, R18 ;  /* 0x00000012001d7202 */ /* 0x000fe20000000f00 */
[----:B------:R-:W-:-:S07]  /*8970*/  IMAD.MOV.U32 R42, RZ, RZ, R30 ;  /* 0x000000ffff2a7224 */ /* 0x000fce00078e001e */
[----:B------:R-:W-:Y:S05]  /*8980*/  WARPSYNC.COLLECTIVE R26, `(.L_x_473) ;  /* 0x000000001a087348 */ /* 0x000fea0003c00000 */
[----:B------:R0:W1:Y:S02]  /*8990*/  SHFL.BFLY P2, R30, R29, R28, R27 ;  /* 0x0c00001c1d1e7389 */ /* 0x000064000004001b */
[----:B01----:R-:W-:Y:S01]  /*89a0*/  ENDCOLLECTIVE ;  /* 0x000000000000791b */ /* 0x003fe20003800000 */
.L_x_473:
[----:B------:R-:W-:Y:S01]  /*89b0*/  FADD.FTZ R42, R42, R21 ;  /* 0x000000152a2a7221 */ /* 0x000fe20000010000 */
[----:B------:R-:W-:-:S03]  /*89c0*/  HFMA2.MMA R28, -RZ, RZ, 0, 2.384185791015625e-07 ;  /* 0x00000004ff1c7435 */ /* 0x000fc600000001ff */
[----:B------:R-:W-:Y:S01]  /*89d0*/  IMAD.MOV.U32 R29, RZ, RZ, R42 ;  /* 0x000000ffff1d7224 */ /* 0x000fe200078e002a */
[----:B------:R-:W-:-:S07]  /*89e0*/  MOV R23, R30 ;  /* 0x0000001e00177202 */ /* 0x000fce0000000f00 */
[----:B------:R-:W-:Y:S05]  /*89f0*/  WARPSYNC.COLLECTIVE R26, `(.L_x_474) ;  /* 0x000000001a087348 */ /* 0x000fea0003c00000 */
[----:B------:R0:W1:Y:S02]  /*8a00*/  SHFL.BFLY P2, R30, R29, R28, R27 ;  /* 0x0c00001c1d1e7389 */ /* 0x000064000004001b */
[----:B01----:R-:W-:Y:S01]  /*8a10*/  ENDCOLLECTIVE ;  /* 0x000000000000791b */ /* 0x003fe20003800000 */
.L_x_474:
        /* <DEDUP_REMOVED lines=8> */
.L_x_475:
        /* <DEDUP_REMOVED lines=8> */
[----:B------:R-:W-:-:S07]  /*8b20*/  IMAD.MOV.U32 R20, RZ, RZ, R30 ;  /* 0x000000ffff147224 */ /* 0x000fce00078e001e */
[----:B0-----:R-:W-:Y:S05]  /*8b30*/  WARPSYNC.COLLECTIVE R26, `(.L_x_476) ;  /* 0x000000001a087348 */ /* 0x001fea0003c00000 */
[----:B------:R1:W2:Y:S02]  /*8b40*/  SHFL.BFLY P2, R30, R29, R28, R27 ;  /* 0x0c00001c1d1e7389 */ /* 0x0002a4000004001b */
[----:B012---:R-:W-:Y:S01]  /*8b50*/  ENDCOLLECTIVE ;  /* 0x000000000000791b */ /* 0x007fe20003800000 */
.L_x_476:
[----:B------:R-:W-:Y:S02]  /*8b60*/  FADD.FTZ R31, R31, R20 ;  /* 0x000000141f1f7221 */ /* 0x000fe40000010000 */
[----:B------:R-:W0:Y:S01]  /*8b70*/  @!P0 LDC.64 R20, c[0x0][0x218] ;  /* 0x00008600ff148b82 */ /* 0x000e220000000a00 */
[C---:B------:R-:W-:Y:S02]  /*8b80*/  @!P0 IMAD.WIDE R14, R41.reuse, 0x2, R14 ;  /* 0x00000002290e8825 */ /* 0x040fe400078e020e */
[----:B------:R-:W-:Y:S02]  /*8b90*/  MOV R29, R31 ;  /* 0x0000001f001d7202 */ /* 0x000fe40000000f00 */
[----:B------:R-:W-:Y:S02]  /*8ba0*/  MOV R43, R30 ;  /* 0x0000001e002b7202 */ /* 0x000fe40000000f00 */
[----:B------:R-:W-:Y:S02]  /*8bb0*/  @!P0 F2FP.BF16.F32.PACK_AB R30, RZ, R16 ;  /* 0x00000010ff1e823e */ /* 0x000fe400000010ff */
[----:B------:R-:W1:Y:S01]  /*8bc0*/  @!P0 LDC.64 R16, c[0x0][0x218] ;  /* 0x00008600ff108b82 */ /* 0x000e620000000a00 */
[----:B------:R-:W-:Y:S01]  /*8bd0*/  FADD.FTZ R42, R42, R43 ;  /* 0x0000002b2a2a7221 */ /* 0x000fe20000010000 */
[----:B------:R-:W-:Y:S01]  /*8be0*/  PRMT R45, R30, 0x7610, R45 ;  /* 0x000076101e2d7816 */ /* 0x000fe2000000002d */
[----:B0-----:R-:W-:-:S07]  /*8bf0*/  @!P0 IMAD.WIDE R20, R41, 0x2, R20 ;  /* 0x0000000229148825 */ /* 0x001fce00078e0214 */
[----:B-1----:R-:W-:Y:S05]  /*8c00*/  WARPSYNC.COLLECTIVE R26, `(.L_x_477) ;  /* 0x000000001a087348 */ /* 0x002fea0003c00000 */
[----:B------:R0:W2:Y:S02]  /*8c10*/  SHFL.BFLY P2, R30, R29, R28, R27 ;  /* 0x0c00001c1d1e7389 */ /* 0x0000a4000004001b */
[----:B012---:R-:W-:Y:S01]  /*8c20*/  ENDCOLLECTIVE ;  /* 0x000000000000791b */ /* 0x007fe20003800000 */
.L_x_477:
[----:B------:R0:W-:Y:S04]  /*8c30*/  @!P0 STG.E.U16 desc[UR12][R24.64], R45 ;  /* 0x0000002d18008986 */ /* 0x0001e8000c10150c */
[----:B------:R1:W-:Y:S01]  /*8c40*/  @!P0 STG.E.U16 desc[UR12][R22.64], R44 ;  /* 0x0000002c16008986 */ /* 0x0003e2000c10150c */
[----:B------:R-:W-:Y:S01]  /*8c50*/  @!P0 F2FP.BF16.F32.PACK_AB R26, RZ, R38 ;  /* 0x00000026ff1a823e */ /* 0x000fe200000010ff */
[----:B------:R-:W-:Y:S01]  /*8c60*/  IMAD.MOV.U32 R28, RZ, RZ, 0x1 ;  /* 0x00000001ff1c7424 */ /* 0x000fe200078e00ff */
[----:B------:R-:W-:Y:S02]  /*8c70*/  MOV R29, R42 ;  /* 0x0000002a001d7202 */ /* 0x000fe40000000f00 */
[----:B0-----:R-:W-:Y:S02]  /*8c80*/  @!P0 F2FP.BF16.F32.PACK_AB R25, RZ, R33 ;  /* 0x00000021ff19823e */ /* 0x001fe400000010ff */
[----:B-1----:R-:W-:Y:S01]  /*8c90*/  PRMT R22, R26, 0x7610, R22 ;  /* 0x000076101a167816 */ /* 0x002fe20000000016 */
[----:B------:R-:W-:Y:S01]  /*8ca0*/  @!P0 IMAD.WIDE R16, R41, 0x2, R16 ;  /* 0x0000000229108825 */ /* 0x000fe200078e0210 */
[----:B------:R-:W-:-:S02]  /*8cb0*/  MOV R26, 0xffff ;  /* 0x0000ffff001a7802 */ /* 0x000fc40000000f00 */
[----:B------:R-:W-:Y:S02]  /*8cc0*/  MOV R32, R30 ;  /* 0x0000001e00207202 */ /* 0x000fe40000000f00 */
[----:B------:R-:W-:-:S07]  /*8cd0*/  @!P0 F2FP.BF16.F32.PACK_AB R23, RZ, R34 ;  /* 0x00000022ff17823e */ /* 0x000fce00000010ff */
[----:B------:R-:W-:Y:S05]  /*8ce0*/  WARPSYNC.COLLECTIVE R26, `(.L_x_478) ;  /* 0x000000001a087348 */ /* 0x000fea0003c00000 */
[----:B------:R0:W1:Y:S02]  /*8cf0*/  SHFL.BFLY P2, R30, R29, R28, R27 ;  /* 0x0c00001c1d1e7389 */ /* 0x000064000004001b */
[----:B01----:R-:W-:Y:S01]  /*8d00*/  ENDCOLLECTIVE ;  /* 0x000000000000791b */ /* 0x003fe20003800000 */
.L_x_478:
[----:B------:R-:W-:Y:S01]  /*8d10*/  @!P0 F2FP.BF16.F32.PACK_AB R33, RZ, R37 ;  /* 0x00000025ff21823e */ /* 0x000fe200000010ff */
[----:B------:R-:W-:Y:S01]  /*8d20*/  FADD.FTZ R31, R31, R32 ;  /* 0x000000201f1f7221 */ /* 0x000fe20000010000 */
        /* <DEDUP_REMOVED lines=9> */
.L_x_479:
[----:B------:R-:W-:Y:S01]  /*8dc0*/  FADD.FTZ R35, R42, R35 ;  /* 0x000000232a237221 */ /* 0x000fe20000010000 */
[----:B------:R-:W-:Y:S06]  /*8dd0*/  BRA `(.L_x_480) ;  /* 0xffffffe000d47947 */ /* 0x000fec000383ffff */
.L_x_481:
        /* <DEDUP_REMOVED lines=10> */
.L_x_2632:


//--------------------- .text._ZN13group_norm_v218gn_bwd_cuda_kernelI13__nv_bfloat16Li320ELi3ELi32ELi40ELi1024ELb0ELb1ELi32ELi320ELi320ELi4ELb1ELi12ELb0ELb0ELNS_15WgradSyncMethodE3ENS_16CompileConditionILi900EEEEEvPT_S6_S6_PKS5_S8_S8_S8_PKfflPfPj --------------------------
	.section	.text._ZN13group_norm_v218gn_bwd_cuda_kernelI13__nv_bfloat16Li320ELi3ELi32ELi40ELi1024ELb0ELb1ELi32ELi320ELi320ELi4ELb1ELi12ELb0ELb0ELNS_15WgradSyncMethodE3ENS_16CompileConditionILi900EEEEEvPT_S6_S6_PKS5_S8_S8_S8_PKfflPfPj,"ax",@progbits
	.align	128
        .global         _ZN13group_norm_v218gn_bwd_cuda_kernelI13__nv_bfloat16Li320ELi3ELi32ELi40ELi1024ELb0ELb1ELi32ELi320ELi320ELi4ELb1ELi12ELb0ELb0ELNS_15WgradSyncMethodE3ENS_16CompileConditionILi900EEEEEvPT_S6_S6_PKS5_S8_S8_S8_PKfflPfPj
        .type           _ZN13group_norm_v218gn_bwd_cuda_kernelI13__nv_bfloat16Li320ELi3ELi32ELi40ELi1024ELb0ELb1ELi32ELi320ELi320ELi4ELb1ELi12ELb0ELb0ELNS_15WgradSyncMethodE3ENS_16CompileConditionILi900EEEEEvPT_S6_S6_PKS5_S8_S8_S8_PKfflPfPj,@function
        .size           _ZN13group_norm_v218gn_bwd_cuda_kernelI13__nv_bfloat16Li320ELi3ELi32ELi40ELi1024ELb0ELb1ELi32ELi320ELi320ELi4ELb1ELi12ELb0ELb0ELNS_15WgradSyncMethodE3ENS_16CompileConditionILi900EEEEEvPT_S6_S6_PKS5_S8_S8_S8_PKfflPfPj,(.L_x_2633 - _ZN13group_norm_v218gn_bwd_cuda_kernelI13__nv_bfloat16Li320ELi3ELi32ELi40ELi1024ELb0ELb1ELi32ELi320ELi320ELi4ELb1ELi12ELb0ELb0ELNS_15WgradSyncMethodE3ENS_16CompileConditionILi900EEEEEvPT_S6_S6_PKS5_S8_S8_S8_PKfflPfPj)
        .other          _ZN13group_norm_v218gn_bwd_cuda_kernelI13__nv_bfloat16Li320ELi3ELi32ELi40ELi1024ELb0ELb1ELi32ELi320ELi320ELi4ELb1ELi12ELb0ELb0ELNS_15WgradSyncMethodE3ENS_16CompileConditionILi900EEEEEvPT_S6_S6_PKS5_S8_S8_S8_PKfflPfPj,@"STO_CUDA_ENTRY STV_DEFAULT"
_ZN13group_norm_v218gn_bwd_cuda_kernelI13__nv_bfloat16Li320ELi3ELi32ELi40ELi1024ELb0ELb1ELi32ELi320ELi320ELi4ELb1ELi12ELb0ELb0ELNS_15WgradSyncMethodE3ENS_16CompileConditionILi900EEEEEvPT_S6_S6_PKS5_S8_S8_S8_PKfflPfPj:
.text._ZN13group_norm_v218gn_bwd_cuda_kernelI13__nv_bfloat16Li320ELi3ELi32ELi40ELi1024ELb0ELb1ELi32ELi320ELi320ELi4ELb1ELi12ELb0ELb0ELNS_15WgradSyncMethodE3ENS_16CompileConditionILi900EEEEEvPT_S6_S6_PKS5_S8_S8_S8_PKfflPfPj:
        /* <DEDUP_REMOVED lines=32> */
.L_x_484:
[----:B------:R-:W2:Y:S04]  /*0200*/  LD.E.STRONG.GPU R0, desc[UR12][R2.64] ;  /* 0x0000000c02007980 */ /* 0x000ea8000c10f900 */
[----:B--2---:R-:W-:Y:S01]  /*0210*/  CCTL.IVALL ;  /* 0x00000000ff00798f */ /* 0x004fe20002000000 */
[----:B------:R-:W-:Y:S05]  /*0220*/  YIELD ;  /* 0x0000000000007946 */ /* 0x000fea0003800000 */
[----:B-----5:R-:W-:-:S04]  /*0230*/  LOP3.LUT R0, R0, R5, RZ, 0x3c, !PT ;  /* 0x0000000500007212 */ /* 0x020fc800078e3cff */
[----:B------:R-:W-:-:S13]  /*0240*/  ISETP.GT.AND P0, PT, R0, -0x1, PT ;  /* 0xffffffff0000780c */ /* 0x000fda0003f04270 */
[----:B------:R-:W-:Y:S05]  /*0250*/  @P0 BRA `(.L_x_484) ;  /* 0xfffffffc00e80947 */ /* 0x000fea000383ffff */
.L_x_483:
[----:B------:R-:W-:Y:S05]  /*0260*/  WARPSYNC.ALL ;  /* 0x0000000000007948 */ /* 0x000fea0003800000 */
[----:B------:R-:W-:Y:S06]  /*0270*/  BAR.SYNC.DEFER_BLOCKING 0x0 ;  /* 0x0000000000007b1d */ /* 0x000fec0000010000 */
[----:B------:R-:W-:Y:S05]  /*0280*/  BRA `(.L_x_485) ;  /* 0x0000004c00347947 */ /* 0x000fea0003800000 */
.L_x_482:
        /* <DEDUP_REMOVED lines=39> */
.L_x_497:
        /* <DEDUP_REMOVED lines=629> */
.L_x_486:
        /* <DEDUP_REMOVED lines=110> */
.L_x_488:
[----:B------:R-:W-:Y:S05]  /*3330*/  BSYNC B0 ;  /* 0x0000000000007941 */ /* 0x000fea0003800000 */
.L_x_487:
        /* <DEDUP_REMOVED lines=29> */
.L_x_490:
[----:B------:R-:W-:Y:S05]  /*3510*/  BSYNC B0 ;  /* 0x0000000000007941 */ /* 0x000fea0003800000 */
.L_x_489:
        /* <DEDUP_REMOVED lines=49> */
.L_x_493:
[----:B------:R-:W2:Y:S04]  /*3830*/  LD.E.STRONG.GPU R50, desc[UR12][R16.64] ;  /* 0x0000000c10327980 */ /* 0x000ea8000c10f900 */
[----:B--2---:R-:W-:Y:S01]  /*3840*/  CCTL.IVALL ;  /* 0x00000000ff00798f */ /* 0x004fe20002000000 */
[----:B------:R-:W-:Y:S05]  /*3850*/  YIELD ;  /* 0x0000000000007946 */ /* 0x000fea0003800000 */
[----:B-----5:R-:W-:-:S04]  /*3860*/  LOP3.LUT R50, R50, R9, RZ, 0x3c, !PT ;  /* 0x0000000932327212 */ /* 0x020fc800078e3cff */
[----:B------:R-:W-:-:S13]  /*3870*/  ISETP.GT.AND P1, PT, R50, -0x1, PT ;  /* 0xffffffff3200780c */ /* 0x000fda0003f24270 */
[----:B------:R-:W-:Y:S05]  /*3880*/  @P1 BRA `(.L_x_493) ;  /* 0xfffffffc00e81947 */ /* 0x000fea000383ffff */
.L_x_492:
[----:B------:R-:W-:Y:S05]  /*3890*/  WARPSYNC.ALL ;  /* 0x0000000000007948 */ /* 0x000fea0003800000 */
[----:B------:R-:W-:Y:S06]  /*38a0*/  BAR.SYNC.DEFER_BLOCKING 0x0 ;  /* 0x0000000000007b1d */ /* 0x000fec0000010000 */
[----:B------:R-:W-:Y:S05]  /*38b0*/  BRA `(.L_x_494) ;  /* 0x0000000000687947 */ /* 0x000fea0003800000 */
.L_x_491:
        /* <DEDUP_REMOVED lines=18> */
.L_x_496:
[----:B------:R-:W2:Y:S04]  /*39e0*/  LD.E.STRONG.GPU R50, desc[UR12][R16.64] ;  /* 0x0000000c10327980 */ /* 0x000ea8000c10f900 */
[----:B--2---:R-:W-:Y:S01]  /*39f0*/  CCTL.IVALL ;  /* 0x00000000ff00798f */ /* 0x004fe20002000000 */
[----:B------:R-:W-:Y:S05]  /*3a00*/  YIELD ;  /* 0x0000000000007946 */ /* 0x000fea0003800000 */
[----:B-----5:R-:W-:-:S04]  /*3a10*/  LOP3.LUT R50, R50, R9, RZ, 0x3c, !PT ;  /* 0x0000000932327212 */ /* 0x020fc800078e3cff */
[----:B------:R-:W-:-:S13]  /*3a20*/  ISETP.GT.AND P1, PT, R50, -0x1, PT ;  /* 0xffffffff3200780c */ /* 0x000fda0003f24270 */
[----:B------:R-:W-:Y:S05]  /*3a30*/  @P1 BRA `(.L_x_496) ;  /* 0xfffffffc00e81947 */ /* 0x000fea000383ffff */
.L_x_495:
[----:B------:R-:W-:Y:S05]  /*3a40*/  WARPSYNC.ALL ;  /* 0x0000000000007948 */ /* 0x000fea0003800000 */
[----:B------:R-:W-:Y:S06]  /*3a50*/  BAR.SYNC.DEFER_BLOCKING 0x0 ;  /* 0x0000000000007b1d */ /* 0x000fec0000010000 */
.L_x_494:
        /* <DEDUP_REMOVED lines=336> */
.L_x_485:
        /* <DEDUP_REMOVED lines=56> */
.L_x_514:
        /* <DEDUP_REMOVED lines=45> */
.L_x_501:
[----:B------:R-:W-:Y:S05]  /*55b0*/  BSYNC B1 ;  /* 0x0000000000017941 */ /* 0x000fea0003800000 */
.L_x_500:
        /* <DEDUP_REMOVED lines=21> */
.L_x_504:
        /* <DEDUP_REMOVED lines=55> */
.L_x_503:
[----:B------:R-:W-:Y:S05]  /*5a80*/  BSYNC B1 ;  /* 0x0000000000017941 */ /* 0x000fea0003800000 */
.L_x_502:
        /* <DEDUP_REMOVED lines=35> */
.L_x_506:
[----:B------:R-:W-:Y:S05]  /*5cc0*/  BSYNC B1 ;  /* 0x0000000000017941 */ /* 0x000fea0003800000 */
.L_x_505:
        /* <DEDUP_REMOVED lines=15> */
.L_x_499:
[----:B------:R-:W-:Y:S05]  /*5dc0*/  BSYNC B0 ;  /* 0x0000000000007941 */ /* 0x000fea0003800000 */
.L_x_498:
        /* <DEDUP_REMOVED lines=50> */
.L_x_523:
        /* <DEDUP_REMOVED lines=46> */
.L_x_533:
        /* <DEDUP_REMOVED lines=41> */
.L_x_543:
[----:B--2---:R-:W-:Y:S01]  /*6660*/  FADD.FTZ R15, R14, R30 ;  /* 0x0000001e0e0f7221 */ /* 0x004fe20000010000 */
[----:B------:R-:W-:-:S04]  /*6670*/  @!P1 F2FP.BF16.F32.PACK_AB R14, RZ, R24 ;  /* 0x00000018ff0e923e */ /* 0x000fc800000010ff */
[----:B------:R-:W-:Y:S01]  /*6680*/  @!P1 F2FP.BF16.F32.PACK_AB R15, RZ, R15 ;  /* 0x0000000fff0f923e */ /* 0x000fe200000010ff */
[----:B------:R3:W-:Y:S03]  /*6690*/  @!P1 STG.E.U16 desc[UR12][R16.64+0x50], R14 ;  /* 0x0000500e10009986 */ /* 0x0007e6000c10150c */
[----:B------:R-:W-:Y:S02]  /*66a0*/  PRMT R20, R15, 0x7610, R20 ;  /* 0x000076100f147816 */ /* 0x000fe40000000014 */
[----:B------:R-:W-:-:S03]  /*66b0*/  LEA.HI R15, R56, 0x3c, RZ, 0x1c ;  /* 0x0000003c380f7811 */ /* 0x000fc600078fe0ff */
[----:B------:R3:W-:Y:S04]  /*66c0*/  @!P1 STG.E.U16 desc[UR12][R18.64+0x50], R20 ;  /* 0x0000501412009986 */ /* 0x0007e8000c10150c */
.L_x_509:
[----:B------:R-:W-:Y:S05]  /*66d0*/  BSYNC B0 ;  /* 0x0000000000007941 */ /* 0x000fea0003800000 */
.L_x_508:
        /* <DEDUP_REMOVED lines=165> */
.L_x_577:
        /* <DEDUP_REMOVED lines=9> */
.L_x_507:
        /* <DEDUP_REMOVED lines=8> */
.L_x_510:
[----:B------:R-:W-:Y:S01]  /*7240*/  HFMA2.MMA R27, -RZ, RZ, 0, 0.000503063201904296875 ;  /* 0x0000101fff1b7435 */ /* 0x000fe200000001ff */
[----:B-1----:R-:W-:Y:S01]  /*7250*/  MOV R29, R14 ;  /* 0x0000000e001d7202 */ /* 0x002fe20000000f00 */
[----:B------:R-:W-:Y:S01]  /*7260*/  IMAD.MOV.U32 R28, RZ, RZ, 0x8 ;  /* 0x00000008ff1c7424 */ /* 0x000fe200078e00ff */
[----:B------:R-:W-:-:S08]  /*7270*/  MOV R26, 0xffff ;  /* 0x0000ffff001a7802 */ /* 0x000fd00000000f00 */
[----:B0-2---:R-:W-:Y:S05]  /*7280*/  WARPSYNC.COLLECTIVE R26, `(.L_x_515) ;  /* 0x000000001a087348 */ /* 0x005fea0003c00000 */
[----:B------:R1:W3:Y:S02]  /*7290*/  SHFL.BFLY P2, R30, R29, R28, R27 ;  /* 0x0c00001c1d1e7389 */ /* 0x0002e4000004001b */
[----:B0123--:R-:W-:Y:S01]  /*72a0*/  ENDCOLLECTIVE ;  /* 0x000000000000791b */ /* 0x00ffe20003800000 */
.L_x_515:
[----:B------:R-:W-:Y:S01]  /*72b0*/  IMAD.MOV.U32 R29, RZ, RZ, R15 ;  /* 0x000000ffff1d7224 */ /* 0x000fe200078e000f */
[----:B------:R-:W-:-:S07]  /*72c0*/  MOV R17, R30 ;  /* 0x0000001e00117202 */ /* 0x000fce0000000f00 */
[----:B------:R-:W-:Y:S05]  /*72d0*/  WARPSYNC.COLLECTIVE R26, `(.L_x_516) ;  /* 0x000000001a087348 */ /* 0x000fea0003c00000 */
[----:B------:R0:W1:Y:S02]  /*72e0*/  SHFL.BFLY P2, R30, R29, R28, R27 ;  /* 0x0c00001c1d1e7389 */ /* 0x000064000004001b */
[----:B01----:R-:W-:Y:S01]  /*72f0*/  ENDCOLLECTIVE ;  /* 0x000000000000791b */ /* 0x003fe20003800000 */
.L_x_516:
[----:B------:R-:W-:Y:S01]  /*7300*/  FADD.FTZ R17, R17, R14 ;  /* 0x0000000e11117221 */ /* 0x000fe20000010000 */
[----:B------:R-:W-:-:S04]  /*7310*/  HFMA2.MMA R28, -RZ, RZ, 0, 2.384185791015625e-07 ;  /* 0x00000004ff1c7435 */ /* 0x000fc800000001ff */
[----:B------:R-:W-:Y:S02]  /*7320*/  MOV R29, R17 ;  /* 0x00000011001d7202 */ /* 0x000fe40000000f00 */
[----:B------:R-:W-:-:S07]  /*7330*/  MOV R16, R30 ;  /* 0x0000001e00107202 */ /* 0x000fce0000000f00 */
[----:B------:R-:W-:Y:S05]  /*7340*/  WARPSYNC.COLLECTIVE R26, `(.L_x_517) ;  /* 0x000000001a087348 */ /* 0x000fea0003c00000 */
[----:B------:R0:W1:Y:S02]  /*7350*/  SHFL.BFLY P2, R30, R29, R28, R27 ;  /* 0x0c00001c1d1e7389 */ /* 0x000064000004001b */
[----:B01----:R-:W-:Y:S01]  /*7360*/  ENDCOLLECTIVE ;  /* 0x000000000000791b */ /* 0x003fe20003800000 */
.L_x_517:
[----:B------:R-:W-:-:S05]  /*7370*/  FADD.FTZ R16, R16, R15 ;  /* 0x0000000f10107221 */ /* 0x000fca0000010000 */
[----:B------:R-:W-:Y:S01]  /*7380*/  MOV R29, R16 ;  /* 0x00000010001d7202 */ /* 0x000fe20000000f00 */
[----:B------:R-:W-:-:S07]  /*7390*/  IMAD.MOV.U32 R18, RZ, RZ, R30 ;  /* 0x000000ffff127224 */ /* 0x000fce00078e001e */
[----:B------:R-:W-:Y:S05]  /*73a0*/  WARPSYNC.COLLECTIVE R26, `(.L_x_518) ;  /* 0x000000001a087348 */ /* 0x000fea0003c00000 */
[----:B------:R0:W1:Y:S02]  /*73b0*/  SHFL.BFLY P2, R30, R29, R28, R27 ;  /* 0x0c00001c1d1e7389 */ /* 0x000064000004001b */
[----:B01----:R-:W-:Y:S01]  /*73c0*/  ENDCOLLECTIVE ;  /* 0x000000000000791b */ /* 0x003fe20003800000 */
.L_x_518:
[----:B------:R-:W-:-:S05]  /*73d0*/  FADD.FTZ R18, R17, R18 ;  /* 0x0000001211127221 */ /* 0x000fca0000010000 */
[----:B------:R-:W-:Y:S01]  /*73e0*/  MOV R29, R18 ;  /* 0x00000012001d7202 */ /* 0x000fe20000000f00 */
[----:B------:R-:W-:Y:S01]  /*73f0*/  IMAD.MOV.U32 R28, RZ, RZ, 0x2 ;  /* 0x00000002ff1c7424 */ /* 0x000fe200078e00ff */
[----:B------:R-:W-:-:S07]  /*7400*/  MOV R19, R30 ;  /* 0x0000001e00137202 */ /* 0x000fce0000000f00 */
[----:B------:R-:W-:Y:S05]  /*7410*/  WARPSYNC.COLLECTIVE R26, `(.L_x_519) ;  /* 0x000000001a087348 */ /* 0x000fea0003c00000 */
[----:B------:R0:W1:Y:S02]  /*7420*/  SHFL.BFLY P2, R30, R29, R28, R27 ;  /* 0x0c00001c1d1e7389 */ /* 0x000064000004001b */
[----:B01----:R-:W-:Y:S01]  /*7430*/  ENDCOLLECTIVE ;  /* 0x000000000000791b */ /* 0x003fe20003800000 */
.L_x_519:
[----:B------:R-:W-:-:S05]  /*7440*/  FADD.FTZ R19, R16, R19 ;  /* 0x0000001310137221 */ /* 0x000fca0000010000 */
[----:B------:R-:W-:Y:S02]  /*7450*/  MOV R29, R19 ;  /* 0x00000013001d7202 */ /* 0x000fe40000000f00 */
[----:B------:R-:W-:-:S07]  /*7460*/  MOV R21, R30 ;  /* 0x0000001e00157202 */ /* 0x000fce0000000f00 */
[----:B------:R-:W-:Y:S05]  /*7470*/  WARPSYNC.COLLECTIVE R26, `(.L_x_520) ;  /* 0x000000001a087348 */ /* 0x000fea0003c00000 */
[----:B------:R0:W1:Y:S02]  /*7480*/  SHFL.BFLY P2, R30, R29, R28, R27 ;  /* 0x0c00001c1d1e7389 */ /* 0x000064000004001b */
[----:B01----:R-:W-:Y:S01]  /*7490*/  ENDCOLLECTIVE ;  /* 0x000000000000791b */ /* 0x003fe20003800000 */
.L_x_520:
[----:B------:R-:W-:Y:S01]  /*74a0*/  FADD.FTZ R21, R18, R21 ;  /* 0x0000001512157221 */ /* 0x000fe20000010000 */
[----:B------:R-:W-:-:S03]  /*74b0*/  HFMA2.MMA R28, -RZ, RZ, 0, 5.9604644775390625e-08 ;  /* 0x00000001ff1c7435 */ /* 0x000fc600000001ff */
[----:B------:R-:W-:Y:S01]  /*74c0*/  IMAD.MOV.U32 R29, RZ, RZ, R21 ;  /* 0x000000ffff1d7224 */ /* 0x000fe200078e0015 */
[----:B------:R-:W-:-:S07]  /*74d0*/  MOV R14, R30 ;  /* 0x0000001e000e7202 */ /* 0x000fce0000000f00 */
[----:B------:R-:W-:Y:S05]  /*74e0*/  WARPSYNC.COLLECTIVE R26, `(.L_x_521) ;  /* 0x000000001a087348 */ /* 0x000fea0003c00000 */
[----:B------:R0:W1:Y:S02]  /*74f0*/  SHFL.BFLY P2, R30, R29, R28, R27 ;  /* 0x0c00001c1d1e7389 */ /* 0x000064000004001b */
[----:B01----:R-:W-:Y:S01]  /*7500*/  ENDCOLLECTIVE ;  /* 0x000000000000791b */ /* 0x003fe20003800000 */
.L_x_521:
[----:B------:R-:W-:-:S05]  /*7510*/  FADD.FTZ R14, R19, R14 ;  /* 0x0000000e130e7221 */ /* 0x000fca0000010000 */
[----:B------:R-:W-:Y:S02]  /*7520*/  MOV R29, R14 ;  /* 0x0000000e001d7202 */ /* 0x000fe40000000f00 */
[----:B------:R-:W-:-:S07]  /*7530*/  MOV R20, R30 ;  /* 0x0000001e00147202 */ /* 0x000fce0000000f00 */
[----:B------:R-:W-:Y:S05]  /*7540*/  WARPSYNC.COLLECTIVE R26, `(.L_x_522) ;  /* 0x000000001a087348 */ /* 0x000fea0003c00000 */
[----:B------:R0:W1:Y:S02]  /*7550*/  SHFL.BFLY P2, R30, R29, R28, R27 ;  /* 0x0c00001c1d1e7389 */ /* 0x000064000004001b */
[----:B01----:R-:W-:Y:S01]  /*7560*/  ENDCOLLECTIVE ;  /* 0x000000000000791b */ /* 0x003fe20003800000 */
.L_x_522:
[----:B------:R-:W-:Y:S01]  /*7570*/  FADD.FTZ R20, R21, R20 ;  /* 0x0000001415147221 */ /* 0x000fe20000010000 */
[----:B------:R-:W-:Y:S06]  /*7580*/  BRA `(.L_x_523) ;  /* 0xffffffe800d87947 */ /* 0x000fec000383ffff */
.L_x_511:
        /* <DEDUP_REMOVED lines=8> */
.L_x_525:
[----:B------:R-:W-:Y:S05]  /*7610*/  BSYNC B1 ;  /* 0x0000000000017941 */ /* 0x000fea0003800000 */
.L_x_524:
        /* <DEDUP_REMOVED lines=8> */
.L_x_526:
[----:B------:R-:W-:Y:S01]  /*76a0*/  FADD.FTZ R21, R21, R14 ;  /* 0x0000000e15157221 */ /* 0x000fe20000010000 */
[----:B------:R-:W-:-:S04]  /*76b0*/  HFMA2.MMA R28, -RZ, RZ, 0, 2.384185791015625e-07 ;  /* 0x00000004ff1c7435 */ /* 0x000fc800000001ff */
[----:B------:R-:W-:Y:S02]  /*76c0*/  MOV R29, R21 ;  /* 0x00000015001d7202 */ /* 0x000fe40000000f00 */
[----:B------:R-:W-:-:S07]  /*76d0*/  MOV R20, R30 ;  /* 0x0000001e00147202 */ /* 0x000fce0000000f00 */
[----:B------:R-:W-:Y:S05]  /*76e0*/  WARPSYNC.COLLECTIVE R26, `(.L_x_527) ;  /* 0x000000001a087348 */ /* 0x000fea0003c00000 */
[----:B------:R0:W1:Y:S02]  /*76f0*/  SHFL.BFLY P2, R30, R29, R28, R27 ;  /* 0x0c00001c1d1e7389 */ /* 0x000064000004001b */
[----:B01----:R-:W-:Y:S01]  /*7700*/  ENDCOLLECTIVE ;  /* 0x000000000000791b */ /* 0x003fe20003800000 */
.L_x_527:
[----:B------:R-:W-:-:S05]  /*7710*/  FADD.FTZ R20, R20, R15 ;  /* 0x0000000f14147221 */ /* 0x000fca0000010000 */
[----:B------:R-:W-:Y:S01]  /*7720*/  MOV R29, R20 ;  /* 0x00000014001d7202 */ /* 0x000fe20000000f00 */
[----:B------:R-:W-:-:S07]  /*7730*/  IMAD.MOV.U32 R22, RZ, RZ, R30 ;  /* 0x000000ffff167224 */ /* 0x000fce00078e001e */
[----:B------:R-:W-:Y:S05]  /*7740*/  WARPSYNC.COLLECTIVE R26, `(.L_x_528) ;  /* 0x000000001a087348 */ /* 0x000fea0003c00000 */
[----:B------:R0:W1:Y:S02]  /*7750*/  SHFL.BFLY P2, R30, R29, R28, R27 ;  /* 0x0c00001c1d1e7389 */ /* 0x000064000004001b */
[----:B01----:R-:W-:Y:S01]  /*7760*/  ENDCOLLECTIVE ;  /* 0x000000000000791b */ /* 0x003fe20003800000 */
.L_x_528:
[----:B------:R-:W-:-:S05]  /*7770*/  FADD.FTZ R22, R21, R22 ;  /* 0x0000001615167221 */ /* 0x000fca0000010000 */
[----:B------:R-:W-:Y:S01]  /*7780*/  MOV R29, R22 ;  /* 0x00000016001d7202 */ /* 0x000fe20000000f00 */
[----:B------:R-:W-:Y:S01]  /*7790*/  IMAD.MOV.U32 R28, RZ, RZ, 0x2 ;  /* 0x00000002ff1c7424 */ /* 0x000fe200078e00ff */
[----:B------:R-:W-:-:S07]  /*77a0*/  MOV R23, R30 ;  /* 0x0000001e00177202 */ /* 0x000fce0000000f00 */
[----:B------:R-:W-:Y:S05]  /*77b0*/  WARPSYNC.COLLECTIVE R26, `(.L_x_529) ;  /* 0x000000001a087348 */ /* 0x000fea0003c00000 */
[----:B------:R0:W1:Y:S02]  /*77c0*/  SHFL.BFLY P2, R30, R29, R28, R27 ;  /* 0x0c00001c1d1e7389 */ /* 0x000064000004001b */
[----:B01----:R-:W-:Y:S01]  /*77d0*/  ENDCOLLECTIVE ;  /* 0x000000000000791b */ /* 0x003fe20003800000 */
.L_x_529:
[----:B------:R-:W-:-:S05]  /*77e0*/  FADD.FTZ R23, R20, R23 ;  /* 0x0000001714177221 */ /* 0x000fca0000010000 */
[----:B------:R-:W-:Y:S02]  /*77f0*/  MOV R29, R23 ;  /* 0x00000017001d7202 */ /* 0x000fe40000000f00 */
[----:B------:R-:W-:-:S07]  /*7800*/  MOV R25, R30 ;  /* 0x0000001e00197202 */ /* 0x000fce0000000f00 */
[----:B------:R-:W-:Y:S05]  /*7810*/  WARPSYNC.COLLECTIVE R26, `(.L_x_530) ;  /* 0x000000001a087348 */ /* 0x000fea0003c00000 */
[----:B------:R0:W1:Y:S02]  /*7820*/  SHFL.BFLY P2, R30, R29, R28, R27 ;  /* 0x0c00001c1d1e7389 */ /* 0x000064000004001b */
[----:B01----:R-:W-:Y:S01]  /*7830*/  ENDCOLLECTIVE ;  /* 0x000000000000791b */ /* 0x003fe20003800000 */
.L_x_530:
[----:B------:R-:W-:Y:S01]  /*7840*/  FADD.FTZ R25, R22, R25 ;  /* 0x0000001916197221 */ /* 0x000fe20000010000 */
[----:B------:R-:W-:-:S03]  /*7850*/  HFMA2.MMA R28, -RZ, RZ, 0, 5.9604644775390625e-08 ;  /* 0x00000001ff1c7435 */ /* 0x000fc600000001ff */
[----:B------:R-:W-:Y:S01]  /*7860*/  IMAD.MOV.U32 R29, RZ, RZ, R25 ;  /* 0x000000ffff1d7224 */ /* 0x000fe200078e0019 */
[----:B------:R-:W-:-:S07]  /*7870*/  MOV R14, R30 ;  /* 0x0000001e000e7202 */ /* 0x000fce0000000f00 */
[----:B------:R-:W-:Y:S05]  /*7880*/  WARPSYNC.COLLECTIVE R26, `(.L_x_531) ;  /* 0x000000001a087348 */ /* 0x000fea0003c00000 */
[----:B------:R0:W1:Y:S02]  /*7890*/  SHFL.BFLY P2, R30, R29, R28, R27 ;  /* 0x0c00001c1d1e7389 */ /* 0x000064000004001b */
[----:B01----:R-:W-:Y:S01]  /*78a0*/  ENDCOLLECTIVE ;  /* 0x000000000000791b */ /* 0x003fe20003800000 */
.L_x_531:
[----:B------:R-:W-:-:S05]  /*78b0*/  FADD.FTZ R14, R23, R14 ;  /* 0x0000000e170e7221 */ /* 0x000fca0000010000 */
[----:B------:R-:W-:Y:S02]  /*78c0*/  MOV R29, R14 ;  /* 0x0000000e001d7202 */ /* 0x000fe40000000f00 */
[----:B------:R-:W-:-:S07]  /*78d0*/  MOV R24, R30 ;  /* 0x0000001e00187202 */ /* 0x000fce0000000f00 */
[----:B------:R-:W-:Y:S05]  /*78e0*/  WARPSYNC.COLLECTIVE R26, `(.L_x_532) ;  /* 0x000000001a087348 */ /* 0x000fea0003c00000 */
[----:B------:R0:W1:Y:S02]  /*78f0*/  SHFL.BFLY P2, R30, R29, R28, R27 ;  /* 0x0c00001c1d1e7389 */ /* 0x000064000004001b */
[----:B01----:R-:W-:Y:S01]  /*7900*/  ENDCOLLECTIVE ;  /* 0x000000000000791b */ /* 0x003fe20003800000 */
.L_x_532:
[----:B------:R-:W-:Y:S01]  /*7910*/  FADD.FTZ R24, R25, R24 ;  /* 0x0000001819187221 */ /* 0x000fe20000010000 */
[----:B------:R-:W-:Y:S06]  /*7920*/  BRA `(.L_x_533) ;  /* 0xffffffe800a87947 */ /* 0x000fec000383ffff */
.L_x_512:
        /* <DEDUP_REMOVED lines=8> */
.L_x_535:
[----:B------:R-:W-:Y:S05]  /*79b0*/  BSYNC B1 ;  /* 0x0000000000017941 */ /* 0x000fea0003800000 */
.L_x_534:
        /* <DEDUP_REMOVED lines=8> */
.L_x_536:
[----:B------:R-:W-:Y:S01]  /*7a40*/  FADD.FTZ R21, R21, R14 ;  /* 0x0000000e15157221 */ /* 0x000fe20000010000 */
[----:B------:R-:W-:-:S04]  /*7a50*/  HFMA2.MMA R28, -RZ, RZ, 0, 2.384185791015625e-07 ;  /* 0x00000004ff1c7435 */ /* 0x000fc800000001ff */
[----:B------:R-:W-:Y:S02]  /*7a60*/  MOV R29, R21 ;  /* 0x00000015001d7202 */ /* 0x000fe40000000f00 */
[----:B------:R-:W-:-:S07]  /*7a70*/  MOV R20, R30 ;  /* 0x0000001e00147202 */ /* 0x000fce0000000f00 */
[----:B------:R-:W-:Y:S05]  /*7a80*/  WARPSYNC.COLLECTIVE R26, `(.L_x_537) ;  /* 0x000000001a087348 */ /* 0x000fea0003c00000 */
[----:B------:R0:W1:Y:S02]  /*7a90*/  SHFL.BFLY P2, R30, R29, R28, R27 ;  /* 0x0c00001c1d1e7389 */ /* 0x000064000004001b */
[----:B01----:R-:W-:Y:S01]  /*7aa0*/  ENDCOLLECTIVE ;  /* 0x000000000000791b */ /* 0x003fe20003800000 */
.L_x_537:
[----:B------:R-:W-:-:S05]  /*7ab0*/  FADD.FTZ R20, R20, R15 ;  /* 0x0000000f14147221 */ /* 0x000fca0000010000 */
[----:B------:R-:W-:Y:S01]  /*7ac0*/  MOV R29, R20 ;  /* 0x00000014001d7202 */ /* 0x000fe20000000f00 */
[----:B------:R-:W-:-:S07]  /*7ad0*/  IMAD.MOV.U32 R22, RZ, RZ, R30 ;  /* 0x000000ffff167224 */ /* 0x000fce00078e001e */
[----:B------:R-:W-:Y:S05]  /*7ae0*/  WARPSYNC.COLLECTIVE R26, `(.L_x_538) ;  /* 0x000000001a087348 */ /* 0x000fea0003c00000 */
[----:B------:R0:W1:Y:S02]  /*7af0*/  SHFL.BFLY P2, R30, R29, R28, R27 ;  /* 0x0c00001c1d1e7389 */ /* 0x000064000004001b */
[----:B01----:R-:W-:Y:S01]  /*7b00*/  ENDCOLLECTIVE ;  /* 0x000000000000791b */ /* 0x003fe20003800000 */
.L_x_538:
[----:B------:R-:W-:-:S05]  /*7b10*/  FADD.FTZ R22, R21, R22 ;  /* 0x0000001615167221 */ /* 0x000fca0000010000 */
[----:B------:R-:W-:Y:S01]  /*7b20*/  MOV R29, R22 ;  /* 0x00000016001d7202 */ /* 0x000fe20000000f00 */
[----:B------:R-:W-:Y:S01]  /*7b30*/  IMAD.MOV.U32 R28, RZ, RZ, 0x2 ;  /* 0x00000002ff1c7424 */ /* 0x000fe200078e00ff */
[----:B------:R-:W-:-:S07]  /*7b40*/  MOV R23, R30 ;  /* 0x0000001e00177202 */ /* 0x000fce0000000f00 */
[----:B------:R-:W-:Y:S05]  /*7b50*/  WARPSYNC.COLLECTIVE R26, `(.L_x_539) ;  /* 0x000000001a087348 */ /* 0x000fea0003c00000 */
[----:B------:R0:W1:Y:S02]  /*7b60*/  SHFL.BFLY P2, R30, R29, R28, R27 ;  /* 0x0c00001c1d1e7389 */ /* 0x000064000004001b */
[----:B01----:R-:W-:Y:S01]  /*7b70*/  ENDCOLLECTIVE ;  /* 0x000000000000791b */ /* 0x003fe20003800000 */
.L_x_539:
[----:B------:R-:W-:-:S05]  /*7b80*/  FADD.FTZ R23, R20, R23 ;  /* 0x0000001714177221 */ /* 0x000fca0000010000 */
[----:B------:R-:W-:Y:S02]  /*7b90*/  MOV R29, R23 ;  /* 0x00000017001d7202 */ /* 0x000fe40000000f00 */
[----:B------:R-:W-:-:S07]  /*7ba0*/  MOV R25, R30 ;  /* 0x0000001e00197202 */ /* 0x000fce0000000f00 */
[----:B------:R-:W-:Y:S05]  /*7bb0*/  WARPSYNC.COLLECTIVE R26, `(.L_x_540) ;  /* 0x000000001a087348 */ /* 0x000fea0003c00000 */
[----:B------:R0:W1:Y:S02]  /*7bc0*/  SHFL.BFLY P2, R30, R29, R28, R27 ;  /* 0x0c00001c1d1e7389 */ /* 0x000064000004001b */
[----:B01----:R-:W-:Y:S01]  /*7bd0*/  ENDCOLLECTIVE ;  /* 0x000000000000791b */ /* 0x003fe20003800000 */
.L_x_540:
[----:B------:R-:W-:Y:S01]  /*7be0*/  FADD.FTZ R25, R22, R25 ;  /* 0x0000001916197221 */ /* 0x000fe20000010000 */
[----:B------:R-:W-:-:S03]  /*7bf0*/  HFMA2.MMA R28, -RZ, RZ, 0, 5.9604644775390625e-08 ;  /* 0x00000001ff1c7435 */ /* 0x000fc600000001ff */
[----:B------:R-:W-:Y:S01]  /*7c00*/  IMAD.MOV.U32 R29, RZ, RZ, R25 ;  /* 0x000000ffff1d7224 */ /* 0x000fe200078e0019 */
[----:B------:R-:W-:-:S07]  /*7c10*/  MOV R14, R30 ;  /* 0x0000001e000e7202 */ /* 0x000fce0000000f00 */
[----:B------:R-:W-:Y:S05]  /*7c20*/  WARPSYNC.COLLECTIVE R26, `(.L_x_541) ;  /* 0x000000001a087348 */ /* 0x000fea0003c00000 */
[----:B------:R0:W1:Y:S02]  /*7c30*/  SHFL.BFLY P2, R30, R29, R28, R27 ;  /* 0x0c00001c1d1e7389 */ /* 0x000064000004001b */
[----:B01----:R-:W-:Y:S01]  /*7c40*/  ENDCOLLECTIVE ;  /* 0x000000000000791b */ /* 0x003fe20003800000 */
.L_x_541:
[----:B------:R-:W-:-:S05]  /*7c50*/  FADD.FTZ R14, R23, R14 ;  /* 0x0000000e170e7221 */ /* 0x000fca0000010000 */
[----:B------:R-:W-:Y:S02]  /*7c60*/  MOV R29, R14 ;  /* 0x0000000e001d7202 */ /* 0x000fe40000000f00 */
[----:B------:R-:W-:-:S07]  /*7c70*/  MOV R24, R30 ;  /* 0x0000001e00187202 */ /* 0x000fce0000000f00 */
[----:B------:R-:W-:Y:S05]  /*7c80*/  WARPSYNC.COLLECTIVE R26, `(.L_x_542) ;  /* 0x000000001a087348 */ /* 0x000fea0003c00000 */
[----:B------:R0:W1:Y:S02]  /*7c90*/  SHFL.BFLY P2, R30, R29, R28, R27 ;  /* 0x0c00001c1d1e7389 */ /* 0x000064000004001b */
[----:B01----:R-:W-:Y:S01]  /*7ca0*/  ENDCOLLECTIVE ;  /* 0x000000000000791b */ /* 0x003fe20003800000 */
.L_x_542:
[----:B------:R-:W-:Y:S01]  /*7cb0*/  FADD.FTZ R24, R25, R24 ;  /* 0x0000001819187221 */ /* 0x000fe20000010000 */
[----:B------:R-:W-:Y:S06]  /*7cc0*/  BRA `(.L_x_543) ;  /* 0xffffffe800647947 */ /* 0x000fec000383ffff */
.L_x_513:
        /* <DEDUP_REMOVED lines=8> */
.L_x_545:
[----:B------:R-:W-:Y:S05]  /*7d50*/  BSYNC B0 ;  /* 0x0000000000007941 */ /* 0x000fea0003800000 */
.L_x_544:
        /* <DEDUP_REMOVED lines=11> */
.L_x_546:
        /* <DEDUP_REMOVED lines=16> */
.L_x_547:
[----:B------:R-:W-:Y:S01]  /*7f10*/  MOV R29, R17 ;  /* 0x00000011001d7202 */ /* 0x000fe20000000f00 */
[----:B------:R-:W-:-:S07]  /*7f20*/  IMAD.MOV.U32 R16, RZ, RZ, R30 ;  /* 0x000000ffff107224 */ /* 0x000fce00078e001e */
[----:B------:R-:W-:Y:S05]  /*7f30*/  WARPSYNC.COLLECTIVE R26, `(.L_x_548) ;  /* 0x000000001a087348 */ /* 0x000fea0003c00000 */
[----:B------:R0:W1:Y:S02]  /*7f40*/  SHFL.BFLY P2, R30, R29, R28, R27 ;  /* 0x0c00001c1d1e7389 */ /* 0x000064000004001b */
[----:B01----:R-:W-:Y:S01]  /*7f50*/  ENDCOLLECTIVE ;  /* 0x000000000000791b */ /* 0x003fe20003800000 */
.L_x_548:
        /* <DEDUP_REMOVED lines=15> */
.L_x_549:
[----:B------:R-:W-:Y:S02]  /*8050*/  MOV R29, R14 ;  /* 0x0000000e001d7202 */ /* 0x000fe40000000f00 */
[----:B------:R-:W-:-:S07]  /*8060*/  MOV R16, R30 ;  /* 0x0000001e00107202 */ /* 0x000fce0000000f00 */
[----:B------:R-:W-:Y:S05]  /*8070*/  WARPSYNC.COLLECTIVE R26, `(.L_x_550) ;  /* 0x000000001a087348 */ /* 0x000fea0003c00000 */
[----:B------:R0:W1:Y:S02]  /*8080*/  SHFL.BFLY P2, R30, R29, R28, R27 ;  /* 0x0c00001c1d1e7389 */ /* 0x000064000004001b */
[----:B01----:R-:W-:Y:S01]  /*8090*/  ENDCOLLECTIVE ;  /* 0x000000000000791b */ /* 0x003fe20003800000 */
.L_x_550:
        /* <DEDUP_REMOVED lines=9> */
.L_x_551:
[----:B------:R-:W-:Y:S02]  /*8130*/  MOV R29, R17 ;  /* 0x00000011001d7202 */ /* 0x000fe40000000f00 */
[----:B------:R-:W-:-:S07]  /*8140*/  MOV R19, R30 ;  /* 0x0000001e00137202 */ /* 0x000fce0000000f00 */
[----:B------:R-:W-:Y:S05]  /*8150*/  WARPSYNC.COLLECTIVE R26, `(.L_x_552) ;  /* 0x000000001a087348 */ /* 0x000fea0003c00000 */
[----:B------:R0:W1:Y:S02]  /*8160*/  SHFL.BFLY P2, R30, R29, R28, R27 ;  /* 0x0c00001c1d1e7389 */ /* 0x000064000004001b */
[----:B01----:R-:W-:Y:S01]  /*8170*/  ENDCOLLECTIVE ;  /* 0x000000000000791b */ /* 0x003fe20003800000 */
.L_x_552:
[----:B------:R-:W-:Y:S01]  /*8180*/  FADD.FTZ R16, R16, R19 ;  /* 0x0000001310107221 */ /* 0x000fe20000010000 */
[----:B------:R-:W-:Y:S01]  /*8190*/  HFMA2.MMA R28, -RZ, RZ, 0, 4.76837158203125e-07 ;  /* 0x00000008ff1c7435 */ /* 0x000fe200000001ff */
[----:B------:R-:W-:Y:S01]  /*81a0*/  MOV R29, R32 ;  /* 0x00000020001d7202 */ /* 0x000fe20000000f00 */
[----:B------:R-:W-:-:S09]  /*81b0*/  IMAD.MOV.U32 R14, RZ, RZ, R30 ;  /* 0x000000ffff0e7224 */ /* 0x000fd200078e001e */
[----:B------:R-:W-:Y:S05]  /*81c0*/  WARPSYNC.COLLECTIVE R26, `(.L_x_553) ;  /* 0x000000001a087348 */ /* 0x000fea0003c00000 */
[----:B------:R0:W1:Y:S02]  /*81d0*/  SHFL.BFLY P2, R30, R29, R28, R27 ;  /* 0x0c00001c1d1e7389 */ /* 0x000064000004001b */
[----:B01----:R-:W-:Y:S01]  /*81e0*/  ENDCOLLECTIVE ;  /* 0x000000000000791b */ /* 0x003fe20003800000 */
.L_x_553:
[----:B------:R-:W-:Y:S01]  /*81f0*/  FADD.FTZ R44, R17, R14 ;  /* 0x0000000e112c7221 */ /* 0x000fe20000010000 */
[----:B------:R-:W-:Y:S01]  /*8200*/  IMAD.MOV.U32 R29, RZ, RZ, R34 ;  /* 0x000000ffff1d7224 */ /* 0x000fe200078e0022 */
[----:B------:R-:W-:-:S07]  /*8210*/  MOV R31, R30 ;  /* 0x0000001e001f7202 */ /* 0x000fce0000000f00 */
[----:B------:R-:W-:Y:S05]  /*8220*/  WARPSYNC.COLLECTIVE R26, `(.L_x_554) ;  /* 0x000000001a087348 */ /* 0x000fea0003c00000 */
[----:B------:R0:W1:Y:S02]  /*8230*/  SHFL.BFLY P2, R30, R29, R28, R27 ;  /* 0x0c00001c1d1e7389 */ /* 0x000064000004001b */
[----:B01----:R-:W-:Y:S01]  /*8240*/  ENDCOLLECTIVE ;  /* 0x000000000000791b */ /* 0x003fe20003800000 */
.L_x_554:
[----:B------:R-:W-:-:S05]  /*8250*/  FADD.FTZ R31, R31, R32 ;  /* 0x000000201f1f7221 */ /* 0x000fca0000010000 */
[----:B------:R-:W-:Y:S01]  /*8260*/  MOV R29, R31 ;  /* 0x0000001f001d7202 */ /* 0x000fe20000000f00 */
[----:B------:R-:W-:Y:S01]  /*8270*/  IMAD.MOV.U32 R28, RZ, RZ, 0x4 ;  /* 0x00000004ff1c7424 */ /* 0x000fe200078e00ff */
[----:B------:R-:W-:-:S07]  /*8280*/  MOV R33, R30 ;  /* 0x0000001e00217202 */ /* 0x000fce0000000f00 */
[----:B------:R-:W-:Y:S05]  /*8290*/  WARPSYNC.COLLECTIVE R26, `(.L_x_555) ;  /* 0x000000001a087348 */ /* 0x000fea0003c00000 */
[----:B------:R0:W1:Y:S02]  /*82a0*/  SHFL.BFLY P2, R30, R29, R28, R27 ;  /* 0x0c00001c1d1e7389 */ /* 0x000064000004001b */
[----:B01----:R-:W-:Y:S01]  /*82b0*/  ENDCOLLECTIVE ;  /* 0x000000000000791b */ /* 0x003fe20003800000 */
.L_x_555:
[----:B------:R-:W-:-:S05]  /*82c0*/  FADD.FTZ R33, R33, R34 ;  /* 0x0000002221217221 */ /* 0x000fca0000010000 */
[----:B------:R-:W-:Y:S02]  /*82d0*/  MOV R29, R33 ;  /* 0x00000021001d7202 */ /* 0x000fe40000000f00 */
[----:B------:R-:W-:-:S07]  /*82e0*/  MOV R20, R30 ;  /* 0x0000001e00147202 */ /* 0x000fce0000000f00 */
[----:B------:R-:W-:Y:S05]  /*82f0*/  WARPSYNC.COLLECTIVE R26, `(.L_x_556) ;  /* 0x000000001a087348 */ /* 0x000fea0003c00000 */
[----:B------:R0:W1:Y:S02]  /*8300*/  SHFL.BFLY P2, R30, R29, R28, R27 ;  /* 0x0c00001c1d1e7389 */ /* 0x000064000004001b */
[----:B01----:R-:W-:Y:S01]  /*8310*/  ENDCOLLECTIVE ;  /* 0x000000000000791b */ /* 0x003fe20003800000 */
.L_x_556:
[----:B------:R-:W-:Y:S01]  /*8320*/  FADD.FTZ R35, R31, R20 ;  /* 0x000000141f237221 */ /* 0x000fe20000010000 */
[----:B------:R-:W-:-:S04]  /*8330*/  HFMA2.MMA R28, -RZ, RZ, 0, 1.1920928955078125e-07 ;  /* 0x00000002ff1c7435 */ /* 0x000fc800000001ff */
[----:B------:R-:W-:Y:S02]  /*8340*/  MOV R29, R35 ;  /* 0x00000023001d7202 */ /* 0x000fe40000000f00 */
[----:B------:R-:W-:-:S07]  /*8350*/  MOV R36, R30 ;  /* 0x0000001e00247202 */ /* 0x000fce0000000f00 */
[----:B------:R-:W-:Y:S05]  /*8360*/  WARPSYNC.COLLECTIVE R26, `(.L_x_557) ;  /* 0x000000001a087348 */ /* 0x000fea0003c00000 */
[----:B------:R0:W1:Y:S02]  /*8370*/  SHFL.BFLY P2, R30, R29, R28, R27 ;  /* 0x0c00001c1d1e7389 */ /* 0x000064000004001b */
[----:B01----:R-:W-:Y:S01]  /*8380*/  ENDCOLLECTIVE ;  /* 0x000000000000791b */ /* 0x003fe20003800000 */
.L_x_557:
[----:B------:R-:W-:-:S05]  /*8390*/  FADD.FTZ R36, R33, R36 ;  /* 0x0000002421247221 */ /* 0x000fca0000010000 */
[----:B------:R-:W-:Y:S01]  /*83a0*/  MOV R29, R36 ;  /* 0x00000024001d7202 */ /* 0x000fe20000000f00 */
[----:B------:R-:W-:-:S07]  /*83b0*/  IMAD.MOV.U32 R18, RZ, RZ, R30 ;  /* 0x000000ffff127224 */ /* 0x000fce00078e001e */
[----:B------:R-:W-:Y:S05]  /*83c0*/  WARPSYNC.COLLECTIVE R26, `(.L_x_558) ;  /* 0x000000001a087348 */ /* 0x000fea0003c00000 */
[----:B------:R0:W1:Y:S02]  /*83d0*/  SHFL.BFLY P2, R30, R29, R28, R27 ;  /* 0x0c00001c1d1e7389 */ /* 0x000064000004001b */
[----:B01----:R-:W-:Y:S01]  /*83e0*/  ENDCOLLECTIVE ;  /* 0x000000000000791b */ /* 0x003fe20003800000 */
.L_x_558:
        /* <DEDUP_REMOVED lines=8> */
.L_x_559:
[----:B------:R-:W-:Y:S01]  /*8470*/  FADD.FTZ R36, R36, R21 ;  /* 0x0000001524247221 */ /* 0x000fe20000010000 */
[----:B------:R-:W-:-:S04]  /*8480*/  HFMA2.MMA R21, -RZ, RZ, 0, 0 ;  /* 0x00000000ff157435 */ /* 0x000fc800000001ff */
[----:B------:R-:W-:Y:S02]  /*8490*/  MOV R29, R36 ;  /* 0x00000024001d7202 */ /* 0x000fe40000000f00 */
[----:B------:R-:W-:-:S07]  /*84a0*/  MOV R34, R30 ;  /* 0x0000001e00227202 */ /* 0x000fce0000000f00 */
[----:B------:R-:W-:Y:S05]  /*84b0*/  WARPSYNC.COLLECTIVE R26, `(.L_x_560) ;  /* 0x000000001a087348 */ /* 0x000fea0003c00000 */
[----:B------:R0:W1:Y:S02]  /*84c0*/  SHFL.BFLY P2, R30, R29, R28, R27 ;  /* 0x0c00001c1d1e7389 */ /* 0x000064000004001b */
[----:B01----:R-:W-:Y:S01]  /*84d0*/  ENDCOLLECTIVE ;  /* 0x000000000000791b */ /* 0x003fe20003800000 */
.L_x_560:
[----:B------:R-:W-:Y:S01]  /*84e0*/  FADD.FTZ R34, R35, R34 ;  /* 0x0000002223227221 */ /* 0x000fe20000010000 */
[----:B------:R-:W-:Y:S01]  /*84f0*/  HFMA2.MMA R28, -RZ, RZ, 0, 4.76837158203125e-07 ;  /* 0x00000008ff1c7435 */ /* 0x000fe200000001ff */
[----:B------:R-:W-:Y:S01]  /*8500*/  IMAD.MOV.U32 R29, RZ, RZ, R24 ;  /* 0x000000ffff1d7224 */ /* 0x000fe200078e0018 */
[----:B------:R-:W-:-:S09]  /*8510*/  MOV R33, R30 ;  /* 0x0000001e00217202 */ /* 0x000fd20000000f00 */
[----:B------:R-:W-:Y:S05]  /*8520*/  WARPSYNC.COLLECTIVE R26, `(.L_x_561) ;  /* 0x000000001a087348 */ /* 0x000fea0003c00000 */
[----:B------:R0:W1:Y:S02]  /*8530*/  SHFL.BFLY P2, R30, R29, R28, R27 ;  /* 0x0c00001c1d1e7389 */ /* 0x000064000004001b */
[----:B01----:R-:W-:Y:S01]  /*8540*/  ENDCOLLECTIVE ;  /* 0x000000000000791b */ /* 0x003fe20003800000 */
.L_x_561:
[----:B------:R-:W-:Y:S01]  /*8550*/  FADD.FTZ R33, R36, R33 ;  /* 0x0000002124217221 */ /* 0x000fe20000010000 */
[----:B------:R-:W-:Y:S02]  /*8560*/  MOV R29, R23 ;  /* 0x00000017001d7202 */ /* 0x000fe40000000f00 */
[----:B------:R-:W-:-:S07]  /*8570*/  MOV R37, R30 ;  /* 0x0000001e00257202 */ /* 0x000fce0000000f00 */
[----:B------:R-:W-:Y:S05]  /*8580*/  WARPSYNC.COLLECTIVE R26, `(.L_x_562) ;  /* 0x000000001a087348 */ /* 0x000fea0003c00000 */
[----:B------:R0:W1:Y:S02]  /*8590*/  SHFL.BFLY P2, R30, R29, R28, R27 ;  /* 0x0c00001c1d1e7389 */ /* 0x000064000004001b */
[----:B01----:R-:W-:Y:S01]  /*85a0*/  ENDCOLLECTIVE ;  /* 0x000000000000791b */ /* 0x003fe20003800000 */
.L_x_562:
        /* <DEDUP_REMOVED lines=8> */
.L_x_563:
        /* <DEDUP_REMOVED lines=8> */
.L_x_564:
        /* <DEDUP_REMOVED lines=10> */
.L_x_565:
[----:B------:R0:W1:Y:S04]  /*8750*/  @!P0 LDS R22, [R39] ;  /* 0x0000000027168984 */ /* 0x0000680000000800 */
[----:B------:R0:W2:Y:S01]  /*8760*/  @!P0 LDS R20, [R39+0x500] ;  /* 0x0005000027148984 */ /* 0x0000a20000000800 */
[----:B------:R-:W-:Y:S01]  /*8770*/  IMAD.MOV.U32 R29, RZ, RZ, R37 ;  /* 0x000000ffff1d7224 */ /* 0x000fe200078e0025 */
[----:B------:R-:W-:-:S07]  /*8780*/  MOV R23, R30 ;  /* 0x0000001e00177202 */ /* 0x000fce0000000f00 */
[----:B012---:R-:W-:Y:S05]  /*8790*/  WARPSYNC.COLLECTIVE R26, `(.L_x_566) ;  /* 0x000000001a087348 */ /* 0x007fea0003c00000 */
[----:B------:R3:W4:Y:S02]  /*87a0*/  SHFL.BFLY P2, R30, R29, R28, R27 ;  /* 0x0c00001c1d1e7389 */ /* 0x000724000004001b */
[----:B01234-:R-:W-:Y:S01]  /*87b0*/  ENDCOLLECTIVE ;  /* 0x000000000000791b */ /* 0x01ffe20003800000 */
.L_x_566:
        /* <DEDUP_REMOVED lines=9> */
.L_x_567:
        /* <DEDUP_REMOVED lines=9> */
.L_x_568:
[----:B------:R-:W-:Y:S01]  /*88e0*/  FADD.FTZ R38, R38, R39 ;  /* 0x0000002726267221 */ /* 0x000fe20000010000 */
[----:B------:R-:W-:Y:S01]  /*88f0*/  HFMA2.MMA R28, -RZ, RZ, 0, 4.76837158203125e-07 ;  /* 0x00000008ff1c7435 */ /* 0x000fe200000001ff */
[----:B------:R-:W-:Y:S02]  /*8900*/  MOV R29, R21 ;  /* 0x00000015001d7202 */ /* 0x000fe40000000f00 */
[----:B------:R-:W-:-:S08]  /*8910*/  MOV R40, R30 ;  /* 0x0000001e00287202 */ /* 0x000fd00000000f00 */
[----:B------:R-:W-:Y:S05]  /*8920*/  WARPSYNC.COLLECTIVE R26, `(.L_x_569) ;  /* 0x000000001a087348 */ /* 0x000fea0003c00000 */
[----:B------:R0:W1:Y:S02]  /*8930*/  SHFL.BFLY P2, R30, R29, R28, R27 ;  /* 0x0c00001c1d1e7389 */ /* 0x000064000004001b */
[----:B01----:R-:W-:Y:S01]  /*8940*/  ENDCOLLECTIVE ;  /* 0x000000000000791b */ /* 0x003fe20003800000 */
.L_x_569:
[----:B------:R-:W-:Y:S01]  /*8950*/  FADD.FTZ R37, R37, R40 ;  /* 0x0000002825257221 */ /* 0x000fe20000010000 */
[----:B------:R-:W-:Y:S01]  /*8960*/  MOV R29, R18 ;  /* 0x00000012001d7202 */ /* 0x000fe20000000f00 */
[----:B------:R-:W-:-:S07]  /*8970*/  IMAD.MOV.U32 R42, RZ, RZ, R30 ;  /* 0x000000ffff2a7224 */ /* 0x000fce00078e001e */
[----:B------:R-:W-:Y:S05]  /*8980*/  WARPSYNC.COLLECTIVE R26, `(.L_x_570) ;  /* 0x000000001a087348 */ /* 0x000fea0003c00000 */
[----:B------:R0:W1:Y:S02]  /*8990*/  SHFL.BFLY P2, R30, R29, R28, R27 ;  /* 0x0c00001c1d1e7389 */ /* 0x000064000004001b */
[----:B01----:R-:W-:Y:S01]  /*89a0*/  ENDCOLLECTIVE ;  /* 0x000000000000791b */ /* 0x003fe20003800000 */
.L_x_570:
[----:B------:R-:W-:Y:S01]  /*89b0*/  FADD.FTZ R42, R42, R21 ;  /* 0x000000152a2a7221 */ /* 0x000fe20000010000 */
[----:B------:R-:W-:-:S03]  /*89c0*/  HFMA2.MMA R28, -RZ, RZ, 0, 2.384185791015625e-07 ;  /* 0x00000004ff1c7435 */ /* 0x000fc600000001ff */
[----:B------:R-:W-:Y:S01]  /*89d0*/  IMAD.MOV.U32 R29, RZ, RZ, R42 ;  /* 0x000000ffff1d7224 */ /* 0x000fe200078e002a */
[----:B------:R-:W-:-:S07]  /*89e0*/  MOV R23, R30 ;  /* 0x0000001e00177202 */ /* 0x000fce0000000f00 */
[----:B------:R-:W-:Y:S05]  /*89f0*/  WARPSYNC.COLLECTIVE R26, `(.L_x_571) ;  /* 0x000000001a087348 */ /* 0x000fea0003c00000 */
[----:B------:R0:W1:Y:S02]  /*8a00*/  SHFL.BFLY P2, R30, R29, R28, R27 ;  /* 0x0c00001c1d1e7389 */ /* 0x000064000004001b */
[----:B01----:R-:W-:Y:S01]  /*8a10*/  ENDCOLLECTIVE ;  /* 0x000000000000791b */ /* 0x003fe20003800000 */
.L_x_571:
        /* <DEDUP_REMOVED lines=8> */
.L_x_572:
        /* <DEDUP_REMOVED lines=12> */
.L_x_573:
        /* <DEDUP_REMOVED lines=13> */
.L_x_574:
        /* <DEDUP_REMOVED lines=14> */
.L_x_575:
        /* <DEDUP_REMOVED lines=11> */
.L_x_576:
[----:B------:R-:W-:Y:S01]  /*8dc0*/  FADD.FTZ R35, R42, R35 ;  /* 0x000000232a237221 */ /* 0x000fe20000010000 */
[----:B------:R-:W-:Y:S06]  /*8dd0*/  BRA `(.L_x_577) ;  /* 0xffffffe000d47947 */ /* 0x000fec000383ffff */
.L_x_578:
        /* <DEDUP_REMOVED lines=10> */
.L_x_2633:


//--------------------- .text._ZN13group_norm_v218gn_bwd_cuda_kernelI13__nv_bfloat16Li320ELi3ELi16ELi80ELi1024ELb1ELb1ELi16ELi320ELi320ELi4ELb1ELi5ELb0ELb0ELNS_15WgradSyncMethodE2ENS_16CompileConditionILi900EEEEEvPT_S6_S6_PKS5_S8_S8_S8_PKfflPfPj --------------------------
	.section	.text._ZN13group_norm_v218gn_bwd_cuda_kernelI13__nv_bfloat16Li320ELi3ELi16ELi80ELi1024ELb1ELb1ELi16ELi320ELi320ELi4ELb1ELi5ELb0ELb0ELNS_15WgradSyncMethodE2ENS_16CompileConditionILi900EEEEEvPT_S6_S6_PKS5_S8_S8_S8_PKfflPfPj,"ax",@progbits
	.align	128
        .global         _ZN13group_norm_v218gn_bwd_cuda_kernelI13__nv_bfloat16Li320ELi3ELi16ELi80ELi1024ELb1ELb1ELi16ELi320ELi320ELi4ELb1ELi5ELb0ELb0ELNS_15WgradSyncMethodE2ENS_16CompileConditionILi900EEEEEvPT_S6_S6_PKS5_S8_S8_S8_PKfflPfPj
        .type           _ZN13group_norm_v218gn_bwd_cuda_kernelI13__nv_bfloat16Li320ELi3ELi16ELi80ELi1024ELb1ELb1ELi16ELi320ELi320ELi4ELb1ELi5ELb0ELb0ELNS_15WgradSyncMethodE2ENS_16CompileConditionILi900EEEEEvPT_S6_S6_PKS5_S8_S8_S8_PKfflPfPj,@function
        .size           _ZN13group_norm_v218gn_bwd_cuda_kernelI13__nv_bfloat16Li320ELi3ELi16ELi80ELi1024ELb1ELb1ELi16ELi320ELi320ELi4ELb1ELi5ELb0ELb0ELNS_15WgradSyncMethodE2ENS_16CompileConditionILi900EEEEEvPT_S6_S6_PKS5_S8_S8_S8_PKfflPfPj,(.L_x_2634 - _ZN13group_norm_v218gn_bwd_cuda_kernelI13__nv_bfloat16Li320ELi3ELi16ELi80ELi1024ELb1ELb1ELi16ELi320ELi320ELi4ELb1ELi5ELb0ELb0ELNS_15WgradSyncMethodE2ENS_16CompileConditionILi900EEEEEvPT_S6_S6_PKS5_S8_S8_S8_PKfflPfPj)
        .other          _ZN13group_norm_v218gn_bwd_cuda_kernelI13__nv_bfloat16Li320ELi3ELi16ELi80ELi1024ELb1ELb1ELi16ELi320ELi320ELi4ELb1ELi5ELb0ELb0ELNS_15WgradSyncMethodE2ENS_16CompileConditionILi900EEEEEvPT_S6_S6_PKS5_S8_S8_S8_PKfflPfPj,@"STO_CUDA_ENTRY STV_DEFAULT"
_ZN13group_norm_v218gn_bwd_cuda_kernelI13__nv_bfloat16Li320ELi3ELi16ELi80ELi1024ELb1ELb1ELi16ELi320ELi320ELi4ELb1ELi5ELb0ELb0ELNS_15WgradSyncMethodE2ENS_16CompileConditionILi900EEEEEvPT_S6_S6_PKS5_S8_S8_S8_PKfflPfPj:
.text._ZN13group_norm_v218gn_bwd_cuda_kernelI13__nv_bfloat16Li320ELi3ELi16ELi80ELi1024ELb1ELb1ELi16ELi320ELi320ELi4ELb1ELi5ELb0ELb0ELNS_15WgradSyncMethodE2ENS_16CompileConditionILi900EEEEEvPT_S6_S6_PKS5_S8_S8_S8_PKfflPfPj:
        /* <DEDUP_REMOVED lines=18> */
[----:B------:R-:W-:Y:S01]  /*0120*/  ULDC.64 UR10, c[0x0][0x268] ;  /* 0x00009a00000a7ab9 */ /* 0x000fe20000000a00 */
[----:B------:R-:W-:Y:S01]  /*0130*/  IADD3 R0, RZ, -UR8, RZ ;  /* 0x80000008ff007c10 */ /* 0x000fe2000fffe0ff */
[----:B------:R-:W-:Y:S01]  /*0140*/  UIADD3 UR5, UP0, UR10, 0x14, URZ ;  /* 0x000000140a057890 */ /* 0x000fe2000ff1e03f */
[----:B------:R-:W-:Y:S02]  /*0150*/  MOV R5, 0x7ffffec1 ;  /* 0x7ffffec100057802 */ /* 0x000fe40000000f00 */
        /* <DEDUP_REMOVED lines=9> */
.L_x_581:
[----:B------:R-:W2:Y:S04]  /*01f0*/  LD.E.STRONG.GPU R0, desc[UR14][R2.64] ;  /* 0x0000000e02007980 */ /* 0x000ea8000c10f900 */
[----:B--2---:R-:W-:Y:S01]  /*0200*/  CCTL.IVALL ;  /* 0x00000000ff00798f */ /* 0x004fe20002000000 */
[----:B------:R-:W-:Y:S05]  /*0210*/  YIELD ;  /* 0x0000000000007946 */ /* 0x000fea0003800000 */
[----:B-----5:R-:W-:-:S04]  /*0220*/  LOP3.LUT R0, R0, R5, RZ, 0x3c, !PT ;  /* 0x0000000500007212 */ /* 0x020fc800078e3cff */
[----:B------:R-:W-:-:S13]  /*0230*/  ISETP.GT.AND P0, PT, R0, -0x1, PT ;  /* 0xffffffff0000780c */ /* 0x000fda0003f04270 */
[----:B------:R-:W-:Y:S05]  /*0240*/  @P0 BRA `(.L_x_581) ;  /* 0xfffffffc00e80947 */ /* 0x000fea000383ffff */
.L_x_580:
[----:B------:R-:W-:Y:S05]  /*0250*/  WARPSYNC.ALL ;  /* 0x0000000000007948 */ /* 0x000fea0003800000 */
[----:B------:R-:W-:Y:S06]  /*0260*/  BAR.SYNC.DEFER_BLOCKING 0x0 ;  /* 0x0000000000007b1d */ /* 0x000fec0000010000 */
[----:B------:R-:W-:Y:S05]  /*0270*/  BRA `(.L_x_582) ;  /* 0x0000004400047947 */ /* 0x000fea0003800000 */
.L_x_579:
[----:B------:R-:W0:Y:S01]  /*0280*/  S2UR UR9, SR_CgaCtaId ;  /* 0x00000000000979c3 */ /* 0x000e220000008800 */
[----:B------:R-:W-:Y:S02]  /*0290*/  UMOV UR5, 0x400 ;  /* 0x0000040000057882 */ /* 0x000fe40000000000 */
[----:B------:R-:W-:-:S04]  /*02a0*/  UIADD3 UR5, UR5, 0x2800, URZ ;  /* 0x0000280005057890 */ /* 0x000fc8000fffe03f */
[----:B0-----:R-:W-:-:S03]  /*02b0*/  ULEA UR9, UR9, UR5, 0x18 ;  /* 0x0000000509097291 */ /* 0x001fc6000f8ec03f */
[----:B------:R-:W-:-:S09]  /*02c0*/  UMOV UR5, URZ ;  /* 0x0000003f00057c82 */ /* 0x000fd20008000000 */
.L_x_593:
[----:B------:R-:W0:Y:S01]  /*02d0*/  S2R R0, SR_TID.X ;  /* 0x0000000000007919 */ /* 0x000e220000002100 */
[----:B------:R-:W-:Y:S01]  /*02e0*/  ULOP3.LUT UR10, UR8, 0x3, URZ, 0xc0, !UPT ;  /* 0x00000003080a7892 */ /* 0x000fe2000f8ec03f */
[----:B------:R-:W1:Y:S01]  /*02f0*/  LDC.64 R34, c[0x0][0x238] ;  /* 0x00008e00ff227b82 */ /* 0x000e620000000a00 */
[----:B------:R-:W-:Y:S02]  /*0300*/  USHF.R.U64 UR11, UR8, 0x2, UR4 ;  /* 0x00000002080b7899 */ /* 0x000fe40008001204 */
[----:B------:R-:W-:Y:S02]  /*0310*/  UIMAD UR12, UR10, 0x140, URZ ;  /* 0x000001400a0c78a4 */ /* 0x000fe4000f8e023f */
[----:B------:R-:W-:Y:S02]  /*0320*/  USHF.L.U32 UR10, UR21, 0x4, URZ ;  /* 0x00000004150a7899 */ /* 0x000fe4000800063f */
[----:B------:R-:W-:Y:S01]  /*0330*/  USHF.R.U32.HI UR13, URZ, 0x2, UR4 ;  /* 0x000000023f0d7899 */ /* 0x000fe20008011604 */
[----:B------:R-:W-:Y:S01]  /*0340*/  MOV R11, UR11 ;  /* 0x0000000b000b7c02 */ /* 0x000fe20008000f00 */
[----:B------:R-:W-:Y:S01]  /*0350*/  ULOP3.LUT UR10, UR10, 0x3f0, URZ, 0xc0, !UPT ;  /* 0x000003f00a0a7892 */ /* 0x000fe2000f8ec03f */
[----:B------:R-:W2:Y:S01]  /*0360*/  LDC.64 R6, c[0x0][0x240] ;  /* 0x00009000ff067b82 */ /* 0x000ea20000000a00 */
[----:B------:R-:W-:-:S02]  /*0370*/  UIMAD UR16, UR13, 0x140000, URZ ;  /* 0x001400000d1078a4 */ /* 0x000fc4000f8e023f */
[----:B------:R-:W-:Y:S01]  /*0380*/  MOV R10, UR13 ;  /* 0x0000000d000a7c02 */ /* 0x000fe20008000f00 */
[----:B------:R-:W-:Y:S01]  /*0390*/  HFMA2.MMA R61, -RZ, RZ, 0, 2.384185791015625e-06 ;  /* 0x00000028ff3d7435 */ /* 0x000fe200000001ff */
[----:B------:R-:W-:Y:S01]  /*03a0*/  ULDC.64 UR18, c[0x0][0x260] ;  /* 0x0000980000127ab9 */ /* 0x000fe20000000a00 */
[----:B0-----:R-:W-:-:S05]  /*03b0*/  IMAD.WIDE.U32 R8, R0, -0x33333333, RZ ;  /* 0xcccccccd00087825 */ /* 0x001fca00078e00ff */
[----:B------:R-:W-:-:S04]  /*03c0*/  SHF.R.U32.HI R8, RZ, 0x6, R9 ;  /* 0x00000006ff087819 */ /* 0x000fc80000011609 */
[C---:B------:R-:W-:Y:S01]  /*03d0*/  IADD3 R5, R8.reuse, UR10, RZ ;  /* 0x0000000a08057c10 */ /* 0x040fe2000fffe0ff */
[----:B------:R-:W-:Y:S01]  /*03e0*/  IMAD R57, R8, -0x50, R0 ;  /* 0xffffffb008397824 */ /* 0x000fe200078e0200 */
[----:B------:R-:W-:-:S03]  /*03f0*/  ULDC.64 UR10, c[0x0][0x248] ;  /* 0x00009200000a7ab9 */ /* 0x000fc60000000a00 */
[----:B------:R-:W-:Y:S01]  /*0400*/  IMAD R5, R5, 0x500, RZ ;  /* 0x0000050005057824 */ /* 0x000fe200078e02ff */
[----:B------:R-:W-:-:S04]  /*0410*/  LEA R30, R57, UR12, 0x2 ;  /* 0x0000000c391e7c11 */ /* 0x000fc8000f8e10ff */
[----:B------:R-:W-:Y:S01]  /*0420*/  SHF.R.S32.HI R31, RZ, 0x1f, R30 ;  /* 0x0000001fff1f7819 */ /* 0x000fe2000001141e */
[----:B------:R-:W-:-:S05]  /*0430*/  IMAD.WIDE.U32 R2, R30, -0x33333333, RZ ;  /* 0xcccccccd1e027825 */ /* 0x000fca00078e00ff */
[----:B------:R-:W-:Y:S01]  /*0440*/  SHF.R.U32.HI R0, RZ, 0x6, R3 ;  /* 0x00000006ff007819 */ /* 0x000fe20000011603 */
[----:B------:R-:W-:-:S03]  /*0450*/  IMAD.WIDE.U32 R2, R11, 0x140000, R30 ;  /* 0x001400000b027825 */ /* 0x000fc600078e001e */
[C---:B------:R-:W-:Y:S01]  /*0460*/  LEA R9, P0, R11.reuse, R0, 0x4 ;  /* 0x000000000b097211 */ /* 0x040fe200078020ff */
[----:B------:R0:W-:Y:S03]  /*0470*/  STL [R1+0x8], R0 ;  /* 0x0000080001007387 */ /* 0x0001e60000100800 */
[----:B------:R-:W-:Y:S02]  /*0480*/  LEA.HI.X R10, R11, RZ, R10, 0x4, P0 ;  /* 0x000000ff0b0a7211 */ /* 0x000fe400000f240a */
[----:B------:R-:W-:-:S04]  /*0490*/  LEA R36, P0, R9, UR10, 0x3 ;  /* 0x0000000a09247c11 */ /* 0x000fc8000f8018ff */
[----:B------:R-:W-:Y:S01]  /*04a0*/  LEA.HI.X R37, R9, UR11, R10, 0x3, P0 ;  /* 0x0000000b09257c11 */ /* 0x000fe200080f1c0a */
[----:B------:R-:W-:Y:S01]  /*04b0*/  ULDC.64 UR10, c[0x0][0x230] ;  /* 0x00008c00000a7ab9 */ /* 0x000fe20000000a00 */
[----:B0-----:R-:W-:Y:S01]  /*04c0*/  IADD3 R0, R3, UR16, RZ ;  /* 0x0000001003007c10 */ /* 0x001fe2000fffe0ff */
[----:B-1----:R-:W-:Y:S01]  /*04d0*/  IMAD.WIDE R34, R30, 0x2, R34 ;  /* 0x000000021e227825 */ /* 0x002fe200078e0222 */
[----:B------:R-:W-:Y:S01]  /*04e0*/  IADD3 R3, P1, R5, R2, RZ ;  /* 0x0000000205037210 */ /* 0x000fe20007f3e0ff */
[----:B------:R-:W-:Y:S01]  /*04f0*/  ULDC.64 UR16, c[0x0][0x228] ;  /* 0x00008a0000107ab9 */ /* 0x000fe20000000a00 */
[----:B------:R-:W3:Y:S02]  /*0500*/  LDG.E.64.CONSTANT R36, desc[UR14][R36.64] ;  /* 0x0000000e24247981 */ /* 0x000ee4000c1e9b00 */
[----:B------:R-:W-:Y:S01]  /*0510*/  SHF.L.U32 R13, R3, 0x1, RZ ;  /* 0x00000001030d7819 */ /* 0x000fe200000006ff */
[----:B------:R-:W-:Y:S01]  /*0520*/  IMAD.X R4, RZ, RZ, R0, P1 ;  /* 0x000000ffff047224 */ /* 0x000fe200008e0600 */
[----:B------:R-:W4:Y:S02]  /*0530*/  LDG.E.64.CONSTANT R34, desc[UR14][R34.64] ;  /* 0x0000000e22227981 */ /* 0x000f24000c1e9b00 */
[----:B------:R-:W-:-:S02]  /*0540*/  IADD3 R32, P0, R13, UR10, RZ ;  /* 0x0000000a0d207c10 */ /* 0x000fc4000ff1e0ff */
[----:B------:R-:W-:Y:S02]  /*0550*/  SHF.L.U64.HI R12, R3, 0x1, R4 ;  /* 0x00000001030c7819 */ /* 0x000fe40000010204 */
[----:B------:R-:W-:Y:S02]  /*0560*/  IADD3 R3, R5, 0x1400, RZ ;  /* 0x0000140005037810 */ /* 0x000fe40007ffe0ff */
[----:B------:R-:W-:Y:S02]  /*0570*/  IADD3.X R33, R12, UR11, RZ, P0, !PT ;  /* 0x0000000b0c217c10 */ /* 0x000fe400087fe4ff */
[----:B------:R-:W-:-:S04]  /*0580*/  IADD3 R3, P1, R3, R2, RZ ;  /* 0x0000000203037210 */ /* 0x000fc80007f3e0ff */
[----:B------:R-:W-:Y:S01]  /*0590*/  IADD3.X R4, RZ, R0, RZ, P1, !PT ;  /* 0x00000000ff047210 */ /* 0x000fe20000ffe4ff */
[----:B------:R-:W4:Y:S01]  /*05a0*/  LDG.E.64.CONSTANT R32, desc[UR14][R32.64] ;  /* 0x0000000e20207981 */ /* 0x000f22000c1e9b00 */
[C---:B------:R-:W-:Y:S02]  /*05b0*/  SHF.L.U32 R24, R3.reuse, 0x1, RZ ;  /* 0x0000000103187819 */ /* 0x040fe400000006ff */
[----:B------:R-:W-:Y:S02]  /*05c0*/  SHF.L.U64.HI R4, R3, 0x1, R4 ;  /* 0x0000000103047819 */ /* 0x000fe40000010204 */
[----:B------:R-:W-:-:S04]  /*05d0*/  IADD3 R28, P0, R24, UR10, RZ ;  /* 0x0000000a181c7c10 */ /* 0x000fc8000ff1e0ff */
[----:B------:R-:W-:-:S06]  /*05e0*/  IADD3.X R29, R4, UR11, RZ, P0, !PT ;  /* 0x0000000b041d7c10 */ /* 0x000fcc00087fe4ff */
[----:B------:R-:W4:Y:S01]  /*05f0*/  LDG.E.64.CONSTANT R28, desc[UR14][R28.64] ;  /* 0x0000000e1c1c7981 */ /* 0x000f22000c1e9b00 */
[----:B--2---:R-:W-:-:S06]  /*0600*/  IMAD.WIDE R30, R30, 0x2, R6 ;  /* 0x000000021e1e7825 */ /* 0x004fcc00078e0206 */
[----:B------:R-:W2:Y:S01]  /*0610*/  LDG.E.64.CONSTANT R30, desc[UR14][R30.64] ;  /* 0x0000000e1e1e7981 */ /* 0x000ea2000c1e9b00 */
[----:B------:R-:W-:Y:S01]  /*0620*/  IADD3 R26, P0, R13, UR16, RZ ;  /* 0x000000100d1a7c10 */ /* 0x000fe2000ff1e0ff */
[----:B------:R-:W-:-:S03]  /*0630*/  VIADD R3, R5, 0x2800 ;  /* 0x0000280005037836 */ /* 0x000fc60000000000 */
[----:B------:R-:W-:Y:S02]  /*0640*/  IADD3.X R27, R12, UR17, RZ, P0, !PT ;  /* 0x000000110c1b7c10 */ /* 0x000fe400087fe4ff */
[----:B------:R-:W-:-:S04]  /*0650*/  IADD3 R3, P0, R3, R2, RZ ;  /* 0x0000000203037210 */ /* 0x000fc80007f1e0ff */
[----:B------:R-:W-:Y:S01]  /*0660*/  IADD3.X R52, RZ, R0, RZ, P0, !PT ;  /* 0x00000000ff347210 */ /* 0x000fe200007fe4ff */
[----:B------:R-:W2:Y:S01]  /*0670*/  LDG.E.64.CONSTANT R26, desc[UR14][R26.64] ;  /* 0x0000000e1a1a7981 */ /* 0x000ea2000c1e9b00 */
[C---:B------:R-:W-:Y:S02]  /*0680*/  SHF.L.U32 R51, R3.reuse, 0x1, RZ ;  /* 0x0000000103337819 */ /* 0x040fe400000006ff */
[----:B------:R-:W-:Y:S02]  /*0690*/  SHF.L.U64.HI R52, R3, 0x1, R52 ;  /* 0x0000000103347819 */ /* 0x000fe40000010234 */
[----:B------:R-:W-:-:S04]  /*06a0*/  IADD3 R22, P1, R51, UR10, RZ ;  /* 0x0000000a33167c10 */ /* 0x000fc8000ff3e0ff */
[----:B------:R-:W-:Y:S02]  /*06b0*/  IADD3.X R23, R52, UR11, RZ, P1, !PT ;  /* 0x0000000b34177c10 */ /* 0x000fe40008ffe4ff */
[----:B------:R-:W-:-:S04]  /*06c0*/  IADD3 R24, P0, R24, UR16, RZ ;  /* 0x0000001018187c10 */ /* 0x000fc8000ff1e0ff */
[----:B------:R-:W2:Y:S01]  /*06d0*/  LDG.E.64.CONSTANT R22, desc[UR14][R22.64] ;  /* 0x0000000e16167981 */ /* 0x000ea2000c1e9b00 */
[----:B------:R-:W-:-:S06]  /*06e0*/  IADD3.X R25, R4, UR17, RZ, P0, !PT ;  /* 0x0000001104197c10 */ /* 0x000fcc00087fe4ff */
[----:B------:R-:W2:Y:S01]  /*06f0*/  LDG.E.64.CONSTANT R24, desc[UR14][R24.64] ;  /* 0x0000000e18187981 */ /* 0x000ea2000c1e9b00 */
[----:B------:R-:W-:-:S04]  /*0700*/  IADD3 R5, R5, 0x3c00, RZ ;  /* 0x00003c0005057810 */ /* 0x000fc80007ffe0ff */
[----:B------:R-:W-:-:S04]  /*0710*/  IADD3 R5, P0, R5, R2, RZ ;  /* 0x0000000205057210 */ /* 0x000fc80007f1e0ff */
[----:B------:R-:W-:Y:S01]  /*0720*/  IADD3.X R50, RZ, R0, RZ, P0, !PT ;  /* 0x00000000ff327210 */ /* 0x000fe200007fe4ff */
[----:B------:R-:W-:-:S03]  /*0730*/  IMAD.SHL.U32 R49, R5, 0x2, RZ ;  /* 0x0000000205317824 */ /* 0x000fc600078e00ff */
[----:B------:R-:W-:Y:S02]  /*0740*/  SHF.L.U64.HI R50, R5, 0x1, R50 ;  /* 0x0000000105327819 */ /* 0x000fe40000010232 */
[----:B------:R-:W-:Y:S01]  /*0750*/  IADD3 R20, P0, R49, UR10, RZ ;  /* 0x0000000a31147c10 */ /* 0x000fe2000ff1e0ff */
[----:B------:R-:W-:-:S03]  /*0760*/  ULDC UR10, c[0x0][0x250] ;  /* 0x00009400000a7ab9 */ /* 0x000fc60000000800 */
[----:B------:R-:W-:-:S06]  /*0770*/  IADD3.X R21, R50, UR11, RZ, P0, !PT ;  /* 0x0000000b32157c10 */ /* 0x000fcc00087fe4ff */
[----:B------:R-:W2:Y:S01]  /*0780*/  LDG.E.64.CONSTANT R20, desc[UR14][R20.64] ;  /* 0x0000000e14147981 */ /* 0x000ea2000c1e9b00 */
[----:B------:R-:W-:-:S04]  /*0790*/  IADD3 R18, P0, R51, UR16, RZ ;  /* 0x0000001033127c10 */ /* 0x000fc8000ff1e0ff */
[----:B------:R-:W-:-:S06]  /*07a0*/  IADD3.X R19, R52, UR17, RZ, P0, !PT ;  /* 0x0000001134137c10 */ /* 0x000fcc00087fe4ff */
[----:B------:R-:W2:Y:S01]  /*07b0*/  LDG.E.64.CONSTANT R18, desc[UR14][R18.64] ;  /* 0x0000000e12127981 */ /* 0x000ea2000c1e9b00 */
[----:B------:R-:W-:-:S04]  /*07c0*/  IADD3 R16, P0, R49, UR16, RZ ;  /* 0x0000001031107c10 */ /* 0x000fc8000ff1e0ff */
[----:B------:R-:W-:-:S06]  /*07d0*/  IADD3.X R17, R50, UR17, RZ, P0, !PT ;  /* 0x0000001132117c10 */ /* 0x000fcc00087fe4ff */
[----:B------:R-:W2:Y:S04]  /*07e0*/  LDG.E.64.CONSTANT R16, desc[UR14][R16.64] ;  /* 0x0000000e10107981 */ /* 0x000ea8000c1e9b00 */
[----:B------:R-:W-:Y:S04]  /*07f0*/  STL [R1+0x4], R12 ;  /* 0x0000040c01007387 */ /* 0x000fe80000100800 */
[----:B------:R-:W-:Y:S01]  /*0800*/  STL [R1], R13 ;  /* 0x0000000d01007387 */ /* 0x000fe20000100800 */
[----:B------:R-:W-:-:S03]  /*0810*/  IMAD R57, R57, R61, UR9 ;  /* 0x0000000939397e24 */ /* 0x000fc6000f8e023d */
[----:B------:R-:W-:Y:S04]  /*0820*/  STL [R1+0x10], R51 ;  /* 0x0000103301007387 */ /* 0x000fe80000100800 */
[----:B------:R-:W-:Y:S04]  /*0830*/  STL [R1+0x14], R52 ;  /* 0x0000143401007387 */ /* 0x000fe80000100800 */
[----:B------:R0:W-:Y:S02]  /*0840*/  STL [R1+0x18], R49 ;  /* 0x0000183101007387 */ /* 0x0001e40000100800 */
[----:B0-----:R-:W-:Y:S01]  /*0850*/  LEA R49, R8, R57, 0x3 ;  /* 0x0000003908317211 */ /* 0x001fe200078e18ff */
[----:B---3--:R-:W-:-:S06]  /*0860*/  FADD.FTZ R4, R37, UR10 ;  /* 0x0000000a25047e21 */ /* 0x008fcc0008010000 */
[----:B------:R-:W0:Y:S01]  /*0870*/  MUFU.RSQ R4, R4 ;  /* 0x0000000400047308 */ /* 0x000e220000001400 */
[----:B----4-:R-:W-:Y:S02]  /*0880*/  SHF.L.U32 R3, R32, 0x10, RZ ;  /* 0x0000001020037819 */ /* 0x010fe400000006ff */
[----:B------:R-:W-:-:S03]  /*0890*/  SHF.L.U32 R7, R33, 0x10, RZ ;  /* 0x0000001021077819 */ /* 0x000fc600000006ff */
[----:B------:R-:W-:-:S04]  /*08a0*/  FADD.FTZ R3, -R36, R3 ;  /* 0x0000000324037221 */ /* 0x000fc80000010100 */
[----:B0-----:R-:W-:Y:S01]  /*08b0*/  FMUL.FTZ R2, R4, R3 ;  /* 0x0000000304027220 */ /* 0x001fe20000410000 */
[----:B------:R-:W-:Y:S01]  /*08c0*/  FADD.FTZ R3, -R36, R7 ;  /* 0x0000000724037221 */ /* 0x000fe20000010100 */
[----:B------:R-:W-:Y:S02]  /*08d0*/  SHF.L.U32 R7, R28, 0x10, RZ ;  /* 0x000000101c077819 */ /* 0x000fe400000006ff */
[----:B------:R-:W-:-:S03]  /*08e0*/  PRMT R6, R32, 0x7632, R6 ;  /* 0x0000763220067816 */ /* 0x000fc60000000006 */
[----:B------:R-:W-:Y:S01]  /*08f0*/  FADD.FTZ R7, -R36, R7 ;  /* 0x0000000724077221 */ /* 0x000fe20000010100 */
[----:B------:R-:W-:Y:S02]  /*0900*/  SHF.L.U32 R9, R29, 0x10, RZ ;  /* 0x000000101d097819 */ /* 0x000fe400000006ff */
[----:B------:R-:W-:Y:S01]  /*0910*/  SHF.L.U32 R11, R6, 0x10, RZ ;  /* 0x00000010060b7819 */ /* 0x000fe200000006ff */
[----:B------:R-:W-:Y:S01]  /*0920*/  FMUL.FTZ R46, R4, R7 ;  /* 0x00000007042e7220 */ /* 0x000fe20000410000 */
[----:B------:R-:W-:Y:S01]  /*0930*/  PRMT R7, R33, 0x7632, R7 ;  /* 0x0000763221077816 */ /* 0x000fe20000000007 */
[----:B------:R-:W-:Y:S01]  /*0940*/  FADD.FTZ R9, -R36, R9 ;  /* 0x0000000924097221 */ /* 0x000fe20000010100 */
[----:B------:R-:W-:Y:S01]  /*0950*/  SHF.L.U32 R5, R35, 0x10, RZ ;  /* 0x0000001023057819 */ /* 0x000fe200000006ff */
[----:B--2---:R-:W-:Y:S01]  /*0960*/  IMAD.U32 R37, R31, 0x10000, RZ ;  /* 0x000100001f257824 */ /* 0x004fe200078e00ff */
[----:B------:R-:W-:Y:S01]  /*0970*/  PRMT R42, R34, 0x7632, R42 ;  /* 0x00007632222a7816 */ /* 0x000fe2000000002a */
[----:B------:R-:W-:Y:S01]  /*0980*/  FMUL.FTZ R3, R4, R3 ;  /* 0x0000000304037220 */ /* 0x000fe20000410000 */
[----:B------:R-:W-:Y:S01]  /*0990*/  PRMT R54, R30, 0x7632, R54 ;  /* 0x000076321e367816 */ /* 0x000fe20000000036 */
[----:B------:R-:W-:Y:S01]  /*09a0*/  FADD.FTZ R11, -R36, R11 ;  /* 0x0000000b240b7221 */ /* 0x000fe20000010100 */
[----:B------:R-:W-:Y:S01]  /*09b0*/  SHF.L.U32 R13, R7, 0x10, RZ ;  /* 0x00000010070d7819 */ /* 0x000fe200000006ff */
[----:B------:R-:W-:Y:S01]  /*09c0*/  FMUL.FTZ R6, R4, R9 ;  /* 0x0000000904067220 */ /* 0x000fe20000410000 */
[----:B------:R-:W-:Y:S01]  /*09d0*/  SHF.L.U32 R0, R34, 0x10, RZ ;  /* 0x0000001022007819 */ /* 0x000fe200000006ff */
[----:B------:R-:W-:Y:S01]  /*09e0*/  FFMA.FTZ R56, R3, R5, R37 ;  /* 0x0000000503387223 */ /* 0x000fe20000010025 */
[----:B------:R-:W-:-:S02]  /*09f0*/  SHF.L.U32 R45, R30, 0x10, RZ ;  /* 0x000000101e2d7819 */ /* 0x000fc400000006ff */
[----:B------:R-:W-:Y:S01]  /*0a00*/  PRMT R9, R28, 0x7632, R9 ;  /* 0x000076321c097816 */ /* 0x000fe20000000009 */
[----:B------:R-:W-:Y:S01]  /*0a10*/  IMAD.U32 R54, R54, 0x10000, RZ ;  /* 0x0001000036367824 */ /* 0x000fe200078e00ff */
[----:B------:R-:W-:Y:S01]  /*0a20*/  PRMT R38, R35, 0x7632, R38 ;  /* 0x0000763223267816 */ /* 0x000fe20000000026 */
[----:B------:R-:W-:Y:S01]  /*0a30*/  FMUL.FTZ R14, R4, R11 ;  /* 0x0000000b040e7220 */ /* 0x000fe20000410000 */
[----:B------:R-:W-:Y:S01]  /*0a40*/  PRMT R41, R31, 0x7632, R41 ;  /* 0x000076321f297816 */ /* 0x000fe20000000029 */
[----:B------:R-:W-:Y:S01]  /*0a50*/  FADD.FTZ R13, -R36, R13 ;  /* 0x0000000d240d7221 */ /* 0x000fe20000010100 */
[----:B------:R-:W-:Y:S02]  /*0a60*/  SHF.L.U32 R42, R42, 0x10, RZ ;  /* 0x000000102a2a7819 */ /* 0x000fe400000006ff */
[----:B------:R-:W-:Y:S01]  /*0a70*/  PRMT R53, R29, 0x7632, R53 ;  /* 0x000076321d357816 */ /* 0x000fe20000000035 */
[----:B------:R-:W-:Y:S01]  /*0a80*/  FFMA.FTZ R58, R2, R0, R45 ;  /* 0x00000000023a7223 */ /* 0x000fe2000001002d */
[----:B------:R-:W-:Y:S01]  /*0a90*/  SHF.L.U32 R7, R9, 0x10, RZ ;  /* 0x0000001009077819 */ /* 0x000fe200000006ff */
[----:B------:R-:W-:Y:S01]  /*0aa0*/  FMUL.FTZ R55, R56, -1.4426950216293334961 ;  /* 0xbfb8aa3b38377820 */ /* 0x000fe20000410000 */
[----:B------:R-:W-:Y:S01]  /*0ab0*/  SHF.L.U32 R38, R38, 0x10, RZ ;  /* 0x0000001026267819 */ /* 0x000fe200000006ff */
[----:B------:R-:W-:Y:S01]  /*0ac0*/  FFMA.FTZ R39, R14, R42, R54 ;  /* 0x0000002a0e277223 */ /* 0x000fe20000010036 */
[----:B------:R-:W-:-:S02]  /*0ad0*/  IMAD.U32 R41, R41, 0x10000, RZ ;  /* 0x0001000029297824 */ /* 0x000fc400078e00ff */
[----:B------:R-:W-:Y:S01]  /*0ae0*/  FMUL.FTZ R13, R4, R13 ;  /* 0x0000000d040d7220 */ /* 0x000fe20000410000 */
[----:B------:R-:W-:Y:S01]  /*0af0*/  SHF.L.U32 R53, R53, 0x10, RZ ;  /* 0x0000001035357819 */ /* 0x000fe200000006ff */
[----:B------:R-:W-:Y:S01]  /*0b00*/  FMUL.FTZ R15, R58, -1.4426950216293334961 ;  /* 0xbfb8aa3b3a0f7820 */ /* 0x000fe20000410000 */
[----:B------:R-:W-:Y:S01]  /*0b10*/  FADD.FTZ R7, -R36, R7 ;  /* 0x0000000724077221 */ /* 0x000fe20000010100 */
[----:B------:R-:W-:Y:S01]  /*0b20*/  FMUL.FTZ R11, R39, -1.4426950216293334961 ;  /* 0xbfb8aa3b270b7820 */ /* 0x000fe20000410000 */
[----:B------:R-:W-:Y:S01]  /*0b30*/  FFMA.FTZ R48, R13, R38, R41 ;  /* 0x000000260d307223 */ /* 0x000fe20000010029 */
[----:B------:R-:W-:Y:S01]  /*0b40*/  FFMA.FTZ R47, R0, R46, R45 ;  /* 0x0000002e002f7223 */ /* 0x000fe2000001002d */
[----:B------:R-:W0:Y:S01]  /*0b50*/  MUFU.EX2 R55, R55 ;  /* 0x0000003700377308 */ /* 0x000e220000000800 */
[----:B------:R-:W-:Y:S01]  /*0b60*/  FADD.FTZ R53, -R36, R53 ;  /* 0x0000003524357221 */ /* 0x000fe20000010100 */
[----:B------:R-:W-:Y:S01]  /*0b70*/  FMUL.FTZ R60, R4, R7 ;  /* 0x00000007043c7220 */ /* 0x000fe20000410000 */
[----:B------:R-:W-:Y:S01]  /*0b80*/  FMUL.FTZ R7, R48, -1.4426950216293334961 ;  /* 0xbfb8aa3b30077820 */ /* 0x000fe20000410000 */
[----:B------:R-:W-:Y:S01]  /*0b90*/  FMUL.FTZ R40, R47, -1.4426950216293334961 ;  /* 0xbfb8aa3b2f287820 */ /* 0x000fe20000410000 */
[----:B------:R-:W-:Y:S01]  /*0ba0*/  FFMA.FTZ R44, R5, R6, R37 ;  /* 0x00000006052c7223 */ /* 0x000fe20000010025 */
[----:B------:R-:W-:-:S02]  /*0bb0*/  FMUL.FTZ R53, R4, R53 ;  /* 0x0000003504357220 */ /* 0x000fc40000410000 */
[----:B------:R-:W1:Y:S01]  /*0bc0*/  MUFU.EX2 R15, R15 ;  /* 0x0000000f000f7308 */ /* 0x000e620000000800 */
[----:B------:R-:W-:Y:S01]  /*0bd0*/  FMUL.FTZ R12, R44, -1.4426950216293334961 ;  /* 0xbfb8aa3b2c0c7820 */ /* 0x000fe20000410000 */
[----:B------:R-:W-:-:S06]  /*0be0*/  FFMA.FTZ R10, R38, R53, R41 ;  /* 0x00000035260a7223 */ /* 0x000fcc0000010029 */
[----:B------:R-:W2:Y:S01]  /*0bf0*/  MUFU.EX2 R11, R11 ;  /* 0x0000000b000b7308 */ /* 0x000ea20000000800 */
[----:B------:R-:W-:Y:S01]  /*0c00*/  FFMA.FTZ R43, R42, R60, R54 ;  /* 0x0000003c2a2b7223 */ /* 0x000fe20000010036 */
[----:B------:R-:W-:-:S06]  /*0c10*/  FMUL.FTZ R9, R10, -1.4426950216293334961 ;  /* 0xbfb8aa3b0a097820 */ /* 0x000fcc0000410000 */
[----:B------:R-:W3:Y:S01]  /*0c20*/  MUFU.EX2 R7, R7 ;  /* 0x0000000700077308 */ /* 0x000ee20000000800 */
[----:B------:R-:W-:-:S07]  /*0c30*/  FMUL.FTZ R59, R43, -1.4426950216293334961 ;  /* 0xbfb8aa3b2b3b7820 */ /* 0x000fce0000410000 */
[----:B------:R-:W4:Y:S01]  /*0c40*/  MUFU.EX2 R40, R40 ;  /* 0x0000002800287308 */ /* 0x000f220000000800 */
[----:B0-----:R-:W-:Y:S01]  /*0c50*/  FADD.FTZ R55, R55, 1 ;  /* 0x3f80000037377421 */ /* 0x001fe20000010000 */
[----:B-1----:R-:W-:-:S06]  /*0c60*/  FADD.FTZ R15, R15, 1 ;  /* 0x3f8000000f0f7421 */ /* 0x002fcc0000010000 */
[----:B------:R-:W0:Y:S01]  /*0c70*/  MUFU.EX2 R12, R12 ;  /* 0x0000000c000c7308 */ /* 0x000e220000000800 */
[----:B--2---:R-:W-:-:S07]  /*0c80*/  FADD.FTZ R11, R11, 1 ;  /* 0x3f8000000b0b7421 */ /* 0x004fce0000010000 */
[----:B------:R-:W1:Y:S01]  /*0c90*/  MUFU.EX2 R9, R9 ;  /* 0x0000000900097308 */ /* 0x000e620000000800 */
[----:B---3--:R-:W-:Y:S01]  /*0ca0*/  FADD.FTZ R7, R7, 1 ;  /* 0x3f80000007077421 */ /* 0x008fe20000010000 */
[----:B----4-:R-:W-:-:S06]  /*0cb0*/  FADD.FTZ R40, R40, 1 ;  /* 0x3f80000028287421 */ /* 0x010fcc0000010000 */
[----:B------:R-:W2:Y:S08]  /*0cc0*/  MUFU.EX2 R59, R59 ;  /* 0x0000003b003b7308 */ /* 0x000eb00000000800 */
[----:B------:R-:W3:Y:S01]  /*0cd0*/  MUFU.RCP R55, R55 ;  /* 0x0000003700377308 */ /* 0x000ee20000001000 */
[----:B0-----:R-:W-:-:S07]  /*0ce0*/  FADD.FTZ R12, R12, 1 ;  /* 0x3f8000000c0c7421 */ /* 0x001fce0000010000 */
[----:B------:R-:W-:Y:S08]  /*0cf0*/  MUFU.RCP R15, R15 ;  /* 0x0000000f000f7308 */ /* 0x000ff00000001000 */
[----:B------:R-:W0:Y:S01]  /*0d00*/  MUFU.RCP R11, R11 ;  /* 0x0000000b000b7308 */ /* 0x000e220000001000 */
[----:B-1----:R-:W-:-:S07]  /*0d10*/  FADD.FTZ R9, R9, 1 ;  /* 0x3f80000009097421 */ /* 0x002fce0000010000 */
[----:B------:R-:W-:Y:S01]  /*0d20*/  MUFU.RCP R7, R7 ;  /* 0x0000000700077308 */ /* 0x000fe20000001000 */
[----:B--2---:R-:W-:-:S07]  /*0d30*/  FADD.FTZ R59, R59, 1 ;  /* 0x3f8000003b3b7421 */ /* 0x004fce0000010000 */
[----:B------:R-:W1:Y:S01]  /*0d40*/  MUFU.RCP R40, R40 ;  /* 0x0000002800287308 */ /* 0x000e620000001000 */
[----:B---3--:R-:W-:-:S07]  /*0d50*/  FADD.FTZ R57, -R55, 1 ;  /* 0x3f80000037397421 */ /* 0x008fce0000010100 */
[----:B------:R-:W2:Y:S01]  /*0d60*/  MUFU.RCP R12, R12 ;  /* 0x0000000c000c7308 */ /* 0x000ea20000001000 */
[----:B------:R-:W-:Y:S01]  /*0d70*/  FFMA.FTZ R57, R56, R57, 1 ;  /* 0x3f80000038397423 */ /* 0x000fe20000010039 */
[----:B0-----:R-:W-:-:S06]  /*0d80*/  FADD.FTZ R56, -R11, 1 ;  /* 0x3f8000000b387421 */ /* 0x001fcc0000010100 */
[----:B------:R-:W0:Y:S01]  /*0d90*/  MUFU.RCP R9, R9 ;  /* 0x0000000900097308 */ /* 0x000e220000001000 */
[----:B------:R-:W-:-:S07]  /*0da0*/  FFMA.FTZ R56, R39, R56, 1 ;  /* 0x3f80000027387423 */ /* 0x000fce0000010038 */
[----:B------:R3:W4:Y:S01]  /*0db0*/  MUFU.RCP R8, R59 ;  /* 0x0000003b00087308 */ /* 0x0007220000001000 */
[----:B-1----:R-:W-:Y:S01]  /*0dc0*/  FADD.FTZ R39, -R40, 1 ;  /* 0x3f80000028277421 */ /* 0x002fe20000010100 */
[----:B---3--:R-:W-:-:S04]  /*0dd0*/  FADD.FTZ R59, -R15, 1 ;  /* 0x3f8000000f3b7421 */ /* 0x008fc80000010100 */
[----:B------:R-:W-:Y:S01]  /*0de0*/  FFMA.FTZ R59, R58, R59, 1 ;  /* 0x3f8000003a3b7423 */ /* 0x000fe2000001003b */
[----:B------:R-:W-:Y:S01]  /*0df0*/  FADD.FTZ R58, -R7, 1 ;  /* 0x3f800000073a7421 */ /* 0x000fe20000010100 */
[----:B------:R-:W-:Y:S02]  /*0e00*/  FFMA.FTZ R39, R47, R39, 1 ;  /* 0x3f8000002f277423 */ /* 0x000fe40000010027 */
[----:B------:R-:W-:Y:S01]  /*0e10*/  FMUL.FTZ R59, R15, R59 ;  /* 0x0000003b0f3b7220 */ /* 0x000fe20000410000 */
[----:B------:R-:W-:Y:S01]  /*0e20*/  FFMA.FTZ R15, R48, R58, 1 ;  /* 0x3f800000300f7423 */ /* 0x000fe2000001003a */
[----:B--2---:R-:W-:Y:S01]  /*0e30*/  FADD.FTZ R48, -R12, 1 ;  /* 0x3f8000000c307421 */ /* 0x004fe20000010100 */
[----:B------:R-:W-:Y:S01]  /*0e40*/  FMUL.FTZ R56, R11, R56 ;  /* 0x000000380b387220 */ /* 0x000fe20000410000 */
[C---:B------:R-:W-:Y:S01]  /*0e50*/  PRMT R11, R26.reuse, 0x7632, R11 ;  /* 0x000076321a0b7816 */ /* 0x040fe2000000000b */
[----:B------:R-:W-:Y:S01]  /*0e60*/  FMUL.FTZ R15, R7, R15 ;  /* 0x0000000f070f7220 */ /* 0x000fe20000410000 */
[----:B------:R-:W-:Y:S01]  /*0e70*/  SHF.L.U32 R7, R26, 0x10, RZ ;  /* 0x000000101a077819 */ /* 0x000fe200000006ff */
[----:B------:R-:W-:Y:S01]  /*0e80*/  FMUL.FTZ R40, R40, R39 ;  /* 0x0000002728287220 */ /* 0x000fe20000410000 */
[----:B------:R-:W-:Y:S01]  /*0e90*/  FFMA.FTZ R48, R44, R48, 1 ;  /* 0x3f8000002c307423 */ /* 0x000fe20000010030 */
[----:B0-----:R-:W-:Y:S01]  /*0ea0*/  FADD.FTZ R39, -R9, 1 ;  /* 0x3f80000009277421 */ /* 0x001fe20000010100 */
[----:B----4-:R-:W-:Y:S01]  /*0eb0*/  FADD.FTZ R44, -R8, 1 ;  /* 0x3f800000082c7421 */ /* 0x010fe20000010100 */
[----:B------:R-:W-:-:S02]  /*0ec0*/  IMAD.U32 R11, R11, 0x10000, RZ ;  /* 0x000100000b0b7824 */ /* 0x000fc400078e00ff */
[----:B------:R-:W-:Y:S01]  /*0ed0*/  FMUL.FTZ R7, R7, R59 ;  /* 0x0000003b07077220 */ /* 0x000fe20000410000 */
[----:B------:R-:W-:Y:S01]  /*0ee0*/  FFMA.FTZ R39, R10, R39, 1 ;  /* 0x3f8000000a277423 */ /* 0x000fe20000010027 */
[----:B------:R-:W-:Y:S01]  /*0ef0*/  FFMA.FTZ R43, R43, R44, 1 ;  /* 0x3f8000002b2b7423 */ /* 0x000fe2000001002c */
[----:B------:R-:W-:Y:S01]  /*0f00*/  SHF.L.U32 R10, R27, 0x10, RZ ;  /* 0x000000101b0a7819 */ /* 0x000fe200000006ff */
[----:B------:R-:W-:Y:S01]  /*0f10*/  FMUL.FTZ R57, R55, R57 ;  /* 0x0000003937397220 */ /* 0x000fe20000410000 */
[----:B------:R-:W-:Y:S01]  /*0f20*/  FMUL.FTZ R56, R11, R56 ;  /* 0x000000380b387220 */ /* 0x000fe20000410000 */
[----:B------:R-:W-:Y:S01]  /*0f30*/  PRMT R11, R27, 0x7632, R11 ;  /* 0x000076321b0b7816 */ /* 0x000fe2000000000b */
[----:B------:R-:W-:Y:S01]  /*0f40*/  FMUL.FTZ R47, R0, R7 ;  /* 0x00000007002f7220 */ /* 0x000fe20000410000 */
[----:B------:R-:W-:Y:S01]  /*0f50*/  SHF.L.U32 R55, R22, 0x10, RZ ;  /* 0x0000001016377819 */ /* 0x000fe200000006ff */
[----:B------:R-:W-:Y:S01]  /*0f60*/  FMUL.FTZ R43, R8, R43 ;  /* 0x0000002b082b7220 */ /* 0x000fe20000410000 */
[----:B------:R-:W-:Y:S01]  /*0f70*/  FMUL.FTZ R8, R10, R57 ;  /* 0x000000390a087220 */ /* 0x000fe20000410000 */
[----:B------:R-:W-:Y:S01]  /*0f80*/  FMUL.FTZ R12, R12, R48 ;  /* 0x000000300c0c7220 */ /* 0x000fe20000410000 */
[----:B------:R-:W-:Y:S01]  /*0f90*/  SHF.L.U32 R10, R11, 0x10, RZ ;  /* 0x000000100b0a7819 */ /* 0x000fe200000006ff */
[----:B------:R-:W-:Y:S01]  /*0fa0*/  FFMA.FTZ R44, R2, R47, RZ ;  /* 0x0000002f022c7223 */ /* 0x000fe200000100ff */
[----:B------:R-:W-:Y:S01]  /*0fb0*/  FMUL.FTZ R48, R42, R56 ;  /* 0x000000382a307220 */ /* 0x000fe20000410000 */
[----:B------:R-:W-:Y:S01]  /*0fc0*/  FADD.FTZ R55, -R36, R55 ;  /* 0x0000003724377221 */ /* 0x000fe20000010100 */
[----:B------:R-:W-:Y:S01]  /*0fd0*/  FMUL.FTZ R58, R5, R8 ;  /* 0x00000008053a7220 */ /* 0x000fe20000410000 */
[----:B------:R-:W-:Y:S01]  /*0fe0*/  FMUL.FTZ R15, R10, R15 ;  /* 0x0000000f0a0f7220 */ /* 0x000fe20000410000 */
[----:B------:R-:W-:Y:S01]  /*0ff0*/  FFMA.FTZ R44, R14, R48, R44 ;  /* 0x000000300e2c7223 */ /* 0x000fe2000001002c */
[----:B------:R-:W-:Y:S01]  /*1000*/  SHF.L.U32 R11, R23, 0x10, RZ ;  /* 0x00000010170b7819 */ /* 0x000fe200000006ff */
[----:B------:R-:W-:Y:S01]  /*1010*/  FMUL.FTZ R10, R4, R55 ;  /* 0x00000037040a7220 */ /* 0x000fe20000410000 */
[----:B------:R-:W-:Y:S01]  /*1020*/  PRMT R48, R24, 0x7632, R48 ;  /* 0x0000763218307816 */ /* 0x000fe20000000030 */
[----:B------:R-:W-:-:S02]  /*1030*/  FFMA.FTZ R58, R3, R58, R44 ;  /* 0x0000003a033a7223 */ /* 0x000fc4000001002c */
[----:B------:R-:W-:Y:S01]  /*1040*/  FFMA.FTZ R44, R0, R10, R45 ;  /* 0x0000000a002c7223 */ /* 0x000fe2000001002d */
[----:B------:R-:W-:Y:S01]  /*1050*/  FADD.FTZ R11, -R36, R11 ;  /* 0x0000000b240b7221 */ /* 0x000fe20000010100 */
[----:B------:R-:W-:Y:S01]  /*1060*/  PRMT R55, R25, 0x7632, R55 ;  /* 0x0000763219377816 */ /* 0x000fe20000000037 */
[----:B------:R-:W-:Y:S02]  /*1070*/  IMAD.U32 R48, R48, 0x10000, RZ ;  /* 0x0001000030307824 */ /* 0x000fe400078e00ff */
[----:B------:R-:W-:Y:S01]  /*1080*/  FMUL.FTZ R57, R44, -1.4426950216293334961 ;  /* 0xbfb8aa3b2c397820 */ /* 0x000fe20000410000 */
[----:B------:R-:W-:Y:S01]  /*1090*/  FMUL.FTZ R11, R4, R11 ;  /* 0x0000000b040b7220 */ /* 0x000fe20000410000 */
[----:B------:R-:W-:Y:S01]  /*10a0*/  FMUL.FTZ R47, R9, R39 ;  /* 0x00000027092f7220 */ /* 0x000fe20000410000 */
[----:B------:R-:W-:Y:S01]  /*10b0*/  SHF.L.U32 R9, R24, 0x10, RZ ;  /* 0x0000001018097819 */ /* 0x000fe200000006ff */
[----:B------:R-:W-:Y:S01]  /*10c0*/  FMUL.FTZ R48, R48, R43 ;  /* 0x0000002b30307220 */ /* 0x000fe20000410000 */
[----:B------:R-:W-:Y:S01]  /*10d0*/  SHF.L.U32 R55, R55, 0x10, RZ ;  /* 0x0000001037377819 */ /* 0x000fe200000006ff */
[----:B------:R-:W-:Y:S01]  /*10e0*/  FFMA.FTZ R43, R5, R11, R37 ;  /* 0x0000000b052b7223 */ /* 0x000fe20000010025 */
[----:B------:R-:W0:Y:S01]  /*10f0*/  MUFU.EX2 R57, R57 ;  /* 0x0000003900397308 */ /* 0x000e220000000800 */
[----:B------:R-:W-:Y:S01]  /*1100*/  FMUL.FTZ R39, R38, R15 ;  /* 0x0000000f26277220 */ /* 0x000fe20000410000 */
[----:B------:R-:W-:Y:S01]  /*1110*/  FMUL.FTZ R9, R9, R40 ;  /* 0x0000002809097220 */ /* 0x000fe20000410000 */
[----:B------:R-:W-:Y:S01]  /*1120*/  FMUL.FTZ R47, R55, R47 ;  /* 0x0000002f372f7220 */ /* 0x000fe20000410000 */
[----:B------:R-:W-:Y:S01]  /*1130*/  FMUL.FTZ R55, R43, -1.4426950216293334961 ;  /* 0xbfb8aa3b2b377820 */ /* 0x000fe20000410000 */
[----:B------:R-:W-:Y:S01]  /*1140*/  SHF.L.U32 R61, R25, 0x10, RZ ;  /* 0x00000010193d7819 */ /* 0x000fe200000006ff */
[----:B------:R-:W-:Y:S01]  /*1150*/  FFMA.FTZ R58, R13, R39, R58 ;  /* 0x000000270d3a7223 */ /* 0x000fe2000001003a */
[----:B------:R-:W-:Y:S01]  /*1160*/  FMUL.FTZ R40, R0, R9 ;  /* 0x0000000900287220 */ /* 0x000fe20000410000 */
[----:B------:R-:W-:-:S02]  /*1170*/  FMUL.FTZ R59, R42, R48 ;  /* 0x000000302a3b7220 */ /* 0x000fc40000410000 */
[----:B------:R-:W1:Y:S01]  /*1180*/  MUFU.EX2 R55, R55 ;  /* 0x0000003700377308 */ /* 0x000e620000000800 */
[----:B------:R-:W-:Y:S01]  /*1190*/  FFMA.FTZ R58, R46, R40, R58 ;  /* 0x000000282e3a7223 */ /* 0x000fe2000001003a */
[----:B------:R-:W-:Y:S01]  /*11a0*/  FMUL.FTZ R12, R61, R12 ;  /* 0x0000000c3d0c7220 */ /* 0x000fe20000410000 */
[----:B------:R-:W-:Y:S01]  /*11b0*/  PRMT R39, R22, 0x7632, R39 ;  /* 0x0000763216277816 */ /* 0x000fe20000000027 */
[----:B------:R-:W-:Y:S01]  /*11c0*/  FFMA.FTZ R61, R14, R56, RZ ;  /* 0x000000380e3d7223 */ /* 0x000fe200000100ff */
[----:B------:R-:W-:Y:S01]  /*11d0*/  STL [R1+0x1c], R50 ;  /* 0x00001c3201007387 */ /* 0x000fe20000100800 */
[----:B------:R-:W-:Y:S01]  /*11e0*/  FFMA.FTZ R58, R60, R59, R58 ;  /* 0x0000003b3c3a7223 */ /* 0x000fe2000001003a */
[----:B------:R-:W-:Y:S01]  /*11f0*/  FMUL.FTZ R14, R5, R12 ;  /* 0x0000000c050e7220 */ /* 0x000fe20000410000 */
[----:B------:R-:W-:Y:S01]  /*1200*/  SHF.L.U32 R39, R39, 0x10, RZ ;  /* 0x0000001027277819 */ /* 0x000fe200000006ff */
[----:B------:R2:W-:Y:S02]  /*1210*/  STL [R1+0xc], R49 ;  /* 0x00000c3101007387 */ /* 0x0005e40000100800 */
[----:B------:R-:W-:Y:S01]  /*1220*/  FFMA.FTZ R14, R6, R14, R58 ;  /* 0x0000000e060e7223 */ /* 0x000fe2000001003a */
[----:B------:R-:W-:Y:S01]  /*1230*/  FFMA.FTZ R58, R13, R15, RZ ;  /* 0x0000000f0d3a7223 */ /* 0x000fe200000100ff */
[----:B------:R-:W-:Y:S01]  /*1240*/  FADD.FTZ R39, -R36, R39 ;  /* 0x0000002724277221 */ /* 0x000fe20000010100 */
[----:B--2---:R-:W-:Y:S01]  /*1250*/  FFMA.FTZ R49, R60, R48, R61 ;  /* 0x000000303c317223 */ /* 0x004fe2000001003d */
[----:B0-----:R-:W-:Y:S01]  /*1260*/  FADD.FTZ R60, R57, 1 ;  /* 0x3f800000393c7421 */ /* 0x001fe20000010000 */
[----:B------:R-:W-:Y:S01]  /*1270*/  FMUL.FTZ R57, R38, R47 ;  /* 0x0000002f26397220 */ /* 0x000fe20000410000 */
[----:B------:R-:W-:-:S03]  /*1280*/  FMUL.FTZ R39, R4, R39 ;  /* 0x0000002704277220 */ /* 0x000fc60000410000 */
[C---:B------:R-:W-:Y:S01]  /*1290*/  FFMA.FTZ R50, R53.reuse, R57, R14 ;  /* 0x0000003935327223 */ /* 0x040fe2000001000e */
[----:B------:R-:W-:Y:S01]  /*12a0*/  FFMA.FTZ R14, R0, R7, RZ ;  /* 0x00000007000e7223 */ /* 0x000fe200000100ff */
[----:B------:R-:W0:Y:S01]  /*12b0*/  MUFU.RCP R13, R60 ;  /* 0x0000003c000d7308 */ /* 0x000e220000001000 */
[----:B------:R-:W-:Y:S01]  /*12c0*/  FFMA.FTZ R52, R53, R47, R58 ;  /* 0x0000002f35347223 */ /* 0x000fe2000001003a */
[----:B-1----:R-:W-:Y:S01]  /*12d0*/  FADD.FTZ R57, R55, 1 ;  /* 0x3f80000037397421 */ /* 0x002fe20000010000 */
[----:B------:R-:W-:Y:S01]  /*12e0*/  PRMT R53, R23, 0x7632, R53 ;  /* 0x0000763217357816 */ /* 0x000fe20000000035 */
[C---:B------:R-:W-:Y:S01]  /*12f0*/  FFMA.FTZ R55, R42.reuse, R56, R14 ;  /* 0x000000382a377223 */ /* 0x040fe2000001000e */
[----:B------:R-:W-:-:S03]  /*1300*/  FFMA.FTZ R40, R42, R39, R54 ;  /* 0x000000272a287223 */ /* 0x000fc60000010036 */
[----:B------:R1:W-:Y:S01]  /*1310*/  MUFU.RCP R14, R57 ;  /* 0x00000039000e7308 */ /* 0x0003e20000001000 */
[----:B------:R-:W-:Y:S02]  /*1320*/  IMAD.U32 R53, R53, 0x10000, RZ ;  /* 0x0001000035357824 */ /* 0x000fe400078e00ff */
[----:B------:R-:W-:Y:S01]  /*1330*/  FMUL.FTZ R59, R40, -1.4426950216293334961 ;  /* 0xbfb8aa3b283b7820 */ /* 0x000fe20000410000 */
[----:B-1----:R-:W-:Y:S01]  /*1340*/  FFMA.FTZ R57, R5, R8, R55 ;  /* 0x0000000805397223 */ /* 0x002fe20000010037 */
[----:B------:R-:W-:-:S03]  /*1350*/  FADD.FTZ R53, -R36, R53 ;  /* 0x0000003524357221 */ /* 0x000fc60000010100 */
[----:B------:R-:W-:Y:S01]  /*1360*/  FFMA.FTZ R57, R38, R15, R57 ;  /* 0x0000000f26397223 */ /* 0x000fe20000010039 */
[----:B------:R-:W-:Y:S01]  /*1370*/  FADD.FTZ R61, RZ, R56 ;  /* 0x00000038ff3d7221 */ /* 0x000fe20000010000 */
[----:B------:R-:W1:Y:S01]  /*1380*/  MUFU.EX2 R59, R59 ;  /* 0x0000003b003b7308 */ /* 0x000e620000000800 */
[----:B------:R-:W-:Y:S01]  /*1390*/  FMUL.FTZ R53, R4, R53 ;  /* 0x0000003504357220 */ /* 0x000fe20000410000 */
[----:B------:R-:W-:Y:S01]  /*13a0*/  FFMA.FTZ R57, R0, R9, R57 ;  /* 0x0000000900397223 */ /* 0x000fe20000010039 */
[----:B------:R-:W-:Y:S01]  /*13b0*/  FADD.FTZ R61, R61, R48 ;  /* 0x000000303d3d7221 */ /* 0x000fe20000010000 */
[----:B0-----:R-:W-:Y:S02]  /*13c0*/  FADD.FTZ R56, -R13, 1 ;  /* 0x3f8000000d387421 */ /* 0x001fe40000010100 */
[----:B------:R-:W-:Y:S01]  /*13d0*/  FFMA.FTZ R48, R42, R48, R57 ;  /* 0x000000302a307223 */ /* 0x000fe20000010039 */
[----:B------:R-:W-:Y:S01]  /*13e0*/  FFMA.FTZ R57, R38, R53, R41 ;  /* 0x0000003526397223 */ /* 0x000fe20000010029 */
[----:B------:R-:W-:-:S03]  /*13f0*/  FFMA.FTZ R56, R44, R56, 1 ;  /* 0x3f8000002c387423 */ /* 0x000fc60000010038 */
[----:B------:R-:W-:Y:S01]  /*1400*/  FMUL.FTZ R44, R57, -1.4426950216293334961 ;  /* 0xbfb8aa3b392c7820 */ /* 0x000fe20000410000 */
[----:B------:R-:W-:Y:S01]  /*1410*/  FADD.FTZ R15, RZ, R15 ;  /* 0x0000000fff0f7221 */ /* 0x000fe20000010000 */
[----:B------:R-:W-:-:S03]  /*1420*/  FFMA.FTZ R48, R5, R12, R48 ;  /* 0x0000000c05307223 */ /* 0x000fc60000010030 */
[----:B------:R-:W-:Y:S01]  /*1430*/  FADD.FTZ R51, R15, R47 ;  /* 0x0000002f0f337221 */ /* 0x000fe20000010000 */
[----:B------:R-:W0:Y:S01]  /*1440*/  MUFU.EX2 R44, R44 ;  /* 0x0000002c002c7308 */ /* 0x000e220000000800 */
[----:B-1----:R-:W-:Y:S01]  /*1450*/  FADD.FTZ R55, R59, 1 ;  /* 0x3f8000003b377421 */ /* 0x002fe20000010000 */
[----:B------:R-:W-:Y:S01]  /*1460*/  FFMA.FTZ R15, R38, R47, R48 ;  /* 0x0000002f260f7223 */ /* 0x000fe20000010030 */
[----:B------:R-:W-:Y:S01]  /*1470*/  FADD.FTZ R47, -R14, 1 ;  /* 0x3f8000000e2f7421 */ /* 0x000fe20000010100 */
[----:B------:R-:W-:-:S03]  /*1480*/  SHF.L.U32 R48, R20, 0x10, RZ ;  /* 0x0000001014307819 */ /* 0x000fc600000006ff */
[----:B------:R-:W-:Y:S01]  /*1490*/  FFMA.FTZ R47, R43, R47, 1 ;  /* 0x3f8000002b2f7423 */ /* 0x000fe2000001002f */
[----:B------:R-:W1:Y:S01]  /*14a0*/  MUFU.RCP R55, R55 ;  /* 0x0000003700377308 */ /* 0x000e620000001000 */
[----:B------:R-:W-:Y:S01]  /*14b0*/  PRMT R43, R20, 0x7632, R43 ;  /* 0x00007632142b7816 */ /* 0x000fe2000000002b */
[----:B------:R-:W-:-:S03]  /*14c0*/  FADD.FTZ R48, -R36, R48 ;  /* 0x0000003024307221 */ /* 0x000fc60000010100 */
[----:B------:R-:W-:Y:S01]  /*14d0*/  SHF.L.U32 R43, R43, 0x10, RZ ;  /* 0x000000102b2b7819 */ /* 0x000fe200000006ff */
[----:B------:R-:W-:Y:S01]  /*14e0*/  FMUL.FTZ R48, R4, R48 ;  /* 0x0000003004307220 */ /* 0x000fe20000410000 */
[----:B0-----:R-:W-:-:S03]  /*14f0*/  FADD.FTZ R44, R44, 1 ;  /* 0x3f8000002c2c7421 */ /* 0x001fc60000010000 */
[----:B------:R-:W-:Y:S01]  /*1500*/  FADD.FTZ R43, -R36, R43 ;  /* 0x0000002b242b7221 */ /* 0x000fe20000010100 */
[----:B------:R-:W-:Y:S01]  /*1510*/  FFMA.FTZ R45, R0, R48, R45 ;  /* 0x00000030002d7223 */ /* 0x000fe2000001002d */
[----:B------:R0:W2:Y:S02]  /*1520*/  MUFU.RCP R58, R44 ;  /* 0x0000002c003a7308 */ /* 0x0000a40000001000 */
[----:B------:R-:W-:Y:S01]  /*1530*/  FMUL.FTZ R43, R4, R43 ;  /* 0x0000002b042b7220 */ /* 0x000fe20000410000 */
[----:B------:R-:W-:Y:S01]  /*1540*/  FMUL.FTZ R13, R13, R56 ;  /* 0x000000380d0d7220 */ /* 0x000fe20000410000 */
[----:B------:R-:W-:Y:S01]  /*1550*/  FMUL.FTZ R14, R14, R47 ;  /* 0x0000002f0e0e7220 */ /* 0x000fe20000410000 */
[----:B-1----:R-:W-:Y:S01]  /*1560*/  FADD.FTZ R56, -R55, 1 ;  /* 0x3f80000037387421 */ /* 0x002fe20000010100 */
[----:B------:R-:W-:Y:S01]  /*1570*/  FFMA.FTZ R54, R42, R43, R54 ;  /* 0x0000002b2a367223 */ /* 0x000fe20000010036 */
[----:B0-----:R-:W-:Y:S01]  /*1580*/  FMUL.FTZ R44, R45, -1.4426950216293334961 ;  /* 0xbfb8aa3b2d2c7820 */ /* 0x001fe20000410000 */
[C---:B------:R-:W-:Y:S01]  /*1590*/  SHF.L.U32 R47, R21.reuse, 0x10, RZ ;  /* 0x00000010152f7819 */ /* 0x040fe200000006ff */
[----:B------:R-:W-:Y:S01]  /*15a0*/  FFMA.FTZ R56, R40, R56, 1 ;  /* 0x3f80000028387423 */ /* 0x000fe20000010038 */
[----:B------:R-:W-:Y:S01]  /*15b0*/  FMUL.FTZ R59, R54, -1.4426950216293334961 ;  /* 0xbfb8aa3b363b7820 */ /* 0x000fe20000410000 */
[----:B------:R-:W-:-:S02]  /*15c0*/  PRMT R40, R21, 0x7632, R40 ;  /* 0x0000763215287816 */ /* 0x000fc40000000028 */
[----:B------:R-:W0:Y:S01]  /*15d0*/  MUFU.EX2 R44, R44 ;  /* 0x0000002c002c7308 */ /* 0x000e220000000800 */
[----:B------:R-:W-:Y:S01]  /*15e0*/  FADD.FTZ R47, -R36, R47 ;  /* 0x0000002f242f7221 */ /* 0x000fe20000010100 */
[----:B------:R-:W-:-:S03]  /*15f0*/  SHF.L.U32 R40, R40, 0x10, RZ ;  /* 0x0000001028287819 */ /* 0x000fc600000006ff */
[----:B------:R-:W-:-:S03]  /*1600*/  FMUL.FTZ R47, R4, R47 ;  /* 0x0000002f042f7220 */ /* 0x000fc60000410000 */
[----:B------:R-:W1:Y:S01]  /*1610*/  MUFU.EX2 R59, R59 ;  /* 0x0000003b003b7308 */ /* 0x000e620000000800 */
[----:B------:R-:W-:Y:S01]  /*1620*/  FADD.FTZ R40, -R36, R40 ;  /* 0x0000002824287221 */ /* 0x000fe20000010100 */
[----:B------:R-:W-:Y:S01]  /*1630*/  FFMA.FTZ R37, R5, R47, R37 ;  /* 0x0000002f05257223 */ /* 0x000fe20000010025 */
[----:B------:R-:W-:Y:S02]  /*1640*/  FMUL.FTZ R56, R55, R56 ;  /* 0x0000003837387220 */ /* 0x000fe40000410000 */
[----:B------:R-:W-:Y:S01]  /*1650*/  FMUL.FTZ R40, R4, R40 ;  /* 0x0000002804287220 */ /* 0x000fe20000410000 */
[----:B------:R-:W-:Y:S01]  /*1660*/  FMUL.FTZ R55, R37, -1.4426950216293334961 ;  /* 0xbfb8aa3b25377820 */ /* 0x000fe20000410000 */
[----:B--2---:R-:W-:Y:S01]  /*1670*/  FADD.FTZ R60, -R58, 1 ;  /* 0x3f8000003a3c7421 */ /* 0x004fe20000010100 */
[----:B0-----:R-:W-:Y:S01]  /*1680*/  FADD.FTZ R44, R44, 1 ;  /* 0x3f8000002c2c7421 */ /* 0x001fe20000010000 */
[----:B------:R-:W-:Y:S02]  /*1690*/  FFMA.FTZ R41, R38, R40, R41 ;  /* 0x0000002826297223 */ /* 0x000fe40000010029 */
[----:B------:R-:W-:Y:S01]  /*16a0*/  FFMA.FTZ R60, R57, R60, 1 ;  /* 0x3f800000393c7423 */ /* 0x000fe2000001003c */
[----:B------:R-:W0:Y:S01]  /*16b0*/  MUFU.EX2 R55, R55 ;  /* 0x0000003700377308 */ /* 0x000e220000000800 */
[----:B------:R-:W-:Y:S01]  /*16c0*/  FMUL.FTZ R57, R41, -1.4426950216293334961 ;  /* 0xbfb8aa3b29397820 */ /* 0x000fe20000410000 */
[----:B-1----:R-:W-:-:S06]  /*16d0*/  FADD.FTZ R59, R59, 1 ;  /* 0x3f8000003b3b7421 */ /* 0x002fcc0000010000 */
[----:B------:R-:W1:Y:S01]  /*16e0*/  MUFU.RCP R44, R44 ;  /* 0x0000002c002c7308 */ /* 0x000e620000001000 */
[----:B------:R-:W-:-:S07]  /*16f0*/  FMUL.FTZ R60, R58, R60 ;  /* 0x0000003c3a3c7220 */ /* 0x000fce0000410000 */
[----:B------:R2:W-:Y:S08]  /*1700*/  MUFU.RCP R58, R59 ;  /* 0x0000003b003a7308 */ /* 0x0005f00000001000 */
[----:B------:R-:W3:Y:S01]  /*1710*/  MUFU.EX2 R57, R57 ;  /* 0x0000003900397308 */ /* 0x000ee20000000800 */
[----:B--2---:R-:W-:-:S05]  /*1720*/  PRMT R59, R18, 0x7632, R59 ;  /* 0x00007632123b7816 */ /* 0x004fca000000003b */
[----:B------:R-:W-:-:S04]  /*1730*/  IMAD.U32 R59, R59, 0x10000, RZ ;  /* 0x000100003b3b7824 */ /* 0x000fc800078e00ff */
[----:B------:R-:W-:Y:S01]  /*1740*/  FMUL.FTZ R56, R59, R56 ;  /* 0x000000383b387220 */ /* 0x000fe20000410000 */
[----:B0-----:R-:W-:Y:S01]  /*1750*/  FADD.FTZ R59, R55, 1 ;  /* 0x3f800000373b7421 */ /* 0x001fe20000010000 */
[----:B-1----:R-:W-:-:S04]  /*1760*/  FADD.FTZ R55, -R44, 1 ;  /* 0x3f8000002c377421 */ /* 0x002fc80000010100 */
[----:B------:R-:W-:Y:S02]  /*1770*/  FFMA.FTZ R55, R45, R55, 1 ;  /* 0x3f8000002d377423 */ /* 0x000fe40000010037 */
[----:B------:R3:W0:Y:S02]  /*1780*/  MUFU.RCP R45, R59 ;  /* 0x0000003b002d7308 */ /* 0x0006240000001000 */
[----:B---3--:R-:W-:Y:S01]  /*1790*/  FADD.FTZ R59, R57, 1 ;  /* 0x3f800000393b7421 */ /* 0x008fe20000010000 */
[----:B------:R-:W-:-:S05]  /*17a0*/  FADD.FTZ R57, -R58, 1 ;  /* 0x3f8000003a397421 */ /* 0x000fca0000010100 */
[----:B------:R-:W1:Y:S01]  /*17b0*/  MUFU.RCP R59, R59 ;  /* 0x0000003b003b7308 */ /* 0x000e620000001000 */
[----:B------:R-:W-:Y:S01]  /*17c0*/  FFMA.FTZ R57, R54, R57, 1 ;  /* 0x3f80000036397423 */ /* 0x000fe20000010039 */
[----:B------:R-:W-:-:S03]  /*17d0*/  FMUL.FTZ R44, R44, R55 ;  /* 0x000000372c2c7220 */ /* 0x000fc60000410000 */
[----:B------:R-:W-:Y:S01]  /*17e0*/  FMUL.FTZ R55, R58, R57 ;  /* 0x000000393a377220 */ /* 0x000fe20000410000 */
[----:B0-----:R-:W-:-:S04]  /*17f0*/  FADD.FTZ R57, -R45, 1 ;  /* 0x3f8000002d397421 */ /* 0x001fc80000010100 */
[----:B------:R-:W-:Y:S01]  /*1800*/  FFMA.FTZ R37, R37, R57, 1 ;  /* 0x3f80000025257423 */ /* 0x000fe20000010039 */
[----:B-1----:R-:W-:-:S04]  /*1810*/  FADD.FTZ R57, -R59, 1 ;  /* 0x3f8000003b397421 */ /* 0x002fc80000010100 */
[----:B------:R-:W-:Y:S01]  /*1820*/  FFMA.FTZ R41, R41, R57, 1 ;  /* 0x3f80000029297423 */ /* 0x000fe20000010039 */
[----:B------:R-:W-:-:S04]  /*1830*/  PRMT R57, R16, 0x7632, R57 ;  /* 0x0000763210397816 */ /* 0x000fc80000000039 */
[----:B------:R-:W-:Y:S01]  /*1840*/  SHF.L.U32 R57, R57, 0x10, RZ ;  /* 0x0000001039397819 */ /* 0x000fe200000006ff */
[----:B------:R-:W-:Y:S01]  /*1850*/  FMUL.FTZ R37, R45, R37 ;  /* 0x000000252d257220 */ /* 0x000fe20000410000 */
[----:B------:R-:W-:-:S03]  /*1860*/  PRMT R45, R17, 0x7632, R45 ;  /* 0x00007632112d7816 */ /* 0x000fc6000000002d */
[----:B------:R-:W-:Y:S01]  /*1870*/  FMUL.FTZ R55, R57, R55 ;  /* 0x0000003739377220 */ /* 0x000fe20000410000 */
[----:B------:R-:W-:Y:S01]  /*1880*/  SHF.L.U32 R57, R18, 0x10, RZ ;  /* 0x0000001012397819 */ /* 0x000fe200000006ff */
[----:B------:R-:W-:Y:S01]  /*1890*/  FMUL.FTZ R41, R59, R41 ;  /* 0x000000293b297220 */ /* 0x000fe20000410000 */
[----:B------:R-:W-:-:S03]  /*18a0*/  SHF.L.U32 R45, R45, 0x10, RZ ;  /* 0x000000102d2d7819 */ /* 0x000fc600000006ff */
[----:B------:R-:W-:Y:S01]  /*18b0*/  FMUL.FTZ R13, R57, R13 ;  /* 0x0000000d390d7220 */ /* 0x000fe20000410000 */
[----:B------:R-:W-:Y:S02]  /*18c0*/  IMAD.U32 R57, R19, 0x10000, RZ ;  /* 0x0001000013397824 */ /* 0x000fe400078e00ff */
[----:B------:R-:W-:Y:S01]  /*18d0*/  FMUL.FTZ R41, R45, R41 ;  /* 0x000000292d297220 */ /* 0x000fe20000410000 */
[----:B------:R-:W-:Y:S01]  /*18e0*/  PRMT R54, R19, 0x7632, R54 ;  /* 0x0000763213367816 */ /* 0x000fe20000000036 */
[----:B------:R-:W-:Y:S01]  /*18f0*/  FMUL.FTZ R45, R0, R13 ;  /* 0x0000000d002d7220 */ /* 0x000fe20000410000 */
[----:B------:R-:W-:Y:S01]  /*1900*/  FMUL.FTZ R14, R57, R14 ;  /* 0x0000000e390e7220 */ /* 0x000fe20000410000 */
[----:B------:R-:W-:Y:S01]  /*1910*/  FMUL.FTZ R57, R42, R56 ;  /* 0x000000382a397220 */ /* 0x000fe20000410000 */
[----:B------:R-:W-:Y:S01]  /*1920*/  SHF.L.U32 R54, R54, 0x10, RZ ;  /* 0x0000001036367819 */ /* 0x000fe200000006ff */
[----:B------:R-:W-:Y:S02]  /*1930*/  FFMA.FTZ R45, R10, R45, R50 ;  /* 0x0000002d0a2d7223 */ /* 0x000fe40000010032 */
[----:B------:R0:W5:Y:S02]  /*1940*/  LDL.LU R50, [R1+0x1c] ;  /* 0x00001c0001327983 */ /* 0x0001640000300800 */
[----:B------:R-:W-:Y:S01]  /*1950*/  FFMA.FTZ R45, R39, R57, R45 ;  /* 0x00000039272d7223 */ /* 0x000fe2000001002d */
[----:B------:R-:W-:Y:S01]  /*1960*/  FMUL.FTZ R54, R54, R60 ;  /* 0x0000003c36367220 */ /* 0x000fe20000410000 */
[----:B------:R-:W-:-:S03]  /*1970*/  FMUL.FTZ R57, R5, R14 ;  /* 0x0000000e05397220 */ /* 0x000fc60000410000 */
[----:B------:R-:W-:Y:S01]  /*1980*/  FMUL.FTZ R58, R38, R54 ;  /* 0x00000036263a7220 */ /* 0x000fe20000410000 */
[----:B------:R-:W-:-:S04]  /*1990*/  FFMA.FTZ R45, R11, R57, R45 ;  /* 0x000000390b2d7223 */ /* 0x000fc8000001002d */
[----:B------:R-:W-:Y:S01]  /*19a0*/  FFMA.FTZ R45, R53, R58, R45 ;  /* 0x0000003a352d7223 */ /* 0x000fe2000001002d */
[----:B------:R-:W-:-:S05]  /*19b0*/  SHF.L.U32 R58, R17, 0x10, RZ ;  /* 0x00000010113a7819 */ /* 0x000fca00000006ff */
[----:B------:R-:W-:Y:S02]  /*19c0*/  FMUL.FTZ R37, R58, R37 ;  /* 0x000000253a257220 */ /* 0x000fe40000410000 */
[----:B------:R-:W2:Y:S01]  /*19d0*/  LDL.LU R58, [R1+0xc] ;  /* 0x00000c00013a7983 */ /* 0x000ea20000300800 */
[----:B------:R-:W-:-:S04]  /*19e0*/  FFMA.FTZ R15, R0, R13, R15 ;  /* 0x0000000d000f7223 */ /* 0x000fc8000001000f */
[----:B------:R-:W-:Y:S01]  /*19f0*/  FFMA.FTZ R57, R42, R56, R15 ;  /* 0x000000382a397223 */ /* 0x000fe2000001000f */
[----:B------:R-:W-:-:S03]  /*1a00*/  SHF.L.U32 R15, R16, 0x10, RZ ;  /* 0x00000010100f7819 */ /* 0x000fc600000006ff */
[----:B------:R-:W-:Y:S02]  /*1a10*/  FFMA.FTZ R57, R5, R14, R57 ;  /* 0x0000000e05397223 */ /* 0x000fe40000010039 */
[----:B------:R-:W-:Y:S02]  /*1a20*/  FMUL.FTZ R15, R15, R44 ;  /* 0x0000002c0f0f7220 */ /* 0x000fe40000410000 */
[----:B------:R-:W-:Y:S02]  /*1a30*/  FFMA.FTZ R44, R38, R54, R57 ;  /* 0x00000036262c7223 */ /* 0x000fe40000010039 */
[----:B------:R-:W-:Y:S01]  /*1a40*/  FMUL.FTZ R57, R0, R15 ;  /* 0x0000000f00397220 */ /* 0x000fe20000410000 */
[----:B------:R-:W1:Y:S03]  /*1a50*/  S2R R60, SR_TID.X ;  /* 0x00000000003c7919 */ /* 0x000e660000002100 */
[----:B------:R-:W-:Y:S01]  /*1a60*/  FFMA.FTZ R57, R48, R57, R45 ;  /* 0x0000003930397223 */ /* 0x000fe2000001002d */
[----:B------:R-:W-:Y:S01]  /*1a70*/  FFMA.FTZ R45, R0, R15, R44 ;  /* 0x0000000f002d7223 */ /* 0x000fe2000001002c */
[CC--:B------:R-:W-:Y:S01]  /*1a80*/  FMUL.FTZ R44, R42.reuse, R55.reuse ;  /* 0x000000372a2c7220 */ /* 0x0c0fe20000410000 */
[----:B------:R-:W3:Y:S02]  /*1a90*/  S2UR UR16, SR_CgaCtaId ;  /* 0x00000000001079c3 */ /* 0x000ee40000008800 */
[----:B------:R-:W-:Y:S01]  /*1aa0*/  FFMA.FTZ R45, R42, R55, R45 ;  /* 0x000000372a2d7223 */ /* 0x000fe2000001002d */
[----:B------:R-:W-:Y:S01]  /*1ab0*/  FFMA.FTZ R42, R43, R44, R57 ;  /* 0x0000002c2b2a7223 */ /* 0x000fe20000010039 */
[-C--:B------:R-:W-:Y:S01]  /*1ac0*/  FMUL.FTZ R57, R5, R37.reuse ;  /* 0x0000002505397220 */ /* 0x080fe20000410000 */
[----:B------:R-:W-:Y:S01]  /*1ad0*/  FFMA.FTZ R44, R39, R56, R49 ;  /* 0x00000038272c7223 */ /* 0x000fe20000010031 */
[----:B------:R-:W-:-:S02]  /*1ae0*/  FFMA.FTZ R45, R5, R37, R45 ;  /* 0x00000025052d7223 */ /* 0x000fc4000001002d */
[----:B------:R-:W-:Y:S01]  /*1af0*/  FFMA.FTZ R39, R47, R57, R42 ;  /* 0x000000392f277223 */ /* 0x000fe2000001002a */
[CC--:B------:R-:W-:Y:S01]  /*1b00*/  FMUL.FTZ R42, R38.reuse, R41.reuse ;  /* 0x00000029262a7220 */ /* 0x0c0fe20000410000 */
[----:B------:R-:W-:Y:S01]  /*1b10*/  FFMA.FTZ R38, R38, R41, R45 ;  /* 0x0000002926267223 */ /* 0x000fe2000001002d */
[----:B------:R-:W-:Y:S01]  /*1b20*/  UMOV UR13, 0x400 ;  /* 0x00000400000d7882 */ /* 0x000fe20000000000 */
[----:B------:R-:W-:Y:S01]  /*1b30*/  FADD.FTZ R56, R61, R56 ;  /* 0x000000383d387221 */ /* 0x000fe20000010000 */
[----:B------:R-:W-:Y:S01]  /*1b40*/  FFMA.FTZ R39, R40, R42, R39 ;  /* 0x0000002a28277223 */ /* 0x000fe20000010027 */
[----:B------:R-:W-:Y:S01]  /*1b50*/  FFMA.FTZ R45, R2, R7, RZ ;  /* 0x00000007022d7223 */ /* 0x000fe200000100ff */
[----:B------:R-:W-:Y:S01]  /*1b60*/  FADD.FTZ R42, RZ, R7 ;  /* 0x00000007ff2a7221 */ /* 0x000fe20000010000 */
[----:B------:R0:W5:Y:S01]  /*1b70*/  LDL.LU R49, [R1+0x18] ;  /* 0x0000180001317983 */ /* 0x0001620000300800 */
[----:B---3--:R-:W-:Y:S01]  /*1b80*/  ULEA UR10, UR16, UR13, 0x18 ;  /* 0x0000000d100a7291 */ /* 0x008fe2000f8ec03f */
[----:B-1----:R-:W-:-:S02]  /*1b90*/  SHF.L.U32 R59, R60, 0x1, RZ ;  /* 0x000000013c3b7819 */ /* 0x002fc400000006ff */
[----:B------:R-:W-:-:S04]  /*1ba0*/  SHF.R.S32.HI R61, RZ, 0x1f, R60 ;  /* 0x0000001fff3d7819 */ /* 0x000fc8000001143c */
[----:B------:R-:W-:Y:S01]  /*1bb0*/  LEA.HI R57, R61, R60, RZ, 0x2 ;  /* 0x0000003c3d397211 */ /* 0x000fe200078f10ff */
[----:B------:R-:W-:Y:S02]  /*1bc0*/  FFMA.FTZ R53, R53, R54, R52 ;  /* 0x0000003635357223 */ /* 0x000fe40000010034 */
[----:B------:R0:W5:Y:S04]  /*1bd0*/  LDL.LU R52, [R1+0x14] ;  /* 0x0000140001347983 */ /* 0x0001680000300800 */
[----:B--2---:R1:W-:Y:S02]  /*1be0*/  STS.64 [R58], R38 ;  /* 0x000000263a007388 */ /* 0x0043e40000000a00 */
[----:B-1----:R-:W-:Y:S01]  /*1bf0*/  FFMA.FTZ R38, R46, R9, R45 ;  /* 0x000000092e267223 */ /* 0x002fe2000001002d */
[----:B------:R-:W-:Y:S01]  /*1c00*/  FADD.FTZ R39, R42, R9 ;  /* 0x000000092a277221 */ /* 0x000fe20000010000 */
[----:B------:R-:W-:-:S02]  /*1c10*/  LOP3.LUT R58, R59, 0x18, RZ, 0xc0, !PT ;  /* 0x000000183b3a7812 */ /* 0x000fc400078ec0ff */
[----:B------:R-:W-:Y:S01]  /*1c20*/  LEA R45, R60, UR10, 0x5 ;  /* 0x0000000a3c2d7c11 */ /* 0x000fe2000f8e28ff */
[----:B------:R-:W-:Y:S01]  /*1c30*/  FFMA.FTZ R38, R10, R13, R38 ;  /* 0x0000000d0a267223 */ /* 0x000fe20000010026 */
[----:B------:R-:W-:Y:S02]  /*1c40*/  FADD.FTZ R39, R39, R13 ;  /* 0x0000000d27277221 */ /* 0x000fe40000010000 */
[----:B------:R-:W-:Y:S01]  /*1c50*/  IADD3 R42, R45, R58, RZ ;  /* 0x0000003a2d2a7210 */ /* 0x000fe20007ffe0ff */
[----:B------:R-:W-:Y:S01]  /*1c60*/  FFMA.FTZ R38, R48, R15, R38 ;  /* 0x0000000f30267223 */ /* 0x000fe20000010026 */
[----:B------:R-:W-:Y:S01]  /*1c70*/  FADD.FTZ R39, R39, R15 ;  /* 0x0000000f27277221 */ /* 0x000fe20000010000 */
[----:B------:R-:W-:Y:S01]  /*1c80*/  BAR.SYNC.DEFER_BLOCKING 0x0 ;  /* 0x0000000000007b1d */ /* 0x000fe20000010000 */
[----:B------:R-:W-:-:S05]  /*1c90*/  LOP3.LUT R59, R59, 0x18, RZ, 0xc, !PT ;  /* 0x000000183b3b7812 */ /* 0x000fca00078e0cff */
[----:B------:R1:W-:Y:S02]  /*1ca0*/  STS.64 [R42], R38 ;  /* 0x000000262a007388 */ /* 0x0003e40000000a00 */
[----:B-1----:R-:W-:Y:S01]  /*1cb0*/  SHF.R.S32.HI R42, RZ, 0x2, R57 ;  /* 0x00000002ff2a7819 */ /* 0x002fe20000011439 */
[----:B------:R-:W-:Y:S01]  /*1cc0*/  FFMA.FTZ R38, R43, R55, R44 ;  /* 0x000000372b267223 */ /* 0x000fe2000001002c */
[----:B------:R-:W-:-:S03]  /*1cd0*/  LOP3.LUT R43, R58, 0x8, RZ, 0x3c, !PT ;  /* 0x000000083a2b7812 */ /* 0x000fc600078e3cff */
[----:B------:R-:W-:Y:S01]  /*1ce0*/  VIADD R39, R42, 0x50 ;  /* 0x000000502a277836 */ /* 0x000fe20000000000 */
[----:B------:R-:W-:Y:S02]  /*1cf0*/  LOP3.LUT R44, R58, 0x10, RZ, 0x3c, !PT ;  /* 0x000000103a2c7812 */ /* 0x000fe400078e3cff */
[C---:B------:R-:W-:Y:S02]  /*1d00*/  IADD3 R58, R45.reuse, R43, RZ ;  /* 0x0000002b2d3a7210 */ /* 0x040fe40007ffe0ff */
[----:B------:R-:W-:Y:S02]  /*1d10*/  SHF.R.S32.HI R60, RZ, 0x1f, R39 ;  /* 0x0000001fff3c7819 */ /* 0x000fe40000011427 */
[C---:B------:R-:W-:Y:S02]  /*1d20*/  IADD3 R43, R45.reuse, R44, RZ ;  /* 0x0000002c2d2b7210 */ /* 0x040fe40007ffe0ff */
[----:B------:R-:W-:Y:S02]  /*1d30*/  IADD3 R44, R45, R59, RZ ;  /* 0x0000003b2d2c7210 */ /* 0x000fe40007ffe0ff */
[----:B------:R-:W-:Y:S01]  /*1d40*/  LEA.HI R45, R60, R39, RZ, 0x2 ;  /* 0x000000273c2d7211 */ /* 0x000fe200078f10ff */
[----:B------:R-:W-:Y:S01]  /*1d50*/  FADD.FTZ R39, R56, R55 ;  /* 0x0000003738277221 */ /* 0x000fe20000010000 */
[----:B------:R-:W-:-:S02]  /*1d60*/  FADD.FTZ R56, R51, R54 ;  /* 0x0000003633387221 */ /* 0x000fc40000010000 */
[----:B------:R0:W5:Y:S01]  /*1d70*/  LDL.LU R51, [R1+0x10] ;  /* 0x0000100001337983 */ /* 0x0001620000300800 */
[----:B------:R-:W-:-:S04]  /*1d80*/  IADD3 R59, R42, 0xa0, RZ ;  /* 0x000000a02a3b7810 */ /* 0x000fc80007ffe0ff */
[----:B------:R-:W-:-:S04]  /*1d90*/  SHF.R.S32.HI R55, RZ, 0x1f, R59 ;  /* 0x0000001fff377819 */ /* 0x000fc8000001143b */
[----:B------:R-:W-:Y:S02]  /*1da0*/  LEA.HI R55, R55, R59, RZ, 0x2 ;  /* 0x0000003b37377211 */ /* 0x000fe400078f10ff */
[----:B------:R-:W1:Y:S01]  /*1db0*/  S2R R59, SR_TID.X ;  /* 0x00000000003b7919 */ /* 0x000e620000002100 */
[----:B------:R-:W-:Y:S01]  /*1dc0*/  FFMA.FTZ R54, R3, R8, RZ ;  /* 0x0000000803367223 */ /* 0x000fe200000100ff */
[----:B------:R-:W-:Y:S01]  /*1dd0*/  FADD.FTZ R60, RZ, R8 ;  /* 0x00000008ff3c7221 */ /* 0x000fe20000010000 */
[----:B------:R2:W-:Y:S01]  /*1de0*/  STS.64 [R58], R38 ;  /* 0x000000263a007388 */ /* 0x0005e20000000a00 */
[----:B------:R-:W-:Y:S01]  /*1df0*/  FFMA.FTZ R40, R40, R41, R53 ;  /* 0x0000002928287223 */ /* 0x000fe20000010035 */
[----:B------:R-:W-:Y:S01]  /*1e00*/  FADD.FTZ R41, R56, R41 ;  /* 0x0000002938297221 */ /* 0x000fe20000010000 */
[----:B--2---:R-:W-:Y:S01]  /*1e10*/  FFMA.FTZ R38, R6, R12, R54 ;  /* 0x0000000c06267223 */ /* 0x004fe20000010036 */
[----:B------:R-:W-:-:S03]  /*1e20*/  FADD.FTZ R39, R60, R12 ;  /* 0x0000000c3c277221 */ /* 0x000fc60000010000 */
[----:B------:R-:W-:Y:S01]  /*1e30*/  FFMA.FTZ R38, R11, R14, R38 ;  /* 0x0000000e0b267223 */ /* 0x000fe20000010026 */
[----:B------:R-:W-:-:S03]  /*1e40*/  FADD.FTZ R39, R39, R14 ;  /* 0x0000000e27277221 */ /* 0x000fc60000010000 */
[----:B------:R-:W-:Y:S01]  /*1e50*/  FFMA.FTZ R38, R47, R37, R38 ;  /* 0x000000252f267223 */ /* 0x000fe20000010026 */
[----:B------:R-:W-:-:S05]  /*1e60*/  FADD.FTZ R39, R39, R37 ;  /* 0x0000002527277221 */ /* 0x000fca0000010000 */
[----:B------:R2:W-:Y:S04]  /*1e70*/  STS.64 [R43], R38 ;  /* 0x000000262b007388 */ /* 0x0005e80000000a00 */
[----:B------:R-:W-:Y:S01]  /*1e80*/  STS.64 [R44], R40 ;  /* 0x000000282c007388 */ /* 0x000fe20000000a00 */
[----:B-1----:R-:W-:Y:S02]  /*1e90*/  LEA.HI R54, R61, R59, RZ, 0x4 ;  /* 0x0000003b3d367211 */ /* 0x002fe400078f20ff */
[----:B------:R-:W-:Y:S02]  /*1ea0*/  LOP3.LUT R58, R57, 0xfffffffc, RZ, 0xc0, !PT ;  /* 0xfffffffc393a7812 */ /* 0x000fe400078ec0ff */
[----:B------:R-:W-:-:S03]  /*1eb0*/  SHF.R.U32.HI R57, RZ, 0x4, R54 ;  /* 0x00000004ff397819 */ /* 0x000fc60000011636 */
[----:B------:R-:W-:Y:S01]  /*1ec0*/  IMAD.IADD R54, R59, 0x1, -R58 ;  /* 0x000000013b367824 */ /* 0x000fe200078e0a3a */
[----:B------:R-:W-:-:S04]  /*1ed0*/  LEA R53, R42, UR10, 0x5 ;  /* 0x0000000a2a357c11 */ /* 0x000fc8000f8e28ff */
[----:B------:R-:W-:Y:S02]  /*1ee0*/  LOP3.LUT R56, R54, 0x3, R57, 0x78, !PT ;  /* 0x0000000336387812 */ /* 0x000fe400078e7839 */
[----:B------:R-:W-:Y:S02]  /*1ef0*/  SHF.R.U32.HI R57, RZ, 0x2, R45 ;  /* 0x00000002ff397819 */ /* 0x000fe4000001162d */
[----:B------:R-:W-:Y:S02]  /*1f00*/  SHF.R.U32.HI R55, RZ, 0x2, R55 ;  /* 0x00000002ff377819 */ /* 0x000fe40000011637 */
[----:B------:R-:W-:Y:S01]  /*1f10*/  LEA R45, R56, R53, 0x3 ;  /* 0x00000035382d7211 */ /* 0x000fe200078e18ff */
[----:B------:R-:W-:Y:S01]  /*1f20*/  BAR.SYNC.DEFER_BLOCKING 0x0 ;  /* 0x0000000000007b1d */ /* 0x000fe20000010000 */
[C---:B------:R-:W-:Y:S02]  /*1f30*/  LOP3.LUT R56, R54.reuse, 0x3, R57, 0x78, !PT ;  /* 0x0000000336387812 */ /* 0x040fe400078e7839 */
[----:B------:R-:W-:-:S02]  /*1f40*/  LOP3.LUT R58, R54, 0x3, R55, 0x78, !PT ;  /* 0x00000003363a7812 */ /* 0x000fc400078e7837 */
[-C--:B------:R-:W-:Y:S02]  /*1f50*/  LEA R55, R56, R53.reuse, 0x3 ;  /* 0x0000003538377211 */ /* 0x080fe400078e18ff */
[----:B------:R-:W-:Y:S01]  /*1f60*/  LEA R56, R58, R53, 0x3 ;  /* 0x000000353a387211 */ /* 0x000fe200078e18ff */
[----:B------:R-:W1:Y:S04]  /*1f70*/  LDS.64 R44, [R45] ;  /* 0x000000002d2c7984 */ /* 0x000e680000000a00 */
[----:B------:R3:W4:Y:S04]  /*1f80*/  LDS.64 R38, [R55+0xa00] ;  /* 0x000a000037267984 */ /* 0x0007280000000a00 */
[----:B------:R-:W0:Y:S01]  /*1f90*/  LDS.64 R40, [R56+0x1400] ;  /* 0x0014000038287984 */ /* 0x000e220000000a00 */
[----:B------:R-:W-:Y:S01]  /*1fa0*/  USHF.R.U64 UR17, UR8, 0x2, UR4 ;  /* 0x0000000208117899 */ /* 0x000fe20008001204 */
[----:B--2---:R-:W-:-:S03]  /*1fb0*/  IADD3 R43, R42, 0xf0, RZ ;  /* 0x000000f02a2b7810 */ /* 0x004fc60007ffe0ff */
[----:B------:R-:W-:Y:S01]  /*1fc0*/  USHF.L.U32 UR10, UR17, 0x6, URZ ;  /* 0x00000006110a7899 */ /* 0x000fe2000800063f */
[----:B------:R-:W-:Y:S01]  /*1fd0*/  SHF.R.S32.HI R58, RZ, 0x1f, R43 ;  /* 0x0000001fff3a7819 */ /* 0x000fe2000001142b */
[----:B------:R-:W-:Y:S01]  /*1fe0*/  USHF.R.U32.HI UR11, URZ, 0x2, UR4 ;  /* 0x000000023f0b7899 */ /* 0x000fe20008011604 */
[C---:B------:R-:W-:Y:S01]  /*1ff0*/  IADD3 R42, P0, R59.reuse, UR12, RZ ;  /* 0x0000000c3b2a7c10 */ /* 0x040fe2000ff1e0ff */
[----:B------:R-:W-:Y:S01]  /*2000*/  ULOP3.LUT UR10, UR10, 0x3f, UR21, 0xf8, !UPT ;  /* 0x0000003f0a0a7892 */ /* 0x000fe2000f8ef815 */
[----:B------:R-:W-:Y:S01]  /*2010*/  LEA.HI R58, R58, R43, RZ, 0x2 ;  /* 0x0000002b3a3a7211 */ /* 0x000fe200078f10ff */
[----:B------:R-:W-:Y:S01]  /*2020*/  USHF.L.U64.HI UR11, UR17, 0x6, UR11 ;  /* 0x00000006110b7899 */ /* 0x000fe2000801020b */
[C---:B------:R-:W-:Y:S02]  /*2030*/  LEA.HI.X.SX32 R43, R59.reuse, RZ, 0x1, P0 ;  /* 0x000000ff3b2b7211 */ /* 0x040fe400000f0eff */
[----:B------:R-:W-:Y:S01]  /*2040*/  ISETP.GT.U32.AND P0, PT, R59, 0xf, PT ;  /* 0x0000000f3b00780c */ /* 0x000fe20003f04070 */
[----:B------:R-:W-:Y:S01]  /*2050*/  IMAD.U32 R57, RZ, RZ, UR10 ;  /* 0x0000000aff397e24 */ /* 0x000fe2000f8e00ff */
[----:B---3--:R-:W-:Y:S01]  /*2060*/  SHF.R.U32.HI R55, RZ, 0x2, R58 ;  /* 0x00000002ff377819 */ /* 0x008fe2000001163a */
[----:B------:R-:W-:-:S02]  /*2070*/  UIMAD UR11, UR11, 0x500, URZ ;  /* 0x000005000b0b78a4 */ /* 0x000fc4000f8e023f */
[----:B------:R-:W-:Y:S01]  /*2080*/  IMAD.WIDE.U32 R42, R57, 0x500, R42 ;  /* 0x00000500392a7825 */ /* 0x000fe200078e002a */
[----:B------:R-:W-:-:S04]  /*2090*/  LOP3.LUT R54, R54, 0x3, R55, 0x78, !PT ;  /* 0x0000000336367812 */ /* 0x000fc800078e7837 */
[----:B------:R-:W-:Y:S01]  /*20a0*/  IADD3 R43, R43, UR11, RZ ;  /* 0x0000000b2b2b7c10 */ /* 0x000fe2000fffe0ff */
[----:B------:R-:W-:Y:S01]  /*20b0*/  BSSY B0, `(.L_x_583) ;  /* 0x00000da000007945 */ /* 0x000fe20003800000 */
[----:B-1----:R-:W-:Y:S01]  /*20c0*/  FADD.FTZ R55, RZ, R44 ;  /* 0x0000002cff377221 */ /* 0x002fe20000010000 */
[----:B------:R-:W-:Y:S01]  /*20d0*/  FADD.FTZ R45, RZ, R45 ;  /* 0x0000002dff2d7221 */ /* 0x000fe20000010000 */
[C---:B------:R-:W-:Y:S02]  /*20e0*/  LEA R44, P1, R42.reuse, UR18, 0x3 ;  /* 0x000000122a2c7c11 */ /* 0x040fe4000f8218ff */
[----:B----4-:R-:W-:Y:S01]  /*20f0*/  FADD.FTZ R55, R55, R38 ;  /* 0x0000002637377221 */ /* 0x010fe20000010000 */
[----:B------:R-:W-:Y:S01]  /*2100*/  FADD.FTZ R39, R45, R39 ;  /* 0x000000272d277221 */ /* 0x000fe20000010000 */
[----:B------:R-:W-:Y:S02]  /*2110*/  LEA.HI.X R45, R42, UR19, R43, 0x3, P1 ;  /* 0x000000132a2d7c11 */ /* 0x000fe400088f1c2b */
[----:B------:R-:W-:Y:S01]  /*2120*/  LEA R53, R54, R53, 0x3 ;  /* 0x0000003536357211 */ /* 0x000fe200078e18ff */
[----:B0-----:R-:W-:Y:S01]  /*2130*/  FADD.FTZ R55, R55, R40 ;  /* 0x0000002837377221 */ /* 0x001fe20000010000 */
[----:B------:R-:W-:Y:S01]  /*2140*/  FADD.FTZ R54, R39, R41 ;  /* 0x0000002927367221 */ /* 0x000fe20000010000 */
[----:B------:R-:W-:Y:S01]  /*2150*/  CS2R R40, SRZ ;  /* 0x0000000000287805 */ /* 0x000fe2000001ff00 */
[----:B------:R-:W-:Y:S06]  /*2160*/  @P0 BRA `(.L_x_584) ;  /* 0x0000000c00380947 */ /* 0x000fec0003800000 */
[----:B------:R-:W-:Y:S01]  /*2170*/  USHF.L.U32 UR10, UR8, 0x2, URZ ;  /* 0x00000002080a7899 */ /* 0x000fe2000800063f */
[----:B------:R-:W-:Y:S02]  /*2180*/  MOV R39, 0x50 ;  /* 0x0000005000277802 */ /* 0x000fe40000000f00 */
[----:B------:R-:W-:Y:S01]  /*2190*/  SHF.L.U32 R43, R59, 0x3, RZ ;  /* 0x000000033b2b7819 */ /* 0x000fe200000006ff */
[----:B------:R-:W-:-:S03]  /*21a0*/  ULOP3.LUT UR10, UR10, 0xc, URZ, 0xc0, !UPT ;  /* 0x0000000c0a0a7892 */ /* 0x000fc6000f8ec03f */
[----:B------:R-:W-:-:S03]  /*21b0*/  LOP3.LUT R43, R43, 0x18, RZ, 0xc0, !PT ;  /* 0x000000182b2b7812 */ /* 0x000fc600078ec0ff */
[----:B------:R-:W-:-:S05]  /*21c0*/  LEA.HI R42, R59, UR10, RZ, 0x1e ;  /* 0x0000000a3b2a7c11 */ /* 0x000fca000f8ff0ff */
[----:B------:R-:W-:-:S05]  /*21d0*/  IMAD R42, R42, R39, -UR12 ;  /* 0x8000000c2a2a7e24 */ /* 0x000fca000f8e0227 */
[----:B------:R-:W-:-:S04]  /*21e0*/  SHF.R.S32.HI R39, RZ, 0x1f, R42 ;  /* 0x0000001fff277819 */ /* 0x000fc8000001142a */
[----:B------:R-:W-:-:S04]  /*21f0*/  LEA.HI R39, R39, R42, RZ, 0x2 ;  /* 0x0000002a27277211 */ /* 0x000fc800078f10ff */
[----:B------:R-:W-:Y:S02]  /*2200*/  SHF.R.S32.HI R38, RZ, 0x2, R39 ;  /* 0x00000002ff267819 */ /* 0x000fe40000011427 */
[----:B------:R-:W-:-:S05]  /*2210*/  MOV R39, 0x28 ;  /* 0x0000002800277802 */ /* 0x000fca0000000f00 */
[----:B------:R-:W-:Y:S02]  /*2220*/  IMAD R38, R38, R39, UR9 ;  /* 0x0000000926267e24 */ /* 0x000fe4000f8e0227 */
[----:B------:R-:W-:-:S03]  /*2230*/  VIADD R39, R42, 0x4 ;  /* 0x000000042a277836 */ /* 0x000fc60000000000 */
[----:B------:R-:W-:Y:S02]  /*2240*/  IADD3 R38, R38, R43, RZ ;  /* 0x0000002b26267210 */ /* 0x000fe40007ffe0ff */
        /* <DEDUP_REMOVED lines=9> */
[----:B------:R-:W-:Y:S01]  /*22e0*/  FADD.FTZ R56, RZ, R39 ;  /* 0x00000027ff387221 */ /* 0x000fe20000010000 */
[----:B------:R-:W-:Y:S02]  /*22f0*/  VIADD R39, R42, 0x8 ;  /* 0x000000082a277836 */ /* 0x000fe40000000000 */
[----:B-1----:R-:W-:Y:S01]  /*2300*/  FADD.FTZ R57, R57, R40 ;  /* 0x0000002839397221 */ /* 0x002fe20000010000 */
[----:B------:R-:W-:Y:S02]  /*2310*/  FADD.FTZ R40, R56, R41 ;  /* 0x0000002938287221 */ /* 0x000fe40000010000 */
[----:B------:R-:W-:-:S04]  /*2320*/  SHF.R.S32.HI R56, RZ, 0x1f, R39 ;  /* 0x0000001fff387819 */ /* 0x000fc80000011427 */
[----:B------:R-:W-:Y:S02]  /*2330*/  LEA.HI R56, R56, R39, RZ, 0x2 ;  /* 0x0000002738387211 */ /* 0x000fe400078f10ff */
[----:B------:R-:W-:Y:S02]  /*2340*/  MOV R39, 0x28 ;  /* 0x0000002800277802 */ /* 0x000fe40000000f00 */
[----:B------:R-:W-:-:S05]  /*2350*/  SHF.R.S32.HI R56, RZ, 0x2, R56 ;  /* 0x00000002ff387819 */ /* 0x000fca0000011438 */
[----:B------:R-:W-:-:S05]  /*2360*/  IMAD R56, R56, R39, UR9 ;  /* 0x0000000938387e24 */ /* 0x000fca000f8e0227 */
[----:B------:R-:W-:-:S05]  /*2370*/  IADD3 R56, R43, R56, RZ ;  /* 0x000000382b387210 */ /* 0x000fca0007ffe0ff */
        /* <DEDUP_REMOVED lines=9> */
[----:B------:R-:W-:-:S05]  /*2410*/  IMAD.IADD R57, R43, 0x1, R38 ;  /* 0x000000012b397824 */ /* 0x000fca00078e0226 */
        /* <DEDUP_REMOVED lines=32> */
[----:B------:R-:W-:Y:S02]  /*2620*/  VIADD R38, R42, 0x1c ;  /* 0x0000001c2a267836 */ /* 0x000fe40000000000 */
        /* <DEDUP_REMOVED lines=130> */
.L_x_584:
[----:B------:R-:W-:Y:S05]  /*2e50*/  BSYNC B0 ;  /* 0x0000000000007941 */ /* 0x000fea0003800000 */
.L_x_583:
[----:B------:R-:W-:Y:S01]  /*2e60*/  LDS.64 R38, [R53+0x1e00] ;  /* 0x001e000035267984 */ /* 0x000fe20000000a00 */
[----:B------:R-:W-:Y:S01]  /*2e70*/  LOP3.LUT P0, RZ, R59, 0xfffffff3, RZ, 0xc0, !PT ;  /* 0xfffffff33bff7812 */ /* 0x000fe2000780c0ff */
[----:B------:R-:W-:Y:S02]  /*2e80*/  BSSY B0, `(.L_x_585) ;  /* 0x000001b000007945 */ /* 0x000fe40003800000 */
[----:B------:R-:W0:Y:S04]  /*2e90*/  SHFL.BFLY PT, R42, R41, 0x2, 0x1f ;  /* 0x0c401f00292a7f89 */ /* 0x000e2800000e0000 */
[----:B------:R-:W1:Y:S01]  /*2ea0*/  SHFL.BFLY PT, R43, R40, 0x2, 0x1f ;  /* 0x0c401f00282b7f89 */ /* 0x000e6200000e0000 */
[--C-:B0-----:R-:W-:Y:S01]  /*2eb0*/  FADD.FTZ R53, R42, R41.reuse ;  /* 0x000000292a357221 */ /* 0x101fe20000010000 */
[----:B------:R-:W-:Y:S01]  /*2ec0*/  PRMT R41, R34, 0x7632, R41 ;  /* 0x0000763222297816 */ /* 0x000fe20000000029 */
[----:B-1----:R-:W-:-:S03]  /*2ed0*/  FADD.FTZ R42, R43, R40 ;  /* 0x000000282b2a7221 */ /* 0x002fc60000010000 */
[----:B------:R-:W0:Y:S01]  /*2ee0*/  SHFL.BFLY PT, R56, R53, 0x1, 0x1f ;  /* 0x0c201f0035387f89 */ /* 0x000e2200000e0000 */
[----:B------:R-:W-:-:S03]  /*2ef0*/  PRMT R40, R35, 0x7632, R40 ;  /* 0x0000763223287816 */ /* 0x000fc60000000028 */
[----:B------:R-:W1:Y:S01]  /*2f00*/  SHFL.BFLY PT, R43, R42, 0x1, 0x1f ;  /* 0x0c201f002a2b7f89 */ /* 0x000e6200000e0000 */
[----:B------:R-:W-:Y:S01]  /*2f10*/  FADD.FTZ R39, R54, R39 ;  /* 0x0000002736277221 */ /* 0x000fe20000010000 */
[----:B------:R-:W-:-:S05]  /*2f20*/  FADD.FTZ R38, R55, R38 ;  /* 0x0000002637267221 */ /* 0x000fca0000010000 */
[----:B------:R2:W-:Y:S01]  /*2f30*/  STG.E.64 desc[UR14][R44.64+0x5000], R38 ;  /* 0x005000262c007986 */ /* 0x0005e2000c101b0e */
[----:B0-----:R-:W-:Y:S01]  /*2f40*/  FADD.FTZ R34, R53, R56 ;  /* 0x0000003835227221 */ /* 0x001fe20000010000 */
[----:B-1----:R-:W-:Y:S01]  /*2f50*/  FADD.FTZ R35, R42, R43 ;  /* 0x0000002b2a237221 */ /* 0x002fe20000010000 */
[----:B--2---:R-:W-:Y:S06]  /*2f60*/  @P0 BRA `(.L_x_586) ;  /* 0x0000000000300947 */ /* 0x004fec0003800000 */
[----:B------:R-:W0:Y:S01]  /*2f70*/  LDC.64 R38, c[0x0][0x260] ;  /* 0x00009800ff267b82 */ /* 0x000e220000000a00 */
[----:B------:R-:W-:Y:S01]  /*2f80*/  SHF.R.U32.HI R42, RZ, 0x2, R59 ;  /* 0x00000002ff2a7819 */ /* 0x000fe2000001163b */
[----:B------:R-:W-:Y:S01]  /*2f90*/  ULDC UR10, c[0x0][0x10] ;  /* 0x00000400000a7ab9 */ /* 0x000fe20000000800 */
[----:B------:R-:W-:Y:S01]  /*2fa0*/  IMAD.U32 R43, RZ, RZ, UR21 ;  /* 0x00000015ff2b7e24 */ /* 0x000fe2000f8e00ff */
[----:B------:R-:W-:Y:S01]  /*2fb0*/  UIMAD UR10, UR10, UR5, UR6 ;  /* 0x000000050a0a72a4 */ /* 0x000fe2000f8e0206 */
[----:B------:R-:W-:-:S04]  /*2fc0*/  SHF.L.U32 R42, R42, 0x6, RZ ;  /* 0x000000062a2a7819 */ /* 0x000fc800000006ff */
[----:B------:R-:W-:Y:S02]  /*2fd0*/  LOP3.LUT R42, R42, 0xffffffc0, R43, 0xe2, !PT ;  /* 0xffffffc02a2a7812 */ /* 0x000fe400078ee22b */
[----:B------:R-:W-:-:S04]  /*2fe0*/  MOV R43, UR10 ;  /* 0x0000000a002b7c02 */ /* 0x000fc80008000f00 */
[----:B------:R-:W-:-:S04]  /*2ff0*/  LEA R42, R43, R42, 0x8 ;  /* 0x0000002a2b2a7211 */ /* 0x000fc800078e40ff */
[----:B------:R-:W-:-:S05]  /*3000*/  SHF.L.U32 R43, R42, 0x1, RZ ;  /* 0x000000012a2b7819 */ /* 0x000fca00000006ff */
[----:B0-----:R-:W-:-:S05]  /*3010*/  IMAD.WIDE.U32 R38, R43, 0x4, R38 ;  /* 0x000000042b267825 */ /* 0x001fca00078e0026 */
[----:B------:R0:W-:Y:S02]  /*3020*/  STG.E.64 desc[UR14][R38.64], R34 ;  /* 0x0000002226007986 */ /* 0x0001e4000c101b0e */
.L_x_586:
[----:B------:R-:W-:Y:S05]  /*3030*/  BSYNC B0 ;  /* 0x0000000000007941 */ /* 0x000fea0003800000 */
.L_x_585:
[----:B------:R-:W-:Y:S01]  /*3040*/  UIADD3 UR11, UP0, UR8, 0x5, URZ ;  /* 0x00000005080b7890 */ /* 0x000fe2000ff1e03f */
[----:B------:R-:W-:Y:S02]  /*3050*/  PRMT R20, R18, 0x7632, R20 ;  /* 0x0000763212147816 */ /* 0x000fe40000000014 */
[----:B------:R-:W-:Y:S01]  /*3060*/  PRMT R21, R19, 0x7632, R21 ;  /* 0x0000763213157816 */ /* 0x000fe20000000015 */
[----:B------:R-:W-:Y:S01]  /*3070*/  UIADD3.X UR12, URZ, UR4, URZ, UP0, !UPT ;  /* 0x000000043f0c7290 */ /* 0x000fe200087fe43f */
[----:B0-----:R-:W-:Y:S01]  /*3080*/  PRMT R34, R33, 0x7632, R34 ;  /* 0x0000763221227816 */ /* 0x001fe20000000022 */
        /* <DEDUP_REMOVED lines=17> */
[----:B------:R-:W-:Y:S01]  /*31a0*/  PRMT R23, R17, 0x7632, R23 ;  /* 0x0000763211177816 */ /* 0x000fe20000000017 */
[----:B------:R-:W-:Y:S06]  /*31b0*/  @P0 BRA `(.L_x_587) ;  /* 0x0000000000580947 */ /* 0x000fec0003800000 */
[----:B------:R-:W-:Y:S01]  /*31c0*/  BAR.SYNC.DEFER_BLOCKING 0x0 ;  /* 0x0000000000007b1d */ /* 0x000fe20000010000 */
[----:B------:R-:W-:-:S13]  /*31d0*/  ISETP.NE.AND P0, PT, R59, RZ, PT ;  /* 0x000000ff3b00720c */ /* 0x000fda0003f05270 */
[----:B------:R-:W-:Y:S05]  /*31e0*/  @P0 BRA `(.L_x_588) ;  /* 0x0000000000400947 */ /* 0x000fea0003800000 */
[----:B------:R-:W0:Y:S01]  /*31f0*/  LDC.64 R16, c[0x0][0x268] ;  /* 0x00009a00ff107b82 */ /* 0x000e220000000a00 */
[----:B------:R-:W-:Y:S01]  /*3200*/  IMAD.MOV.U32 R19, RZ, RZ, 0x7fffffc1 ;  /* 0x7fffffc1ff137424 */ /* 0x000fe200078e00ff */
[----:B------:R-:W-:Y:S02]  /*3210*/  MOV R43, UR6 ;  /* 0x00000006002b7c02 */ /* 0x000fe40008000f00 */
[----:B------:R-:W-:-:S04]  /*3220*/  ISETP.NE.AND P0, PT, RZ, UR21, PT ;  /* 0x00000015ff007c0c */ /* 0x000fc8000bf05270 */
[----:B------:R-:W-:Y:S01]  /*3230*/  SEL R19, R19, 0x1, !P0 ;  /* 0x0000000113137807 */ /* 0x000fe20004000000 */
[----:B0-----:R-:W-:Y:S01]  /*3240*/  IMAD.WIDE.U32 R16, R43, 0x4, R16 ;  /* 0x000000042b107825 */ /* 0x001fe200078e0010 */
[----:B------:R-:W-:Y:S06]  /*3250*/  MEMBAR.ALL.GPU ;  /* 0x0000000000007992 */ /* 0x000fec000000a000 */
[----:B------:R-:W-:-:S00]  /*3260*/  ERRBAR ;  /* 0x00000000000079ab */ /* 0x000fc00000000000 */
[----:B------:R-:W-:Y:S06]  /*3270*/  CGAERRBAR ;  /* 0x00000000000075ab */ /* 0x000fec0000000000 */
[----:B------:R0:W5:Y:S02]  /*3280*/  ATOM.E.ADD.STRONG.GPU PT, R19, desc[UR14][R16.64], R19 ;  /* 0x000000131013798a */ /* 0x00016400081ee1ce */
.L_x_589:
[----:B------:R-:W2:Y:S04]  /*3290*/  LD.E.STRONG.GPU R18, desc[UR14][R16.64] ;  /* 0x0000000e10127980 */ /* 0x000ea8000c10f900 */
[----:B--2---:R-:W-:Y:S01]  /*32a0*/  CCTL.IVALL ;  /* 0x00000000ff00798f */ /* 0x004fe20002000000 */
[----:B------:R-:W-:Y:S05]  /*32b0*/  YIELD ;  /* 0x0000000000007946 */ /* 0x000fea0003800000 */
[----:B-----5:R-:W-:-:S04]  /*32c0*/  LOP3.LUT R18, R18, R19, RZ, 0x3c, !PT ;  /* 0x0000001312127212 */ /* 0x020fc800078e3cff */
[----:B------:R-:W-:-:S13]  /*32d0*/  ISETP.GT.AND P0, PT, R18, -0x1, PT ;  /* 0xffffffff1200780c */ /* 0x000fda0003f04270 */
[----:B------:R-:W-:Y:S05]  /*32e0*/  @P0 BRA `(.L_x_589) ;  /* 0xfffffffc00e80947 */ /* 0x000fea000383ffff */
.L_x_588:
[----:B------:R-:W-:Y:S05]  /*32f0*/  WARPSYNC.ALL ;  /* 0x0000000000007948 */ /* 0x000fea0003800000 */
[----:B------:R-:W-:Y:S06]  /*3300*/  BAR.SYNC.DEFER_BLOCKING 0x0 ;  /* 0x0000000000007b1d */ /* 0x000fec0000010000 */
[----:B------:R-:W-:Y:S05]  /*3310*/  BRA `(.L_x_590) ;  /* 0x0000000000647947 */ /* 0x000fea0003800000 */
.L_x_587:
        /* <DEDUP_REMOVED lines=12> */
[----:B------:R-:W-:Y:S01]  /*33e0*/  MOV R17, UR19 ;  /* 0x0000001300117c02 */ /* 0x000fe20008000f00 */
[----:B------:R-:W-:Y:S06]  /*33f0*/  MEMBAR.ALL.GPU ;  /* 0x0000000000007992 */ /* 0x000fec000000a000 */
[----:B------:R-:W-:-:S00]  /*3400*/  ERRBAR ;  /* 0x00000000000079ab */ /* 0x000fc00000000000 */
[----:B------:R-:W-:Y:S06]  /*3410*/  CGAERRBAR ;  /* 0x00000000000075ab */ /* 0x000fec0000000000 */
[----:B------:R0:W5:Y:S02]  /*3420*/  ATOM.E.ADD.STRONG.GPU PT, R19, desc[UR14][R16.64], R19 ;  /* 0x000000131013798a */ /* 0x00016400081ee1ce */
.L_x_592:
[----:B------:R-:W2:Y:S04]  /*3430*/  LD.E.STRONG.GPU R18, desc[UR14][R16.64] ;  /* 0x0000000e10127980 */ /* 0x000ea8000c10f900 */
[----:B--2---:R-:W-:Y:S01]  /*3440*/  CCTL.IVALL ;  /* 0x00000000ff00798f */ /* 0x004fe20002000000 */
[----:B------:R-:W-:Y:S05]  /*3450*/  YIELD ;  /* 0x0000000000007946 */ /* 0x000fea0003800000 */
[----:B-----5:R-:W-:-:S04]  /*3460*/  LOP3.LUT R18, R18, R19, RZ, 0x3c, !PT ;  /* 0x0000001312127212 */ /* 0x020fc800078e3cff */
[----:B------:R-:W-:-:S13]  /*3470*/  ISETP.GT.AND P0, PT, R18, -0x1, PT ;  /* 0xffffffff1200780c */ /* 0x000fda0003f04270 */
[----:B------:R-:W-:Y:S05]  /*3480*/  @P0 BRA `(.L_x_592) ;  /* 0xfffffffc00e80947 */ /* 0x000fea000383ffff */
.L_x_591:
[----:B------:R-:W-:Y:S05]  /*3490*/  WARPSYNC.ALL ;  /* 0x0000000000007948 */ /* 0x000fea0003800000 */
[----:B------:R-:W-:Y:S06]  /*34a0*/  BAR.SYNC.DEFER_BLOCKING 0x0 ;  /* 0x0000000000007b1d */ /* 0x000fec0000010000 */
.L_x_590:
[----:B------:R-:W1:Y:S01]  /*34b0*/  S2R R57, SR_TID.X ;  /* 0x0000000000397919 */ /* 0x000e620000002100 */
[----:B------:R-:W-:Y:S01]  /*34c0*/  MOV R19, UR5 ;  /* 0x0000000500137c02 */ /* 0x000fe20008000f00 */
[----:B0-----:R-:W0:Y:S01]  /*34d0*/  S2R R16, SR_TID.X ;  /* 0x0000000000107919 */ /* 0x001e220000002100 */
[----:B------:R-:W-:Y:S02]  /*34e0*/  SHF.L.U32 R35, R35, 0x10, RZ ;  /* 0x0000001023237819 */ /* 0x000fe400000006ff */
[----:B------:R-:W-:Y:S01]  /*34f0*/  SHF.L.U32 R41, R41, 0x10, RZ ;  /* 0x0000001029297819 */ /* 0x000fe200000006ff */
[----:B------:R-:W-:Y:S01]  /*3500*/  UIADD3 UR10, UR13, 0x3480, URZ ;  /* 0x000034800d0a7890 */ /* 0x000fe2000fffe03f */
[----:B------:R-:W-:Y:S01]  /*3510*/  SHF.L.U32 R38, R38, 0x10, RZ ;  /* 0x0000001026267819 */ /* 0x000fe200000006ff */
[----:B------:R-:W2:Y:S01]  /*3520*/  LDL.LU R58, [R1+0x8] ;  /* 0x00000800013a7983 */ /* 0x000ea20000300800 */
[----:B-1----:R-:W-:Y:S01]  /*3530*/  ISETP.GT.U32.AND P0, PT, R57, 0x7f, PT ;  /* 0x0000007f3900780c */ /* 0x002fe20003f04070 */
[----:B0-----:R-:W-:Y:S01]  /*3540*/  IMAD.SHL.U32 R42, R16, 0x2, RZ ;  /* 0x00000002102a7824 */ /* 0x001fe200078e00ff */
[----:B------:R-:W-:Y:S01]  /*3550*/  SHF.L.U32 R55, R32, 0x10, RZ ;  /* 0x0000001020377819 */ /* 0x000fe200000006ff */
[----:B------:R-:W-:-:S02]  /*3560*/  ULEA UR10, UR16, UR10, 0x18 ;  /* 0x0000000a100a7291 */ /* 0x000fc4000f8ec03f */
[----:B------:R-:W-:Y:S01]  /*3570*/  USHF.R.U64 UR17, UR8, 0x2, UR4 ;  /* 0x0000000208117899 */ /* 0x000fe20008001204 */
[----:B------:R-:W-:Y:S01]  /*3580*/  SHF.L.U32 R31, R31, 0x10, RZ ;  /* 0x000000101f1f7819 */ /* 0x000fe200000006ff */
[----:B------:R-:W-:Y:S01]  /*3590*/  USHF.L.U32 UR13, UR21, 0x4, URZ ;  /* 0x00000004150d7899 */ /* 0x000fe2000800063f */
[----:B------:R-:W-:Y:S01]  /*35a0*/  IMAD.U32 R29, R29, 0x10000, RZ ;  /* 0x000100001d1d7824 */ /* 0x000fe200078e00ff */
[----:B------:R-:W-:-:S04]  /*35b0*/  SHF.L.U32 R26, R26, 0x10, RZ ;  /* 0x000000101a1a7819 */ /* 0x000fc800000006ff */
[----:B------:R-:W0:Y:S01]  /*35c0*/  @!P0 LDC R18, c[0x0][0x10] ;  /* 0x00000400ff128b82 */ /* 0x000e220000000800 */
[----:B------:R-:W-:Y:S01]  /*35d0*/  @!P0 LOP3.LUT R43, R57, 0x1f, RZ, 0xc0, !PT ;  /* 0x0000001f392b8812 */ /* 0x000fe200078ec0ff */
[----:B------:R-:W3:Y:S06]  /*35e0*/  LDL.LU R59, [R1] ;  /* 0x00000000013b7983 */ /* 0x000eec0000300800 */
[----:B------:R-:W1:Y:S01]  /*35f0*/  @!P0 LDC.64 R16, c[0x0][0x260] ;  /* 0x00009800ff108b82 */ /* 0x000e620000000a00 */
[----:B0-----:R-:W-:Y:S01]  /*3600*/  @!P0 IMAD R18, R18, R19, UR6 ;  /* 0x0000000612128e24 */ /* 0x001fe2000f8e0213 */
[----:B------:R-:W-:-:S04]  /*3610*/  @!P0 LOP3.LUT R19, R42, 0x7fffffc0, RZ, 0xc0, !PT ;  /* 0x7fffffc02a138812 */ /* 0x000fc800078ec0ff */
[----:B------:R-:W-:-:S04]  /*3620*/  @!P0 LEA R18, R18, R19, 0x8 ;  /* 0x0000001312128211 */ /* 0x000fc800078e40ff */
[----:B------:R-:W-:-:S04]  /*3630*/  @!P0 IADD3 R18, R18, R43, RZ ;  /* 0x0000002b12128210 */ /* 0x000fc80007ffe0ff */
[----:B------:R-:W-:-:S05]  /*3640*/  @!P0 SHF.L.U32 R19, R18, 0x1, RZ ;  /* 0x0000000112138819 */ /* 0x000fca00000006ff */
[C---:B------:R-:W-:Y:S02]  /*3650*/  @!P0 VIADD R43, R19.reuse, 0x40 ;  /* 0x00000040132b8836 */ /* 0x040fe40000000000 */
[----:B-1----:R-:W-:-:S04]  /*3660*/  @!P0 IMAD.WIDE.U32 R18, R19, 0x4, R16 ;  /* 0x0000000413128825 */ /* 0x002fc800078e0010 */
[----:B------:R-:W-:Y:S02]  /*3670*/  @!P0 IMAD.WIDE.U32 R16, R43, 0x4, R16 ;  /* 0x000000042b108825 */ /* 0x000fe400078e0010 */
[----:B------:R-:W4:Y:S04]  /*3680*/  @!P0 LDG.E.64 R18, desc[UR14][R18.64] ;  /* 0x0000000e12128981 */ /* 0x000f28000c1e1b00 */
[----:B------:R-:W2:Y:S01]  /*3690*/  @!P0 LDG.E.64 R16, desc[UR14][R16.64] ;  /* 0x0000000e10108981 */ /* 0x000ea2000c1e1b00 */
[----:B------:R-:W-:Y:S01]  /*36a0*/  CS2R R42, SRZ ;  /* 0x00000000002a7805 */ /* 0x000fe2000001ff00 */
[----:B------:R-:W-:Y:S01]  /*36b0*/  FADD.FTZ R55, -R36, R55 ;  /* 0x0000003724377221 */ /* 0x000fe20000010100 */
[----:B------:R-:W-:Y:S02]  /*36c0*/  ULOP3.LUT UR16, UR8, 0x3, URZ, 0xc0, !UPT ;  /* 0x0000000308107892 */ /* 0x000fe4000f8ec03f */
[----:B------:R-:W-:-:S02]  /*36d0*/  ULOP3.LUT UR13, UR13, 0x3f0, URZ, 0xc0, !UPT ;  /* 0x000003f00d0d7892 */ /* 0x000fc4000f8ec03f */
[----:B------:R-:W-:Y:S02]  /*36e0*/  UIMAD UR16, UR16, 0x140, URZ ;  /* 0x00000140101078a4 */ /* 0x000fe4000f8e023f */
[----:B------:R-:W-:Y:S01]  /*36f0*/  USHF.R.U32.HI UR4, URZ, 0x2, UR4 ;  /* 0x000000023f047899 */ /* 0x000fe20008011604 */
[----:B------:R-:W-:-:S03]  /*3700*/  FADD.FTZ R31, -R36, R31 ;  /* 0x0000001f241f7221 */ /* 0x000fc60000010100 */
[----:B------:R-:W-:Y:S01]  /*3710*/  UIMAD UR4, UR4, 0x140000, URZ ;  /* 0x00140000040478a4 */ /* 0x000fe2000f8e023f */
[----:B------:R-:W-:Y:S01]  /*3720*/  FADD.FTZ R29, -R36, R29 ;  /* 0x0000001d241d7221 */ /* 0x000fe20000010100 */
[----:B----4-:R-:W-:Y:S01]  /*3730*/  @!P0 FADD.FTZ R45, RZ, R18 ;  /* 0x00000012ff2d8221 */ /* 0x010fe20000010000 */
        /* <DEDUP_REMOVED lines=16> */
[----:B------:R-:W0:Y:S01]  /*3840*/  SHFL.BFLY PT, R16, R19, 0x2, 0x1f ;  /* 0x0c401f0013107f89 */ /* 0x000e2200000e0000 */
[----:B------:R-:W-:Y:S02]  /*3850*/  SHF.L.U32 R18, R39, 0x10, RZ ;  /* 0x0000001027127819 */ /* 0x000fe400000006ff */
[----:B------:R-:W-:Y:S01]  /*3860*/  SHF.L.U32 R39, R34, 0x10, RZ ;  /* 0x0000001022277819 */ /* 0x000fe200000006ff */
[----:B------:R-:W1:Y:S01]  /*3870*/  SHFL.BFLY PT, R54, R53, 0x2, 0x1f ;  /* 0x0c401f0035367f89 */ /* 0x000e6200000e0000 */
[----:B0-----:R-:W-:Y:S01]  /*3880*/  FADD.FTZ R42, R19, R16 ;  /* 0x00000010132a7221 */ /* 0x001fe20000010000 */
[----:B------:R-:W-:Y:S01]  /*3890*/  FADD.FTZ R19, -R36, R35 ;  /* 0x0000002324137221 */ /* 0x000fe20000010100 */
[----:B------:R-:W-:Y:S02]  /*38a0*/  IMAD.U32 R35, R40, 0x10000, RZ ;  /* 0x0001000028237824 */ /* 0x000fe400078e00ff */
[C---:B------:R-:W-:Y:S01]  /*38b0*/  FMUL.FTZ R40, R4.reuse, R55 ;  /* 0x0000003704287220 */ /* 0x040fe20000410000 */
[----:B-1----:R-:W-:Y:S01]  /*38c0*/  FADD.FTZ R54, R53, R54 ;  /* 0x0000003635367221 */ /* 0x002fe20000010000 */
[----:B------:R-:W0:Y:S01]  /*38d0*/  SHFL.BFLY PT, R43, R42, 0x1, 0x1f ;  /* 0x0c201f002a2b7f89 */ /* 0x000e2200000e0000 */
[----:B------:R-:W-:Y:S01]  /*38e0*/  FMUL.FTZ R19, R4, R19 ;  /* 0x0000001304137220 */ /* 0x000fe20000410000 */
[----:B------:R-:W-:-:S02]  /*38f0*/  FFMA.FTZ R44, R35, R40, R38 ;  /* 0x00000028232c7223 */ /* 0x000fc40000010026 */
[----:B------:R-:W1:Y:S01]  /*3900*/  SHFL.BFLY PT, R45, R54, 0x1, 0x1f ;  /* 0x0c201f00362d7f89 */ /* 0x000e6200000e0000 */
[----:B0-----:R-:W-:Y:S01]  /*3910*/  FADD.FTZ R16, R42, R43 ;  /* 0x0000002b2a107221 */ /* 0x001fe20000010000 */
[----:B------:R-:W-:Y:S01]  /*3920*/  SHF.L.U32 R43, R33, 0x10, RZ ;  /* 0x00000010212b7819 */ /* 0x000fe200000006ff */
[----:B------:R-:W-:Y:S01]  /*3930*/  FADD.FTZ R33, -R36, R39 ;  /* 0x0000002724217221 */ /* 0x000fe20000010100 */
[----:B------:R-:W-:Y:S01]  /*3940*/  FFMA.FTZ R39, R19, R41, R18 ;  /* 0x0000002913277223 */ /* 0x000fe20000010012 */
[----:B-1----:R-:W-:Y:S01]  /*3950*/  FADD.FTZ R17, R54, R45 ;  /* 0x0000002d36117221 */ /* 0x002fe20000010000 */
[----:B------:R-:W-:Y:S01]  /*3960*/  @!P0 SHF.R.U32.HI R54, RZ, 0x2, R57 ;  /* 0x00000002ff368819 */ /* 0x000fe20000011639 */
[----:B------:R-:W-:Y:S01]  /*3970*/  FMUL.FTZ R34, R4, R33 ;  /* 0x0000002104227220 */ /* 0x000fe20000410000 */
[----:B------:R-:W-:Y:S01]  /*3980*/  FMUL.FTZ R42, R39, -1.4426950216293334961 ;  /* 0xbfb8aa3b272a7820 */ /* 0x000fe20000410000 */
[----:B------:R-:W-:Y:S01]  /*3990*/  FADD.FTZ R43, -R36, R43 ;  /* 0x0000002b242b7221 */ /* 0x000fe20000010100 */
[----:B------:R-:W-:Y:S01]  /*39a0*/  @!P0 LOP3.LUT R54, R54, 0x3ffffff8, RZ, 0xc0, !PT ;  /* 0x3ffffff836368812 */ /* 0x000fe200078ec0ff */
[----:B------:R-:W-:Y:S01]  /*39b0*/  FFMA.FTZ R33, R34, R35, R38 ;  /* 0x0000002322217223 */ /* 0x000fe20000010026 */
[----:B------:R-:W-:Y:S01]  /*39c0*/  @!P0 FMUL.FTZ R17, R17, 1.2207031431898940355e-05 ;  /* 0x374ccccd11118820 */ /* 0x000fe20000410000 */
[----:B------:R-:W-:Y:S01]  /*39d0*/  FMUL.FTZ R32, R4, R43 ;  /* 0x0000002b04207220 */ /* 0x000fe20000410000 */
[----:B------:R-:W0:Y:S01]  /*39e0*/  MUFU.EX2 R42, R42 ;  /* 0x0000002a002a7308 */ /* 0x000e220000000800 */
[----:B------:R-:W-:Y:S01]  /*39f0*/  FMUL.FTZ R53, R33, -1.4426950216293334961 ;  /* 0xbfb8aa3b21357820 */ /* 0x000fe20000410000 */
[----:B------:R-:W-:Y:S01]  /*3a00*/  @!P0 FMUL.FTZ R16, R16, 1.2207031431898940355e-05 ;  /* 0x374ccccd10108820 */ /* 0x000fe20000410000 */
[----:B------:R-:W-:Y:S01]  /*3a10*/  FFMA.FTZ R45, R41, R32, R18 ;  /* 0x00000020292d7223 */ /* 0x000fe20000010012 */
[----:B------:R-:W-:-:S03]  /*3a20*/  FMUL.FTZ R43, R44, -1.4426950216293334961 ;  /* 0xbfb8aa3b2c2b7820 */ /* 0x000fc60000410000 */
[----:B------:R-:W-:Y:S01]  /*3a30*/  FMUL.FTZ R56, R45, -1.4426950216293334961 ;  /* 0xbfb8aa3b2d387820 */ /* 0x000fe20000410000 */
[----:B------:R-:W1:Y:S01]  /*3a40*/  MUFU.EX2 R53, R53 ;  /* 0x0000003500357308 */ /* 0x000e620000000800 */
[----:B------:R2:W-:Y:S07]  /*3a50*/  @!P0 STS.64 [R54+UR10], R16 ;  /* 0x0000001036008988 */ /* 0x0005ee0008000a0a */
[----:B------:R-:W4:Y:S01]  /*3a60*/  MUFU.EX2 R56, R56 ;  /* 0x0000003800387308 */ /* 0x000f220000000800 */
[----:B0-----:R-:W-:-:S07]  /*3a70*/  FADD.FTZ R55, R42, 1 ;  /* 0x3f8000002a377421 */ /* 0x001fce0000010000 */
[----:B--2---:R-:W0:Y:S01]  /*3a80*/  MUFU.RCP R16, R55 ;  /* 0x0000003700107308 */ /* 0x004e220000001000 */
[----:B-1----:R-:W-:-:S07]  /*3a90*/  FADD.FTZ R17, R53, 1 ;  /* 0x3f80000035117421 */ /* 0x002fce0000010000 */
[----:B------:R-:W1:Y:S01]  /*3aa0*/  MUFU.EX2 R43, R43 ;  /* 0x0000002b002b7308 */ /* 0x000e620000000800 */
[----:B----4-:R-:W-:-:S07]  /*3ab0*/  FADD.FTZ R53, R56, 1 ;  /* 0x3f80000038357421 */ /* 0x010fce0000010000 */
[----:B------:R-:W2:Y:S01]  /*3ac0*/  MUFU.RCP R17, R17 ;  /* 0x0000001100117308 */ /* 0x000ea20000001000 */
[----:B0-----:R-:W-:-:S04]  /*3ad0*/  FADD.FTZ R42, -R16, 1 ;  /* 0x3f800000102a7421 */ /* 0x001fc80000010100 */
[----:B------:R-:W-:-:S03]  /*3ae0*/  FFMA.FTZ R39, R39, R42, 1 ;  /* 0x3f80000027277423 */ /* 0x000fc6000001002a */
[----:B------:R-:W0:Y:S01]  /*3af0*/  MUFU.RCP R42, R53 ;  /* 0x00000035002a7308 */ /* 0x000e220000001000 */
[----:B-1----:R-:W-:Y:S01]  /*3b00*/  FADD.FTZ R56, R43, 1 ;  /* 0x3f8000002b387421 */ /* 0x002fe20000010000 */
[----:B------:R-:W-:-:S06]  /*3b10*/  FMUL.FTZ R39, R16, R39 ;  /* 0x0000002710277220 */ /* 0x000fcc0000410000 */
[----:B------:R-:W1:Y:S01]  /*3b20*/  MUFU.RCP R43, R56 ;  /* 0x00000038002b7308 */ /* 0x000e620000001000 */
[----:B--2---:R-:W-:-:S04]  /*3b30*/  FADD.FTZ R54, -R17, 1 ;  /* 0x3f80000011367421 */ /* 0x004fc80000010100 */
[----:B------:R-:W-:-:S04]  /*3b40*/  FFMA.FTZ R54, R33, R54, 1 ;  /* 0x3f80000021367423 */ /* 0x000fc80000010036 */
[----:B------:R-:W-:Y:S01]  /*3b50*/  FMUL.FTZ R33, R17, R54 ;  /* 0x0000003611217220 */ /* 0x000fe20000410000 */
[----:B------:R-:W-:-:S04]  /*3b60*/  IMAD.WIDE.U32 R16, R57, -0x33333333, RZ ;  /* 0xcccccccd39107825 */ /* 0x000fc800078e00ff */
[----:B0-----:R-:W-:Y:S01]  /*3b70*/  FADD.FTZ R16, -R42, 1 ;  /* 0x3f8000002a107421 */ /* 0x001fe20000010100 */
[----:B------:R-:W-:-:S03]  /*3b80*/  SHF.R.U32.HI R17, RZ, 0x6, R17 ;  /* 0x00000006ff117819 */ /* 0x000fc60000011611 */
[----:B------:R-:W-:Y:S01]  /*3b90*/  FFMA.FTZ R45, R45, R16, 1 ;  /* 0x3f8000002d2d7423 */ /* 0x000fe20000010010 */
[----:B-1----:R-:W-:Y:S01]  /*3ba0*/  FADD.FTZ R53, -R43, 1 ;  /* 0x3f8000002b357421 */ /* 0x002fe20000010100 */
[----:B------:R-:W-:-:S03]  /*3bb0*/  IMAD R16, R17, -0x50, R57 ;  /* 0xffffffb011107824 */ /* 0x000fc600078e0239 */
[----:B------:R-:W-:Y:S01]  /*3bc0*/  FFMA.FTZ R44, R44, R53, 1 ;  /* 0x3f8000002c2c7423 */ /* 0x000fe20000010035 */
[----:B------:R-:W-:Y:S01]  /*3bd0*/  VIADD R53, R17, UR13 ;  /* 0x0000000d11357c36 */ /* 0x000fe20008000000 */
[----:B------:R-:W-:-:S03]  /*3be0*/  LEA R16, R16, UR16, 0x2 ;  /* 0x0000001010107c11 */ /* 0x000fc6000f8e10ff */
[----:B------:R-:W-:Y:S01]  /*3bf0*/  IMAD R53, R53, 0x500, RZ ;  /* 0x0000050035357824 */ /* 0x000fe200078e02ff */
[----:B------:R-:W-:Y:S01]  /*3c00*/  MOV R55, UR17 ;  /* 0x0000001100377c02 */ /* 0x000fe20008000f00 */
[----:B------:R-:W-:Y:S01]  /*3c10*/  FMUL.FTZ R54, R4, R31 ;  /* 0x0000001f04367220 */ /* 0x000fe20000410000 */
[--C-:B------:R-:W-:Y:S02]  /*3c20*/  SHF.R.S32.HI R17, RZ, 0x1f, R16.reuse ;  /* 0x0000001fff117819 */ /* 0x100fe40000011410 */
[----:B------:R-:W-:Y:S01]  /*3c30*/  SHF.L.U32 R57, R28, 0x10, RZ ;  /* 0x000000101c397819 */ /* 0x000fe200000006ff */
[----:B------:R-:W-:Y:S01]  /*3c40*/  FMUL.FTZ R44, R43, R44 ;  /* 0x0000002c2b2c7220 */ /* 0x000fe20000410000 */
[----:B------:R-:W-:Y:S01]  /*3c50*/  IADD3 R53, R53, 0x1400, RZ ;  /* 0x0000140035357810 */ /* 0x000fe20007ffe0ff */
[----:B------:R-:W-:-:S04]  /*3c60*/  IMAD.WIDE.U32 R16, R55, 0x140000, R16 ;  /* 0x0014000037107825 */ /* 0x000fc800078e0010 */
[----:B------:R-:W-:Y:S01]  /*3c70*/  FMUL.FTZ R39, R26, R39 ;  /* 0x000000271a277220 */ /* 0x000fe20000410000 */
[----:B------:R-:W-:Y:S01]  /*3c80*/  FMUL.FTZ R45, R42, R45 ;  /* 0x0000002d2a2d7220 */ /* 0x000fe20000410000 */
[----:B------:R-:W-:Y:S01]  /*3c90*/  SHF.L.U32 R25, R25, 0x10, RZ ;  /* 0x0000001019197819 */ /* 0x000fe200000006ff */
[----:B------:R-:W-:Y:S01]  /*3ca0*/  IMAD.U32 R24, R24, 0x10000, RZ ;  /* 0x0001000018187824 */ /* 0x000fe200078e00ff */
[----:B------:R-:W-:Y:S01]  /*3cb0*/  BAR.SYNC.DEFER_BLOCKING 0x0 ;  /* 0x0000000000007b1d */ /* 0x000fe20000010000 */
[----:B------:R-:W-:Y:S02]  /*3cc0*/  IADD3 R31, P1, R53, R16, RZ ;  /* 0x00000010351f7210 */ /* 0x000fe40007f3e0ff */
[----:B------:R-:W-:Y:S01]  /*3cd0*/  IADD3 R53, R17, UR4, RZ ;  /* 0x0000000411357c10 */ /* 0x000fe2000fffe0ff */
[----:B------:R-:W-:Y:S02]  /*3ce0*/  FFMA.FTZ R17, R41, R54, R18 ;  /* 0x0000003629117223 */ /* 0x000fe40000010012 */
[----:B------:R-:W-:-:S02]  /*3cf0*/  ULDC.64 UR16, c[0x0][0x210] ;  /* 0x0000840000107ab9 */ /* 0x000fc40000000a00 */
[----:B------:R-:W-:-:S06]  /*3d00*/  FMUL.FTZ R56, R17, -1.4426950216293334961 ;  /* 0xbfb8aa3b11387820 */ /* 0x000fcc0000410000 */
[----:B------:R-:W0:Y:S01]  /*3d10*/  MUFU.EX2 R56, R56 ;  /* 0x0000003800387308 */ /* 0x000e220000000800 */
[----:B------:R-:W-:Y:S01]  /*3d20*/  SHF.L.U32 R55, R30, 0x10, RZ ;  /* 0x000000101e377819 */ /* 0x000fe200000006ff */
[----:B------:R-:W-:-:S04]  /*3d30*/  FADD.FTZ R57, -R36, R57 ;  /* 0x0000003924397221 */ /* 0x000fc80000010100 */
[----:B------:R-:W-:Y:S01]  /*3d40*/  FADD.FTZ R55, -R36, R55 ;  /* 0x0000003724377221 */ /* 0x000fe20000010100 */
[----:B------:R-:W-:-:S04]  /*3d50*/  FMUL.FTZ R36, R4, R29 ;  /* 0x0000001d04247220 */ /* 0x000fc80000410000 */
[----:B------:R-:W-:Y:S01]  /*3d60*/  FFMA.FTZ R18, R41, R36, R18 ;  /* 0x0000002429127223 */ /* 0x000fe20000010012 */
[----:B0-----:R-:W-:-:S03]  /*3d70*/  FADD.FTZ R16, R56, 1 ;  /* 0x3f80000038107421 */ /* 0x001fc60000010000 */
[----:B------:R-:W-:-:S03]  /*3d80*/  FMUL.FTZ R43, R18, -1.4426950216293334961 ;  /* 0xbfb8aa3b122b7820 */ /* 0x000fc60000410000 */
[----:B------:R-:W0:Y:S08]  /*3d90*/  MUFU.RCP R16, R16 ;  /* 0x0000001000107308 */ /* 0x000e300000001000 */
[----:B------:R-:W1:Y:S01]  /*3da0*/  MUFU.EX2 R43, R43 ;  /* 0x0000002b002b7308 */ /* 0x000e620000000800 */
[----:B0-----:R-:W-:-:S04]  /*3db0*/  FADD.FTZ R28, -R16, 1 ;  /* 0x3f800000101c7421 */ /* 0x001fc80000010100 */
[----:B------:R-:W-:Y:S01]  /*3dc0*/  FFMA.FTZ R17, R17, R28, 1 ;  /* 0x3f80000011117423 */ /* 0x000fe2000001001c */
[----:B------:R-:W-:Y:S01]  /*3dd0*/  FMUL.FTZ R28, R4, R57 ;  /* 0x00000039041c7220 */ /* 0x000fe20000410000 */
[----:B-1----:R-:W-:-:S04]  /*3de0*/  FADD.FTZ R57, R43, 1 ;  /* 0x3f8000002b397421 */ /* 0x002fc80000010000 */
[----:B------:R0:W-:Y:S02]  /*3df0*/  MUFU.RCP R26, R57 ;  /* 0x00000039001a7308 */ /* 0x0001e40000001000 */
[----:B0-----:R-:W2:Y:S01]  /*3e00*/  LDL.LU R57, [R1+0x4] ;  /* 0x0000040001397983 */ /* 0x001ea20000300800 */
[----:B------:R-:W-:Y:S01]  /*3e10*/  FMUL.FTZ R30, R16, R17 ;  /* 0x00000011101e7220 */ /* 0x000fe20000410000 */
[----:B------:R-:W-:-:S04]  /*3e20*/  FFMA.FTZ R16, R35, R28, R38 ;  /* 0x0000001c23107223 */ /* 0x000fc80000010026 */
[----:B------:R-:W-:-:S04]  /*3e30*/  FMUL.FTZ R56, R16, -1.4426950216293334961 ;  /* 0xbfb8aa3b10387820 */ /* 0x000fc80000410000 */
[----:B------:R-:W0:Y:S01]  /*3e40*/  MUFU.EX2 R29, R56 ;  /* 0x00000038001d7308 */ /* 0x000e220000000800 */
[----:B------:R-:W-:-:S04]  /*3e50*/  FMUL.FTZ R42, R4, R55 ;  /* 0x00000037042a7220 */ /* 0x000fc80000410000 */
[----:B------:R-:W-:-:S04]  /*3e60*/  FFMA.FTZ R38, R35, R42, R38 ;  /* 0x0000002a23267223 */ /* 0x000fc80000010026 */
[----:B------:R-:W-:Y:S01]  /*3e70*/  FMUL.FTZ R17, R38, -1.4426950216293334961 ;  /* 0xbfb8aa3b26117820 */ /* 0x000fe20000410000 */
[----:B0-----:R-:W-:-:S05]  /*3e80*/  FADD.FTZ R29, R29, 1 ;  /* 0x3f8000001d1d7421 */ /* 0x001fca0000010000 */
[----:B------:R-:W0:Y:S01]  /*3e90*/  MUFU.EX2 R17, R17 ;  /* 0x0000001100117308 */ /* 0x000e220000000800 */
[----:B------:R-:W-:-:S07]  /*3ea0*/  USHF.L.U32 UR4, UR8, 0x2, URZ ;  /* 0x0000000208047899 */ /* 0x000fce000800063f */
[----:B------:R-:W1:Y:S01]  /*3eb0*/  MUFU.RCP R29, R29 ;  /* 0x0000001d001d7308 */ /* 0x000e620000001000 */
[----:B------:R-:W-:-:S06]  /*3ec0*/  ULOP3.LUT UR4, UR4, 0xc, URZ, 0xc0, !UPT ;  /* 0x0000000c04047892 */ /* 0x000fcc000f8ec03f */
[----:B------:R-:W-:Y:S01]  /*3ed0*/  IADD3 R43, R58, -UR4, RZ ;  /* 0x800000043a2b7c10 */ /* 0x000fe2000fffe0ff */
[----:B0-----:R-:W-:-:S03]  /*3ee0*/  FADD.FTZ R58, R17, 1 ;  /* 0x3f800000113a7421 */ /* 0x001fc60000010000 */
[----:B------:R-:W-:Y:S01]  /*3ef0*/  LEA R17, R43, UR10, 0x3 ;  /* 0x0000000a2b117c11 */ /* 0x000fe2000f8e18ff */
[----:B-1----:R-:W-:-:S04]  /*3f00*/  FADD.FTZ R55, -R29, 1 ;  /* 0x3f8000001d377421 */ /* 0x002fc80000010100 */
[----:B------:R-:W-:Y:S02]  /*3f10*/  FFMA.FTZ R56, R16, R55, 1 ;  /* 0x3f80000010387423 */ /* 0x000fe40000010037 */
[----:B------:R-:W0:Y:S01]  /*3f20*/  LDS.64 R16, [R17] ;  /* 0x0000000011107984 */ /* 0x000e220000000a00 */
[----:B------:R-:W1:Y:S01]  /*3f30*/  MUFU.RCP R43, R58 ;  /* 0x0000003a002b7308 */ /* 0x000e620000001000 */
[----:B------:R-:W-:-:S04]  /*3f40*/  FADD.FTZ R55, -R26, 1 ;  /* 0x3f8000001a377421 */ /* 0x000fc80000010100 */
[----:B------:R-:W-:Y:S01]  /*3f50*/  FFMA.FTZ R55, R18, R55, 1 ;  /* 0x3f80000012377423 */ /* 0x000fe20000010037 */
[----:B------:R-:W-:-:S03]  /*3f60*/  SHF.L.U32 R18, R27, 0x10, RZ ;  /* 0x000000101b127819 */ /* 0x000fc600000006ff */
[----:B------:R-:W-:Y:S01]  /*3f70*/  FMUL.FTZ R26, R26, R55 ;  /* 0x000000371a1a7220 */ /* 0x000fe20000410000 */
[----:B------:R-:W-:Y:S01]  /*3f80*/  SHF.L.U32 R27, R20, 0x10, RZ ;  /* 0x00000010141b7819 */ /* 0x000fe200000006ff */
[----:B------:R-:W-:Y:S01]  /*3f90*/  FMUL.FTZ R33, R18, R33 ;  /* 0x0000002112217220 */ /* 0x000fe20000410000 */
[----:B-1----:R-:W-:Y:S01]  /*3fa0*/  FADD.FTZ R55, -R43, 1 ;  /* 0x3f8000002b377421 */ /* 0x002fe20000010100 */
[----:B------:R-:W-:-:S03]  /*3fb0*/  SHF.L.U32 R18, R21, 0x10, RZ ;  /* 0x0000001015127819 */ /* 0x000fc600000006ff */
[----:B------:R-:W-:Y:S01]  /*3fc0*/  FFMA.FTZ R38, R38, R55, 1 ;  /* 0x3f80000026267423 */ /* 0x000fe20000010037 */
[----:B------:R-:W-:Y:S01]  /*3fd0*/  SHF.L.U32 R55, R22, 0x10, RZ ;  /* 0x0000001016377819 */ /* 0x000fe200000006ff */
[----:B------:R-:W-:Y:S01]  /*3fe0*/  FMUL.FTZ R29, R29, R56 ;  /* 0x000000381d1d7220 */ /* 0x000fe20000410000 */
[----:B------:R-:W-:Y:S02]  /*3ff0*/  IMAD.U32 R20, R23, 0x10000, RZ ;  /* 0x0001000017147824 */ /* 0x000fe400078e00ff */
[----:B------:R-:W-:Y:S01]  /*4000*/  FMUL.FTZ R43, R43, R38 ;  /* 0x000000262b2b7220 */ /* 0x000fe20000410000 */
[----:B------:R-:W-:Y:S01]  /*4010*/  FMUL.FTZ R29, R18, R29 ;  /* 0x0000001d121d7220 */ /* 0x000fe20000410000 */
[----:B------:R-:W-:Y:S02]  /*4020*/  FMUL.FTZ R55, R55, R26 ;  /* 0x0000001a37377220 */ /* 0x000fe40000410000 */
[----:B------:R-:W-:Y:S01]  /*4030*/  FMUL.FTZ R43, R20, R43 ;  /* 0x0000002b142b7220 */ /* 0x000fe20000410000 */
[----:B------:R-:W-:Y:S01]  /*4040*/  FMUL.FTZ R45, R24, R45 ;  /* 0x0000002d182d7220 */ /* 0x000fe20000410000 */
[----:B------:R-:W-:Y:S01]  /*4050*/  FMUL.FTZ R21, R25, R44 ;  /* 0x0000002c19157220 */ /* 0x000fe20000410000 */
[----:B------:R-:W-:Y:S01]  /*4060*/  FMUL.FTZ R27, R27, R30 ;  /* 0x0000001e1b1b7220 */ /* 0x000fe20000410000 */
[C-C-:B0-----:R-:W-:Y:S01]  /*4070*/  FFMA.FTZ R23, R0.reuse, R7, -R16.reuse ;  /* 0x0000000700177223 */ /* 0x141fe20000010810 */
[--C-:B------:R-:W-:Y:S01]  /*4080*/  FFMA.FTZ R18, R41, R39, -R16.reuse ;  /* 0x0000002729127223 */ /* 0x100fe20000010810 */
[--C-:B------:R-:W-:Y:S01]  /*4090*/  FFMA.FTZ R20, R5, R8, -R16.reuse ;  /* 0x0000000805147223 */ /* 0x100fe20000010810 */
[--C-:B------:R-:W-:Y:S01]  /*40a0*/  FFMA.FTZ R33, R35, R33, -R16.reuse ;  /* 0x0000002123217223 */ /* 0x100fe20000010810 */
[C-C-:B------:R-:W-:Y:S01]  /*40b0*/  FFMA.FTZ R9, R0.reuse, R9, -R16.reuse ;  /* 0x0000000900097223 */ /* 0x140fe20000010810 */
[C-C-:B------:R-:W-:Y:S01]  /*40c0*/  FFMA.FTZ R13, R0.reuse, R13, -R16.reuse ;  /* 0x0000000d000d7223 */ /* 0x140fe20000010810 */
[--C-:B------:R-:W-:Y:S01]  /*40d0*/  FFMA.FTZ R15, R0, R15, -R16.reuse ;  /* 0x0000000f000f7223 */ /* 0x100fe20000010810 */
[--C-:B------:R-:W-:Y:S01]  /*40e0*/  FFMA.FTZ R0, R41, R55, -R16.reuse ;  /* 0x0000003729007223 */ /* 0x100fe20000010810 */
[C-C-:B------:R-:W-:Y:S01]  /*40f0*/  FFMA.FTZ R25, R5.reuse, R12, -R16.reuse ;  /* 0x0000000c05197223 */ /* 0x140fe20000010810 */
[C-C-:B------:R-:W-:Y:S01]  /*4100*/  FFMA.FTZ R14, R5.reuse, R14, -R16.reuse ;  /* 0x0000000e050e7223 */ /* 0x140fe20000010810 */
[----:B------:R-:W-:Y:S01]  /*4110*/  FFMA.FTZ R8, R5, R37, -R16 ;  /* 0x0000002505087223 */ /* 0x000fe20000010810 */
[----:B------:R-:W-:Y:S01]  /*4120*/  FFMA.FTZ R23, R2, -R17, R23 ;  /* 0x8000001102177223 */ /* 0x000fe20000010017 */
[----:B------:R-:W-:Y:S01]  /*4130*/  FFMA.FTZ R19, -R17, R19, R18 ;  /* 0x0000001311137223 */ /* 0x000fe20000010112 */
[----:B------:R-:W-:Y:S01]  /*4140*/  FFMA.FTZ R5, R3, -R17, R20 ;  /* 0x8000001103057223 */ /* 0x000fe20000010014 */
[----:B------:R-:W-:Y:S01]  /*4150*/  FFMA.FTZ R33, -R17, R34, R33 ;  /* 0x0000002211217223 */ /* 0x000fe20000010121 */
[C-C-:B------:R-:W-:Y:S01]  /*4160*/  FFMA.FTZ R45, R41.reuse, R45, -R16.reuse ;  /* 0x0000002d292d7223 */ /* 0x140fe20000010810 */
[--C-:B------:R-:W-:Y:S01]  /*4170*/  FFMA.FTZ R7, R41, R27, -R16.reuse ;  /* 0x0000001b29077223 */ /* 0x100fe20000010810 */
[C-C-:B------:R-:W-:Y:S01]  /*4180*/  FFMA.FTZ R21, R35.reuse, R21, -R16.reuse ;  /* 0x0000001523157223 */ /* 0x140fe20000010810 */
[C-C-:B------:R-:W-:Y:S01]  /*4190*/  FFMA.FTZ R29, R35.reuse, R29, -R16.reuse ;  /* 0x0000001d231d7223 */ /* 0x140fe20000010810 */
[----:B------:R-:W-:Y:S01]  /*41a0*/  FFMA.FTZ R43, R35, R43, -R16 ;  /* 0x0000002b232b7223 */ /* 0x000fe20000010810 */
[----:B------:R-:W-:Y:S01]  /*41b0*/  FFMA.FTZ R25, R6, -R17, R25 ;  /* 0x8000001106197223 */ /* 0x000fe20000010019 */
[C---:B------:R-:W-:Y:S01]  /*41c0*/  FFMA.FTZ R27, -R17.reuse, R36, R0 ;  /* 0x00000024111b7223 */ /* 0x040fe20000010100 */
[C---:B------:R-:W-:Y:S01]  /*41d0*/  FMUL.FTZ R23, R4.reuse, R23 ;  /* 0x0000001704177220 */ /* 0x040fe20000410000 */
[C---:B------:R-:W-:Y:S01]  /*41e0*/  FMUL.FTZ R0, R4.reuse, R19 ;  /* 0x0000001304007220 */ /* 0x040fe20000410000 */
[C---:B------:R-:W-:Y:S01]  /*41f0*/  FMUL.FTZ R5, R4.reuse, R5 ;  /* 0x0000000504057220 */ /* 0x040fe20000410000 */
[----:B------:R-:W-:Y:S01]  /*4200*/  FMUL.FTZ R6, R4, R33 ;  /* 0x0000002104067220 */ /* 0x000fe20000410000 */
[-C--:B------:R-:W-:Y:S01]  /*4210*/  FFMA.FTZ R9, R46, -R17.reuse, R9 ;  /* 0x800000112e097223 */ /* 0x080fe20000010009 */
[C---:B------:R-:W-:Y:S01]  /*4220*/  FFMA.FTZ R45, -R17.reuse, R32, R45 ;  /* 0x00000020112d7223 */ /* 0x040fe2000001012d */
[C---:B------:R-:W-:Y:S01]  /*4230*/  FFMA.FTZ R21, -R17.reuse, R40, R21 ;  /* 0x0000002811157223 */ /* 0x040fe20000010115 */
[-C--:B------:R-:W-:Y:S01]  /*4240*/  FFMA.FTZ R13, R10, -R17.reuse, R13 ;  /* 0x800000110a0d7223 */ /* 0x080fe2000001000d */
[----:B------:R-:W-:Y:S01]  /*4250*/  FFMA.FTZ R7, -R17, R54, R7 ;  /* 0x0000003611077223 */ /* 0x000fe20000010107 */
[-C--:B------:R-:W-:Y:S01]  /*4260*/  FFMA.FTZ R11, R11, -R17.reuse, R14 ;  /* 0x800000110b0b7223 */ /* 0x080fe2000001000e */
[----:B------:R-:W-:Y:S01]  /*4270*/  FFMA.FTZ R29, -R17, R28, R29 ;  /* 0x0000001c111d7223 */ /* 0x000fe2000001011d */
[-C--:B------:R-:W-:Y:S01]  /*4280*/  FFMA.FTZ R15, R48, -R17.reuse, R15 ;  /* 0x80000011300f7223 */ /* 0x080fe2000001000f */
[----:B------:R-:W-:Y:S01]  /*4290*/  FFMA.FTZ R47, R47, -R17, R8 ;  /* 0x800000112f2f7223 */ /* 0x000fe20000010008 */
[----:B------:R-:W-:Y:S01]  /*42a0*/  FFMA.FTZ R43, -R17, R42, R43 ;  /* 0x0000002a112b7223 */ /* 0x000fe2000001012b */
[----:B---3--:R-:W-:Y:S01]  /*42b0*/  IADD3 R2, P0, R59, UR16, RZ ;  /* 0x000000103b027c10 */ /* 0x008fe2000ff1e0ff */
        /* <DEDUP_REMOVED lines=13> */
[----:B------:R-:W-:Y:S02]  /*4390*/  F2FP.BF16.F32.PACK_AB R5, R6, R5 ;  /* 0x000000050605723e */ /* 0x000fe400000010ff */
[----:B------:R-:W-:Y:S02]  /*43a0*/  IADD3.X R0, RZ, R53, RZ, P1, !PT ;  /* 0x00000035ff007210 */ /* 0x000fe40000ffe4ff */
[----:B------:R-:W-:Y:S02]  /*43b0*/  SHF.L.U32 R4, R31, 0x1, RZ ;  /* 0x000000011f047819 */ /* 0x000fe400000006ff */
[----:B------:R-:W-:Y:S02]  /*43c0*/  PRMT R6, R23, 0x7632, R6 ;  /* 0x0000763217067816 */ /* 0x000fe40000000006 */
[----:B------:R-:W-:Y:S02]  /*43d0*/  PRMT R7, R5, 0x7632, R7 ;  /* 0x0000763205077816 */ /* 0x000fe40000000007 */
[----:B------:R-:W-:-:S02]  /*43e0*/  SHF.L.U64.HI R0, R31, 0x1, R0 ;  /* 0x000000011f007819 */ /* 0x000fc40000010200 */
[----:B------:R-:W-:Y:S02]  /*43f0*/  F2FP.BF16.F32.PACK_AB R9, R8, R9 ;  /* 0x000000090809723e */ /* 0x000fe400000010ff */
[----:B------:R-:W-:Y:S02]  /*4400*/  F2FP.BF16.F32.PACK_AB R25, R10, R25 ;  /* 0x000000190a19723e */ /* 0x000fe400000010ff */
[----:B------:R-:W-:Y:S02]  /*4410*/  F2FP.BF16.F32.PACK_AB R13, R12, R13 ;  /* 0x0000000d0c0d723e */ /* 0x000fe400000010ff */
[----:B------:R-:W-:Y:S02]  /*4420*/  F2FP.BF16.F32.PACK_AB R11, R14, R11 ;  /* 0x0000000b0e0b723e */ /* 0x000fe400000010ff */
[----:B------:R-:W-:Y:S02]  /*4430*/  F2FP.BF16.F32.PACK_AB R15, R16, R15 ;  /* 0x0000000f100f723e */ /* 0x000fe400000010ff */
[----:B------:R-:W-:Y:S01]  /*4440*/  F2FP.BF16.F32.PACK_AB R47, R18, R47 ;  /* 0x0000002f122f723e */ /* 0x000fe200000010ff */
[----:B------:R-:W-:-:S04]  /*4450*/  UISETP.GE.U32.AND UP0, UPT, UR11, UR20, UPT ;  /* 0x000000140b00728c */ /* 0x000fc8000bf06070 */
[----:B------:R-:W-:Y:S02]  /*4460*/  UISETP.GE.AND.EX UP0, UPT, UR12, UR7, UPT, UP0 ;  /* 0x000000070c00728c */ /* 0x000fe4000bf06300 */
[----:B------:R-:W-:Y:S01]  /*4470*/  ULOP3.LUT UR5, UR5, 0x1, URZ, 0x3c, !UPT ;  /* 0x0000000105057892 */ /* 0x000fe2000f8e3c3f */
[----:B------:R-:W-:Y:S01]  /*4480*/  UMOV UR8, UR11 ;  /* 0x0000000b00087c82 */ /* 0x000fe20008000000 */
[----:B------:R-:W-:Y:S01]  /*4490*/  UMOV UR4, UR12 ;  /* 0x0000000c00047c82 */ /* 0x000fe20008000000 */
[----:B--2---:R-:W-:Y:S02]  /*44a0*/  IADD3.X R3, R57, UR17, RZ, P0, !PT ;  /* 0x0000001139037c10 */ /* 0x004fe400087fe4ff */
[----:B------:R-:W-:-:S03]  /*44b0*/  IADD3 R4, P0, R4, UR16, RZ ;  /* 0x0000001004047c10 */ /* 0x000fc6000ff1e0ff */
[----:B------:R0:W-:Y:S04]  /*44c0*/  STG.E.U16 desc[UR14][R2.64+0x4], R5 ;  /* 0x0000040502007986 */ /* 0x0001e8000c10150e */
[----:B------:R-:W-:Y:S04]  /*44d0*/  STG.E.U16 desc[UR14][R2.64], R23 ;  /* 0x0000001702007986 */ /* 0x000fe8000c10150e */
[----:B------:R1:W-:Y:S01]  /*44e0*/  STG.E.U16 desc[UR14][R2.64+0x2], R6 ;  /* 0x0000020602007986 */ /* 0x0003e2000c10150e */
[----:B0-----:R-:W-:-:S03]  /*44f0*/  IADD3.X R5, R0, UR17, RZ, P0, !PT ;  /* 0x0000001100057c10 */ /* 0x001fc600087fe4ff */
[----:B------:R0:W-:Y:S01]  /*4500*/  STG.E.U16 desc[UR14][R2.64+0x6], R7 ;  /* 0x0000060702007986 */ /* 0x0001e2000c10150e */
[----:B------:R-:W-:-:S03]  /*4510*/  PRMT R0, R9, 0x7632, R0 ;  /* 0x0000763209007816 */ /* 0x000fc60000000000 */
[----:B------:R-:W-:Y:S01]  /*4520*/  STG.E.U16 desc[UR14][R4.64], R9 ;  /* 0x0000000904007986 */ /* 0x000fe2000c10150e */
[----:B-1---5:R-:W-:Y:S02]  /*4530*/  IADD3 R6, P0, R51, UR16, RZ ;  /* 0x0000001033067c10 */ /* 0x022fe4000ff1e0ff */
[----:B0-----:R-:W-:Y:S01]  /*4540*/  PRMT R3, R25, 0x7632, R3 ;  /* 0x0000763219037816 */ /* 0x001fe20000000003 */
[----:B------:R0:W-:Y:S01]  /*4550*/  STG.E.U16 desc[UR14][R4.64+0x2], R0 ;  /* 0x0000020004007986 */ /* 0x0001e2000c10150e */
[----:B------:R-:W-:-:S03]  /*4560*/  IADD3.X R7, R52, UR17, RZ, P0, !PT ;  /* 0x0000001134077c10 */ /* 0x000fc600087fe4ff */
[----:B------:R-:W-:Y:S01]  /*4570*/  STG.E.U16 desc[UR14][R4.64+0x4], R25 ;  /* 0x0000041904007986 */ /* 0x000fe2000c10150e */
[----:B------:R-:W-:-:S03]  /*4580*/  IADD3 R2, P0, R49, UR16, RZ ;  /* 0x0000001031027c10 */ /* 0x000fc6000ff1e0ff */
[----:B------:R1:W-:Y:S01]  /*4590*/  STG.E.U16 desc[UR14][R4.64+0x6], R3 ;  /* 0x0000060304007986 */ /* 0x0003e2000c10150e */
[----:B0-----:R-:W-:-:S03]  /*45a0*/  PRMT R0, R11, 0x7632, R0 ;  /* 0x000076320b007816 */ /* 0x001fc60000000000 */
[----:B------:R-:W-:Y:S01]  /*45b0*/  STG.E.U16 desc[UR14][R6.64], R13 ;  /* 0x0000000d06007986 */ /* 0x000fe2000c10150e */
[----:B-1----:R-:W-:-:S03]  /*45c0*/  PRMT R5, R13, 0x7632, R5 ;  /* 0x000076320d057816 */ /* 0x002fc60000000005 */
[----:B------:R-:W-:Y:S01]  /*45d0*/  STG.E.U16 desc[UR14][R6.64+0x4], R11 ;  /* 0x0000040b06007986 */ /* 0x000fe2000c10150e */
[----:B------:R-:W-:Y:S02]  /*45e0*/  IADD3.X R3, R50, UR17, RZ, P0, !PT ;  /* 0x0000001132037c10 */ /* 0x000fe400087fe4ff */
[----:B------:R-:W-:Y:S01]  /*45f0*/  PRMT R4, R15, 0x7632, R4 ;  /* 0x000076320f047816 */ /* 0x000fe20000000004 */
[----:B------:R-:W-:Y:S04]  /*4600*/  STG.E.U16 desc[UR14][R6.64+0x2], R5 ;  /* 0x0000020506007986 */ /* 0x000fe8000c10150e */
[----:B------:R0:W-:Y:S04]  /*4610*/  STG.E.U16 desc[UR14][R6.64+0x6], R0 ;  /* 0x0000060006007986 */ /* 0x0001e8000c10150e */
[----:B------:R1:W-:Y:S01]  /*4620*/  STG.E.U16 desc[UR14][R2.64], R15 ;  /* 0x0000000f02007986 */ /* 0x0003e2000c10150e */
[----:B0-----:R-:W-:-:S03]  /*4630*/  PRMT R7, R47, 0x7632, R7 ;  /* 0x000076322f077816 */ /* 0x001fc60000000007 */
[----:B------:R1:W-:Y:S04]  /*4640*/  STG.E.U16 desc[UR14][R2.64+0x2], R4 ;  /* 0x0000020402007986 */ /* 0x0003e8000c10150e */
[----:B------:R1:W-:Y:S04]  /*4650*/  STG.E.U16 desc[UR14][R2.64+0x4], R47 ;  /* 0x0000042f02007986 */ /* 0x0003e8000c10150e */
[----:B------:R1:W-:Y:S01]  /*4660*/  STG.E.U16 desc[UR14][R2.64+0x6], R7 ;  /* 0x0000060702007986 */ /* 0x0003e2000c10150e */
[----:B------:R-:W-:-:S13]  /*4670*/  PLOP3.LUT P0, PT, PT, PT, UP0, 0x80, 0x0 ;  /* 0x000000000000781c */ /* 0x000fda0003f0f008 */
[----:B-1----:R-:W-:Y:S05]  /*4680*/  @!P0 BRA `(.L_x_593) ;  /* 0xffffffbc00108947 */ /* 0x002fea000383ffff */
.L_x_582:
[----:B------:R-:W-:-:S04]  /*4690*/  ULEA UR10, UR6, UR21, 0x6 ;  /* 0x00000015060a7291 */ /* 0x000fc8000f8e303f */
[----:B------:R-:W-:-:S04]  /*46a0*/  USHF.L.U32 UR10, UR10, 0x5, URZ ;  /* 0x000000050a0a7899 */ /* 0x000fc8000800063f */
[----:B------:R-:W-:-:S06]  /*46b0*/  UISETP.GT.AND UP0, UPT, UR10, 0x4ff, UPT ;  /* 0x000004ff0a00788c */ /* 0x000fcc000bf04270 */
[----:B------:R-:W-:-:S13]  /*46c0*/  PLOP3.LUT P0, PT, PT, PT, UP0, 0x80, 0x0 ;  /* 0x000000000000781c */ /* 0x000fda0003f0f008 */
[----:B------:R-:W-:Y:S05]  /*46d0*/  @P0 EXIT ;  /* 0x000000000000094d */ /* 0x000fea0003800000 */
[----:B------:R-:W1:Y:S01]  /*46e0*/  S2R R56, SR_TID.X ;  /* 0x0000000000387919 */ /* 0x000e620000002100 */
[----:B------:R-:W0:Y:S02]  /*46f0*/  LDC.64 R6, c[0x0][0x258] ;  /* 0x00009600ff067b82 */ /* 0x000e240000000a00 */
[C---:B0-----:R-:W-:Y:S02]  /*4700*/  SHF.L.U32 R2, R6.reuse, 0x6, RZ ;  /* 0x0000000606027819 */ /* 0x041fe400000006ff */
[----:B------:R-:W-:Y:S01]  /*4710*/  SHF.L.U64.HI R3, R6, 0x6, R7 ;  /* 0x0000000606037819 */ /* 0x000fe20000010207 */
[----:B------:R-:W-:Y:S01]  /*4720*/  HFMA2.MMA R7, -RZ, RZ, 0, 1.1920928955078125e-06 ;  /* 0x00000014ff077435 */ /* 0x000fe200000001ff */
[--C-:B-1----:R-:W-:Y:S02]  /*4730*/  SHF.R.U32.HI R0, RZ, 0x5, R56.reuse ;  /* 0x00000005ff007819 */ /* 0x102fe40000011638 */
[----:B------:R-:W-:Y:S02]  /*4740*/  SHF.R.U32.HI R6, RZ, 0x4, R56 ;  /* 0x00000004ff067819 */ /* 0x000fe40000011638 */
[----:B------:R-:W-:-:S05]  /*4750*/  LOP3.LUT R5, RZ, R0, RZ, 0x33, !PT ;  /* 0x00000000ff057212 */ /* 0x000fca00078e33ff */
[----:B------:R-:W-:Y:S02]  /*4760*/  VIADDMNMX.U32 R7, R6, R7, 0x20, !PT ;  /* 0x0000002006077446 */ /* 0x000fe40007800007 */
[----:B------:R-:W-:Y:S02]  /*4770*/  IADD3 R4, P0, R5, R2, RZ ;  /* 0x0000000205047210 */ /* 0x000fe40007f1e0ff */
[----:B------:R-:W-:Y:S02]  /*4780*/  LOP3.LUT R12, RZ, R6, RZ, 0x33, !PT ;  /* 0x00000006ff0c7212 */ /* 0x000fe400078e33ff */
[----:B------:R-:W-:-:S03]  /*4790*/  IADD3.X R5, R3, -0x1, RZ, P0, !PT ;  /* 0xffffffff03057810 */ /* 0x000fc600007fe4ff */
[----:B------:R-:W-:Y:S02]  /*47a0*/  IMAD.IADD R7, R7, 0x1, R12 ;  /* 0x0000000107077824 */ /* 0x000fe400078e020c */
[----:B------:R-:W-:-:S04]  /*47b0*/  IMAD.WIDE.U32 R8, R5, -0x33333333, RZ ;  /* 0xcccccccd05087825 */ /* 0x000fc800078e00ff */
[----:B------:R-:W-:-:S04]  /*47c0*/  IMAD.WIDE.U32 R10, P0, R4, -0x33333334, R8 ;  /* 0xcccccccc040a7825 */ /* 0x000fc80007800008 */
[----:B------:R-:W-:Y:S01]  /*47d0*/  IMAD.WIDE.U32 R8, R4, -0x33333333, RZ ;  /* 0xcccccccd04087825 */ /* 0x000fe200078e00ff */
[----:B------:R-:W-:Y:S02]  /*47e0*/  IADD3.X R13, RZ, RZ, RZ, P0, !PT ;  /* 0x000000ffff0d7210 */ /* 0x000fe400007fe4ff */
[----:B------:R-:W-:Y:S02]  /*47f0*/  MOV R12, R11 ;  /* 0x0000000b000c7202 */ /* 0x000fe40000000f00 */
[----:B------:R-:W-:Y:S01]  /*4800*/  IADD3 RZ, P0, R9, R10, RZ ;  /* 0x0000000a09ff7210 */ /* 0x000fe20007f1e0ff */
[----:B------:R-:W-:Y:S01]  /*4810*/  IMAD.WIDE.U32 R8, R7, -0x33333333, RZ ;  /* 0xcccccccd07087825 */ /* 0x000fe200078e00ff */
[----:B------:R-:W-:-:S03]  /*4820*/  MOV R8, UR10 ;  /* 0x0000000a00087c02 */ /* 0x000fc60008000f00 */
        /* <DEDUP_REMOVED lines=13> */
.L_x_610:
        /* <DEDUP_REMOVED lines=8> */
[----:B------:R-:W-:Y:S01]  /*4980*/  LOP3.LUT R15, R56, 0x1f, RZ, 0xc0, !PT ;  /* 0x0000001f380f7812 */ /* 0x000fe200078ec0ff */
[----:B------:R-:W-:Y:S01]  /*4990*/  IMAD.MOV.U32 R55, RZ, RZ, RZ ;  /* 0x000000ffff377224 */ /* 0x000fe200078e00ff */
[----:B------:R-:W-:Y:S02]  /*49a0*/  ISETP.NE.AND.EX P1, PT, RZ, RZ, PT, P1 ;  /* 0x000000ffff00720c */ /* 0x000fe40003f25310 */
[----:B------:R-:W-:Y:S02]  /*49b0*/  CS2R R52, SRZ ;  /* 0x0000000000347805 */ /* 0x000fe4000001ff00 */
[----:B------:R-:W-:Y:S02]  /*49c0*/  ISETP.GE.U32.AND P0, PT, R4, 0x1e, PT ;  /* 0x0000001e0400780c */ /* 0x000fe40003f06070 */
[----:B------:R-:W-:-:S02]  /*49d0*/  IADD3 R14, P2, R15, R8, RZ ;  /* 0x000000080f0e7210 */ /* 0x000fc40007f5e0ff */
[----:B------:R-:W-:Y:S02]  /*49e0*/  ISETP.GE.U32.AND.EX P0, PT, R5, RZ, PT, P0 ;  /* 0x000000ff0500720c */ /* 0x000fe40003f06100 */
        /* <DEDUP_REMOVED lines=27> */
.L_x_597:
[----:B------:R-:W-:Y:S05]  /*4ba0*/  BSYNC B1 ;  /* 0x0000000000017941 */ /* 0x000fea0003800000 */
.L_x_596:
[----:B------:R-:W-:Y:S05]  /*4bb0*/  @!P0 BRA `(.L_x_595) ;  /* 0x0000000400fc8947 */ /* 0x000fea0003800000 */
[C---:B------:R-:W-:Y:S01]  /*4bc0*/  SHF.L.U64.HI R15, R14.reuse, 0x1, R15 ;  /* 0x000000010e0f7819 */ /* 0x040fe2000001020f */
[----:B------:R-:W-:Y:S01]  /*4bd0*/  IMAD R17, R53, 0xa00, RZ ;  /* 0x00000a0035117824 */ /* 0x000fe200078e02ff */
[----:B------:R-:W-:Y:S01]  /*4be0*/  SHF.L.U32 R14, R14, 0x1, RZ ;  /* 0x000000010e0e7819 */ /* 0x000fe200000006ff */
[----:B------:R-:W-:Y:S01]  /*4bf0*/  ULDC.64 UR4, c[0x0][0x260] ;  /* 0x0000980000047ab9 */ /* 0x000fe20000000a00 */
[C---:B------:R-:W-:Y:S01]  /*4c00*/  IADD3 R16, P2, -R54.reuse, R2, RZ ;  /* 0x0000000236107210 */ /* 0x040fe20007f5e1ff */
[----:B------:R-:W-:Y:S02]  /*4c10*/  BSSY B1, `(.L_x_598) ;  /* 0x0000046000017945 */ /* 0x000fe40003800000 */
[----:B------:R-:W-:Y:S01]  /*4c20*/  IMAD.WIDE.U32 R14, R54, 0xa00, R14 ;  /* 0x00000a00360e7825 */ /* 0x000fe200078e000e */
[----:B------:R-:W-:-:S03]  /*4c30*/  ISETP.GT.U32.AND P0, PT, R16, 0x78, PT ;  /* 0x000000781000780c */ /* 0x000fc60003f04070 */
[----:B------:R-:W-:Y:S01]  /*4c40*/  IMAD.X R18, R3, 0x1, ~R53, P2 ;  /* 0x0000000103127824 */ /* 0x000fe200010e0e35 */
[----:B------:R-:W-:Y:S02]  /*4c50*/  IADD3 R17, R15, R17, RZ ;  /* 0x000000110f117210 */ /* 0x000fe40007ffe0ff */
[----:B------:R-:W-:-:S04]  /*4c60*/  LEA R15, P1, R14, UR4, 0x2 ;  /* 0x000000040e0f7c11 */ /* 0x000fc8000f8210ff */
[----:B------:R-:W-:Y:S02]  /*4c70*/  LEA.HI.X R16, R14, UR5, R17, 0x2, P1 ;  /* 0x000000050e107c11 */ /* 0x000fe400088f1411 */
[----:B------:R-:W-:Y:S02]  /*4c80*/  ISETP.GT.AND.EX P1, PT, R18, RZ, PT, P0 ;  /* 0x000000ff1200720c */ /* 0x000fe40003f24300 */
[----:B------:R-:W-:Y:S02]  /*4c90*/  IADD3 R14, P2, R15, 0x37000, RZ ;  /* 0x000370000f0e7810 */ /* 0x000fe40007f5e0ff */
[----:B------:R-:W-:Y:S02]  /*4ca0*/  PLOP3.LUT P0, PT, PT, PT, PT, 0x80, 0x0 ;  /* 0x000000000000781c */ /* 0x000fe40003f0f070 */
[----:B------:R-:W-:-:S07]  /*4cb0*/  IADD3.X R15, RZ, R16, RZ, P2, !PT ;  /* 0x00000010ff0f7210 */ /* 0x000fce00017fe4ff */
[----:B------:R-:W-:Y:S05]  /*4cc0*/  @!P1 BRA `(.L_x_599) ;  /* 0x0000000000e89947 */ /* 0x000fea0003800000 */
[----:B------:R-:W-:Y:S02]  /*4cd0*/  IADD3 R57, P1, R2, -0x78, RZ ;  /* 0xffffff8802397810 */ /* 0x000fe40007f3e0ff */
[----:B------:R-:W-:Y:S02]  /*4ce0*/  PLOP3.LUT P0, PT, PT, PT, PT, 0x8, 0x0 ;  /* 0x000000000000781c */ /* 0x000fe40003f0e170 */
[----:B------:R-:W-:-:S11]  /*4cf0*/  IADD3.X R58, R3, -0x1, RZ, P1, !PT ;  /* 0xffffffff033a7810 */ /* 0x000fd60000ffe4ff */
.L_x_600:
        /* <DEDUP_REMOVED lines=55> */
.L_x_599:
[----:B------:R-:W-:Y:S05]  /*5070*/  BSYNC B1 ;  /* 0x0000000000017941 */ /* 0x000fea0003800000 */
.L_x_598:
        /* <DEDUP_REMOVED lines=17> */
[----:B0-----:R-:W-:-:S05]  /*5190*/  IADD3 R14, P1, R14, 0xc8000, RZ ;  /* 0x000c80000e0e7810 */ /* 0x001fca0007f3e0ff */
[----:B------:R-:W-:Y:S02]  /*51a0*/  IMAD.X R15, RZ, RZ, R15, P1 ;  /* 0x000000ffff0f7224 */ /* 0x000fe400008e060f */
        /* <DEDUP_REMOVED lines=16> */
.L_x_602:
[----:B------:R-:W-:Y:S05]  /*52b0*/  BSYNC B1 ;  /* 0x0000000000017941 */ /* 0x000fea0003800000 */
.L_x_601:
        /* <DEDUP_REMOVED lines=15> */
.L_x_595:
[----:B------:R-:W-:Y:S05]  /*53b0*/  BSYNC B0 ;  /* 0x0000000000007941 */ /* 0x000fea0003800000 */
.L_x_594:
        /* <DEDUP_REMOVED lines=50> */
.L_x_619:
        /* <DEDUP_REMOVED lines=14> */
[C---:B--2---:R-:W-:Y:S01]  /*57c0*/  @!P0 IMAD.SHL.U32 R14, R10.reuse, 0x2, RZ ;  /* 0x000000020a0e8824 */ /* 0x044fe200078e00ff */
        /* <DEDUP_REMOVED lines=31> */
.L_x_629:
        /* <DEDUP_REMOVED lines=41> */
.L_x_639:
[----:B--2---:R-:W-:Y:S01]  /*5c50*/  FADD.FTZ R15, R14, R30 ;  /* 0x0000001e0e0f7221 */ /* 0x004fe20000010000 */
[----:B------:R-:W-:-:S04]  /*5c60*/  @!P1 F2FP.BF16.F32.PACK_AB R14, RZ, R24 ;  /* 0x00000018ff0e923e */ /* 0x000fc800000010ff */
[----:B------:R-:W-:Y:S01]  /*5c70*/  @!P1 F2FP.BF16.F32.PACK_AB R15, RZ, R15 ;  /* 0x0000000fff0f923e */ /* 0x000fe200000010ff */
[----:B------:R3:W-:Y:S03]  /*5c80*/  @!P1 STG.E.U16 desc[UR14][R16.64+0x50], R14 ;  /* 0x0000500e10009986 */ /* 0x0007e6000c10150e */
[----:B------:R-:W-:Y:S02]  /*5c90*/  PRMT R20, R15, 0x7610, R20 ;  /* 0x000076100f147816 */ /* 0x000fe40000000014 */
[----:B------:R-:W-:-:S03]  /*5ca0*/  LEA.HI R15, R56, 0x3c, RZ, 0x1c ;  /* 0x0000003c380f7811 */ /* 0x000fc600078fe0ff */
[----:B------:R3:W-:Y:S04]  /*5cb0*/  @!P1 STG.E.U16 desc[UR14][R18.64+0x50], R20 ;  /* 0x0000501412009986 */ /* 0x0007e8000c10150e */
.L_x_605:
[----:B------:R-:W-:Y:S05]  /*5cc0*/  BSYNC B0 ;  /* 0x0000000000007941 */ /* 0x000fea0003800000 */
.L_x_604:
        /* <DEDUP_REMOVED lines=14> */
[----:B------:R-:W-:Y:S01]  /*5db0*/  IMAD.MOV.U32 R32, RZ, RZ, RZ ;  /* 0x000000ffff207224 */ /* 0x000fe200078e00ff */
[C---:B------:R-:W-:Y:S01]  /*5dc0*/  @!P0 IADD3 R18, R15.reuse, 0x14, RZ ;  /* 0x000000140f128810 */ /* 0x040fe20007ffe0ff */
[----:B------:R-:W-:Y:S01]  /*5dd0*/  IMAD.MOV.U32 R41, RZ, RZ, 0xffff ;  /* 0x0000ffffff297424 */ /* 0x000fe200078e00ff */
[----:B------:R-:W-:Y:S01]  /*5de0*/  @!P0 LEA R23, R10, UR4, 0x7 ;  /* 0x000000040a178c11 */ /* 0x000fe2000f8e38ff */
[----:B------:R-:W-:Y:S01]  /*5df0*/  IMAD.MOV.U32 R40, RZ, RZ, 0xffff ;  /* 0x0000ffffff287424 */ /* 0x000fe200078e00ff */
[----:B------:R-:W-:Y:S02]  /*5e00*/  @!P0 LOP3.LUT R18, R18, R19, RZ, 0x3c, !PT ;  /* 0x0000001312128212 */ /* 0x000fe400078e3cff */
[----:B------:R-:W-:Y:S02]  /*5e10*/  @!P0 SHF.L.U32 R22, R10, 0x1, RZ ;  /* 0x000000010a168819 */ /* 0x000fe400000006ff */
[----:B------:R-:W-:Y:S01]  /*5e20*/  @!P0 IADD3 R21, R15, 0x28, RZ ;  /* 0x000000280f158810 */ /* 0x000fe20007ffe0ff */
[----:B------:R-:W-:Y:S01]  /*5e30*/  @!P0 IMAD R18, R18, 0x4, R23 ;  /* 0x0000000412128824 */ /* 0x000fe200078e0217 */
[----:B------:R-:W-:-:S02]  /*5e40*/  @!P0 LEA R24, R10, UR4, 0x7 ;  /* 0x000000040a188c11 */ /* 0x000fc4000f8e38ff */
[----:B------:R-:W-:Y:S02]  /*5e50*/  @!P0 LOP3.LUT R21, R21, R22, RZ, 0x3c, !PT ;  /* 0x0000001615158212 */ /* 0x000fe400078e3cff */
[----:B------:R-:W3:Y:S01]  /*5e60*/  @!P0 LDS R20, [R18] ;  /* 0x0000000012148984 */ /* 0x000ee20000000800 */
[----:B0-----:R-:W-:Y:S02]  /*5e70*/  MOV R17, 0xffff ;  /* 0x0000ffff00117802 */ /* 0x001fe40000000f00 */
[----:B------:R-:W-:Y:S02]  /*5e80*/  @!P0 LEA R22, R21, R24, 0x2 ;  /* 0x0000001815168211 */ /* 0x000fe400078e10ff */
[----:B------:R0:W-:Y:S01]  /*5e90*/  @!P0 LDS R21, [R18+0x500] ;  /* 0x0005000012158984 */ /* 0x0001e20000000800 */
[----:B------:R-:W-:Y:S02]  /*5ea0*/  @!P0 IADD3 R23, R15, 0x3c, RZ ;  /* 0x0000003c0f178810 */ /* 0x000fe40007ffe0ff */
[C---:B------:R-:W-:Y:S01]  /*5eb0*/  @!P0 SHF.L.U32 R24, R10.reuse, 0x1, RZ ;  /* 0x000000010a188819 */ /* 0x040fe200000006ff */
[----:B------:R-:W-:Y:S01]  /*5ec0*/  @!P0 LDS R38, [R22+0x500] ;  /* 0x0005000016268984 */ /* 0x000fe20000000800 */
[----:B------:R-:W-:-:S02]  /*5ed0*/  @!P0 LEA R30, R10, UR4, 0x7 ;  /* 0x000000040a1e8c11 */ /* 0x000fc4000f8e38ff */
[----:B------:R-:W-:Y:S01]  /*5ee0*/  @!P0 LOP3.LUT R23, R23, R24, RZ, 0x3c, !PT ;  /* 0x0000001817178212 */ /* 0x000fe200078e3cff */
[----:B------:R-:W-:Y:S01]  /*5ef0*/  @!P0 LDS R37, [R22] ;  /* 0x0000000016258984 */ /* 0x000fe20000000800 */
[----:B------:R-:W-:Y:S02]  /*5f00*/  MOV R27, 0xffff ;  /* 0x0000ffff001b7802 */ /* 0x000fe40000000f00 */
[----:B------:R-:W-:Y:S01]  /*5f10*/  @!P0 LEA R39, R23, R30, 0x2 ;  /* 0x0000001e17278211 */ /* 0x000fe200078e10ff */
[----:B-1----:R-:W1:Y:S01]  /*5f20*/  SHFL.BFLY PT, R17, R16, 0x8, 0x101f ;  /* 0x0d101f0010117f89 */ /* 0x002e6200000e0000 */
[----:B------:R-:W-:Y:S02]  /*5f30*/  MOV R23, RZ ;  /* 0x000000ff00177202 */ /* 0x000fe40000000f00 */
[----:B------:R-:W-:Y:S01]  /*5f40*/  MOV R29, 0xffff ;  /* 0x0000ffff001d7802 */ /* 0x000fe20000000f00 */
[----:B--2---:R-:W2:Y:S01]  /*5f50*/  SHFL.BFLY PT, R30, R14, 0x8, 0x101f ;  /* 0x0d101f000e1e7f89 */ /* 0x004ea200000e0000 */
[----:B------:R-:W-:-:S02]  /*5f60*/  MOV R24, RZ ;  /* 0x000000ff00187202 */ /* 0x000fc40000000f00 */
[----:B------:R-:W-:Y:S01]  /*5f70*/  MOV R34, RZ ;  /* 0x000000ff00227202 */ /* 0x000fe20000000f00 */
[----:B------:R-:W4:Y:S01]  /*5f80*/  @!P0 LDS R22, [R39] ;  /* 0x0000000027168984 */ /* 0x000f220000000800 */
[----:B------:R-:W-:Y:S02]  /*5f90*/  MOV R35, 0xffff ;  /* 0x0000ffff00237802 */ /* 0x000fe40000000f00 */
[----:B0-----:R-:W-:Y:S02]  /*5fa0*/  MOV R18, RZ ;  /* 0x000000ff00127202 */ /* 0x001fe40000000f00 */
[----:B------:R-:W-:Y:S02]  /*5fb0*/  MOV R28, 0xffff ;  /* 0x0000ffff001c7802 */ /* 0x000fe40000000f00 */
[----:B------:R-:W-:Y:S02]  /*5fc0*/  MOV R26, 0xffff ;  /* 0x0000ffff001a7802 */ /* 0x000fe40000000f00 */
[----:B------:R-:W-:-:S02]  /*5fd0*/  MOV R43, 0xffff ;  /* 0x0000ffff002b7802 */ /* 0x000fc40000000f00 */
[----:B---3--:R-:W-:Y:S01]  /*5fe0*/  @!P0 MOV R32, R20 ;  /* 0x0000001400208202 */ /* 0x008fe20000000f00 */
[----:B-1----:R-:W-:Y:S01]  /*5ff0*/  FADD.FTZ R25, R17, R16 ;  /* 0x0000001011197221 */ /* 0x002fe20000010000 */
[----:B------:R0:W-:Y:S01]  /*6000*/  @!P0 LDS R20, [R39+0x500] ;  /* 0x0005000027148984 */ /* 0x0001e20000000800 */
[----:B------:R-:W-:Y:S02]  /*6010*/  MOV R16, 0xffff ;  /* 0x0000ffff00107802 */ /* 0x000fe40000000f00 */
[----:B------:R-:W-:Y:S01]  /*6020*/  @!P0 MOV R34, R21 ;  /* 0x0000001500228202 */ /* 0x000fe20000000f00 */
[----:B------:R-:W1:Y:S01]  /*6030*/  SHFL.BFLY PT, R31, R32, 0x8, 0x101f ;  /* 0x0d101f00201f7f89 */ /* 0x000e6200000e0000 */
[----:B--2---:R-:W-:Y:S01]  /*6040*/  FADD.FTZ R17, R30, R14 ;  /* 0x0000000e1e117221 */ /* 0x004fe20000010000 */
[----:B------:R-:W-:Y:S02]  /*6050*/  MOV R30, 0xffff ;  /* 0x0000ffff001e7802 */ /* 0x000fe40000000f00 */
[----:B------:R-:W-:Y:S01]  /*6060*/  @!P0 MOV R23, R38 ;  /* 0x0000002600178202 */ /* 0x000fe20000000f00 */
[----:B------:R-:W2:Y:S01]  /*6070*/  SHFL.BFLY PT, R16, R25, 0x4, 0x101f ;  /* 0x0c901f0019107f89 */ /* 0x000ea200000e0000 */
[----:B------:R-:W-:Y:S01]  /*6080*/  MOV R38, 0xffff ;  /* 0x0000ffff00267802 */ /* 0x000fe20000000f00 */
[----:B------:R-:W-:Y:S01]  /*6090*/  @!P0 IMAD.MOV.U32 R24, RZ, RZ, R37 ;  /* 0x000000ffff188224 */ /* 0x000fe200078e0025 */
[----:B------:R-:W-:Y:S01]  /*60a0*/  MOV R21, RZ ;  /* 0x000000ff00157202 */ /* 0x000fe20000000f00 */
[----:B------:R-:W-:Y:S01]  /*60b0*/  IMAD.MOV.U32 R37, RZ, RZ, 0xffff ;  /* 0x0000ffffff257424 */ /* 0x000fe200078e00ff */
[----:B------:R-:W3:Y:S01]  /*60c0*/  SHFL.BFLY PT, R33, R34, 0x8, 0x101f ;  /* 0x0d101f0022217f89 */ /* 0x000ee200000e0000 */
[----:B0-----:R-:W-:-:S03]  /*60d0*/  MOV R39, 0xffff ;  /* 0x0000ffff00277802 */ /* 0x001fc60000000f00 */
[----:B------:R-:W0:Y:S04]  /*60e0*/  SHFL.BFLY PT, R38, R23, 0x8, 0x101f ;  /* 0x0d101f0017267f89 */ /* 0x000e2800000e0000 */
[----:B------:R-:W5:Y:S01]  /*60f0*/  SHFL.BFLY PT, R37, R24, 0x8, 0x101f ;  /* 0x0d101f0018257f89 */ /* 0x000f6200000e0000 */
[----:B----4-:R-:W-:Y:S01]  /*6100*/  @!P0 MOV R21, R22 ;  /* 0x0000001600158202 */ /* 0x010fe20000000f00 */
[----:B------:R-:W-:Y:S02]  /*6110*/  IMAD.MOV.U32 R22, RZ, RZ, 0xffff ;  /* 0x0000ffffff167424 */ /* 0x000fe400078e00ff */
[----:B------:R-:W4:Y:S01]  /*6120*/  SHFL.BFLY PT, R30, R17, 0x4, 0x101f ;  /* 0x0c901f00111e7f89 */ /* 0x000f2200000e0000 */
[----:B-1----:R-:W-:-:S03]  /*6130*/  FADD.FTZ R31, R31, R32 ;  /* 0x000000201f1f7221 */ /* 0x002fc60000010000 */
[----:B------:R-:W1:Y:S01]  /*6140*/  SHFL.BFLY PT, R42, R21, 0x8, 0x101f ;  /* 0x0d101f00152a7f89 */ /* 0x000e6200000e0000 */
[----:B--2---:R-:W-:Y:S01]  /*6150*/  FADD.FTZ R19, R25, R16 ;  /* 0x0000001019137221 */ /* 0x004fe20000010000 */
[----:B---3--:R-:W-:-:S04]  /*6160*/  FADD.FTZ R33, R33, R34 ;  /* 0x0000002221217221 */ /* 0x008fc80000010000 */
[----:B------:R-:W2:Y:S01]  /*6170*/  SHFL.BFLY PT, R16, R19, 0x2, 0x101f ;  /* 0x0c501f0013107f89 */ /* 0x000ea200000e0000 */
[----:B------:R-:W-:Y:S01]  /*6180*/  @!P0 MOV R18, R20 ;  /* 0x0000001400128202 */ /* 0x000fe20000000f00 */
[----:B0-----:R-:W-:Y:S01]  /*6190*/  FADD.FTZ R32, R38, R23 ;  /* 0x0000001726207221 */ /* 0x001fe20000010000 */
[----:B------:R-:W-:Y:S01]  /*61a0*/  MOV R20, 0xffff ;  /* 0x0000ffff00147802 */ /* 0x000fe20000000f00 */
[----:B------:R-:W-:Y:S01]  /*61b0*/  IMAD.MOV.U32 R23, RZ, RZ, 0xffff ;  /* 0x0000ffffff177424 */ /* 0x000fe200078e00ff */
[----:B------:R-:W-:Y:S01]  /*61c0*/  ISETP.NE.AND P0, PT, R10, RZ, PT ;  /* 0x000000ff0a00720c */ /* 0x000fe20003f05270 */
[----:B-----5:R-:W-:Y:S01]  /*61d0*/  FADD.FTZ R25, R37, R24 ;  /* 0x0000001825197221 */ /* 0x020fe20000010000 */
[----:B------:R-:W-:Y:S01]  /*61e0*/  MOV R24, 0xffff ;  /* 0x0000ffff00187802 */ /* 0x000fe20000000f00 */
[----:B------:R-:W0:Y:S01]  /*61f0*/  SHFL.BFLY PT, R37, R32, 0x4, 0x101f ;  /* 0x0c901f0020257f89 */ /* 0x000e2200000e0000 */
[----:B------:R-:W-:Y:S01]  /*6200*/  MOV R34, 0xffff ;  /* 0x0000ffff00227802 */ /* 0x000fe20000000f00 */
[----:B----4-:R-:W-:Y:S01]  /*6210*/  FADD.FTZ R14, R17, R30 ;  /* 0x0000001e110e7221 */ /* 0x010fe20000010000 */
[----:B------:R-:W-:Y:S01]  /*6220*/  MOV R17, 0xffff ;  /* 0x0000ffff00117802 */ /* 0x000fe20000000f00 */
[----:B------:R-:W3:Y:S01]  /*6230*/  SHFL.BFLY PT, R20, R31, 0x4, 0x101f ;  /* 0x0c901f001f147f89 */ /* 0x000ee200000e0000 */
[----:B-1----:R-:W-:Y:S01]  /*6240*/  FADD.FTZ R42, R42, R21 ;  /* 0x000000152a2a7221 */ /* 0x002fe20000010000 */
[----:B------:R-:W-:-:S02]  /*6250*/  MOV R21, 0xffff ;  /* 0x0000ffff00157802 */ /* 0x000fc40000000f00 */
[----:B------:R-:W1:Y:S04]  /*6260*/  SHFL.BFLY PT, R23, R18, 0x8, 0x101f ;  /* 0x0d101f0012177f89 */ /* 0x000e6800000e0000 */
[----:B------:R-:W4:Y:S01]  /*6270*/  SHFL.BFLY PT, R36, R33, 0x4, 0x101f ;  /* 0x0c901f0021247f89 */ /* 0x000f2200000e0000 */
[----:B--2---:R-:W-:-:S03]  /*6280*/  FADD.FTZ R16, R19, R16 ;  /* 0x0000001013107221 */ /* 0x004fc60000010000 */
[----:B------:R-:W2:Y:S01]  /*6290*/  SHFL.BFLY PT, R38, R25, 0x4, 0x101f ;  /* 0x0c901f0019267f89 */ /* 0x000ea200000e0000 */
[----:B------:R-:W-:-:S03]  /*62a0*/  MOV R19, 0xffff ;  /* 0x0000ffff00137802 */ /* 0x000fc60000000f00 */
[----:B------:R-:W5:Y:S01]  /*62b0*/  SHFL.BFLY PT, R30, R14, 0x2, 0x101f ;  /* 0x0c501f000e1e7f89 */ /* 0x000f6200000e0000 */
[----:B0-----:R-:W-:-:S03]  /*62c0*/  FADD.FTZ R37, R32, R37 ;  /* 0x0000002520257221 */ /* 0x001fc60000010000 */
[----:B------:R-:W0:Y:S01]  /*62d0*/  SHFL.BFLY PT, R41, R42, 0x4, 0x101f ;  /* 0x0c901f002a297f89 */ /* 0x000e2200000e0000 */
[----:B------:R-:W-:Y:S01]  /*62e0*/  MOV R32, 0xffff ;  /* 0x0000ffff00207802 */ /* 0x000fe20000000f00 */
[----:B---3--:R-:W-:Y:S01]  /*62f0*/  FADD.FTZ R35, R31, R20 ;  /* 0x000000141f237221 */ /* 0x008fe20000010000 */
[----:B------:R-:W-:Y:S01]  /*6300*/  MOV R20, 0xffff ;  /* 0x0000ffff00147802 */ /* 0x000fe20000000f00 */
[----:B------:R-:W3:Y:S01]  /*6310*/  SHFL.BFLY PT, R24, R37, 0x2, 0x101f ;  /* 0x0c501f0025187f89 */ /* 0x000ee200000e0000 */
[----:B-1----:R-:W-:Y:S01]  /*6320*/  FADD.FTZ R31, R23, R18 ;  /* 0x00000012171f7221 */ /* 0x002fe20000010000 */
[----:B------:R-:W-:Y:S02]  /*6330*/  MOV R18, 0xffff ;  /* 0x0000ffff00127802 */ /* 0x000fe40000000f00 */
[----:B------:R-:W1:Y:S01]  /*6340*/  SHFL.BFLY PT, R19, R16, 0x1, 0x101f ;  /* 0x0c301f0010137f89 */ /* 0x000e6200000e0000 */
[----:B------:R-:W-:Y:S01]  /*6350*/  MOV R23, 0xffff ;  /* 0x0000ffff00177802 */ /* 0x000fe20000000f00 */
[----:B----4-:R-:W-:Y:S01]  /*6360*/  FADD.FTZ R36, R33, R36 ;  /* 0x0000002421247221 */ /* 0x010fe20000010000 */
[----:B------:R-:W-:Y:S01]  /*6370*/  MOV R33, 0xffff ;  /* 0x0000ffff00217802 */ /* 0x000fe20000000f00 */
[----:B------:R-:W4:Y:S01]  /*6380*/  SHFL.BFLY PT, R20, R31, 0x4, 0x101f ;  /* 0x0c901f001f147f89 */ /* 0x000f2200000e0000 */
[----:B--2---:R-:W-:-:S03]  /*6390*/  FADD.FTZ R38, R25, R38 ;  /* 0x0000002619267221 */ /* 0x004fc60000010000 */
[----:B------:R-:W2:Y:S01]  /*63a0*/  SHFL.BFLY PT, R18, R35, 0x2, 0x101f ;  /* 0x0c501f0023127f89 */ /* 0x000ea200000e0000 */
[----:B-----5:R-:W-:Y:S01]  /*63b0*/  FADD.FTZ R17, R14, R30 ;  /* 0x0000001e0e117221 */ /* 0x020fe20000010000 */
[----:B------:R-:W-:Y:S02]  /*63c0*/  MOV R14, 0xffff ;  /* 0x0000ffff000e7802 */ /* 0x000fe40000000f00 */
[----:B------:R-:W5:Y:S01]  /*63d0*/  SHFL.BFLY PT, R21, R36, 0x2, 0x101f ;  /* 0x0c501f0024157f89 */ /* 0x000f6200000e0000 */
[----:B0-----:R-:W-:-:S03]  /*63e0*/  FADD.FTZ R42, R42, R41 ;  /* 0x000000292a2a7221 */ /* 0x001fc60000010000 */
[----:B------:R-:W0:Y:S01]  /*63f0*/  SHFL.BFLY PT, R23, R38, 0x2, 0x101f ;  /* 0x0c501f0026177f89 */ /* 0x000e2200000e0000 */
[----:B------:R-:W-:-:S03]  /*6400*/  IADD3 R41, R15, R8, RZ ;  /* 0x000000080f297210 */ /* 0x000fc60007ffe0ff */
[----:B------:R-:W0:Y:S01]  /*6410*/  SHFL.BFLY PT, R14, R17, 0x1, 0x101f ;  /* 0x0c301f00110e7f89 */ /* 0x000e2200000e0000 */
[----:B---3--:R-:W-:Y:S02]  /*6420*/  FADD.FTZ R37, R37, R24 ;  /* 0x0000001825257221 */ /* 0x008fe40000010000 */
[----:B------:R-:W3:Y:S01]  /*6430*/  @!P0 LDC.64 R24, c[0x0][0x218] ;  /* 0x00008600ff188b82 */ /* 0x000ee20000000a00 */
[----:B-1----:R-:W-:Y:S01]  /*6440*/  FADD.FTZ R16, R16, R19 ;  /* 0x0000001310107221 */ /* 0x002fe20000010000 */
[----:B------:R-:W1:Y:S01]  /*6450*/  SHFL.BFLY PT, R43, R42, 0x2, 0x101f ;  /* 0x0c501f002a2b7f89 */ /* 0x000e6200000e0000 */
[----:B----4-:R-:W-:-:S03]  /*6460*/  FADD.FTZ R31, R31, R20 ;  /* 0x000000141f1f7221 */ /* 0x010fc60000010000 */
[----:B------:R-:W4:Y:S01]  /*6470*/  SHFL.BFLY PT, R40, R37, 0x1, 0x101f ;  /* 0x0c301f0025287f89 */ /* 0x000f2200000e0000 */
[----:B------:R-:W-:Y:S01]  /*6480*/  @!P0 F2FP.BF16.F32.PACK_AB R30, RZ, R16 ;  /* 0x00000010ff1e823e */ /* 0x000fe200000010ff */
[----:B--2---:R-:W-:Y:S02]  /*6490*/  FADD.FTZ R35, R35, R18 ;  /* 0x0000001223237221 */ /* 0x004fe40000010000 */
[----:B------:R-:W2:Y:S01]  /*64a0*/  SHFL.BFLY PT, R32, R31, 0x2, 0x101f ;  /* 0x0c501f001f207f89 */ /* 0x000ea200000e0000 */
[----:B------:R-:W2:Y:S01]  /*64b0*/  @!P0 LDC.64 R18, c[0x0][0x220] ;  /* 0x00008800ff128b82 */ /* 0x000ea20000000a00 */
[----:B-----5:R-:W-:Y:S02]  /*64c0*/  FADD.FTZ R36, R36, R21 ;  /* 0x0000001524247221 */ /* 0x020fe40000010000 */
[----:B------:R-:W5:Y:S01]  /*64d0*/  SHFL.BFLY PT, R34, R35, 0x1, 0x101f ;  /* 0x0c301f0023227f89 */ /* 0x000f6200000e0000 */
[----:B0-----:R-:W-:-:S03]  /*64e0*/  FADD.FTZ R38, R38, R23 ;  /* 0x0000001726267221 */ /* 0x001fc60000010000 */
[----:B------:R-:W0:Y:S01]  /*64f0*/  SHFL.BFLY PT, R33, R36, 0x1, 0x101f ;  /* 0x0c301f0024217f89 */ /* 0x000e2200000e0000 */
[----:B------:R-:W0:Y:S01]  /*6500*/  @!P0 LDC.64 R22, c[0x0][0x220] ;  /* 0x00008800ff168b82 */ /* 0x000e220000000a00 */
[----:B------:R-:W-:Y:S02]  /*6510*/  FADD.FTZ R44, R17, R14 ;  /* 0x0000000e112c7221 */ /* 0x000fe40000010000 */
[----:B------:R-:W0:Y:S01]  /*6520*/  SHFL.BFLY PT, R39, R38, 0x1, 0x101f ;  /* 0x0c301f0026277f89 */ /* 0x000e2200000e0000 */
[----:B---3--:R-:W-:Y:S02]  /*6530*/  @!P0 IMAD.WIDE R24, R41, 0x2, R24 ;  /* 0x0000000229188825 */ /* 0x008fe400078e0218 */
[----:B------:R-:W-:Y:S02]  /*6540*/  @!P0 F2FP.BF16.F32.PACK_AB R44, RZ, R44 ;  /* 0x0000002cff2c823e */ /* 0x000fe400000010ff */
[----:B------:R-:W3:Y:S01]  /*6550*/  @!P0 LDC.64 R20, c[0x0][0x218] ;  /* 0x00008600ff148b82 */ /* 0x000ee20000000a00 */
[----:B-1----:R-:W-:Y:S01]  /*6560*/  FADD.FTZ R42, R42, R43 ;  /* 0x0000002b2a2a7221 */ /* 0x002fe20000010000 */
[----:B------:R1:W-:Y:S01]  /*6570*/  @!P0 STG.E.U16 desc[UR14][R24.64], R30 ;  /* 0x0000001e18008986 */ /* 0x0003e2000c10150e */
[----:B----4-:R-:W-:Y:S01]  /*6580*/  FADD.FTZ R37, R37, R40 ;  /* 0x0000002825257221 */ /* 0x010fe20000010000 */
[----:B--2---:R-:W-:-:S04]  /*6590*/  FADD.FTZ R31, R31, R32 ;  /* 0x000000201f1f7221 */ /* 0x004fc80000010000 */
[----:B------:R-:W2:Y:S01]  /*65a0*/  @!P0 LDC.64 R16, c[0x0][0x218] ;  /* 0x00008600ff108b82 */ /* 0x000ea20000000a00 */
[----:B------:R-:W-:-:S04]  /*65b0*/  @!P0 IMAD.WIDE R18, R41, 0x2, R18 ;  /* 0x0000000229128825 */ /* 0x000fc800078e0212 */
[----:B-----5:R-:W-:Y:S01]  /*65c0*/  FADD.FTZ R34, R35, R34 ;  /* 0x0000002223227221 */ /* 0x020fe20000010000 */
[----:B------:R-:W-:Y:S02]  /*65d0*/  MOV R35, 0xffff ;  /* 0x0000ffff00237802 */ /* 0x000fe40000000f00 */
[----:B-1----:R-:W-:Y:S01]  /*65e0*/  MOV R30, 0xffff ;  /* 0x0000ffff001e7802 */ /* 0x002fe20000000f00 */
[----:B0-----:R-:W-:Y:S01]  /*65f0*/  FADD.FTZ R33, R36, R33 ;  /* 0x0000002124217221 */ /* 0x001fe20000010000 */
[----:B------:R-:W0:Y:S01]  /*6600*/  @!P0 LDC.64 R14, c[0x0][0x220] ;  /* 0x00008800ff0e8b82 */ /* 0x000e220000000a00 */
[C---:B------:R-:W-:Y:S01]  /*6610*/  @!P0 IMAD.WIDE R22, R41.reuse, 0x2, R22 ;  /* 0x0000000229168825 */ /* 0x040fe200078e0216 */
[----:B------:R-:W1:Y:S03]  /*6620*/  SHFL.BFLY PT, R35, R42, 0x1, 0x101f ;  /* 0x0c301f002a237f89 */ /* 0x000e6600000e0000 */
[----:B------:R-:W-:Y:S01]  /*6630*/  FADD.FTZ R38, R38, R39 ;  /* 0x0000002726267221 */ /* 0x000fe20000010000 */
[----:B------:R-:W-:Y:S01]  /*6640*/  @!P0 F2FP.BF16.F32.PACK_AB R25, RZ, R33 ;  /* 0x00000021ff19823e */ /* 0x000fe200000010ff */
[----:B------:R4:W-:Y:S01]  /*6650*/  @!P0 STG.E.U16 desc[UR14][R22.64], R44 ;  /* 0x0000002c16008986 */ /* 0x0009e2000c10150e */
[----:B------:R-:W-:Y:S01]  /*6660*/  @!P0 F2FP.BF16.F32.PACK_AB R33, RZ, R37 ;  /* 0x00000025ff21823e */ /* 0x000fe200000010ff */
[C---:B---3--:R-:W-:Y:S01]  /*6670*/  @!P0 IMAD.WIDE R20, R41.reuse, 0x2, R20 ;  /* 0x0000000229148825 */ /* 0x048fe200078e0214 */
[----:B------:R-:W-:Y:S01]  /*6680*/  @!P0 F2FP.BF16.F32.PACK_AB R26, RZ, R38 ;  /* 0x00000026ff1a823e */ /* 0x000fe200000010ff */
[----:B------:R3:W3:Y:S02]  /*6690*/  SHFL.BFLY PT, R30, R31, 0x1, 0x101f ;  /* 0x0c301f001f1e7f89 */ /* 0x0006e400000e0000 */
[----:B--2---:R-:W-:Y:S01]  /*66a0*/  @!P0 IMAD.WIDE R16, R41, 0x2, R16 ;  /* 0x0000000229108825 */ /* 0x004fe200078e0210 */
[----:B----4-:R-:W-:-:S05]  /*66b0*/  @!P0 F2FP.BF16.F32.PACK_AB R23, RZ, R34 ;  /* 0x00000022ff17823e */ /* 0x010fca00000010ff */
[----:B------:R2:W-:Y:S01]  /*66c0*/  @!P0 STG.E.U16 desc[UR14][R20.64+0x28], R23 ;  /* 0x0000281714008986 */ /* 0x0005e2000c10150e */
[----:B0-----:R-:W-:-:S04]  /*66d0*/  @!P0 IMAD.WIDE R14, R41, 0x2, R14 ;  /* 0x00000002290e8825 */ /* 0x001fc800078e020e */
[----:B-1----:R-:W-:Y:S01]  /*66e0*/  FADD.FTZ R35, R42, R35 ;  /* 0x000000232a237221 */ /* 0x002fe20000010000 */
[----:B------:R2:W-:Y:S04]  /*66f0*/  @!P0 STG.E.U16 desc[UR14][R18.64+0x28], R25 ;  /* 0x0000281912008986 */ /* 0x0005e8000c10150e */
[----:B------:R2:W-:Y:S04]  /*6700*/  @!P0 STG.E.U16 desc[UR14][R16.64+0x50], R26 ;  /* 0x0000501a10008986 */ /* 0x0005e8000c10150e */
[----:B---3--:R2:W-:Y:S02]  /*6710*/  @!P0 STG.E.U16 desc[UR14][R14.64+0x50], R33 ;  /* 0x000050210e008986 */ /* 0x0085e4000c10150e */
.L_x_673:
[----:B--2---:R-:W0:Y:S01]  /*6720*/  @!P0 LDC.64 R14, c[0x0][0x218] ;  /* 0x00008600ff0e8b82 */ /* 0x004e220000000a00 */
[----:B------:R-:W-:Y:S01]  /*6730*/  FADD.FTZ R19, R31, R30 ;  /* 0x0000001e1f137221 */ /* 0x000fe20000010000 */
[----:B------:R-:W-:-:S04]  /*6740*/  @!P0 F2FP.BF16.F32.PACK_AB R18, RZ, R35 ;  /* 0x00000023ff12823e */ /* 0x000fc800000010ff */
[----:B------:R-:W-:Y:S02]  /*6750*/  @!P0 F2FP.BF16.F32.PACK_AB R19, RZ, R19 ;  /* 0x00000013ff13823e */ /* 0x000fe400000010ff */
[----:B------:R-:W1:Y:S01]  /*6760*/  @!P0 LDC.64 R16, c[0x0][0x220] ;  /* 0x00008800ff108b82 */ /* 0x000e620000000a00 */
[----:B0-----:R-:W-:-:S05]  /*6770*/  @!P0 IMAD.WIDE R14, R41, 0x2, R14 ;  /* 0x00000002290e8825 */ /* 0x001fca00078e020e */
[----:B------:R4:W-:Y:S01]  /*6780*/  @!P0 STG.E.U16 desc[UR14][R14.64+0x78], R18 ;  /* 0x000078120e008986 */ /* 0x0009e2000c10150e */
[----:B-1----:R-:W-:-:S05]  /*6790*/  @!P0 IMAD.WIDE R16, R41, 0x2, R16 ;  /* 0x0000000229108825 */ /* 0x002fca00078e0210 */
[----:B------:R4:W-:Y:S02]  /*67a0*/  @!P0 STG.E.U16 desc[UR14][R16.64+0x78], R19 ;  /* 0x0000781310008986 */ /* 0x0009e4000c10150e */
.L_x_603:
[----:B------:R-:W-:Y:S05]  /*67b0*/  WARPSYNC.ALL ;  /* 0x0000000000007948 */ /* 0x000fea0003800000 */
[----:B------:R-:W-:Y:S01]  /*67c0*/  BAR.SYNC.DEFER_BLOCKING 0x0 ;  /* 0x0000000000007b1d */ /* 0x000fe20000010000 */
[C---:B------:R-:W-:Y:S01]  /*67d0*/  ISETP.GE.AND P0, PT, R8.reuse, -0x2300, PT ;  /* 0xffffdd000800780c */ /* 0x040fe20003f06270 */
[----:B------:R-:W-:-:S12]  /*67e0*/  VIADD R8, R8, 0x2800 ;  /* 0x0000280008087836 */ /* 0x000fd80000000000 */
[----:B------:R-:W-:Y:S05]  /*67f0*/  @!P0 BRA `(.L_x_610) ;  /* 0xffffffe000408947 */ /* 0x000fea000383ffff */
[----:B------:R-:W-:Y:S05]  /*6800*/  EXIT ;  /* 0x000000000000794d */ /* 0x000fea0003800000 */
.L_x_606:
[----:B------:R-:W-:Y:S01]  /*6810*/  HFMA2.MMA R28, -RZ, RZ, 0, 4.76837158203125e-07 ;  /* 0x00000008ff1c7435 */ /* 0x000fe200000001ff */
[----:B-1----:R-:W-:Y:S02]  /*6820*/  MOV R29, R14 ;  /* 0x0000000e001d7202 */ /* 0x002fe40000000f00 */
[----:B------:R-:W-:Y:S02]  /*6830*/  MOV R27, 0x101f ;  /* 0x0000101f001b7802 */ /* 0x000fe40000000f00 */
[----:B------:R-:W-:-:S07]  /*6840*/  MOV R26, 0xffff ;  /* 0x0000ffff001a7802 */ /* 0x000fce0000000f00 */
[----:B0-2---:R-:W-:Y:S05]  /*6850*/  WARPSYNC.COLLECTIVE R26, `(.L_x_611) ;  /* 0x000000001a087348 */ /* 0x005fea0003c00000 */
[----:B------:R1:W3:Y:S02]  /*6860*/  SHFL.BFLY P2, R30, R29, R28, R27 ;  /* 0x0c00001c1d1e7389 */ /* 0x0002e4000004001b */
[----:B0123--:R-:W-:Y:S01]  /*6870*/  ENDCOLLECTIVE ;  /* 0x000000000000791b */ /* 0x00ffe20003800000 */
.L_x_611:
[----:B------:R-:W-:Y:S01]  /*6880*/  IMAD.MOV.U32 R29, RZ, RZ, R15 ;  /* 0x000000ffff1d7224 */ /* 0x000fe200078e000f */
[----:B------:R-:W-:-:S07]  /*6890*/  MOV R17, R30 ;  /* 0x0000001e00117202 */ /* 0x000fce0000000f00 */
[----:B------:R-:W-:Y:S05]  /*68a0*/  WARPSYNC.COLLECTIVE R26, `(.L_x_612) ;  /* 0x000000001a087348 */ /* 0x000fea0003c00000 */
[----:B------:R0:W1:Y:S02]  /*68b0*/  SHFL.BFLY P2, R30, R29, R28, R27 ;  /* 0x0c00001c1d1e7389 */ /* 0x000064000004001b */
[----:B01----:R-:W-:Y:S01]  /*68c0*/  ENDCOLLECTIVE ;  /* 0x000000000000791b */ /* 0x003fe20003800000 */
.L_x_612:
[----:B------:R-:W-:Y:S01]  /*68d0*/  FADD.FTZ R17, R17, R14 ;  /* 0x0000000e11117221 */ /* 0x000fe20000010000 */
[----:B------:R-:W-:-:S04]  /*68e0*/  HFMA2.MMA R28, -RZ, RZ, 0, 2.384185791015625e-07 ;  /* 0x00000004ff1c7435 */ /* 0x000fc800000001ff */
[----:B------:R-:W-:Y:S02]  /*68f0*/  MOV R29, R17 ;  /* 0x00000011001d7202 */ /* 0x000fe40000000f00 */
[----:B------:R-:W-:-:S07]  /*6900*/  MOV R16, R30 ;  /* 0x0000001e00107202 */ /* 0x000fce0000000f00 */
[----:B------:R-:W-:Y:S05]  /*6910*/  WARPSYNC.COLLECTIVE R26, `(.L_x_613) ;  /* 0x000000001a087348 */ /* 0x000fea0003c00000 */
[----:B------:R0:W1:Y:S02]  /*6920*/  SHFL.BFLY P2, R30, R29, R28, R27 ;  /* 0x0c00001c1d1e7389 */ /* 0x000064000004001b */
[----:B01----:R-:W-:Y:S01]  /*6930*/  ENDCOLLECTIVE ;  /* 0x000000000000791b */ /* 0x003fe20003800000 */
.L_x_613:
[----:B------:R-:W-:-:S05]  /*6940*/  FADD.FTZ R16, R16, R15 ;  /* 0x0000000f10107221 */ /* 0x000fca0000010000 */
[----:B------:R-:W-:Y:S02]  /*6950*/  MOV R29, R16 ;  /* 0x00000010001d7202 */ /* 0x000fe40000000f00 */
[----:B------:R-:W-:-:S07]  /*6960*/  MOV R18, R30 ;  /* 0x0000001e00127202 */ /* 0x000fce0000000f00 */
[----:B------:R-:W-:Y:S05]  /*6970*/  WARPSYNC.COLLECTIVE R26, `(.L_x_614) ;  /* 0x000000001a087348 */ /* 0x000fea0003c00000 */
[----:B------:R0:W1:Y:S02]  /*6980*/  SHFL.BFLY P2, R30, R29, R28, R27 ;  /* 0x0c00001c1d1e7389 */ /* 0x000064000004001b */
[----:B01----:R-:W-:Y:S01]  /*6990*/  ENDCOLLECTIVE ;  /* 0x000000000000791b */ /* 0x003fe20003800000 */
.L_x_614:
[----:B------:R-:W-:Y:S01]  /*69a0*/  FADD.FTZ R18, R17, R18 ;  /* 0x0000001211127221 */ /* 0x000fe20000010000 */
[----:B------:R-:W-:-:S04]  /*69b0*/  HFMA2.MMA R28, -RZ, RZ, 0, 1.1920928955078125e-07 ;  /* 0x00000002ff1c7435 */ /* 0x000fc800000001ff */
[----:B------:R-:W-:Y:S01]  /*69c0*/  MOV R29, R18 ;  /* 0x00000012001d7202 */ /* 0x000fe20000000f00 */
[----:B------:R-:W-:-:S07]  /*69d0*/  IMAD.MOV.U32 R19, RZ, RZ, R30 ;  /* 0x000000ffff137224 */ /* 0x000fce00078e001e */
[----:B------:R-:W-:Y:S05]  /*69e0*/  WARPSYNC.COLLECTIVE R26, `(.L_x_615) ;  /* 0x000000001a087348 */ /* 0x000fea0003c00000 */
[----:B------:R0:W1:Y:S02]  /*69f0*/  SHFL.BFLY P2, R30, R29, R28, R27 ;  /* 0x0c00001c1d1e7389 */ /* 0x000064000004001b */
[----:B01----:R-:W-:Y:S01]  /*6a00*/  ENDCOLLECTIVE ;  /* 0x000000000000791b */ /* 0x003fe20003800000 */
.L_x_615:
[----:B------:R-:W-:-:S05]  /*6a10*/  FADD.FTZ R19, R16, R19 ;  /* 0x0000001310137221 */ /* 0x000fca0000010000 */
[----:B------:R-:W-:Y:S02]  /*6a20*/  MOV R29, R19 ;  /* 0x00000013001d7202 */ /* 0x000fe40000000f00 */
[----:B------:R-:W-:-:S07]  /*6a30*/  MOV R21, R30 ;  /* 0x0000001e00157202 */ /* 0x000fce0000000f00 */
[----:B------:R-:W-:Y:S05]  /*6a40*/  WARPSYNC.COLLECTIVE R26, `(.L_x_616) ;  /* 0x000000001a087348 */ /* 0x000fea0003c00000 */
[----:B------:R0:W1:Y:S02]  /*6a50*/  SHFL.BFLY P2, R30, R29, R28, R27 ;  /* 0x0c00001c1d1e7389 */ /* 0x000064000004001b */
[----:B01----:R-:W-:Y:S01]  /*6a60*/  ENDCOLLECTIVE ;  /* 0x000000000000791b */ /* 0x003fe20003800000 */
.L_x_616:
[----:B------:R-:W-:Y:S01]  /*6a70*/  FADD.FTZ R21, R18, R21 ;  /* 0x0000001512157221 */ /* 0x000fe20000010000 */
[----:B------:R-:W-:-:S03]  /*6a80*/  HFMA2.MMA R28, -RZ, RZ, 0, 5.9604644775390625e-08 ;  /* 0x00000001ff1c7435 */ /* 0x000fc600000001ff */
[----:B------:R-:W-:Y:S01]  /*6a90*/  IMAD.MOV.U32 R29, RZ, RZ, R21 ;  /* 0x000000ffff1d7224 */ /* 0x000fe200078e0015 */
[----:B------:R-:W-:-:S07]  /*6aa0*/  MOV R14, R30 ;  /* 0x0000001e000e7202 */ /* 0x000fce0000000f00 */
[----:B------:R-:W-:Y:S05]  /*6ab0*/  WARPSYNC.COLLECTIVE R26, `(.L_x_617) ;  /* 0x000000001a087348 */ /* 0x000fea0003c00000 */
[----:B------:R0:W1:Y:S02]  /*6ac0*/  SHFL.BFLY P2, R30, R29, R28, R27 ;  /* 0x0c00001c1d1e7389 */ /* 0x000064000004001b */
[----:B01----:R-:W-:Y:S01]  /*6ad0*/  ENDCOLLECTIVE ;  /* 0x000000000000791b */ /* 0x003fe20003800000 */
.L_x_617:
[----:B------:R-:W-:-:S05]  /*6ae0*/  FADD.FTZ R14, R19, R14 ;  /* 0x0000000e130e7221 */ /* 0x000fca0000010000 */
[----:B------:R-:W-:Y:S02]  /*6af0*/  MOV R29, R14 ;  /* 0x0000000e001d7202 */ /* 0x000fe40000000f00 */
[----:B------:R-:W-:-:S07]  /*6b00*/  MOV R20, R30 ;  /* 0x0000001e00147202 */ /* 0x000fce0000000f00 */
[----:B------:R-:W-:Y:S05]  /*6b10*/  WARPSYNC.COLLECTIVE R26, `(.L_x_618) ;  /* 0x000000001a087348 */ /* 0x000fea0003c00000 */
[----:B------:R0:W1:Y:S02]  /*6b20*/  SHFL.BFLY P2, R30, R29, R28, R27 ;  /* 0x0c00001c1d1e7389 */ /* 0x000064000004001b */
[----:B01----:R-:W-:Y:S01]  /*6b30*/  ENDCOLLECTIVE ;  /* 0x000000000000791b */ /* 0x003fe20003800000 */
.L_x_618:
[----:B------:R-:W-:Y:S01]  /*6b40*/  FADD.FTZ R20, R21, R20 ;  /* 0x0000001415147221 */ /* 0x000fe20000010000 */
[----:B------:R-:W-:Y:S06]  /*6b50*/  BRA `(.L_x_619) ;  /* 0xffffffe800e07947 */ /* 0x000fec000383ffff */
.L_x_607:
        /* <DEDUP_REMOVED lines=8> */
.L_x_621:
[----:B------:R-:W-:Y:S05]  /*6be0*/  BSYNC B1 ;  /* 0x0000000000017941 */ /* 0x000fea0003800000 */
.L_x_620:
        /* <DEDUP_REMOVED lines=8> */
.L_x_622:
[----:B------:R-:W-:Y:S01]  /*6c70*/  FADD.FTZ R21, R21, R14 ;  /* 0x0000000e15157221 */ /* 0x000fe20000010000 */
[----:B------:R-:W-:-:S04]  /*6c80*/  HFMA2.MMA R28, -RZ, RZ, 0, 2.384185791015625e-07 ;  /* 0x00000004ff1c7435 */ /* 0x000fc800000001ff */
[----:B------:R-:W-:Y:S02]  /*6c90*/  MOV R29, R21 ;  /* 0x00000015001d7202 */ /* 0x000fe40000000f00 */
[----:B------:R-:W-:-:S07]  /*6ca0*/  MOV R20, R30 ;  /* 0x0000001e00147202 */ /* 0x000fce0000000f00 */
[----:B------:R-:W-:Y:S05]  /*6cb0*/  WARPSYNC.COLLECTIVE R26, `(.L_x_623) ;  /* 0x000000001a087348 */ /* 0x000fea0003c00000 */
[----:B------:R0:W1:Y:S02]  /*6cc0*/  SHFL.BFLY P2, R30, R29, R28, R27 ;  /* 0x0c00001c1d1e7389 */ /* 0x000064000004001b */
[----:B01----:R-:W-:Y:S01]  /*6cd0*/  ENDCOLLECTIVE ;  /* 0x000000000000791b */ /* 0x003fe20003800000 */
.L_x_623:
[----:B------:R-:W-:-:S05]  /*6ce0*/  FADD.FTZ R20, R20, R15 ;  /* 0x0000000f14147221 */ /* 0x000fca0000010000 */
[----:B------:R-:W-:Y:S02]  /*6cf0*/  MOV R29, R20 ;  /* 0x00000014001d7202 */ /* 0x000fe40000000f00 */
[----:B------:R-:W-:-:S07]  /*6d00*/  MOV R22, R30 ;  /* 0x0000001e00167202 */ /* 0x000fce0000000f00 */
[----:B------:R-:W-:Y:S05]  /*6d10*/  WARPSYNC.COLLECTIVE R26, `(.L_x_624) ;  /* 0x000000001a087348 */ /* 0x000fea0003c00000 */
[----:B------:R0:W1:Y:S02]  /*6d20*/  SHFL.BFLY P2, R30, R29, R28, R27 ;  /* 0x0c00001c1d1e7389 */ /* 0x000064000004001b */
[----:B01----:R-:W-:Y:S01]  /*6d30*/  ENDCOLLECTIVE ;  /* 0x000000000000791b */ /* 0x003fe20003800000 */
.L_x_624:
[----:B------:R-:W-:Y:S01]  /*6d40*/  FADD.FTZ R22, R21, R22 ;  /* 0x0000001615167221 */ /* 0x000fe20000010000 */
[----:B------:R-:W-:-:S04]  /*6d50*/  HFMA2.MMA R28, -RZ, RZ, 0, 1.1920928955078125e-07 ;  /* 0x00000002ff1c7435 */ /* 0x000fc800000001ff */
[----:B------:R-:W-:Y:S01]  /*6d60*/  MOV R29, R22 ;  /* 0x00000016001d7202 */ /* 0x000fe20000000f00 */
[----:B------:R-:W-:-:S07]  /*6d70*/  IMAD.MOV.U32 R23, RZ, RZ, R30 ;  /* 0x000000ffff177224 */ /* 0x000fce00078e001e */
[----:B------:R-:W-:Y:S05]  /*6d80*/  WARPSYNC.COLLECTIVE R26, `(.L_x_625) ;  /* 0x000000001a087348 */ /* 0x000fea0003c00000 */
[----:B------:R0:W1:Y:S02]  /*6d90*/  SHFL.BFLY P2, R30, R29, R28, R27 ;  /* 0x0c00001c1d1e7389 */ /* 0x000064000004001b */
[----:B01----:R-:W-:Y:S01]  /*6da0*/  ENDCOLLECTIVE ;  /* 0x000000000000791b */ /* 0x003fe20003800000 */
.L_x_625:
[----:B------:R-:W-:-:S05]  /*6db0*/  FADD.FTZ R23, R20, R23 ;  /* 0x0000001714177221 */ /* 0x000fca0000010000 */
[----:B------:R-:W-:Y:S02]  /*6dc0*/  MOV R29, R23 ;  /* 0x00000017001d7202 */ /* 0x000fe40000000f00 */
[----:B------:R-:W-:-:S07]  /*6dd0*/  MOV R25, R30 ;  /* 0x0000001e00197202 */ /* 0x000fce0000000f00 */
[----:B------:R-:W-:Y:S05]  /*6de0*/  WARPSYNC.COLLECTIVE R26, `(.L_x_626) ;  /* 0x000000001a087348 */ /* 0x000fea0003c00000 */
[----:B------:R0:W1:Y:S02]  /*6df0*/  SHFL.BFLY P2, R30, R29, R28, R27 ;  /* 0x0c00001c1d1e7389 */ /* 0x000064000004001b */
[----:B01----:R-:W-:Y:S01]  /*6e00*/  ENDCOLLECTIVE ;  /* 0x000000000000791b */ /* 0x003fe20003800000 */
.L_x_626:
[----:B------:R-:W-:Y:S01]  /*6e10*/  FADD.FTZ R25, R22, R25 ;  /* 0x0000001916197221 */ /* 0x000fe20000010000 */
[----:B------:R-:W-:-:S03]  /*6e20*/  HFMA2.MMA R28, -RZ, RZ, 0, 5.9604644775390625e-08 ;  /* 0x00000001ff1c7435 */ /* 0x000fc600000001ff */
[----:B------:R-:W-:Y:S01]  /*6e30*/  IMAD.MOV.U32 R29, RZ, RZ, R25 ;  /* 0x000000ffff1d7224 */ /* 0x000fe200078e0019 */
[----:B------:R-:W-:-:S07]  /*6e40*/  MOV R14, R30 ;  /* 0x0000001e000e7202 */ /* 0x000fce0000000f00 */
[----:B------:R-:W-:Y:S05]  /*6e50*/  WARPSYNC.COLLECTIVE R26, `(.L_x_627) ;  /* 0x000000001a087348 */ /* 0x000fea0003c00000 */
[----:B------:R0:W1:Y:S02]  /*6e60*/  SHFL.BFLY P2, R30, R29, R28, R27 ;  /* 0x0c00001c1d1e7389 */ /* 0x000064000004001b */
[----:B01----:R-:W-:Y:S01]  /*6e70*/  ENDCOLLECTIVE ;  /* 0x000000000000791b */ /* 0x003fe20003800000 */
.L_x_627:
[----:B------:R-:W-:-:S05]  /*6e80*/  FADD.FTZ R14, R23, R14 ;  /* 0x0000000e170e7221 */ /* 0x000fca0000010000 */
[----:B------:R-:W-:Y:S02]  /*6e90*/  MOV R29, R14 ;  /* 0x0000000e001d7202 */ /* 0x000fe40000000f00 */
[----:B------:R-:W-:-:S07]  /*6ea0*/  MOV R24, R30 ;  /* 0x0000001e00187202 */ /* 0x000fce0000000f00 */
[----:B------:R-:W-:Y:S05]  /*6eb0*/  WARPSYNC.COLLECTIVE R26, `(.L_x_628) ;  /* 0x000000001a087348 */ /* 0x000fea0003c00000 */
[----:B------:R0:W1:Y:S02]  /*6ec0*/  SHFL.BFLY P2, R30, R29, R28, R27 ;  /* 0x0c00001c1d1e7389 */ /* 0x000064000004001b */
[----:B01----:R-:W-:Y:S01]  /*6ed0*/  ENDCOLLECTIVE ;  /* 0x000000000000791b */ /* 0x003fe20003800000 */
.L_x_628:
[----:B------:R-:W-:Y:S01]  /*6ee0*/  FADD.FTZ R24, R25, R24 ;  /* 0x0000001819187221 */ /* 0x000fe20000010000 */
[----:B------:R-:W-:Y:S06]  /*6ef0*/  BRA `(.L_x_629) ;  /* 0xffffffe800b07947 */ /* 0x000fec000383ffff */
.L_x_608:
        /* <DEDUP_REMOVED lines=8> */
.L_x_631:
[----:B------:R-:W-:Y:S05]  /*6f80*/  BSYNC B1 ;  /* 0x0000000000017941 */ /* 0x000fea0003800000 */
.L_x_630:
        /* <DEDUP_REMOVED lines=8> */
.L_x_632:
[----:B------:R-:W-:Y:S01]  /*7010*/  FADD.FTZ R21, R21, R14 ;  /* 0x0000000e15157221 */ /* 0x000fe20000010000 */
[----:B------:R-:W-:-:S04]  /*7020*/  HFMA2.MMA R28, -RZ, RZ, 0, 2.384185791015625e-07 ;  /* 0x00000004ff1c7435 */ /* 0x000fc800000001ff */
[----:B------:R-:W-:Y:S02]  /*7030*/  MOV R29, R21 ;  /* 0x00000015001d7202 */ /* 0x000fe40000000f00 */
[----:B------:R-:W-:-:S07]  /*7040*/  MOV R20, R30 ;  /* 0x0000001e00147202 */ /* 0x000fce0000000f00 */
[----:B------:R-:W-:Y:S05]  /*7050*/  WARPSYNC.COLLECTIVE R26, `(.L_x_633) ;  /* 0x000000001a087348 */ /* 0x000fea0003c00000 */
[----:B------:R0:W1:Y:S02]  /*7060*/  SHFL.BFLY P2, R30, R29, R28, R27 ;  /* 0x0c00001c1d1e7389 */ /* 0x000064000004001b */
[----:B01----:R-:W-:Y:S01]  /*7070*/  ENDCOLLECTIVE ;  /* 0x000000000000791b */ /* 0x003fe20003800000 */
.L_x_633:
[----:B------:R-:W-:-:S05]  /*7080*/  FADD.FTZ R20, R20, R15 ;  /* 0x0000000f14147221 */ /* 0x000fca0000010000 */
[----:B------:R-:W-:Y:S02]  /*7090*/  MOV R29, R20 ;  /* 0x00000014001d7202 */ /* 0x000fe40000000f00 */
[----:B------:R-:W-:-:S07]  /*70a0*/  MOV R22, R30 ;  /* 0x0000001e00167202 */ /* 0x000fce0000000f00 */
[----:B------:R-:W-:Y:S05]  /*70b0*/  WARPSYNC.COLLECTIVE R26, `(.L_x_634) ;  /* 0x000000001a087348 */ /* 0x000fea0003c00000 */
[----:B------:R0:W1:Y:S02]  /*70c0*/  SHFL.BFLY P2, R30, R29, R28, R27 ;  /* 0x0c00001c1d1e7389 */ /* 0x000064000004001b */
[----:B01----:R-:W-:Y:S01]  /*70d0*/  ENDCOLLECTIVE ;  /* 0x000000000000791b */ /* 0x003fe20003800000 */
.L_x_634:
[----:B------:R-:W-:Y:S01]  /*70e0*/  FADD.FTZ R22, R21, R22 ;  /* 0x0000001615167221 */ /* 0x000fe20000010000 */
[----:B------:R-:W-:-:S04]  /*70f0*/  HFMA2.MMA R28, -RZ, RZ, 0, 1.1920928955078125e-07 ;  /* 0x00000002ff1c7435 */ /* 0x000fc800000001ff */
[----:B------:R-:W-:Y:S01]  /*7100*/  MOV R29, R22 ;  /* 0x00000016001d7202 */ /* 0x000fe20000000f00 */
[----:B------:R-:W-:-:S07]  /*7110*/  IMAD.MOV.U32 R23, RZ, RZ, R30 ;  /* 0x000000ffff177224 */ /* 0x000fce00078e001e */
[----:B------:R-:W-:Y:S05]  /*7120*/  WARPSYNC.COLLECTIVE R26, `(.L_x_635) ;  /* 0x000000001a087348 */ /* 0x000fea0003c00000 */
[----:B------:R0:W1:Y:S02]  /*7130*/  SHFL.BFLY P2, R30, R29, R28, R27 ;  /* 0x0c00001c1d1e7389 */ /* 0x000064000004001b */
[----:B01----:R-:W-:Y:S01]  /*7140*/  ENDCOLLECTIVE ;  /* 0x000000000000791b */ /* 0x003fe20003800000 */
.L_x_635:
[----:B------:R-:W-:-:S05]  /*7150*/  FADD.FTZ R23, R20, R23 ;  /* 0x0000001714177221 */ /* 0x000fca0000010000 */
[----:B------:R-:W-:Y:S02]  /*7160*/  MOV R29, R23 ;  /* 0x00000017001d7202 */ /* 0x000fe40000000f00 */
[----:B------:R-:W-:-:S07]  /*7170*/  MOV R25, R30 ;  /* 0x0000001e00197202 */ /* 0x000fce0000000f00 */
[----:B------:R-:W-:Y:S05]  /*7180*/  WARPSYNC.COLLECTIVE R26, `(.L_x_636) ;  /* 0x000000001a087348 */ /* 0x000fea0003c00000 */
[----:B------:R0:W1:Y:S02]  /*7190*/  SHFL.BFLY P2, R30, R29, R28, R27 ;  /* 0x0c00001c1d1e7389 */ /* 0x000064000004001b */
[----:B01----:R-:W-:Y:S01]  /*71a0*/  ENDCOLLECTIVE ;  /* 0x000000000000791b */ /* 0x003fe20003800000 */
.L_x_636:
[----:B------:R-:W-:Y:S01]  /*71b0*/  FADD.FTZ R25, R22, R25 ;  /* 0x0000001916197221 */ /* 0x000fe20000010000 */
[----:B------:R-:W-:-:S03]  /*71c0*/  HFMA2.MMA R28, -RZ, RZ, 0, 5.9604644775390625e-08 ;  /* 0x00000001ff1c7435 */ /* 0x000fc600000001ff */
[----:B------:R-:W-:Y:S01]  /*71d0*/  IMAD.MOV.U32 R29, RZ, RZ, R25 ;  /* 0x000000ffff1d7224 */ /* 0x000fe200078e0019 */
[----:B------:R-:W-:-:S07]  /*71e0*/  MOV R14, R30 ;  /* 0x0000001e000e7202 */ /* 0x000fce0000000f00 */
[----:B------:R-:W-:Y:S05]  /*71f0*/  WARPSYNC.COLLECTIVE R26, `(.L_x_637) ;  /* 0x000000001a087348 */ /* 0x000fea0003c00000 */
[----:B------:R0:W1:Y:S02]  /*7200*/  SHFL.BFLY P2, R30, R29, R28, R27 ;  /* 0x0c00001c1d1e7389 */ /* 0x000064000004001b */
[----:B01----:R-:W-:Y:S01]  /*7210*/  ENDCOLLECTIVE ;  /* 0x000000000000791b */ /* 0x003fe20003800000 */
.L_x_637:
[----:B------:R-:W-:-:S05]  /*7220*/  FADD.FTZ R14, R23, R14 ;  /* 0x0000000e170e7221 */ /* 0x000fca0000010000 */
[----:B------:R-:W-:Y:S02]  /*7230*/  MOV R29, R14 ;  /* 0x0000000e001d7202 */ /* 0x000fe40000000f00 */
[----:B------:R-:W-:-:S07]  /*7240*/  MOV R24, R30 ;  /* 0x0000001e00187202 */ /* 0x000fce0000000f00 */
[----:B------:R-:W-:Y:S05]  /*7250*/  WARPSYNC.COLLECTIVE R26, `(.L_x_638) ;  /* 0x000000001a087348 */ /* 0x000fea0003c00000 */
[----:B------:R0:W1:Y:S02]  /*7260*/  SHFL.BFLY P2, R30, R29, R28, R27 ;  /* 0x0c00001c1d1e7389 */ /* 0x000064000004001b */
[----:B01----:R-:W-:Y:S01]  /*7270*/  ENDCOLLECTIVE ;  /* 0x000000000000791b */ /* 0x003fe20003800000 */
.L_x_638:
[----:B------:R-:W-:Y:S01]  /*7280*/  FADD.FTZ R24, R25, R24 ;  /* 0x0000001819187221 */ /* 0x000fe20000010000 */
[----:B------:R-:W-:Y:S06]  /*7290*/  BRA `(.L_x_639) ;  /* 0xffffffe8006c7947 */ /* 0x000fec000383ffff */
.L_x_609:
        /* <DEDUP_REMOVED lines=8> */
.L_x_641:
[----:B------:R-:W-:Y:S05]  /*7320*/  BSYNC B0 ;  /* 0x0000000000007941 */ /* 0x000fea0003800000 */
.L_x_640:
[----:B------:R-:W-:Y:S01]  /*7330*/  HFMA2.MMA R28, -RZ, RZ, 0, 4.76837158203125e-07 ;  /* 0x00000008ff1c7435 */ /* 0x000fe200000001ff */
[----:B------:R-:W-:Y:S01]  /*7340*/  MOV R29, R14 ;  /* 0x0000000e001d7202 */ /* 0x000fe20000000f00 */
[----:B------:R-:W-:Y:S01]  /*7350*/  IMAD.MOV.U32 R26, RZ, RZ, 0xffff ;  /* 0x0000ffffff1a7424 */ /* 0x000fe200078e00ff */
[----:B------:R-:W-:Y:S01]  /*7360*/  MOV R27, 0x101f ;  /* 0x0000101f001b7802 */ /* 0x000fe20000000f00 */
[----:B------:R-:W-:Y:S01]  /*7370*/  @!P0 VIADD R18, R15, 0x14 ;  /* 0x000000140f128836 */ /* 0x000fe20000000000 */
[----:B------:R-:W-:Y:S01]  /*7380*/  MOV R17, R30 ;  /* 0x0000001e00117202 */ /* 0x000fe20000000f00 */
[----:B------:R-:W-:Y:S01]  /*7390*/  IMAD.MOV.U32 R32, RZ, RZ, RZ ;  /* 0x000000ffff207224 */ /* 0x000fe200078e00ff */
[----:B------:R-:W-:-:S07]  /*73a0*/  @!P0 SHF.L.U32 R19, R10, 0x1, RZ ;  /* 0x000000010a138819 */ /* 0x000fce00000006ff */
[----:B------:R-:W-:Y:S05]  /*73b0*/  WARPSYNC.COLLECTIVE R26, `(.L_x_642) ;  /* 0x000000001a087348 */ /* 0x000fea0003c00000 */
[----:B------:R0:W1:Y:S02]  /*73c0*/  SHFL.BFLY P2, R30, R29, R28, R27 ;  /* 0x0c00001c1d1e7389 */ /* 0x000064000004001b */
[----:B01----:R-:W-:Y:S01]  /*73d0*/  ENDCOLLECTIVE ;  /* 0x000000000000791b */ /* 0x003fe20003800000 */
.L_x_642:
[----:B------:R-:W-:Y:S01]  /*73e0*/  @!P0 LEA R23, R10, UR4, 0x7 ;  /* 0x000000040a178c11 */ /* 0x000fe2000f8e38ff */
[----:B------:R-:W-:Y:S01]  /*73f0*/  FADD.FTZ R25, R17, R16 ;  /* 0x0000001011197221 */ /* 0x000fe20000010000 */
[----:B------:R-:W-:Y:S01]  /*7400*/  @!P0 LOP3.LUT R18, R18, R19, RZ, 0x3c, !PT ;  /* 0x0000001312128212 */ /* 0x000fe200078e3cff */
[----:B------:R-:W-:Y:S01]  /*7410*/  HFMA2.MMA R34, -RZ, RZ, 0, 0 ;  /* 0x00000000ff227435 */ /* 0x000fe200000001ff */
[----:B------:R-:W-:Y:S02]  /*7420*/  @!P0 SHF.L.U32 R22, R10, 0x1, RZ ;  /* 0x000000010a168819 */ /* 0x000fe400000006ff */
[----:B------:R-:W-:Y:S02]  /*7430*/  @!P0 LEA R18, R18, R23, 0x2 ;  /* 0x0000001712128211 */ /* 0x000fe400078e10ff */
[----:B------:R-:W-:Y:S02]  /*7440*/  @!P0 LEA R24, R10, UR4, 0x7 ;  /* 0x000000040a188c11 */ /* 0x000fe4000f8e38ff */
[----:B------:R-:W-:Y:S01]  /*7450*/  MOV R23, RZ ;  /* 0x000000ff00177202 */ /* 0x000fe20000000f00 */
[----:B------:R0:W1:Y:S01]  /*7460*/  @!P0 LDS R20, [R18] ;  /* 0x0000000012148984 */ /* 0x0000620000000800 */
[----:B------:R-:W-:Y:S01]  /*7470*/  HFMA2.MMA R28, -RZ, RZ, 0, 2.384185791015625e-07 ;  /* 0x00000004ff1c7435 */ /* 0x000fe200000001ff */
[----:B------:R-:W-:-:S02]  /*7480*/  MOV R29, R25 ;  /* 0x00000019001d7202 */ /* 0x000fc40000000f00 */
[----:B------:R0:W2:Y:S01]  /*7490*/  @!P0 LDS R21, [R18+0x500] ;  /* 0x0005000012158984 */ /* 0x0000a20000000800 */
[----:B------:R-:W-:-:S07]  /*74a0*/  FADD.FTZ R17, R30, R14 ;  /* 0x0000000e1e117221 */ /* 0x000fce0000010000 */
[----:B012---:R-:W-:Y:S05]  /*74b0*/  WARPSYNC.COLLECTIVE R26, `(.L_x_643) ;  /* 0x000000001a087348 */ /* 0x007fea0003c00000 */
[----:B------:R3:W4:Y:S02]  /*74c0*/  SHFL.BFLY P2, R30, R29, R28, R27 ;  /* 0x0c00001c1d1e7389 */ /* 0x000724000004001b */
[----:B01234-:R-:W-:Y:S01]  /*74d0*/  ENDCOLLECTIVE ;  /* 0x000000000000791b */ /* 0x01ffe20003800000 */
.L_x_643:
[----:B------:R-:W-:Y:S02]  /*74e0*/  MOV R29, R17 ;  /* 0x00000011001d7202 */ /* 0x000fe40000000f00 */
[----:B------:R-:W-:-:S07]  /*74f0*/  MOV R16, R30 ;  /* 0x0000001e00107202 */ /* 0x000fce0000000f00 */
[----:B------:R-:W-:Y:S05]  /*7500*/  WARPSYNC.COLLECTIVE R26, `(.L_x_644) ;  /* 0x000000001a087348 */ /* 0x000fea0003c00000 */
[----:B------:R0:W1:Y:S02]  /*7510*/  SHFL.BFLY P2, R30, R29, R28, R27 ;  /* 0x0c00001c1d1e7389 */ /* 0x000064000004001b */
[----:B01----:R-:W-:Y:S01]  /*7520*/  ENDCOLLECTIVE ;  /* 0x000000000000791b */ /* 0x003fe20003800000 */
.L_x_644:
[----:B------:R-:W-:Y:S01]  /*7530*/  @!P0 MOV R32, R20 ;  /* 0x0000001400208202 */ /* 0x000fe20000000f00 */
[----:B------:R-:W-:Y:S01]  /*7540*/  FADD.FTZ R19, R25, R16 ;  /* 0x0000001019137221 */ /* 0x000fe20000010000 */
[----:B------:R-:W-:Y:S02]  /*7550*/  @!P0 MOV R34, R21 ;  /* 0x0000001500228202 */ /* 0x000fe40000000f00 */
[----:B------:R-:W-:-:S04]  /*7560*/  @!P0 IADD3 R21, R15, 0x28, RZ ;  /* 0x000000280f158810 */ /* 0x000fc80007ffe0ff */
[----:B------:R-:W-:Y:S01]  /*7570*/  @!P0 LOP3.LUT R21, R21, R22, RZ, 0x3c, !PT ;  /* 0x0000001615158212 */ /* 0x000fe200078e3cff */
[----:B------:R-:W-:Y:S01]  /*7580*/  HFMA2.MMA R28, -RZ, RZ, 0, 1.1920928955078125e-07 ;  /* 0x00000002ff1c7435 */ /* 0x000fe200000001ff */
[----:B------:R-:W-:Y:S02]  /*7590*/  MOV R29, R19 ;  /* 0x00000013001d7202 */ /* 0x000fe40000000f00 */
[----:B------:R-:W-:Y:S01]  /*75a0*/  @!P0 LEA R22, R21, R24, 0x2 ;  /* 0x0000001815168211 */ /* 0x000fe200078e10ff */
[----:B------:R-:W-:-:S04]  /*75b0*/  HFMA2.MMA R24, -RZ, RZ, 0, 0 ;  /* 0x00000000ff187435 */ /* 0x000fc800000001ff */
[----:B------:R0:W1:Y:S01]  /*75c0*/  @!P0 LDS R37, [R22] ;  /* 0x0000000016258984 */ /* 0x0000620000000800 */
[----:B------:R-:W-:-:S07]  /*75d0*/  FADD.FTZ R14, R17, R30 ;  /* 0x0000001e110e7221 */ /* 0x000fce0000010000 */
[----:B01----:R-:W-:Y:S05]  /*75e0*/  WARPSYNC.COLLECTIVE R26, `(.L_x_645) ;  /* 0x000000001a087348 */ /* 0x003fea0003c00000 */
[----:B------:R2:W3:Y:S02]  /*75f0*/  SHFL.BFLY P2, R30, R29, R28, R27 ;  /* 0x0c00001c1d1e7389 */ /* 0x0004e4000004001b */
[----:B0123--:R-:W-:Y:S01]  /*7600*/  ENDCOLLECTIVE ;  /* 0x000000000000791b */ /* 0x00ffe20003800000 */
.L_x_645:
[----:B------:R0:W1:Y:S01]  /*7610*/  @!P0 LDS R38, [R22+0x500] ;  /* 0x0005000016268984 */ /* 0x0000620000000800 */
[----:B------:R-:W-:Y:S02]  /*7620*/  MOV R29, R14 ;  /* 0x0000000e001d7202 */ /* 0x000fe40000000f00 */
[----:B------:R-:W-:-:S07]  /*7630*/  MOV R16, R30 ;  /* 0x0000001e00107202 */ /* 0x000fce0000000f00 */
[----:B01----:R-:W-:Y:S05]  /*7640*/  WARPSYNC.COLLECTIVE R26, `(.L_x_646) ;  /* 0x000000001a087348 */ /* 0x003fea0003c00000 */
[----:B------:R2:W3:Y:S02]  /*7650*/  SHFL.BFLY P2, R30, R29, R28, R27 ;  /* 0x0c00001c1d1e7389 */ /* 0x0004e4000004001b */
[----:B0123--:R-:W-:Y:S01]  /*7660*/  ENDCOLLECTIVE ;  /* 0x000000000000791b */ /* 0x00ffe20003800000 */
.L_x_646:
[----:B------:R-:W-:Y:S01]  /*7670*/  FADD.FTZ R16, R19, R16 ;  /* 0x0000001013107221 */ /* 0x000fe20000010000 */
[----:B------:R-:W-:Y:S01]  /*7680*/  @!P0 MOV R24, R37 ;  /* 0x0000002500188202 */ /* 0x000fe20000000f00 */
[----:B------:R-:W-:-:S03]  /*7690*/  HFMA2.MMA R28, -RZ, RZ, 0, 5.9604644775390625e-08 ;  /* 0x00000001ff1c7435 */ /* 0x000fc600000001ff */
[----:B------:R-:W-:Y:S01]  /*76a0*/  MOV R29, R16 ;  /* 0x00000010001d7202 */ /* 0x000fe20000000f00 */
[----:B------:R-:W-:Y:S02]  /*76b0*/  @!P0 IMAD.MOV.U32 R23, RZ, RZ, R38 ;  /* 0x000000ffff178224 */ /* 0x000fe400078e0026 */
[----:B------:R-:W-:-:S07]  /*76c0*/  FADD.FTZ R17, R14, R30 ;  /* 0x0000001e0e117221 */ /* 0x000fce0000010000 */
[----:B------:R-:W-:Y:S05]  /*76d0*/  WARPSYNC.COLLECTIVE R26, `(.L_x_647) ;  /* 0x000000001a087348 */ /* 0x000fea0003c00000 */
[----:B------:R0:W1:Y:S02]  /*76e0*/  SHFL.BFLY P2, R30, R29, R28, R27 ;  /* 0x0c00001c1d1e7389 */ /* 0x000064000004001b */
[----:B01----:R-:W-:Y:S01]  /*76f0*/  ENDCOLLECTIVE ;  /* 0x000000000000791b */ /* 0x003fe20003800000 */
.L_x_647:
[----:B------:R-:W-:Y:S01]  /*7700*/  MOV R29, R17 ;  /* 0x00000011001d7202 */ /* 0x000fe20000000f00 */
[----:B------:R-:W-:-:S07]  /*7710*/  IMAD.MOV.U32 R19, RZ, RZ, R30 ;  /* 0x000000ffff137224 */ /* 0x000fce00078e001e */
[----:B------:R-:W-:Y:S05]  /*7720*/  WARPSYNC.COLLECTIVE R26, `(.L_x_648) ;  /* 0x000000001a087348 */ /* 0x000fea0003c00000 */
[----:B------:R0:W1:Y:S02]  /*7730*/  SHFL.BFLY P2, R30, R29, R28, R27 ;  /* 0x0c00001c1d1e7389 */ /* 0x000064000004001b */
[----:B01----:R-:W-:Y:S01]  /*7740*/  ENDCOLLECTIVE ;  /* 0x000000000000791b */ /* 0x003fe20003800000 */
.L_x_648:
[----:B------:R-:W-:Y:S01]  /*7750*/  FADD.FTZ R16, R16, R19 ;  /* 0x0000001310107221 */ /* 0x000fe20000010000 */
[----:B------:R-:W-:Y:S01]  /*7760*/  HFMA2.MMA R28, -RZ, RZ, 0, 4.76837158203125e-07 ;  /* 0x00000008ff1c7435 */ /* 0x000fe200000001ff */
[----:B------:R-:W-:Y:S02]  /*7770*/  MOV R29, R32 ;  /* 0x00000020001d7202 */ /* 0x000fe40000000f00 */
[----:B------:R-:W-:-:S08]  /*7780*/  MOV R14, R30 ;  /* 0x0000001e000e7202 */ /* 0x000fd00000000f00 */
[----:B------:R-:W-:Y:S05]  /*7790*/  WARPSYNC.COLLECTIVE R26, `(.L_x_649) ;  /* 0x000000001a087348 */ /* 0x000fea0003c00000 */
[----:B------:R0:W1:Y:S02]  /*77a0*/  SHFL.BFLY P2, R30, R29, R28, R27 ;  /* 0x0c00001c1d1e7389 */ /* 0x000064000004001b */
[----:B01----:R-:W-:Y:S01]  /*77b0*/  ENDCOLLECTIVE ;  /* 0x000000000000791b */ /* 0x003fe20003800000 */
.L_x_649:
[----:B------:R-:W-:Y:S01]  /*77c0*/  FADD.FTZ R44, R17, R14 ;  /* 0x0000000e112c7221 */ /* 0x000fe20000010000 */
[----:B------:R-:W-:Y:S01]  /*77d0*/  IMAD.MOV.U32 R29, RZ, RZ, R34 ;  /* 0x000000ffff1d7224 */ /* 0x000fe200078e0022 */
[----:B------:R-:W-:-:S07]  /*77e0*/  MOV R31, R30 ;  /* 0x0000001e001f7202 */ /* 0x000fce0000000f00 */
[----:B------:R-:W-:Y:S05]  /*77f0*/  WARPSYNC.COLLECTIVE R26, `(.L_x_650) ;  /* 0x000000001a087348 */ /* 0x000fea0003c00000 */
[----:B------:R0:W1:Y:S02]  /*7800*/  SHFL.BFLY P2, R30, R29, R28, R27 ;  /* 0x0c00001c1d1e7389 */ /* 0x000064000004001b */
[----:B01----:R-:W-:Y:S01]  /*7810*/  ENDCOLLECTIVE ;  /* 0x000000000000791b */ /* 0x003fe20003800000 */
.L_x_650:
[----:B------:R-:W-:Y:S01]  /*7820*/  FADD.FTZ R31, R31, R32 ;  /* 0x000000201f1f7221 */ /* 0x000fe20000010000 */
[----:B------:R-:W-:-:S04]  /*7830*/  HFMA2.MMA R28, -RZ, RZ, 0, 2.384185791015625e-07 ;  /* 0x00000004ff1c7435 */ /* 0x000fc800000001ff */
[----:B------:R-:W-:Y:S02]  /*7840*/  MOV R29, R31 ;  /* 0x0000001f001d7202 */ /* 0x000fe40000000f00 */
[----:B------:R-:W-:-:S07]  /*7850*/  MOV R33, R30 ;  /* 0x0000001e00217202 */ /* 0x000fce0000000f00 */
[----:B------:R-:W-:Y:S05]  /*7860*/  WARPSYNC.COLLECTIVE R26, `(.L_x_651) ;  /* 0x000000001a087348 */ /* 0x000fea0003c00000 */
[----:B------:R0:W1:Y:S02]  /*7870*/  SHFL.BFLY P2, R30, R29, R28, R27 ;  /* 0x0c00001c1d1e7389 */ /* 0x000064000004001b */
[----:B01----:R-:W-:Y:S01]  /*7880*/  ENDCOLLECTIVE ;  /* 0x000000000000791b */ /* 0x003fe20003800000 */
.L_x_651:
[----:B------:R-:W-:-:S04]  /*7890*/  FADD.FTZ R33, R33, R34 ;  /* 0x0000002221217221 */ /* 0x000fc80000010000 */
[----:B------:R-:W-:Y:S01]  /*78a0*/  IMAD.MOV.U32 R29, RZ, RZ, R33 ;  /* 0x000000ffff1d7224 */ /* 0x000fe200078e0021 */
[----:B------:R-:W-:-:S07]  /*78b0*/  MOV R20, R30 ;  /* 0x0000001e00147202 */ /* 0x000fce0000000f00 */
[----:B------:R-:W-:Y:S05]  /*78c0*/  WARPSYNC.COLLECTIVE R26, `(.L_x_652) ;  /* 0x000000001a087348 */ /* 0x000fea0003c00000 */
[----:B------:R0:W1:Y:S02]  /*78d0*/  SHFL.BFLY P2, R30, R29, R28, R27 ;  /* 0x0c00001c1d1e7389 */ /* 0x000064000004001b */
[----:B01----:R-:W-:Y:S01]  /*78e0*/  ENDCOLLECTIVE ;  /* 0x000000000000791b */ /* 0x003fe20003800000 */
.L_x_652:
[----:B------:R-:W-:Y:S01]  /*78f0*/  FADD.FTZ R35, R31, R20 ;  /* 0x000000141f237221 */ /* 0x000fe20000010000 */
[----:B------:R-:W-:-:S04]  /*7900*/  HFMA2.MMA R28, -RZ, RZ, 0, 1.1920928955078125e-07 ;  /* 0x00000002ff1c7435 */ /* 0x000fc800000001ff */
[----:B------:R-:W-:Y:S02]  /*7910*/  MOV R29, R35 ;  /* 0x00000023001d7202 */ /* 0x000fe40000000f00 */
[----:B------:R-:W-:-:S07]  /*7920*/  MOV R36, R30 ;  /* 0x0000001e00247202 */ /* 0x000fce0000000f00 */
[----:B------:R-:W-:Y:S05]  /*7930*/  WARPSYNC.COLLECTIVE R26, `(.L_x_653) ;  /* 0x000000001a087348 */ /* 0x000fea0003c00000 */
[----:B------:R0:W1:Y:S02]  /*7940*/  SHFL.BFLY P2, R30, R29, R28, R27 ;  /* 0x0c00001c1d1e7389 */ /* 0x000064000004001b */
[----:B01----:R-:W-:Y:S01]  /*7950*/  ENDCOLLECTIVE ;  /* 0x000000000000791b */ /* 0x003fe20003800000 */
.L_x_653:
[----:B------:R-:W-:-:S05]  /*7960*/  FADD.FTZ R36, R33, R36 ;  /* 0x0000002421247221 */ /* 0x000fca0000010000 */
[----:B------:R-:W-:Y:S01]  /*7970*/  MOV R29, R36 ;  /* 0x00000024001d7202 */ /* 0x000fe20000000f00 */
[----:B------:R-:W-:-:S07]  /*7980*/  IMAD.MOV.U32 R18, RZ, RZ, R30 ;  /* 0x000000ffff127224 */ /* 0x000fce00078e001e */
[----:B------:R-:W-:Y:S05]  /*7990*/  WARPSYNC.COLLECTIVE R26, `(.L_x_654) ;  /* 0x000000001a087348 */ /* 0x000fea0003c00000 */
[----:B------:R0:W1:Y:S02]  /*79a0*/  SHFL.BFLY P2, R30, R29, R28, R27 ;  /* 0x0c00001c1d1e7389 */ /* 0x000064000004001b */
[----:B01----:R-:W-:Y:S01]  /*79b0*/  ENDCOLLECTIVE ;  /* 0x000000000000791b */ /* 0x003fe20003800000 */
.L_x_654:
[----:B------:R-:W-:Y:S01]  /*79c0*/  FADD.FTZ R35, R35, R18 ;  /* 0x0000001223237221 */ /* 0x000fe20000010000 */
[----:B------:R-:W-:Y:S02]  /*79d0*/  HFMA2.MMA R18, -RZ, RZ, 0, 0 ;  /* 0x00000000ff127435 */ /* 0x000fe400000001ff */
[----:B------:R-:W-:Y:S02]  /*79e0*/  HFMA2.MMA R28, -RZ, RZ, 0, 5.9604644775390625e-08 ;  /* 0x00000001ff1c7435 */ /* 0x000fe400000001ff */
[----:B------:R-:W-:Y:S02]  /*79f0*/  MOV R29, R35 ;  /* 0x00000023001d7202 */ /* 0x000fe40000000f00 */
[----:B------:R-:W-:-:S07]  /*7a00*/  MOV R21, R30 ;  /* 0x0000001e00157202 */ /* 0x000fce0000000f00 */
[----:B------:R-:W-:Y:S05]  /*7a10*/  WARPSYNC.COLLECTIVE R26, `(.L_x_655) ;  /* 0x000000001a087348 */ /* 0x000fea0003c00000 */
[----:B------:R0:W1:Y:S02]  /*7a20*/  SHFL.BFLY P2, R30, R29, R28, R27 ;  /* 0x0c00001c1d1e7389 */ /* 0x000064000004001b */
[----:B01----:R-:W-:Y:S01]  /*7a30*/  ENDCOLLECTIVE ;  /* 0x000000000000791b */ /* 0x003fe20003800000 */
.L_x_655:
[----:B------:R-:W-:Y:S01]  /*7a40*/  FADD.FTZ R36, R36, R21 ;  /* 0x0000001524247221 */ /* 0x000fe20000010000 */
[----:B------:R-:W-:-:S04]  /*7a50*/  IMAD.MOV.U32 R21, RZ, RZ, RZ ;  /* 0x000000ffff157224 */ /* 0x000fc800078e00ff */
[----:B------:R-:W-:Y:S02]  /*7a60*/  MOV R29, R36 ;  /* 0x00000024001d7202 */ /* 0x000fe40000000f00 */
[----:B------:R-:W-:-:S07]  /*7a70*/  MOV R34, R30 ;  /* 0x0000001e00227202 */ /* 0x000fce0000000f00 */
[----:B------:R-:W-:Y:S05]  /*7a80*/  WARPSYNC.COLLECTIVE R26, `(.L_x_656) ;  /* 0x000000001a087348 */ /* 0x000fea0003c00000 */
[----:B------:R0:W1:Y:S02]  /*7a90*/  SHFL.BFLY P2, R30, R29, R28, R27 ;  /* 0x0c00001c1d1e7389 */ /* 0x000064000004001b */
[----:B01----:R-:W-:Y:S01]  /*7aa0*/  ENDCOLLECTIVE ;  /* 0x000000000000791b */ /* 0x003fe20003800000 */
.L_x_656:
[----:B------:R-:W-:Y:S01]  /*7ab0*/  FADD.FTZ R34, R35, R34 ;  /* 0x0000002223227221 */ /* 0x000fe20000010000 */
[----:B------:R-:W-:Y:S01]  /*7ac0*/  HFMA2.MMA R28, -RZ, RZ, 0, 4.76837158203125e-07 ;  /* 0x00000008ff1c7435 */ /* 0x000fe200000001ff */
[----:B------:R-:W-:Y:S01]  /*7ad0*/  IMAD.MOV.U32 R29, RZ, RZ, R24 ;  /* 0x000000ffff1d7224 */ /* 0x000fe200078e0018 */
[----:B------:R-:W-:-:S09]  /*7ae0*/  MOV R33, R30 ;  /* 0x0000001e00217202 */ /* 0x000fd20000000f00 */
[----:B------:R-:W-:Y:S05]  /*7af0*/  WARPSYNC.COLLECTIVE R26, `(.L_x_657) ;  /* 0x000000001a087348 */ /* 0x000fea0003c00000 */
[----:B------:R0:W1:Y:S02]  /*7b00*/  SHFL.BFLY P2, R30, R29, R28, R27 ;  /* 0x0c00001c1d1e7389 */ /* 0x000064000004001b */
[----:B01----:R-:W-:Y:S01]  /*7b10*/  ENDCOLLECTIVE ;  /* 0x000000000000791b */ /* 0x003fe20003800000 */
.L_x_657:
[----:B------:R-:W-:Y:S01]  /*7b20*/  FADD.FTZ R33, R36, R33 ;  /* 0x0000002124217221 */ /* 0x000fe20000010000 */
[----:B------:R-:W-:Y:S02]  /*7b30*/  MOV R29, R23 ;  /* 0x00000017001d7202 */ /* 0x000fe40000000f00 */
[----:B------:R-:W-:-:S07]  /*7b40*/  MOV R37, R30 ;  /* 0x0000001e00257202 */ /* 0x000fce0000000f00 */
[----:B------:R-:W-:Y:S05]  /*7b50*/  WARPSYNC.COLLECTIVE R26, `(.L_x_658) ;  /* 0x000000001a087348 */ /* 0x000fea0003c00000 */
[----:B------:R0:W1:Y:S02]  /*7b60*/  SHFL.BFLY P2, R30, R29, R28, R27 ;  /* 0x0c00001c1d1e7389 */ /* 0x000064000004001b */
[----:B01----:R-:W-:Y:S01]  /*7b70*/  ENDCOLLECTIVE ;  /* 0x000000000000791b */ /* 0x003fe20003800000 */
.L_x_658:
        /* <DEDUP_REMOVED lines=8> */
.L_x_659:
[----:B------:R-:W-:Y:S01]  /*7c00*/  FADD.FTZ R32, R38, R23 ;  /* 0x0000001726207221 */ /* 0x000fe20000010000 */
[----:B------:R-:W-:-:S04]  /*7c10*/  @!P0 IADD3 R23, R15, 0x3c, RZ ;  /* 0x0000003c0f178810 */ /* 0x000fc80007ffe0ff */
[----:B------:R-:W-:Y:S02]  /*7c20*/  @!P0 LOP3.LUT R23, R23, R24, RZ, 0x3c, !PT ;  /* 0x0000001817178212 */ /* 0x000fe400078e3cff */
[----:B------:R-:W-:Y:S02]  /*7c30*/  MOV R29, R32 ;  /* 0x00000020001d7202 */ /* 0x000fe40000000f00 */
[----:B------:R-:W-:-:S07]  /*7c40*/  MOV R38, R30 ;  /* 0x0000001e00267202 */ /* 0x000fce0000000f00 */
[----:B------:R-:W-:Y:S05]  /*7c50*/  WARPSYNC.COLLECTIVE R26, `(.L_x_660) ;  /* 0x000000001a087348 */ /* 0x000fea0003c00000 */
[----:B------:R0:W1:Y:S02]  /*7c60*/  SHFL.BFLY P2, R30, R29, R28, R27 ;  /* 0x0c00001c1d1e7389 */ /* 0x000064000004001b */
[----:B01----:R-:W-:Y:S01]  /*7c70*/  ENDCOLLECTIVE ;  /* 0x000000000000791b */ /* 0x003fe20003800000 */
.L_x_660:
        /* <DEDUP_REMOVED lines=10> */
.L_x_661:
[----:B------:R0:W1:Y:S04]  /*7d20*/  @!P0 LDS R22, [R39] ;  /* 0x0000000027168984 */ /* 0x0000680000000800 */
[----:B------:R0:W2:Y:S01]  /*7d30*/  @!P0 LDS R20, [R39+0x500] ;  /* 0x0005000027148984 */ /* 0x0000a20000000800 */
[----:B------:R-:W-:Y:S02]  /*7d40*/  MOV R29, R37 ;  /* 0x00000025001d7202 */ /* 0x000fe40000000f00 */
[----:B------:R-:W-:-:S07]  /*7d50*/  MOV R23, R30 ;  /* 0x0000001e00177202 */ /* 0x000fce0000000f00 */
[----:B012---:R-:W-:Y:S05]  /*7d60*/  WARPSYNC.COLLECTIVE R26, `(.L_x_662) ;  /* 0x000000001a087348 */ /* 0x007fea0003c00000 */
[----:B------:R3:W4:Y:S02]  /*7d70*/  SHFL.BFLY P2, R30, R29, R28, R27 ;  /* 0x0c00001c1d1e7389 */ /* 0x000724000004001b */
[----:B01234-:R-:W-:Y:S01]  /*7d80*/  ENDCOLLECTIVE ;  /* 0x000000000000791b */ /* 0x01ffe20003800000 */
.L_x_662:
        /* <DEDUP_REMOVED lines=9> */
.L_x_663:
        /* <DEDUP_REMOVED lines=9> */
.L_x_664:
[----:B------:R-:W-:Y:S01]  /*7eb0*/  FADD.FTZ R38, R38, R39 ;  /* 0x0000002726267221 */ /* 0x000fe20000010000 */
[----:B------:R-:W-:Y:S01]  /*7ec0*/  HFMA2.MMA R28, -RZ, RZ, 0, 4.76837158203125e-07 ;  /* 0x00000008ff1c7435 */ /* 0x000fe200000001ff */
[----:B------:R-:W-:Y:S02]  /*7ed0*/  MOV R29, R21 ;  /* 0x00000015001d7202 */ /* 0x000fe40000000f00 */
[----:B------:R-:W-:-:S08]  /*7ee0*/  MOV R40, R30 ;  /* 0x0000001e00287202 */ /* 0x000fd00000000f00 */
[----:B------:R-:W-:Y:S05]  /*7ef0*/  WARPSYNC.COLLECTIVE R26, `(.L_x_665) ;  /* 0x000000001a087348 */ /* 0x000fea0003c00000 */
[----:B------:R0:W1:Y:S02]  /*7f00*/  SHFL.BFLY P2, R30, R29, R28, R27 ;  /* 0x0c00001c1d1e7389 */ /* 0x000064000004001b */
[----:B01----:R-:W-:Y:S01]  /*7f10*/  ENDCOLLECTIVE ;  /* 0x000000000000791b */ /* 0x003fe20003800000 */
.L_x_665:
[----:B------:R-:W-:Y:S01]  /*7f20*/  FADD.FTZ R37, R37, R40 ;  /* 0x0000002825257221 */ /* 0x000fe20000010000 */
[----:B------:R-:W-:Y:S01]  /*7f30*/  IMAD.MOV.U32 R29, RZ, RZ, R18 ;  /* 0x000000ffff1d7224 */ /* 0x000fe200078e0012 */
[----:B------:R-:W-:-:S07]  /*7f40*/  MOV R42, R30 ;  /* 0x0000001e002a7202 */ /* 0x000fce0000000f00 */
[----:B------:R-:W-:Y:S05]  /*7f50*/  WARPSYNC.COLLECTIVE R26, `(.L_x_666) ;  /* 0x000000001a087348 */ /* 0x000fea0003c00000 */
[----:B------:R0:W1:Y:S02]  /*7f60*/  SHFL.BFLY P2, R30, R29, R28, R27 ;  /* 0x0c00001c1d1e7389 */ /* 0x000064000004001b */
[----:B01----:R-:W-:Y:S01]  /*7f70*/  ENDCOLLECTIVE ;  /* 0x000000000000791b */ /* 0x003fe20003800000 */
.L_x_666:
[----:B------:R-:W-:Y:S01]  /*7f80*/  FADD.FTZ R42, R42, R21 ;  /* 0x000000152a2a7221 */ /* 0x000fe20000010000 */
[----:B------:R-:W-:-:S04]  /*7f90*/  HFMA2.MMA R28, -RZ, RZ, 0, 2.384185791015625e-07 ;  /* 0x00000004ff1c7435 */ /* 0x000fc800000001ff */
[----:B------:R-:W-:Y:S02]  /*7fa0*/  MOV R29, R42 ;  /* 0x0000002a001d7202 */ /* 0x000fe40000000f00 */
[----:B------:R-:W-:-:S07]  /*7fb0*/  MOV R23, R30 ;  /* 0x0000001e00177202 */ /* 0x000fce0000000f00 */
[----:B------:R-:W-:Y:S05]  /*7fc0*/  WARPSYNC.COLLECTIVE R26, `(.L_x_667) ;  /* 0x000000001a087348 */ /* 0x000fea0003c00000 */
[----:B------:R0:W1:Y:S02]  /*7fd0*/  SHFL.BFLY P2, R30, R29, R28, R27 ;  /* 0x0c00001c1d1e7389 */ /* 0x000064000004001b */
[----:B01----:R-:W-:Y:S01]  /*7fe0*/  ENDCOLLECTIVE ;  /* 0x000000000000791b */ /* 0x003fe20003800000 */
.L_x_667:
        /* <DEDUP_REMOVED lines=8> */
.L_x_668:
[----:B------:R-:W-:Y:S01]  /*8070*/  FADD.FTZ R42, R42, R41 ;  /* 0x000000292a2a7221 */ /* 0x000fe20000010000 */
[----:B------:R-:W-:Y:S02]  /*8080*/  IADD3 R41, R15, R8, RZ ;  /* 0x000000080f297210 */ /* 0x000fe40007ffe0ff */
[----:B------:R-:W0:Y:S03]  /*8090*/  @!P0 LDC.64 R14, c[0x0][0x220] ;  /* 0x00008800ff0e8b82 */ /* 0x000e260000000a00 */
        /* <DEDUP_REMOVED lines=9> */
.L_x_669:
        /* <DEDUP_REMOVED lines=13> */
.L_x_670:
[----:B------:R0:W-:Y:S04]  /*8200*/  @!P0 STG.E.U16 desc[UR14][R24.64], R45 ;  /* 0x0000002d18008986 */ /* 0x0001e8000c10150e */
[----:B------:R1:W-:Y:S01]  /*8210*/  @!P0 STG.E.U16 desc[UR14][R22.64], R44 ;  /* 0x0000002c16008986 */ /* 0x0003e2000c10150e */
[----:B------:R-:W-:Y:S01]  /*8220*/  @!P0 F2FP.BF16.F32.PACK_AB R26, RZ, R38 ;  /* 0x00000026ff1a823e */ /* 0x000fe200000010ff */
[----:B------:R-:W-:Y:S01]  /*8230*/  HFMA2.MMA R28, -RZ, RZ, 0, 5.9604644775390625e-08 ;  /* 0x00000001ff1c7435 */ /* 0x000fe200000001ff */
[----:B------:R-:W-:Y:S02]  /*8240*/  MOV R29, R42 ;  /* 0x0000002a001d7202 */ /* 0x000fe40000000f00 */
[----:B0-----:R-:W-:Y:S02]  /*8250*/  @!P0 F2FP.BF16.F32.PACK_AB R25, RZ, R33 ;  /* 0x00000021ff19823e */ /* 0x001fe400000010ff */
[----:B-1----:R-:W-:Y:S01]  /*8260*/  PRMT R22, R26, 0x7610, R22 ;  /* 0x000076101a167816 */ /* 0x002fe20000000016 */
[----:B------:R-:W-:Y:S01]  /*8270*/  @!P0 IMAD.WIDE R16, R41, 0x2, R16 ;  /* 0x0000000229108825 */ /* 0x000fe200078e0210 */
[----:B------:R-:W-:-:S02]  /*8280*/  MOV R26, 0xffff ;  /* 0x0000ffff001a7802 */ /* 0x000fc40000000f00 */
[----:B------:R-:W-:Y:S01]  /*8290*/  @!P0 F2FP.BF16.F32.PACK_AB R23, RZ, R34 ;  /* 0x00000022ff17823e */ /* 0x000fe200000010ff */
[----:B------:R-:W-:Y:S01]  /*82a0*/  IMAD.MOV.U32 R32, RZ, RZ, R30 ;  /* 0x000000ffff207224 */ /* 0x000fe200078e001e */
[----:B------:R-:W-:-:S07]  /*82b0*/  @!P0 F2FP.BF16.F32.PACK_AB R33, RZ, R37 ;  /* 0x00000025ff21823e */ /* 0x000fce00000010ff */
[----:B------:R-:W-:Y:S05]  /*82c0*/  WARPSYNC.COLLECTIVE R26, `(.L_x_671) ;  /* 0x000000001a087348 */ /* 0x000fea0003c00000 */
[----:B------:R0:W1:Y:S02]  /*82d0*/  SHFL.BFLY P2, R30, R29, R28, R27 ;  /* 0x0c00001c1d1e7389 */ /* 0x000064000004001b */
[----:B01----:R-:W-:Y:S01]  /*82e0*/  ENDCOLLECTIVE ;  /* 0x000000000000791b */ /* 0x003fe20003800000 */
.L_x_671:
        /* <DEDUP_REMOVED lines=10> */
.L_x_672:
[----:B------:R-:W-:Y:S01]  /*8390*/  FADD.FTZ R35, R42, R35 ;  /* 0x000000232a237221 */ /* 0x000fe20000010000 */
[----:B------:R-:W-:Y:S06]  /*83a0*/  BRA `(.L_x_673) ;  /* 0xffffffe000dc7947 */ /* 0x000fec000383ffff */
.L_x_674:
        /* <DEDUP_REMOVED lines=13> */
.L_x_2634:


//--------------------- .text._ZN13group_norm_v218gn_bwd_cuda_kernelI13__nv_bfloat16Li320ELi1ELi16ELi80ELi1024ELb1ELb1ELi32ELi320ELi320ELi4ELb1ELi4ELb0ELb0ELNS_15WgradSyncMethodE3ENS_16CompileConditionILi900EEEEEvPT_S6_S6_PKS5_S8_S8_S8_PKfflPfPj --------------------------
	.section	.text._ZN13group_norm_v218gn_bwd_cuda_kernelI13__nv_bfloat16Li320ELi1ELi16ELi80ELi1024ELb1ELb1ELi32ELi320ELi320ELi4ELb1ELi4ELb0ELb0ELNS_15WgradSyncMethodE3ENS_16CompileConditionILi900EEEEEvPT_S6_S6_PKS5_S8_S8_S8_PKfflPfPj,"ax",@progbits
	.align	128
        .global         _ZN13group_norm_v218gn_bwd_cuda_kernelI13__nv_bfloat16Li320ELi1ELi16ELi80ELi1024ELb1ELb1ELi32ELi320ELi320ELi4ELb1ELi4ELb0ELb0ELNS_15WgradSyncMethodE3ENS_16CompileConditionILi900EEEEEvPT_S6_S6_PKS5_S8_S8_S8_PKfflPfPj
        .type           _ZN13group_norm_v218gn_bwd_cuda_kernelI13__nv_bfloat16Li320ELi1ELi16ELi80ELi1024ELb1ELb1ELi32ELi320ELi320ELi4ELb1ELi4ELb0ELb0ELNS_15WgradSyncMethodE3ENS_16CompileConditionILi900EEEEEvPT_S6_S6_PKS5_S8_S8_S8_PKfflPfPj,@function
        .size           _ZN13group_norm_v218gn_bwd_cuda_kernelI13__nv_bfloat16Li320ELi1ELi16ELi80ELi1024ELb1ELb1ELi32ELi320ELi320ELi4ELb1ELi4ELb0ELb0ELNS_15WgradSyncMethodE3ENS_16CompileConditionILi900EEEEEvPT_S6_S6_PKS5_S8_S8_S8_PKfflPfPj,(.L_x_2635 - _ZN13group_norm_v218gn_bwd_cuda_kernelI13__nv_bfloat16Li320ELi1ELi16ELi80ELi1024ELb1ELb1ELi32ELi320ELi320ELi4ELb1ELi4ELb0ELb0ELNS_15WgradSyncMethodE3ENS_16CompileConditionILi900EEEEEvPT_S6_S6_PKS5_S8_S8_S8_PKfflPfPj)
        .other          _ZN13group_norm_v218gn_bwd_cuda_kernelI13__nv_bfloat16Li320ELi1ELi16ELi80ELi1024ELb1ELb1ELi32ELi320ELi320ELi4ELb1ELi4ELb0ELb0ELNS_15WgradSyncMethodE3ENS_16CompileConditionILi900EEEEEvPT_S6_S6_PKS5_S8_S8_S8_PKfflPfPj,@"STO_CUDA_ENTRY STV_DEFAULT"
_ZN13group_norm_v218gn_bwd_cuda_kernelI13__nv_bfloat16Li320ELi1ELi16ELi80ELi1024ELb1ELb1ELi32ELi320ELi320ELi4ELb1ELi4ELb0ELb0ELNS_15WgradSyncMethodE3ENS_16CompileConditionILi900EEEEEvPT_S6_S6_PKS5_S8_S8_S8_PKfflPfPj:
.text._ZN13group_norm_v218gn_bwd_cuda_kernelI13__nv_bfloat16Li320ELi1ELi16ELi80ELi1024ELb1ELb1ELi32ELi320ELi320ELi4ELb1ELi4ELb0ELb0ELNS_15WgradSyncMethodE3ENS_16CompileConditionILi900EEEEEvPT_S6_S6_PKS5_S8_S8_S8_PKfflPfPj:
        /* <DEDUP_REMOVED lines=9> */
[----:B0-----:R-:W-:Y:S02]  /*0090*/  ISETP.LT.U32.AND P0, PT, R26, UR10, PT ;  /* 0x0000000a1a007c0c */ /* 0x001fe4000bf01070 */
[----:B------:R-:W-:Y:S02]  /*00a0*/  MOV R24, R26 ;  /* 0x0000001a00187202 */ /* 0x000fe40000000f00 */
        /* <DEDUP_REMOVED lines=19> */
.L_x_677:
[----:B------:R-:W2:Y:S04]  /*01e0*/  LD.E.STRONG.GPU R0, desc[UR8][R2.64] ;  /* 0x0000000802007980 */ /* 0x000ea8000c10f900 */
[----:B--2---:R-:W-:Y:S01]  /*01f0*/  CCTL.IVALL ;  /* 0x00000000ff00798f */ /* 0x004fe20002000000 */
[----:B------:R-:W-:Y:S05]  /*0200*/  YIELD ;  /* 0x0000000000007946 */ /* 0x000fea0003800000 */
[----:B-----5:R-:W-:-:S04]  /*0210*/  LOP3.LUT R0, R0, R5, RZ, 0x3c, !PT ;  /* 0x0000000500007212 */ /* 0x020fc800078e3cff */
[----:B------:R-:W-:-:S13]  /*0220*/  ISETP.GT.AND P0, PT, R0, -0x1, PT ;  /* 0xffffffff0000780c */ /* 0x000fda0003f04270 */
[----:B------:R-:W-:Y:S05]  /*0230*/  @P0 BRA `(.L_x_677) ;  /* 0xfffffffc00e80947 */ /* 0x000fea000383ffff */
.L_x_676:
[----:B------:R-:W-:Y:S05]  /*0240*/  WARPSYNC.ALL ;  /* 0x0000000000007948 */ /* 0x000fea0003800000 */
[----:B------:R-:W-:Y:S06]  /*0250*/  BAR.SYNC.DEFER_BLOCKING 0x0 ;  /* 0x0000000000007b1d */ /* 0x000fec0000010000 */
[----:B------:R-:W-:Y:S05]  /*0260*/  BRA `(.L_x_678) ;  /* 0x0000006000807947 */ /* 0x000fea0003800000 */
.L_x_675:
[----:B------:R-:W0:Y:S01]  /*0270*/  S2R R23, SR_TID.X ;  /* 0x0000000000177919 */ /* 0x000e220000002100 */
[----:B------:R-:W-:Y:S02]  /*0280*/  MOV R0, 0x400 ;  /* 0x0000040000007802 */ /* 0x000fe40000000f00 */
[----:B------:R-:W-:Y:S02]  /*0290*/  CS2R R56, SRZ ;  /* 0x0000000000387805 */ /* 0x000fe4000001ff00 */
[----:B------:R-:W-:Y:S01]  /*02a0*/  CS2R R58, SRZ ;  /* 0x00000000003a7805 */ /* 0x000fe2000001ff00 */
[----:B------:R-:W1:Y:S01]  /*02b0*/  S2R R4, SR_CgaCtaId ;  /* 0x0000000000047919 */ /* 0x000e620000008800 */
[----:B------:R-:W-:Y:S02]  /*02c0*/  IADD3 R21, R0, 0x2800, RZ ;  /* 0x0000280000157810 */ /* 0x000fe40007ffe0ff */
[----:B------:R-:W-:Y:S02]  /*02d0*/  CS2R R60, SRZ ;  /* 0x00000000003c7805 */ /* 0x000fe4000001ff00 */
[----:B------:R-:W-:-:S02]  /*02e0*/  SHF.L.U32 R0, R25, 0x5, RZ ;  /* 0x0000000519007819 */ /* 0x000fc400000006ff */
[----:B------:R-:W-:Y:S01]  /*02f0*/  CS2R R62, SRZ ;  /* 0x00000000003e7805 */ /* 0x000fe2000001ff00 */
[----:B------:R-:W-:Y:S01]  /*0300*/  UMOV UR4, URZ ;  /* 0x0000003f00047c82 */ /* 0x000fe20008000000 */
[----:B------:R-:W-:Y:S01]  /*0310*/  LOP3.LUT R0, R0, 0x3e0, RZ, 0xc0, !PT ;  /* 0x000003e000007812 */ /* 0x000fe200078ec0ff */
[----:B0-----:R-:W-:Y:S01]  /*0320*/  IMAD.WIDE.U32 R2, R23, -0x33333333, RZ ;  /* 0xcccccccd17027825 */ /* 0x001fe200078e00ff */
[----:B------:R-:W-:Y:S02]  /*0330*/  SHF.R.S32.HI R2, RZ, 0x1f, R23 ;  /* 0x0000001fff027819 */ /* 0x000fe40000011417 */
[----:B-1----:R-:W-:Y:S02]  /*0340*/  LEA R21, R4, R21, 0x18 ;  /* 0x0000001504157211 */ /* 0x002fe400078ec0ff */
[----:B------:R-:W-:Y:S02]  /*0350*/  SHF.R.U32.HI R10, RZ, 0x6, R3 ;  /* 0x00000006ff0a7819 */ /* 0x000fe40000011603 */
[----:B------:R-:W-:-:S02]  /*0360*/  LEA.HI R3, R2, R23, RZ, 0x2 ;  /* 0x0000001702037211 */ /* 0x000fc400078f10ff */
[----:B------:R-:W-:Y:S01]  /*0370*/  IADD3 R0, R0, R10, RZ ;  /* 0x0000000a00007210 */ /* 0x000fe20007ffe0ff */
[----:B------:R-:W-:Y:S01]  /*0380*/  IMAD R20, R10, -0x50, R23 ;  /* 0xffffffb00a147824 */ /* 0x000fe200078e0217 */
[----:B------:R-:W-:-:S03]  /*0390*/  SHF.R.S32.HI R22, RZ, 0x2, R3 ;  /* 0x00000002ff167819 */ /* 0x000fc60000011403 */
[----:B------:R-:W-:Y:S01]  /*03a0*/  IMAD R19, R20, 0x28, R21 ;  /* 0x0000002814137824 */ /* 0x000fe200078e0215 */
[----:B------:R-:W-:Y:S01]  /*03b0*/  IADD3 R4, R22, 0x50, RZ ;  /* 0x0000005016047810 */ /* 0x000fe20007ffe0ff */
[----:B------:R-:W-:Y:S01]  /*03c0*/  IMAD R14, R0, 0x500, RZ ;  /* 0x00000500000e7824 */ /* 0x000fe200078e02ff */
[C---:B------:R-:W-:Y:S02]  /*03d0*/  IADD3 R6, R22.reuse, 0xa0, RZ ;  /* 0x000000a016067810 */ /* 0x040fe40007ffe0ff */
[----:B------:R-:W-:Y:S02]  /*03e0*/  IADD3 R8, R22, 0xf0, RZ ;  /* 0x000000f016087810 */ /* 0x000fe40007ffe0ff */
[----:B------:R-:W-:Y:S02]  /*03f0*/  SHF.R.S32.HI R5, RZ, 0x1f, R4 ;  /* 0x0000001fff057819 */ /* 0x000fe40000011404 */
[----:B------:R-:W-:Y:S02]  /*0400*/  SHF.R.S32.HI R7, RZ, 0x1f, R6 ;  /* 0x0000001fff077819 */ /* 0x000fe40000011406 */
[----:B------:R-:W-:-:S02]  /*0410*/  SHF.R.S32.HI R9, RZ, 0x1f, R8 ;  /* 0x0000001fff097819 */ /* 0x000fc40000011408 */
[----:B------:R-:W-:Y:S02]  /*0420*/  LEA.HI R5, R5, R4, RZ, 0x2 ;  /* 0x0000000405057211 */ /* 0x000fe400078f10ff */
[----:B------:R-:W-:Y:S02]  /*0430*/  LEA.HI R4, R2, R23, RZ, 0x4 ;  /* 0x0000001702047211 */ /* 0x000fe400078f20ff */
[----:B------:R-:W-:Y:S02]  /*0440*/  LOP3.LUT R2, R3, 0xfffffffc, RZ, 0xc0, !PT ;  /* 0xfffffffc03027812 */ /* 0x000fe400078ec0ff */
[----:B------:R-:W-:Y:S02]  /*0450*/  LEA.HI R7, R7, R6, RZ, 0x2 ;  /* 0x0000000607077211 */ /* 0x000fe400078f10ff */
[----:B------:R-:W-:Y:S02]  /*0460*/  LEA.HI R9, R9, R8, RZ, 0x2 ;  /* 0x0000000809097211 */ /* 0x000fe400078f10ff */
[----:B------:R-:W-:-:S02]  /*0470*/  SHF.R.U32.HI R3, RZ, 0x4, R4 ;  /* 0x00000004ff037819 */ /* 0x000fc40000011604 */
[----:B------:R-:W-:Y:S02]  /*0480*/  IADD3 R2, -R2, R23, RZ ;  /* 0x0000001702027210 */ /* 0x000fe40007ffe1ff */
[----:B------:R-:W-:Y:S02]  /*0490*/  SHF.R.U32.HI R5, RZ, 0x2, R5 ;  /* 0x00000002ff057819 */ /* 0x000fe40000011605 */
[----:B------:R-:W-:Y:S02]  /*04a0*/  SHF.R.U32.HI R7, RZ, 0x2, R7 ;  /* 0x00000002ff077819 */ /* 0x000fe40000011607 */
[----:B------:R-:W-:Y:S02]  /*04b0*/  SHF.R.U32.HI R9, RZ, 0x2, R9 ;  /* 0x00000002ff097819 */ /* 0x000fe40000011609 */
[----:B------:R-:W-:Y:S02]  /*04c0*/  LEA R19, R10, R19, 0x3 ;  /* 0x000000130a137211 */ /* 0x000fe400078e18ff */
[----:B------:R-:W-:-:S02]  /*04d0*/  LOP3.LUT R18, R2, 0x3, R3, 0x78, !PT ;  /* 0x0000000302127812 */ /* 0x000fc400078e7803 */
[C---:B------:R-:W-:Y:S02]  /*04e0*/  LOP3.LUT R17, R2.reuse, 0x3, R5, 0x78, !PT ;  /* 0x0000000302117812 */ /* 0x040fe400078e7805 */
[C---:B------:R-:W-:Y:S02]  /*04f0*/  LOP3.LUT R16, R2.reuse, 0x3, R7, 0x78, !PT ;  /* 0x0000000302107812 */ /* 0x040fe400078e7807 */
[----:B------:R-:W-:-:S07]  /*0500*/  LOP3.LUT R15, R2, 0x3, R9, 0x78, !PT ;  /* 0x00000003020f7812 */ /* 0x000fce00078e7809 */
.L_x_690:
[C---:B------:R-:W-:Y:S01]  /*0510*/  LOP3.LUT R111, R24.reuse, 0x3, RZ, 0xc0, !PT ;  /* 0x00000003186f7812 */ /* 0x040fe200078ec0ff */
[----:B------:R-:W-:Y:S01]  /*0520*/  ULDC.64 UR12, c[0x0][0x248] ;  /* 0x00009200000c7ab9 */ /* 0x000fe20000000a00 */
[----:B--2---:R-:W-:Y:S01]  /*0530*/  SHF.R.U64 R5, R24, 0x2, R134 ;  /* 0x0000000218057819 */ /* 0x004fe20000001286 */
[----:B------:R-:W0:Y:S01]  /*0540*/  LDC.64 R66, c[0x0][0x238] ;  /* 0x00008e00ff427b82 */ /* 0x000e220000000a00 */
[----:B------:R-:W-:Y:S01]  /*0550*/  ULDC.64 UR14, c[0x0][0x228] ;  /* 0x00008a00000e7ab9 */ /* 0x000fe20000000a00 */
[----:B------:R-:W-:Y:S01]  /*0560*/  IMAD R111, R111, 0x140, RZ ;  /* 0x000001406f6f7824 */ /* 0x000fe200078e02ff */
[----:B------:R-:W-:-:S04]  /*0570*/  ULDC UR5, c[0x0][0x250] ;  /* 0x0000940000057ab9 */ /* 0x000fc80000000800 */
[----:B------:R-:W-:-:S04]  /*0580*/  LEA R70, R20, R111, 0x2 ;  /* 0x0000006f14467211 */ /* 0x000fc800078e10ff */
[----:B------:R-:W-:Y:S01]  /*0590*/  SHF.R.S32.HI R71, RZ, 0x1f, R70 ;  /* 0x0000001fff477819 */ /* 0x000fe20000011446 */
[----:B------:R-:W-:Y:S01]  /*05a0*/  IMAD.WIDE.U32 R2, R70, -0x33333333, RZ ;  /* 0xcccccccd46027825 */ /* 0x000fe200078e00ff */
[----:B------:R-:W-:-:S03]  /*05b0*/  SHF.R.U32.HI R2, RZ, 0x2, R134 ;  /* 0x00000002ff027819 */ /* 0x000fc60000011686 */
[----:B------:R-:W-:Y:S01]  /*05c0*/  IMAD.WIDE.U32 R32, R5, 0x140000, R70 ;  /* 0x0014000005207825 */ /* 0x000fe200078e0046 */
[----:B------:R-:W-:-:S03]  /*05d0*/  SHF.R.U32.HI R13, RZ, 0x6, R3 ;  /* 0x00000006ff0d7819 */ /* 0x000fc60000011603 */
[----:B------:R-:W-:Y:S01]  /*05e0*/  IMAD R7, R2, 0x140000, RZ ;  /* 0x0014000002077824 */ /* 0x000fe200078e02ff */
[C---:B------:R-:W-:Y:S02]  /*05f0*/  LEA R0, P0, R5.reuse, R13, 0x4 ;  /* 0x0000000d05007211 */ /* 0x040fe400078020ff */
[----:B------:R-:W-:Y:S02]  /*0600*/  IADD3 R11, P1, R14, R32, RZ ;  /* 0x000000200e0b7210 */ /* 0x000fe40007f3e0ff */
[----:B------:R-:W-:Y:S02]  /*0610*/  LEA.HI.X R5, R5, RZ, R2, 0x4, P0 ;  /* 0x000000ff05057211 */ /* 0x000fe400000f2402 */
[----:B------:R-:W1:Y:S01]  /*0620*/  LDC.64 R2, c[0x0][0x240] ;  /* 0x00009000ff027b82 */ /* 0x000e620000000a00 */
[----:B------:R-:W-:Y:S02]  /*0630*/  LEA R64, P0, R0, UR12, 0x3 ;  /* 0x0000000c00407c11 */ /* 0x000fe4000f8018ff */
[----:B------:R-:W-:-:S02]  /*0640*/  IADD3 R33, R33, R7, RZ ;  /* 0x0000000721217210 */ /* 0x000fc40007ffe0ff */
[----:B------:R-:W-:Y:S01]  /*0650*/  LEA.HI.X R65, R0, UR13, R5, 0x3, P0 ;  /* 0x0000000d00417c11 */ /* 0x000fe200080f1c05 */
[----:B------:R-:W-:Y:S01]  /*0660*/  ULDC.64 UR12, c[0x0][0x230] ;  /* 0x00008c00000c7ab9 */ /* 0x000fe20000000a00 */
[----:B------:R-:W-:Y:S02]  /*0670*/  IADD3.X R0, RZ, R33, RZ, P1, !PT ;  /* 0x00000021ff007210 */ /* 0x000fe40000ffe4ff */
[C---:B------:R-:W-:Y:S02]  /*0680*/  SHF.L.U32 R12, R11.reuse, 0x1, RZ ;  /* 0x000000010b0c7819 */ /* 0x040fe400000006ff */
[----:B------:R-:W2:Y:S01]  /*0690*/  LDG.E.64.CONSTANT R64, desc[UR8][R64.64] ;  /* 0x0000000840407981 */ /* 0x000ea2000c1e9b00 */
[----:B------:R-:W-:Y:S01]  /*06a0*/  SHF.L.U64.HI R11, R11, 0x1, R0 ;  /* 0x000000010b0b7819 */ /* 0x000fe20000010200 */
[----:B0-----:R-:W-:Y:S01]  /*06b0*/  IMAD.WIDE R66, R70, 0x2, R66 ;  /* 0x0000000246427825 */ /* 0x001fe200078e0242 */
[----:B------:R-:W-:-:S04]  /*06c0*/  IADD3 R68, P0, R12, UR12, RZ ;  /* 0x0000000c0c447c10 */ /* 0x000fc8000ff1e0ff */
[----:B------:R-:W-:Y:S01]  /*06d0*/  IADD3.X R69, R11, UR13, RZ, P0, !PT ;  /* 0x0000000d0b457c10 */ /* 0x000fe200087fe4ff */
[----:B------:R-:W3:Y:S05]  /*06e0*/  LDG.E.64.CONSTANT R66, desc[UR8][R66.64] ;  /* 0x0000000842427981 */ /* 0x000eea000c1e9b00 */
[----:B------:R-:W4:Y:S01]  /*06f0*/  LDG.E.64.CONSTANT R68, desc[UR8][R68.64] ;  /* 0x0000000844447981 */ /* 0x000f22000c1e9b00 */
[----:B-1----:R-:W-:-:S06]  /*0700*/  IMAD.WIDE R70, R70, 0x2, R2 ;  /* 0x0000000246467825 */ /* 0x002fcc00078e0202 */
[----:B------:R-:W5:Y:S01]  /*0710*/  LDG.E.64.CONSTANT R70, desc[UR8][R70.64] ;  /* 0x0000000846467981 */ /* 0x000f62000c1e9b00 */
[----:B------:R-:W-:-:S04]  /*0720*/  IADD3 R3, R14, 0x1400, RZ ;  /* 0x000014000e037810 */ /* 0x000fc80007ffe0ff */
[----:B------:R-:W-:-:S04]  /*0730*/  IADD3 R3, P0, R3, R32, RZ ;  /* 0x0000002003037210 */ /* 0x000fc80007f1e0ff */
[----:B------:R-:W-:Y:S02]  /*0740*/  IADD3.X R0, RZ, R33, RZ, P0, !PT ;  /* 0x00000021ff007210 */ /* 0x000fe400007fe4ff */
[C---:B------:R-:W-:Y:S02]  /*0750*/  SHF.L.U32 R10, R3.reuse, 0x1, RZ ;  /* 0x00000001030a7819 */ /* 0x040fe400000006ff */
[----:B------:R-:W-:Y:S02]  /*0760*/  SHF.L.U64.HI R9, R3, 0x1, R0 ;  /* 0x0000000103097819 */ /* 0x000fe40000010200 */
[----:B------:R-:W-:-:S04]  /*0770*/  IADD3 R72, P0, R10, UR12, RZ ;  /* 0x0000000c0a487c10 */ /* 0x000fc8000ff1e0ff */
[----:B------:R-:W-:Y:S02]  /*0780*/  IADD3.X R73, R9, UR13, RZ, P0, !PT ;  /* 0x0000000d09497c10 */ /* 0x000fe400087fe4ff */
[----:B------:R-:W-:-:S04]  /*0790*/  IADD3 R3, R14, 0x2800, RZ ;  /* 0x000028000e037810 */ /* 0x000fc80007ffe0ff */
[----:B------:R-:W5:Y:S01]  /*07a0*/  LDG.E.64.CONSTANT R72, desc[UR8][R72.64] ;  /* 0x0000000848487981 */ /* 0x000f62000c1e9b00 */
[----:B------:R-:W-:-:S04]  /*07b0*/  IADD3 R3, P0, R3, R32, RZ ;  /* 0x0000002003037210 */ /* 0x000fc80007f1e0ff */
[----:B------:R-:W-:Y:S02]  /*07c0*/  IADD3.X R0, RZ, R33, RZ, P0, !PT ;  /* 0x00000021ff007210 */ /* 0x000fe400007fe4ff */
[C---:B------:R-:W-:Y:S02]  /*07d0*/  SHF.L.U32 R8, R3.reuse, 0x1, RZ ;  /* 0x0000000103087819 */ /* 0x040fe400000006ff */
[----:B------:R-:W-:Y:S02]  /*07e0*/  SHF.L.U64.HI R7, R3, 0x1, R0 ;  /* 0x0000000103077819 */ /* 0x000fe40000010200 */
[----:B------:R-:W-:-:S04]  /*07f0*/  IADD3 R74, P0, R8, UR12, RZ ;  /* 0x0000000c084a7c10 */ /* 0x000fc8000ff1e0ff */
[----:B------:R-:W-:-:S06]  /*0800*/  IADD3.X R75, R7, UR13, RZ, P0, !PT ;  /* 0x0000000d074b7c10 */ /* 0x000fcc00087fe4ff */
[----:B------:R-:W5:Y:S01]  /*0810*/  LDG.E.64.CONSTANT R74, desc[UR8][R74.64] ;  /* 0x000000084a4a7981 */ /* 0x000f62000c1e9b00 */
[----:B------:R-:W-:-:S04]  /*0820*/  IADD3 R76, P0, R12, UR14, RZ ;  /* 0x0000000e0c4c7c10 */ /* 0x000fc8000ff1e0ff */
[----:B------:R-:W-:-:S06]  /*0830*/  IADD3.X R77, R11, UR15, RZ, P0, !PT ;  /* 0x0000000f0b4d7c10 */ /* 0x000fcc00087fe4ff */
[----:B------:R-:W5:Y:S01]  /*0840*/  LDG.E.64.CONSTANT R76, desc[UR8][R76.64] ;  /* 0x000000084c4c7981 */ /* 0x000f62000c1e9b00 */
[----:B------:R-:W-:-:S04]  /*0850*/  IADD3 R78, P0, R10, UR14, RZ ;  /* 0x0000000e0a4e7c10 */ /* 0x000fc8000ff1e0ff */
[----:B------:R-:W-:-:S06]  /*0860*/  IADD3.X R79, R9, UR15, RZ, P0, !PT ;  /* 0x0000000f094f7c10 */ /* 0x000fcc00087fe4ff */
[----:B------:R-:W5:Y:S01]  /*0870*/  LDG.E.64.CONSTANT R78, desc[UR8][R78.64] ;  /* 0x000000084e4e7981 */ /* 0x000f62000c1e9b00 */
[----:B------:R-:W-:-:S04]  /*0880*/  IADD3 R3, R14, 0x3c00, RZ ;  /* 0x00003c000e037810 */ /* 0x000fc80007ffe0ff */
[----:B------:R-:W-:Y:S02]  /*0890*/  IADD3 R4, P0, R3, R32, RZ ;  /* 0x0000002003047210 */ /* 0x000fe40007f1e0ff */
[----:B------:R-:W-:Y:S02]  /*08a0*/  IADD3 R3, R14, 0x5000, RZ ;  /* 0x000050000e037810 */ /* 0x000fe40007ffe0ff */
[----:B------:R-:W-:Y:S02]  /*08b0*/  IADD3.X R5, RZ, R33, RZ, P0, !PT ;  /* 0x00000021ff057210 */ /* 0x000fe400007fe4ff */
[C---:B------:R-:W-:Y:S02]  /*08c0*/  SHF.L.U32 R6, R4.reuse, 0x1, RZ ;  /* 0x0000000104067819 */ /* 0x040fe400000006ff */
[----:B------:R-:W-:Y:S02]  /*08d0*/  SHF.L.U64.HI R4, R4, 0x1, R5 ;  /* 0x0000000104047819 */ /* 0x000fe40000010205 */
[----:B------:R-:W-:-:S02]  /*08e0*/  IADD3 R80, P0, R6, UR12, RZ ;  /* 0x0000000c06507c10 */ /* 0x000fc4000ff1e0ff */
[----:B------:R-:W-:Y:S02]  /*08f0*/  IADD3 R3, P1, R3, R32, RZ ;  /* 0x0000002003037210 */ /* 0x000fe40007f3e0ff */
[----:B------:R-:W-:Y:S02]  /*0900*/  IADD3.X R81, R4, UR13, RZ, P0, !PT ;  /* 0x0000000d04517c10 */ /* 0x000fe400087fe4ff */
[----:B------:R-:W-:Y:S02]  /*0910*/  IADD3.X R0, RZ, R33, RZ, P1, !PT ;  /* 0x00000021ff007210 */ /* 0x000fe40000ffe4ff */
[C---:B------:R-:W-:Y:S02]  /*0920*/  SHF.L.U32 R2, R3.reuse, 0x1, RZ ;  /* 0x0000000103027819 */ /* 0x040fe400000006ff */
[----:B------:R-:W-:Y:S01]  /*0930*/  IADD3 R82, P0, R8, UR14, RZ ;  /* 0x0000000e08527c10 */ /* 0x000fe2000ff1e0ff */
[----:B------:R-:W5:Y:S01]  /*0940*/  LDG.E.64.CONSTANT R80, desc[UR8][R80.64] ;  /* 0x0000000850507981 */ /* 0x000f62000c1e9b00 */
[----:B------:R-:W-:-:S02]  /*0950*/  SHF.L.U64.HI R0, R3, 0x1, R0 ;  /* 0x0000000103007819 */ /* 0x000fc40000010200 */
[----:B------:R-:W-:Y:S02]  /*0960*/  IADD3 R84, P1, R2, UR12, RZ ;  /* 0x0000000c02547c10 */ /* 0x000fe4000ff3e0ff */
[----:B------:R-:W-:Y:S02]  /*0970*/  IADD3.X R83, R7, UR15, RZ, P0, !PT ;  /* 0x0000000f07537c10 */ /* 0x000fe400087fe4ff */
[----:B------:R-:W-:-:S04]  /*0980*/  IADD3.X R85, R0, UR13, RZ, P1, !PT ;  /* 0x0000000d00557c10 */ /* 0x000fc80008ffe4ff */
[----:B------:R-:W5:Y:S04]  /*0990*/  LDG.E.64.CONSTANT R82, desc[UR8][R82.64] ;  /* 0x0000000852527981 */ /* 0x000f68000c1e9b00 */
[----:B------:R-:W5:Y:S01]  /*09a0*/  LDG.E.64.CONSTANT R84, desc[UR8][R84.64] ;  /* 0x0000000854547981 */ /* 0x000f62000c1e9b00 */
[----:B------:R-:W-:-:S04]  /*09b0*/  IADD3 R3, R14, 0x6400, RZ ;  /* 0x000064000e037810 */ /* 0x000fc80007ffe0ff */
[-C--:B------:R-:W-:Y:S02]  /*09c0*/  IADD3 R127, P0, R3, R32.reuse, RZ ;  /* 0x00000020037f7210 */ /* 0x080fe40007f1e0ff */
[----:B------:R-:W-:Y:S02]  /*09d0*/  IADD3 R3, R14, 0x7800, RZ ;  /* 0x000078000e037810 */ /* 0x000fe40007ffe0ff */
[----:B------:R-:W-:Y:S02]  /*09e0*/  IADD3.X R28, RZ, R33, RZ, P0, !PT ;  /* 0x00000021ff1c7210 */ /* 0x000fe400007fe4ff */
[----:B------:R-:W-:Y:S02]  /*09f0*/  IADD3 R123, P0, R3, R32, RZ ;  /* 0x00000020037b7210 */ /* 0x000fe40007f1e0ff */
[C---:B------:R-:W-:Y:S02]  /*0a00*/  SHF.L.U32 R129, R127.reuse, 0x1, RZ ;  /* 0x000000017f817819 */ /* 0x040fe400000006ff */
[----:B------:R-:W-:-:S02]  /*0a10*/  SHF.L.U64.HI R127, R127, 0x1, R28 ;  /* 0x000000017f7f7819 */ /* 0x000fc4000001021c */
[----:B------:R-:W-:Y:S02]  /*0a20*/  IADD3.X R28, RZ, R33, RZ, P0, !PT ;  /* 0x00000021ff1c7210 */ /* 0x000fe400007fe4ff */
[----:B------:R-:W-:Y:S02]  /*0a30*/  IADD3 R86, P0, R129, UR12, RZ ;  /* 0x0000000c81567c10 */ /* 0x000fe4000ff1e0ff */
[C---:B------:R-:W-:Y:S02]  /*0a40*/  SHF.L.U64.HI R125, R123.reuse, 0x1, R28 ;  /* 0x000000017b7d7819 */ /* 0x040fe4000001021c */
[----:B------:R-:W-:Y:S02]  /*0a50*/  SHF.L.U32 R123, R123, 0x1, RZ ;  /* 0x000000017b7b7819 */ /* 0x000fe400000006ff */
[----:B------:R-:W-:Y:S02]  /*0a60*/  IADD3.X R87, R127, UR13, RZ, P0, !PT ;  /* 0x0000000d7f577c10 */ /* 0x000fe400087fe4ff */
[----:B------:R-:W-:-:S04]  /*0a70*/  IADD3 R88, P0, R123, UR12, RZ ;  /* 0x0000000c7b587c10 */ /* 0x000fc8000ff1e0ff */
[----:B------:R-:W5:Y:S01]  /*0a80*/  LDG.E.64.CONSTANT R86, desc[UR8][R86.64] ;  /* 0x0000000856567981 */ /* 0x000f62000c1e9b00 */
[----:B------:R-:W-:-:S06]  /*0a90*/  IADD3.X R89, R125, UR13, RZ, P0, !PT ;  /* 0x0000000d7d597c10 */ /* 0x000fcc00087fe4ff */
[----:B------:R-:W5:Y:S01]  /*0aa0*/  LDG.E.64.CONSTANT R88, desc[UR8][R88.64] ;  /* 0x0000000858587981 */ /* 0x000f62000c1e9b00 */
[----:B------:R-:W-:Y:S02]  /*0ab0*/  IADD3 R90, P0, R6, UR14, RZ ;  /* 0x0000000e065a7c10 */ /* 0x000fe4000ff1e0ff */
[----:B------:R-:W-:Y:S02]  /*0ac0*/  IADD3 R37, R14, 0x8c00, RZ ;  /* 0x00008c000e257810 */ /* 0x000fe40007ffe0ff */
[----:B------:R-:W-:Y:S02]  /*0ad0*/  IADD3.X R91, R4, UR15, RZ, P0, !PT ;  /* 0x0000000f045b7c10 */ /* 0x000fe400087fe4ff */
[----:B------:R-:W-:-:S04]  /*0ae0*/  IADD3 R51, P0, R37, R32, RZ ;  /* 0x0000002025337210 */ /* 0x000fc80007f1e0ff */
[----:B------:R-:W5:Y:S01]  /*0af0*/  LDG.E.64.CONSTANT R90, desc[UR8][R90.64] ;  /* 0x000000085a5a7981 */ /* 0x000f62000c1e9b00 */
[----:B------:R-:W-:-:S04]  /*0b00*/  IADD3.X R46, RZ, R33, RZ, P0, !PT ;  /* 0x00000021ff2e7210 */ /* 0x000fc800007fe4ff */
[C---:B------:R-:W-:Y:S02]  /*0b10*/  SHF.L.U64.HI R53, R51.reuse, 0x1, R46 ;  /* 0x0000000133357819 */ /* 0x040fe4000001022e */
[----:B------:R-:W-:-:S04]  /*0b20*/  SHF.L.U32 R51, R51, 0x1, RZ ;  /* 0x0000000133337819 */ /* 0x000fc800000006ff */
[----:B------:R-:W-:-:S04]  /*0b30*/  IADD3 R92, P0, R51, UR12, RZ ;  /* 0x0000000c335c7c10 */ /* 0x000fc8000ff1e0ff */
[----:B------:R-:W-:-:S06]  /*0b40*/  IADD3.X R93, R53, UR13, RZ, P0, !PT ;  /* 0x0000000d355d7c10 */ /* 0x000fcc00087fe4ff */
[----:B------:R-:W5:Y:S01]  /*0b50*/  LDG.E.64.CONSTANT R92, desc[UR8][R92.64] ;  /* 0x000000085c5c7981 */ /* 0x000f62000c1e9b00 */
[----:B--2---:R-:W-:-:S04]  /*0b60*/  FADD.FTZ R65, R65, UR5 ;  /* 0x0000000541417e21 */ /* 0x004fc80008010000 */
[----:B------:R-:W0:Y:S01]  /*0b70*/  MUFU.RSQ R131, R65 ;  /* 0x0000004100837308 */ /* 0x000e220000001400 */
[----:B---3--:R-:W-:Y:S02]  /*0b80*/  SHF.L.U32 R5, R66, 0x10, RZ ;  /* 0x0000001042057819 */ /* 0x008fe400000006ff */
[----:B------:R-:W-:Y:S02]  /*0b90*/  SHF.L.U32 R132, R67, 0x10, RZ ;  /* 0x0000001043847819 */ /* 0x000fe400000006ff */
[----:B----4-:R-:W-:Y:S02]  /*0ba0*/  SHF.L.U32 R3, R68, 0x10, RZ ;  /* 0x0000001044037819 */ /* 0x010fe400000006ff */
[----:B------:R-:W-:-:S03]  /*0bb0*/  SHF.L.U32 R27, R69, 0x10, RZ ;  /* 0x00000010451b7819 */ /* 0x000fc600000006ff */
[----:B------:R-:W-:Y:S01]  /*0bc0*/  FADD.FTZ R28, -R64, R3 ;  /* 0x00000003401c7221 */ /* 0x000fe20000010100 */
[----:B-----5:R-:W-:-:S03]  /*0bd0*/  SHF.L.U32 R30, R70, 0x10, RZ ;  /* 0x00000010461e7819 */ /* 0x020fc600000006ff */
[----:B0-----:R-:W-:-:S04]  /*0be0*/  FMUL.FTZ R3, R131, R28 ;  /* 0x0000001c83037220 */ /* 0x001fc80000410000 */
[----:B------:R-:W-:Y:S01]  /*0bf0*/  FFMA.FTZ R34, R3, R5, R30 ;  /* 0x0000000503227223 */ /* 0x000fe2000001001e */
[----:B------:R-:W-:-:S03]  /*0c00*/  FADD.FTZ R28, -R64, R27 ;  /* 0x0000001b401c7221 */ /* 0x000fc60000010100 */
[----:B------:R-:W-:Y:S01]  /*0c10*/  FMUL.FTZ R35, R34, -1.4426950216293334961 ;  /* 0xbfb8aa3b22237820 */ /* 0x000fe20000410000 */
[----:B------:R-:W-:Y:S01]  /*0c20*/  SHF.L.U32 R29, R71, 0x10, RZ ;  /* 0x00000010471d7819 */ /* 0x000fe200000006ff */
[----:B------:R-:W-:-:S04]  /*0c30*/  FMUL.FTZ R65, R131, R28 ;  /* 0x0000001c83417220 */ /* 0x000fc80000410000 */
[----:B------:R-:W0:Y:S01]  /*0c40*/  MUFU.EX2 R35, R35 ;  /* 0x0000002300237308 */ /* 0x000e220000000800 */
[----:B------:R-:W-:Y:S01]  /*0c50*/  FFMA.FTZ R40, R65, R132, R29 ;  /* 0x0000008441287223 */ /* 0x000fe2000001001d */
[----:B------:R-:W-:-:S03]  /*0c60*/  PRMT R31, R68, 0x7632, R31 ;  /* 0x00007632441f7816 */ /* 0x000fc6000000001f */
[----:B------:R-:W-:Y:S01]  /*0c70*/  FMUL.FTZ R38, R40, -1.4426950216293334961 ;  /* 0xbfb8aa3b28267820 */ /* 0x000fe20000410000 */
[----:B------:R-:W-:Y:S02]  /*0c80*/  SHF.L.U32 R39, R31, 0x10, RZ ;  /* 0x000000101f277819 */ /* 0x000fe400000006ff */
[----:B------:R-:W-:Y:S01]  /*0c90*/  PRMT R54, R66, 0x7632, R54 ;  /* 0x0000763242367816 */ /* 0x000fe20000000036 */
[----:B------:R1:W2:Y:S01]  /*0ca0*/  MUFU.EX2 R41, R38 ;  /* 0x0000002600297308 */ /* 0x0002a20000000800 */
[----:B------:R-:W-:Y:S02]  /*0cb0*/  PRMT R27, R70, 0x7632, R27 ;  /* 0x00007632461b7816 */ /* 0x000fe4000000001b */
[----:B------:R-:W-:Y:S02]  /*0cc0*/  PRMT R31, R69, 0x7632, R31 ;  /* 0x00007632451f7816 */ /* 0x000fe4000000001f */
[----:B------:R-:W-:Y:S01]  /*0cd0*/  SHF.L.U32 R54, R54, 0x10, RZ ;  /* 0x0000001036367819 */ /* 0x000fe200000006ff */
[----:B-1----:R-:W-:Y:S01]  /*0ce0*/  FADD.FTZ R38, -R64, R39 ;  /* 0x0000002740267221 */ /* 0x002fe20000010100 */
[----:B------:R-:W-:Y:S01]  /*0cf0*/  SHF.L.U32 R27, R27, 0x10, RZ ;  /* 0x000000101b1b7819 */ /* 0x000fe200000006ff */
[----:B0-----:R-:W-:Y:S01]  /*0d00*/  FADD.FTZ R36, R35, 1 ;  /* 0x3f80000023247421 */ /* 0x001fe20000010000 */
[----:B------:R-:W-:Y:S01]  /*0d10*/  SHF.L.U32 R31, R31, 0x10, RZ ;  /* 0x000000101f1f7819 */ /* 0x000fe200000006ff */
[----:B------:R-:W-:Y:S01]  /*0d20*/  FMUL.FTZ R35, R131, R38 ;  /* 0x0000002683237220 */ /* 0x000fe20000410000 */
[----:B------:R-:W-:-:S02]  /*0d30*/  PRMT R55, R67, 0x7632, R55 ;  /* 0x0000763243377816 */ /* 0x000fc40000000037 */
[----:B------:R-:W-:Y:S01]  /*0d40*/  PRMT R28, R71, 0x7632, R28 ;  /* 0x00007632471c7816 */ /* 0x000fe2000000001c */
[----:B------:R-:W-:Y:S01]  /*0d50*/  FADD.FTZ R44, -R64, R31 ;  /* 0x0000001f402c7221 */ /* 0x000fe20000010100 */
[----:B------:R-:W-:Y:S01]  /*0d60*/  FFMA.FTZ R38, R35, R54, R27 ;  /* 0x0000003623267223 */ /* 0x000fe2000001001b */
[----:B------:R-:W-:Y:S02]  /*0d70*/  SHF.L.U32 R55, R55, 0x10, RZ ;  /* 0x0000001037377819 */ /* 0x000fe400000006ff */
[----:B------:R-:W-:Y:S01]  /*0d80*/  SHF.L.U32 R28, R28, 0x10, RZ ;  /* 0x000000101c1c7819 */ /* 0x000fe200000006ff */
[----:B------:R-:W-:Y:S01]  /*0d90*/  FMUL.FTZ R31, R131, R44 ;  /* 0x0000002c831f7220 */ /* 0x000fe20000410000 */
[----:B------:R-:W-:Y:S01]  /*0da0*/  FMUL.FTZ R39, R38, -1.4426950216293334961 ;  /* 0xbfb8aa3b26277820 */ /* 0x000fe20000410000 */
[----:B------:R-:W0:Y:S02]  /*0db0*/  MUFU.RCP R36, R36 ;  /* 0x0000002400247308 */ /* 0x000e240000001000 */
[----:B------:R-:W-:-:S04]  /*0dc0*/  FFMA.FTZ R44, R31, R55, R28 ;  /* 0x000000371f2c7223 */ /* 0x000fc8000001001c */
[----:B------:R-:W-:Y:S02]  /*0dd0*/  FMUL.FTZ R32, R44, -1.4426950216293334961 ;  /* 0xbfb8aa3b2c207820 */ /* 0x000fe40000410000 */
[----:B------:R-:W1:Y:S01]  /*0de0*/  MUFU.EX2 R39, R39 ;  /* 0x0000002700277308 */ /* 0x000e620000000800 */
[----:B--2---:R-:W-:Y:S01]  /*0df0*/  FADD.FTZ R41, R41, 1 ;  /* 0x3f80000029297421 */ /* 0x004fe20000010000 */
[----:B------:R-:W-:-:S06]  /*0e00*/  SHF.L.U32 R43, R72, 0x10, RZ ;  /* 0x00000010482b7819 */ /* 0x000fcc00000006ff */
[----:B------:R-:W2:Y:S01]  /*0e10*/  MUFU.EX2 R32, R32 ;  /* 0x0000002000207308 */ /* 0x000ea20000000800 */
[----:B------:R-:W-:Y:S01]  /*0e20*/  FADD.FTZ R130, -R64, R43 ;  /* 0x0000002b40827221 */ /* 0x000fe20000010100 */
[----:B------:R-:W-:Y:S01]  /*0e30*/  SHF.L.U32 R43, R73, 0x10, RZ ;  /* 0x00000010492b7819 */ /* 0x000fe200000006ff */
[----:B0-----:R-:W-:-:S05]  /*0e40*/  FADD.FTZ R37, -R36, 1 ;  /* 0x3f80000024257421 */ /* 0x001fca0000010100 */
[----:B------:R-:W0:Y:S01]  /*0e50*/  MUFU.RCP R42, R41 ;  /* 0x00000029002a7308 */ /* 0x000e220000001000 */
[----:B-1----:R-:W-:Y:S01]  /*0e60*/  FADD.FTZ R39, R39, 1 ;  /* 0x3f80000027277421 */ /* 0x002fe20000010000 */
[----:B------:R-:W-:Y:S01]  /*0e70*/  FFMA.FTZ R37, R34, R37, 1 ;  /* 0x3f80000022257423 */ /* 0x000fe20000010025 */
[----:B------:R-:W-:-:S05]  /*0e80*/  FADD.FTZ R128, -R64, R43 ;  /* 0x0000002b40807221 */ /* 0x000fca0000010100 */
[----:B------:R1:W3:Y:S01]  /*0e90*/  MUFU.RCP R43, R39 ;  /* 0x00000027002b7308 */ /* 0x0002e20000001000 */
[----:B------:R-:W-:Y:S01]  /*0ea0*/  FMUL.FTZ R45, R36, R37 ;  /* 0x00000025242d7220 */ /* 0x000fe20000410000 */
[----:B--2---:R-:W-:Y:S01]  /*0eb0*/  FADD.FTZ R37, R32, 1 ;  /* 0x3f80000020257421 */ /* 0x004fe20000010000 */
[----:B------:R-:W-:Y:S01]  /*0ec0*/  PRMT R34, R72, 0x7632, R34 ;  /* 0x0000763248227816 */ /* 0x000fe20000000022 */
[----:B------:R-:W-:Y:S01]  /*0ed0*/  FMUL.FTZ R130, R131, R130 ;  /* 0x0000008283827220 */ /* 0x000fe20000410000 */
[----:B------:R-:W-:-:S03]  /*0ee0*/  SHF.L.U32 R49, R75, 0x10, RZ ;  /* 0x000000104b317819 */ /* 0x000fc600000006ff */
[----:B------:R3:W2:Y:S01]  /*0ef0*/  MUFU.RCP R48, R37 ;  /* 0x0000002500307308 */ /* 0x0006a20000001000 */
[----:B0-----:R-:W-:Y:S01]  /*0f00*/  FADD.FTZ R41, -R42, 1 ;  /* 0x3f8000002a297421 */ /* 0x001fe20000010100 */
[----:B------:R-:W-:Y:S02]  /*0f10*/  PRMT R36, R73, 0x7632, R36 ;  /* 0x0000763249247816 */ /* 0x000fe40000000024 */
[----:B-1----:R-:W-:Y:S01]  /*0f20*/  SHF.L.U32 R39, R34, 0x10, RZ ;  /* 0x0000001022277819 */ /* 0x002fe200000006ff */
[----:B------:R-:W-:Y:S01]  /*0f30*/  FFMA.FTZ R47, R40, R41, 1 ;  /* 0x3f800000282f7423 */ /* 0x000fe20000010029 */
[----:B------:R-:W-:Y:S01]  /*0f40*/  SHF.L.U32 R41, R74, 0x10, RZ ;  /* 0x000000104a297819 */ /* 0x000fe200000006ff */
[--C-:B------:R-:W-:Y:S01]  /*0f50*/  FFMA.FTZ R33, R5, R130, R30.reuse ;  /* 0x0000008205217223 */ /* 0x100fe2000001001e */
[----:B------:R-:W-:Y:S01]  /*0f60*/  FMUL.FTZ R128, R131, R128 ;  /* 0x0000008083807220 */ /* 0x000fe20000410000 */
[----:B------:R-:W-:Y:S01]  /*0f70*/  FADD.FTZ R124, -R64, R49 ;  /* 0x00000031407c7221 */ /* 0x000fe20000010100 */
[----:B------:R-:W-:Y:S01]  /*0f80*/  SHF.L.U32 R49, R36, 0x10, RZ ;  /* 0x0000001024317819 */ /* 0x000fe200000006ff */
[----:B---3--:R-:W-:Y:S01]  /*0f90*/  FADD.FTZ R37, -R43, 1 ;  /* 0x3f8000002b257421 */ /* 0x008fe20000010100 */
[C---:B------:R-:W-:Y:S01]  /*0fa0*/  FADD.FTZ R126, -R64.reuse, R41 ;  /* 0x00000029407e7221 */ /* 0x040fe20000010100 */
[----:B------:R-:W-:Y:S01]  /*0fb0*/  FADD.FTZ R36, -R64, R39 ;  /* 0x0000002740247221 */ /* 0x000fe20000010100 */
[----:B------:R-:W-:Y:S01]  /*0fc0*/  FMUL.FTZ R46, R33, -1.4426950216293334961 ;  /* 0xbfb8aa3b212e7820 */ /* 0x000fe20000410000 */
[----:B------:R-:W-:Y:S01]  /*0fd0*/  FFMA.FTZ R41, R132, R128, R29 ;  /* 0x0000008084297223 */ /* 0x000fe2000001001d */
[----:B------:R-:W-:Y:S01]  /*0fe0*/  FFMA.FTZ R38, R38, R37, 1 ;  /* 0x3f80000026267423 */ /* 0x000fe20000010025 */
[C---:B------:R-:W-:Y:S01]  /*0ff0*/  FMUL.FTZ R126, R131.reuse, R126 ;  /* 0x0000007e837e7220 */ /* 0x040fe20000410000 */
[----:B------:R-:W-:Y:S01]  /*1000*/  FMUL.FTZ R37, R131, R36 ;  /* 0x0000002483257220 */ /* 0x000fe20000410000 */
[----:B------:R0:W-:Y:S01]  /*1010*/  MUFU.EX2 R50, R46 ;  /* 0x0000002e00327308 */ /* 0x0001e20000000800 */
[----:B------:R-:W-:Y:S01]  /*1020*/  FMUL.FTZ R40, R41, -1.4426950216293334961 ;  /* 0xbfb8aa3b29287820 */ /* 0x000fe20000410000 */
[----:B------:R-:W-:Y:S01]  /*1030*/  FADD.FTZ R36, -R64, R49 ;  /* 0x0000003140247221 */ /* 0x000fe20000010100 */
[----:B------:R-:W-:-:S03]  /*1040*/  FFMA.FTZ R32, R5, R126, R30 ;  /* 0x0000007e05207223 */ /* 0x000fc6000001001e */
[----:B------:R-:W-:Y:S01]  /*1050*/  FMUL.FTZ R36, R131, R36 ;  /* 0x0000002483247220 */ /* 0x000fe20000410000 */
[----:B0-----:R-:W-:Y:S01]  /*1060*/  FMUL.FTZ R46, R42, R47 ;  /* 0x0000002f2a2e7220 */ /* 0x001fe20000410000 */
[----:B--2---:R-:W-:Y:S01]  /*1070*/  FADD.FTZ R47, -R48, 1 ;  /* 0x3f800000302f7421 */ /* 0x004fe20000010100 */
[----:B------:R-:W0:Y:S01]  /*1080*/  MUFU.EX2 R96, R40 ;  /* 0x0000002800607308 */ /* 0x000e220000000800 */
[----:B------:R-:W-:Y:S01]  /*1090*/  FMUL.FTZ R52, R32, -1.4426950216293334961 ;  /* 0xbfb8aa3b20347820 */ /* 0x000fe20000410000 */
[----:B------:R-:W-:Y:S01]  /*10a0*/  IADD3 R94, P0, R2, UR14, RZ ;  /* 0x0000000e025e7c10 */ /* 0x000fe2000ff1e0ff */
[----:B------:R-:W-:Y:S01]  /*10b0*/  FFMA.FTZ R49, R44, R47, 1 ;  /* 0x3f8000002c317423 */ /* 0x000fe2000001002f */
[----:B------:R-:W-:Y:S01]  /*10c0*/  FMUL.FTZ R47, R43, R38 ;  /* 0x000000262b2f7220 */ /* 0x000fe20000410000 */
[----:B------:R-:W-:Y:S01]  /*10d0*/  FFMA.FTZ R42, R54, R37, R27 ;  /* 0x00000025362a7223 */ /* 0x000fe2000001001b */
[----:B------:R-:W-:Y:S01]  /*10e0*/  FFMA.FTZ R43, R55, R36, R28 ;  /* 0x00000024372b7223 */ /* 0x000fe2000001001c */
[----:B------:R-:W-:Y:S01]  /*10f0*/  IADD3.X R95, R0, UR15, RZ, P0, !PT ;  /* 0x0000000f005f7c10 */ /* 0x000fe200087fe4ff */
[----:B------:R1:W-:Y:S01]  /*1100*/  MUFU.EX2 R39, R52 ;  /* 0x0000003400277308 */ /* 0x0003e20000000800 */
[----:B------:R-:W-:Y:S01]  /*1110*/  FMUL.FTZ R97, R48, R49 ;  /* 0x0000003130617220 */ /* 0x000fe20000410000 */
[----:B------:R-:W-:Y:S01]  /*1120*/  FMUL.FTZ R48, R43, -1.4426950216293334961 ;  /* 0xbfb8aa3b2b307820 */ /* 0x000fe20000410000 */
[----:B------:R-:W-:-:S02]  /*1130*/  PRMT R38, R76, 0x7632, R38 ;  /* 0x000076324c267816 */ /* 0x000fc40000000026 */
[----:B------:R-:W-:Y:S01]  /*1140*/  SHF.L.U32 R122, R76, 0x10, RZ ;  /* 0x000000104c7a7819 */ /* 0x000fe200000006ff */
[----:B------:R-:W2:Y:S01]  /*1150*/  LDG.E.64.CONSTANT R94, desc[UR8][R94.64] ;  /* 0x000000085e5e7981 */ /* 0x000ea2000c1e9b00 */
[----:B-1----:R-:W-:Y:S01]  /*1160*/  FMUL.FTZ R52, R42, -1.4426950216293334961 ;  /* 0xbfb8aa3b2a347820 */ /* 0x002fe20000410000 */
[----:B------:R-:W-:Y:S01]  /*1170*/  PRMT R44, R77, 0x7632, R44 ;  /* 0x000076324d2c7816 */ /* 0x000fe2000000002c */
[----:B------:R-:W-:Y:S01]  /*1180*/  MUFU.EX2 R48, R48 ;  /* 0x0000003000307308 */ /* 0x000fe20000000800 */
[----:B------:R-:W-:Y:S01]  /*1190*/  SHF.L.U32 R38, R38, 0x10, RZ ;  /* 0x0000001026267819 */ /* 0x000fe200000006ff */
[----:B------:R-:W-:Y:S01]  /*11a0*/  FMUL.FTZ R122, R122, R45 ;  /* 0x0000002d7a7a7220 */ /* 0x000fe20000410000 */
[----:B------:R-:W-:Y:S01]  /*11b0*/  SHF.L.U32 R44, R44, 0x10, RZ ;  /* 0x000000102c2c7819 */ /* 0x000fe200000006ff */
[----:B0-----:R-:W-:-:S04]  /*11c0*/  FADD.FTZ R96, R96, 1 ;  /* 0x3f80000060607421 */ /* 0x001fc80000010000 */
[----:B------:R-:W0:Y:S01]  /*11d0*/  MUFU.EX2 R52, R52 ;  /* 0x0000003400347308 */ /* 0x000e220000000800 */
[----:B------:R-:W-:Y:S01]  /*11e0*/  SHF.L.U32 R49, R77, 0x10, RZ ;  /* 0x000000104d317819 */ /* 0x000fe200000006ff */
[----:B------:R-:W-:Y:S01]  /*11f0*/  FMUL.FTZ R47, R38, R47 ;  /* 0x0000002f262f7220 */ /* 0x000fe20000410000 */
[----:B------:R-:W-:Y:S01]  /*1200*/  PRMT R38, R74, 0x7632, R38 ;  /* 0x000076324a267816 */ /* 0x000fe20000000026 */
[----:B------:R-:W-:Y:S01]  /*1210*/  FMUL.FTZ R97, R44, R97 ;  /* 0x000000612c617220 */ /* 0x000fe20000410000 */
[----:B------:R-:W-:Y:S01]  /*1220*/  FFMA.FTZ R45, R5, R122, RZ ;  /* 0x0000007a052d7223 */ /* 0x000fe200000100ff */
[----:B------:R-:W-:Y:S02]  /*1230*/  PRMT R44, R75, 0x7632, R44 ;  /* 0x000076324b2c7816 */ /* 0x000fe4000000002c */
[----:B------:R-:W1:Y:S01]  /*1240*/  MUFU.RCP R101, R96 ;  /* 0x0000006000657308 */ /* 0x000e620000001000 */
[----:B------:R-:W-:Y:S01]  /*1250*/  FMUL.FTZ R49, R49, R46 ;  /* 0x0000002e31317220 */ /* 0x000fe20000410000 */
[----:B------:R-:W-:Y:S01]  /*1260*/  SHF.L.U32 R99, R38, 0x10, RZ ;  /* 0x0000001026637819 */ /* 0x000fe200000006ff */
[----:B------:R-:W-:Y:S01]  /*1270*/  FMUL.FTZ R46, R5, R122 ;  /* 0x0000007a052e7220 */ /* 0x000fe20000410000 */
[-C--:B------:R-:W-:Y:S01]  /*1280*/  FFMA.FTZ R58, R35, R47.reuse, R58 ;  /* 0x0000002f233a7223 */ /* 0x080fe2000001003a */
[CC--:B------:R-:W-:Y:S01]  /*1290*/  FFMA.FTZ R45, R54.reuse, R47.reuse, R45 ;  /* 0x0000002f362d7223 */ /* 0x0c0fe2000001002d */
[----:B------:R-:W-:Y:S01]  /*12a0*/  FMUL.FTZ R38, R54, R47 ;  /* 0x0000002f36267220 */ /* 0x000fe20000410000 */
[----:B------:R-:W-:Y:S01]  /*12b0*/  FADD.FTZ R59, R47, R59 ;  /* 0x0000003b2f3b7221 */ /* 0x000fe20000010000 */
[----:B------:R-:W-:Y:S01]  /*12c0*/  SHF.L.U32 R47, R44, 0x10, RZ ;  /* 0x000000102c2f7819 */ /* 0x000fe200000006ff */
[----:B------:R-:W-:Y:S01]  /*12d0*/  FFMA.FTZ R46, R3, R46, RZ ;  /* 0x0000002e032e7223 */ /* 0x000fe200000100ff */
[----:B0-----:R-:W-:Y:S01]  /*12e0*/  FADD.FTZ R52, R52, 1 ;  /* 0x3f80000034347421 */ /* 0x001fe20000010000 */
[----:B------:R-:W-:-:S02]  /*12f0*/  FADD.FTZ R50, R50, 1 ;  /* 0x3f80000032327421 */ /* 0x000fc40000010000 */
[----:B------:R-:W-:Y:S01]  /*1300*/  FADD.FTZ R44, -R64, R47 ;  /* 0x0000002f402c7221 */ /* 0x000fe20000010100 */
[----:B------:R-:W-:Y:S01]  /*1310*/  FADD.FTZ R47, R48, 1 ;  /* 0x3f800000302f7421 */ /* 0x000fe20000010000 */
[----:B------:R-:W-:Y:S01]  /*1320*/  FFMA.FTZ R46, R35, R38, R46 ;  /* 0x00000026232e7223 */ /* 0x000fe2000001002e */
[CC--:B------:R-:W-:Y:S01]  /*1330*/  FFMA.FTZ R48, R132.reuse, R49.reuse, R45 ;  /* 0x0000003184307223 */ /* 0x0c0fe2000001002d */
[----:B------:R-:W-:Y:S01]  /*1340*/  FMUL.FTZ R35, R132, R49 ;  /* 0x0000003184237220 */ /* 0x000fe20000410000 */
[----:B------:R-:W-:Y:S01]  /*1350*/  FADD.FTZ R38, -R64, R99 ;  /* 0x0000006340267221 */ /* 0x000fe20000010100 */
[----:B------:R0:W-:Y:S01]  /*1360*/  MUFU.RCP R100, R52 ;  /* 0x0000003400647308 */ /* 0x0001e20000001000 */
[-C--:B------:R-:W-:Y:S01]  /*1370*/  FFMA.FTZ R99, R31, R97.reuse, R62 ;  /* 0x000000611f637223 */ /* 0x080fe2000001003e */
[----:B------:R-:W-:Y:S01]  /*1380*/  FFMA.FTZ R48, R55, R97, R48 ;  /* 0x0000006137307223 */ /* 0x000fe20000010030 */
[----:B-1----:R-:W-:-:S05]  /*1390*/  FADD.FTZ R96, -R101, 1 ;  /* 0x3f80000065607421 */ /* 0x002fca0000010100 */
[----:B------:R1:W3:Y:S01]  /*13a0*/  MUFU.RCP R98, R50 ;  /* 0x0000003200627308 */ /* 0x0002e20000001000 */
[----:B0-----:R-:W-:Y:S01]  /*13b0*/  FADD.FTZ R52, R97, R63 ;  /* 0x0000003f61347221 */ /* 0x001fe20000010000 */
[----:B------:R-:W-:Y:S01]  /*13c0*/  FMUL.FTZ R97, R55, R97 ;  /* 0x0000006137617220 */ /* 0x000fe20000410000 */
[----:B------:R-:W-:Y:S01]  /*13d0*/  FMUL.FTZ R124, R131, R124 ;  /* 0x0000007c837c7220 */ /* 0x000fe20000410000 */
[----:B-1----:R-:W-:-:S04]  /*13e0*/  FFMA.FTZ R50, R65, R35, R46 ;  /* 0x0000002341327223 */ /* 0x002fc8000001002e */
[----:B------:R-:W-:Y:S01]  /*13f0*/  FFMA.FTZ R63, R31, R97, R50 ;  /* 0x000000611f3f7223 */ /* 0x000fe20000010032 */
[----:B------:R-:W-:Y:S01]  /*1400*/  FFMA.FTZ R50, R41, R96, 1 ;  /* 0x3f80000029327423 */ /* 0x000fe20000010060 */
[----:B------:R-:W-:Y:S01]  /*1410*/  IADD3 R96, P0, R129, UR14, RZ ;  /* 0x0000000e81607c10 */ /* 0x000fe2000ff1e0ff */
[----:B------:R-:W-:Y:S01]  /*1420*/  FFMA.FTZ R34, R132, R124, R29 ;  /* 0x0000007c84227223 */ /* 0x000fe2000001001d */
[----:B------:R-:W-:Y:S02]  /*1430*/  FMUL.FTZ R35, R131, R44 ;  /* 0x0000002c83237220 */ /* 0x000fe40000410000 */
[----:B------:R-:W-:Y:S01]  /*1440*/  IADD3.X R97, R127, UR15, RZ, P0, !PT ;  /* 0x0000000f7f617c10 */ /* 0x000fe200087fe4ff */
[----:B------:R-:W-:Y:S01]  /*1450*/  FMUL.FTZ R40, R34, -1.4426950216293334961 ;  /* 0xbfb8aa3b22287820 */ /* 0x000fe20000410000 */
[----:B------:R-:W0:Y:S01]  /*1460*/  MUFU.RCP R102, R47 ;  /* 0x0000002f00667308 */ /* 0x000e220000001000 */
[----:B------:R-:W-:Y:S01]  /*1470*/  FMUL.FTZ R38, R131, R38 ;  /* 0x0000002683267220 */ /* 0x000fe20000410000 */
[----:B------:R-:W-:-:S02]  /*1480*/  FFMA.FTZ R46, R55, R35, R28 ;  /* 0x00000023372e7223 */ /* 0x000fc4000001001c */
[----:B------:R-:W4:Y:S01]  /*1490*/  LDG.E.64.CONSTANT R96, desc[UR8][R96.64] ;  /* 0x0000000860607981 */ /* 0x000f22000c1e9b00 */
[----:B------:R-:W-:Y:S01]  /*14a0*/  FFMA.FTZ R44, R54, R38, R27 ;  /* 0x00000026362c7223 */ /* 0x000fe2000001001b */
[----:B------:R-:W-:Y:S02]  /*14b0*/  FMUL.FTZ R104, R46, -1.4426950216293334961 ;  /* 0xbfb8aa3b2e687820 */ /* 0x000fe40000410000 */
[----:B------:R-:W1:Y:S01]  /*14c0*/  MUFU.EX2 R40, R40 ;  /* 0x0000002800287308 */ /* 0x000e620000000800 */
[----:B------:R-:W-:Y:S01]  /*14d0*/  FMUL.FTZ R45, R44, -1.4426950216293334961 ;  /* 0xbfb8aa3b2c2d7820 */ /* 0x000fe20000410000 */
[----:B---3--:R-:W-:Y:S01]  /*14e0*/  FADD.FTZ R62, -R98, 1 ;  /* 0x3f800000623e7421 */ /* 0x008fe20000010100 */
[----:B------:R-:W-:-:S03]  /*14f0*/  FADD.FTZ R31, -R100, 1 ;  /* 0x3f800000641f7421 */ /* 0x000fc60000010100 */
[----:B------:R-:W-:Y:S02]  /*1500*/  FFMA.FTZ R33, R33, R62, 1 ;  /* 0x3f80000021217423 */ /* 0x000fe4000001003e */
[----:B------:R-:W3:Y:S01]  /*1510*/  MUFU.EX2 R104, R104 ;  /* 0x0000006800687308 */ /* 0x000ee20000000800 */
[----:B0-----:R-:W-:Y:S01]  /*1520*/  FADD.FTZ R62, -R102, 1 ;  /* 0x3f800000663e7421 */ /* 0x001fe20000010100 */
[----:B------:R-:W-:Y:S01]  /*1530*/  FMUL.FTZ R98, R98, R33 ;  /* 0x0000002162627220 */ /* 0x000fe20000410000 */
[----:B------:R-:W-:-:S05]  /*1540*/  FFMA.FTZ R33, R42, R31, 1 ;  /* 0x3f8000002a217423 */ /* 0x000fca000001001f */
[----:B------:R-:W0:Y:S01]  /*1550*/  MUFU.EX2 R103, R45 ;  /* 0x0000002d00677308 */ /* 0x000e220000000800 */
[----:B------:R-:W-:Y:S01]  /*1560*/  FFMA.FTZ R43, R43, R62, 1 ;  /* 0x3f8000002b2b7423 */ /* 0x000fe2000001003e */
[----:B------:R-:W-:Y:S01]  /*1570*/  PRMT R31, R78, 0x7632, R31 ;  /* 0x000076324e1f7816 */ /* 0x000fe2000000001f */
[----:B-1----:R-:W-:Y:S01]  /*1580*/  FADD.FTZ R42, R40, 1 ;  /* 0x3f800000282a7421 */ /* 0x002fe20000010000 */
[----:B------:R-:W-:Y:S01]  /*1590*/  SHF.L.U32 R47, R78, 0x10, RZ ;  /* 0x000000104e2f7819 */ /* 0x000fe200000006ff */
[----:B------:R-:W-:Y:S01]  /*15a0*/  FMUL.FTZ R100, R100, R33 ;  /* 0x0000002164647220 */ /* 0x000fe20000410000 */
[----:B------:R-:W-:Y:S01]  /*15b0*/  SHF.L.U32 R33, R31, 0x10, RZ ;  /* 0x000000101f217819 */ /* 0x000fe200000006ff */
[----:B------:R-:W-:Y:S01]  /*15c0*/  FMUL.FTZ R102, R102, R43 ;  /* 0x0000002b66667220 */ /* 0x000fe20000410000 */
[----:B------:R-:W-:Y:S01]  /*15d0*/  PRMT R31, R79, 0x7632, R31 ;  /* 0x000076324f1f7816 */ /* 0x000fe2000000001f */
[----:B------:R1:W5:Y:S01]  /*15e0*/  MUFU.RCP R43, R42 ;  /* 0x0000002a002b7308 */ /* 0x0003620000001000 */
[----:B------:R-:W-:Y:S01]  /*15f0*/  FADD.FTZ R39, R39, 1 ;  /* 0x3f80000027277421 */ /* 0x000fe20000010000 */
[----:B------:R-:W-:Y:S01]  /*1600*/  FMUL.FTZ R47, R47, R98 ;  /* 0x000000622f2f7220 */ /* 0x000fe20000410000 */
[----:B------:R-:W-:Y:S01]  /*1610*/  SHF.L.U32 R31, R31, 0x10, RZ ;  /* 0x000000101f1f7819 */ /* 0x000fe200000006ff */
[----:B---3--:R-:W-:Y:S01]  /*1620*/  FADD.FTZ R104, R104, 1 ;  /* 0x3f80000068687421 */ /* 0x008fe20000010000 */
[----:B------:R-:W-:Y:S01]  /*1630*/  FMUL.FTZ R100, R33, R100 ;  /* 0x0000006421647220 */ /* 0x000fe20000410000 */
[-C--:B------:R-:W-:Y:S01]  /*1640*/  FMUL.FTZ R33, R5, R47.reuse ;  /* 0x0000002f05217220 */ /* 0x080fe20000410000 */
[----:B0-----:R-:W-:Y:S01]  /*1650*/  FADD.FTZ R103, R103, 1 ;  /* 0x3f80000067677421 */ /* 0x001fe20000010000 */
[----:B------:R0:W3:Y:S01]  /*1660*/  MUFU.RCP R41, R39 ;  /* 0x0000002700297308 */ /* 0x0000e20000001000 */
[----:B------:R-:W-:Y:S01]  /*1670*/  SHF.L.U32 R45, R79, 0x10, RZ ;  /* 0x000000104f2d7819 */ /* 0x000fe200000006ff */
[----:B------:R-:W-:Y:S01]  /*1680*/  FMUL.FTZ R102, R31, R102 ;  /* 0x000000661f667220 */ /* 0x000fe20000410000 */
[----:B------:R-:W-:Y:S01]  /*1690*/  FMUL.FTZ R50, R101, R50 ;  /* 0x0000003265327220 */ /* 0x000fe20000410000 */
[----:B------:R-:W-:Y:S01]  /*16a0*/  FFMA.FTZ R31, R5, R47, R48 ;  /* 0x0000002f051f7223 */ /* 0x000fe20000010030 */
[----:B------:R-:W-:Y:S01]  /*16b0*/  FFMA.FTZ R40, R130, R33, R63 ;  /* 0x0000002182287223 */ /* 0x000fe2000001003f */
[----:B------:R-:W-:-:S02]  /*16c0*/  FMUL.FTZ R33, R54, R100 ;  /* 0x0000006436217220 */ /* 0x000fc40000410000 */
[----:B------:R-:W3:Y:S01]  /*16d0*/  MUFU.RCP R104, R104 ;  /* 0x0000006800687308 */ /* 0x000ee20000001000 */
[----:B------:R-:W-:Y:S01]  /*16e0*/  FMUL.FTZ R45, R45, R50 ;  /* 0x000000322d2d7220 */ /* 0x000fe20000410000 */
[----:B------:R-:W-:Y:S01]  /*16f0*/  FFMA.FTZ R31, R54, R100, R31 ;  /* 0x00000064361f7223 */ /* 0x000fe2000001001f */
[----:B------:R-:W-:-:S05]  /*1700*/  FFMA.FTZ R33, R37, R33, R40 ;  /* 0x0000002125217223 */ /* 0x000fca0000010028 */
[----:B------:R-:W3:Y:S01]  /*1710*/  MUFU.RCP R103, R103 ;  /* 0x0000006700677308 */ /* 0x000ee20000001000 */
[-C--:B------:R-:W-:Y:S01]  /*1720*/  FFMA.FTZ R40, R36, R102.reuse, R99 ;  /* 0x0000006624287223 */ /* 0x080fe20000010063 */
[CC--:B-1----:R-:W-:Y:S01]  /*1730*/  FFMA.FTZ R42, R132.reuse, R45.reuse, R31 ;  /* 0x0000002d842a7223 */ /* 0x0c2fe2000001001f */
[----:B-----5:R-:W-:Y:S01]  /*1740*/  FADD.FTZ R99, -R43, 1 ;  /* 0x3f8000002b637421 */ /* 0x020fe20000010100 */
[----:B0-----:R-:W-:Y:S01]  /*1750*/  FMUL.FTZ R39, R132, R45 ;  /* 0x0000002d84277220 */ /* 0x001fe20000410000 */
[----:B------:R-:W-:Y:S01]  /*1760*/  IADD3 R98, P0, R123, UR14, RZ ;  /* 0x0000000e7b627c10 */ /* 0x000fe2000ff1e0ff */
[----:B------:R-:W-:Y:S01]  /*1770*/  FADD.FTZ R31, R52, R102 ;  /* 0x00000066341f7221 */ /* 0x000fe20000010000 */
[CC--:B------:R-:W-:Y:S01]  /*1780*/  FFMA.FTZ R42, R55.reuse, R102.reuse, R42 ;  /* 0x00000066372a7223 */ /* 0x0c0fe2000001002a */
[----:B------:R-:W-:Y:S01]  /*1790*/  FFMA.FTZ R34, R34, R99, 1 ;  /* 0x3f80000022227423 */ /* 0x000fe20000010063 */
[----:B------:R-:W-:Y:S01]  /*17a0*/  FFMA.FTZ R33, R128, R39, R33 ;  /* 0x0000002780217223 */ /* 0x000fe20000010021 */
[----:B------:R-:W-:Y:S01]  /*17b0*/  FMUL.FTZ R102, R55, R102 ;  /* 0x0000006637667220 */ /* 0x000fe20000410000 */
[----:B------:R-:W-:Y:S01]  /*17c0*/  IADD3.X R99, R125, UR15, RZ, P0, !PT ;  /* 0x0000000f7d637c10 */ /* 0x000fe200087fe4ff */
[----:B---3--:R-:W-:-:S02]  /*17d0*/  FADD.FTZ R39, -R41, 1 ;  /* 0x3f80000029277421 */ /* 0x008fc40000010100 */
[----:B------:R-:W-:Y:S01]  /*17e0*/  FFMA.FTZ R63, R36, R102, R33 ;  /* 0x00000066243f7223 */ /* 0x000fe20000010021 */
[----:B------:R-:W-:Y:S01]  /*17f0*/  FADD.FTZ R33, -R104, 1 ;  /* 0x3f80000068217421 */ /* 0x000fe20000010100 */
[----:B------:R-:W-:Y:S01]  /*1800*/  FFMA.FTZ R32, R32, R39, 1 ;  /* 0x3f80000020207423 */ /* 0x000fe20000010027 */
[----:B------:R-:W-:Y:S01]  /*1810*/  FADD.FTZ R39, -R103, 1 ;  /* 0x3f80000067277421 */ /* 0x000fe20000010100 */
[----:B------:R-:W3:Y:S01]  /*1820*/  LDG.E.64.CONSTANT R98, desc[UR8][R98.64] ;  /* 0x0000000862627981 */ /* 0x000ee2000c1e9b00 */
[----:B------:R-:W-:Y:S02]  /*1830*/  FFMA.FTZ R33, R46, R33, 1 ;  /* 0x3f8000002e217423 */ /* 0x000fe40000010021 */
[----:B------:R-:W-:Y:S01]  /*1840*/  FFMA.FTZ R44, R44, R39, 1 ;  /* 0x3f8000002c2c7423 */ /* 0x000fe20000010027 */
[----:B------:R-:W-:Y:S01]  /*1850*/  SHF.L.U32 R39, R80, 0x10, RZ ;  /* 0x0000001050277819 */ /* 0x000fe200000006ff */
[----:B------:R-:W-:Y:S01]  /*1860*/  FMUL.FTZ R101, R104, R33 ;  /* 0x0000002168657220 */ /* 0x000fe20000410000 */
[----:B------:R-:W-:-:S03]  /*1870*/  SHF.L.U32 R33, R81, 0x10, RZ ;  /* 0x0000001051217819 */ /* 0x000fc600000006ff */
[C---:B------:R-:W-:Y:S01]  /*1880*/  FADD.FTZ R52, -R64.reuse, R39 ;  /* 0x0000002740347221 */ /* 0x040fe20000010100 */
[----:B------:R-:W-:Y:S01]  /*1890*/  FFMA.FTZ R37, R37, R100, R58 ;  /* 0x0000006425257223 */ /* 0x000fe2000001003a */
[--C-:B------:R-:W-:Y:S01]  /*18a0*/  FADD.FTZ R50, -R64, R33.reuse ;  /* 0x0000002140327221 */ /* 0x100fe20000010100 */
[----:B------:R-:W-:Y:S01]  /*18b0*/  FMUL.FTZ R58, R43, R34 ;  /* 0x000000222b3a7220 */ /* 0x000fe20000410000 */
[----:B------:R-:W-:Y:S01]  /*18c0*/  FMUL.FTZ R52, R131, R52 ;  /* 0x0000003483347220 */ /* 0x000fe20000410000 */
[----:B------:R-:W-:Y:S01]  /*18d0*/  PRMT R33, R80, 0x7632, R33 ;  /* 0x0000763250217816 */ /* 0x000fe20000000021 */
[----:B------:R-:W-:Y:S01]  /*18e0*/  FMUL.FTZ R32, R41, R32 ;  /* 0x0000002029207220 */ /* 0x000fe20000410000 */
[----:B------:R-:W-:Y:S01]  /*18f0*/  SHF.L.U32 R43, R82, 0x10, RZ ;  /* 0x00000010522b7819 */ /* 0x000fe200000006ff */
[----:B------:R-:W-:Y:S01]  /*1900*/  FMUL.FTZ R103, R103, R44 ;  /* 0x0000002c67677220 */ /* 0x000fe20000410000 */
[----:B------:R-:W-:Y:S01]  /*1910*/  FMUL.FTZ R50, R131, R50 ;  /* 0x0000003283327220 */ /* 0x000fe20000410000 */
[----:B------:R-:W-:Y:S01]  /*1920*/  FFMA.FTZ R44, R5, R52, R30 ;  /* 0x00000034052c7223 */ /* 0x000fe2000001001e */
[----:B------:R-:W-:-:S02]  /*1930*/  SHF.L.U32 R39, R84, 0x10, RZ ;  /* 0x0000001054277819 */ /* 0x000fc400000006ff */
[----:B------:R-:W-:Y:S01]  /*1940*/  SHF.L.U32 R33, R33, 0x10, RZ ;  /* 0x0000001021217819 */ /* 0x000fe200000006ff */
[----:B------:R-:W-:Y:S01]  /*1950*/  FMUL.FTZ R43, R43, R32 ;  /* 0x000000202b2b7220 */ /* 0x000fe20000410000 */
[----:B------:R-:W-:Y:S01]  /*1960*/  FFMA.FTZ R32, R132, R50, R29 ;  /* 0x0000003284207223 */ /* 0x000fe2000001001d */
[----:B------:R-:W-:Y:S01]  /*1970*/  FMUL.FTZ R36, R44, -1.4426950216293334961 ;  /* 0xbfb8aa3b2c247820 */ /* 0x000fe20000410000 */
[C---:B------:R-:W-:Y:S01]  /*1980*/  FADD.FTZ R48, -R64.reuse, R39 ;  /* 0x0000002740307221 */ /* 0x040fe20000010100 */
[----:B------:R-:W-:Y:S01]  /*1990*/  FADD.FTZ R46, -R64, R33 ;  /* 0x00000021402e7221 */ /* 0x000fe20000010100 */
[----:B------:R-:W-:Y:S01]  /*19a0*/  FADD.FTZ R59, R59, R100 ;  /* 0x000000643b3b7221 */ /* 0x000fe20000010000 */
[----:B------:R-:W-:Y:S01]  /*19b0*/  PRMT R39, R83, 0x7632, R39 ;  /* 0x0000763253277816 */ /* 0x000fe20000000027 */
[----:B------:R-:W-:Y:S01]  /*19c0*/  FMUL.FTZ R100, R32, -1.4426950216293334961 ;  /* 0xbfb8aa3b20647820 */ /* 0x000fe20000410000 */
[----:B------:R0:W-:Y:S02]  /*19d0*/  MUFU.EX2 R102, R36 ;  /* 0x0000002400667308 */ /* 0x0001e40000000800 */
[----:B0-----:R-:W-:Y:S01]  /*19e0*/  FMUL.FTZ R36, R131, R46 ;  /* 0x0000002e83247220 */ /* 0x001fe20000410000 */
[----:B------:R-:W-:-:S05]  /*19f0*/  SHF.L.U32 R46, R39, 0x10, RZ ;  /* 0x00000010272e7819 */ /* 0x000fca00000006ff */
[----:B------:R0:W1:Y:S01]  /*1a00*/  MUFU.EX2 R105, R100 ;  /* 0x0000006400697308 */ /* 0x0000620000000800 */
[----:B------:R-:W-:Y:S01]  /*1a10*/  FMUL.FTZ R106, R46, R101 ;  /* 0x000000652e6a7220 */ /* 0x000fe20000410000 */
[----:B0-----:R-:W-:-:S04]  /*1a20*/  IADD3 R100, P0, R51, UR14, RZ ;  /* 0x0000000e33647c10 */ /* 0x001fc8000ff1e0ff */
[----:B------:R-:W-:-:S06]  /*1a30*/  IADD3.X R101, R53, UR15, RZ, P0, !PT ;  /* 0x0000000f35657c10 */ /* 0x000fcc00087fe4ff */
[----:B------:R-:W5:Y:S01]  /*1a40*/  LDG.E.64.CONSTANT R100, desc[UR8][R100.64] ;  /* 0x0000000864647981 */ /* 0x000f62000c1e9b00 */
[----:B------:R-:W-:Y:S02]  /*1a50*/  PRMT R34, R82, 0x7632, R34 ;  /* 0x0000763252227816 */ /* 0x000fe40000000022 */
[----:B------:R-:W-:Y:S02]  /*1a60*/  SHF.L.U32 R41, R83, 0x10, RZ ;  /* 0x0000001053297819 */ /* 0x000fe400000006ff */
[----:B------:R-:W-:Y:S01]  /*1a70*/  SHF.L.U32 R34, R34, 0x10, RZ ;  /* 0x0000001022227819 */ /* 0x000fe200000006ff */
[----:B------:R-:W-:Y:S02]  /*1a80*/  FMUL.FTZ R46, R5, R43 ;  /* 0x0000002b052e7220 */ /* 0x000fe40000410000 */
[----:B------:R-:W-:Y:S02]  /*1a90*/  FMUL.FTZ R41, R41, R58 ;  /* 0x0000003a29297220 */ /* 0x000fe40000410000 */
[----:B------:R-:W-:Y:S01]  /*1aa0*/  FMUL.FTZ R58, R34, R103 ;  /* 0x00000067223a7220 */ /* 0x000fe20000410000 */
[----:B------:R-:W-:Y:S01]  /*1ab0*/  PRMT R34, R81, 0x7632, R34 ;  /* 0x0000763251227816 */ /* 0x000fe20000000022 */
[----:B------:R-:W-:Y:S01]  /*1ac0*/  FFMA.FTZ R103, R126, R46, R63 ;  /* 0x0000002e7e677223 */ /* 0x000fe2000001003f */
[----:B------:R-:W-:-:S02]  /*1ad0*/  FFMA.FTZ R39, R54, R36, R27 ;  /* 0x0000002436277223 */ /* 0x000fc4000001001b */
[----:B------:R-:W-:Y:S02]  /*1ae0*/  SHF.L.U32 R63, R34, 0x10, RZ ;  /* 0x00000010223f7819 */ /* 0x000fe400000006ff */
[----:B------:R-:W-:Y:S01]  /*1af0*/  FMUL.FTZ R104, R39, -1.4426950216293334961 ;  /* 0xbfb8aa3b27687820 */ /* 0x000fe20000410000 */
[----:B------:R-:W-:Y:S02]  /*1b00*/  SHF.L.U32 R107, R85, 0x10, RZ ;  /* 0x00000010556b7819 */ /* 0x000fe400000006ff */
[----:B------:R-:W-:Y:S01]  /*1b10*/  FADD.FTZ R34, -R64, R63 ;  /* 0x0000003f40227221 */ /* 0x000fe20000010100 */
[----:B------:R-:W0:Y:S01]  /*1b20*/  MUFU.EX2 R109, R104 ;  /* 0x00000068006d7308 */ /* 0x000e220000000800 */
[----:B------:R-:W-:Y:S02]  /*1b30*/  FMUL.FTZ R46, R54, R58 ;  /* 0x0000003a362e7220 */ /* 0x000fe40000410000 */
[----:B------:R-:W-:Y:S01]  /*1b40*/  FMUL.FTZ R34, R131, R34 ;  /* 0x0000002283227220 */ /* 0x000fe20000410000 */
[----:B------:R-:W-:Y:S01]  /*1b50*/  FADD.FTZ R110, -R64, R107 ;  /* 0x0000006b406e7221 */ /* 0x000fe20000010100 */
[C---:B------:R-:W-:Y:S01]  /*1b60*/  FFMA.FTZ R63, R38.reuse, R58, R37 ;  /* 0x0000003a263f7223 */ /* 0x040fe20000010025 */
[----:B-1----:R-:W-:Y:S01]  /*1b70*/  FADD.FTZ R107, R105, 1 ;  /* 0x3f800000696b7421 */ /* 0x002fe20000010000 */
[----:B------:R-:W-:Y:S01]  /*1b80*/  FFMA.FTZ R37, R55, R34, R28 ;  /* 0x0000002237257223 */ /* 0x000fe2000001001c */
[----:B------:R-:W-:Y:S01]  /*1b90*/  FFMA.FTZ R105, R38, R46, R103 ;  /* 0x0000002e26697223 */ /* 0x000fe20000010067 */
[----:B------:R-:W-:Y:S01]  /*1ba0*/  FMUL.FTZ R46, R131, R110 ;  /* 0x0000006e832e7220 */ /* 0x000fe20000410000 */
[----:B------:R-:W-:Y:S01]  /*1bb0*/  FADD.FTZ R102, R102, 1 ;  /* 0x3f80000066667421 */ /* 0x000fe20000010000 */
[----:B------:R-:W-:-:S03]  /*1bc0*/  FMUL.FTZ R110, R37, -1.4426950216293334961 ;  /* 0xbfb8aa3b256e7820 */ /* 0x000fc60000410000 */
[----:B------:R1:W1:Y:S01]  /*1bd0*/  MUFU.RCP R108, R102 ;  /* 0x00000066006c7308 */ /* 0x0002620000001000 */
[----:B------:R-:W-:Y:S01]  /*1be0*/  FFMA.FTZ R103, R5, R43, R42 ;  /* 0x0000002b05677223 */ /* 0x000fe2000001002a */
[----:B0-----:R-:W-:-:S06]  /*1bf0*/  FADD.FTZ R109, R109, 1 ;  /* 0x3f8000006d6d7421 */ /* 0x001fcc0000010000 */
[----:B------:R-:W0:Y:S01]  /*1c00*/  MUFU.EX2 R110, R110 ;  /* 0x0000006e006e7308 */ /* 0x000e220000000800 */
[----:B------:R-:W-:Y:S01]  /*1c10*/  FMUL.FTZ R38, R132, R41 ;  /* 0x0000002984267220 */ /* 0x000fe20000410000 */
[----:B------:R-:W-:Y:S01]  /*1c20*/  FADD.FTZ R104, R59, R58 ;  /* 0x0000003a3b687221 */ /* 0x000fe20000010000 */
[----:B------:R-:W-:-:S05]  /*1c30*/  FFMA.FTZ R58, R54, R58, R103 ;  /* 0x0000003a363a7223 */ /* 0x000fca0000010067 */
[----:B------:R0:W0:Y:S01]  /*1c40*/  MUFU.RCP R114, R109 ;  /* 0x0000006d00727308 */ /* 0x0000220000001000 */
[----:B------:R-:W-:Y:S01]  /*1c50*/  FFMA.FTZ R42, R124, R38, R105 ;  /* 0x000000267c2a7223 */ /* 0x000fe20000010069 */
[----:B------:R-:W-:Y:S01]  /*1c60*/  FFMA.FTZ R38, R132, R41, R58 ;  /* 0x0000002984267223 */ /* 0x000fe2000001003a */
[----:B-1----:R-:W-:-:S05]  /*1c70*/  FADD.FTZ R102, R31, R106 ;  /* 0x0000006a1f667221 */ /* 0x002fca0000010000 */
[----:B------:R-:W1:Y:S01]  /*1c80*/  MUFU.RCP R107, R107 ;  /* 0x0000006b006b7308 */ /* 0x000e620000001000 */
[-C--:B------:R-:W-:Y:S01]  /*1c90*/  FFMA.FTZ R59, R35, R106.reuse, R40 ;  /* 0x0000006a233b7223 */ /* 0x080fe20000010028 */
[CC--:B------:R-:W-:Y:S01]  /*1ca0*/  FFMA.FTZ R38, R55.reuse, R106.reuse, R38 ;  /* 0x0000006a37267223 */ /* 0x0c0fe20000010026 */
[----:B------:R-:W-:Y:S01]  /*1cb0*/  FMUL.FTZ R113, R55, R106 ;  /* 0x0000006a37717220 */ /* 0x000fe20000410000 */
[----:B------:R-:W-:Y:S01]  /*1cc0*/  FADD.FTZ R31, -R108, 1 ;  /* 0x3f8000006c1f7421 */ /* 0x000fe20000010100 */
[----:B------:R-:W-:Y:S01]  /*1cd0*/  SHF.L.U32 R115, R86, 0x10, RZ ;  /* 0x0000001056737819 */ /* 0x000fe200000006ff */
[----:B0-----:R-:W-:Y:S02]  /*1ce0*/  FADD.FTZ R106, R110, 1 ;  /* 0x3f8000006e6a7421 */ /* 0x001fe40000010000 */
[----:B------:R-:W-:Y:S01]  /*1cf0*/  FFMA.FTZ R31, R44, R31, 1 ;  /* 0x3f8000002c1f7423 */ /* 0x000fe2000001001f */
[----:B------:R-:W-:Y:S01]  /*1d00*/  SHF.L.U32 R109, R88, 0x10, RZ ;  /* 0x00000010586d7819 */ /* 0x000fe200000006ff */
[----:B------:R-:W-:Y:S01]  /*1d10*/  FADD.FTZ R44, -R64, R115 ;  /* 0x00000073402c7221 */ /* 0x000fe20000010100 */
[----:B------:R-:W0:Y:S01]  /*1d20*/  MUFU.RCP R116, R106 ;  /* 0x0000006a00747308 */ /* 0x000e220000001000 */
[----:B------:R-:W-:Y:S01]  /*1d30*/  SHF.L.U32 R115, R87, 0x10, RZ ;  /* 0x0000001057737819 */ /* 0x000fe200000006ff */
[----:B------:R-:W-:Y:S01]  /*1d40*/  FMUL.FTZ R48, R131, R48 ;  /* 0x0000003083307220 */ /* 0x000fe20000410000 */
[----:B------:R-:W-:Y:S01]  /*1d50*/  PRMT R40, R84, 0x7632, R40 ;  /* 0x0000763254287816 */ /* 0x000fe20000000028 */
[----:B------:R-:W-:Y:S01]  /*1d60*/  FADD.FTZ R58, -R114, 1 ;  /* 0x3f800000723a7421 */ /* 0x000fe20000010100 */
[----:B------:R-:W-:Y:S01]  /*1d70*/  FFMA.FTZ R113, R35, R113, R42 ;  /* 0x0000007123717223 */ /* 0x000fe2000001002a */
[----:B------:R-:W-:Y:S01]  /*1d80*/  FMUL.FTZ R110, R108, R31 ;  /* 0x0000001f6c6e7220 */ /* 0x000fe20000410000 */
[C---:B------:R-:W-:Y:S01]  /*1d90*/  FADD.FTZ R42, -R64.reuse, R115 ;  /* 0x00000073402a7221 */ /* 0x040fe20000010100 */
[----:B------:R-:W-:Y:S01]  /*1da0*/  FADD.FTZ R108, -R64, R109 ;  /* 0x0000006d406c7221 */ /* 0x000fe20000010100 */
[----:B------:R-:W-:Y:S01]  /*1db0*/  FFMA.FTZ R33, R5, R48, R30 ;  /* 0x0000003005217223 */ /* 0x000fe2000001001e */
[----:B-1----:R-:W-:Y:S01]  /*1dc0*/  FADD.FTZ R35, -R107, 1 ;  /* 0x3f8000006b237421 */ /* 0x002fe20000010100 */
[----:B------:R-:W-:Y:S01]  /*1dd0*/  SHF.L.U32 R109, R40, 0x10, RZ ;  /* 0x00000010286d7819 */ /* 0x000fe200000006ff */
[----:B------:R-:W-:Y:S01]  /*1de0*/  FFMA.FTZ R115, R39, R58, 1 ;  /* 0x3f80000027737423 */ /* 0x000fe2000001003a */
[----:B------:R-:W-:Y:S01]  /*1df0*/  PRMT R39, R85, 0x7632, R39 ;  /* 0x0000763255277816 */ /* 0x000fe20000000027 */
[----:B------:R-:W-:Y:S01]  /*1e00*/  FFMA.FTZ R105, R132, R46, R29 ;  /* 0x0000002e84697223 */ /* 0x000fe2000001001d */
[----:B------:R-:W-:Y:S01]  /*1e10*/  FMUL.FTZ R62, R33, -1.4426950216293334961 ;  /* 0xbfb8aa3b213e7820 */ /* 0x000fe20000410000 */
[----:B------:R-:W-:Y:S01]  /*1e20*/  FFMA.FTZ R112, R32, R35, 1 ;  /* 0x3f80000020707423 */ /* 0x000fe20000010023 */
[----:B------:R-:W-:Y:S01]  /*1e30*/  FMUL.FTZ R40, R131, R108 ;  /* 0x0000006c83287220 */ /* 0x000fe20000410000 */
[----:B------:R-:W-:Y:S01]  /*1e40*/  FADD.FTZ R108, -R64, R109 ;  /* 0x0000006d406c7221 */ /* 0x000fe20000010100 */
[----:B------:R-:W-:Y:S01]  /*1e50*/  SHF.L.U32 R39, R39, 0x10, RZ ;  /* 0x0000001027277819 */ /* 0x000fe200000006ff */
[----:B------:R-:W-:Y:S01]  /*1e60*/  FMUL.FTZ R103, R105, -1.4426950216293334961 ;  /* 0xbfb8aa3b69677820 */ /* 0x000fe20000410000 */
[----:B------:R-:W-:Y:S01]  /*1e70*/  FMUL.FTZ R119, R107, R112 ;  /* 0x000000706b777220 */ /* 0x000fe20000410000 */
[----:B------:R-:W-:Y:S01]  /*1e80*/  FMUL.FTZ R112, R131, R108 ;  /* 0x0000006c83707220 */ /* 0x000fe20000410000 */
[----:B------:R-:W1:Y:S01]  /*1e90*/  MUFU.EX2 R62, R62 ;  /* 0x0000003e003e7308 */ /* 0x000e620000000800 */
[----:B0-----:R-:W-:Y:S01]  /*1ea0*/  FADD.FTZ R108, -R116, 1 ;  /* 0x3f800000746c7421 */ /* 0x001fe20000010100 */
[----:B------:R-:W-:Y:S01]  /*1eb0*/  FADD.FTZ R118, -R64, R39 ;  /* 0x0000002740767221 */ /* 0x000fe20000010100 */
[----:B------:R-:W-:Y:S01]  /*1ec0*/  FMUL.FTZ R117, R114, R115 ;  /* 0x0000007372757220 */ /* 0x000fe20000410000 */
[----:B------:R-:W-:Y:S01]  /*1ed0*/  FFMA.FTZ R107, R54, R112, R27 ;  /* 0x00000070366b7223 */ /* 0x000fe2000001001b */
[----:B------:R-:W-:Y:S01]  /*1ee0*/  FFMA.FTZ R121, R37, R108, 1 ;  /* 0x3f80000025797423 */ /* 0x000fe2000001006c */
[----:B------:R-:W-:-:S02]  /*1ef0*/  FMUL.FTZ R115, R131, R118 ;  /* 0x0000007683737220 */ /* 0x000fc40000410000 */
[----:B------:R-:W0:Y:S01]  /*1f00*/  MUFU.EX2 R103, R103 ;  /* 0x0000006700677308 */ /* 0x000e220000000800 */
[C---:B------:R-:W-:Y:S02]  /*1f10*/  SHF.L.U32 R39, R90.reuse, 0x10, RZ ;  /* 0x000000105a277819 */ /* 0x040fe400000006ff */
[----:B------:R-:W-:Y:S01]  /*1f20*/  PRMT R37, R90, 0x7632, R37 ;  /* 0x000076325a257816 */ /* 0x000fe20000000025 */
[----:B------:R-:W-:Y:S01]  /*1f30*/  FMUL.FTZ R118, R107, -1.4426950216293334961 ;  /* 0xbfb8aa3b6b767820 */ /* 0x000fe20000410000 */
[----:B------:R-:W-:Y:S01]  /*1f40*/  FFMA.FTZ R108, R55, R115, R28 ;  /* 0x00000073376c7223 */ /* 0x000fe2000001001c */
[----:B------:R-:W-:Y:S01]  /*1f50*/  FMUL.FTZ R133, R116, R121 ;  /* 0x0000007974857220 */ /* 0x000fe20000410000 */
[----:B------:R-:W-:Y:S01]  /*1f60*/  SHF.L.U32 R114, R37, 0x10, RZ ;  /* 0x0000001025727819 */ /* 0x000fe200000006ff */
[----:B------:R-:W-:Y:S01]  /*1f70*/  FMUL.FTZ R39, R39, R110 ;  /* 0x0000006e27277220 */ /* 0x000fe20000410000 */
[C---:B------:R-:W-:Y:S01]  /*1f80*/  SHF.L.U32 R116, R91.reuse, 0x10, RZ ;  /* 0x000000105b747819 */ /* 0x040fe200000006ff */
[----:B------:R-:W-:Y:S01]  /*1f90*/  FMUL.FTZ R120, R108, -1.4426950216293334961 ;  /* 0xbfb8aa3b6c787820 */ /* 0x000fe20000410000 */
[----:B------:R-:W-:Y:S01]  /*1fa0*/  PRMT R37, R91, 0x7632, R37 ;  /* 0x000076325b257816 */ /* 0x000fe20000000025 */
[----:B------:R-:W2:Y:S01]  /*1fb0*/  MUFU.EX2 R118, R118 ;  /* 0x0000007600767308 */ /* 0x000ea20000000800 */
[----:B------:R-:W-:Y:S01]  /*1fc0*/  FMUL.FTZ R121, R114, R117 ;  /* 0x0000007572797220 */ /* 0x000fe20000410000 */
[----:B------:R-:W-:Y:S01]  /*1fd0*/  FMUL.FTZ R110, R5, R39 ;  /* 0x00000027056e7220 */ /* 0x000fe20000410000 */
[----:B------:R-:W-:Y:S01]  /*1fe0*/  SHF.L.U32 R114, R37, 0x10, RZ ;  /* 0x0000001025727819 */ /* 0x000fe200000006ff */
[----:B------:R-:W-:Y:S01]  /*1ff0*/  FMUL.FTZ R37, R116, R119 ;  /* 0x0000007774257220 */ /* 0x000fe20000410000 */
[----:B-1----:R-:W-:Y:S01]  /*2000*/  FADD.FTZ R119, R62, 1 ;  /* 0x3f8000003e777421 */ /* 0x002fe20000010000 */
[----:B------:R-:W-:-:S02]  /*2010*/  FFMA.FTZ R117, R52, R110, R113 ;  /* 0x0000006e34757223 */ /* 0x000fc40000010071 */
[----:B------:R-:W1:Y:S01]  /*2020*/  MUFU.EX2 R135, R120 ;  /* 0x0000007800877308 */ /* 0x000e620000000800 */
[-C--:B------:R-:W-:Y:S01]  /*2030*/  FMUL.FTZ R62, R54, R121.reuse ;  /* 0x00000079363e7220 */ /* 0x080fe20000410000 */
[C---:B------:R-:W-:Y:S01]  /*2040*/  FFMA.FTZ R113, R36.reuse, R121, R63 ;  /* 0x0000007924717223 */ /* 0x040fe2000001003f */
[----:B0-----:R-:W-:Y:S01]  /*2050*/  FADD.FTZ R103, R103, 1 ;  /* 0x3f80000067677421 */ /* 0x001fe20000010000 */
[----:B------:R-:W-:Y:S01]  /*2060*/  FFMA.FTZ R63, R5, R39, R38 ;  /* 0x00000027053f7223 */ /* 0x000fe20000010026 */
[----:B------:R-:W-:Y:S01]  /*2070*/  FFMA.FTZ R117, R36, R62, R117 ;  /* 0x0000003e24757223 */ /* 0x000fe20000010075 */
[----:B------:R-:W-:Y:S02]  /*2080*/  FMUL.FTZ R36, R132, R37 ;  /* 0x0000002584247220 */ /* 0x000fe40000410000 */
[----:B------:R-:W0:Y:S01]  /*2090*/  MUFU.RCP R120, R103 ;  /* 0x0000006700787308 */ /* 0x000e220000001000 */
[----:B------:R-:W-:Y:S01]  /*20a0*/  FFMA.FTZ R62, R54, R121, R63 ;  /* 0x00000079363e7223 */ /* 0x000fe2000001003f */
[----:B------:R-:W-:Y:S01]  /*20b0*/  SHF.L.U32 R63, R89, 0x10, RZ ;  /* 0x00000010593f7819 */ /* 0x000fe200000006ff */
[----:B------:R-:W-:Y:S01]  /*20c0*/  FFMA.FTZ R117, R50, R36, R117 ;  /* 0x0000002432757223 */ /* 0x000fe20000010075 */
[----:B------:R-:W-:Y:S01]  /*20d0*/  PRMT R36, R86, 0x7632, R36 ;  /* 0x0000763256247816 */ /* 0x000fe20000000024 */
[----:B------:R-:W-:Y:S01]  /*20e0*/  FMUL.FTZ R44, R131, R44 ;  /* 0x0000002c832c7220 */ /* 0x000fe20000410000 */
[----:B------:R-:W-:Y:S01]  /*20f0*/  PRMT R38, R87, 0x7632, R38 ;  /* 0x0000763257267816 */ /* 0x000fe20000000026 */
[----:B--2---:R-:W-:Y:S01]  /*2100*/  FADD.FTZ R118, R118, 1 ;  /* 0x3f80000076767421 */ /* 0x004fe20000010000 */
[----:B------:R-:W-:Y:S01]  /*2110*/  FADD.FTZ R110, -R64, R63 ;  /* 0x0000003f406e7221 */ /* 0x000fe20000010100 */
[----:B------:R-:W-:Y:S01]  /*2120*/  SHF.L.U32 R63, R36, 0x10, RZ ;  /* 0x00000010243f7819 */ /* 0x000fe200000006ff */
[----:B------:R-:W-:Y:S01]  /*2130*/  FMUL.FTZ R114, R114, R133 ;  /* 0x0000008572727220 */ /* 0x000fe20000410000 */
[----:B------:R-:W2:Y:S01]  /*2140*/  MUFU.RCP R119, R119 ;  /* 0x0000007700777308 */ /* 0x000ea20000001000 */
[----:B------:R-:W-:Y:S01]  /*2150*/  SHF.L.U32 R137, R38, 0x10, RZ ;  /* 0x0000001026897819 */ /* 0x000fe200000006ff */
[----:B-1----:R-:W-:Y:S01]  /*2160*/  FADD.FTZ R135, R135, 1 ;  /* 0x3f80000087877421 */ /* 0x002fe20000010000 */
[----:B------:R-:W-:Y:S01]  /*2170*/  FFMA.FTZ R62, R132, R37, R62 ;  /* 0x00000025843e7223 */ /* 0x000fe2000001003e */
[----:B------:R-:W-:Y:S01]  /*2180*/  FFMA.FTZ R32, R5, R44, R30 ;  /* 0x0000002c05207223 */ /* 0x000fe2000001001e */
[----:B------:R-:W-:Y:S01]  /*2190*/  FADD.FTZ R104, R104, R121 ;  /* 0x0000007968687221 */ /* 0x000fe20000010000 */
[----:B------:R-:W-:Y:S01]  /*21a0*/  SHF.L.U32 R133, R92, 0x10, RZ ;  /* 0x000000105c857819 */ /* 0x000fe200000006ff */
[----:B------:R-:W-:Y:S01]  /*21b0*/  FMUL.FTZ R38, R131, R110 ;  /* 0x0000006e83267220 */ /* 0x000fe20000410000 */
[----:B------:R0:W-:Y:S01]  /*21c0*/  MUFU.RCP R121, R118 ;  /* 0x0000007600797308 */ /* 0x0001e20000001000 */
[----:B------:R-:W-:Y:S01]  /*21d0*/  FADD.FTZ R136, -R64, R63 ;  /* 0x0000003f40887221 */ /* 0x000fe20000010100 */
[----:B------:R-:W-:Y:S01]  /*21e0*/  FFMA.FTZ R110, R55, R114, R62 ;  /* 0x00000072376e7223 */ /* 0x000fe2000001003e */
[----:B------:R-:W-:Y:S01]  /*21f0*/  FMUL.FTZ R42, R131, R42 ;  /* 0x0000002a832a7220 */ /* 0x000fe20000410000 */
[----:B------:R-:W-:Y:S01]  /*2200*/  FMUL.FTZ R35, R32, -1.4426950216293334961 ;  /* 0xbfb8aa3b20237820 */ /* 0x000fe20000410000 */
[C---:B------:R-:W-:Y:S01]  /*2210*/  FADD.FTZ R62, -R64.reuse, R137 ;  /* 0x00000089403e7221 */ /* 0x040fe20000010100 */
[----:B------:R-:W-:Y:S01]  /*2220*/  FADD.FTZ R36, -R64, R133 ;  /* 0x0000008540247221 */ /* 0x000fe20000010100 */
[----:B------:R-:W-:Y:S01]  /*2230*/  FMUL.FTZ R133, R55, R114 ;  /* 0x0000007237857220 */ /* 0x000fe20000410000 */
[----:B------:R-:W1:Y:S01]  /*2240*/  MUFU.RCP R135, R135 ;  /* 0x0000008700877308 */ /* 0x000e620000001000 */
[C---:B------:R-:W-:Y:S01]  /*2250*/  FMUL.FTZ R63, R131.reuse, R136 ;  /* 0x00000088833f7220 */ /* 0x040fe20000410000 */
[----:B0-----:R-:W-:Y:S01]  /*2260*/  FADD.FTZ R118, -R120, 1 ;  /* 0x3f80000078767421 */ /* 0x001fe20000010100 */
[C-C-:B------:R-:W-:Y:S01]  /*2270*/  FFMA.FTZ R31, R132.reuse, R42, R29.reuse ;  /* 0x0000002a841f7223 */ /* 0x140fe2000001001d */
[----:B------:R-:W-:Y:S01]  /*2280*/  FMUL.FTZ R62, R131, R62 ;  /* 0x0000003e833e7220 */ /* 0x000fe20000410000 */
[----:B------:R-:W-:Y:S01]  /*2290*/  FFMA.FTZ R103, R132, R38, R29 ;  /* 0x0000002684677223 */ /* 0x000fe2000001001d */
[----:B------:R-:W-:Y:S01]  /*22a0*/  FFMA.FTZ R133, R34, R133, R117 ;  /* 0x0000008522857223 */ /* 0x000fe20000010075 */
[----:B------:R-:W-:Y:S01]  /*22b0*/  FFMA.FTZ R117, R54, R63, R27 ;  /* 0x0000003f36757223 */ /* 0x000fe2000001001b */
[----:B------:R-:W0:Y:S01]  /*22c0*/  MUFU.EX2 R35, R35 ;  /* 0x0000002300237308 */ /* 0x000e220000000800 */
[----:B------:R-:W-:Y:S01]  /*22d0*/  FFMA.FTZ R105, R105, R118, 1 ;  /* 0x3f80000069697423 */ /* 0x000fe20000010076 */
[----:B------:R-:W-:Y:S01]  /*22e0*/  FMUL.FTZ R106, R31, -1.4426950216293334961 ;  /* 0xbfb8aa3b1f6a7820 */ /* 0x000fe20000410000 */
[----:B------:R-:W-:Y:S01]  /*22f0*/  FFMA.FTZ R118, R55, R62, R28 ;  /* 0x0000003e37767223 */ /* 0x000fe2000001001c */
[----:B------:R-:W-:Y:S01]  /*2300*/  FMUL.FTZ R138, R103, -1.4426950216293334961 ;  /* 0xbfb8aa3b678a7820 */ /* 0x000fe20000410000 */
[----:B------:R-:W-:Y:S01]  /*2310*/  FFMA.FTZ R116, R34, R114, R59 ;  /* 0x0000007222747223 */ /* 0x000fe2000001003b */
[----:B------:R-:W-:Y:S01]  /*2320*/  FMUL.FTZ R137, R117, -1.4426950216293334961 ;  /* 0xbfb8aa3b75897820 */ /* 0x000fe20000410000 */
[----:B------:R-:W-:Y:S01]  /*2330*/  FADD.FTZ R59, R102, R114 ;  /* 0x00000072663b7221 */ /* 0x000fe20000010000 */
[----:B--2---:R-:W-:Y:S01]  /*2340*/  FADD.FTZ R34, -R119, 1 ;  /* 0x3f80000077227421 */ /* 0x004fe20000010100 */
[----:B------:R-:W-:Y:S01]  /*2350*/  FMUL.FTZ R139, R118, -1.4426950216293334961 ;  /* 0xbfb8aa3b768b7820 */ /* 0x000fe20000410000 */
[----:B------:R2:W-:Y:S02]  /*2360*/  MUFU.EX2 R114, R138 ;  /* 0x0000008a00727308 */ /* 0x0005e40000000800 */
[----:B------:R-:W-:Y:S01]  /*2370*/  FFMA.FTZ R34, R33, R34, 1 ;  /* 0x3f80000021227423 */ /* 0x000fe20000010022 */
[----:B-1----:R-:W-:Y:S01]  /*2380*/  FADD.FTZ R33, -R135, 1 ;  /* 0x3f80000087217421 */ /* 0x002fe20000010100 */
[----:B------:R-:W-:-:S04]  /*2390*/  FMUL.FTZ R120, R120, R105 ;  /* 0x0000006978787220 */ /* 0x000fc80000410000 */
[----:B------:R-:W1:Y:S01]  /*23a0*/  MUFU.EX2 R106, R106 ;  /* 0x0000006a006a7308 */ /* 0x000e620000000800 */
[----:B--2---:R-:W-:Y:S01]  /*23b0*/  FADD.FTZ R138, -R121, 1 ;  /* 0x3f800000798a7421 */ /* 0x004fe20000010100 */
[----:B------:R-:W-:Y:S01]  /*23c0*/  SHF.L.U32 R105, R94, 0x10, RZ ;  /* 0x000000105e697819 */ /* 0x000fe200000006ff */
[----:B------:R-:W-:Y:S02]  /*23d0*/  FMUL.FTZ R136, R119, R34 ;  /* 0x0000002277887220 */ /* 0x000fe40000410000 */
[----:B------:R-:W-:-:S03]  /*23e0*/  FFMA.FTZ R138, R107, R138, 1 ;  /* 0x3f8000006b8a7423 */ /* 0x000fc6000001008a */
[----:B------:R-:W2:Y:S01]  /*23f0*/  MUFU.EX2 R137, R137 ;  /* 0x0000008900897308 */ /* 0x000ea20000000800 */
[----:B------:R-:W-:Y:S01]  /*2400*/  FFMA.FTZ R108, R108, R33, 1 ;  /* 0x3f8000006c6c7423 */ /* 0x000fe20000010021 */
[----:B------:R-:W-:Y:S01]  /*2410*/  FMUL.FTZ R138, R121, R138 ;  /* 0x0000008a798a7220 */ /* 0x000fe20000410000 */
[----:B------:R-:W-:-:S05]  /*2420*/  PRMT R33, R94, 0x7632, R33 ;  /* 0x000076325e217816 */ /* 0x000fca0000000021 */
[----:B------:R-:W4:Y:S01]  /*2430*/  MUFU.EX2 R139, R139 ;  /* 0x0000008b008b7308 */ /* 0x000f220000000800 */
[----:B0-----:R-:W-:Y:S01]  /*2440*/  FADD.FTZ R121, R35, 1 ;  /* 0x3f80000023797421 */ /* 0x001fe20000010000 */
[----:B------:R-:W-:Y:S01]  /*2450*/  PRMT R34, R95, 0x7632, R34 ;  /* 0x000076325f227816 */ /* 0x000fe20000000022 */
[----:B------:R-:W-:Y:S01]  /*2460*/  FMUL.FTZ R35, R105, R136 ;  /* 0x0000008869237220 */ /* 0x000fe20000410000 */
[----:B------:R-:W-:Y:S02]  /*2470*/  SHF.L.U32 R107, R95, 0x10, RZ ;  /* 0x000000105f6b7819 */ /* 0x000fe400000006ff */
[----:B------:R-:W-:Y:S02]  /*2480*/  SHF.L.U32 R119, R33, 0x10, RZ ;  /* 0x0000001021777819 */ /* 0x000fe400000006ff */
[----:B------:R-:W-:Y:S01]  /*2490*/  SHF.L.U32 R105, R34, 0x10, RZ ;  /* 0x0000001022697819 */ /* 0x000fe200000006ff */
[----:B------:R-:W-:Y:S01]  /*24a0*/  FMUL.FTZ R34, R5, R35 ;  /* 0x0000002305227220 */ /* 0x000fe20000410000 */
[----:B------:R-:W-:Y:S01]  /*24b0*/  FMUL.FTZ R108, R135, R108 ;  /* 0x0000006c876c7220 */ /* 0x000fe20000410000 */
[----:B------:R-:W-:Y:S01]  /*24c0*/  FMUL.FTZ R33, R107, R120 ;  /* 0x000000786b217220 */ /* 0x000fe20000410000 */
[----:B-1----:R-:W-:Y:S01]  /*24d0*/  FADD.FTZ R120, R106, 1 ;  /* 0x3f8000006a787421 */ /* 0x002fe20000010000 */
[----:B------:R-:W-:Y:S01]  /*24e0*/  FMUL.FTZ R119, R119, R138 ;  /* 0x0000008a77777220 */ /* 0x000fe20000410000 */
[----:B------:R-:W-:Y:S01]  /*24f0*/  FFMA.FTZ R107, R48, R34, R133 ;  /* 0x00000022306b7223 */ /* 0x000fe20000010085 */
[----:B------:R-:W0:Y:S01]  /*2500*/  MUFU.RCP R121, R121 ;  /* 0x0000007900797308 */ /* 0x000e220000001000 */
[----:B------:R-:W-:Y:S01]  /*2510*/  PRMT R34, R88, 0x7632, R34 ;  /* 0x0000763258227816 */ /* 0x000fe20000000022 */
[----:B------:R-:W-:Y:S01]  /*2520*/  FMUL.FTZ R106, R105, R108 ;  /* 0x0000006c696a7220 */ /* 0x000fe20000410000 */
[----:B------:R-:W-:Y:S01]  /*2530*/  SHF.L.U32 R143, R93, 0x10, RZ ;  /* 0x000000105d8f7819 */ /* 0x000fe200000006ff */
[----:B--2---:R-:W-:Y:S01]  /*2540*/  FADD.FTZ R135, R137, 1 ;  /* 0x3f80000089877421 */ /* 0x004fe20000010000 */
[----:B------:R-:W-:Y:S01]  /*2550*/  FFMA.FTZ R58, R5, R40, R30 ;  /* 0x00000028053a7223 */ /* 0x000fe2000001001e */
[----:B------:R-:W-:Y:S01]  /*2560*/  PRMT R105, R89, 0x7632, R105 ;  /* 0x0000763259697816 */ /* 0x000fe20000000069 */
[----:B----4-:R-:W-:Y:S01]  /*2570*/  FADD.FTZ R136, R139, 1 ;  /* 0x3f8000008b887421 */ /* 0x010fe20000010000 */
[----:B------:R1:W2:Y:S01]  /*2580*/  MUFU.RCP R133, R120 ;  /* 0x0000007800857308 */ /* 0x0002a20000001000 */
[----:B------:R-:W-:Y:S01]  /*2590*/  FMUL.FTZ R108, R54, R119 ;  /* 0x00000077366c7220 */ /* 0x000fe20000410000 */
[----:B------:R-:W-:Y:S01]  /*25a0*/  SHF.L.U32 R141, R34, 0x10, RZ ;  /* 0x00000010228d7819 */ /* 0x000fe200000006ff */
[----:B------:R-:W-:Y:S01]  /*25b0*/  FADD.FTZ R34, -R64, R143 ;  /* 0x0000008f40227221 */ /* 0x000fe20000010100 */
[----:B------:R-:W-:Y:S01]  /*25c0*/  FMUL.FTZ R109, R58, -1.4426950216293334961 ;  /* 0xbfb8aa3b3a6d7820 */ /* 0x000fe20000410000 */
[----:B------:R-:W-:Y:S01]  /*25d0*/  SHF.L.U32 R143, R105, 0x10, RZ ;  /* 0x00000010698f7819 */ /* 0x000fe200000006ff */
[----:B------:R-:W-:Y:S01]  /*25e0*/  FFMA.FTZ R137, R112, R108, R107 ;  /* 0x0000006c70897223 */ /* 0x000fe2000001006b */
[----:B------:R-:W-:Y:S01]  /*25f0*/  FMUL.FTZ R105, R132, R33 ;  /* 0x0000002184697220 */ /* 0x000fe20000410000 */
[----:B------:R-:W4:Y:S03]  /*2600*/  MUFU.RCP R135, R135 ;  /* 0x0000008700877308 */ /* 0x000f260000001000 */
[----:B------:R-:W-:Y:S01]  /*2610*/  FFMA.FTZ R108, R46, R105, R137 ;  /* 0x000000692e6c7223 */ /* 0x000fe20000010089 */
[----:B------:R-:W-:-:S04]  /*2620*/  FMUL.FTZ R137, R55, R106 ;  /* 0x0000006a37897220 */ /* 0x000fc80000410000 */
[----:B------:R-:W3:Y:S01]  /*2630*/  MUFU.RCP R136, R136 ;  /* 0x0000008800887308 */ /* 0x000ee20000001000 */
[----:B------:R-:W-:Y:S01]  /*2640*/  FADD.FTZ R138, -R64, R143 ;  /* 0x0000008f408a7221 */ /* 0x000fe20000010100 */
[----:B------:R-:W-:Y:S01]  /*2650*/  FFMA.FTZ R112, R112, R119, R113 ;  /* 0x0000007770707223 */ /* 0x000fe20000010071 */
[----:B-1----:R-:W-:Y:S01]  /*2660*/  FADD.FTZ R120, -R64, R141 ;  /* 0x0000008d40787221 */ /* 0x002fe20000010100 */
[----:B------:R-:W-:-:S04]  /*2670*/  FFMA.FTZ R113, R115, R106, R116 ;  /* 0x0000006a73717223 */ /* 0x000fc80000010074 */
[----:B------:R-:W1:Y:S01]  /*2680*/  MUFU.EX2 R109, R109 ;  /* 0x0000006d006d7308 */ /* 0x000e620000000800 */
[----:B------:R-:W-:Y:S01]  /*2690*/  FFMA.FTZ R137, R115, R137, R108 ;  /* 0x0000008973897223 */ /* 0x000fe2000001006c */
[----:B0-----:R-:W-:Y:S01]  /*26a0*/  FADD.FTZ R115, -R121, 1 ;  /* 0x3f80000079737421 */ /* 0x001fe20000010100 */
[----:B------:R-:W-:Y:S01]  /*26b0*/  FMUL.FTZ R108, R131, R138 ;  /* 0x0000008a836c7220 */ /* 0x000fe20000410000 */
[----:B--2---:R-:W-:Y:S01]  /*26c0*/  FADD.FTZ R138, -R133, 1 ;  /* 0x3f800000858a7421 */ /* 0x004fe20000010100 */
[----:B------:R-:W-:Y:S01]  /*26d0*/  FMUL.FTZ R105, R131, R120 ;  /* 0x0000007883697220 */ /* 0x000fe20000410000 */
[----:B------:R-:W-:Y:S01]  /*26e0*/  FFMA.FTZ R32, R32, R115, 1 ;  /* 0x3f80000020207423 */ /* 0x000fe20000010073 */
[----:B------:R-:W-:Y:S01]  /*26f0*/  FFMA.FTZ R116, R55, R108, R28 ;  /* 0x0000006c37747223 */ /* 0x000fe2000001001c */
[----:B------:R-:W-:Y:S01]  /*2700*/  FFMA.FTZ R140, R31, R138, 1 ;  /* 0x3f8000001f8c7423 */ /* 0x000fe2000001008a */
[----:B------:R-:W-:Y:S01]  /*2710*/  FFMA.FTZ R120, R54, R105, R27 ;  /* 0x0000006936787223 */ /* 0x000fe2000001001b */
[----:B----4-:R-:W-:Y:S01]  /*2720*/  FADD.FTZ R138, -R135, 1 ;  /* 0x3f800000878a7421 */ /* 0x010fe20000010100 */
[----:B------:R-:W-:Y:S01]  /*2730*/  FMUL.FTZ R121, R121, R32 ;  /* 0x0000002079797220 */ /* 0x000fe20000410000 */
[----:B---3--:R-:W-:Y:S01]  /*2740*/  FADD.FTZ R31, -R136, 1 ;  /* 0x3f800000881f7421 */ /* 0x008fe20000010100 */
[----:B------:R-:W-:Y:S01]  /*2750*/  SHF.L.U32 R32, R96, 0x10, RZ ;  /* 0x0000001060207819 */ /* 0x000fe200000006ff */
[----:B------:R-:W-:Y:S01]  /*2760*/  FMUL.FTZ R142, R116, -1.4426950216293334961 ;  /* 0xbfb8aa3b748e7820 */ /* 0x000fe20000410000 */
[----:B------:R-:W-:Y:S01]  /*2770*/  FMUL.FTZ R139, R120, -1.4426950216293334961 ;  /* 0xbfb8aa3b788b7820 */ /* 0x000fe20000410000 */
[----:B------:R-:W-:Y:S01]  /*2780*/  FFMA.FTZ R138, R117, R138, 1 ;  /* 0x3f800000758a7423 */ /* 0x000fe2000001008a */
[----:B------:R-:W-:Y:S01]  /*2790*/  FFMA.FTZ R115, R118, R31, 1 ;  /* 0x3f80000076737423 */ /* 0x000fe2000001001f */
[----:B-1----:R-:W-:Y:S01]  /*27a0*/  FADD.FTZ R117, R109, 1 ;  /* 0x3f8000006d757421 */ /* 0x002fe20000010000 */
[----:B------:R-:W-:Y:S01]  /*27b0*/  PRMT R31, R96, 0x7632, R31 ;  /* 0x00007632601f7816 */ /* 0x000fe2000000001f */
[----:B------:R-:W-:Y:S01]  /*27c0*/  FMUL.FTZ R140, R133, R140 ;  /* 0x0000008c858c7220 */ /* 0x000fe20000410000 */
[----:B------:R-:W-:Y:S01]  /*27d0*/  SHF.L.U32 R109, R97, 0x10, RZ ;  /* 0x00000010616d7819 */ /* 0x000fe200000006ff */
[----:B------:R-:W-:Y:S01]  /*27e0*/  FMUL.FTZ R32, R32, R121 ;  /* 0x0000007920207220 */ /* 0x000fe20000410000 */
[----:B------:R0:W-:Y:S01]  /*27f0*/  MUFU.EX2 R141, R139 ;  /* 0x0000008b008d7308 */ /* 0x0001e20000000800 */
[----:B------:R-:W-:-:S02]  /*2800*/  FADD.FTZ R121, R114, 1 ;  /* 0x3f80000072797421 */ /* 0x000fc40000010000 */
[----:B------:R-:W-:-:S05]  /*2810*/  FMUL.FTZ R114, R5, R32 ;  /* 0x0000002005727220 */ /* 0x000fca0000410000 */
[----:B------:R-:W1:Y:S01]  /*2820*/  MUFU.EX2 R142, R142 ;  /* 0x0000008e008e7308 */ /* 0x000e620000000800 */
[----:B0-----:R-:W-:Y:S01]  /*2830*/  FMUL.FTZ R139, R136, R115 ;  /* 0x00000073888b7220 */ /* 0x001fe20000410000 */
[----:B------:R-:W-:Y:S01]  /*2840*/  SHF.L.U32 R115, R31, 0x10, RZ ;  /* 0x000000101f737819 */ /* 0x000fe200000006ff */
[----:B------:R-:W-:Y:S01]  /*2850*/  FMUL.FTZ R31, R109, R140 ;  /* 0x0000008c6d1f7220 */ /* 0x000fe20000410000 */
[----:B------:R-:W-:Y:S01]  /*2860*/  PRMT R109, R92, 0x7632, R109 ;  /* 0x000076325c6d7816 */ /* 0x000fe2000000006d */
[----:B------:R-:W-:Y:S01]  /*2870*/  FFMA.FTZ R118, R44, R114, R137 ;  /* 0x000000722c767223 */ /* 0x000fe20000010089 */
[----:B------:R-:W-:Y:S02]  /*2880*/  FMUL.FTZ R138, R135, R138 ;  /* 0x0000008a878a7220 */ /* 0x000fe40000410000 */
[----:B------:R-:W-:Y:S01]  /*2890*/  SHF.L.U32 R137, R109, 0x10, RZ ;  /* 0x000000106d897819 */ /* 0x000fe200000006ff */
[----:B------:R-:W-:Y:S01]  /*28a0*/  FMUL.FTZ R36, R131, R36 ;  /* 0x0000002483247220 */ /* 0x000fe20000410000 */
[----:B------:R-:W-:Y:S01]  /*28b0*/  PRMT R114, R93, 0x7632, R114 ;  /* 0x000076325d727816 */ /* 0x000fe20000000072 */
[----:B------:R-:W-:-:S02]  /*28c0*/  FMUL.FTZ R115, R115, R138 ;  /* 0x0000008a73737220 */ /* 0x000fc40000410000 */
[----:B------:R-:W-:Y:S01]  /*28d0*/  FADD.FTZ R136, -R64, R137 ;  /* 0x0000008940887221 */ /* 0x000fe20000010100 */
[----:B------:R-:W-:Y:S01]  /*28e0*/  SHF.L.U32 R137, R114, 0x10, RZ ;  /* 0x0000001072897819 */ /* 0x000fe200000006ff */
[----:B------:R-:W-:Y:S01]  /*28f0*/  FFMA.FTZ R102, R5, R36, R30 ;  /* 0x0000002405667223 */ /* 0x000fe2000001001e */
[----:B------:R-:W-:Y:S01]  /*2900*/  FMUL.FTZ R135, R54, R115 ;  /* 0x0000007336877220 */ /* 0x000fe20000410000 */
[----:B------:R-:W-:Y:S01]  /*2910*/  FMUL.FTZ R114, R131, R136 ;  /* 0x0000008883727220 */ /* 0x000fe20000410000 */
[----:B------:R-:W0:Y:S01]  /*2920*/  MUFU.RCP R117, R117 ;  /* 0x0000007500757308 */ /* 0x000e220000001000 */
[----:B------:R-:W-:Y:S01]  /*2930*/  PRMT R109, R97, 0x7632, R109 ;  /* 0x00007632616d7816 */ /* 0x000fe2000000006d */
[----:B-1----:R-:W-:Y:S01]  /*2940*/  FADD.FTZ R136, R142, 1 ;  /* 0x3f8000008e887421 */ /* 0x002fe20000010000 */
[----:B------:R-:W-:Y:S01]  /*2950*/  FMUL.FTZ R34, R131, R34 ;  /* 0x0000002283227220 */ /* 0x000fe20000410000 */
[----:B------:R-:W-:Y:S01]  /*2960*/  FADD.FTZ R133, R141, 1 ;  /* 0x3f8000008d857421 */ /* 0x000fe20000010000 */
[----:B------:R-:W-:Y:S01]  /*2970*/  FMUL.FTZ R30, R102, -1.4426950216293334961 ;  /* 0xbfb8aa3b661e7820 */ /* 0x000fe20000410000 */
[----:B------:R-:W-:-:S02]  /*2980*/  FFMA.FTZ R135, R63, R135, R118 ;  /* 0x000000873f877223 */ /* 0x000fc40000010076 */
[----:B------:R-:W1:Y:S01]  /*2990*/  MUFU.RCP R121, R121 ;  /* 0x0000007900797308 */ /* 0x000e620000001000 */
[----:B------:R-:W-:Y:S01]  /*29a0*/  SHF.L.U32 R118, R109, 0x10, RZ ;  /* 0x000000106d767819 */ /* 0x000fe200000006ff */
[----:B------:R-:W-:Y:S01]  /*29b0*/  FFMA.FTZ R107, R132, R34, R29 ;  /* 0x00000022846b7223 */ /* 0x000fe2000001001d */
[----:B------:R-:W-:Y:S01]  /*29c0*/  FADD.FTZ R138, -R64, R137 ;  /* 0x00000089408a7221 */ /* 0x000fe20000010100 */
[----:B------:R-:W-:-:S04]  /*29d0*/  FMUL.FTZ R137, R132, R31 ;  /* 0x0000001f84897220 */ /* 0x000fc80000410000 */
[----:B------:R-:W-:Y:S01]  /*29e0*/  MUFU.RCP R136, R136 ;  /* 0x0000008800887308 */ /* 0x000fe20000001000 */
[----:B------:R-:W-:Y:S01]  /*29f0*/  FMUL.FTZ R29, R107, -1.4426950216293334961 ;  /* 0xbfb8aa3b6b1d7820 */ /* 0x000fe20000410000 */
[----:B------:R-:W-:Y:S01]  /*2a00*/  FMUL.FTZ R118, R118, R139 ;  /* 0x0000008b76767220 */ /* 0x000fe20000410000 */
[----:B------:R-:W-:Y:S01]  /*2a10*/  FFMA.FTZ R27, R54, R114, R27 ;  /* 0x00000072361b7223 */ /* 0x000fe2000001001b */
[----:B------:R-:W-:-:S04]  /*2a20*/  FFMA.FTZ R137, R42, R137, R135 ;  /* 0x000000892a897223 */ /* 0x000fc80000010087 */
[----:B------:R-:W2:Y:S01]  /*2a30*/  MUFU.RCP R133, R133 ;  /* 0x0000008500857308 */ /* 0x000ea20000001000 */
[----:B------:R-:W-:Y:S01]  /*2a40*/  FMUL.FTZ R109, R131, R138 ;  /* 0x0000008a836d7220 */ /* 0x000fe20000410000 */
[----:B------:R-:W-:Y:S01]  /*2a50*/  FFMA.FTZ R135, R5, R35, R110 ;  /* 0x0000002305877223 */ /* 0x000fe2000001006e */
[----:B------:R-:W-:-:S05]  /*2a60*/  FMUL.FTZ R138, R55, R118 ;  /* 0x00000076378a7220 */ /* 0x000fca0000410000 */
[----:B------:R-:W3:Y:S01]  /*2a70*/  MUFU.EX2 R30, R30 ;  /* 0x0000001e001e7308 */ /* 0x000ee20000000800 */
[----:B------:R-:W-:Y:S01]  /*2a80*/  FMUL.FTZ R140, R27, -1.4426950216293334961 ;  /* 0xbfb8aa3b1b8c7820 */ /* 0x000fe20000410000 */
[----:B------:R-:W-:Y:S01]  /*2a90*/  FADD.FTZ R104, R104, R119 ;  /* 0x0000007768687221 */ /* 0x000fe20000010000 */
[----:B------:R-:W-:Y:S01]  /*2aa0*/  FFMA.FTZ R119, R54, R119, R135 ;  /* 0x0000007736777223 */ /* 0x000fe20000010087 */
[----:B0-----:R-:W-:Y:S01]  /*2ab0*/  FADD.FTZ R135, -R117, 1 ;  /* 0x3f80000075877421 */ /* 0x001fe20000010100 */
[----:B------:R-:W-:-:S03]  /*2ac0*/  FFMA.FTZ R137, R62, R138, R137 ;  /* 0x0000008a3e897223 */ /* 0x000fc60000010089 */
[----:B------:R-:W0:Y:S01]  /*2ad0*/  MUFU.EX2 R29, R29 ;  /* 0x0000001d001d7308 */ /* 0x000e220000000800 */
[----:B------:R-:W-:Y:S01]  /*2ae0*/  FFMA.FTZ R28, R55, R109, R28 ;  /* 0x0000006d371c7223 */ /* 0x000fe2000001001c */
[----:B-1----:R-:W-:Y:S01]  /*2af0*/  FADD.FTZ R138, -R121, 1 ;  /* 0x3f800000798a7421 */ /* 0x002fe20000010100 */
[----:B------:R-:W-:-:S05]  /*2b00*/  FFMA.FTZ R58, R58, R135, 1 ;  /* 0x3f8000003a3a7423 */ /* 0x000fca0000010087 */
[----:B------:R1:W4:Y:S01]  /*2b10*/  MUFU.EX2 R110, R140 ;  /* 0x0000008c006e7308 */ /* 0x0003220000000800 */
[----:B------:R-:W-:Y:S01]  /*2b20*/  FMUL.FTZ R141, R28, -1.4426950216293334961 ;  /* 0xbfb8aa3b1c8d7820 */ /* 0x000fe20000410000 */
[----:B--2---:R-:W-:Y:S01]  /*2b30*/  FADD.FTZ R139, -R133, 1 ;  /* 0x3f800000858b7421 */ /* 0x004fe20000010100 */
[----:B-1----:R-:W-:Y:S01]  /*2b40*/  FFMA.FTZ R140, R103, R138, 1 ;  /* 0x3f800000678c7423 */ /* 0x002fe2000001008a */
[----:B------:R-:W-:Y:S01]  /*2b50*/  FADD.FTZ R103, -R136, 1 ;  /* 0x3f80000088677421 */ /* 0x000fe20000010100 */
[----:B------:R-:W-:-:S03]  /*2b60*/  FMUL.FTZ R138, R117, R58 ;  /* 0x0000003a758a7220 */ /* 0x000fc60000410000 */
[----:B------:R-:W1:Y:S01]  /*2b70*/  MUFU.EX2 R135, R141 ;  /* 0x0000008d00877308 */ /* 0x000e620000000800 */
[----:B---3--:R-:W-:Y:S01]  /*2b80*/  FADD.FTZ R58, R30, 1 ;  /* 0x3f8000001e3a7421 */ /* 0x008fe20000010000 */
[----:B------:R-:W-:Y:S01]  /*2b90*/  PRMT R30, R98, 0x7632, R30 ;  /* 0x00007632621e7816 */ /* 0x000fe2000000001e */
[----:B------:R-:W-:Y:S01]  /*2ba0*/  FFMA.FTZ R117, R116, R103, 1 ;  /* 0x3f80000074757423 */ /* 0x000fe20000010067 */
[----:B------:R-:W-:Y:S01]  /*2bb0*/  FFMA.FTZ R120, R120, R139, 1 ;  /* 0x3f80000078787423 */ /* 0x000fe2000001008b */
[----:B------:R-:W-:Y:S01]  /*2bc0*/  SHF.L.U32 R103, R98, 0x10, RZ ;  /* 0x0000001062677819 */ /* 0x000fe200000006ff */
[----:B------:R-:W-:Y:S01]  /*2bd0*/  FMUL.FTZ R139, R121, R140 ;  /* 0x0000008c798b7220 */ /* 0x000fe20000410000 */
[----:B------:R-:W-:Y:S01]  /*2be0*/  SHF.L.U32 R116, R30, 0x10, RZ ;  /* 0x000000101e747819 */ /* 0x000fe200000006ff */
[----:B0-----:R-:W-:Y:S01]  /*2bf0*/  FADD.FTZ R140, R29, 1 ;  /* 0x3f8000001d8c7421 */ /* 0x001fe20000010000 */
[----:B------:R-:W-:Y:S01]  /*2c00*/  FMUL.FTZ R133, R133, R120 ;  /* 0x0000007885857220 */ /* 0x000fe20000410000 */
[----:B------:R-:W-:Y:S01]  /*2c10*/  FMUL.FTZ R30, R103, R138 ;  /* 0x0000008a671e7220 */ /* 0x000fe20000410000 */
[C---:B------:R-:W-:Y:S01]  /*2c20*/  PRMT R29, R99.reuse, 0x7632, R29 ;  /* 0x00007632631d7816 */ /* 0x040fe2000000001d */
[----:B------:R-:W-:Y:S01]  /*2c30*/  FMUL.FTZ R136, R136, R117 ;  /* 0x0000007588887220 */ /* 0x000fe20000410000 */
[----:B----4-:R-:W-:Y:S01]  /*2c40*/  FADD.FTZ R117, R110, 1 ;  /* 0x3f8000006e757421 */ /* 0x010fe20000010000 */
[----:B------:R-:W-:Y:S01]  /*2c50*/  FMUL.FTZ R103, R116, R133 ;  /* 0x0000008574677220 */ /* 0x000fe20000410000 */
[----:B------:R-:W-:Y:S01]  /*2c60*/  SHF.L.U32 R110, R99, 0x10, RZ ;  /* 0x00000010636e7819 */ /* 0x000fe200000006ff */
[----:B------:R-:W0:Y:S01]  /*2c70*/  MUFU.RCP R58, R58 ;  /* 0x0000003a003a7308 */ /* 0x000e220000001000 */
[----:B------:R-:W-:Y:S01]  /*2c80*/  FMUL.FTZ R116, R5, R30 ;  /* 0x0000001e05747220 */ /* 0x000fe20000410000 */
[----:B------:R-:W-:Y:S01]  /*2c90*/  SHF.L.U32 R133, R29, 0x10, RZ ;  /* 0x000000101d857819 */ /* 0x000fe200000006ff */
[----:B------:R-:W-:Y:S01]  /*2ca0*/  FMUL.FTZ R121, R54, R103 ;  /* 0x0000006736797220 */ /* 0x000fe20000410000 */
[----:B------:R-:W-:Y:S01]  /*2cb0*/  FMUL.FTZ R29, R110, R139 ;  /* 0x0000008b6e1d7220 */ /* 0x000fe20000410000 */
[----:B------:R-:W-:Y:S01]  /*2cc0*/  FFMA.FTZ R116, R40, R116, R137 ;  /* 0x0000007428747223 */ /* 0x000fe20000010089 */
[----:B-1----:R-:W-:Y:S01]  /*2cd0*/  FADD.FTZ R135, R135, 1 ;  /* 0x3f80000087877421 */ /* 0x002fe20000010000 */
[----:B------:R-:W-:Y:S01]  /*2ce0*/  FMUL.FTZ R110, R133, R136 ;  /* 0x00000088856e7220 */ /* 0x000fe20000410000 */
[----:B------:R-:W1:Y:S01]  /*2cf0*/  MUFU.RCP R117, R117 ;  /* 0x0000007500757308 */ /* 0x000e620000001000 */
[C---:B------:R-:W-:Y:S01]  /*2d00*/  FFMA.FTZ R136, R132.reuse, R33, R119 ;  /* 0x0000002184887223 */ /* 0x040fe20000010077 */
[----:B------:R-:W-:Y:S01]  /*2d10*/  FFMA.FTZ R121, R105, R121, R116 ;  /* 0x0000007969797223 */ /* 0x000fe20000010074 */
[----:B------:R-:W-:-:S02]  /*2d20*/  FMUL.FTZ R119, R132, R29 ;  /* 0x0000001d84777220 */ /* 0x000fc40000410000 */
[----:B------:R-:W-:-:S03]  /*2d30*/  FFMA.FTZ R136, R55, R106, R136 ;  /* 0x0000006a37887223 */ /* 0x000fc60000010088 */
[----:B------:R-:W2:Y:S01]  /*2d40*/  MUFU.RCP R120, R140 ;  /* 0x0000008c00787308 */ /* 0x000ea20000001000 */
[----:B------:R-:W-:Y:S01]  /*2d50*/  FFMA.FTZ R112, R63, R115, R112 ;  /* 0x000000733f707223 */ /* 0x000fe20000010070 */
[----:B------:R-:W-:-:S06]  /*2d60*/  FFMA.FTZ R63, R5, R32, R136 ;  /* 0x00000020053f7223 */ /* 0x000fcc0000010088 */
[----:B------:R-:W3:Y:S01]  /*2d70*/  MUFU.RCP R116, R135 ;  /* 0x0000008700747308 */ /* 0x000ee20000001000 */
[----:B------:R-:W-:Y:S01]  /*2d80*/  FADD.FTZ R59, R59, R106 ;  /* 0x0000006a3b3b7221 */ /* 0x000fe20000010000 */
[----:B------:R-:W-:Y:S01]  /*2d90*/  FFMA.FTZ R119, R38, R119, R121 ;  /* 0x0000007726777223 */ /* 0x000fe20000010079 */
[----:B------:R-:W-:Y:S01]  /*2da0*/  FMUL.FTZ R106, R55, R110 ;  /* 0x0000006e376a7220 */ /* 0x000fe20000410000 */
[----:B0-----:R-:W-:Y:S01]  /*2db0*/  FADD.FTZ R121, -R58, 1 ;  /* 0x3f8000003a797421 */ /* 0x001fe20000010100 */
[----:B------:R-:W-:Y:S02]  /*2dc0*/  FFMA.FTZ R63, R54, R115, R63 ;  /* 0x00000073363f7223 */ /* 0x000fe4000001003f */
[----:B------:R-:W-:Y:S01]  /*2dd0*/  FFMA.FTZ R119, R108, R106, R119 ;  /* 0x0000006a6c777223 */ /* 0x000fe20000010077 */
[----:B------:R-:W-:Y:S01]  /*2de0*/  FFMA.FTZ R121, R102, R121, 1 ;  /* 0x3f80000066797423 */ /* 0x000fe20000010079 */
[----:B-1----:R-:W-:Y:S01]  /*2df0*/  FADD.FTZ R106, -R117, 1 ;  /* 0x3f800000756a7421 */ /* 0x002fe20000010100 */
[----:B------:R-:W-:Y:S01]  /*2e00*/  FFMA.FTZ R102, R132, R31, R63 ;  /* 0x0000001f84667223 */ /* 0x000fe2000001003f */
[----:B--2---:R-:W-:-:S02]  /*2e10*/  FADD.FTZ R136, -R120, 1 ;  /* 0x3f80000078887421 */ /* 0x004fc40000010100 */
[----:B------:R-:W-:Y:S01]  /*2e20*/  FFMA.FTZ R106, R27, R106, 1 ;  /* 0x3f8000001b6a7423 */ /* 0x000fe2000001006a */
[----:B------:R-:W-:Y:S01]  /*2e30*/  FFMA.FTZ R102, R55, R118, R102 ;  /* 0x0000007637667223 */ /* 0x000fe20000010066 */
[----:B------:R-:W-:Y:S01]  /*2e40*/  FFMA.FTZ R107, R107, R136, 1 ;  /* 0x3f8000006b6b7423 */ /* 0x000fe20000010088 */
[----:B---3--:R-:W-:Y:S01]  /*2e50*/  FADD.FTZ R27, -R116, 1 ;  /* 0x3f800000741b7421 */ /* 0x008fe20000010100 */
[----:B------:R-:W-:Y:S01]  /*2e60*/  FMUL.FTZ R121, R58, R121 ;  /* 0x000000793a797220 */ /* 0x000fe20000410000 */
[----:B-----5:R-:W-:Y:S01]  /*2e70*/  SHF.L.U32 R58, R100, 0x10, RZ ;  /* 0x00000010643a7819 */ /* 0x020fe200000006ff */
[----:B------:R-:W-:Y:S01]  /*2e80*/  FFMA.FTZ R63, R5, R30, R102 ;  /* 0x0000001e053f7223 */ /* 0x000fe20000010066 */
[----:B------:R-:W-:Y:S01]  /*2e90*/  FFMA.FTZ R133, R28, R27, 1 ;  /* 0x3f8000001c857423 */ /* 0x000fe2000001001b */
[----:B------:R-:W-:Y:S01]  /*2ea0*/  PRMT R27, R100, 0x7632, R27 ;  /* 0x00007632641b7816 */ /* 0x000fe2000000001b */
[----:B------:R-:W-:Y:S01]  /*2eb0*/  FMUL.FTZ R107, R120, R107 ;  /* 0x0000006b786b7220 */ /* 0x000fe20000410000 */
[----:B------:R-:W-:Y:S01]  /*2ec0*/  SHF.L.U32 R102, R101, 0x10, RZ ;  /* 0x0000001065667819 */ /* 0x000fe200000006ff */
[----:B------:R-:W-:Y:S01]  /*2ed0*/  FFMA.FTZ R63, R54, R103, R63 ;  /* 0x00000067363f7223 */ /* 0x000fe2000001003f */
[----:B------:R-:W-:Y:S01]  /*2ee0*/  FMUL.FTZ R28, R58, R121 ;  /* 0x000000793a1c7220 */ /* 0x000fe20000410000 */
[----:B------:R-:W-:Y:S01]  /*2ef0*/  SHF.L.U32 R58, R27, 0x10, RZ ;  /* 0x000000101b3a7819 */ /* 0x000fe200000006ff */
[----:B------:R-:W-:Y:S01]  /*2f00*/  FMUL.FTZ R117, R117, R106 ;  /* 0x0000006a75757220 */ /* 0x000fe20000410000 */
[----:B------:R-:W-:Y:S01]  /*2f10*/  FMUL.FTZ R27, R102, R107 ;  /* 0x0000006b661b7220 */ /* 0x000fe20000410000 */
[----:B------:R-:W-:Y:S01]  /*2f20*/  FFMA.FTZ R102, R132, R29, R63 ;  /* 0x0000001d84667223 */ /* 0x000fe2000001003f */
[----:B------:R-:W-:Y:S01]  /*2f30*/  FMUL.FTZ R63, R5, R28 ;  /* 0x0000001c053f7220 */ /* 0x000fe20000410000 */
[----:B------:R-:W-:Y:S01]  /*2f40*/  FMUL.FTZ R117, R58, R117 ;  /* 0x000000753a757220 */ /* 0x000fe20000410000 */
[----:B------:R-:W-:Y:S01]  /*2f50*/  FADD.FTZ R104, R104, R115 ;  /* 0x0000007368687221 */ /* 0x000fe20000010000 */
[----:B------:R-:W-:Y:S01]  /*2f60*/  PRMT R58, R101, 0x7632, R58 ;  /* 0x00007632653a7816 */ /* 0x000fe2000000003a */
[----:B------:R-:W-:Y:S01]  /*2f70*/  FFMA.FTZ R102, R55, R110, R102 ;  /* 0x0000006e37667223 */ /* 0x000fe20000010066 */
[----:B------:R-:W-:Y:S01]  /*2f80*/  FFMA.FTZ R119, R36, R63, R119 ;  /* 0x0000003f24777223 */ /* 0x000fe20000010077 */
[----:B------:R-:W-:Y:S01]  /*2f90*/  FFMA.FTZ R105, R105, R103, R112 ;  /* 0x0000006769697223 */ /* 0x000fe20000010070 */
[----:B------:R-:W-:Y:S01]  /*2fa0*/  FADD.FTZ R104, R104, R103 ;  /* 0x0000006768687221 */ /* 0x000fe20000010000 */
[----:B------:R-:W-:Y:S01]  /*2fb0*/  SHF.L.U32 R107, R58, 0x10, RZ ;  /* 0x000000103a6b7819 */ /* 0x000fe200000006ff */
[----:B------:R-:W-:Y:S01]  /*2fc0*/  FFMA.FTZ R63, R5, R28, R102 ;  /* 0x0000001c053f7223 */ /* 0x000fe20000010066 */
[----:B------:R-:W-:Y:S01]  /*2fd0*/  FFMA.FTZ R103, R3, R122, R56 ;  /* 0x0000007a03677223 */ /* 0x000fe20000010038 */
[----:B------:R-:W-:Y:S01]  /*2fe0*/  FMUL.FTZ R106, R54, R117 ;  /* 0x00000075366a7220 */ /* 0x000fe20000410000 */
[----:B------:R-:W-:Y:S01]  /*2ff0*/  FMUL.FTZ R116, R116, R133 ;  /* 0x0000008574747220 */ /* 0x000fe20000410000 */
[----:B------:R-:W-:Y:S01]  /*3000*/  FADD.FTZ R56, R122, R57 ;  /* 0x000000397a387221 */ /* 0x000fe20000010000 */
[----:B------:R-:W-:Y:S01]  /*3010*/  FFMA.FTZ R57, R65, R49, R60 ;  /* 0x0000003141397223 */ /* 0x000fe2000001003c */
[----:B------:R-:W-:Y:S01]  /*3020*/  FADD.FTZ R60, R49, R61 ;  /* 0x0000003d313c7221 */ /* 0x000fe20000010000 */
[----:B------:R-:W-:Y:S01]  /*3030*/  FFMA.FTZ R63, R54, R117, R63 ;  /* 0x00000075363f7223 */ /* 0x000fe2000001003f */
[----:B------:R-:W-:Y:S01]  /*3040*/  FFMA.FTZ R119, R114, R106, R119 ;  /* 0x0000006a72777223 */ /* 0x000fe20000010077 */
[----:B------:R-:W-:Y:S01]  /*3050*/  FMUL.FTZ R58, R132, R27 ;  /* 0x0000001b843a7220 */ /* 0x000fe20000410000 */
[----:B------:R-:W-:Y:S01]  /*3060*/  FMUL.FTZ R116, R107, R116 ;  /* 0x000000746b747220 */ /* 0x000fe20000410000 */
[----:B------:R-:W-:Y:S01]  /*3070*/  FFMA.FTZ R57, R128, R45, R57 ;  /* 0x0000002d80397223 */ /* 0x000fe20000010039 */
[----:B------:R-:W-:Y:S01]  /*3080*/  IADD3 R133, P0, R24, 0x4, RZ ;  /* 0x0000000418857810 */ /* 0x000fe20007f1e0ff */
[----:B------:R-:W-:Y:S01]  /*3090*/  FFMA.FTZ R103, R130, R47, R103 ;  /* 0x0000002f82677223 */ /* 0x000fe20000010067 */
[----:B------:R-:W-:Y:S01]  /*30a0*/  FADD.FTZ R56, R56, R47 ;  /* 0x0000002f38387221 */ /* 0x000fe20000010000 */
[----:B------:R-:W-:Y:S01]  /*30b0*/  FADD.FTZ R60, R60, R45 ;  /* 0x0000002d3c3c7221 */ /* 0x000fe20000010000 */
[----:B------:R-:W-:Y:S01]  /*30c0*/  FFMA.FTZ R54, R132, R27, R63 ;  /* 0x0000001b84367223 */ /* 0x000fe2000001003f */
[----:B------:R-:W-:Y:S01]  /*30d0*/  FFMA.FTZ R58, R34, R58, R119 ;  /* 0x0000003a223a7223 */ /* 0x000fe20000010077 */
[C---:B------:R-:W-:Y:S01]  /*30e0*/  FMUL.FTZ R63, R55.reuse, R116 ;  /* 0x00000074373f7220 */ /* 0x040fe20000410000 */
[----:B------:R-:W-:Y:S01]  /*30f0*/  FFMA.FTZ R57, R124, R41, R57 ;  /* 0x000000297c397223 */ /* 0x000fe20000010039 */
[----:B------:R-:W-:Y:S01]  /*3100*/  IADD3.X R134, RZ, R134, RZ, P0, !PT ;  /* 0x00000086ff867210 */ /* 0x000fe200007fe4ff */
[----:B------:R-:W-:Y:S01]  /*3110*/  FFMA.FTZ R103, R126, R43, R103 ;  /* 0x0000002b7e677223 */ /* 0x000fe20000010067 */
[----:B------:R-:W-:Y:S01]  /*3120*/  FADD.FTZ R56, R56, R43 ;  /* 0x0000002b38387221 */ /* 0x000fe20000010000 */
[----:B------:R-:W-:Y:S01]  /*3130*/  FADD.FTZ R60, R60, R41 ;  /* 0x000000293c3c7221 */ /* 0x000fe20000010000 */
[----:B------:R-:W-:Y:S01]  /*3140*/  FFMA.FTZ R54, R55, R116, R54 ;  /* 0x0000007437367223 */ /* 0x000fe20000010036 */
[----:B------:R-:W-:Y:S01]  /*3150*/  ISETP.GE.U32.AND P0, PT, R133, UR10, PT ;  /* 0x0000000a85007c0c */ /* 0x000fe2000bf06070 */
[----:B------:R-:W-:Y:S01]  /*3160*/  FFMA.FTZ R55, R109, R63, R58 ;  /* 0x0000003f6d377223 */ /* 0x000fe2000001003a */
[----:B------:R-:W-:Y:S01]  /*3170*/  FFMA.FTZ R57, R50, R37, R57 ;  /* 0x0000002532397223 */ /* 0x000fe20000010039 */
[----:B------:R-:W-:Y:S01]  /*3180*/  FFMA.FTZ R103, R52, R39, R103 ;  /* 0x0000002734677223 */ /* 0x000fe20000010067 */
[----:B------:R-:W-:Y:S01]  /*3190*/  FADD.FTZ R56, R56, R39 ;  /* 0x0000002738387221 */ /* 0x000fe20000010000 */
[----:B------:R-:W-:Y:S01]  /*31a0*/  FADD.FTZ R60, R60, R37 ;  /* 0x000000253c3c7221 */ /* 0x000fe20000010000 */
[----:B------:R-:W-:Y:S01]  /*31b0*/  ISETP.GE.AND.EX P0, PT, R134, UR6, PT, P0 ;  /* 0x0000000686007c0c */ /* 0x000fe2000bf06300 */
[----:B------:R0:W-:Y:S01]  /*31c0*/  STS.64 [R19], R54 ;  /* 0x0000003613007388 */ /* 0x0001e20000000a00 */
[----:B------:R-:W-:Y:S01]  /*31d0*/  FFMA.FTZ R57, R46, R33, R57 ;  /* 0x000000212e397223 */ /* 0x000fe20000010039 */
[----:B------:R-:W-:Y:S01]  /*31e0*/  FFMA.FTZ R103, R48, R35, R103 ;  /* 0x0000002330677223 */ /* 0x000fe20000010067 */
[----:B------:R-:W-:Y:S01]  /*31f0*/  FADD.FTZ R60, R60, R33 ;  /* 0x000000213c3c7221 */ /* 0x000fe20000010000 */
[----:B------:R-:W-:Y:S01]  /*3200*/  FFMA.FTZ R113, R62, R118, R113 ;  /* 0x000000763e717223 */ /* 0x000fe20000010071 */
[----:B------:R-:W-:Y:S01]  /*3210*/  FFMA.FTZ R57, R42, R31, R57 ;  /* 0x0000001f2a397223 */ /* 0x000fe20000010039 */
[----:B------:R-:W-:Y:S01]  /*3220*/  FADD.FTZ R59, R59, R118 ;  /* 0x000000763b3b7221 */ /* 0x000fe20000010000 */
[----:B------:R-:W-:Y:S01]  /*3230*/  FFMA.FTZ R103, R44, R32, R103 ;  /* 0x000000202c677223 */ /* 0x000fe20000010067 */
[----:B------:R-:W-:Y:S01]  /*3240*/  FADD.FTZ R60, R60, R31 ;  /* 0x0000001f3c3c7221 */ /* 0x000fe20000010000 */
[----:B0-----:R-:W-:Y:S01]  /*3250*/  FADD.FTZ R55, R56, R35 ;  /* 0x0000002338377221 */ /* 0x001fe20000010000 */
[----:B------:R-:W-:-:S03]  /*3260*/  FFMA.FTZ R61, R38, R29, R57 ;  /* 0x0000001d263d7223 */ /* 0x000fc60000010039 */
[----:B------:R-:W-:Y:S01]  /*3270*/  FADD.FTZ R55, R55, R32 ;  /* 0x0000002037377221 */ /* 0x000fe20000010000 */
[----:B------:R-:W-:Y:S01]  /*3280*/  FFMA.FTZ R62, R108, R110, R113 ;  /* 0x0000006e6c3e7223 */ /* 0x000fe20000010071 */
[----:B------:R-:W-:Y:S01]  /*3290*/  FADD.FTZ R63, R59, R110 ;  /* 0x0000006e3b3f7221 */ /* 0x000fe20000010000 */
[----:B------:R-:W-:Y:S01]  /*32a0*/  FFMA.FTZ R103, R40, R30, R103 ;  /* 0x0000001e28677223 */ /* 0x000fe20000010067 */
[----:B------:R-:W-:Y:S01]  /*32b0*/  FADD.FTZ R55, R55, R30 ;  /* 0x0000001e37377221 */ /* 0x000fe20000010000 */
[----:B------:R-:W-:Y:S01]  /*32c0*/  FADD.FTZ R54, R60, R29 ;  /* 0x0000001d3c367221 */ /* 0x000fe20000010000 */
[----:B------:R-:W-:Y:S01]  /*32d0*/  HFMA2.MMA R110, -RZ, RZ, 0, 0 ;  /* 0x00000000ff6e7435 */ /* 0x000fe200000001ff */
[----:B------:R-:W-:Y:S01]  /*32e0*/  FFMA.FTZ R60, R34, R27, R61 ;  /* 0x0000001b223c7223 */ /* 0x000fe2000001003d */
[----:B------:R-:W-:Y:S01]  /*32f0*/  FFMA.FTZ R58, R114, R117, R105 ;  /* 0x00000075723a7223 */ /* 0x000fe20000010069 */
[----:B------:R-:W-:Y:S01]  /*3300*/  FADD.FTZ R59, R104, R117 ;  /* 0x00000075683b7221 */ /* 0x000fe20000010000 */
[----:B------:R-:W-:Y:S01]  /*3310*/  FFMA.FTZ R62, R109, R116, R62 ;  /* 0x000000746d3e7223 */ /* 0x000fe2000001003e */
[----:B------:R-:W-:Y:S01]  /*3320*/  FADD.FTZ R63, R63, R116 ;  /* 0x000000743f3f7221 */ /* 0x000fe20000010000 */
[----:B------:R-:W-:Y:S01]  /*3330*/  BAR.SYNC.DEFER_BLOCKING 0x0 ;  /* 0x0000000000007b1d */ /* 0x000fe20000010000 */
[----:B------:R-:W-:Y:S01]  /*3340*/  ISETP.GT.U32.AND P1, PT, R23, 0xf, PT ;  /* 0x0000000f1700780c */ /* 0x000fe20003f24070 */
[----:B------:R-:W-:Y:S01]  /*3350*/  FFMA.FTZ R56, R36, R28, R103 ;  /* 0x0000001c24387223 */ /* 0x000fe20000010067 */
[----:B------:R-:W-:Y:S01]  /*3360*/  MOV R112, RZ ;  /* 0x000000ff00707202 */ /* 0x000fe20000000f00 */
[----:B------:R-:W-:Y:S01]  /*3370*/  FADD.FTZ R57, R55, R28 ;  /* 0x0000001c37397221 */ /* 0x000fe20000010000 */
[----:B------:R-:W-:Y:S01]  /*3380*/  FADD.FTZ R61, R54, R27 ;  /* 0x0000001b363d7221 */ /* 0x000fe20000010000 */
[----:B------:R-:W-:Y:S08]  /*3390*/  @!P0 BRA `(.L_x_679) ;  /* 0x0000000000b08947 */ /* 0x000ff00003800000 */
[----:B------:R-:W0:Y:S01]  /*33a0*/  S2UR UR7, SR_CgaCtaId ;  /* 0x00000000000779c3 */ /* 0x000e220000008800 */
[----:B------:R-:W-:Y:S01]  /*33b0*/  UMOV UR5, 0x400 ;  /* 0x0000040000057882 */ /* 0x000fe20000000000 */
[----:B------:R-:W-:Y:S02]  /*33c0*/  SHF.L.U32 R54, R23, 0x1, RZ ;  /* 0x0000000117367819 */ /* 0x000fe400000006ff */
[----:B------:R-:W-:Y:S02]  /*33d0*/  SHF.R.U32.HI R114, RZ, 0x2, R26 ;  /* 0x00000002ff727819 */ /* 0x000fe4000001161a */
[----:B------:R-:W-:Y:S02]  /*33e0*/  LOP3.LUT R55, R54, 0x18, RZ, 0xc0, !PT ;  /* 0x0000001836377812 */ /* 0x000fe400078ec0ff */
[----:B------:R-:W-:Y:S02]  /*33f0*/  SHF.L.U32 R114, R114, 0x5, RZ ;  /* 0x0000000572727819 */ /* 0x000fe400000006ff */
[----:B------:R-:W-:-:S02]  /*3400*/  LOP3.LUT R103, R55, 0x8, RZ, 0x3c, !PT ;  /* 0x0000000837677812 */ /* 0x000fc400078e3cff */
[C---:B------:R-:W-:Y:S02]  /*3410*/  LOP3.LUT R105, R55.reuse, 0x10, RZ, 0x3c, !PT ;  /* 0x0000001037697812 */ /* 0x040fe400078e3cff */
[----:B------:R-:W-:Y:S02]  /*3420*/  LOP3.LUT R107, R55, 0x18, RZ, 0x3c, !PT ;  /* 0x00000018376b7812 */ /* 0x000fe400078e3cff */
[----:B------:R-:W-:-:S05]  /*3430*/  LOP3.LUT R114, R114, 0xffffffe0, R25, 0xe2, !PT ;  /* 0xffffffe072727812 */ /* 0x000fca00078ee219 */
[----:B------:R-:W-:Y:S01]  /*3440*/  IMAD R116, R114, 0x500, R23 ;  /* 0x0000050072747824 */ /* 0x000fe200078e0217 */
[----:B0-----:R-:W-:-:S04]  /*3450*/  ULEA UR5, UR7, UR5, 0x18 ;  /* 0x0000000507057291 */ /* 0x001fc8000f8ec03f */
[----:B------:R-:W-:Y:S02]  /*3460*/  IADD3 R116, R111, R116, RZ ;  /* 0x000000746f747210 */ /* 0x000fe40007ffe0ff */
[----:B------:R-:W-:Y:S02]  /*3470*/  LEA R54, R23, UR5, 0x5 ;  /* 0x0000000517367c11 */ /* 0x000fe4000f8e28ff */
[----:B------:R-:W-:Y:S02]  /*3480*/  LEA R109, R22, UR5, 0x5 ;  /* 0x00000005166d7c11 */ /* 0x000fe4000f8e28ff */
[C---:B------:R-:W-:Y:S02]  /*3490*/  IADD3 R104, R54.reuse, R55, RZ ;  /* 0x0000003736687210 */ /* 0x040fe40007ffe0ff */
[C---:B------:R-:W-:Y:S02]  /*34a0*/  IADD3 R106, R54.reuse, R103, RZ ;  /* 0x00000067366a7210 */ /* 0x040fe40007ffe0ff */
[C---:B------:R-:W-:Y:S01]  /*34b0*/  IADD3 R108, R54.reuse, R105, RZ ;  /* 0x00000069366c7210 */ /* 0x040fe20007ffe0ff */
[----:B------:R-:W-:Y:S01]  /*34c0*/  STS.64 [R104], R56 ;  /* 0x0000003868007388 */ /* 0x000fe20000000a00 */
[----:B------:R-:W-:-:S02]  /*34d0*/  IADD3 R113, R54, R107, RZ ;  /* 0x0000006b36717210 */ /* 0x000fc40007ffe0ff */
[-C--:B------:R-:W-:Y:S01]  /*34e0*/  LEA R54, R18, R109.reuse, 0x3 ;  /* 0x0000006d12367211 */ /* 0x080fe200078e18ff */
[----:B------:R-:W-:Y:S01]  /*34f0*/  STS.64 [R106], R58 ;  /* 0x0000003a6a007388 */ /* 0x000fe20000000a00 */
[-C--:B------:R-:W-:Y:S02]  /*3500*/  LEA R102, R17, R109.reuse, 0x3 ;  /* 0x0000006d11667211 */ /* 0x080fe400078e18ff */
[-C--:B------:R-:W-:Y:S01]  /*3510*/  LEA R105, R16, R109.reuse, 0x3 ;  /* 0x0000006d10697211 */ /* 0x080fe200078e18ff */
[----:B------:R0:W-:Y:S01]  /*3520*/  STS.64 [R108], R60 ;  /* 0x0000003c6c007388 */ /* 0x0001e20000000a00 */
[----:B------:R-:W-:-:S03]  /*3530*/  LEA R107, R15, R109, 0x3 ;  /* 0x0000006d0f6b7211 */ /* 0x000fc600078e18ff */
[----:B------:R-:W-:Y:S01]  /*3540*/  STS.64 [R113], R62 ;  /* 0x0000003e71007388 */ /* 0x000fe20000000a00 */
[----:B------:R-:W-:Y:S08]  /*3550*/  BAR.SYNC.DEFER_BLOCKING 0x0 ;  /* 0x0000000000007b1d */ /* 0x000ff00000010000 */
[----:B0-----:R-:W0:Y:S01]  /*3560*/  LDC.64 R108, c[0x0][0x260] ;  /* 0x00009800ff6c7b82 */ /* 0x001e220000000a00 */
[----:B------:R-:W1:Y:S04]  /*3570*/  LDS.64 R54, [R54] ;  /* 0x0000000036367984 */ /* 0x000e680000000a00 */
[----:B------:R-:W2:Y:S04]  /*3580*/  LDS.64 R102, [R102+0xa00] ;  /* 0x000a000066667984 */ /* 0x000ea80000000a00 */
[----:B------:R-:W3:Y:S04]  /*3590*/  LDS.64 R104, [R105+0x1400] ;  /* 0x0014000069687984 */ /* 0x000ee80000000a00 */
[----:B------:R-:W4:Y:S01]  /*35a0*/  LDS.64 R106, [R107+0x1e00] ;  /* 0x001e00006b6a7984 */ /* 0x000f220000000a00 */
[----:B-1----:R-:W-:Y:S01]  /*35b0*/  FADD.FTZ R114, RZ, R55 ;  /* 0x00000037ff727221 */ /* 0x002fe20000010000 */
[----:B------:R-:W-:-:S03]  /*35c0*/  FADD.FTZ R55, RZ, R54 ;  /* 0x00000036ff377221 */ /* 0x000fc60000010000 */
[----:B--2---:R-:W-:Y:S01]  /*35d0*/  FADD.FTZ R114, R114, R103 ;  /* 0x0000006772727221 */ /* 0x004fe20000010000 */
[----:B------:R-:W-:Y:S01]  /*35e0*/  FADD.FTZ R55, R55, R102 ;  /* 0x0000006637377221 */ /* 0x000fe20000010000 */
[----:B------:R-:W-:Y:S02]  /*35f0*/  SHF.L.U32 R103, R116, 0x1, RZ ;  /* 0x0000000174677819 */ /* 0x000fe400000006ff */
[----:B---3--:R-:W-:Y:S01]  /*3600*/  FADD.FTZ R114, R114, R105 ;  /* 0x0000006972727221 */ /* 0x008fe20000010000 */
[----:B------:R-:W-:Y:S02]  /*3610*/  FADD.FTZ R55, R55, R104 ;  /* 0x0000006837377221 */ /* 0x000fe40000010000 */
[----:B0-----:R-:W-:-:S04]  /*3620*/  IMAD.WIDE.U32 R108, R103, 0x4, R108 ;  /* 0x00000004676c7825 */ /* 0x001fc800078e006c */
[----:B----4-:R-:W-:Y:S01]  /*3630*/  FADD.FTZ R107, R114, R107 ;  /* 0x0000006b726b7221 */ /* 0x010fe20000010000 */
[----:B------:R-:W-:-:S05]  /*3640*/  FADD.FTZ R106, R55, R106 ;  /* 0x0000006a376a7221 */ /* 0x000fca0000010000 */
[----:B------:R0:W-:Y:S02]  /*3650*/  STG.E.64 desc[UR8][R108.64+0x2000], R106 ;  /* 0x0020006a6c007986 */ /* 0x0001e4000c101b08 */
.L_x_679:
[----:B------:R-:W-:Y:S04]  /*3660*/  BSSY B0, `(.L_x_680) ;  /* 0x00000bb000007945 */ /* 0x000fe80003800000 */
[----:B------:R-:W-:Y:S05]  /*3670*/  @P1 BRA `(.L_x_681) ;  /* 0x0000000800e41947 */ /* 0x000fea0003800000 */
[----:B------:R-:W-:Y:S02]  /*3680*/  SHF.L.U32 R54, R24, 0x2, RZ ;  /* 0x0000000218367819 */ /* 0x000fe400000006ff */
[----:B------:R-:W-:Y:S02]  /*3690*/  SHF.L.U32 R135, R23, 0x3, RZ ;  /* 0x0000000317877819 */ /* 0x000fe400000006ff */
[----:B------:R-:W-:Y:S02]  /*36a0*/  LOP3.LUT R54, R54, 0xc, RZ, 0xc0, !PT ;  /* 0x0000000c36367812 */ /* 0x000fe400078ec0ff */
[----:B------:R-:W-:Y:S02]  /*36b0*/  LOP3.LUT R135, R135, 0x18, RZ, 0xc0, !PT ;  /* 0x0000001887877812 */ /* 0x000fe400078ec0ff */
[----:B------:R-:W-:-:S05]  /*36c0*/  LEA.HI R54, R23, R54, RZ, 0x1e ;  /* 0x0000003617367211 */ /* 0x000fca00078ff0ff */
[----:B------:R-:W-:-:S05]  /*36d0*/  IMAD R114, R54, 0x50, -R111 ;  /* 0x0000005036727824 */ /* 0x000fca00078e0a6f */
[C---:B------:R-:W-:Y:S02]  /*36e0*/  IADD3 R54, R114.reuse, 0x4, RZ ;  /* 0x0000000472367810 */ /* 0x040fe40007ffe0ff */
[C---:B------:R-:W-:Y:S02]  /*36f0*/  IADD3 R105, R114.reuse, 0xc, RZ ;  /* 0x0000000c72697810 */ /* 0x040fe40007ffe0ff */
[----:B------:R-:W-:Y:S02]  /*3700*/  SHF.R.S32.HI R55, RZ, 0x1f, R54 ;  /* 0x0000001fff377819 */ /* 0x000fe40000011436 */
[C---:B------:R-:W-:Y:S02]  /*3710*/  IADD3 R103, R114.reuse, 0x8, RZ ;  /* 0x0000000872677810 */ /* 0x040fe40007ffe0ff */
[----:B------:R-:W-:Y:S02]  /*3720*/  LEA.HI R102, R55, R54, RZ, 0x2 ;  /* 0x0000003637667211 */ /* 0x000fe400078f10ff */
[----:B------:R-:W-:-:S02]  /*3730*/  IADD3 R55, R114, 0x10, RZ ;  /* 0x0000001072377810 */ /* 0x000fc40007ffe0ff */
[----:B------:R-:W-:Y:S02]  /*3740*/  SHF.R.S32.HI R54, RZ, 0x1f, R105 ;  /* 0x0000001fff367819 */ /* 0x000fe40000011469 */
[----:B0-----:R-:W-:Y:S02]  /*3750*/  SHF.R.S32.HI R106, RZ, 0x1f, R55 ;  /* 0x0000001fff6a7819 */ /* 0x001fe40000011437 */
[----:B------:R-:W-:Y:S02]  /*3760*/  IADD3 R117, R114, 0x1c, RZ ;  /* 0x0000001c72757810 */ /* 0x000fe40007ffe0ff */
[----:B------:R-:W-:Y:S02]  /*3770*/  LEA.HI R107, R106, R55, RZ, 0x2 ;  /* 0x000000376a6b7211 */ /* 0x000fe400078f10ff */
[----:B------:R-:W-:Y:S02]  /*3780*/  SHF.R.S32.HI R55, RZ, 0x1f, R114 ;  /* 0x0000001fff377819 */ /* 0x000fe40000011472 */
[----:B------:R-:W-:-:S02]  /*3790*/  LEA.HI R105, R54, R105, RZ, 0x2 ;  /* 0x0000006936697211 */ /* 0x000fc400078f10ff */
[----:B------:R-:W-:Y:S02]  /*37a0*/  SHF.R.S32.HI R104, RZ, 0x1f, R103 ;  /* 0x0000001fff687819 */ /* 0x000fe40000011467 */
[----:B------:R-:W-:Y:S02]  /*37b0*/  SHF.R.S32.HI R54, RZ, 0x1f, R117 ;  /* 0x0000001fff367819 */ /* 0x000fe40000011475 */
[----:B------:R-:W-:Y:S02]  /*37c0*/  LEA.HI R55, R55, R114, RZ, 0x2 ;  /* 0x0000007237377211 */ /* 0x000fe400078f10ff */
[----:B------:R-:W-:Y:S02]  /*37d0*/  LEA.HI R104, R104, R103, RZ, 0x2 ;  /* 0x0000006768687211 */ /* 0x000fe400078f10ff */
[----:B------:R-:W-:Y:S02]  /*37e0*/  LEA.HI R117, R54, R117, RZ, 0x2 ;  /* 0x0000007536757211 */ /* 0x000fe400078f10ff */
[----:B------:R-:W-:-:S02]  /*37f0*/  IADD3 R103, R114, 0x14, RZ ;  /* 0x0000001472677810 */ /* 0x000fc40007ffe0ff */
[----:B------:R-:W-:Y:S02]  /*3800*/  SHF.R.S32.HI R54, RZ, 0x2, R55 ;  /* 0x00000002ff367819 */ /* 0x000fe40000011437 */
[----:B------:R-:W-:Y:S02]  /*3810*/  IADD3 R115, R114, 0x20, RZ ;  /* 0x0000002072737810 */ /* 0x000fe40007ffe0ff */
[----:B------:R-:W-:Y:S01]  /*3820*/  SHF.R.S32.HI R102, RZ, 0x2, R102 ;  /* 0x00000002ff667819 */ /* 0x000fe20000011466 */
[----:B------:R-:W-:Y:S01]  /*3830*/  IMAD R54, R54, 0x28, R21 ;  /* 0x0000002836367824 */ /* 0x000fe200078e0215 */
[----:B------:R-:W-:Y:S02]  /*3840*/  SHF.R.S32.HI R108, RZ, 0x1f, R103 ;  /* 0x0000001fff6c7819 */ /* 0x000fe40000011467 */
[----:B------:R-:W-:Y:S01]  /*3850*/  IADD3 R116, R114, 0x24, RZ ;  /* 0x0000002472747810 */ /* 0x000fe20007ffe0ff */
[----:B------:R-:W-:Y:S01]  /*3860*/  IMAD R102, R102, 0x28, R21 ;  /* 0x0000002866667824 */ /* 0x000fe200078e0215 */
[----:B------:R-:W-:-:S02]  /*3870*/  IADD3 R110, R114, 0x18, RZ ;  /* 0x00000018726e7810 */ /* 0x000fc40007ffe0ff */
[----:B------:R-:W-:Y:S02]  /*3880*/  SHF.R.S32.HI R106, RZ, 0x1f, R115 ;  /* 0x0000001fff6a7819 */ /* 0x000fe40000011473 */
[----:B------:R-:W-:Y:S02]  /*3890*/  SHF.R.S32.HI R104, RZ, 0x2, R104 ;  /* 0x00000002ff687819 */ /* 0x000fe40000011468 */
[----:B------:R-:W-:Y:S02]  /*38a0*/  LEA.HI R109, R108, R103, RZ, 0x2 ;  /* 0x000000676c6d7211 */ /* 0x000fe400078f10ff */
[----:B------:R-:W-:Y:S02]  /*38b0*/  SHF.R.S32.HI R103, RZ, 0x1f, R116 ;  /* 0x0000001fff677819 */ /* 0x000fe40000011474 */
[----:B------:R-:W-:Y:S02]  /*38c0*/  SHF.R.S32.HI R111, RZ, 0x1f, R110 ;  /* 0x0000001fff6f7819 */ /* 0x000fe4000001146e */
[----:B------:R-:W-:-:S02]  /*38d0*/  IADD3 R54, R54, R135, RZ ;  /* 0x0000008736367210 */ /* 0x000fc40007ffe0ff */
[----:B------:R-:W-:Y:S01]  /*38e0*/  LEA.HI R115, R106, R115, RZ, 0x2 ;  /* 0x000000736a737211 */ /* 0x000fe200078f10ff */
[----:B------:R-:W-:Y:S01]  /*38f0*/  IMAD R106, R104, 0x28, R21 ;  /* 0x00000028686a7824 */ /* 0x000fe200078e0215 */
[----:B------:R-:W-:Y:S02]  /*3900*/  SHF.R.S32.HI R108, RZ, 0x2, R105 ;  /* 0x00000002ff6c7819 */ /* 0x000fe40000011469 */
[----:B------:R-:W-:Y:S02]  /*3910*/  IADD3 R104, R135, R102, RZ ;  /* 0x0000006687687210 */ /* 0x000fe40007ffe0ff */
[----:B------:R-:W-:Y:S01]  /*3920*/  LEA.HI R111, R111, R110, RZ, 0x2 ;  /* 0x0000006e6f6f7211 */ /* 0x000fe200078f10ff */
[----:B------:R-:W-:Y:S01]  /*3930*/  IMAD R108, R108, 0x28, R21 ;  /* 0x000000286c6c7824 */ /* 0x000fe200078e0215 */
[----:B------:R-:W-:Y:S02]  /*3940*/  LEA.HI R116, R103, R116, RZ, 0x2 ;  /* 0x0000007467747211 */ /* 0x000fe400078f10ff */
[----:B------:R0:W1:Y:S01]  /*3950*/  LDS.64 R102, [R54] ;  /* 0x0000000036667984 */ /* 0x0000620000000a00 */
[----:B------:R-:W-:-:S02]  /*3960*/  SHF.R.S32.HI R110, RZ, 0x2, R107 ;  /* 0x00000002ff6e7819 */ /* 0x000fc4000001146b */
[C---:B------:R-:W-:Y:S01]  /*3970*/  IADD3 R106, R135.reuse, R106, RZ ;  /* 0x0000006a876a7210 */ /* 0x040fe20007ffe0ff */
[----:B------:R-:W2:Y:S01]  /*3980*/  LDS.64 R104, [R104] ;  /* 0x0000000068687984 */ /* 0x000ea20000000a00 */
[----:B------:R-:W-:Y:S01]  /*3990*/  SHF.R.S32.HI R112, RZ, 0x2, R109 ;  /* 0x00000002ff707819 */ /* 0x000fe2000001146d */
[--C-:B------:R-:W-:Y:S01]  /*39a0*/  IMAD R110, R110, 0x28, R21.reuse ;  /* 0x000000286e6e7824 */ /* 0x100fe200078e0215 */
[C---:B------:R-:W-:Y:S02]  /*39b0*/  IADD3 R108, R135.reuse, R108, RZ ;  /* 0x0000006c876c7210 */ /* 0x040fe40007ffe0ff */
[----:B------:R-:W3:Y:S01]  /*39c0*/  LDS.64 R106, [R106] ;  /* 0x000000006a6a7984 */ /* 0x000ee20000000a00 */
[----:B------:R-:W-:Y:S01]  /*39d0*/  IMAD R112, R112, 0x28, R21 ;  /* 0x0000002870707824 */ /* 0x000fe200078e0215 */
[----:B------:R-:W-:Y:S02]  /*39e0*/  IADD3 R110, R135, R110, RZ ;  /* 0x0000006e876e7210 */ /* 0x000fe40007ffe0ff */
[----:B------:R-:W4:Y:S01]  /*39f0*/  LDS.64 R108, [R108] ;  /* 0x000000006c6c7984 */ /* 0x000f220000000a00 */
[----:B0-----:R-:W-:-:S02]  /*3a00*/  SHF.R.S32.HI R54, RZ, 0x2, R111 ;  /* 0x00000002ff367819 */ /* 0x001fc4000001146f */
[----:B------:R-:W-:Y:S01]  /*3a10*/  IADD3 R112, R135, R112, RZ ;  /* 0x0000007087707210 */ /* 0x000fe20007ffe0ff */
[----:B------:R-:W0:Y:S01]  /*3a20*/  LDS.64 R110, [R110] ;  /* 0x000000006e6e7984 */ /* 0x000e220000000a00 */
[----:B------:R-:W-:Y:S01]  /*3a30*/  IADD3 R120, R114, 0x28, RZ ;  /* 0x0000002872787810 */ /* 0x000fe20007ffe0ff */
[----:B------:R-:W-:Y:S01]  /*3a40*/  IMAD R54, R54, 0x28, R21 ;  /* 0x0000002836367824 */ /* 0x000fe200078e0215 */
[C---:B------:R-:W-:Y:S02]  /*3a50*/  IADD3 R139, R114.reuse, 0x30, RZ ;  /* 0x00000030728b7810 */ /* 0x040fe40007ffe0ff */
[----:B------:R-:W-:Y:S01]  /*3a60*/  SHF.R.S32.HI R55, RZ, 0x1f, R120 ;  /* 0x0000001fff377819 */ /* 0x000fe20000011478 */
[----:B------:R-:W5:Y:S01]  /*3a70*/  LDS.64 R112, [R112] ;  /* 0x0000000070707984 */ /* 0x000f620000000a00 */
[----:B------:R-:W-:Y:S02]  /*3a80*/  IADD3 R140, R114, 0x2c, RZ ;  /* 0x0000002c728c7810 */ /* 0x000fe40007ffe0ff */
[----:B------:R-:W-:-:S02]  /*3a90*/  LEA.HI R120, R55, R120, RZ, 0x2 ;  /* 0x0000007837787211 */ /* 0x000fc400078f10ff */
[----:B------:R-:W-:Y:S02]  /*3aa0*/  SHF.R.S32.HI R118, RZ, 0x1f, R139 ;  /* 0x0000001fff767819 */ /* 0x000fe4000001148b */
[----:B------:R-:W-:Y:S02]  /*3ab0*/  SHF.R.S32.HI R55, RZ, 0x1f, R140 ;  /* 0x0000001fff377819 */ /* 0x000fe4000001148c */
[----:B------:R-:W-:Y:S02]  /*3ac0*/  IADD3 R137, R114, 0x34, RZ ;  /* 0x0000003472897810 */ /* 0x000fe40007ffe0ff */
[----:B------:R-:W-:Y:S02]  /*3ad0*/  IADD3 R54, R135, R54, RZ ;  /* 0x0000003687367210 */ /* 0x000fe40007ffe0ff */
[----:B------:R-:W-:Y:S02]  /*3ae0*/  LEA.HI R139, R118, R139, RZ, 0x2 ;  /* 0x0000008b768b7211 */ /* 0x000fe400078f10ff */
[----:B------:R-:W-:-:S02]  /*3af0*/  SHF.R.S32.HI R118, RZ, 0x1f, R137 ;  /* 0x0000001fff767819 */ /* 0x000fc40000011489 */
[----:B------:R-:W-:Y:S02]  /*3b00*/  LEA.HI R140, R55, R140, RZ, 0x2 ;  /* 0x0000008c378c7211 */ /* 0x000fe400078f10ff */
[----:B------:R-:W5:Y:S01]  /*3b10*/  LDS.64 R54, [R54] ;  /* 0x0000000036367984 */ /* 0x000f620000000a00 */
[C---:B------:R-:W-:Y:S02]  /*3b20*/  IADD3 R136, R114.reuse, 0x3c, RZ ;  /* 0x0000003c72887810 */ /* 0x040fe40007ffe0ff */
[----:B------:R-:W-:Y:S02]  /*3b30*/  IADD3 R138, R114, 0x38, RZ ;  /* 0x00000038728a7810 */ /* 0x000fe40007ffe0ff */
[----:B------:R-:W-:Y:S02]  /*3b40*/  LEA.HI R137, R118, R137, RZ, 0x2 ;  /* 0x0000008976897211 */ /* 0x000fe400078f10ff */
[----:B------:R-:W-:Y:S02]  /*3b50*/  IADD3 R118, R114, 0x40, RZ ;  /* 0x0000004072767810 */ /* 0x000fe40007ffe0ff */
[----:B------:R-:W-:-:S02]  /*3b60*/  SHF.R.S32.HI R121, RZ, 0x1f, R136 ;  /* 0x0000001fff797819 */ /* 0x000fc40000011488 */
[----:B------:R-:W-:Y:S02]  /*3b70*/  SHF.R.S32.HI R119, RZ, 0x1f, R138 ;  /* 0x0000001fff777819 */ /* 0x000fe4000001148a */
[----:B------:R-:W-:Y:S02]  /*3b80*/  SHF.R.S32.HI R141, RZ, 0x1f, R118 ;  /* 0x0000001fff8d7819 */ /* 0x000fe40000011476 */
[----:B------:R-:W-:Y:S01]  /*3b90*/  LEA.HI R136, R121, R136, RZ, 0x2 ;  /* 0x0000008879887211 */ /* 0x000fe200078f10ff */
[----:B-1----:R-:W-:Y:S01]  /*3ba0*/  FADD.FTZ R121, RZ, R102 ;  /* 0x00000066ff797221 */ /* 0x002fe20000010000 */
[----:B------:R-:W-:Y:S01]  /*3bb0*/  LEA.HI R138, R119, R138, RZ, 0x2 ;  /* 0x0000008a778a7211 */ /* 0x000fe200078f10ff */
[----:B------:R-:W-:Y:S01]  /*3bc0*/  FADD.FTZ R102, RZ, R103 ;  /* 0x00000067ff667221 */ /* 0x000fe20000010000 */
[----:B------:R-:W-:Y:S01]  /*3bd0*/  LEA.HI R119, R141, R118, RZ, 0x2 ;  /* 0x000000768d777211 */ /* 0x000fe200078f10ff */
[----:B--2---:R-:W-:Y:S01]  /*3be0*/  FADD.FTZ R121, R121, R104 ;  /* 0x0000006879797221 */ /* 0x004fe20000010000 */
[----:B------:R-:W-:Y:S01]  /*3bf0*/  IADD3 R141, R114, 0x48, RZ ;  /* 0x00000048728d7810 */ /* 0x000fe20007ffe0ff */
[----:B------:R-:W-:Y:S01]  /*3c00*/  FADD.FTZ R102, R102, R105 ;  /* 0x0000006966667221 */ /* 0x000fe20000010000 */
[----:B------:R-:W-:Y:S01]  /*3c10*/  IADD3 R142, R114, 0x44, RZ ;  /* 0x00000044728e7810 */ /* 0x000fe20007ffe0ff */
[----:B---3--:R-:W-:Y:S01]  /*3c20*/  FADD.FTZ R121, R121, R106 ;  /* 0x0000006a79797221 */ /* 0x008fe20000010000 */
[----:B------:R-:W-:Y:S01]  /*3c30*/  SHF.R.S32.HI R104, RZ, 0x1f, R141 ;  /* 0x0000001fff687819 */ /* 0x000fe2000001148d */
[----:B------:R-:W-:Y:S01]  /*3c40*/  FADD.FTZ R102, R102, R107 ;  /* 0x0000006b66667221 */ /* 0x000fe20000010000 */
[----:B------:R-:W-:Y:S01]  /*3c50*/  IADD3 R103, R114, 0x4c, RZ ;  /* 0x0000004c72677810 */ /* 0x000fe20007ffe0ff */
[----:B----4-:R-:W-:Y:S01]  /*3c60*/  FADD.FTZ R121, R121, R108 ;  /* 0x0000006c79797221 */ /* 0x010fe20000010000 */
[----:B------:R-:W-:Y:S01]  /*3c70*/  LEA.HI R114, R104, R141, RZ, 0x2 ;  /* 0x0000008d68727211 */ /* 0x000fe200078f10ff */
[----:B------:R-:W-:Y:S01]  /*3c80*/  FADD.FTZ R102, R102, R109 ;  /* 0x0000006d66667221 */ /* 0x000fe20000010000 */
[----:B------:R-:W-:Y:S01]  /*3c90*/  SHF.R.S32.HI R104, RZ, 0x2, R117 ;  /* 0x00000002ff687819 */ /* 0x000fe20000011475 */
[----:B0-----:R-:W-:Y:S01]  /*3ca0*/  FADD.FTZ R121, R121, R110 ;  /* 0x0000006e79797221 */ /* 0x001fe20000010000 */
[----:B------:R-:W-:Y:S01]  /*3cb0*/  SHF.R.S32.HI R106, RZ, 0x1f, R103 ;  /* 0x0000001fff6a7819 */ /* 0x000fe20000011467 */
[----:B------:R-:W-:Y:S01]  /*3cc0*/  FADD.FTZ R102, R102, R111 ;  /* 0x0000006f66667221 */ /* 0x000fe20000010000 */
[----:B------:R-:W-:Y:S01]  /*3cd0*/  SHF.R.S32.HI R143, RZ, 0x1f, R142 ;  /* 0x0000001fff8f7819 */ /* 0x000fe2000001148e */
[----:B------:R-:W-:Y:S01]  /*3ce0*/  IMAD R104, R104, 0x28, R21 ;  /* 0x0000002868687824 */ /* 0x000fe200078e0215 */
[----:B------:R-:W-:Y:S01]  /*3cf0*/  LEA.HI R117, R106, R103, RZ, 0x2 ;  /* 0x000000676a757211 */ /* 0x000fe200078f10ff */
[----:B-----5:R-:W-:Y:S01]  /*3d00*/  FADD.FTZ R141, R121, R112 ;  /* 0x00000070798d7221 */ /* 0x020fe20000010000 */
[----:B------:R-:W-:-:S02]  /*3d10*/  SHF.R.S32.HI R106, RZ, 0x2, R115 ;  /* 0x00000002ff6a7819 */ /* 0x000fc40000011473 */
[----:B------:R-:W-:Y:S01]  /*3d20*/  IADD3 R121, R135, R104, RZ ;  /* 0x0000006887797210 */ /* 0x000fe20007ffe0ff */
[----:B------:R-:W-:Y:S01]  /*3d30*/  FADD.FTZ R141, R141, R54 ;  /* 0x000000368d8d7221 */ /* 0x000fe20000010000 */
[----:B------:R-:W-:Y:S01]  /*3d40*/  SHF.R.S32.HI R116, RZ, 0x2, R116 ;  /* 0x00000002ff747819 */ /* 0x000fe20000011474 */
[----:B------:R-:W-:Y:S01]  /*3d50*/  IMAD R106, R106, 0x28, R21 ;  /* 0x000000286a6a7824 */ /* 0x000fe200078e0215 */
[----:B------:R-:W-:Y:S01]  /*3d60*/  LEA.HI R118, R143, R142, RZ, 0x2 ;  /* 0x0000008e8f767211 */ /* 0x000fe200078f10ff */
[----:B------:R-:W-:Y:S01]  /*3d70*/  FADD.FTZ R142, R102, R113 ;  /* 0x00000071668e7221 */ /* 0x000fe20000010000 */
[----:B------:R-:W-:Y:S01]  /*3d80*/  SHF.R.S32.HI R104, RZ, 0x2, R120 ;  /* 0x00000002ff687819 */ /* 0x000fe20000011478 */
[----:B------:R-:W-:Y:S01]  /*3d90*/  IMAD R116, R116, 0x28, R21 ;  /* 0x0000002874747824 */ /* 0x000fe200078e0215 */
[----:B------:R-:W0:Y:S01]  /*3da0*/  LDS.64 R120, [R121] ;  /* 0x0000000079787984 */ /* 0x000e220000000a00 */
[C---:B------:R-:W-:Y:S01]  /*3db0*/  IADD3 R102, R135.reuse, R106, RZ ;  /* 0x0000006a87667210 */ /* 0x040fe20007ffe0ff */
[----:B------:R-:W-:Y:S01]  /*3dc0*/  FADD.FTZ R142, R142, R55 ;  /* 0x000000378e8e7221 */ /* 0x000fe20000010000 */
[----:B------:R-:W-:Y:S01]  /*3dd0*/  SHF.R.S32.HI R140, RZ, 0x2, R140 ;  /* 0x00000002ff8c7819 */ /* 0x000fe2000001148c */
[----:B------:R-:W-:Y:S01]  /*3de0*/  IMAD R54, R104, 0x28, R21 ;  /* 0x0000002868367824 */ /* 0x000fe200078e0215 */
[----:B------:R-:W-:-:S02]  /*3df0*/  IADD3 R104, R135, R116, RZ ;  /* 0x0000007487687210 */ /* 0x000fc40007ffe0ff */
[----:B------:R-:W1:Y:S01]  /*3e00*/  LDS.64 R102, [R102] ;  /* 0x0000000066667984 */ /* 0x000e620000000a00 */
[----:B------:R-:W-:Y:S01]  /*3e10*/  SHF.R.S32.HI R106, RZ, 0x2, R139 ;  /* 0x00000002ff6a7819 */ /* 0x000fe2000001148b */
[----:B------:R-:W-:Y:S01]  /*3e20*/  IMAD R140, R140, 0x28, R21 ;  /* 0x000000288c8c7824 */ /* 0x000fe200078e0215 */
[C---:B------:R-:W-:Y:S01]  /*3e30*/  IADD3 R54, R135.reuse, R54, RZ ;  /* 0x0000003687367210 */ /* 0x040fe20007ffe0ff */
[----:B------:R-:W2:Y:S01]  /*3e40*/  LDS.64 R104, [R104] ;  /* 0x0000000068687984 */ /* 0x000ea20000000a00 */
[----:B------:R-:W-:Y:S01]  /*3e50*/  SHF.R.S32.HI R112, RZ, 0x2, R137 ;  /* 0x00000002ff707819 */ /* 0x000fe20000011489 */
[--C-:B------:R-:W-:Y:S01]  /*3e60*/  IMAD R110, R106, 0x28, R21.reuse ;  /* 0x000000286a6e7824 */ /* 0x100fe200078e0215 */
[C---:B------:R-:W-:Y:S01]  /*3e70*/  IADD3 R108, R135.reuse, R140, RZ ;  /* 0x0000008c876c7210 */ /* 0x040fe20007ffe0ff */
[----:B------:R3:W4:Y:S01]  /*3e80*/  LDS.64 R106, [R54] ;  /* 0x00000000366a7984 */ /* 0x0007220000000a00 */
[----:B------:R-:W-:Y:S01]  /*3e90*/  SHF.R.S32.HI R138, RZ, 0x2, R138 ;  /* 0x00000002ff8a7819 */ /* 0x000fe2000001148a */
[----:B------:R-:W-:Y:S01]  /*3ea0*/  IMAD R112, R112, 0x28, R21 ;  /* 0x0000002870707824 */ /* 0x000fe200078e0215 */
[----:B------:R-:W-:-:S02]  /*3eb0*/  IADD3 R110, R135, R110, RZ ;  /* 0x0000006e876e7210 */ /* 0x000fc40007ffe0ff */
[----:B------:R-:W-:Y:S01]  /*3ec0*/  SHF.R.S32.HI R136, RZ, 0x2, R136 ;  /* 0x00000002ff887819 */ /* 0x000fe20000011488 */
[----:B------:R-:W5:Y:S01]  /*3ed0*/  LDS.64 R108, [R108] ;  /* 0x000000006c6c7984 */ /* 0x000f620000000a00 */
[----:B------:R-:W-:Y:S01]  /*3ee0*/  IMAD R138, R138, 0x28, R21 ;  /* 0x000000288a8a7824 */ /* 0x000fe200078e0215 */
[C---:B------:R-:W-:Y:S02]  /*3ef0*/  IADD3 R112, R135.reuse, R112, RZ ;  /* 0x0000007087707210 */ /* 0x040fe40007ffe0ff */
[----:B------:R-:W-:Y:S01]  /*3f00*/  SHF.R.S32.HI R116, RZ, 0x2, R119 ;  /* 0x00000002ff747819 */ /* 0x000fe20000011477 */
[----:B------:R-:W5:Y:S01]  /*3f10*/  LDS.64 R110, [R110] ;  /* 0x000000006e6e7984 */ /* 0x000f620000000a00 */
[--C-:B------:R-:W-:Y:S01]  /*3f20*/  IMAD R136, R136, 0x28, R21.reuse ;  /* 0x0000002888887824 */ /* 0x100fe200078e0215 */
[C---:B------:R-:W-:Y:S02]  /*3f30*/  IADD3 R115, R135.reuse, R138, RZ ;  /* 0x0000008a87737210 */ /* 0x040fe40007ffe0ff */
[----:B------:R-:W-:Y:S01]  /*3f40*/  SHF.R.S32.HI R118, RZ, 0x2, R118 ;  /* 0x00000002ff767819 */ /* 0x000fe20000011476 */
[----:B------:R-:W5:Y:S01]  /*3f50*/  LDS.64 R112, [R112] ;  /* 0x0000000070707984 */ /* 0x000f620000000a00 */
[----:B---3--:R-:W-:Y:S01]  /*3f60*/  IMAD R54, R116, 0x28, R21 ;  /* 0x0000002874367824 */ /* 0x008fe200078e0215 */
[----:B------:R-:W-:-:S02]  /*3f70*/  IADD3 R116, R135, R136, RZ ;  /* 0x0000008887747210 */ /* 0x000fc40007ffe0ff */
[----:B------:R-:W-:Y:S01]  /*3f80*/  SHF.R.S32.HI R138, RZ, 0x2, R114 ;  /* 0x00000002ff8a7819 */ /* 0x000fe20000011472 */
[----:B------:R-:W-:Y:S01]  /*3f90*/  IMAD R136, R118, 0x28, R21 ;  /* 0x0000002876887824 */ /* 0x000fe200078e0215 */
[----:B------:R-:W3:Y:S01]  /*3fa0*/  LDS.64 R114, [R115] ;  /* 0x0000000073727984 */ /* 0x000ee20000000a00 */
[C---:B------:R-:W-:Y:S02]  /*3fb0*/  IADD3 R118, R135.reuse, R54, RZ ;  /* 0x0000003687767210 */ /* 0x040fe40007ffe0ff */
[----:B------:R-:W-:Y:S01]  /*3fc0*/  SHF.R.S32.HI R140, RZ, 0x2, R117 ;  /* 0x00000002ff8c7819 */ /* 0x000fe20000011475 */
[--C-:B------:R-:W-:Y:S01]  /*3fd0*/  IMAD R138, R138, 0x28, R21.reuse ;  /* 0x000000288a8a7824 */ /* 0x100fe200078e0215 */
[----:B------:R-:W3:Y:S01]  /*3fe0*/  LDS.64 R116, [R116] ;  /* 0x0000000074747984 */ /* 0x000ee20000000a00 */
[----:B------:R-:W-:Y:S01]  /*3ff0*/  IADD3 R54, R135, R136, RZ ;  /* 0x0000008887367210 */ /* 0x000fe20007ffe0ff */
[----:B0-----:R-:W-:Y:S01]  /*4000*/  FADD.FTZ R141, R141, R120 ;  /* 0x000000788d8d7221 */ /* 0x001fe20000010000 */
[----:B------:R-:W-:Y:S01]  /*4010*/  IMAD R140, R140, 0x28, R21 ;  /* 0x000000288c8c7824 */ /* 0x000fe200078e0215 */
[----:B------:R-:W0:Y:S01]  /*4020*/  LDS.64 R118, [R118] ;  /* 0x0000000076767984 */ /* 0x000e220000000a00 */
[----:B------:R-:W-:Y:S01]  /*4030*/  IADD3 R120, R135, R138, RZ ;  /* 0x0000008a87787210 */ /* 0x000fe20007ffe0ff */
[----:B------:R-:W-:Y:S01]  /*4040*/  FADD.FTZ R142, R142, R121 ;  /* 0x000000798e8e7221 */ /* 0x000fe20000010000 */
[----:B-1----:R-:W-:Y:S01]  /*4050*/  FADD.FTZ R141, R141, R102 ;  /* 0x000000668d8d7221 */ /* 0x002fe20000010000 */
[----:B------:R-:W1:Y:S01]  /*4060*/  LDS.64 R54, [R54] ;  /* 0x0000000036367984 */ /* 0x000e620000000a00 */
[----:B------:R-:W-:Y:S01]  /*4070*/  IADD3 R140, R135, R140, RZ ;  /* 0x0000008c878c7210 */ /* 0x000fe20007ffe0ff */
[----:B------:R-:W-:Y:S01]  /*4080*/  FADD.FTZ R142, R142, R103 ;  /* 0x000000678e8e7221 */ /* 0x000fe20000010000 */
[----:B--2---:R-:W-:Y:S01]  /*4090*/  FADD.FTZ R141, R141, R104 ;  /* 0x000000688d8d7221 */ /* 0x004fe20000010000 */
[----:B------:R-:W2:Y:S02]  /*40a0*/  LDS.64 R120, [R120] ;  /* 0x0000000078787984 */ /* 0x000ea40000000a00 */
[----:B------:R-:W-:Y:S01]  /*40b0*/  FADD.FTZ R142, R142, R105 ;  /* 0x000000698e8e7221 */ /* 0x000fe20000010000 */
[----:B----4-:R-:W-:Y:S01]  /*40c0*/  FADD.FTZ R141, R141, R106 ;  /* 0x0000006a8d8d7221 */ /* 0x010fe20000010000 */
[----:B------:R-:W4:Y:S02]  /*40d0*/  LDS.64 R102, [R140] ;  /* 0x000000008c667984 */ /* 0x000f240000000a00 */
[----:B------:R-:W-:Y:S01]  /*40e0*/  FADD.FTZ R142, R142, R107 ;  /* 0x0000006b8e8e7221 */ /* 0x000fe20000010000 */
[----:B-----5:R-:W-:-:S03]  /*40f0*/  FADD.FTZ R141, R141, R108 ;  /* 0x0000006c8d8d7221 */ /* 0x020fc60000010000 */
[----:B------:R-:W-:Y:S01]  /*4100*/  FADD.FTZ R142, R142, R109 ;  /* 0x0000006d8e8e7221 */ /* 0x000fe20000010000 */
[----:B------:R-:W-:-:S03]  /*4110*/  FADD.FTZ R141, R141, R110 ;  /* 0x0000006e8d8d7221 */ /* 0x000fc60000010000 */
[----:B------:R-:W-:Y:S01]  /*4120*/  FADD.FTZ R142, R142, R111 ;  /* 0x0000006f8e8e7221 */ /* 0x000fe20000010000 */
[----:B------:R-:W-:-:S03]  /*4130*/  FADD.FTZ R141, R141, R112 ;  /* 0x000000708d8d7221 */ /* 0x000fc60000010000 */
[----:B------:R-:W-:Y:S01]  /*4140*/  FADD.FTZ R142, R142, R113 ;  /* 0x000000718e8e7221 */ /* 0x000fe20000010000 */
[----:B---3--:R-:W-:-:S03]  /*4150*/  FADD.FTZ R141, R141, R114 ;  /* 0x000000728d8d7221 */ /* 0x008fc60000010000 */
[----:B------:R-:W-:Y:S01]  /*4160*/  FADD.FTZ R142, R142, R115 ;  /* 0x000000738e8e7221 */ /* 0x000fe20000010000 */
[----:B------:R-:W-:-:S03]  /*4170*/  FADD.FTZ R141, R141, R116 ;  /* 0x000000748d8d7221 */ /* 0x000fc60000010000 */
[----:B------:R-:W-:Y:S01]  /*4180*/  FADD.FTZ R142, R142, R117 ;  /* 0x000000758e8e7221 */ /* 0x000fe20000010000 */
[----:B0-----:R-:W-:-:S03]  /*4190*/  FADD.FTZ R141, R141, R118 ;  /* 0x000000768d8d7221 */ /* 0x001fc60000010000 */
[----:B------:R-:W-:Y:S01]  /*41a0*/  FADD.FTZ R142, R142, R119 ;  /* 0x000000778e8e7221 */ /* 0x000fe20000010000 */
[----:B-1----:R-:W-:-:S03]  /*41b0*/  FADD.FTZ R141, R141, R54 ;  /* 0x000000368d8d7221 */ /* 0x002fc60000010000 */
[----:B------:R-:W-:Y:S01]  /*41c0*/  FADD.FTZ R142, R142, R55 ;  /* 0x000000378e8e7221 */ /* 0x000fe20000010000 */
[----:B--2---:R-:W-:-:S03]  /*41d0*/  FADD.FTZ R141, R141, R120 ;  /* 0x000000788d8d7221 */ /* 0x004fc60000010000 */
[----:B------:R-:W-:Y:S01]  /*41e0*/  FADD.FTZ R142, R142, R121 ;  /* 0x000000798e8e7221 */ /* 0x000fe20000010000 */
[----:B----4-:R-:W-:-:S03]  /*41f0*/  FADD.FTZ R110, R141, R102 ;  /* 0x000000668d6e7221 */ /* 0x010fc60000010000 */
[----:B------:R-:W-:-:S07]  /*4200*/  FADD.FTZ R112, R142, R103 ;  /* 0x000000678e707221 */ /* 0x000fce0000010000 */
.L_x_681:
[----:B------:R-:W-:Y:S05]  /*4210*/  BSYNC B0 ;  /* 0x0000000000007941 */ /* 0x000fea0003800000 */
.L_x_680:
[----:B------:R-:W1:Y:S01]  /*4220*/  SHFL.BFLY PT, R55, R110, 0x2, 0x1f ;  /* 0x0c401f006e377f89 */ /* 0x000e6200000e0000 */
[----:B------:R-:W-:Y:S01]  /*4230*/  LOP3.LUT P1, RZ, R23, 0xfffffff3, RZ, 0xc0, !PT ;  /* 0xfffffff317ff7812 */ /* 0x000fe2000782c0ff */
[----:B------:R-:W-:Y:S01]  /*4240*/  BSSY B0, `(.L_x_682) ;  /* 0x0000015000007945 */ /* 0x000fe20003800000 */
[----:B------:R-:W-:Y:S01]  /*4250*/  PRMT R102, R67, 0x7632, R102 ;  /* 0x0000763243667816 */ /* 0x000fe20000000066 */
[----:B------:R-:W2:Y:S01]  /*4260*/  SHFL.BFLY PT, R103, R112, 0x2, 0x1f ;  /* 0x0c401f0070677f89 */ /* 0x000ea200000e0000 */
[----:B-1----:R-:W-:Y:S01]  /*4270*/  FADD.FTZ R104, R55, R110 ;  /* 0x0000006e37687221 */ /* 0x002fe20000010000 */
[----:B--2---:R-:W-:-:S04]  /*4280*/  FADD.FTZ R105, R103, R112 ;  /* 0x0000007067697221 */ /* 0x004fc80000010000 */
[----:B------:R-:W1:Y:S01]  /*4290*/  SHFL.BFLY PT, R55, R104, 0x1, 0x1f ;  /* 0x0c201f0068377f89 */ /* 0x000e6200000e0000 */
[----:B------:R-:W-:-:S03]  /*42a0*/  PRMT R103, R66, 0x7632, R103 ;  /* 0x0000763242677816 */ /* 0x000fc60000000067 */
[----:B0-----:R-:W0:Y:S01]  /*42b0*/  SHFL.BFLY PT, R106, R105, 0x1, 0x1f ;  /* 0x0c201f00696a7f89 */ /* 0x001e2200000e0000 */
[----:B-1----:R-:W-:Y:S01]  /*42c0*/  FADD.FTZ R54, R104, R55 ;  /* 0x0000003768367221 */ /* 0x002fe20000010000 */
[----:B0-----:R-:W-:Y:S01]  /*42d0*/  FADD.FTZ R55, R105, R106 ;  /* 0x0000006a69377221 */ /* 0x001fe20000010000 */
[----:B------:R-:W-:Y:S06]  /*42e0*/  @P1 BRA `(.L_x_683) ;  /* 0x0000000000281947 */ /* 0x000fec0003800000 */
[----:B------:R-:W0:Y:S01]  /*42f0*/  LDC R105, c[0x0][0x10] ;  /* 0x00000400ff697b82 */ /* 0x000e220000000800 */
[----:B------:R-:W-:-:S04]  /*4300*/  SHF.R.U32.HI R104, RZ, 0x2, R23 ;  /* 0x00000002ff687819 */ /* 0x000fc80000011617 */
[----:B------:R-:W-:-:S03]  /*4310*/  SHF.L.U32 R106, R104, 0x5, RZ ;  /* 0x00000005686a7819 */ /* 0x000fc600000006ff */
[----:B------:R-:W1:Y:S01]  /*4320*/  LDC.64 R66, c[0x0][0x260] ;  /* 0x00009800ff427b82 */ /* 0x000e620000000a00 */
[----:B0-----:R-:W-:Y:S01]  /*4330*/  IMAD R104, R105, UR4, R26 ;  /* 0x0000000469687c24 */ /* 0x001fe2000f8e021a */
[----:B------:R-:W-:-:S04]  /*4340*/  LOP3.LUT R105, R106, 0xffffffe0, R25, 0xe2, !PT ;  /* 0xffffffe06a697812 */ /* 0x000fc800078ee219 */
[----:B------:R-:W-:-:S04]  /*4350*/  LEA R104, R104, R105, 0x7 ;  /* 0x0000006968687211 */ /* 0x000fc800078e38ff */
[----:B------:R-:W-:-:S05]  /*4360*/  SHF.L.U32 R105, R104, 0x1, RZ ;  /* 0x0000000168697819 */ /* 0x000fca00000006ff */
[----:B-1----:R-:W-:-:S05]  /*4370*/  IMAD.WIDE.U32 R66, R105, 0x4, R66 ;  /* 0x0000000469427825 */ /* 0x002fca00078e0042 */
[----:B------:R0:W-:Y:S02]  /*4380*/  STG.E.64 desc[UR8][R66.64], R54 ;  /* 0x0000003642007986 */ /* 0x0001e4000c101b08 */
.L_x_683:
[----:B------:R-:W-:Y:S05]  /*4390*/  BSYNC B0 ;  /* 0x0000000000007941 */ /* 0x000fea0003800000 */
.L_x_682:
[----:B------:R-:W-:Y:S02]  /*43a0*/  ISETP.GE.U32.AND P1, PT, R133, UR10, PT ;  /* 0x0000000a85007c0c */ /* 0x000fe4000bf26070 */
[----:B------:R-:W-:Y:S02]  /*43b0*/  PRMT R88, R84, 0x7632, R88 ;  /* 0x0000763254587816 */ /* 0x000fe40000000058 */
        /* <DEDUP_REMOVED lines=16> */
[----:B0-----:R-:W-:Y:S02]  /*44c0*/  PRMT R66, R80, 0x7632, R66 ;  /* 0x0000763250427816 */ /* 0x001fe40000000042 */
        /* <DEDUP_REMOVED lines=22> */
[----:B------:R-:W-:Y:S02]  /*4630*/  ISETP.NE.AND P1, PT, R25, RZ, PT ;  /* 0x000000ff1900720c */ /* 0x000fe40003f25270 */
[----:B------:R-:W-:-:S04]  /*4640*/  MOV R69, 0x7fffffe1 ;  /* 0x7fffffe100457802 */ /* 0x000fc80000000f00 */
[----:B------:R-:W-:Y:S01]  /*4650*/  SEL R69, R69, 0x1, !P1 ;  /* 0x0000000145457807 */ /* 0x000fe20004800000 */
[----:B0-----:R-:W-:Y:S01]  /*4660*/  IMAD.WIDE.U32 R54, R26, 0x4, R54 ;  /* 0x000000041a367825 */ /* 0x001fe200078e0036 */
[----:B------:R-:W-:Y:S06]  /*4670*/  MEMBAR.ALL.GPU ;  /* 0x0000000000007992 */ /* 0x000fec000000a000 */
[----:B------:R-:W-:-:S00]  /*4680*/  ERRBAR ;  /* 0x00000000000079ab */ /* 0x000fc00000000000 */
[----:B------:R-:W-:Y:S06]  /*4690*/  CGAERRBAR ;  /* 0x00000000000075ab */ /* 0x000fec0000000000 */
[----:B------:R0:W5:Y:S02]  /*46a0*/  ATOM.E.ADD.STRONG.GPU PT, R69, desc[UR8][R54.64], R69 ;  /* 0x000000453645798a */ /* 0x00016400081ee1c8 */
.L_x_686:
[----:B------:R-:W2:Y:S04]  /*46b0*/  LD.E.STRONG.GPU R80, desc[UR8][R54.64] ;  /* 0x0000000836507980 */ /* 0x000ea8000c10f900 */
[----:B--2---:R-:W-:Y:S01]  /*46c0*/  CCTL.IVALL ;  /* 0x00000000ff00798f */ /* 0x004fe20002000000 */
[----:B------:R-:W-:Y:S05]  /*46d0*/  YIELD ;  /* 0x0000000000007946 */ /* 0x000fea0003800000 */
[----:B-----5:R-:W-:-:S04]  /*46e0*/  LOP3.LUT R80, R80, R69, RZ, 0x3c, !PT ;  /* 0x0000004550507212 */ /* 0x020fc800078e3cff */
[----:B------:R-:W-:-:S13]  /*46f0*/  ISETP.GT.AND P1, PT, R80, -0x1, PT ;  /* 0xffffffff5000780c */ /* 0x000fda0003f24270 */
[----:B------:R-:W-:Y:S05]  /*4700*/  @P1 BRA `(.L_x_686) ;  /* 0xfffffffc00e81947 */ /* 0x000fea000383ffff */
.L_x_685:
[----:B------:R-:W-:Y:S05]  /*4710*/  WARPSYNC.ALL ;  /* 0x0000000000007948 */ /* 0x000fea0003800000 */
[----:B------:R-:W-:Y:S06]  /*4720*/  BAR.SYNC.DEFER_BLOCKING 0x0 ;  /* 0x0000000000007b1d */ /* 0x000fec0000010000 */
[----:B------:R-:W-:Y:S05]  /*4730*/  BRA `(.L_x_687) ;  /* 0x0000000000607947 */ /* 0x000fea0003800000 */
.L_x_684:
        /* <DEDUP_REMOVED lines=16> */
.L_x_689:
[----:B------:R-:W2:Y:S04]  /*4840*/  LD.E.STRONG.GPU R80, desc[UR8][R54.64] ;  /* 0x0000000836507980 */ /* 0x000ea8000c10f900 */
[----:B--2---:R-:W-:Y:S01]  /*4850*/  CCTL.IVALL ;  /* 0x00000000ff00798f */ /* 0x004fe20002000000 */
[----:B------:R-:W-:Y:S05]  /*4860*/  YIELD ;  /* 0x0000000000007946 */ /* 0x000fea0003800000 */
[----:B-----5:R-:W-:-:S04]  /*4870*/  LOP3.LUT R80, R80, R69, RZ, 0x3c, !PT ;  /* 0x0000004550507212 */ /* 0x020fc800078e3cff */
[----:B------:R-:W-:-:S13]  /*4880*/  ISETP.GT.AND P1, PT, R80, -0x1, PT ;  /* 0xffffffff5000780c */ /* 0x000fda0003f24270 */
[----:B------:R-:W-:Y:S05]  /*4890*/  @P1 BRA `(.L_x_689) ;  /* 0xfffffffc00e81947 */ /* 0x000fea000383ffff */
.L_x_688:
[----:B------:R-:W-:Y:S05]  /*48a0*/  WARPSYNC.ALL ;  /* 0x0000000000007948 */ /* 0x000fea0003800000 */
[----:B------:R-:W-:Y:S06]  /*48b0*/  BAR.SYNC.DEFER_BLOCKING 0x0 ;  /* 0x0000000000007b1d */ /* 0x000fec0000010000 */
.L_x_687:
[----:B------:R-:W-:Y:S01]  /*48c0*/  ISETP.GT.U32.AND P1, PT, R23, 0x7f, PT ;  /* 0x0000007f1700780c */ /* 0x000fe20003f24070 */
[----:B------:R-:W-:Y:S01]  /*48d0*/  HFMA2.MMA R144, -RZ, RZ, 0, 0 ;  /* 0x00000000ff907435 */ /* 0x000fe200000001ff */
[----:B------:R-:W-:Y:S02]  /*48e0*/  MOV R143, RZ ;  /* 0x000000ff008f7202 */ /* 0x000fe40000000f00 */
[----:B------:R-:W-:Y:S02]  /*48f0*/  SHF.L.U32 R89, R66, 0x10, RZ ;  /* 0x0000001042597819 */ /* 0x000fe400000006ff */
[----:B------:R-:W-:Y:S02]  /*4900*/  SHF.L.U32 R75, R71, 0x10, RZ ;  /* 0x00000010474b7819 */ /* 0x000fe400000006ff */
[----:B------:R-:W-:Y:S02]  /*4910*/  SHF.L.U32 R67, R67, 0x10, RZ ;  /* 0x0000001043437819 */ /* 0x000fe400000006ff */
[----:B------:R-:W-:-:S02]  /*4920*/  SHF.L.U32 R73, R73, 0x10, RZ ;  /* 0x0000001049497819 */ /* 0x000fc400000006ff */
[----:B------:R-:W-:Y:S01]  /*4930*/  SHF.L.U32 R105, R105, 0x10, RZ ;  /* 0x0000001069697819 */ /* 0x000fe200000006ff */
[----:B------:R-:W1:Y:S01]  /*4940*/  @!P1 LDC R69, c[0x0][0x10] ;  /* 0x00000400ff459b82 */ /* 0x000e620000000800 */
[C---:B------:R-:W-:Y:S02]  /*4950*/  @!P1 LOP3.LUT R80, R23.reuse, 0x7fffffe0, RZ, 0xc0, !PT ;  /* 0x7fffffe017509812 */ /* 0x040fe400078ec0ff */
[----:B------:R-:W-:Y:S02]  /*4960*/  SHF.L.U32 R81, R70, 0x10, RZ ;  /* 0x0000001046517819 */ /* 0x000fe400000006ff */
[----:B------:R-:W-:Y:S02]  /*4970*/  SHF.L.U32 R114, R114, 0x10, RZ ;  /* 0x0000001072727819 */ /* 0x000fe400000006ff */
[----:B------:R-:W-:Y:S01]  /*4980*/  SHF.L.U32 R93, R92, 0x10, RZ ;  /* 0x000000105c5d7819 */ /* 0x000fe200000006ff */
[----:B0-----:R-:W0:Y:S01]  /*4990*/  @!P1 LDC.64 R54, c[0x0][0x260] ;  /* 0x00009800ff369b82 */ /* 0x001e220000000a00 */
[----:B------:R-:W-:-:S02]  /*49a0*/  @!P1 LOP3.LUT R84, R23, 0x1f, RZ, 0xc0, !PT ;  /* 0x0000001f17549812 */ /* 0x000fc400078ec0ff */
[----:B------:R-:W-:Y:S02]  /*49b0*/  SHF.L.U32 R138, R138, 0x10, RZ ;  /* 0x000000108a8a7819 */ /* 0x000fe400000006ff */
[----:B------:R-:W-:Y:S02]  /*49c0*/  SHF.L.U32 R107, R106, 0x10, RZ ;  /* 0x000000106a6b7819 */ /* 0x000fe400000006ff */
[----:B------:R-:W-:Y:S02]  /*49d0*/  SHF.L.U32 R109, R108, 0x10, RZ ;  /* 0x000000106c6d7819 */ /* 0x000fe400000006ff */
[----:B------:R-:W-:Y:S02]  /*49e0*/  SHF.L.U32 R111, R111, 0x10, RZ ;  /* 0x000000106f6f7819 */ /* 0x000fe400000006ff */
[----:B------:R-:W-:Y:S01]  /*49f0*/  SHF.L.U32 R139, R110, 0x10, RZ ;  /* 0x000000106e8b7819 */ /* 0x000fe200000006ff */
[----:B------:R-:W2:Y:S01]  /*4a00*/  S2UR UR7, SR_CgaCtaId ;  /* 0x00000000000779c3 */ /* 0x000ea20000008800 */
[----:B------:R-:W-:Y:S01]  /*4a10*/  UMOV UR5, 0x400 ;  /* 0x0000040000057882 */ /* 0x000fe20000000000 */
[----:B------:R-:W-:Y:S01]  /*4a20*/  SHF.L.U32 R100, R100, 0x10, RZ ;  /* 0x0000001064647819 */ /* 0x000fe200000006ff */
[----:B------:R-:W-:Y:S01]  /*4a30*/  ULDC.64 UR12, c[0x0][0x210] ;  /* 0x00008400000c7ab9 */ /* 0x000fe20000000a00 */
[----:B-1----:R-:W-:-:S05]  /*4a40*/  @!P1 IMAD R69, R69, UR4, R26 ;  /* 0x0000000445459c24 */ /* 0x002fca000f8e021a */
[----:B------:R-:W-:-:S04]  /*4a50*/  @!P1 LEA R69, R69, R80, 0x7 ;  /* 0x0000005045459211 */ /* 0x000fc800078e38ff */
[----:B------:R-:W-:-:S04]  /*4a60*/  @!P1 IADD3 R69, R69, R84, RZ ;  /* 0x0000005445459210 */ /* 0x000fc80007ffe0ff */
[----:B------:R-:W-:-:S05]  /*4a70*/  @!P1 SHF.L.U32 R69, R69, 0x1, RZ ;  /* 0x0000000145459819 */ /* 0x000fca00000006ff */
[----:B0-----:R-:W-:-:S06]  /*4a80*/  @!P1 IMAD.WIDE.U32 R54, R69, 0x4, R54 ;  /* 0x0000000445369825 */ /* 0x001fcc00078e0036 */
[----:B------:R-:W3:Y:S01]  /*4a90*/  @!P1 LDG.E.64 R54, desc[UR8][R54.64] ;  /* 0x0000000836369981 */ /* 0x000ee2000c1e1b00 */
[----:B------:R-:W-:Y:S01]  /*4aa0*/  SHF.L.U32 R69, R68, 0x10, RZ ;  /* 0x0000001044457819 */ /* 0x000fe200000006ff */
[----:B------:R-:W-:Y:S01]  /*4ab0*/  FADD.FTZ R86, -R64, R89 ;  /* 0x0000005940567221 */ /* 0x000fe20000010100 */
[----:B------:R-:W-:Y:S01]  /*4ac0*/  SHF.L.U32 R71, R102, 0x10, RZ ;  /* 0x0000001066477819 */ /* 0x000fe200000006ff */
[C---:B------:R-:W-:Y:S01]  /*4ad0*/  FADD.FTZ R84, -R64.reuse, R75 ;  /* 0x0000004b40547221 */ /* 0x040fe20000010100 */
[----:B------:R-:W-:Y:S01]  /*4ae0*/  FADD.FTZ R102, -R64, R67 ;  /* 0x0000004340667221 */ /* 0x000fe20000010100 */
[----:B------:R-:W-:Y:S01]  /*4af0*/  SHF.L.U32 R89, R88, 0x10, RZ ;  /* 0x0000001058597819 */ /* 0x000fe200000006ff */
[----:B------:R-:W-:Y:S01]  /*4b00*/  FADD.FTZ R68, -R64, R69 ;  /* 0x0000004540447221 */ /* 0x000fe20000010100 */
[----:B------:R-:W-:Y:S01]  /*4b10*/  SHF.L.U32 R75, R72, 0x10, RZ ;  /* 0x00000010484b7819 */ /* 0x000fe200000006ff */
[----:B------:R-:W-:Y:S01]  /*4b20*/  FMUL.FTZ R88, R131, R102 ;  /* 0x0000006683587220 */ /* 0x000fe20000410000 */
[----:B------:R-:W-:Y:S01]  /*4b30*/  SHF.L.U32 R69, R103, 0x10, RZ ;  /* 0x0000001067457819 */ /* 0x000fe200000006ff */
[C---:B------:R-:W-:Y:S01]  /*4b40*/  FMUL.FTZ R68, R131.reuse, R68 ;  /* 0x0000004483447220 */ /* 0x040fe20000410000 */
[C---:B------:R-:W-:Y:S01]  /*4b50*/  FADD.FTZ R102, -R64.reuse, R89 ;  /* 0x0000005940667221 */ /* 0x040fe20000010100 */
[C---:B------:R-:W-:Y:S01]  /*4b60*/  FADD.FTZ R80, -R64.reuse, R75 ;  /* 0x0000004b40507221 */ /* 0x040fe20000010100 */
[C---:B------:R-:W-:Y:S01]  /*4b70*/  FMUL.FTZ R84, R131.reuse, R84 ;  /* 0x0000005483547220 */ /* 0x040fe20000410000 */
[----:B------:R-:W-:Y:S01]  /*4b80*/  FADD.FTZ R72, -R64, R73 ;  /* 0x0000004940487221 */ /* 0x000fe20000010100 */
[----:B------:R-:W-:Y:S01]  /*4b90*/  SHF.L.U32 R75, R74, 0x10, RZ ;  /* 0x000000104a4b7819 */ /* 0x000fe200000006ff */
[C---:B------:R-:W-:Y:S01]  /*4ba0*/  FADD.FTZ R112, -R64.reuse, R105 ;  /* 0x0000006940707221 */ /* 0x040fe20000010100 */
[----:B------:R-:W-:Y:S01]  /*4bb0*/  FADD.FTZ R70, -R64, R81 ;  /* 0x0000005140467221 */ /* 0x000fe20000010100 */
[----:B------:R-:W-:Y:S01]  /*4bc0*/  SHF.L.U32 R105, R104, 0x10, RZ ;  /* 0x0000001068697819 */ /* 0x000fe200000006ff */
[----:B------:R-:W-:Y:S01]  /*4bd0*/  FFMA.FTZ R85, R68, R69, R114 ;  /* 0x0000004544557223 */ /* 0x000fe20000010072 */
[C---:B------:R-:W-:Y:S01]  /*4be0*/  FMUL.FTZ R92, R131.reuse, R102 ;  /* 0x00000066835c7220 */ /* 0x040fe20000410000 */
[C---:B------:R-:W-:Y:S01]  /*4bf0*/  FMUL.FTZ R80, R131.reuse, R80 ;  /* 0x0000005083507220 */ /* 0x040fe20000410000 */
[----:B------:R-:W-:Y:S01]  /*4c00*/  FADD.FTZ R102, -R64, R93 ;  /* 0x0000005d40667221 */ /* 0x000fe20000010100 */
[----:B------:R-:W-:Y:S01]  /*4c10*/  FFMA.FTZ R87, R84, R71, R138 ;  /* 0x0000004754577223 */ /* 0x000fe2000001008a */
[C---:B------:R-:W-:Y:S01]  /*4c20*/  FMUL.FTZ R74, R131.reuse, R72 ;  /* 0x00000048834a7220 */ /* 0x040fe20000410000 */
[C---:B------:R-:W-:Y:S01]  /*4c30*/  FADD.FTZ R72, -R64.reuse, R75 ;  /* 0x0000004b40487221 */ /* 0x040fe20000010100 */
[C---:B------:R-:W-:Y:S01]  /*4c40*/  FMUL.FTZ R70, R131.reuse, R70 ;  /* 0x0000004683467220 */ /* 0x040fe20000410000 */
[----:B------:R-:W-:Y:S01]  /*4c50*/  FMUL.FTZ R104, R131, R112 ;  /* 0x0000007083687220 */ /* 0x000fe20000410000 */
[----:B------:R-:W-:Y:S01]  /*4c60*/  FMUL.FTZ R113, R85, -1.4426950216293334961 ;  /* 0xbfb8aa3b55717820 */ /* 0x000fe20000410000 */
[C---:B------:R-:W-:Y:S01]  /*4c70*/  FADD.FTZ R112, -R64.reuse, R105 ;  /* 0x0000006940707221 */ /* 0x040fe20000010100 */
[----:B------:R-:W-:Y:S01]  /*4c80*/  FFMA.FTZ R73, R69, R80, R114 ;  /* 0x0000005045497223 */ /* 0x000fe20000010072 */
[----:B------:R-:W-:Y:S01]  /*4c90*/  FMUL.FTZ R102, R131, R102 ;  /* 0x0000006683667220 */ /* 0x000fe20000410000 */
[----:B------:R-:W-:Y:S01]  /*4ca0*/  FMUL.FTZ R121, R87, -1.4426950216293334961 ;  /* 0xbfb8aa3b57797820 */ /* 0x000fe20000410000 */
[--C-:B------:R-:W-:Y:S01]  /*4cb0*/  FFMA.FTZ R75, R71, R74, R138.reuse ;  /* 0x0000004a474b7223 */ /* 0x100fe2000001008a */
[----:B------:R-:W-:Y:S01]  /*4cc0*/  FMUL.FTZ R72, R131, R72 ;  /* 0x0000004883487220 */ /* 0x000fe20000410000 */
[C-C-:B------:R-:W-:Y:S01]  /*4cd0*/  FFMA.FTZ R66, R71.reuse, R70, R138.reuse ;  /* 0x0000004647427223 */ /* 0x140fe2000001008a */
[--C-:B------:R-:W-:Y:S01]  /*4ce0*/  FFMA.FTZ R89, R71, R88, R138.reuse ;  /* 0x0000005847597223 */ /* 0x100fe2000001008a */
[----:B------:R-:W-:Y:S01]  /*4cf0*/  FMUL.FTZ R106, R131, R112 ;  /* 0x00000070836a7220 */ /* 0x000fe20000410000 */
[----:B------:R-:W-:Y:S01]  /*4d00*/  FMUL.FTZ R115, R73, -1.4426950216293334961 ;  /* 0xbfb8aa3b49737820 */ /* 0x000fe20000410000 */
[----:B------:R-:W-:Y:S01]  /*4d10*/  FFMA.FTZ R103, R71, R102, R138 ;  /* 0x0000006647677223 */ /* 0x000fe2000001008a */
[----:B------:R-:W-:Y:S01]  /*4d20*/  FADD.FTZ R112, -R64, R107 ;  /* 0x0000006b40707221 */ /* 0x000fe20000010100 */
[----:B------:R-:W0:Y:S01]  /*4d30*/  MUFU.EX2 R113, R113 ;  /* 0x0000007100717308 */ /* 0x000e220000000800 */
[----:B------:R-:W-:Y:S01]  /*4d40*/  FMUL.FTZ R116, R75, -1.4426950216293334961 ;  /* 0xbfb8aa3b4b747820 */ /* 0x000fe20000410000 */
[--C-:B------:R-:W-:Y:S01]  /*4d50*/  FFMA.FTZ R81, R69, R72, R114.reuse ;  /* 0x0000004845517223 */ /* 0x100fe20000010072 */
[----:B------:R-:W-:Y:S01]  /*4d60*/  FMUL.FTZ R120, R66, -1.4426950216293334961 ;  /* 0xbfb8aa3b42787820 */ /* 0x000fe20000410000 */
[----:B------:R-:W-:Y:S01]  /*4d70*/  FMUL.FTZ R86, R131, R86 ;  /* 0x0000005683567220 */ /* 0x000fe20000410000 */
[----:B------:R-:W-:Y:S01]  /*4d80*/  FMUL.FTZ R119, R89, -1.4426950216293334961 ;  /* 0xbfb8aa3b59777820 */ /* 0x000fe20000410000 */
[----:B------:R-:W-:Y:S01]  /*4d90*/  FMUL.FTZ R141, R103, -1.4426950216293334961 ;  /* 0xbfb8aa3b678d7820 */ /* 0x000fe20000410000 */
[----:B------:R-:W-:Y:S01]  /*4da0*/  FMUL.FTZ R108, R131, R112 ;  /* 0x00000070836c7220 */ /* 0x000fe20000410000 */
[----:B------:R-:W-:Y:S01]  /*4db0*/  MUFU.EX2 R121, R121 ;  /* 0x0000007900797308 */ /* 0x000fe20000000800 */
[C---:B------:R-:W-:Y:S01]  /*4dc0*/  FADD.FTZ R112, -R64.reuse, R109 ;  /* 0x0000006d40707221 */ /* 0x040fe20000010100 */
[----:B------:R-:W-:Y:S01]  /*4dd0*/  FMUL.FTZ R118, R81, -1.4426950216293334961 ;  /* 0xbfb8aa3b51767820 */ /* 0x000fe20000410000 */
[C-C-:B------:R-:W-:Y:S01]  /*4de0*/  FFMA.FTZ R67, R69.reuse, R86, R114.reuse ;  /* 0x0000005645437223 */ /* 0x140fe20000010072 */
[----:B------:R-:W-:Y:S01]  /*4df0*/  FFMA.FTZ R109, R69, R108, R114 ;  /* 0x0000006c456d7223 */ /* 0x000fe20000010072 */
[----:B------:R-:W-:Y:S01]  /*4e00*/  FMUL.FTZ R110, R131, R112 ;  /* 0x00000070836e7220 */ /* 0x000fe20000410000 */
[C---:B------:R-:W-:Y:S01]  /*4e10*/  FADD.FTZ R112, -R64.reuse, R111 ;  /* 0x0000006f40707221 */ /* 0x040fe20000010100 */
[----:B------:R-:W-:Y:S01]  /*4e20*/  FMUL.FTZ R117, R67, -1.4426950216293334961 ;  /* 0xbfb8aa3b43757820 */ /* 0x000fe20000410000 */
[----:B------:R-:W1:Y:S01]  /*4e30*/  MUFU.EX2 R115, R115 ;  /* 0x0000007300737308 */ /* 0x000e620000000800 */
[----:B------:R-:W-:Y:S01]  /*4e40*/  FADD.FTZ R64, -R64, R139 ;  /* 0x0000008b40407221 */ /* 0x000fe20000010100 */
[----:B------:R-:W-:Y:S01]  /*4e50*/  FMUL.FTZ R142, R109, -1.4426950216293334961 ;  /* 0xbfb8aa3b6d8e7820 */ /* 0x000fe20000410000 */
[----:B------:R-:W-:Y:S01]  /*4e60*/  FFMA.FTZ R111, R71, R110, R138 ;  /* 0x0000006e476f7223 */ /* 0x000fe2000001008a */
[----:B0-----:R-:W-:Y:S01]  /*4e70*/  FADD.FTZ R113, R113, 1 ;  /* 0x3f80000071717421 */ /* 0x001fe20000010000 */
[----:B------:R-:W-:Y:S01]  /*4e80*/  FMUL.FTZ R64, R131, R64 ;  /* 0x0000004083407220 */ /* 0x000fe20000410000 */
[C-C-:B------:R-:W-:Y:S01]  /*4e90*/  FFMA.FTZ R93, R69.reuse, R92, R114.reuse ;  /* 0x0000005c455d7223 */ /* 0x140fe20000010072 */
[----:B------:R-:W-:Y:S01]  /*4ea0*/  FFMA.FTZ R105, R69, R104, R114 ;  /* 0x0000006845697223 */ /* 0x000fe20000010072 */
[----:B------:R-:W0:Y:S01]  /*4eb0*/  MUFU.EX2 R116, R116 ;  /* 0x0000007400747308 */ /* 0x000e220000000800 */
[----:B------:R-:W-:Y:S01]  /*4ec0*/  FMUL.FTZ R112, R131, R112 ;  /* 0x0000007083707220 */ /* 0x000fe20000410000 */
[----:B------:R-:W-:Y:S01]  /*4ed0*/  FMUL.FTZ R140, R111, -1.4426950216293334961 ;  /* 0xbfb8aa3b6f8c7820 */ /* 0x000fe20000410000 */
[----:B------:R-:W-:Y:S01]  /*4ee0*/  FFMA.FTZ R107, R71, R106, R138 ;  /* 0x0000006a476b7223 */ /* 0x000fe2000001008a */
[----:B------:R-:W-:Y:S01]  /*4ef0*/  FMUL.FTZ R136, R93, -1.4426950216293334961 ;  /* 0xbfb8aa3b5d887820 */ /* 0x000fe20000410000 */
[----:B------:R-:W-:Y:S01]  /*4f00*/  FMUL.FTZ R135, R105, -1.4426950216293334961 ;  /* 0xbfb8aa3b69877820 */ /* 0x000fe20000410000 */
[----:B------:R-:W-:Y:S01]  /*4f10*/  UIADD3 UR5, UR5, 0x3480, URZ ;  /* 0x0000348005057890 */ /* 0x000fe2000fffe03f */
[----:B------:R-:W-:Y:S01]  /*4f20*/  FMUL.FTZ R137, R107, -1.4426950216293334961 ;  /* 0xbfb8aa3b6b897820 */ /* 0x000fe20000410000 */
[----:B------:R-:W-:Y:S01]  /*4f30*/  MUFU.EX2 R120, R120 ;  /* 0x0000007800787308 */ /* 0x000fe20000000800 */
[----:B-1----:R-:W-:Y:S01]  /*4f40*/  FADD.FTZ R115, R115, 1 ;  /* 0x3f80000073737421 */ /* 0x002fe20000010000 */
[----:B--2---:R-:W-:Y:S01]  /*4f50*/  ULEA UR5, UR7, UR5, 0x18 ;  /* 0x0000000507057291 */ /* 0x004fe2000f8ec03f */
[----:B------:R-:W-:Y:S01]  /*4f60*/  SHF.L.U32 R82, R82, 0x10, RZ ;  /* 0x0000001052527819 */ /* 0x000fe200000006ff */
[----:B------:R-:W-:Y:S01]  /*4f70*/  ULOP3.LUT UR4, UR4, 0x1, URZ, 0x3c, !UPT ;  /* 0x0000000104047892 */ /* 0x000fe2000f8e3c3f */
[----:B------:R-:W-:-:S02]  /*4f80*/  SHF.L.U32 R83, R83, 0x10, RZ ;  /* 0x0000001053537819 */ /* 0x000fc400000006ff */
[----:B------:R-:W-:Y:S01]  /*4f90*/  SHF.L.U32 R90, R90, 0x10, RZ ;  /* 0x000000105a5a7819 */ /* 0x000fe200000006ff */
[----:B------:R-:W-:Y:S01]  /*4fa0*/  MUFU.EX2 R119, R119 ;  /* 0x0000007700777308 */ /* 0x000fe20000000800 */
[----:B0-----:R-:W-:Y:S01]  /*4fb0*/  FADD.FTZ R116, R116, 1 ;  /* 0x3f80000074747421 */ /* 0x001fe20000010000 */
[----:B------:R-:W-:Y:S02]  /*4fc0*/  SHF.L.U32 R91, R91, 0x10, RZ ;  /* 0x000000105b5b7819 */ /* 0x000fe400000006ff */
[----:B------:R-:W-:Y:S02]  /*4fd0*/  SHF.L.U32 R94, R94, 0x10, RZ ;  /* 0x000000105e5e7819 */ /* 0x000fe400000006ff */
[----:B------:R-:W-:Y:S02]  /*4fe0*/  SHF.L.U32 R95, R95, 0x10, RZ ;  /* 0x000000105f5f7819 */ /* 0x000fe400000006ff */
[----:B------:R-:W-:Y:S01]  /*4ff0*/  MUFU.EX2 R141, R141 ;  /* 0x0000008d008d7308 */ /* 0x000fe20000000800 */
[----:B------:R-:W-:-:S02]  /*5000*/  SHF.L.U32 R96, R96, 0x10, RZ ;  /* 0x0000001060607819 */ /* 0x000fc400000006ff */
[----:B------:R-:W-:Y:S02]  /*5010*/  SHF.L.U32 R97, R97, 0x10, RZ ;  /* 0x0000001061617819 */ /* 0x000fe400000006ff */
[----:B------:R-:W-:Y:S02]  /*5020*/  SHF.L.U32 R98, R98, 0x10, RZ ;  /* 0x0000001062627819 */ /* 0x000fe400000006ff */
[----:B------:R-:W-:Y:S01]  /*5030*/  SHF.L.U32 R99, R99, 0x10, RZ ;  /* 0x0000001063637819 */ /* 0x000fe200000006ff */
[----:B------:R-:W0:Y:S01]  /*5040*/  MUFU.EX2 R118, R118 ;  /* 0x0000007600767308 */ /* 0x000e220000000800 */
[----:B------:R-:W-:-:S07]  /*5050*/  SHF.L.U32 R101, R101, 0x10, RZ ;  /* 0x0000001065657819 */ /* 0x000fce00000006ff */
[----:B------:R-:W1:Y:S08]  /*5060*/  MUFU.EX2 R117, R117 ;  /* 0x0000007500757308 */ /* 0x000e700000000800 */
[----:B------:R-:W-:Y:S01]  /*5070*/  MUFU.EX2 R142, R142 ;  /* 0x0000008e008e7308 */ /* 0x000fe20000000800 */
[----:B0-----:R-:W-:-:S07]  /*5080*/  FADD.FTZ R118, R118, 1 ;  /* 0x3f80000076767421 */ /* 0x001fce0000010000 */
[----:B------:R-:W-:Y:S01]  /*5090*/  MUFU.RCP R113, R113 ;  /* 0x0000007100717308 */ /* 0x000fe20000001000 */
[----:B-1----:R-:W-:-:S07]  /*50a0*/  FADD.FTZ R117, R117, 1 ;  /* 0x3f80000075757421 */ /* 0x002fce0000010000 */
[----:B------:R-:W-:Y:S08]  /*50b0*/  MUFU.EX2 R140, R140 ;  /* 0x0000008c008c7308 */ /* 0x000ff00000000800 */
[----:B------:R-:W-:Y:S08]  /*50c0*/  MUFU.RCP R115, R115 ;  /* 0x0000007300737308 */ /* 0x000ff00000001000 */
[----:B------:R-:W0:Y:S08]  /*50d0*/  MUFU.EX2 R136, R136 ;  /* 0x0000008800887308 */ /* 0x000e300000000800 */
[----:B------:R-:W-:Y:S08]  /*50e0*/  MUFU.RCP R116, R116 ;  /* 0x0000007400747308 */ /* 0x000ff00000001000 */
[----:B------:R-:W1:Y:S01]  /*50f0*/  MUFU.EX2 R135, R135 ;  /* 0x0000008700877308 */ /* 0x000e620000000800 */
[----:B0-----:R-:W-:-:S07]  /*5100*/  FADD.FTZ R136, R136, 1 ;  /* 0x3f80000088887421 */ /* 0x001fce0000010000 */
[----:B------:R-:W0:Y:S08]  /*5110*/  MUFU.EX2 R137, R137 ;  /* 0x0000008900897308 */ /* 0x000e300000000800 */
[----:B------:R-:W-:Y:S01]  /*5120*/  MUFU.RCP R118, R118 ;  /* 0x0000007600767308 */ /* 0x000fe20000001000 */
[----:B-1----:R-:W-:-:S07]  /*5130*/  FADD.FTZ R135, R135, 1 ;  /* 0x3f80000087877421 */ /* 0x002fce0000010000 */
[----:B------:R-:W-:Y:S01]  /*5140*/  MUFU.RCP R117, R117 ;  /* 0x0000007500757308 */ /* 0x000fe20000001000 */
[----:B0-----:R-:W-:-:S07]  /*5150*/  FADD.FTZ R137, R137, 1 ;  /* 0x3f80000089897421 */ /* 0x001fce0000010000 */
[----:B------:R-:W-:Y:S08]  /*5160*/  MUFU.RCP R136, R136 ;  /* 0x0000008800887308 */ /* 0x000ff00000001000 */
[----:B------:R-:W-:Y:S08]  /*5170*/  MUFU.RCP R135, R135 ;  /* 0x0000008700877308 */ /* 0x000ff00000001000 */
[----:B------:R-:W-:Y:S01]  /*5180*/  MUFU.RCP R137, R137 ;  /* 0x0000008900897308 */ /* 0x000fe20000001000 */
[----:B---3--:R-:W-:Y:S01]  /*5190*/  @!P1 FADD.FTZ R144, RZ, R54 ;  /* 0x00000036ff909221 */ /* 0x008fe20000010000 */
[----:B------:R-:W-:Y:S01]  /*51a0*/  @!P1 FADD.FTZ R143, RZ, R55 ;  /* 0x00000037ff8f9221 */ /* 0x000fe20000010000 */
[----:B------:R-:W-:Y:S01]  /*51b0*/  FFMA.FTZ R55, R69, R64, R114 ;  /* 0x0000004045377223 */ /* 0x000fe20000010072 */
[----:B------:R-:W-:Y:S01]  /*51c0*/  FADD.FTZ R114, R121, 1 ;  /* 0x3f80000079727421 */ /* 0x000fe20000010000 */
[----:B------:R-:W-:Y:S01]  /*51d0*/  FFMA.FTZ R54, R71, R112, R138 ;  /* 0x0000007047367223 */ /* 0x000fe2000001008a */
[----:B------:R-:W0:Y:S01]  /*51e0*/  SHFL.BFLY PT, R145, R144, 0x10, 0x1f ;  /* 0x0e001f0090917f89 */ /* 0x000e2200000e0000 */
[----:B------:R-:W-:Y:S01]  /*51f0*/  FADD.FTZ R121, R120, 1 ;  /* 0x3f80000078797421 */ /* 0x000fe20000010000 */
[----:B------:R-:W-:Y:S01]  /*5200*/  FADD.FTZ R120, R119, 1 ;  /* 0x3f80000077787421 */ /* 0x000fe20000010000 */
[----:B------:R-:W-:Y:S01]  /*5210*/  FADD.FTZ R119, R141, 1 ;  /* 0x3f8000008d777421 */ /* 0x000fe20000010000 */
[----:B------:R-:W1:Y:S01]  /*5220*/  SHFL.BFLY PT, R146, R143, 0x10, 0x1f ;  /* 0x0e001f008f927f89 */ /* 0x000e6200000e0000 */
[----:B------:R-:W-:Y:S01]  /*5230*/  MUFU.RCP R114, R114 ;  /* 0x0000007200727308 */ /* 0x000fe20000001000 */
[----:B------:R-:W-:Y:S01]  /*5240*/  FMUL.FTZ R139, R54, -1.4426950216293334961 ;  /* 0xbfb8aa3b368b7820 */ /* 0x000fe20000410000 */
[----:B------:R-:W-:Y:S01]  /*5250*/  FMUL.FTZ R138, R55, -1.4426950216293334961 ;  /* 0xbfb8aa3b378a7820 */ /* 0x000fe20000410000 */
[----:B------:R-:W-:-:S05]  /*5260*/  LOP3.LUT P1, RZ, R23, 0xffffff9f, RZ, 0xc0, !PT ;  /* 0xffffff9f17ff7812 */ /* 0x000fca000782c0ff */
[----:B------:R-:W-:Y:S08]  /*5270*/  MUFU.EX2 R139, R139 ;  /* 0x0000008b008b7308 */ /* 0x000ff00000000800 */
[----:B------:R-:W-:Y:S01]  /*5280*/  MUFU.RCP R121, R121 ;  /* 0x0000007900797308 */ /* 0x000fe20000001000 */
[----:B0-----:R-:W-:Y:S01]  /*5290*/  FADD.FTZ R145, R145, R144 ;  /* 0x0000009091917221 */ /* 0x001fe20000010000 */
[----:B-1----:R-:W-:-:S04]  /*52a0*/  FADD.FTZ R146, R146, R143 ;  /* 0x0000008f92927221 */ /* 0x002fc80000010000 */
[----:B------:R-:W0:Y:S02]  /*52b0*/  SHFL.BFLY PT, R144, R145, 0x8, 0x1f ;  /* 0x0d001f0091907f89 */ /* 0x000e2400000e0000 */
[----:B------:R-:W-:Y:S02]  /*52c0*/  MUFU.EX2 R138, R138 ;  /* 0x0000008a008a7308 */ /* 0x000fe40000000800 */
[----:B------:R-:W1:Y:S06]  /*52d0*/  SHFL.BFLY PT, R143, R146, 0x8, 0x1f ;  /* 0x0d001f00928f7f89 */ /* 0x000e6c00000e0000 */
[----:B------:R-:W-:Y:S08]  /*52e0*/  MUFU.RCP R119, R119 ;  /* 0x0000007700777308 */ /* 0x000ff00000001000 */
[----:B------:R-:W2:Y:S01]  /*52f0*/  MUFU.RCP R120, R120 ;  /* 0x0000007800787308 */ /* 0x000ea20000001000 */
[----:B0-----:R-:W-:Y:S01]  /*5300*/  FADD.FTZ R144, R145, R144 ;  /* 0x0000009091907221 */ /* 0x001fe20000010000 */
[----:B-1----:R-:W-:-:S04]  /*5310*/  FADD.FTZ R143, R146, R143 ;  /* 0x0000008f928f7221 */ /* 0x002fc80000010000 */
[----:B------:R-:W0:Y:S04]  /*5320*/  SHFL.BFLY PT, R145, R144, 0x4, 0x1f ;  /* 0x0c801f0090917f89 */ /* 0x000e2800000e0000 */
[----:B------:R-:W1:Y:S01]  /*5330*/  SHFL.BFLY PT, R146, R143, 0x4, 0x1f ;  /* 0x0c801f008f927f89 */ /* 0x000e6200000e0000 */
[----:B--2---:R-:W-:-:S04]  /*5340*/  FADD.FTZ R152, -R120, 1 ;  /* 0x3f80000078987421 */ /* 0x004fc80000010100 */
[----:B------:R-:W-:-:S04]  /*5350*/  FFMA.FTZ R89, R89, R152, 1 ;  /* 0x3f80000059597423 */ /* 0x000fc80000010098 */
[----:B------:R-:W-:-:S04]  /*5360*/  FMUL.FTZ R120, R120, R89 ;  /* 0x0000005978787220 */ /* 0x000fc80000410000 */
[----:B------:R-:W-:Y:S01]  /*5370*/  FMUL.FTZ R91, R91, R120 ;  /* 0x000000785b5b7220 */ /* 0x000fe20000410000 */
[----:B0-----:R-:W-:Y:S01]  /*5380*/  FADD.FTZ R141, R144, R145 ;  /* 0x00000091908d7221 */ /* 0x001fe20000010000 */
[----:B------:R-:W-:Y:S01]  /*5390*/  SHF.L.U32 R144, R24, 0x2, RZ ;  /* 0x0000000218907819 */ /* 0x000fe200000006ff */
[----:B------:R-:W-:Y:S01]  /*53a0*/  FADD.FTZ R24, R142, 1 ;  /* 0x3f8000008e187421 */ /* 0x000fe20000010000 */
[----:B------:R-:W-:Y:S01]  /*53b0*/  FADD.FTZ R142, -R113, 1 ;  /* 0x3f800000718e7421 */ /* 0x000fe20000010100 */
[----:B-1----:R-:W-:Y:S01]  /*53c0*/  FADD.FTZ R143, R143, R146 ;  /* 0x000000928f8f7221 */ /* 0x002fe20000010000 */
[----:B------:R-:W0:Y:S01]  /*53d0*/  SHFL.BFLY PT, R148, R141, 0x2, 0x1f ;  /* 0x0c401f008d947f89 */ /* 0x000e2200000e0000 */
[----:B------:R-:W-:Y:S01]  /*53e0*/  LOP3.LUT R150, R144, 0xc, RZ, 0xc0, !PT ;  /* 0x0000000c90967812 */ /* 0x000fe200078ec0ff */
[----:B------:R-:W-:Y:S01]  /*53f0*/  FADD.FTZ R144, -R114, 1 ;  /* 0x3f80000072907421 */ /* 0x000fe20000010100 */
[----:B------:R-:W-:Y:S01]  /*5400*/  FADD.FTZ R145, R140, 1 ;  /* 0x3f8000008c917421 */ /* 0x000fe20000010000 */
[----:B------:R-:W1:Y:S01]  /*5410*/  SHFL.BFLY PT, R146, R143, 0x2, 0x1f ;  /* 0x0c401f008f927f89 */ /* 0x000e6200000e0000 */
[----:B------:R-:W-:Y:S01]  /*5420*/  FFMA.FTZ R140, R85, R142, 1 ;  /* 0x3f800000558c7423 */ /* 0x000fe2000001008e */
[----:B------:R-:W-:Y:S01]  /*5430*/  FADD.FTZ R142, -R115, 1 ;  /* 0x3f800000738e7421 */ /* 0x000fe20000010100 */
[----:B------:R-:W-:Y:S01]  /*5440*/  FFMA.FTZ R87, R87, R144, 1 ;  /* 0x3f80000057577423 */ /* 0x000fe20000010090 */
[----:B------:R-:W-:Y:S01]  /*5450*/  FADD.FTZ R144, -R116, 1 ;  /* 0x3f80000074907421 */ /* 0x000fe20000010100 */
[----:B------:R-:W-:Y:S01]  /*5460*/  IADD3 R13, -R150, R13, RZ ;  /* 0x0000000d960d7210 */ /* 0x000fe20007ffe1ff */
[----:B------:R-:W-:Y:S01]  /*5470*/  FFMA.FTZ R142, R73, R142, 1 ;  /* 0x3f800000498e7423 */ /* 0x000fe2000001008e */
[----:B------:R-:W-:Y:S01]  /*5480*/  FADD.FTZ R73, R139, 1 ;  /* 0x3f8000008b497421 */ /* 0x000fe20000010000 */
[----:B------:R-:W-:Y:S01]  /*5490*/  FADD.FTZ R150, -R118, 1 ;  /* 0x3f80000076967421 */ /* 0x000fe20000010100 */
[----:B------:R-:W-:Y:S01]  /*54a0*/  FFMA.FTZ R139, R75, R144, 1 ;  /* 0x3f8000004b8b7423 */ /* 0x000fe20000010090 */
[----:B------:R-:W-:Y:S01]  /*54b0*/  FADD.FTZ R75, -R121, 1 ;  /* 0x3f800000794b7421 */ /* 0x000fe20000010100 */
[----:B------:R-:W2:Y:S01]  /*54c0*/  MUFU.RCP R24, R24 ;  /* 0x0000001800187308 */ /* 0x000ea20000001000 */
[----:B------:R-:W-:Y:S01]  /*54d0*/  FFMA.FTZ R81, R81, R150, 1 ;  /* 0x3f80000051517423 */ /* 0x000fe20000010096 */
[----:B------:R-:W-:Y:S01]  /*54e0*/  FADD.FTZ R150, -R117, 1 ;  /* 0x3f80000075967421 */ /* 0x000fe20000010100 */
[----:B------:R-:W-:Y:S01]  /*54f0*/  FFMA.FTZ R144, R66, R75, 1 ;  /* 0x3f80000042907423 */ /* 0x000fe2000001004b */
[----:B------:R-:W-:Y:S01]  /*5500*/  FADD.FTZ R75, R138, 1 ;  /* 0x3f8000008a4b7421 */ /* 0x000fe20000010000 */
[----:B------:R-:W-:Y:S01]  /*5510*/  FADD.FTZ R138, -R136, 1 ;  /* 0x3f800000888a7421 */ /* 0x000fe20000010100 */
[----:B------:R-:W-:Y:S01]  /*5520*/  FFMA.FTZ R66, R67, R150, 1 ;  /* 0x3f80000043427423 */ /* 0x000fe20000010096 */
[----:B------:R-:W-:Y:S01]  /*5530*/  FADD.FTZ R150, -R137, 1 ;  /* 0x3f80000089967421 */ /* 0x000fe20000010100 */
[----:B------:R-:W3:Y:S01]  /*5540*/  MUFU.RCP R85, R145 ;  /* 0x0000009100557308 */ /* 0x000ee20000001000 */
[----:B0-----:R-:W-:Y:S01]  /*5550*/  FADD.FTZ R141, R141, R148 ;  /* 0x000000948d8d7221 */ /* 0x001fe20000010000 */
[----:B------:R-:W-:Y:S01]  /*5560*/  FADD.FTZ R148, -R135, 1 ;  /* 0x3f80000087947421 */ /* 0x000fe20000010100 */
[----:B------:R-:W-:Y:S01]  /*5570*/  FFMA.FTZ R93, R93, R138, 1 ;  /* 0x3f8000005d5d7423 */ /* 0x000fe2000001008a */
[----:B------:R-:W-:Y:S01]  /*5580*/  FMUL.FTZ R117, R117, R66 ;  /* 0x0000004275757220 */ /* 0x000fe20000410000 */
[----:B-1----:R-:W-:Y:S01]  /*5590*/  FADD.FTZ R156, R143, R146 ;  /* 0x000000928f9c7221 */ /* 0x002fe20000010000 */
[----:B------:R-:W0:Y:S01]  /*55a0*/  SHFL.BFLY PT, R158, R141, 0x1, 0x1f ;  /* 0x0c201f008d9e7f89 */ /* 0x000e2200000e0000 */
[----:B------:R-:W-:Y:S01]  /*55b0*/  FADD.FTZ R146, -R119, 1 ;  /* 0x3f80000077927421 */ /* 0x000fe20000010100 */
[----:B------:R-:W1:Y:S01]  /*55c0*/  MUFU.RCP R73, R73 ;  /* 0x0000004900497308 */ /* 0x000e620000001000 */
[----:B------:R-:W-:Y:S01]  /*55d0*/  LEA R66, R13, UR5, 0x3 ;  /* 0x000000050d427c11 */ /* 0x000fe2000f8e18ff */
[----:B------:R-:W4:Y:S01]  /*55e0*/  SHFL.BFLY PT, R67, R156, 0x1, 0x1f ;  /* 0x0c201f009c437f89 */ /* 0x000f2200000e0000 */
[----:B------:R-:W-:Y:S01]  /*55f0*/  FFMA.FTZ R138, R103, R146, 1 ;  /* 0x3f800000678a7423 */ /* 0x000fe20000010092 */
[----:B------:R-:W-:Y:S01]  /*5600*/  FFMA.FTZ R146, R105, R148, 1 ;  /* 0x3f80000069927423 */ /* 0x000fe20000010094 */
[----:B------:R-:W-:Y:S01]  /*5610*/  FFMA.FTZ R148, R107, R150, 1 ;  /* 0x3f8000006b947423 */ /* 0x000fe20000010096 */
[----:B--2---:R-:W-:Y:S01]  /*5620*/  FADD.FTZ R150, -R24, 1 ;  /* 0x3f80000018967421 */ /* 0x004fe20000010100 */
[----:B------:R-:W-:Y:S01]  /*5630*/  SHF.L.U32 R13, R76, 0x10, RZ ;  /* 0x000000104c0d7819 */ /* 0x000fe200000006ff */
[----:B------:R-:W2:Y:S01]  /*5640*/  MUFU.RCP R75, R75 ;  /* 0x0000004b004b7308 */ /* 0x000ea20000001000 */
[----:B---3--:R-:W-:Y:S01]  /*5650*/  FADD.FTZ R152, -R85, 1 ;  /* 0x3f80000055987421 */ /* 0x008fe20000010100 */
[----:B------:R-:W-:Y:S01]  /*5660*/  FFMA.FTZ R109, R109, R150, 1 ;  /* 0x3f8000006d6d7423 */ /* 0x000fe20000010096 */
[----:B------:R-:W-:Y:S01]  /*5670*/  FMUL.FTZ R140, R113, R140 ;  /* 0x0000008c718c7220 */ /* 0x000fe20000410000 */
[----:B------:R-:W-:Y:S01]  /*5680*/  FMUL.FTZ R87, R114, R87 ;  /* 0x0000005772577220 */ /* 0x000fe20000410000 */
[----:B------:R-:W-:Y:S01]  /*5690*/  FFMA.FTZ R150, R111, R152, 1 ;  /* 0x3f8000006f967423 */ /* 0x000fe20000010098 */
[----:B------:R-:W-:Y:S01]  /*56a0*/  FMUL.FTZ R109, R24, R109 ;  /* 0x0000006d186d7220 */ /* 0x000fe20000410000 */
[----:B------:R-:W-:Y:S01]  /*56b0*/  SHF.L.U32 R24, R77, 0x10, RZ ;  /* 0x000000104d187819 */ /* 0x000fe200000006ff */
[----:B------:R-:W-:Y:S01]  /*56c0*/  FMUL.FTZ R13, R13, R140 ;  /* 0x0000008c0d0d7220 */ /* 0x000fe20000410000 */
[----:B-1----:R-:W-:Y:S01]  /*56d0*/  FADD.FTZ R103, -R73, 1 ;  /* 0x3f80000049677421 */ /* 0x002fe20000010100 */
[----:B------:R-:W-:Y:S01]  /*56e0*/  FMUL.FTZ R142, R115, R142 ;  /* 0x0000008e738e7220 */ /* 0x000fe20000410000 */
[----:B------:R-:W-:Y:S01]  /*56f0*/  FMUL.FTZ R139, R116, R139 ;  /* 0x0000008b748b7220 */ /* 0x000fe20000410000 */
[----:B------:R-:W-:Y:S01]  /*5700*/  FMUL.FTZ R87, R24, R87 ;  /* 0x0000005718577220 */ /* 0x000fe20000410000 */
[----:B------:R-:W-:Y:S01]  /*5710*/  FFMA.FTZ R152, R54, R103, 1 ;  /* 0x3f80000036987423 */ /* 0x000fe20000010067 */
[----:B0-----:R-:W-:Y:S01]  /*5720*/  FADD.FTZ R54, R141, R158 ;  /* 0x0000009e8d367221 */ /* 0x001fe20000010000 */
[----:B------:R-:W-:Y:S01]  /*5730*/  @!P1 SHF.R.U32.HI R103, RZ, 0x2, R23 ;  /* 0x00000002ff679819 */ /* 0x000fe20000011617 */
[----:B------:R-:W-:Y:S01]  /*5740*/  FMUL.FTZ R81, R118, R81 ;  /* 0x0000005176517220 */ /* 0x000fe20000410000 */
[----:B--2---:R-:W-:Y:S01]  /*5750*/  FADD.FTZ R154, -R75, 1 ;  /* 0x3f8000004b9a7421 */ /* 0x004fe20000010100 */
[----:B------:R-:W-:Y:S01]  /*5760*/  @!P1 FMUL.FTZ R54, R54, 1.2207031431898940355e-05 ;  /* 0x374ccccd36369820 */ /* 0x000fe20000410000 */
[----:B------:R-:W-:Y:S01]  /*5770*/  @!P1 LOP3.LUT R103, R103, 0x3ffffff8, RZ, 0xc0, !PT ;  /* 0x3ffffff867679812 */ /* 0x000fe200078ec0ff */
[----:B------:R-:W-:Y:S01]  /*5780*/  FMUL.FTZ R152, R73, R152 ;  /* 0x0000009849987220 */ /* 0x000fe20000410000 */
[----:B------:R-:W-:Y:S01]  /*5790*/  FFMA.FTZ R154, R55, R154, 1 ;  /* 0x3f800000379a7423 */ /* 0x000fe2000001009a */
[----:B----4-:R-:W-:Y:S01]  /*57a0*/  FADD.FTZ R55, R156, R67 ;  /* 0x000000439c377221 */ /* 0x010fe20000010000 */
[----:B------:R-:W-:Y:S01]  /*57b0*/  FMUL.FTZ R81, R82, R81 ;  /* 0x0000005152517220 */ /* 0x000fe20000410000 */
[----:B------:R-:W-:Y:S01]  /*57c0*/  FMUL.FTZ R144, R121, R144 ;  /* 0x0000009079907220 */ /* 0x000fe20000410000 */
[----:B------:R-:W-:Y:S01]  /*57d0*/  FMUL.FTZ R75, R75, R154 ;  /* 0x0000009a4b4b7220 */ /* 0x000fe20000410000 */
[----:B------:R-:W-:Y:S01]  /*57e0*/  @!P1 FMUL.FTZ R55, R55, 1.2207031431898940355e-05 ;  /* 0x374ccccd37379820 */ /* 0x000fe20000410000 */
[----:B------:R-:W-:Y:S01]  /*57f0*/  FMUL.FTZ R117, R90, R117 ;  /* 0x000000755a757220 */ /* 0x000fe20000410000 */
[----:B------:R-:W-:Y:S01]  /*5800*/  FMUL.FTZ R83, R83, R144 ;  /* 0x0000009053537220 */ /* 0x000fe20000410000 */
[----:B------:R-:W-:Y:S01]  /*5810*/  FMUL.FTZ R77, R100, R75 ;  /* 0x0000004b644d7220 */ /* 0x000fe20000410000 */
[----:B------:R-:W-:Y:S01]  /*5820*/  FMUL.FTZ R93, R136, R93 ;  /* 0x0000005d885d7220 */ /* 0x000fe20000410000 */
[----:B------:R0:W-:Y:S01]  /*5830*/  @!P1 STS.64 [R103+UR5], R54 ;  /* 0x0000003667009988 */ /* 0x0001e20008000a05 */
[----:B------:R-:W-:Y:S01]  /*5840*/  IADD3 R12, P1, R12, UR12, RZ ;  /* 0x0000000c0c0c7c10 */ /* 0x000fe2000ff3e0ff */
[----:B------:R-:W-:Y:S01]  /*5850*/  FMUL.FTZ R138, R119, R138 ;  /* 0x0000008a778a7220 */ /* 0x000fe20000410000 */
[----:B------:R-:W-:Y:S01]  /*5860*/  FMUL.FTZ R93, R94, R93 ;  /* 0x0000005d5e5d7220 */ /* 0x000fe20000410000 */
[----:B------:R-:W-:Y:S01]  /*5870*/  BAR.SYNC.DEFER_BLOCKING 0x0 ;  /* 0x0000000000007b1d */ /* 0x000fe20000010000 */
[----:B------:R-:W-:Y:S01]  /*5880*/  FMUL.FTZ R135, R135, R146 ;  /* 0x0000009287877220 */ /* 0x000fe20000410000 */
[----:B------:R-:W-:Y:S01]  /*5890*/  FMUL.FTZ R95, R95, R138 ;  /* 0x0000008a5f5f7220 */ /* 0x000fe20000410000 */
[----:B------:R-:W-:Y:S01]  /*58a0*/  FMUL.FTZ R148, R137, R148 ;  /* 0x0000009489947220 */ /* 0x000fe20000410000 */
[----:B------:R-:W-:Y:S01]  /*58b0*/  FMUL.FTZ R109, R98, R109 ;  /* 0x0000006d626d7220 */ /* 0x000fe20000410000 */
[----:B------:R-:W-:Y:S01]  /*58c0*/  FMUL.FTZ R135, R96, R135 ;  /* 0x0000008760877220 */ /* 0x000fe20000410000 */
[----:B------:R-:W-:Y:S01]  /*58d0*/  FMUL.FTZ R150, R85, R150 ;  /* 0x0000009655967220 */ /* 0x000fe20000410000 */
[----:B------:R-:W-:Y:S01]  /*58e0*/  FMUL.FTZ R97, R97, R148 ;  /* 0x0000009461617220 */ /* 0x000fe20000410000 */
[----:B0-----:R-:W-:Y:S01]  /*58f0*/  SHF.L.U32 R55, R78, 0x10, RZ ;  /* 0x000000104e377819 */ /* 0x001fe200000006ff */
[----:B------:R-:W-:Y:S01]  /*5900*/  FMUL.FTZ R101, R101, R152 ;  /* 0x0000009865657220 */ /* 0x000fe20000410000 */
[----:B------:R-:W-:Y:S01]  /*5910*/  SHF.L.U32 R54, R79, 0x10, RZ ;  /* 0x000000104f367819 */ /* 0x000fe200000006ff */
[----:B------:R-:W-:-:S02]  /*5920*/  FMUL.FTZ R99, R99, R150 ;  /* 0x0000009663637220 */ /* 0x000fc40000410000 */
[----:B------:R-:W-:Y:S02]  /*5930*/  FMUL.FTZ R55, R55, R142 ;  /* 0x0000008e37377220 */ /* 0x000fe40000410000 */
[----:B------:R-:W-:Y:S01]  /*5940*/  FMUL.FTZ R139, R54, R139 ;  /* 0x0000008b368b7220 */ /* 0x000fe20000410000 */
[----:B------:R-:W0:Y:S02]  /*5950*/  LDS.64 R66, [R66] ;  /* 0x0000000042427984 */ /* 0x000e240000000a00 */
[--C-:B0-----:R-:W-:Y:S01]  /*5960*/  FFMA.FTZ R122, R5, R122, -R66.reuse ;  /* 0x0000007a057a7223 */ /* 0x101fe20000010842 */
        /* <DEDUP_REMOVED lines=8> */
[----:B------:R-:W-:Y:S01]  /*59f0*/  FFMA.FTZ R122, R3, -R67, R122 ;  /* 0x80000043037a7223 */ /* 0x000fe2000001007a */
[----:B------:R-:W-:Y:S01]  /*5a00*/  FFMA.FTZ R24, -R67, R68, R24 ;  /* 0x0000004443187223 */ /* 0x000fe20000010118 */
[C-C-:B------:R-:W-:Y:S01]  /*5a10*/  FFMA.FTZ R28, R132.reuse, R49, -R66.reuse ;  /* 0x00000031841c7223 */ /* 0x140fe20000010842 */
[--C-:B------:R-:W-:Y:S01]  /*5a20*/  FFMA.FTZ R87, R71, R87, -R66.reuse ;  /* 0x0000005747577223 */ /* 0x100fe20000010842 */
[----:B------:R-:W-:Y:S01]  /*5a30*/  FFMA.FTZ R55, R69, R55, -R66 ;  /* 0x0000003745377223 */ /* 0x000fe20000010842 */
[C---:B------:R-:W-:Y:S01]  /*5a40*/  FMUL.FTZ R122, R131.reuse, R122 ;  /* 0x0000007a837a7220 */ /* 0x040fe20000410000 */
[----:B------:R-:W-:Y:S01]  /*5a50*/  FMUL.FTZ R3, R131, R24 ;  /* 0x0000001883037220 */ /* 0x000fe20000410000 */
[----:B------:R-:W-:Y:S01]  /*5a60*/  FFMA.FTZ R28, R65, -R67, R28 ;  /* 0x80000043411c7223 */ /* 0x000fe2000001001c */
[----:B------:R-:W-:Y:S01]  /*5a70*/  FFMA.FTZ R84, -R67, R84, R87 ;  /* 0x0000005443547223 */ /* 0x000fe20000010157 */
[--C-:B------:R-:W-:Y:S01]  /*5a80*/  FFMA.FTZ R45, R132, R45, -R66.reuse ;  /* 0x0000002d842d7223 */ /* 0x100fe20000010842 */
[--C-:B------:R-:W-:Y:S01]  /*5a90*/  FFMA.FTZ R139, R71, R139, -R66.reuse ;  /* 0x0000008b478b7223 */ /* 0x100fe20000010842 */
[--C-:B------:R-:W-:Y:S01]  /*5aa0*/  FFMA.FTZ R81, R69, R81, -R66.reuse ;  /* 0x0000005145517223 */ /* 0x100fe20000010842 */
[-C--:B------:R-:W-:Y:S01]  /*5ab0*/  FFMA.FTZ R130, R130, -R67.reuse, R47 ;  /* 0x8000004382827223 */ /* 0x080fe2000001002f */
[----:B------:R-:W-:Y:S01]  /*5ac0*/  FFMA.FTZ R80, -R67, R80, R55 ;  /* 0x0000005043507223 */ /* 0x000fe20000010137 */
[----:B------:R-:W-:Y:S01]  /*5ad0*/  FFMA.FTZ R36, R36, -R67, R5 ;  /* 0x8000004324247223 */ /* 0x000fe20000010005 */
[C---:B------:R-:W-:Y:S01]  /*5ae0*/  FMUL.FTZ R28, R131.reuse, R28 ;  /* 0x0000001c831c7220 */ /* 0x040fe20000410000 */
[----:B------:R-:W-:Y:S01]  /*5af0*/  FMUL.FTZ R5, R131, R84 ;  /* 0x0000005483057220 */ /* 0x000fe20000410000 */
[----:B------:R-:W-:Y:S01]  /*5b00*/  F2FP.BF16.F32.PACK_AB R122, R3, R122 ;  /* 0x0000007a037a723e */ /* 0x000fe200000010ff */
[--C-:B------:R-:W-:Y:S01]  /*5b10*/  FFMA.FTZ R27, R132, R27, -R66.reuse ;  /* 0x0000001b841b7223 */ /* 0x100fe20000010842 */
[-C--:B------:R-:W-:Y:S01]  /*5b20*/  FFMA.FTZ R128, R128, -R67.reuse, R45 ;  /* 0x8000004380807223 */ /* 0x080fe2000001002d */
[C---:B------:R-:W-:Y:S01]  /*5b30*/  FFMA.FTZ R74, -R67.reuse, R74, R139 ;  /* 0x0000004a434a7223 */ /* 0x040fe2000001018b */
[----:B------:R-:W-:Y:S01]  /*5b40*/  FFMA.FTZ R126, R126, -R67, R43 ;  /* 0x800000437e7e7223 */ /* 0x000fe2000001002b */
[----:B------:R-:W-:Y:S01]  /*5b50*/  FFMA.FTZ R72, -R67, R72, R81 ;  /* 0x0000004843487223 */ /* 0x000fe20000010151 */
[----:B------:R-:W-:Y:S01]  /*5b60*/  IADD3.X R13, R11, UR13, RZ, P1, !PT ;  /* 0x0000000d0b0d7c10 */ /* 0x000fe20008ffe4ff */
[C---:B------:R-:W-:Y:S01]  /*5b70*/  FMUL.FTZ R130, R131.reuse, R130 ;  /* 0x0000008283827220 */ /* 0x040fe20000410000 */
[----:B------:R-:W-:Y:S01]  /*5b80*/  FMUL.FTZ R3, R131, R80 ;  /* 0x0000005083037220 */ /* 0x000fe20000410000 */
[----:B------:R-:W-:Y:S01]  /*5b90*/  PRMT R11, R122, 0x7632, R11 ;  /* 0x000076327a0b7816 */ /* 0x000fe2000000000b */
[--C-:B------:R-:W-:Y:S01]  /*5ba0*/  FFMA.FTZ R41, R132, R41, -R66.reuse ;  /* 0x0000002984297223 */ /* 0x100fe20000010842 */
[--C-:B------:R-:W-:Y:S01]  /*5bb0*/  FFMA.FTZ R83, R71, R83, -R66.reuse ;  /* 0x0000005347537223 */ /* 0x100fe20000010842 */
[----:B------:R-:W-:Y:S01]  /*5bc0*/  F2FP.BF16.F32.PACK_AB R28, R5, R28 ;  /* 0x0000001c051c723e */ /* 0x000fe200000010ff */
[--C-:B------:R-:W-:Y:S01]  /*5bd0*/  FFMA.FTZ R117, R69, R117, -R66.reuse ;  /* 0x0000007545757223 */ /* 0x100fe20000010842 */
[----:B------:R-:W-:Y:S01]  /*5be0*/  FFMA.FTZ R34, R34, -R67, R27 ;  /* 0x8000004322227223 */ /* 0x000fe2000001001b */
[C---:B------:R-:W-:Y:S01]  /*5bf0*/  FMUL.FTZ R128, R131.reuse, R128 ;  /* 0x0000008083807220 */ /* 0x040fe20000410000 */
[C---:B------:R-:W-:Y:S01]  /*5c00*/  FMUL.FTZ R5, R131.reuse, R74 ;  /* 0x0000004a83057220 */ /* 0x040fe20000410000 */
[----:B------:R-:W-:Y:S01]  /*5c10*/  IADD3 R10, P1, R10, UR12, RZ ;  /* 0x0000000c0a0a7c10 */ /* 0x000fe2000ff3e0ff */
[C---:B------:R-:W-:Y:S01]  /*5c20*/  FMUL.FTZ R126, R131.reuse, R126 ;  /* 0x0000007e837e7220 */ /* 0x040fe20000410000 */
[----:B------:R-:W-:Y:S01]  /*5c30*/  FMUL.FTZ R27, R131, R72 ;  /* 0x00000048831b7220 */ /* 0x000fe20000410000 */
[C-C-:B------:R-:W-:Y:S01]  /*5c40*/  FFMA.FTZ R29, R132.reuse, R29, -R66.reuse ;  /* 0x0000001d841d7223 */ /* 0x140fe20000010842 */
[----:B------:R-:W-:Y:S01]  /*5c50*/  F2FP.BF16.F32.PACK_AB R130, R3, R130 ;  /* 0x000000820382723e */ /* 0x000fe200000010ff */
[C-C-:B------:R-:W-:Y:S01]  /*5c60*/  FFMA.FTZ R37, R132.reuse, R37, -R66.reuse ;  /* 0x0000002584257223 */ /* 0x140fe20000010842 */
[--C-:B------:R-:W-:Y:S01]  /*5c70*/  FFMA.FTZ R31, R132, R31, -R66.reuse ;  /* 0x0000001f841f7223 */ /* 0x100fe20000010842 */
[--C-:B------:R-:W-:Y:S01]  /*5c80*/  FFMA.FTZ R91, R71, R91, -R66.reuse ;  /* 0x0000005b475b7223 */ /* 0x100fe20000010842 */
[-C--:B------:R-:W-:Y:S01]  /*5c90*/  FFMA.FTZ R124, R124, -R67.reuse, R41 ;  /* 0x800000437c7c7223 */ /* 0x080fe20000010029 */
[C---:B------:R-:W-:Y:S01]  /*5ca0*/  FFMA.FTZ R70, -R67.reuse, R70, R83 ;  /* 0x0000004643467223 */ /* 0x040fe20000010153 */
[----:B------:R0:W-:Y:S01]  /*5cb0*/  STG.E.U16 desc[UR8][R12.64+0x2], R11 ;  /* 0x0000020b0c007986 */ /* 0x0001e2000c101508 */
[----:B------:R-:W-:Y:S01]  /*5cc0*/  PRMT R3, R28, 0x7632, R3 ;  /* 0x000076321c037816 */ /* 0x000fe20000000003 */
[----:B------:R-:W-:Y:S01]  /*5cd0*/  FFMA.FTZ R52, R52, -R67, R39 ;  /* 0x8000004334347223 */ /* 0x000fe20000010027 */
[----:B------:R-:W-:Y:S01]  /*5ce0*/  FFMA.FTZ R86, -R67, R86, R117 ;  /* 0x0000005643567223 */ /* 0x000fe20000010175 */
[----:B------:R-:W-:Y:S01]  /*5cf0*/  F2FP.BF16.F32.PACK_AB R128, R5, R128 ;  /* 0x000000800580723e */ /* 0x000fe200000010ff */
[--C-:B------:R-:W-:Y:S01]  /*5d00*/  FFMA.FTZ R33, R132, R33, -R66.reuse ;  /* 0x0000002184217223 */ /* 0x100fe20000010842 */
[-C--:B------:R-:W-:Y:S01]  /*5d10*/  FFMA.FTZ R38, R38, -R67.reuse, R29 ;  /* 0x8000004326267223 */ /* 0x080fe2000001001d */
[----:B------:R-:W-:Y:S01]  /*5d20*/  F2FP.BF16.F32.PACK_AB R126, R27, R126 ;  /* 0x0000007e1b7e723e */ /* 0x000fe200000010ff */
[-C--:B------:R-:W-:Y:S01]  /*5d30*/  FFMA.FTZ R50, R50, -R67.reuse, R37 ;  /* 0x8000004332327223 */ /* 0x080fe20000010025 */
[----:B------:R-:W-:Y:S01]  /*5d40*/  FFMA.FTZ R88, -R67, R88, R91 ;  /* 0x0000005843587223 */ /* 0x000fe2000001015b */
[----:B------:R-:W-:Y:S01]  /*5d50*/  FFMA.FTZ R42, R42, -R67, R31 ;  /* 0x800000432a2a7223 */ /* 0x000fe2000001001f */
[----:B------:R-:W-:Y:S01]  /*5d60*/  FMUL.FTZ R124, R131, R124 ;  /* 0x0000007c837c7220 */ /* 0x000fe20000410000 */
[----:B0-----:R-:W-:Y:S01]  /*5d70*/  IADD3.X R11, R9, UR13, RZ, P1, !PT ;  /* 0x0000000d090b7c10 */ /* 0x001fe20008ffe4ff */
[----:B------:R-:W-:Y:S01]  /*5d80*/  FMUL.FTZ R29, R131, R70 ;  /* 0x00000046831d7220 */ /* 0x000fe20000410000 */
[----:B------:R-:W-:Y:S01]  /*5d90*/  IADD3 R8, P1, R8, UR12, RZ ;  /* 0x0000000c08087c10 */ /* 0x000fe2000ff3e0ff */
[--C-:B------:R-:W-:Y:S01]  /*5da0*/  FFMA.FTZ R93, R69, R93, -R66.reuse ;  /* 0x0000005d455d7223 */ /* 0x100fe20000010842 */
[C---:B------:R-:W-:Y:S01]  /*5db0*/  FMUL.FTZ R52, R131.reuse, R52 ;  /* 0x0000003483347220 */ /* 0x040fe20000410000 */
[----:B------:R-:W-:Y:S01]  /*5dc0*/  FMUL.FTZ R31, R131, R86 ;  /* 0x00000056831f7220 */ /* 0x000fe20000410000 */
[----:B------:R-:W-:Y:S01]  /*5dd0*/  STG.E.U16 desc[UR8][R12.64], R122 ;  /* 0x0000007a0c007986 */ /* 0x000fe2000c101508 */
[--C-:B------:R-:W-:Y:S01]  /*5de0*/  FFMA.FTZ R95, R71, R95, -R66.reuse ;  /* 0x0000005f475f7223 */ /* 0x100fe20000010842 */
[----:B------:R-:W-:Y:S01]  /*5df0*/  PRMT R5, R130, 0x7632, R5 ;  /* 0x0000763282057816 */ /* 0x000fe20000000005 */
[-C--:B------:R-:W-:Y:S01]  /*5e00*/  FFMA.FTZ R46, R46, -R67.reuse, R33 ;  /* 0x800000432e2e7223 */ /* 0x080fe20000010021 */
[----:B------:R-:W-:Y:S01]  /*5e10*/  STG.E.U16 desc[UR8][R12.64+0x4], R28 ;  /* 0x0000041c0c007986 */ /* 0x000fe2000c101508 */
[----:B------:R-:W-:Y:S01]  /*5e20*/  IADD3.X R9, R7, UR13, RZ, P1, !PT ;  /* 0x0000000d07097c10 */ /* 0x000fe20008ffe4ff */
[C---:B------:R-:W-:Y:S01]  /*5e30*/  FMUL.FTZ R50, R131.reuse, R50 ;  /* 0x0000003283327220 */ /* 0x040fe20000410000 */
[----:B------:R-:W-:Y:S01]  /*5e40*/  PRMT R7, R126, 0x7632, R7 ;  /* 0x000076327e077816 */ /* 0x000fe20000000007 */
[----:B------:R0:W-:Y:S01]  /*5e50*/  STG.E.U16 desc[UR8][R12.64+0x6], R3 ;  /* 0x000006030c007986 */ /* 0x0001e2000c101508 */
[----:B------:R-:W-:Y:S01]  /*5e60*/  FMUL.FTZ R33, R131, R88 ;  /* 0x0000005883217220 */ /* 0x000fe20000410000 */
[----:B------:R-:W-:Y:S01]  /*5e70*/  FFMA.FTZ R48, R48, -R67, R35 ;  /* 0x8000004330307223 */ /* 0x000fe20000010023 */
[----:B------:R-:W-:Y:S01]  /*5e80*/  FFMA.FTZ R92, -R67, R92, R93 ;  /* 0x0000005c435c7223 */ /* 0x000fe2000001015d */
[----:B------:R-:W-:Y:S01]  /*5e90*/  F2FP.BF16.F32.PACK_AB R124, R29, R124 ;  /* 0x0000007c1d7c723e */ /* 0x000fe200000010ff */
[----:B------:R-:W-:Y:S01]  /*5ea0*/  FFMA.FTZ R102, -R67, R102, R95 ;  /* 0x0000006643667223 */ /* 0x000fe2000001015f */
[----:B------:R-:W-:Y:S01]  /*5eb0*/  IADD3 R6, P1, R6, UR12, RZ ;  /* 0x0000000c06067c10 */ /* 0x000fe2000ff3e0ff */
[--C-:B------:R-:W-:Y:S01]  /*5ec0*/  FFMA.FTZ R135, R69, R135, -R66.reuse ;  /* 0x0000008745877223 */ /* 0x100fe20000010842 */
[----:B------:R-:W-:Y:S01]  /*5ed0*/  F2FP.BF16.F32.PACK_AB R52, R31, R52 ;  /* 0x000000341f34723e */ /* 0x000fe200000010ff */
[--C-:B------:R-:W-:Y:S01]  /*5ee0*/  FFMA.FTZ R97, R71, R97, -R66.reuse ;  /* 0x0000006147617223 */ /* 0x100fe20000010842 */
[----:B------:R-:W-:Y:S01]  /*5ef0*/  STG.E.U16 desc[UR8][R10.64], R130 ;  /* 0x000000820a007986 */ /* 0x000fe2000c101508 */
[--C-:B------:R-:W-:Y:S01]  /*5f00*/  FFMA.FTZ R109, R69, R109, -R66.reuse ;  /* 0x0000006d456d7223 */ /* 0x100fe20000010842 */
[----:B0-----:R-:W-:Y:S01]  /*5f10*/  PRMT R13, R128, 0x7632, R13 ;  /* 0x00007632800d7816 */ /* 0x001fe2000000000d */
[C---:B------:R-:W-:Y:S01]  /*5f20*/  FMUL.FTZ R48, R131.reuse, R48 ;  /* 0x0000003083307220 */ /* 0x040fe20000410000 */
[----:B------:R0:W-:Y:S01]  /*5f30*/  STG.E.U16 desc[UR8][R10.64+0x2], R5 ;  /* 0x000002050a007986 */ /* 0x0001e2000c101508 */
[C---:B------:R-:W-:Y:S01]  /*5f40*/  FMUL.FTZ R35, R131.reuse, R92 ;  /* 0x0000005c83237220 */ /* 0x040fe20000410000 */
[----:B------:R-:W-:Y:S01]  /*5f50*/  PRMT R3, R124, 0x7632, R3 ;  /* 0x000076327c037816 */ /* 0x000fe20000000003 */
[----:B------:R-:W-:Y:S01]  /*5f60*/  FMUL.FTZ R46, R131, R46 ;  /* 0x0000002e832e7220 */ /* 0x000fe20000410000 */
[----:B------:R-:W-:Y:S01]  /*5f70*/  STG.E.U16 desc[UR8][R10.64+0x4], R128 ;  /* 0x000004800a007986 */ /* 0x000fe2000c101508 */
[----:B------:R-:W-:Y:S01]  /*5f80*/  F2FP.BF16.F32.PACK_AB R50, R33, R50 ;  /* 0x000000322132723e */ /* 0x000fe200000010ff */
[----:B------:R-:W-:Y:S01]  /*5f90*/  FMUL.FTZ R37, R131, R102 ;  /* 0x0000006683257220 */ /* 0x000fe20000410000 */
[-C--:B------:R-:W-:Y:S01]  /*5fa0*/  FFMA.FTZ R44, R44, -R67.reuse, R73 ;  /* 0x800000432c2c7223 */ /* 0x080fe20000010049 */
[----:B------:R-:W-:Y:S01]  /*5fb0*/  STG.E.U16 desc[UR8][R10.64+0x6], R13 ;  /* 0x0000060d0a007986 */ /* 0x000fe2000c101508 */
[C---:B------:R-:W-:Y:S01]  /*5fc0*/  FFMA.FTZ R104, -R67.reuse, R104, R135 ;  /* 0x0000006843687223 */ /* 0x040fe20000010187 */
[C---:B------:R-:W-:Y:S01]  /*5fd0*/  FFMA.FTZ R106, -R67.reuse, R106, R97 ;  /* 0x0000006a436a7223 */ /* 0x040fe20000010161 */
[----:B------:R-:W-:Y:S01]  /*5fe0*/  FFMA.FTZ R40, R40, -R67, R75 ;  /* 0x8000004328287223 */ /* 0x000fe2000001004b */
[----:B------:R1:W-:Y:S01]  /*5ff0*/  STG.E.U16 desc[UR8][R8.64+0x2], R7 ;  /* 0x0000020708007986 */ /* 0x0003e2000c101508 */
[----:B------:R-:W-:Y:S01]  /*6000*/  FFMA.FTZ R108, -R67, R108, R109 ;  /* 0x0000006c436c7223 */ /* 0x000fe2000001016d */
[--C-:B------:R-:W-:Y:S01]  /*6010*/  FFMA.FTZ R30, R69, R77, -R66.reuse ;  /* 0x0000004d451e7223 */ /* 0x100fe20000010842 */
[C-C-:B------:R-:W-:Y:S01]  /*6020*/  FFMA.FTZ R99, R71.reuse, R99, -R66.reuse ;  /* 0x0000006347637223 */ /* 0x140fe20000010842 */
[----:B0-----:R-:W-:Y:S01]  /*6030*/  PRMT R5, R50, 0x7632, R5 ;  /* 0x0000763232057816 */ /* 0x001fe20000000005 */
[----:B------:R-:W-:Y:S01]  /*6040*/  FFMA.FTZ R101, R71, R101, -R66 ;  /* 0x0000006547657223 */ /* 0x000fe20000010842 */
[----:B------:R-:W-:Y:S01]  /*6050*/  STG.E.U16 desc[UR8][R8.64], R126 ;  /* 0x0000007e08007986 */ /* 0x000fe2000c101508 */
[----:B------:R-:W-:Y:S01]  /*6060*/  F2FP.BF16.F32.PACK_AB R48, R35, R48 ;  /* 0x000000302330723e */ /* 0x000fe200000010ff */
[C---:B------:R-:W-:Y:S01]  /*6070*/  FMUL.FTZ R44, R131.reuse, R44 ;  /* 0x0000002c832c7220 */ /* 0x040fe20000410000 */
[C---:B------:R-:W-:Y:S01]  /*6080*/  FMUL.FTZ R39, R131.reuse, R104 ;  /* 0x0000006883277220 */ /* 0x040fe20000410000 */
[----:B------:R-:W-:Y:S01]  /*6090*/  STG.E.U16 desc[UR8][R8.64+0x4], R124 ;  /* 0x0000047c08007986 */ /* 0x000fe2000c101508 */
[C---:B------:R-:W-:Y:S01]  /*60a0*/  FMUL.FTZ R42, R131.reuse, R42 ;  /* 0x0000002a832a7220 */ /* 0x040fe20000410000 */
[----:B-1----:R-:W-:Y:S01]  /*60b0*/  IADD3.X R7, R4, UR13, RZ, P1, !PT ;  /* 0x0000000d04077c10 */ /* 0x002fe20008ffe4ff */
[C---:B------:R-:W-:Y:S01]  /*60c0*/  FMUL.FTZ R41, R131.reuse, R106 ;  /* 0x0000006a83297220 */ /* 0x040fe20000410000 */
[----:B------:R-:W-:Y:S01]  /*60d0*/  PRMT R4, R52, 0x7632, R4 ;  /* 0x0000763234047816 */ /* 0x000fe20000000004 */
[----:B------:R0:W-:Y:S01]  /*60e0*/  STG.E.U16 desc[UR8][R8.64+0x6], R3 ;  /* 0x0000060308007986 */ /* 0x0001e2000c101508 */
[----:B------:R-:W-:Y:S01]  /*60f0*/  IADD3 R2, P1, R2, UR12, RZ ;  /* 0x0000000c02027c10 */ /* 0x000fe2000ff3e0ff */
[----:B------:R-:W-:Y:S01]  /*6100*/  FMUL.FTZ R40, R131, R40 ;  /* 0x0000002883287220 */ /* 0x000fe20000410000 */
[----:B------:R-:W-:Y:S01]  /*6110*/  F2FP.BF16.F32.PACK_AB R46, R37, R46 ;  /* 0x0000002e252e723e */ /* 0x000fe200000010ff */
[----:B------:R1:W-:Y:S01]  /*6120*/  STG.E.U16 desc[UR8][R6.64+0x2], R4 ;  /* 0x0000020406007986 */ /* 0x0003e2000c101508 */
[----:B------:R-:W-:Y:S01]  /*6130*/  FMUL.FTZ R43, R131, R108 ;  /* 0x0000006c832b7220 */ /* 0x000fe20000410000 */
[C---:B------:R-:W-:Y:S01]  /*6140*/  FFMA.FTZ R110, -R67.reuse, R110, R99 ;  /* 0x0000006e436e7223 */ /* 0x040fe20000010163 */
[C---:B------:R-:W-:Y:S01]  /*6150*/  FFMA.FTZ R30, -R67.reuse, R64, R30 ;  /* 0x00000040431e7223 */ /* 0x040fe2000001011e */
[----:B------:R-:W-:Y:S01]  /*6160*/  FFMA.FTZ R112, -R67, R112, R101 ;  /* 0x0000007043707223 */ /* 0x000fe20000010165 */
[----:B------:R-:W-:Y:S01]  /*6170*/  STG.E.U16 desc[UR8][R6.64], R52 ;  /* 0x0000003406007986 */ /* 0x000fe2000c101508 */
[----:B------:R-:W-:Y:S01]  /*6180*/  F2FP.BF16.F32.PACK_AB R44, R39, R44 ;  /* 0x0000002c272c723e */ /* 0x000fe200000010ff */
[C---:B------:R-:W-:Y:S01]  /*6190*/  FMUL.FTZ R38, R131.reuse, R38 ;  /* 0x0000002683267220 */ /* 0x040fe20000410000 */
[----:B0-----:R-:W-:Y:S01]  /*61a0*/  IADD3.X R3, R0, UR13, RZ, P1, !PT ;  /* 0x0000000d00037c10 */ /* 0x001fe20008ffe4ff */
[----:B------:R-:W-:Y:S01]  /*61b0*/  STG.E.U16 desc[UR8][R6.64+0x4], R50 ;  /* 0x0000043206007986 */ /* 0x000fe2000c101508 */
[----:B------:R-:W-:Y:S01]  /*61c0*/  PRMT R0, R48, 0x7632, R0 ;  /* 0x0000763230007816 */ /* 0x000fe20000000000 */
[----:B------:R-:W-:Y:S01]  /*61d0*/  FMUL.FTZ R45, R131, R110 ;  /* 0x0000006e832d7220 */ /* 0x000fe20000410000 */
[----:B-1----:R-:W-:Y:S01]  /*61e0*/  IADD3 R4, P1, R129, UR12, RZ ;  /* 0x0000000c81047c10 */ /* 0x002fe2000ff3e0ff */
[----:B------:R0:W-:Y:S01]  /*61f0*/  STG.E.U16 desc[UR8][R6.64+0x6], R5 ;  /* 0x0000060506007986 */ /* 0x0001e2000c101508 */
[----:B------:R-:W-:Y:S01]  /*6200*/  F2FP.BF16.F32.PACK_AB R42, R41, R42 ;  /* 0x0000002a292a723e */ /* 0x000fe200000010ff */
[C---:B------:R-:W-:Y:S01]  /*6210*/  FMUL.FTZ R36, R131.reuse, R36 ;  /* 0x0000002483247220 */ /* 0x040fe20000410000 */
[C---:B------:R-:W-:Y:S01]  /*6220*/  FMUL.FTZ R34, R131.reuse, R34 ;  /* 0x0000002283227220 */ /* 0x040fe20000410000 */
[----:B------:R-:W-:Y:S01]  /*6230*/  FMUL.FTZ R47, R131, R30 ;  /* 0x0000001e832f7220 */ /* 0x000fe20000410000 */
[----:B------:R-:W-:Y:S01]  /*6240*/  F2FP.BF16.F32.PACK_AB R40, R43, R40 ;  /* 0x000000282b28723e */ /* 0x000fe200000010ff */
[----:B------:R-:W-:Y:S01]  /*6250*/  FMUL.FTZ R131, R131, R112 ;  /* 0x0000007083837220 */ /* 0x000fe20000410000 */
[----:B------:R1:W-:Y:S01]  /*6260*/  STG.E.U16 desc[UR8][R2.64+0x2], R0 ;  /* 0x0000020002007986 */ /* 0x0003e2000c101508 */
[----:B------:R-:W-:-:S02]  /*6270*/  PRMT R8, R44, 0x7632, R8 ;  /* 0x000076322c087816 */ /* 0x000fc40000000008 */
[----:B------:R-:W-:Y:S01]  /*6280*/  F2FP.BF16.F32.PACK_AB R38, R45, R38 ;  /* 0x000000262d26723e */ /* 0x000fe200000010ff */
[----:B------:R-:W-:Y:S01]  /*6290*/  STG.E.U16 desc[UR8][R2.64], R48 ;  /* 0x0000003002007986 */ /* 0x000fe2000c101508 */
[----:B0-----:R-:W-:Y:S02]  /*62a0*/  PRMT R7, R46, 0x7632, R7 ;  /* 0x000076322e077816 */ /* 0x001fe40000000007 */
[----:B------:R-:W-:Y:S01]  /*62b0*/  IADD3.X R5, R127, UR13, RZ, P1, !PT ;  /* 0x0000000d7f057c10 */ /* 0x000fe20008ffe4ff */
[----:B------:R-:W-:Y:S01]  /*62c0*/  STG.E.U16 desc[UR8][R2.64+0x4], R46 ;  /* 0x0000042e02007986 */ /* 0x000fe2000c101508 */
[----:B------:R-:W-:Y:S02]  /*62d0*/  IADD3 R6, P1, R123, UR12, RZ ;  /* 0x0000000c7b067c10 */ /* 0x000fe4000ff3e0ff */
[----:B------:R-:W-:Y:S01]  /*62e0*/  F2FP.BF16.F32.PACK_AB R36, R47, R36 ;  /* 0x000000242f24723e */ /* 0x000fe200000010ff */
[----:B------:R0:W-:Y:S01]  /*62f0*/  STG.E.U16 desc[UR8][R2.64+0x6], R7 ;  /* 0x0000060702007986 */ /* 0x0001e2000c101508 */
[----:B-1----:R-:W-:-:S02]  /*6300*/  PRMT R0, R42, 0x7632, R0 ;  /* 0x000076322a007816 */ /* 0x002fc40000000000 */
[----:B------:R-:W-:Y:S01]  /*6310*/  F2FP.BF16.F32.PACK_AB R34, R131, R34 ;  /* 0x000000228322723e */ /* 0x000fe200000010ff */
[----:B------:R-:W-:Y:S01]  /*6320*/  STG.E.U16 desc[UR8][R4.64], R44 ;  /* 0x0000002c04007986 */ /* 0x000fe2000c101508 */
[----:B------:R-:W-:-:S03]  /*6330*/  MOV R24, R133 ;  /* 0x0000008500187202 */ /* 0x000fc60000000f00 */
[----:B------:R-:W-:Y:S01]  /*6340*/  STG.E.U16 desc[UR8][R4.64+0x2], R8 ;  /* 0x0000020804007986 */ /* 0x000fe2000c101508 */
[----:B0-----:R-:W-:-:S03]  /*6350*/  IADD3.X R7, R125, UR13, RZ, P1, !PT ;  /* 0x0000000d7d077c10 */ /* 0x001fc60008ffe4ff */
[----:B------:R-:W-:Y:S01]  /*6360*/  STG.E.U16 desc[UR8][R4.64+0x4], R42 ;  /* 0x0000042a04007986 */ /* 0x000fe2000c101508 */
[----:B------:R-:W-:Y:S02]  /*6370*/  PRMT R3, R40, 0x7632, R3 ;  /* 0x0000763228037816 */ /* 0x000fe40000000003 */
[----:B------:R-:W-:Y:S01]  /*6380*/  IADD3 R2, P1, R51, UR12, RZ ;  /* 0x0000000c33027c10 */ /* 0x000fe2000ff3e0ff */
[----:B------:R0:W-:Y:S04]  /*6390*/  STG.E.U16 desc[UR8][R4.64+0x6], R0 ;  /* 0x0000060004007986 */ /* 0x0001e8000c101508 */
[----:B------:R1:W-:Y:S04]  /*63a0*/  STG.E.U16 desc[UR8][R6.64+0x2], R3 ;  /* 0x0000020306007986 */ /* 0x0003e8000c101508 */
[----:B------:R2:W-:Y:S01]  /*63b0*/  STG.E.U16 desc[UR8][R6.64], R40 ;  /* 0x0000002806007986 */ /* 0x0005e2000c101508 */
[----:B0-----:R-:W-:-:S03]  /*63c0*/  PRMT R5, R38, 0x7632, R5 ;  /* 0x0000763226057816 */ /* 0x001fc60000000005 */
[----:B------:R2:W-:Y:S01]  /*63d0*/  STG.E.U16 desc[UR8][R6.64+0x4], R38 ;  /* 0x0000042606007986 */ /* 0x0005e2000c101508 */
[----:B------:R-:W-:Y:S02]  /*63e0*/  PRMT R0, R36, 0x7632, R0 ;  /* 0x0000763224007816 */ /* 0x000fe40000000000 */
[----:B-1----:R-:W-:Y:S01]  /*63f0*/  IADD3.X R3, R53, UR13, RZ, P1, !PT ;  /* 0x0000000d35037c10 */ /* 0x002fe20008ffe4ff */
[----:B------:R2:W-:Y:S01]  /*6400*/  STG.E.U16 desc[UR8][R6.64+0x6], R5 ;  /* 0x0000060506007986 */ /* 0x0005e2000c101508 */
[----:B------:R-:W-:-:S03]  /*6410*/  PRMT R4, R34, 0x7632, R4 ;  /* 0x0000763222047816 */ /* 0x000fc60000000004 */
[----:B------:R2:W-:Y:S04]  /*6420*/  STG.E.U16 desc[UR8][R2.64], R36 ;  /* 0x0000002402007986 */ /* 0x0005e8000c101508 */
[----:B------:R2:W-:Y:S04]  /*6430*/  STG.E.U16 desc[UR8][R2.64+0x2], R0 ;  /* 0x0000020002007986 */ /* 0x0005e8000c101508 */
[----:B------:R2:W-:Y:S04]  /*6440*/  STG.E.U16 desc[UR8][R2.64+0x4], R34 ;  /* 0x0000042202007986 */ /* 0x0005e8000c101508 */
[----:B------:R2:W-:Y:S01]  /*6450*/  STG.E.U16 desc[UR8][R2.64+0x6], R4 ;  /* 0x0000060402007986 */ /* 0x0005e2000c101508 */
[----:B------:R-:W-:Y:S05]  /*6460*/  @!P0 BRA `(.L_x_690) ;  /* 0xffffffa000288947 */ /* 0x000fea000383ffff */
.L_x_678:
[C---:B--2---:R-:W-:Y:S02]  /*6470*/  SHF.L.U32 R0, R26.reuse, 0x3, RZ ;  /* 0x000000031a007819 */ /* 0x044fe400000006ff */
[----:B0-----:R-:W-:Y:S02]  /*6480*/  LOP3.LUT R2, R26, 0x3, RZ, 0xc0, !PT ;  /* 0x000000031a027812 */ /* 0x001fe400078ec0ff */
[----:B------:R-:W-:-:S03]  /*6490*/  LOP3.LUT R0, R0, 0x7ffffe0, RZ, 0xc0, !PT ;  /* 0x07ffffe000007812 */ /* 0x000fc600078ec0ff */
[----:B------:R-:W-:Y:S01]  /*64a0*/  IMAD R2, R2, 0x140, RZ ;  /* 0x0000014002027824 */ /* 0x000fe200078e02ff */
[----:B------:R-:W-:-:S04]  /*64b0*/  IADD3 R25, R0, R25, RZ ;  /* 0x0000001900197210 */ /* 0x000fc80007ffe0ff */
[----:B------:R-:W-:Y:S02]  /*64c0*/  IADD3 R0, R2, 0x140, RZ ;  /* 0x0000014002007810 */ /* 0x000fe40007ffe0ff */
        /* <DEDUP_REMOVED lines=13> */
[----:B------:R-:W-:Y:S02]  /*65a0*/  SEL R3, R3, 0xfffffffe, P0 ;  /* 0xfffffffe03037807 */ /* 0x000fe40000000000 */
[----:B------:R-:W-:Y:S02]  /*65b0*/  SEL R2, R2, 0xffffffff, P0 ;  /* 0xffffffff02027807 */ /* 0x000fe40000000000 */
[C---:B------:R-:W-:Y:S02]  /*65c0*/  SHF.L.U32 R4, R3.reuse, 0x5, RZ ;  /* 0x0000000503047819 */ /* 0x040fe400000006ff */
[----:B------:R-:W-:-:S02]  /*65d0*/  SHF.L.U64.HI R3, R3, 0x5, R2 ;  /* 0x0000000503037819 */ /* 0x000fc40000010202 */
[----:B------:R-:W-:Y:S02]  /*65e0*/  MOV R2, 0xffffffff ;  /* 0xffffffff00027802 */ /* 0x000fe40000000f00 */
[----:B------:R-:W-:Y:S02]  /*65f0*/  IADD3 R4, P0, P1, -R4, -0x21, -R5 ;  /* 0xffffffdf04047810 */ /* 0x000fe4000791e905 */
[----:B------:R-:W-:Y:S02]  /*6600*/  SHF.L.U32 R14, R6, 0x1, RZ ;  /* 0x00000001060e7819 */ /* 0x000fe400000006ff */
[----:B------:R-:W-:Y:S02]  /*6610*/  IADD3.X R3, ~R3, -0x1, R2, P0, P1 ;  /* 0xffffffff03037810 */ /* 0x000fe400007e2502 */
[----:B------:R-:W-:Y:S02]  /*6620*/  SHF.R.U32.HI R2, RZ, 0x4, R6 ;  /* 0x00000004ff027819 */ /* 0x000fe40000011606 */
[----:B------:R-:W-:Y:S01]  /*6630*/  LEA R15, R5, UR4, 0x7 ;  /* 0x00000004050f7c11 */ /* 0x000fe2000f8e38ff */
[----:B------:R-:W-:Y:S01]  /*6640*/  IMAD.WIDE.U32 R8, R3, -0x33333333, RZ ;  /* 0xcccccccd03087825 */ /* 0x000fe200078e00ff */
[----:B------:R-:W-:-:S02]  /*6650*/  IADD3 R7, R2, 0x14, RZ ;  /* 0x0000001402077810 */ /* 0x000fc40007ffe0ff */
[----:B------:R-:W-:Y:S02]  /*6660*/  LOP3.LUT R12, RZ, R2, RZ, 0x33, !PT ;  /* 0x00000002ff0c7212 */ /* 0x000fe400078e33ff */
[C---:B------:R-:W-:Y:S01]  /*6670*/  LOP3.LUT R14, R7.reuse, 0x1e, R14, 0x78, !PT ;  /* 0x0000001e070e7812 */ /* 0x040fe200078e780e */
[C---:B------:R-:W-:Y:S01]  /*6680*/  IMAD.WIDE.U32 R10, P0, R4.reuse, -0x33333334, R8 ;  /* 0xcccccccc040a7825 */ /* 0x040fe20007800008 */
[----:B------:R-:W-:Y:S02]  /*6690*/  VIMNMX.U32 R7, R7, 0x20, !PT ;  /* 0x0000002007077848 */ /* 0x000fe40007fe0000 */
[----:B------:R-:W-:Y:S01]  /*66a0*/  IADD3 R35, P2, R5, 0x1e, RZ ;  /* 0x0000001e05237810 */ /* 0x000fe20007f5e0ff */
[----:B------:R-:W-:Y:S01]  /*66b0*/  IMAD.WIDE.U32 R8, R4, -0x33333333, RZ ;  /* 0xcccccccd04087825 */ /* 0x000fe200078e00ff */
[----:B------:R-:W-:Y:S02]  /*66c0*/  SHF.L.U32 R8, R6, 0x7, RZ ;  /* 0x0000000706087819 */ /* 0x000fe400000006ff */
[----:B------:R-:W-:-:S02]  /*66d0*/  IADD3 R7, R7, R12, RZ ;  /* 0x0000000c07077210 */ /* 0x000fc40007ffe0ff */
[----:B------:R-:W-:Y:S02]  /*66e0*/  IADD3.X R13, RZ, RZ, RZ, P0, !PT ;  /* 0x000000ffff0d7210 */ /* 0x000fe400007fe4ff */
[----:B------:R-:W-:Y:S02]  /*66f0*/  IADD3 RZ, P1, R9, R10, RZ ;  /* 0x0000000a09ff7210 */ /* 0x000fe40007f3e0ff */
[----:B------:R-:W-:Y:S02]  /*6700*/  MOV R12, R11 ;  /* 0x0000000b000c7202 */ /* 0x000fe40000000f00 */
[----:B------:R-:W-:Y:S02]  /*6710*/  SHF.L.U32 R9, R5, 0x1, RZ ;  /* 0x0000000105097819 */ /* 0x000fe400000006ff */
[----:B------:R-:W-:Y:S01]  /*6720*/  LOP3.LUT R10, R8, 0x780, RZ, 0xc0, !PT ;  /* 0x00000780080a7812 */ /* 0x000fe200078ec0ff */
[----:B------:R-:W-:Y:S01]  /*6730*/  IMAD.WIDE.U32.X R12, R3, -0x33333334, R12, P1 ;  /* 0xcccccccc030c7825 */ /* 0x000fe200008e040c */
[----:B------:R-:W-:-:S02]  /*6740*/  ISETP.LT.U32.AND P0, PT, R16, 0x1, PT ;  /* 0x000000011000780c */ /* 0x000fc40003f01070 */
[----:B------:R-:W-:Y:S02]  /*6750*/  LOP3.LUT R8, R9, 0x1f, R6, 0x78, !PT ;  /* 0x0000001f09087812 */ /* 0x000fe400078e7806 */
[----:B------:R-:W-:Y:S01]  /*6760*/  IADD3 R9, R10, UR4, RZ ;  /* 0x000000040a097c10 */ /* 0x000fe2000fffe0ff */
[----:B------:R-:W-:Y:S01]  /*6770*/  IMAD.WIDE.U32 R10, R7, -0x33333333, RZ ;  /* 0xcccccccd070a7825 */ /* 0x000fe200078e00ff */
[----:B------:R-:W-:Y:S02]  /*6780*/  ISETP.LT.AND.EX P0, PT, R17, RZ, PT, P0 ;  /* 0x000000ff1100720c */ /* 0x000fe40003f01300 */
[----:B------:R-:W-:Y:S02]  /*6790*/  SHF.R.U64 R18, R12, 0x3, R13 ;  /* 0x000000030c127819 */ /* 0x000fe4000000120d */
[----:B------:R-:W-:Y:S02]  /*67a0*/  LEA.HI R20, R11, 0x1, RZ, 0x1c ;  /* 0x000000010b147811 */ /* 0x000fe400078fe0ff */
[----:B------:R-:W-:-:S02]  /*67b0*/  LEA R8, R8, R15, 0x2 ;  /* 0x0000000f08087211 */ /* 0x000fc400078e10ff */
[----:B------:R-:W-:Y:S02]  /*67c0*/  SEL R10, R16, 0x1, P0 ;  /* 0x00000001100a7807 */ /* 0x000fe40000000000 */
[----:B------:R-:W-:Y:S02]  /*67d0*/  SEL R11, R17, RZ, P0 ;  /* 0x000000ff110b7207 */ /* 0x000fe40000000000 */
[C---:B------:R-:W-:Y:S02]  /*67e0*/  IADD3 R16, P0, R5.reuse, 0xa, RZ ;  /* 0x0000000a05107810 */ /* 0x040fe40007f1e0ff */
[----:B------:R-:W-:Y:S02]  /*67f0*/  IADD3 R15, P1, R5, 0x14, RZ ;  /* 0x00000014050f7810 */ /* 0x000fe40007f3e0ff */
[----:B------:R-:W-:Y:S02]  /*6800*/  IADD3 R18, R18, 0x1, RZ ;  /* 0x0000000112127810 */ /* 0x000fe40007ffe0ff */
[----:B------:R-:W-:-:S02]  /*6810*/  LEA R9, R14, R9, 0x2 ;  /* 0x000000090e097211 */ /* 0x000fc400078e10ff */
[----:B------:R-:W-:Y:S02]  /*6820*/  SHF.L.U64.HI R11, R10, 0x5, R11 ;  /* 0x000000050a0b7819 */ /* 0x000fe4000001020b */
[C---:B------:R-:W-:Y:S02]  /*6830*/  LOP3.LUT R17, R6.reuse, 0x1f, RZ, 0xc0, !PT ;  /* 0x0000001f06117812 */ /* 0x040fe400078ec0ff */
[----:B------:R-:W-:Y:S02]  /*6840*/  LOP3.LUT R36, R6, 0xf, RZ, 0xc0, !PT ;  /* 0x0000000f06247812 */ /* 0x000fe400078ec0ff */
[----:B------:R-:W-:Y:S02]  /*6850*/  IADD3 R14, R2, 0x3c, RZ ;  /* 0x0000003c020e7810 */ /* 0x000fe40007ffe0ff */
[----:B------:R-:W-:Y:S02]  /*6860*/  IADD3.X R13, RZ, RZ, RZ, P0, !PT ;  /* 0x000000ffff0d7210 */ /* 0x000fe400007fe4ff */
[----:B------:R-:W-:-:S02]  /*6870*/  IADD3.X R12, RZ, RZ, RZ, P1, !PT ;  /* 0x000000ffff0c7210 */ /* 0x000fc40000ffe4ff */
[----:B------:R-:W-:Y:S02]  /*6880*/  IADD3.X R34, RZ, RZ, RZ, P2, !PT ;  /* 0x000000ffff227210 */ /* 0x000fe400017fe4ff */
[----:B------:R-:W-:Y:S02]  /*6890*/  SHF.L.U32 R10, R10, 0x5, RZ ;  /* 0x000000050a0a7819 */ /* 0x000fe400000006ff */
[----:B------:R-:W-:Y:S02]  /*68a0*/  LOP3.LUT R20, R20, 0x3, RZ, 0xc0, !PT ;  /* 0x0000000314147812 */ /* 0x000fe400078ec0ff */
[----:B------:R-:W-:-:S07]  /*68b0*/  LOP3.LUT R18, R18, 0x3, RZ, 0xc0, !PT ;  /* 0x0000000312127812 */ /* 0x000fce00078ec0ff */
.L_x_707:
[----:B------:R-:W-:Y:S01]  /*68c0*/  ISETP.GT.U32.AND P0, PT, R10, R5, PT ;  /* 0x000000050a00720c */ /* 0x000fe20003f04070 */
[----:B------:R-:W-:Y:S01]  /*68d0*/  BSSY B0, `(.L_x_691) ;  /* 0x00000aa000007945 */ /* 0x000fe20003800000 */
[----:B0123--:R-:W-:Y:S01]  /*68e0*/  HFMA2.MMA R21, -RZ, RZ, 0, 0 ;  /* 0x00000000ff157435 */ /* 0x00ffe200000001ff */
[----:B------:R-:W-:Y:S02]  /*68f0*/  MOV R26, RZ ;  /* 0x000000ff001a7202 */ /* 0x000fe40000000f00 */
[----:B------:R-:W-:-:S13]  /*6900*/  ISETP.GT.AND.EX P0, PT, R11, RZ, PT, P0 ;  /* 0x000000ff0b00720c */ /* 0x000fda0003f04300 */
[----:B------:R-:W-:Y:S05]  /*6910*/  @!P0 BRA `(.L_x_692) ;  /* 0x0000000800948947 */ /* 0x000fea0003800000 */
[----:B------:R-:W-:Y:S01]  /*6920*/  ISETP.NE.U32.AND P1, PT, R18, RZ, PT ;  /* 0x000000ff1200720c */ /* 0x000fe20003f25070 */
[----:B------:R-:W-:Y:S01]  /*6930*/  BSSY B1, `(.L_x_693) ;  /* 0x0000023000017945 */ /* 0x000fe20003800000 */
[----:B------:R-:W-:Y:S02]  /*6940*/  ISETP.GE.U32.AND P0, PT, R4, 0x1e, PT ;  /* 0x0000001e0400780c */ /* 0x000fe40003f06070 */
[----:B------:R-:W-:Y:S02]  /*6950*/  ISETP.NE.AND.EX P1, PT, RZ, RZ, PT, P1 ;  /* 0x000000ffff00720c */ /* 0x000fe40003f25310 */
[----:B------:R-:W-:Y:S02]  /*6960*/  IADD3 R22, P2, R17, R19, RZ ;  /* 0x0000001311167210 */ /* 0x000fe40007f5e0ff */
[----:B------:R-:W-:Y:S02]  /*6970*/  ISETP.GE.U32.AND.EX P0, PT, R3, RZ, PT, P0 ;  /* 0x000000ff0300720c */ /* 0x000fe40003f06100 */
[----:B------:R-:W-:-:S02]  /*6980*/  MOV R26, RZ ;  /* 0x000000ff001a7202 */ /* 0x000fc40000000f00 */
[----:B------:R-:W-:Y:S02]  /*6990*/  MOV R63, R5 ;  /* 0x00000005003f7202 */ /* 0x000fe40000000f00 */
        /* <DEDUP_REMOVED lines=21> */
[----:B------:R-:W-:Y:S02]  /*6af0*/  MOV R62, R12 ;  /* 0x0000000c003e7202 */ /* 0x000fe40000000f00 */
[----:B------:R-:W-:Y:S02]  /*6b00*/  @P1 MOV R63, R35 ;  /* 0x00000023003f1202 */ /* 0x000fe40000000f00 */
[----:B------:R-:W-:Y:S01]  /*6b10*/  @P1 MOV R62, R34 ;  /* 0x00000022003e1202 */ /* 0x000fe20000000f00 */
[----:B--2---:R-:W-:Y:S01]  /*6b20*/  FADD.FTZ R21, R21, R28 ;  /* 0x0000001c15157221 */ /* 0x004fe20000010000 */
[----:B------:R-:W-:-:S03]  /*6b30*/  FADD.FTZ R26, R26, R29 ;  /* 0x0000001d1a1a7221 */ /* 0x000fc60000010000 */
[----:B---3--:R-:W-:Y:S01]  /*6b40*/  @P1 FADD.FTZ R21, R21, R30 ;  /* 0x0000001e15151221 */ /* 0x008fe20000010000 */
[----:B------:R-:W-:-:S07]  /*6b50*/  @P1 FADD.FTZ R26, R26, R31 ;  /* 0x0000001f1a1a1221 */ /* 0x000fce0000010000 */
.L_x_694:
[----:B------:R-:W-:Y:S05]  /*6b60*/  BSYNC B1 ;  /* 0x0000000000017941 */ /* 0x000fea0003800000 */
.L_x_693:
[----:B------:R-:W-:Y:S05]  /*6b70*/  @!P0 BRA `(.L_x_692) ;  /* 0x0000000400fc8947 */ /* 0x000fea0003800000 */
[----:B------:R-:W-:Y:S01]  /*6b80*/  SHF.L.U64.HI R23, R22, 0x1, R23 ;  /* 0x0000000116177819 */ /* 0x000fe20000010217 */
[----:B------:R-:W-:Y:S01]  /*6b90*/  IMAD R25, R62, 0xa00, RZ ;  /* 0x00000a003e197824 */ /* 0x000fe200078e02ff */
[----:B------:R-:W-:Y:S01]  /*6ba0*/  SHF.L.U32 R22, R22, 0x1, RZ ;  /* 0x0000000116167819 */ /* 0x000fe200000006ff */
[----:B------:R-:W-:Y:S01]  /*6bb0*/  ULDC.64 UR6, c[0x0][0x260] ;  /* 0x0000980000067ab9 */ /* 0x000fe20000000a00 */
[C---:B------:R-:W-:Y:S01]  /*6bc0*/  IADD3 R24, P2, -R63.reuse, R10, RZ ;  /* 0x0000000a3f187210 */ /* 0x040fe20007f5e1ff */
[----:B------:R-:W-:Y:S02]  /*6bd0*/  BSSY B1, `(.L_x_695) ;  /* 0x0000046000017945 */ /* 0x000fe40003800000 */
[----:B------:R-:W-:Y:S01]  /*6be0*/  IMAD.WIDE.U32 R22, R63, 0xa00, R22 ;  /* 0x00000a003f167825 */ /* 0x000fe200078e0016 */
[----:B------:R-:W-:Y:S02]  /*6bf0*/  ISETP.GT.U32.AND P0, PT, R24, 0x78, PT ;  /* 0x000000781800780c */ /* 0x000fe40003f04070 */
[----:B------:R-:W-:-:S02]  /*6c00*/  IADD3.X R27, ~R62, R11, RZ, P2, !PT ;  /* 0x0000000b3e1b7210 */ /* 0x000fc400017fe5ff */
        /* <DEDUP_REMOVED lines=11> */
.L_x_697:
        /* <DEDUP_REMOVED lines=55> */
.L_x_696:
[----:B------:R-:W-:Y:S05]  /*7030*/  BSYNC B1 ;  /* 0x0000000000017941 */ /* 0x000fea0003800000 */
.L_x_695:
        /* <DEDUP_REMOVED lines=35> */
.L_x_699:
[----:B------:R-:W-:Y:S05]  /*7270*/  BSYNC B1 ;  /* 0x0000000000017941 */ /* 0x000fea0003800000 */
.L_x_698:
        /* <DEDUP_REMOVED lines=15> */
.L_x_692:
[----:B------:R-:W-:Y:S05]  /*7370*/  BSYNC B0 ;  /* 0x0000000000007941 */ /* 0x000fea0003800000 */
.L_x_691:
        /* <DEDUP_REMOVED lines=10> */
[----:B------:R-:W-:-:S12]  /*7420*/  UMOV UR5, 0xffff ;  /* 0x0000ffff00057882 */ /* 0x000fd80000000000 */
[----:B------:R-:W-:Y:S02]  /*7430*/  @!P0 SHF.R.U32.HI R2, RZ, 0x4, R6 ;  /* 0x00000004ff028819 */ /* 0x000fe40000011606 */
[C---:B------:R-:W-:Y:S02]  /*7440*/  @!P0 SHF.L.U32 R21, R36.reuse, 0x1, RZ ;  /* 0x0000000124158819 */ /* 0x040fe400000006ff */
[----:B------:R-:W-:Y:S02]  /*7450*/  @!P0 LEA R23, R36, UR4, 0x7 ;  /* 0x0000000424178c11 */ /* 0x000fe4000f8e38ff */
[----:B------:R-:W-:Y:S01]  /*7460*/  @!P0 LOP3.LUT R22, R2, R21, RZ, 0x3c, !PT ;  /* 0x0000001502168212 */ /* 0x000fe200078e3cff */
[----:B------:R-:W-:-:S03]  /*7470*/  HFMA2.MMA R21, -RZ, RZ, 0, 0 ;  /* 0x00000000ff157435 */ /* 0x000fc600000001ff */
[----:B------:R-:W-:Y:S02]  /*7480*/  @!P0 LEA R23, R22, R23, 0x2 ;  /* 0x0000001716178211 */ /* 0x000fe400078e10ff */
[----:B------:R-:W-:-:S05]  /*7490*/  MOV R22, RZ ;  /* 0x000000ff00167202 */ /* 0x000fca0000000f00 */
[----:B------:R0:W1:Y:S04]  /*74a0*/  @!P0 LDS R21, [R23] ;  /* 0x0000000017158984 */ /* 0x0000680000000800 */
[----:B------:R0:W2:Y:S01]  /*74b0*/  @!P0 LDS R22, [R23+0x500] ;  /* 0x0005000017168984 */ /* 0x0000a20000000800 */
[----:B------:R-:W-:Y:S05]  /*74c0*/  BRA.DIV UR5, `(.L_x_703) ;  /* 0x0000001205687947 */ /* 0x000fea000b800000 */
[----:B------:R-:W-:Y:S02]  /*74d0*/  MOV R28, 0xffff ;  /* 0x0000ffff001c7802 */ /* 0x000fe40000000f00 */
[----:B------:R-:W-:Y:S02]  /*74e0*/  MOV R27, 0xffff ;  /* 0x0000ffff001b7802 */ /* 0x000fe40000000f00 */
[----:B------:R-:W-:Y:S01]  /*74f0*/  MOV R29, 0xffff ;  /* 0x0000ffff001d7802 */ /* 0x000fe20000000f00 */
[----:B-1----:R-:W1:Y:S01]  /*7500*/  SHFL.BFLY PT, R24, R21, 0x8, 0x101f ;  /* 0x0d101f0015187f89 */ /* 0x002e6200000e0000 */
[----:B------:R-:W-:Y:S02]  /*7510*/  MOV R30, 0xffff ;  /* 0x0000ffff001e7802 */ /* 0x000fe40000000f00 */
[----:B------:R-:W-:Y:S01]  /*7520*/  MOV R32, 0xffff ;  /* 0x0000ffff00207802 */ /* 0x000fe20000000f00 */
[----:B0-2---:R-:W0:Y:S01]  /*7530*/  SHFL.BFLY PT, R23, R22, 0x8, 0x101f ;  /* 0x0d101f0016177f89 */ /* 0x005e2200000e0000 */
[----:B------:R-:W-:-:S02]  /*7540*/  MOV R31, 0xffff ;  /* 0x0000ffff001f7802 */ /* 0x000fc40000000f00 */
        /* <DEDUP_REMOVED lines=15> */
.L_x_716:
        /* <DEDUP_REMOVED lines=15> */
[----:B0-----:R-:W-:Y:S01]  /*7730*/  HFMA2.MMA R21, -RZ, RZ, 0, 0 ;  /* 0x00000000ff157435 */ /* 0x001fe200000001ff */
[----:B------:R-:W-:Y:S01]  /*7740*/  MOV R26, RZ ;  /* 0x000000ff001a7202 */ /* 0x000fe20000000f00 */
[----:B------:R-:W-:-:S05]  /*7750*/  UMOV UR5, 0xffff ;  /* 0x0000ffff00057882 */ /* 0x000fca0000000000 */
[----:B------:R0:W1:Y:S04]  /*7760*/  @!P0 LDS R26, [R9+0x500] ;  /* 0x00050000091a8984 */ /* 0x0000680000000800 */
[----:B------:R0:W2:Y:S01]  /*7770*/  @!P0 LDS R21, [R9] ;  /* 0x0000000009158984 */ /* 0x0000a20000000800 */
[----:B------:R-:W-:Y:S05]  /*7780*/  BRA.DIV UR5, `(.L_x_704) ;  /* 0x0000001205907947 */ /* 0x000fea000b800000 */
[----:B------:R-:W-:Y:S02]  /*7790*/  MOV R32, 0xffff ;  /* 0x0000ffff00207802 */ /* 0x000fe40000000f00 */
[----:B------:R-:W-:Y:S02]  /*77a0*/  MOV R31, 0xffff ;  /* 0x0000ffff001f7802 */ /* 0x000fe40000000f00 */
[----:B------:R-:W-:Y:S01]  /*77b0*/  MOV R33, 0xffff ;  /* 0x0000ffff00217802 */ /* 0x000fe20000000f00 */
[----:B--2---:R-:W2:Y:S01]  /*77c0*/  SHFL.BFLY PT, R28, R21, 0x8, 0x101f ;  /* 0x0d101f00151c7f89 */ /* 0x004ea200000e0000 */
[----:B------:R-:W-:Y:S02]  /*77d0*/  MOV R38, 0xffff ;  /* 0x0000ffff00267802 */ /* 0x000fe40000000f00 */
[----:B------:R-:W-:Y:S01]  /*77e0*/  MOV R40, 0xffff ;  /* 0x0000ffff00287802 */ /* 0x000fe20000000f00 */
[----:B-1----:R-:W1:Y:S01]  /*77f0*/  SHFL.BFLY PT, R27, R26, 0x8, 0x101f ;  /* 0x0d101f001a1b7f89 */ /* 0x002e6200000e0000 */
[----:B------:R-:W-:-:S02]  /*7800*/  MOV R37, 0xffff ;  /* 0x0000ffff00257802 */ /* 0x000fc40000000f00 */
[----:B------:R-:W-:Y:S01]  /*7810*/  MOV R39, 0xffff ;  /* 0x0000ffff00277802 */ /* 0x000fe20000000f00 */
[----:B--2---:R-:W-:Y:S01]  /*7820*/  FADD.FTZ R28, R28, R21 ;  /* 0x000000151c1c7221 */ /* 0x004fe20000010000 */
[----:B-1----:R-:W-:-:S04]  /*7830*/  FADD.FTZ R27, R27, R26 ;  /* 0x0000001a1b1b7221 */ /* 0x002fc80000010000 */
        /* <DEDUP_REMOVED lines=12> */
.L_x_726:
[----:B---3--:R-:W-:Y:S01]  /*7900*/  FADD.FTZ R26, R21, R26 ;  /* 0x0000001a151a7221 */ /* 0x008fe20000010000 */
        /* <DEDUP_REMOVED lines=8> */
[C---:B-1----:R-:W-:Y:S01]  /*7990*/  @!P0 SHF.L.U32 R21, R36.reuse, 0x1, RZ ;  /* 0x0000000124158819 */ /* 0x042fe200000006ff */
[----:B------:R-:W-:Y:S01]  /*79a0*/  UMOV UR5, 0xffff ;  /* 0x0000ffff00057882 */ /* 0x000fe20000000000 */
[----:B------:R-:W-:Y:S02]  /*79b0*/  @!P0 LEA R27, R36, UR4, 0x7 ;  /* 0x00000004241b8c11 */ /* 0x000fe4000f8e38ff */
[----:B------:R-:W-:Y:S01]  /*79c0*/  @!P0 LOP3.LUT R26, R26, R21, RZ, 0x3c, !PT ;  /* 0x000000151a1a8212 */ /* 0x000fe200078e3cff */
[----:B------:R-:W-:-:S03]  /*79d0*/  HFMA2.MMA R21, -RZ, RZ, 0, 0 ;  /* 0x00000000ff157435 */ /* 0x000fc600000001ff */
[----:B------:R-:W-:Y:S02]  /*79e0*/  @!P0 LEA R27, R26, R27, 0x2 ;  /* 0x0000001b1a1b8211 */ /* 0x000fe400078e10ff */
[----:B------:R-:W-:-:S05]  /*79f0*/  MOV R26, RZ ;  /* 0x000000ff001a7202 */ /* 0x000fca0000000f00 */
[----:B------:R1:W2:Y:S04]  /*7a00*/  @!P0 LDS R21, [R27] ;  /* 0x000000001b158984 */ /* 0x0002a80000000800 */
[----:B------:R1:W3:Y:S01]  /*7a10*/  @!P0 LDS R26, [R27+0x500] ;  /* 0x000500001b1a8984 */ /* 0x0002e20000000800 */
[----:B------:R-:W-:Y:S05]  /*7a20*/  BRA.DIV UR5, `(.L_x_705) ;  /* 0x0000001205d47947 */ /* 0x000fea000b800000 */
[----:B------:R-:W-:Y:S02]  /*7a30*/  MOV R32, 0xffff ;  /* 0x0000ffff00207802 */ /* 0x000fe40000000f00 */
[----:B------:R-:W-:Y:S02]  /*7a40*/  MOV R31, 0xffff ;  /* 0x0000ffff001f7802 */ /* 0x000fe40000000f00 */
[----:B------:R-:W-:Y:S01]  /*7a50*/  MOV R33, 0xffff ;  /* 0x0000ffff00217802 */ /* 0x000fe20000000f00 */
[----:B--2---:R-:W2:Y:S01]  /*7a60*/  SHFL.BFLY PT, R28, R21, 0x8, 0x101f ;  /* 0x0d101f00151c7f89 */ /* 0x004ea200000e0000 */
[----:B------:R-:W-:Y:S02]  /*7a70*/  MOV R38, 0xffff ;  /* 0x0000ffff00267802 */ /* 0x000fe40000000f00 */
[----:B------:R-:W-:Y:S01]  /*7a80*/  MOV R40, 0xffff ;  /* 0x0000ffff00287802 */ /* 0x000fe20000000f00 */
[----:B-1-3--:R-:W1:Y:S01]  /*7a90*/  SHFL.BFLY PT, R27, R26, 0x8, 0x101f ;  /* 0x0d101f001a1b7f89 */ /* 0x00ae6200000e0000 */
        /* <DEDUP_REMOVED lines=16> */
.L_x_736:
[----:B---3--:R-:W-:Y:S01]  /*7ba0*/  FADD.FTZ R26, R21, R26 ;  /* 0x0000001a151a7221 */ /* 0x008fe20000010000 */
[----:B------:R-:W-:-:S04]  /*7bb0*/  @!P1 F2FP.BF16.F32.PACK_AB R21, RZ, R31 ;  /* 0x0000001fff15923e */ /* 0x000fc800000010ff */
[----:B------:R-:W-:Y:S01]  /*7bc0*/  @!P1 F2FP.BF16.F32.PACK_AB R26, RZ, R26 ;  /* 0x0000001aff1a923e */ /* 0x000fe200000010ff */
[----:B------:R2:W-:Y:S03]  /*7bd0*/  @!P1 STG.E.U16 desc[UR8][R22.64+0x50], R21 ;  /* 0x0000501516009986 */ /* 0x0005e6000c101508 */
[----:B------:R-:W-:Y:S02]  /*7be0*/  PRMT R27, R26, 0x7610, R27 ;  /* 0x000076101a1b7816 */ /* 0x000fe4000000001b */
[----:B------:R-:W-:-:S03]  /*7bf0*/  MOV R26, R14 ;  /* 0x0000000e001a7202 */ /* 0x000fc60000000f00 */
[----:B------:R2:W-:Y:S04]  /*7c00*/  @!P1 STG.E.U16 desc[UR8][R24.64+0x50], R27 ;  /* 0x0000501b18009986 */ /* 0x0005e8000c101508 */
.L_x_702:
[----:B------:R-:W-:Y:S05]  /*7c10*/  BSYNC B0 ;  /* 0x0000000000007941 */ /* 0x000fea0003800000 */
.L_x_701:
[----:B------:R-:W-:-:S13]  /*7c20*/  ISETP.GE.U32.AND P0, PT, R7, 0x3c, PT ;  /* 0x0000003c0700780c */ /* 0x000fda0003f06070 */
[----:B------:R-:W-:Y:S05]  /*7c30*/  @!P0 BRA `(.L_x_700) ;  /* 0x0000000800748947 */ /* 0x000fea0003800000 */
[----:B------:R-:W-:Y:S01]  /*7c40*/  ISETP.GT.U32.AND P0, PT, R36, 0x9, PT ;  /* 0x000000092400780c */ /* 0x000fe20003f04070 */
[----:B------:R-:W-:-:S12]  /*7c50*/  UMOV UR5, 0xffff ;  /* 0x0000ffff00057882 */ /* 0x000fd80000000000 */
[C---:B012---:R-:W-:Y:S02]  /*7c60*/  @!P0 SHF.L.U32 R21, R36.reuse, 0x1, RZ ;  /* 0x0000000124158819 */ /* 0x047fe400000006ff */
        /* <DEDUP_REMOVED lines=8> */
[----:B------:R-:W-:Y:S02]  /*7cf0*/  @!P0 SHF.L.U32 R28, R36, 0x1, RZ ;  /* 0x00000001241c8819 */ /* 0x000fe400000006ff */
[----:B------:R-:W-:Y:S02]  /*7d00*/  @!P0 IADD3 R25, R26, 0x14, RZ ;  /* 0x000000141a198810 */ /* 0x000fe40007ffe0ff */
[C---:B------:R-:W-:Y:S02]  /*7d10*/  @!P0 LEA R30, R36.reuse, UR4, 0x7 ;  /* 0x00000004241e8c11 */ /* 0x040fe4000f8e38ff */
[----:B------:R-:W-:Y:S02]  /*7d20*/  @!P0 LOP3.LUT R25, R25, R28, RZ, 0x3c, !PT ;  /* 0x0000001c19198212 */ /* 0x000fe400078e3cff */
[----:B------:R-:W-:Y:S02]  /*7d30*/  @!P0 SHF.L.U32 R24, R36, 0x1, RZ ;  /* 0x0000000124188819 */ /* 0x000fe400000006ff */
[----:B0-----:R-:W-:-:S02]  /*7d40*/  @!P0 IADD3 R23, R26, 0x28, RZ ;  /* 0x000000281a178810 */ /* 0x001fc40007ffe0ff */
[----:B------:R-:W-:Y:S02]  /*7d50*/  @!P0 LEA R27, R25, R30, 0x2 ;  /* 0x0000001e191b8211 */ /* 0x000fe400078e10ff */
[----:B------:R-:W-:Y:S02]  /*7d60*/  @!P0 LOP3.LUT R23, R23, R24, RZ, 0x3c, !PT ;  /* 0x0000001817178212 */ /* 0x000fe400078e3cff */
[----:B------:R-:W-:Y:S01]  /*7d70*/  @!P0 LEA R40, R36, UR4, 0x7 ;  /* 0x0000000424288c11 */ /* 0x000fe2000f8e38ff */
[----:B------:R-:W0:Y:S01]  /*7d80*/  @!P0 LDS R28, [R27] ;  /* 0x000000001b1c8984 */ /* 0x000e220000000800 */
[----:B------:R-:W-:Y:S02]  /*7d90*/  @!P0 IADD3 R25, R26, 0x3c, RZ ;  /* 0x0000003c1a198810 */ /* 0x000fe40007ffe0ff */
[----:B------:R-:W-:Y:S01]  /*7da0*/  @!P0 LEA R23, R23, R40, 0x2 ;  /* 0x0000002817178211 */ /* 0x000fe200078e10ff */
[----:B------:R3:W4:Y:S01]  /*7db0*/  @!P0 LDS R30, [R27+0x500] ;  /* 0x000500001b1e8984 */ /* 0x0007220000000800 */
[----:B------:R-:W-:-:S02]  /*7dc0*/  @!P0 SHF.L.U32 R44, R36, 0x1, RZ ;  /* 0x00000001242c8819 */ /* 0x000fc400000006ff */
[----:B------:R-:W-:Y:S01]  /*7dd0*/  @!P0 LEA R46, R36, UR4, 0x7 ;  /* 0x00000004242e8c11 */ /* 0x000fe2000f8e38ff */
[----:B------:R-:W-:Y:S01]  /*7de0*/  @!P0 LDS R24, [R23] ;  /* 0x0000000017188984 */ /* 0x000fe20000000800 */
[----:B------:R-:W-:Y:S02]  /*7df0*/  @!P0 LOP3.LUT R25, R25, R44, RZ, 0x3c, !PT ;  /* 0x0000002c19198212 */ /* 0x000fe400078e3cff */
[----:B------:R-:W-:Y:S01]  /*7e00*/  MOV R33, RZ ;  /* 0x000000ff00217202 */ /* 0x000fe20000000f00 */
[----:B------:R-:W-:Y:S01]  /*7e10*/  @!P0 LDS R31, [R23+0x500] ;  /* 0x00050000171f8984 */ /* 0x000fe20000000800 */
[----:B------:R-:W-:Y:S02]  /*7e20*/  @!P0 LEA R39, R25, R46, 0x2 ;  /* 0x0000002e19278211 */ /* 0x000fe400078e10ff */
[----:B------:R-:W-:Y:S02]  /*7e30*/  MOV R25, RZ ;  /* 0x000000ff00197202 */ /* 0x000fe40000000f00 */
[----:B---3--:R-:W-:Y:S01]  /*7e40*/  MOV R27, 0xffff ;  /* 0x0000ffff001b7802 */ /* 0x008fe20000000f00 */
[----:B------:R-:W-:Y:S01]  /*7e50*/  @!P0 LDS R43, [R39] ;  /* 0x00000000272b8984 */ /* 0x000fe20000000800 */
[----:B------:R-:W-:-:S02]  /*7e60*/  MOV R29, RZ ;  /* 0x000000ff001d7202 */ /* 0x000fc40000000f00 */
[----:B------:R-:W-:Y:S01]  /*7e70*/  MOV R46, 0xffff ;  /* 0x0000ffff002e7802 */ /* 0x000fe20000000f00 */
[----:B--2---:R-:W2:Y:S01]  /*7e80*/  SHFL.BFLY PT, R23, R22, 0x8, 0x101f ;  /* 0x0d101f0016177f89 */ /* 0x004ea200000e0000 */
[----:B------:R-:W-:Y:S02]  /*7e90*/  MOV R37, RZ ;  /* 0x000000ff00257202 */ /* 0x000fe40000000f00 */
[----:B------:R-:W-:Y:S01]  /*7ea0*/  MOV R50, 0xffff ;  /* 0x0000ffff00327802 */ /* 0x000fe20000000f00 */
[----:B------:R3:W5:Y:S01]  /*7eb0*/  @!P0 LDS R44, [R39+0x500] ;  /* 0x00050000272c8984 */ /* 0x0007620000000800 */
[----:B------:R-:W-:Y:S02]  /*7ec0*/  MOV R48, 0xffff ;  /* 0x0000ffff00307802 */ /* 0x000fe40000000f00 */
[----:B------:R-:W-:Y:S02]  /*7ed0*/  MOV R47, 0xffff ;  /* 0x0000ffff002f7802 */ /* 0x000fe40000000f00 */
[----:B------:R-:W-:-:S02]  /*7ee0*/  MOV R45, 0xffff ;  /* 0x0000ffff002d7802 */ /* 0x000fc40000000f00 */
[----:B------:R-:W-:Y:S02]  /*7ef0*/  MOV R41, RZ ;  /* 0x000000ff00297202 */ /* 0x000fe40000000f00 */
[----:B---3--:R-:W-:Y:S02]  /*7f00*/  MOV R39, RZ ;  /* 0x000000ff00277202 */ /* 0x008fe40000000f00 */
[----:B------:R-:W-:Y:S02]  /*7f10*/  MOV R52, 0xffff ;  /* 0x0000ffff00347802 */ /* 0x000fe40000000f00 */
[----:B0-----:R-:W-:Y:S02]  /*7f20*/  @!P0 MOV R25, R28 ;  /* 0x0000001c00198202 */ /* 0x001fe40000000f00 */
[----:B------:R-:W-:Y:S02]  /*7f30*/  MOV R28, 0xffff ;  /* 0x0000ffff001c7802 */ /* 0x000fe40000000f00 */
[----:B----4-:R-:W-:-:S02]  /*7f40*/  @!P0 MOV R29, R30 ;  /* 0x0000001e001d8202 */ /* 0x010fc40000000f00 */
[----:B------:R-:W-:Y:S01]  /*7f50*/  MOV R30, 0xffff ;  /* 0x0000ffff001e7802 */ /* 0x000fe20000000f00 */
[----:B--2---:R-:W-:Y:S01]  /*7f60*/  FADD.FTZ R23, R23, R22 ;  /* 0x0000001617177221 */ /* 0x004fe20000010000 */
[----:B------:R-:W-:Y:S01]  /*7f70*/  @!P0 MOV R33, R24 ;  /* 0x0000001800218202 */ /* 0x000fe20000000f00 */
[----:B------:R-:W0:Y:S01]  /*7f80*/  SHFL.BFLY PT, R38, R29, 0x8, 0x101f ;  /* 0x0d101f001d267f89 */ /* 0x000e2200000e0000 */
[----:B------:R-:W-:-:S03]  /*7f90*/  @!P0 MOV R37, R31 ;  /* 0x0000001f00258202 */ /* 0x000fc60000000f00 */
[----:B-1----:R-:W1:Y:S01]  /*7fa0*/  SHFL.BFLY PT, R24, R21, 0x8, 0x101f ;  /* 0x0d101f0015187f89 */ /* 0x002e6200000e0000 */
[----:B------:R-:W-:-:S03]  /*7fb0*/  MOV R31, 0xffff ;  /* 0x0000ffff001f7802 */ /* 0x000fc60000000f00 */
[----:B------:R-:W2:Y:S01]  /*7fc0*/  SHFL.BFLY PT, R32, R25, 0x8, 0x101f ;  /* 0x0d101f0019207f89 */ /* 0x000ea200000e0000 */
[----:B------:R-:W-:Y:S02]  /*7fd0*/  @!P0 MOV R39, R43 ;  /* 0x0000002b00278202 */ /* 0x000fe40000000f00 */
[----:B------:R-:W-:Y:S01]  /*7fe0*/  MOV R43, 0xffff ;  /* 0x0000ffff002b7802 */ /* 0x000fe20000000f00 */
[----:B------:R-:W3:Y:S04]  /*7ff0*/  SHFL.BFLY PT, R42, R37, 0x8, 0x101f ;  /* 0x0d101f00252a7f89 */ /* 0x000ee800000e0000 */
[----:B------:R-:W4:Y:S01]  /*8000*/  SHFL.BFLY PT, R40, R33, 0x8, 0x101f ;  /* 0x0d101f0021287f89 */ /* 0x000f2200000e0000 */
[----:B-----5:R-:W-:Y:S02]  /*8010*/  @!P0 MOV R41, R44 ;  /* 0x0000002c00298202 */ /* 0x020fe40000000f00 */
[----:B------:R-:W-:Y:S01]  /*8020*/  ISETP.NE.AND P0, PT, R36, RZ, PT ;  /* 0x000000ff2400720c */ /* 0x000fe20003f05270 */
[----:B------:R-:W5:Y:S01]  /*8030*/  SHFL.BFLY PT, R22, R23, 0x4, 0x101f ;  /* 0x0c901f0017167f89 */ /* 0x000f6200000e0000 */
[----:B0-----:R-:W-:-:S03]  /*8040*/  FADD.FTZ R38, R38, R29 ;  /* 0x0000001d26267221 */ /* 0x001fc60000010000 */
[----:B------:R-:W0:Y:S01]  /*8050*/  SHFL.BFLY PT, R46, R39, 0x8, 0x101f ;  /* 0x0d101f00272e7f89 */ /* 0x000e2200000e0000 */
[----:B-1----:R-:W-:-:S03]  /*8060*/  FADD.FTZ R24, R24, R21 ;  /* 0x0000001518187221 */ /* 0x002fc60000010000 */
[----:B------:R-:W1:Y:S01]  /*8070*/  SHFL.BFLY PT, R29, R38, 0x4, 0x101f ;  /* 0x0c901f00261d7f89 */ /* 0x000e6200000e0000 */
[----:B--2---:R-:W-:-:S03]  /*8080*/  FADD.FTZ R32, R32, R25 ;  /* 0x0000001920207221 */ /* 0x004fc60000010000 */
[----:B------:R-:W2:Y:S01]  /*8090*/  SHFL.BFLY PT, R21, R24, 0x4, 0x101f ;  /* 0x0c901f0018157f89 */ /* 0x000ea200000e0000 */
[----:B---3--:R-:W-:-:S03]  /*80a0*/  FADD.FTZ R42, R42, R37 ;  /* 0x000000252a2a7221 */ /* 0x008fc60000010000 */
[----:B------:R-:W3:Y:S01]  /*80b0*/  SHFL.BFLY PT, R25, R32, 0x4, 0x101f ;  /* 0x0c901f0020197f89 */ /* 0x000ee200000e0000 */
[----:B----4-:R-:W-:-:S03]  /*80c0*/  FADD.FTZ R40, R40, R33 ;  /* 0x0000002128287221 */ /* 0x010fc60000010000 */
[----:B------:R-:W4:Y:S01]  /*80d0*/  SHFL.BFLY PT, R37, R42, 0x4, 0x101f ;  /* 0x0c901f002a257f89 */ /* 0x000f2200000e0000 */
[----:B-----5:R-:W-:-:S03]  /*80e0*/  FADD.FTZ R22, R23, R22 ;  /* 0x0000001617167221 */ /* 0x020fc60000010000 */
[----:B------:R-:W5:Y:S01]  /*80f0*/  SHFL.BFLY PT, R33, R40, 0x4, 0x101f ;  /* 0x0c901f0028217f89 */ /* 0x000f6200000e0000 */
[----:B------:R-:W-:-:S03]  /*8100*/  MOV R23, 0xffff ;  /* 0x0000ffff00177802 */ /* 0x000fc60000000f00 */
[----:B------:R-:W5:Y:S01]  /*8110*/  SHFL.BFLY PT, R44, R41, 0x8, 0x101f ;  /* 0x0d101f00292c7f89 */ /* 0x000f6200000e0000 */
[----:B0-----:R-:W-:Y:S01]  /*8120*/  FADD.FTZ R46, R46, R39 ;  /* 0x000000272e2e7221 */ /* 0x001fe20000010000 */
[----:B------:R-:W-:Y:S01]  /*8130*/  MOV R39, 0xffff ;  /* 0x0000ffff00277802 */ /* 0x000fe20000000f00 */
[----:B-1----:R-:W-:Y:S01]  /*8140*/  FADD.FTZ R29, R38, R29 ;  /* 0x0000001d261d7221 */ /* 0x002fe20000010000 */
[----:B------:R-:W-:Y:S01]  /*8150*/  SHFL.BFLY PT, R23, R22, 0x2, 0x101f ;  /* 0x0c501f0016177f89 */ /* 0x000fe200000e0000 */
[----:B--2---:R-:W-:Y:S01]  /*8160*/  FADD.FTZ R21, R24, R21 ;  /* 0x0000001518157221 */ /* 0x004fe20000010000 */
[----:B------:R-:W-:Y:S02]  /*8170*/  MOV R24, 0xffff ;  /* 0x0000ffff00187802 */ /* 0x000fe40000000f00 */
[----:B------:R-:W0:Y:S01]  /*8180*/  SHFL.BFLY PT, R38, R29, 0x2, 0x101f ;  /* 0x0c501f001d267f89 */ /* 0x000e2200000e0000 */
[----:B---3--:R-:W-:-:S03]  /*8190*/  FADD.FTZ R25, R32, R25 ;  /* 0x0000001920197221 */ /* 0x008fc60000010000 */
[----:B------:R-:W1:Y:S01]  /*81a0*/  SHFL.BFLY PT, R39, R46, 0x4, 0x101f ;  /* 0x0c901f002e277f89 */ /* 0x000e6200000e0000 */
[----:B----4-:R-:W-:Y:S01]  /*81b0*/  FADD.FTZ R37, R42, R37 ;  /* 0x000000252a257221 */ /* 0x010fe20000010000 */
[----:B------:R-:W-:Y:S02]  /*81c0*/  MOV R42, 0xffff ;  /* 0x0000ffff002a7802 */ /* 0x000fe40000000f00 */
[----:B------:R-:W2:Y:S01]  /*81d0*/  SHFL.BFLY PT, R24, R21, 0x2, 0x101f ;  /* 0x0c501f0015187f89 */ /* 0x000ea200000e0000 */
[----:B-----5:R-:W-:-:S03]  /*81e0*/  FADD.FTZ R33, R40, R33 ;  /* 0x0000002128217221 */ /* 0x020fc60000010000 */
[----:B------:R-:W3:Y:S01]  /*81f0*/  SHFL.BFLY PT, R32, R25, 0x2, 0x101f ;  /* 0x0c501f0019207f89 */ /* 0x000ee200000e0000 */
[----:B------:R-:W-:Y:S01]  /*8200*/  FADD.FTZ R44, R44, R41 ;  /* 0x000000292c2c7221 */ /* 0x000fe20000010000 */
[----:B------:R-:W-:Y:S02]  /*8210*/  MOV R41, 0xffff ;  /* 0x0000ffff00297802 */ /* 0x000fe40000000f00 */
[----:B------:R-:W4:Y:S04]  /*8220*/  SHFL.BFLY PT, R40, R33, 0x2, 0x101f ;  /* 0x0c501f0021287f89 */ /* 0x000f2800000e0000 */
[----:B------:R-:W5:Y:S04]  /*8230*/  SHFL.BFLY PT, R42, R37, 0x2, 0x101f ;  /* 0x0c501f00252a7f89 */ /* 0x000f6800000e0000 */
[----:B------:R-:W5:Y:S01]  /*8240*/  SHFL.BFLY PT, R41, R44, 0x4, 0x101f ;  /* 0x0c901f002c297f89 */ /* 0x000f6200000e0000 */
[----:B0-----:R-:W-:Y:S01]  /*8250*/  FADD.FTZ R38, R29, R38 ;  /* 0x000000261d267221 */ /* 0x001fe20000010000 */
[----:B------:R-:W-:Y:S01]  /*8260*/  MOV R29, 0xffff ;  /* 0x0000ffff001d7802 */ /* 0x000fe20000000f00 */
[----:B-1----:R-:W-:Y:S01]  /*8270*/  FADD.FTZ R39, R46, R39 ;  /* 0x000000272e277221 */ /* 0x002fe20000010000 */
[----:B------:R-:W-:-:S02]  /*8280*/  MOV R46, 0xffff ;  /* 0x0000ffff002e7802 */ /* 0x000fc40000000f00 */
[----:B------:R-:W-:Y:S01]  /*8290*/  SHFL.BFLY PT, R31, R38, 0x1, 0x101f ;  /* 0x0c301f00261f7f89 */ /* 0x000fe200000e0000 */
[----:B--2---:R-:W-:Y:S01]  /*82a0*/  FADD.FTZ R27, R21, R24 ;  /* 0x00000018151b7221 */ /* 0x004fe20000010000 */
[----:B------:R-:W-:Y:S02]  /*82b0*/  FADD.FTZ R21, R22, R23 ;  /* 0x0000001716157221 */ /* 0x000fe40000010000 */
[----:B------:R-:W0:Y:S01]  /*82c0*/  LDC.64 R22, c[0x0][0x218] ;  /* 0x00008600ff167b82 */ /* 0x000e220000000a00 */
[----:B---3--:R-:W-:Y:S01]  /*82d0*/  FADD.FTZ R32, R25, R32 ;  /* 0x0000002019207221 */ /* 0x008fe20000010000 */
[----:B------:R-:W1:Y:S01]  /*82e0*/  SHFL.BFLY PT, R28, R27, 0x1, 0x101f ;  /* 0x0c301f001b1c7f89 */ /* 0x000e6200000e0000 */
[----:B----4-:R-:W-:-:S03]  /*82f0*/  FADD.FTZ R40, R33, R40 ;  /* 0x0000002821287221 */ /* 0x010fc60000010000 */
[----:B------:R-:W2:Y:S01]  /*8300*/  SHFL.BFLY PT, R30, R21, 0x1, 0x101f ;  /* 0x0c301f00151e7f89 */ /* 0x000ea200000e0000 */
[----:B------:R-:W-:Y:S01]  /*8310*/  MOV R33, 0xffff ;  /* 0x0000ffff00217802 */ /* 0x000fe20000000f00 */
[----:B------:R-:W3:Y:S01]  /*8320*/  LDC.64 R24, c[0x0][0x220] ;  /* 0x00008800ff187b82 */ /* 0x000ee20000000a00 */
[----:B-----5:R-:W-:Y:S01]  /*8330*/  FADD.FTZ R37, R37, R42 ;  /* 0x0000002a25257221 */ /* 0x020fe20000010000 */
[----:B------:R-:W4:Y:S01]  /*8340*/  SHFL.BFLY PT, R29, R32, 0x1, 0x101f ;  /* 0x0c301f00201d7f89 */ /* 0x000f2200000e0000 */
[----:B------:R-:W-:Y:S01]  /*8350*/  MOV R42, 0xffff ;  /* 0x0000ffff002a7802 */ /* 0x000fe20000000f00 */
[----:B------:R-:W-:Y:S01]  /*8360*/  FADD.FTZ R41, R44, R41 ;  /* 0x000000292c297221 */ /* 0x000fe20000010000 */
[----:B------:R-:W-:Y:S01]  /*8370*/  MOV R44, 0xffff ;  /* 0x0000ffff002c7802 */ /* 0x000fe20000000f00 */
[----:B------:R-:W5:Y:S04]  /*8380*/  SHFL.BFLY PT, R33, R40, 0x1, 0x101f ;  /* 0x0c301f0028217f89 */ /* 0x000f6800000e0000 */
[----:B------:R-:W5:Y:S04]  /*8390*/  SHFL.BFLY PT, R42, R37, 0x1, 0x101f ;  /* 0x0c301f00252a7f89 */ /* 0x000f6800000e0000 */
[----:B------:R-:W5:Y:S01]  /*83a0*/  SHFL.BFLY PT, R46, R39, 0x2, 0x101f ;  /* 0x0c501f00272e7f89 */ /* 0x000f6200000e0000 */
[----:B-1----:R-:W-:-:S03]  /*83b0*/  FADD.FTZ R27, R27, R28 ;  /* 0x0000001c1b1b7221 */ /* 0x002fc60000010000 */
[----:B------:R-:W1:Y:S01]  /*83c0*/  SHFL.BFLY PT, R44, R41, 0x2, 0x101f ;  /* 0x0c501f00292c7f89 */ /* 0x000e6200000e0000 */
[----:B--2---:R-:W-:Y:S01]  /*83d0*/  FADD.FTZ R30, R21, R30 ;  /* 0x0000001e151e7221 */ /* 0x004fe20000010000 */
[----:B------:R-:W-:Y:S02]  /*83e0*/  IADD3 R21, R26, R19, RZ ;  /* 0x000000131a157210 */ /* 0x000fe40007ffe0ff */
[----:B------:R-:W-:Y:S02]  /*83f0*/  @!P0 F2FP.BF16.F32.PACK_AB R26, RZ, R27 ;  /* 0x0000001bff1a823e */ /* 0x000fe400000010ff */
[----:B------:R-:W-:Y:S01]  /*8400*/  @!P0 F2FP.BF16.F32.PACK_AB R27, RZ, R30 ;  /* 0x0000001eff1b823e */ /* 0x000fe200000010ff */
[----:B0-----:R-:W-:Y:S01]  /*8410*/  IMAD.WIDE R22, R21, 0x2, R22 ;  /* 0x0000000215167825 */ /* 0x001fe200078e0216 */
[----:B------:R-:W-:-:S03]  /*8420*/  PRMT R43, R26, 0x7610, R43 ;  /* 0x000076101a2b7816 */ /* 0x000fc6000000002b */
[----:B------:R-:W-:Y:S01]  /*8430*/  FADD.FTZ R26, R38, R31 ;  /* 0x0000001f261a7221 */ /* 0x000fe20000010000 */
[----:B------:R-:W-:Y:S01]  /*8440*/  PRMT R45, R27, 0x7610, R45 ;  /* 0x000076101b2d7816 */ /* 0x000fe2000000002d */
[----:B---3--:R-:W-:-:S04]  /*8450*/  IMAD.WIDE R24, R21, 0x2, R24 ;  /* 0x0000000215187825 */ /* 0x008fc800078e0218 */
[----:B----4-:R-:W-:Y:S01]  /*8460*/  FADD.FTZ R21, R32, R29 ;  /* 0x0000001d20157221 */ /* 0x010fe20000010000 */
[----:B-----5:R-:W-:Y:S01]  /*8470*/  FADD.FTZ R27, R40, R33 ;  /* 0x00000021281b7221 */ /* 0x020fe20000010000 */
[----:B------:R-:W-:Y:S01]  /*8480*/  @!P0 F2FP.BF16.F32.PACK_AB R26, RZ, R26 ;  /* 0x0000001aff1a823e */ /* 0x000fe200000010ff */
[----:B------:R-:W-:Y:S01]  /*8490*/  FADD.FTZ R28, R37, R42 ;  /* 0x0000002a251c7221 */ /* 0x000fe20000010000 */
[----:B------:R-:W-:Y:S01]  /*84a0*/  MOV R30, 0xffff ;  /* 0x0000ffff001e7802 */ /* 0x000fe20000000f00 */
[----:B------:R-:W-:Y:S01]  /*84b0*/  @!P0 STG.E.U16 desc[UR8][R22.64], R43 ;  /* 0x0000002b16008986 */ /* 0x000fe2000c101508 */
[----:B------:R-:W-:Y:S01]  /*84c0*/  @!P0 F2FP.BF16.F32.PACK_AB R21, RZ, R21 ;  /* 0x00000015ff15823e */ /* 0x000fe200000010ff */
[----:B------:R-:W-:Y:S01]  /*84d0*/  FADD.FTZ R39, R39, R46 ;  /* 0x0000002e27277221 */ /* 0x000fe20000010000 */
[----:B------:R-:W-:Y:S01]  /*84e0*/  PRMT R31, R26, 0x7610, R31 ;  /* 0x000076101a1f7816 */ /* 0x000fe2000000001f */
[----:B------:R-:W-:Y:S01]  /*84f0*/  @!P0 STG.E.U16 desc[UR8][R24.64], R45 ;  /* 0x0000002d18008986 */ /* 0x000fe2000c101508 */
[----:B------:R-:W-:Y:S01]  /*8500*/  PRMT R29, R21, 0x7610, R29 ;  /* 0x00007610151d7816 */ /* 0x000fe2000000001d */
[----:B-1----:R-:W-:Y:S01]  /*8510*/  FADD.FTZ R41, R41, R44 ;  /* 0x0000002c29297221 */ /* 0x002fe20000010000 */
[----:B------:R-:W-:Y:S01]  /*8520*/  @!P0 F2FP.BF16.F32.PACK_AB R27, RZ, R27 ;  /* 0x0000001bff1b823e */ /* 0x000fe200000010ff */
[----:B------:R-:W0:Y:S01]  /*8530*/  SHFL.BFLY PT, R30, R39, 0x1, 0x101f ;  /* 0x0c301f00271e7f89 */ /* 0x000e2200000e0000 */
[----:B------:R-:W-:-:S02]  /*8540*/  MOV R26, 0xffff ;  /* 0x0000ffff001a7802 */ /* 0x000fc40000000f00 */
[----:B------:R-:W-:Y:S01]  /*8550*/  @!P0 F2FP.BF16.F32.PACK_AB R28, RZ, R28 ;  /* 0x0000001cff1c823e */ /* 0x000fe200000010ff */
[----:B------:R1:W-:Y:S04]  /*8560*/  @!P0 STG.E.U16 desc[UR8][R22.64+0x28], R29 ;  /* 0x0000281d16008986 */ /* 0x0003e8000c101508 */
[----:B------:R1:W-:Y:S04]  /*8570*/  @!P0 STG.E.U16 desc[UR8][R24.64+0x28], R31 ;  /* 0x0000281f18008986 */ /* 0x0003e8000c101508 */
[----:B------:R1:W-:Y:S04]  /*8580*/  @!P0 STG.E.U16 desc[UR8][R22.64+0x50], R27 ;  /* 0x0000501b16008986 */ /* 0x0003e8000c101508 */
[----:B------:R1:W2:Y:S04]  /*8590*/  SHFL.BFLY PT, R26, R41, 0x1, 0x101f ;  /* 0x0c301f00291a7f89 */ /* 0x0002a800000e0000 */
[----:B------:R1:W-:Y:S01]  /*85a0*/  @!P0 STG.E.U16 desc[UR8][R24.64+0x50], R28 ;  /* 0x0000501c18008986 */ /* 0x0003e2000c101508 */
[----:B0-----:R-:W-:-:S07]  /*85b0*/  FADD.FTZ R21, R39, R30 ;  /* 0x0000001e27157221 */ /* 0x001fce0000010000 */
.L_x_770:
[----:B--2---:R-:W-:Y:S01]  /*85c0*/  FADD.FTZ R26, R41, R26 ;  /* 0x0000001a291a7221 */ /* 0x004fe20000010000 */
[----:B------:R-:W-:-:S04]  /*85d0*/  @!P0 F2FP.BF16.F32.PACK_AB R21, RZ, R21 ;  /* 0x00000015ff15823e */ /* 0x000fc800000010ff */
[----:B------:R-:W-:Y:S01]  /*85e0*/  @!P0 F2FP.BF16.F32.PACK_AB R26, RZ, R26 ;  /* 0x0000001aff1a823e */ /* 0x000fe200000010ff */
[----:B------:R3:W-:Y:S04]  /*85f0*/  @!P0 STG.E.U16 desc[UR8][R22.64+0x78], R21 ;  /* 0x0000781516008986 */ /* 0x0007e8000c101508 */
[----:B------:R3:W-:Y:S02]  /*8600*/  @!P0 STG.E.U16 desc[UR8][R24.64+0x78], R26 ;  /* 0x0000781a18008986 */ /* 0x0007e4000c101508 */
.L_x_700:
[----:B------:R-:W-:Y:S05]  /*8610*/  WARPSYNC.ALL ;  /* 0x0000000000007948 */ /* 0x000fea0003800000 */
[----:B------:R-:W-:Y:S01]  /*8620*/  IADD3 R19, R19, 0x400, RZ ;  /* 0x0000040013137810 */ /* 0x000fe20007ffe0ff */
[----:B------:R-:W-:Y:S03]  /*8630*/  BAR.SYNC.DEFER_BLOCKING 0x0 ;  /* 0x0000000000007b1d */ /* 0x000fe60000010000 */
[----:B------:R-:W-:-:S13]  /*8640*/  ISETP.GE.AND P0, PT, R19, R0, PT ;  /* 0x000000001300720c */ /* 0x000fda0003f06270 */
[----:B------:R-:W-:Y:S05]  /*8650*/  @!P0 BRA `(.L_x_707) ;  /* 0xffffffe000988947 */ /* 0x000fea000383ffff */
[----:B------:R-:W-:Y:S05]  /*8660*/  EXIT ;  /* 0x000000000000794d */ /* 0x000fea0003800000 */
.L_x_703:
[----:B-1----:R-:W-:Y:S02]  /*8670*/  MOV R48, R21 ;  /* 0x0000001500307202 */ /* 0x002fe40000000f00 */
[----:B------:R-:W-:Y:S02]  /*8680*/  MOV R49, 0x8 ;  /* 0x0000000800317802 */ /* 0x000fe40000000f00 */
[----:B------:R-:W-:Y:S02]  /*8690*/  MOV R50, 0x101f ;  /* 0x0000101f00327802 */ /* 0x000fe40000000f00 */
[----:B------:R-:W-:-:S07]  /*86a0*/  MOV R45, 0xffff ;  /* 0x0000ffff002d7802 */ /* 0x000fce0000000f00 */
[----:B0-2---:R-:W-:Y:S05]  /*86b0*/  WARPSYNC.COLLECTIVE R45, `(.L_x_708) ;  /* 0x000000002d087348 */ /* 0x005fea0003c00000 */
[----:B------:R1:W3:Y:S02]  /*86c0*/  SHFL.BFLY P2, R47, R48, R49, R50 ;  /* 0x0c000031302f7389 */ /* 0x0002e40000040032 */
[----:B0123--:R-:W-:Y:S01]  /*86d0*/  ENDCOLLECTIVE ;  /* 0x000000000000791b */ /* 0x00ffe20003800000 */
.L_x_708:
[----:B------:R-:W-:Y:S02]  /*86e0*/  MOV R48, R22 ;  /* 0x0000001600307202 */ /* 0x000fe40000000f00 */
[----:B------:R-:W-:-:S07]  /*86f0*/  MOV R24, R47 ;  /* 0x0000002f00187202 */ /* 0x000fce0000000f00 */
[----:B------:R-:W-:Y:S05]  /*8700*/  WARPSYNC.COLLECTIVE R45, `(.L_x_709) ;  /* 0x000000002d087348 */ /* 0x000fea0003c00000 */
[----:B------:R0:W1:Y:S02]  /*8710*/  SHFL.BFLY P2, R47, R48, R49, R50 ;  /* 0x0c000031302f7389 */ /* 0x0000640000040032 */
[----:B01----:R-:W-:Y:S01]  /*8720*/  ENDCOLLECTIVE ;  /* 0x000000000000791b */ /* 0x003fe20003800000 */
.L_x_709:
[----:B------:R-:W-:-:S05]  /*8730*/  FADD.FTZ R24, R24, R21 ;  /* 0x0000001518187221 */ /* 0x000fca0000010000 */
[----:B------:R-:W-:Y:S02]  /*8740*/  MOV R48, R24 ;  /* 0x0000001800307202 */ /* 0x000fe40000000f00 */
[----:B------:R-:W-:Y:S02]  /*8750*/  MOV R49, 0x4 ;  /* 0x0000000400317802 */ /* 0x000fe40000000f00 */
[----:B------:R-:W-:-:S07]  /*8760*/  MOV R23, R47 ;  /* 0x0000002f00177202 */ /* 0x000fce0000000f00 */
[----:B------:R-:W-:Y:S05]  /*8770*/  WARPSYNC.COLLECTIVE R45, `(.L_x_710) ;  /* 0x000000002d087348 */ /* 0x000fea0003c00000 */
[----:B------:R0:W1:Y:S02]  /*8780*/  SHFL.BFLY P2, R47, R48, R49, R50 ;  /* 0x0c000031302f7389 */ /* 0x0000640000040032 */
[----:B01----:R-:W-:Y:S01]  /*8790*/  ENDCOLLECTIVE ;  /* 0x000000000000791b */ /* 0x003fe20003800000 */
.L_x_710:
[----:B------:R-:W-:-:S05]  /*87a0*/  FADD.FTZ R23, R23, R22 ;  /* 0x0000001617177221 */ /* 0x000fca0000010000 */
[----:B------:R-:W-:Y:S02]  /*87b0*/  MOV R48, R23 ;  /* 0x0000001700307202 */ /* 0x000fe40000000f00 */
[----:B------:R-:W-:-:S07]  /*87c0*/  MOV R25, R47 ;  /* 0x0000002f00197202 */ /* 0x000fce0000000f00 */
[----:B------:R-:W-:Y:S05]  /*87d0*/  WARPSYNC.COLLECTIVE R45, `(.L_x_711) ;  /* 0x000000002d087348 */ /* 0x000fea0003c00000 */
[----:B------:R0:W1:Y:S02]  /*87e0*/  SHFL.BFLY P2, R47, R48, R49, R50 ;  /* 0x0c000031302f7389 */ /* 0x0000640000040032 */
[----:B01----:R-:W-:Y:S01]  /*87f0*/  ENDCOLLECTIVE ;  /* 0x000000000000791b */ /* 0x003fe20003800000 */
.L_x_711:
[----:B------:R-:W-:-:S05]  /*8800*/  FADD.FTZ R25, R24, R25 ;  /* 0x0000001918197221 */ /* 0x000fca0000010000 */
[----:B------:R-:W-:Y:S02]  /*8810*/  MOV R48, R25 ;  /* 0x0000001900307202 */ /* 0x000fe40000000f00 */
[----:B------:R-:W-:Y:S02]  /*8820*/  MOV R49, 0x2 ;  /* 0x0000000200317802 */ /* 0x000fe40000000f00 */
[----:B------:R-:W-:-:S07]  /*8830*/  MOV R26, R47 ;  /* 0x0000002f001a7202 */ /* 0x000fce0000000f00 */
[----:B------:R-:W-:Y:S05]  /*8840*/  WARPSYNC.COLLECTIVE R45, `(.L_x_712) ;  /* 0x000000002d087348 */ /* 0x000fea0003c00000 */
[----:B------:R0:W1:Y:S02]  /*8850*/  SHFL.BFLY P2, R47, R48, R49, R50 ;  /* 0x0c000031302f7389 */ /* 0x0000640000040032 */
[----:B01----:R-:W-:Y:S01]  /*8860*/  ENDCOLLECTIVE ;  /* 0x000000000000791b */ /* 0x003fe20003800000 */
.L_x_712:
[----:B------:R-:W-:-:S05]  /*8870*/  FADD.FTZ R26, R23, R26 ;  /* 0x0000001a171a7221 */ /* 0x000fca0000010000 */
[----:B------:R-:W-:Y:S02]  /*8880*/  MOV R48, R26 ;  /* 0x0000001a00307202 */ /* 0x000fe40000000f00 */
[----:B------:R-:W-:-:S07]  /*8890*/  MOV R28, R47 ;  /* 0x0000002f001c7202 */ /* 0x000fce0000000f00 */
[----:B------:R-:W-:Y:S05]  /*88a0*/  WARPSYNC.COLLECTIVE R45, `(.L_x_713) ;  /* 0x000000002d087348 */ /* 0x000fea0003c00000 */
[----:B------:R0:W1:Y:S02]  /*88b0*/  SHFL.BFLY P2, R47, R48, R49, R50 ;  /* 0x0c000031302f7389 */ /* 0x0000640000040032 */
[----:B01----:R-:W-:Y:S01]  /*88c0*/  ENDCOLLECTIVE ;  /* 0x000000000000791b */ /* 0x003fe20003800000 */
.L_x_713:
[----:B------:R-:W-:-:S05]  /*88d0*/  FADD.FTZ R28, R25, R28 ;  /* 0x0000001c191c7221 */ /* 0x000fca0000010000 */
[----:B------:R-:W-:Y:S02]  /*88e0*/  MOV R48, R28 ;  /* 0x0000001c00307202 */ /* 0x000fe40000000f00 */
[----:B------:R-:W-:Y:S02]  /*88f0*/  MOV R49, 0x1 ;  /* 0x0000000100317802 */ /* 0x000fe40000000f00 */
[----:B------:R-:W-:-:S07]  /*8900*/  MOV R21, R47 ;  /* 0x0000002f00157202 */ /* 0x000fce0000000f00 */
[----:B------:R-:W-:Y:S05]  /*8910*/  WARPSYNC.COLLECTIVE R45, `(.L_x_714) ;  /* 0x000000002d087348 */ /* 0x000fea0003c00000 */
[----:B------:R0:W1:Y:S02]  /*8920*/  SHFL.BFLY P2, R47, R48, R49, R50 ;  /* 0x0c000031302f7389 */ /* 0x0000640000040032 */
[----:B01----:R-:W-:Y:S01]  /*8930*/  ENDCOLLECTIVE ;  /* 0x000000000000791b */ /* 0x003fe20003800000 */
.L_x_714:
[----:B------:R-:W-:-:S05]  /*8940*/  FADD.FTZ R21, R26, R21 ;  /* 0x000000151a157221 */ /* 0x000fca0000010000 */
[----:B------:R-:W-:Y:S02]  /*8950*/  MOV R48, R21 ;  /* 0x0000001500307202 */ /* 0x000fe40000000f00 */
[----:B------:R-:W-:-:S07]  /*8960*/  MOV R27, R47 ;  /* 0x0000002f001b7202 */ /* 0x000fce0000000f00 */
[----:B------:R-:W-:Y:S05]  /*8970*/  WARPSYNC.COLLECTIVE R45, `(.L_x_715) ;  /* 0x000000002d087348 */ /* 0x000fea0003c00000 */
[----:B------:R0:W1:Y:S02]  /*8980*/  SHFL.BFLY P2, R47, R48, R49, R50 ;  /* 0x0c000031302f7389 */ /* 0x0000640000040032 */
[----:B01----:R-:W-:Y:S01]  /*8990*/  ENDCOLLECTIVE ;  /* 0x000000000000791b */ /* 0x003fe20003800000 */
.L_x_715:
[----:B------:R-:W-:Y:S01]  /*89a0*/  FADD.FTZ R27, R28, R27 ;  /* 0x0000001b1c1b7221 */ /* 0x000fe20000010000 */
[----:B------:R-:W-:Y:S01]  /*89b0*/  MOV R30, R47 ;  /* 0x0000002f001e7202 */ /* 0x000fe20000000f00 */
[----:B------:R-:W-:Y:S06]  /*89c0*/  BRA `(.L_x_716) ;  /* 0xffffffec001c7947 */ /* 0x000fec000383ffff */
.L_x_704:
[----:B------:R-:W-:Y:S01]  /*89d0*/  BSSY B1, `(.L_x_717) ;  /* 0x0000008000017945 */ /* 0x000fe20003800000 */
[----:B--2---:R-:W-:Y:S02]  /*89e0*/  MOV R48, R21 ;  /* 0x0000001500307202 */ /* 0x004fe40000000f00 */
[----:B------:R-:W-:Y:S02]  /*89f0*/  MOV R49, 0x8 ;  /* 0x0000000800317802 */ /* 0x000fe40000000f00 */
[----:B------:R-:W-:Y:S02]  /*8a00*/  MOV R50, 0x101f ;  /* 0x0000101f00327802 */ /* 0x000fe40000000f00 */
[----:B------:R-:W-:-:S07]  /*8a10*/  MOV R45, 0xffff ;  /* 0x0000ffff002d7802 */ /* 0x000fce0000000f00 */
[----:B01----:R-:W-:Y:S05]  /*8a20*/  WARPSYNC.COLLECTIVE R45, `(.L_x_718) ;  /* 0x000000002d087348 */ /* 0x003fea0003c00000 */
[----:B------:R2:W3:Y:S02]  /*8a30*/  SHFL.BFLY P2, R47, R48, R49, R50 ;  /* 0x0c000031302f7389 */ /* 0x0004e40000040032 */
[----:B0123--:R-:W-:Y:S01]  /*8a40*/  ENDCOLLECTIVE ;  /* 0x000000000000791b */ /* 0x00ffe20003800000 */
.L_x_718:
[----:B------:R-:W-:Y:S05]  /*8a50*/  BSYNC B1 ;  /* 0x0000000000017941 */ /* 0x000fea0003800000 */
.L_x_717:
[----:B------:R-:W-:Y:S01]  /*8a60*/  HFMA2.MMA R49, -RZ, RZ, 0, 4.76837158203125e-07 ;  /* 0x00000008ff317435 */ /* 0x000fe200000001ff */
[----:B------:R-:W-:Y:S02]  /*8a70*/  MOV R48, R26 ;  /* 0x0000001a00307202 */ /* 0x000fe40000000f00 */
[----:B------:R-:W-:Y:S02]  /*8a80*/  MOV R50, 0x101f ;  /* 0x0000101f00327802 */ /* 0x000fe40000000f00 */
[----:B------:R-:W-:Y:S02]  /*8a90*/  MOV R45, 0xffff ;  /* 0x0000ffff002d7802 */ /* 0x000fe40000000f00 */
[----:B------:R-:W-:-:S07]  /*8aa0*/  MOV R28, R47 ;  /* 0x0000002f001c7202 */ /* 0x000fce0000000f00 */
[----:B------:R-:W-:Y:S05]  /*8ab0*/  WARPSYNC.COLLECTIVE R45, `(.L_x_719) ;  /* 0x000000002d087348 */ /* 0x000fea0003c00000 */
[----:B------:R0:W1:Y:S02]  /*8ac0*/  SHFL.BFLY P2, R47, R48, R49, R50 ;  /* 0x0c000031302f7389 */ /* 0x0000640000040032 */
[----:B01----:R-:W-:Y:S01]  /*8ad0*/  ENDCOLLECTIVE ;  /* 0x000000000000791b */ /* 0x003fe20003800000 */
.L_x_719:
[----:B------:R-:W-:Y:S01]  /*8ae0*/  FADD.FTZ R28, R28, R21 ;  /* 0x000000151c1c7221 */ /* 0x000fe20000010000 */
[----:B------:R-:W-:-:S04]  /*8af0*/  HFMA2.MMA R49, -RZ, RZ, 0, 2.384185791015625e-07 ;  /* 0x00000004ff317435 */ /* 0x000fc800000001ff */
[----:B------:R-:W-:Y:S02]  /*8b00*/  MOV R48, R28 ;  /* 0x0000001c00307202 */ /* 0x000fe40000000f00 */
[----:B------:R-:W-:-:S07]  /*8b10*/  MOV R27, R47 ;  /* 0x0000002f001b7202 */ /* 0x000fce0000000f00 */
[----:B------:R-:W-:Y:S05]  /*8b20*/  WARPSYNC.COLLECTIVE R45, `(.L_x_720) ;  /* 0x000000002d087348 */ /* 0x000fea0003c00000 */
[----:B------:R0:W1:Y:S02]  /*8b30*/  SHFL.BFLY P2, R47, R48, R49, R50 ;  /* 0x0c000031302f7389 */ /* 0x0000640000040032 */
[----:B01----:R-:W-:Y:S01]  /*8b40*/  ENDCOLLECTIVE ;  /* 0x000000000000791b */ /* 0x003fe20003800000 */
.L_x_720:
[----:B------:R-:W-:-:S05]  /*8b50*/  FADD.FTZ R27, R27, R26 ;  /* 0x0000001a1b1b7221 */ /* 0x000fca0000010000 */
[----:B------:R-:W-:Y:S02]  /*8b60*/  MOV R48, R27 ;  /* 0x0000001b00307202 */ /* 0x000fe40000000f00 */
[----:B------:R-:W-:-:S07]  /*8b70*/  MOV R29, R47 ;  /* 0x0000002f001d7202 */ /* 0x000fce0000000f00 */
[----:B------:R-:W-:Y:S05]  /*8b80*/  WARPSYNC.COLLECTIVE R45, `(.L_x_721) ;  /* 0x000000002d087348 */ /* 0x000fea0003c00000 */
[----:B------:R0:W1:Y:S02]  /*8b90*/  SHFL.BFLY P2, R47, R48, R49, R50 ;  /* 0x0c000031302f7389 */ /* 0x0000640000040032 */
[----:B01----:R-:W-:Y:S01]  /*8ba0*/  ENDCOLLECTIVE ;  /* 0x000000000000791b */ /* 0x003fe20003800000 */
.L_x_721:
[----:B------:R-:W-:Y:S01]  /*8bb0*/  FADD.FTZ R29, R28, R29 ;  /* 0x0000001d1c1d7221 */ /* 0x000fe20000010000 */
[----:B------:R-:W-:-:S04]  /*8bc0*/  HFMA2.MMA R49, -RZ, RZ, 0, 1.1920928955078125e-07 ;  /* 0x00000002ff317435 */ /* 0x000fc800000001ff */
[----:B------:R-:W-:Y:S02]  /*8bd0*/  MOV R48, R29 ;  /* 0x0000001d00307202 */ /* 0x000fe40000000f00 */
[----:B------:R-:W-:-:S07]  /*8be0*/  MOV R30, R47 ;  /* 0x0000002f001e7202 */ /* 0x000fce0000000f00 */
[----:B------:R-:W-:Y:S05]  /*8bf0*/  WARPSYNC.COLLECTIVE R45, `(.L_x_722) ;  /* 0x000000002d087348 */ /* 0x000fea0003c00000 */
[----:B------:R0:W1:Y:S02]  /*8c00*/  SHFL.BFLY P2, R47, R48, R49, R50 ;  /* 0x0c000031302f7389 */ /* 0x0000640000040032 */
[----:B01----:R-:W-:Y:S01]  /*8c10*/  ENDCOLLECTIVE ;  /* 0x000000000000791b */ /* 0x003fe20003800000 */
.L_x_722:
[----:B------:R-:W-:-:S05]  /*8c20*/  FADD.FTZ R30, R27, R30 ;  /* 0x0000001e1b1e7221 */ /* 0x000fca0000010000 */
[----:B------:R-:W-:Y:S02]  /*8c30*/  MOV R48, R30 ;  /* 0x0000001e00307202 */ /* 0x000fe40000000f00 */
[----:B------:R-:W-:-:S07]  /*8c40*/  MOV R32, R47 ;  /* 0x0000002f00207202 */ /* 0x000fce0000000f00 */
[----:B------:R-:W-:Y:S05]  /*8c50*/  WARPSYNC.COLLECTIVE R45, `(.L_x_723) ;  /* 0x000000002d087348 */ /* 0x000fea0003c00000 */
[----:B------:R0:W1:Y:S02]  /*8c60*/  SHFL.BFLY P2, R47, R48, R49, R50 ;  /* 0x0c000031302f7389 */ /* 0x0000640000040032 */
[----:B01----:R-:W-:Y:S01]  /*8c70*/  ENDCOLLECTIVE ;  /* 0x000000000000791b */ /* 0x003fe20003800000 */
.L_x_723:
[----:B------:R-:W-:Y:S01]  /*8c80*/  FADD.FTZ R32, R29, R32 ;  /* 0x000000201d207221 */ /* 0x000fe20000010000 */
[----:B------:R-:W-:-:S04]  /*8c90*/  HFMA2.MMA R49, -RZ, RZ, 0, 5.9604644775390625e-08 ;  /* 0x00000001ff317435 */ /* 0x000fc800000001ff */
[----:B------:R-:W-:Y:S02]  /*8ca0*/  MOV R48, R32 ;  /* 0x0000002000307202 */ /* 0x000fe40000000f00 */
[----:B------:R-:W-:-:S07]  /*8cb0*/  MOV R21, R47 ;  /* 0x0000002f00157202 */ /* 0x000fce0000000f00 */
[----:B------:R-:W-:Y:S05]  /*8cc0*/  WARPSYNC.COLLECTIVE R45, `(.L_x_724) ;  /* 0x000000002d087348 */ /* 0x000fea0003c00000 */
[----:B------:R0:W1:Y:S02]  /*8cd0*/  SHFL.BFLY P2, R47, R48, R49, R50 ;  /* 0x0c000031302f7389 */ /* 0x0000640000040032 */
[----:B01----:R-:W-:Y:S01]  /*8ce0*/  ENDCOLLECTIVE ;  /* 0x000000000000791b */ /* 0x003fe20003800000 */
.L_x_724:
[----:B------:R-:W-:-:S05]  /*8cf0*/  FADD.FTZ R21, R30, R21 ;  /* 0x000000151e157221 */ /* 0x000fca0000010000 */
[----:B------:R-:W-:Y:S02]  /*8d00*/  MOV R48, R21 ;  /* 0x0000001500307202 */ /* 0x000fe40000000f00 */
[----:B------:R-:W-:-:S07]  /*8d10*/  MOV R31, R47 ;  /* 0x0000002f001f7202 */ /* 0x000fce0000000f00 */
[----:B------:R-:W-:Y:S05]  /*8d20*/  WARPSYNC.COLLECTIVE R45, `(.L_x_725) ;  /* 0x000000002d087348 */ /* 0x000fea0003c00000 */
[----:B------:R0:W1:Y:S02]  /*8d30*/  SHFL.BFLY P2, R47, R48, R49, R50 ;  /* 0x0c000031302f7389 */ /* 0x0000640000040032 */
[----:B01----:R-:W-:Y:S01]  /*8d40*/  ENDCOLLECTIVE ;  /* 0x000000000000791b */ /* 0x003fe20003800000 */
.L_x_725:
[----:B------:R-:W-:Y:S01]  /*8d50*/  FADD.FTZ R31, R32, R31 ;  /* 0x0000001f201f7221 */ /* 0x000fe20000010000 */
[----:B------:R-:W-:Y:S01]  /*8d60*/  MOV R26, R47 ;  /* 0x0000002f001a7202 */ /* 0x000fe20000000f00 */
[----:B------:R-:W-:Y:S06]  /*8d70*/  BRA `(.L_x_726) ;  /* 0xffffffe800e07947 */ /* 0x000fec000383ffff */
.L_x_705:
[----:B------:R-:W-:Y:S01]  /*8d80*/  BSSY B1, `(.L_x_727) ;  /* 0x0000008000017945 */ /* 0x000fe20003800000 */
[----:B--2---:R-:W-:Y:S02]  /*8d90*/  MOV R48, R21 ;  /* 0x0000001500307202 */ /* 0x004fe40000000f00 */
[----:B------:R-:W-:Y:S02]  /*8da0*/  MOV R49, 0x8 ;  /* 0x0000000800317802 */ /* 0x000fe40000000f00 */
[----:B------:R-:W-:Y:S02]  /*8db0*/  MOV R50, 0x101f ;  /* 0x0000101f00327802 */ /* 0x000fe40000000f00 */
[----:B------:R-:W-:-:S07]  /*8dc0*/  MOV R45, 0xffff ;  /* 0x0000ffff002d7802 */ /* 0x000fce0000000f00 */
[----:B01-3--:R-:W-:Y:S05]  /*8dd0*/  WARPSYNC.COLLECTIVE R45, `(.L_x_728) ;  /* 0x000000002d087348 */ /* 0x00bfea0003c00000 */
[----:B------:R2:W4:Y:S02]  /*8de0*/  SHFL.BFLY P2, R47, R48, R49, R50 ;  /* 0x0c000031302f7389 */ /* 0x0005240000040032 */
[----:B01234-:R-:W-:Y:S01]  /*8df0*/  ENDCOLLECTIVE ;  /* 0x000000000000791b */ /* 0x01ffe20003800000 */
.L_x_728:
[----:B------:R-:W-:Y:S05]  /*8e00*/  BSYNC B1 ;  /* 0x0000000000017941 */ /* 0x000fea0003800000 */
.L_x_727:
        /* <DEDUP_REMOVED lines=8> */
.L_x_729:
[----:B------:R-:W-:Y:S01]  /*8e90*/  FADD.FTZ R28, R28, R21 ;  /* 0x000000151c1c7221 */ /* 0x000fe20000010000 */
[----:B------:R-:W-:-:S04]  /*8ea0*/  HFMA2.MMA R49, -RZ, RZ, 0, 2.384185791015625e-07 ;  /* 0x00000004ff317435 */ /* 0x000fc800000001ff */
[----:B------:R-:W-:Y:S02]  /*8eb0*/  MOV R48, R28 ;  /* 0x0000001c00307202 */ /* 0x000fe40000000f00 */
[----:B------:R-:W-:-:S07]  /*8ec0*/  MOV R27, R47 ;  /* 0x0000002f001b7202 */ /* 0x000fce0000000f00 */
[----:B------:R-:W-:Y:S05]  /*8ed0*/  WARPSYNC.COLLECTIVE R45, `(.L_x_730) ;  /* 0x000000002d087348 */ /* 0x000fea0003c00000 */
[----:B------:R0:W1:Y:S02]  /*8ee0*/  SHFL.BFLY P2, R47, R48, R49, R50 ;  /* 0x0c000031302f7389 */ /* 0x0000640000040032 */
[----:B01----:R-:W-:Y:S01]  /*8ef0*/  ENDCOLLECTIVE ;  /* 0x000000000000791b */ /* 0x003fe20003800000 */
.L_x_730:
[----:B------:R-:W-:-:S05]  /*8f00*/  FADD.FTZ R27, R27, R26 ;  /* 0x0000001a1b1b7221 */ /* 0x000fca0000010000 */
[----:B------:R-:W-:Y:S02]  /*8f10*/  MOV R48, R27 ;  /* 0x0000001b00307202 */ /* 0x000fe40000000f00 */
[----:B------:R-:W-:-:S07]  /*8f20*/  MOV R29, R47 ;  /* 0x0000002f001d7202 */ /* 0x000fce0000000f00 */
[----:B------:R-:W-:Y:S05]  /*8f30*/  WARPSYNC.COLLECTIVE R45, `(.L_x_731) ;  /* 0x000000002d087348 */ /* 0x000fea0003c00000 */
[----:B------:R0:W1:Y:S02]  /*8f40*/  SHFL.BFLY P2, R47, R48, R49, R50 ;  /* 0x0c000031302f7389 */ /* 0x0000640000040032 */
[----:B01----:R-:W-:Y:S01]  /*8f50*/  ENDCOLLECTIVE ;  /* 0x000000000000791b */ /* 0x003fe20003800000 */
.L_x_731:
[----:B------:R-:W-:Y:S01]  /*8f60*/  FADD.FTZ R29, R28, R29 ;  /* 0x0000001d1c1d7221 */ /* 0x000fe20000010000 */
[----:B------:R-:W-:-:S04]  /*8f70*/  HFMA2.MMA R49, -RZ, RZ, 0, 1.1920928955078125e-07 ;  /* 0x00000002ff317435 */ /* 0x000fc800000001ff */
[----:B------:R-:W-:Y:S02]  /*8f80*/  MOV R48, R29 ;  /* 0x0000001d00307202 */ /* 0x000fe40000000f00 */
[----:B------:R-:W-:-:S07]  /*8f90*/  MOV R30, R47 ;  /* 0x0000002f001e7202 */ /* 0x000fce0000000f00 */
[----:B------:R-:W-:Y:S05]  /*8fa0*/  WARPSYNC.COLLECTIVE R45, `(.L_x_732) ;  /* 0x000000002d087348 */ /* 0x000fea0003c00000 */
[----:B------:R0:W1:Y:S02]  /*8fb0*/  SHFL.BFLY P2, R47, R48, R49, R50 ;  /* 0x0c000031302f7389 */ /* 0x0000640000040032 */
[----:B01----:R-:W-:Y:S01]  /*8fc0*/  ENDCOLLECTIVE ;  /* 0x000000000000791b */ /* 0x003fe20003800000 */
.L_x_732:
[----:B------:R-:W-:-:S05]  /*8fd0*/  FADD.FTZ R30, R27, R30 ;  /* 0x0000001e1b1e7221 */ /* 0x000fca0000010000 */
[----:B------:R-:W-:Y:S02]  /*8fe0*/  MOV R48, R30 ;  /* 0x0000001e00307202 */ /* 0x000fe40000000f00 */
[----:B------:R-:W-:-:S07]  /*8ff0*/  MOV R32, R47 ;  /* 0x0000002f00207202 */ /* 0x000fce0000000f00 */
[----:B------:R-:W-:Y:S05]  /*9000*/  WARPSYNC.COLLECTIVE R45, `(.L_x_733) ;  /* 0x000000002d087348 */ /* 0x000fea0003c00000 */
[----:B------:R0:W1:Y:S02]  /*9010*/  SHFL.BFLY P2, R47, R48, R49, R50 ;  /* 0x0c000031302f7389 */ /* 0x0000640000040032 */
[----:B01----:R-:W-:Y:S01]  /*9020*/  ENDCOLLECTIVE ;  /* 0x000000000000791b */ /* 0x003fe20003800000 */
.L_x_733:
[----:B------:R-:W-:Y:S01]  /*9030*/  FADD.FTZ R32, R29, R32 ;  /* 0x000000201d207221 */ /* 0x000fe20000010000 */
[----:B------:R-:W-:-:S04]  /*9040*/  HFMA2.MMA R49, -RZ, RZ, 0, 5.9604644775390625e-08 ;  /* 0x00000001ff317435 */ /* 0x000fc800000001ff */
[----:B------:R-:W-:Y:S02]  /*9050*/  MOV R48, R32 ;  /* 0x0000002000307202 */ /* 0x000fe40000000f00 */
[----:B------:R-:W-:-:S07]  /*9060*/  MOV R21, R47 ;  /* 0x0000002f00157202 */ /* 0x000fce0000000f00 */
[----:B------:R-:W-:Y:S05]  /*9070*/  WARPSYNC.COLLECTIVE R45, `(.L_x_734) ;  /* 0x000000002d087348 */ /* 0x000fea0003c00000 */
[----:B------:R0:W1:Y:S02]  /*9080*/  SHFL.BFLY P2, R47, R48, R49, R50 ;  /* 0x0c000031302f7389 */ /* 0x0000640000040032 */
[----:B01----:R-:W-:Y:S01]  /*9090*/  ENDCOLLECTIVE ;  /* 0x000000000000791b */ /* 0x003fe20003800000 */
.L_x_734:
[----:B------:R-:W-:-:S05]  /*90a0*/  FADD.FTZ R21, R30, R21 ;  /* 0x000000151e157221 */ /* 0x000fca0000010000 */
[----:B------:R-:W-:Y:S02]  /*90b0*/  MOV R48, R21 ;  /* 0x0000001500307202 */ /* 0x000fe40000000f00 */
[----:B------:R-:W-:-:S07]  /*90c0*/  MOV R31, R47 ;  /* 0x0000002f001f7202 */ /* 0x000fce0000000f00 */
[----:B------:R-:W-:Y:S05]  /*90d0*/  WARPSYNC.COLLECTIVE R45, `(.L_x_735) ;  /* 0x000000002d087348 */ /* 0x000fea0003c00000 */
[----:B------:R0:W1:Y:S02]  /*90e0*/  SHFL.BFLY P2, R47, R48, R49, R50 ;  /* 0x0c000031302f7389 */ /* 0x0000640000040032 */
[----:B01----:R-:W-:Y:S01]  /*90f0*/  ENDCOLLECTIVE ;  /* 0x000000000000791b */ /* 0x003fe20003800000 */
.L_x_735:
[----:B------:R-:W-:Y:S01]  /*9100*/  FADD.FTZ R31, R32, R31 ;  /* 0x0000001f201f7221 */ /* 0x000fe20000010000 */
[----:B------:R-:W-:Y:S01]  /*9110*/  MOV R26, R47 ;  /* 0x0000002f001a7202 */ /* 0x000fe20000000f00 */
[----:B------:R-:W-:Y:S06]  /*9120*/  BRA `(.L_x_736) ;  /* 0xffffffe8009c7947 */ /* 0x000fec000383ffff */
.L_x_706:
[----:B------:R-:W-:Y:S01]  /*9130*/  BSSY B0, `(.L_x_737) ;  /* 0x0000008000007945 */ /* 0x000fe20003800000 */
[----:B-1----:R-:W-:Y:S02]  /*9140*/  MOV R48, R21 ;  /* 0x0000001500307202 */ /* 0x002fe40000000f00 */
[----:B------:R-:W-:Y:S02]  /*9150*/  MOV R49, 0x8 ;  /* 0x0000000800317802 */ /* 0x000fe40000000f00 */
[----:B------:R-:W-:Y:S02]  /*9160*/  MOV R50, 0x101f ;  /* 0x0000101f00327802 */ /* 0x000fe40000000f00 */
[----:B------:R-:W-:-:S07]  /*9170*/  MOV R45, 0xffff ;  /* 0x0000ffff002d7802 */ /* 0x000fce0000000f00 */
[----:B0-2---:R-:W-:Y:S05]  /*9180*/  WARPSYNC.COLLECTIVE R45, `(.L_x_738) ;  /* 0x000000002d087348 */ /* 0x005fea0003c00000 */
[----:B------:R1:W3:Y:S02]  /*9190*/  SHFL.BFLY P2, R47, R48, R49, R50 ;  /* 0x0c000031302f7389 */ /* 0x0002e40000040032 */
[----:B0123--:R-:W-:Y:S01]  /*91a0*/  ENDCOLLECTIVE ;  /* 0x000000000000791b */ /* 0x00ffe20003800000 */
.L_x_738:
[----:B------:R-:W-:Y:S05]  /*91b0*/  BSYNC B0 ;  /* 0x0000000000007941 */ /* 0x000fea0003800000 */
.L_x_737:
[----:B------:R-:W-:Y:S01]  /*91c0*/  HFMA2.MMA R49, -RZ, RZ, 0, 4.76837158203125e-07 ;  /* 0x00000008ff317435 */ /* 0x000fe200000001ff */
[----:B------:R-:W-:Y:S01]  /*91d0*/  MOV R48, R22 ;  /* 0x0000001600307202 */ /* 0x000fe20000000f00 */
[----:B------:R-:W-:Y:S01]  /*91e0*/  HFMA2.MMA R33, -RZ, RZ, 0, 0 ;  /* 0x00000000ff217435 */ /* 0x000fe200000001ff */
[----:B------:R-:W-:Y:S01]  /*91f0*/  MOV R50, 0x101f ;  /* 0x0000101f00327802 */ /* 0x000fe20000000f00 */
[----:B------:R-:W-:Y:S01]  /*9200*/  HFMA2.MMA R41, -RZ, RZ, 0, 0 ;  /* 0x00000000ff297435 */ /* 0x000fe200000001ff */
[----:B------:R-:W-:Y:S02]  /*9210*/  MOV R45, 0xffff ;  /* 0x0000ffff002d7802 */ /* 0x000fe40000000f00 */
[----:B------:R-:W-:Y:S02]  /*9220*/  MOV R24, R47 ;  /* 0x0000002f00187202 */ /* 0x000fe40000000f00 */
[----:B------:R-:W-:-:S07]  /*9230*/  @!P0 SHF.L.U32 R28, R36, 0x1, RZ ;  /* 0x00000001241c8819 */ /* 0x000fce00000006ff */
[----:B------:R-:W-:Y:S05]  /*9240*/  WARPSYNC.COLLECTIVE R45, `(.L_x_739) ;  /* 0x000000002d087348 */ /* 0x000fea0003c00000 */
[----:B------:R0:W1:Y:S02]  /*9250*/  SHFL.BFLY P2, R47, R48, R49, R50 ;  /* 0x0c000031302f7389 */ /* 0x0000640000040032 */
[----:B01----:R-:W-:Y:S01]  /*9260*/  ENDCOLLECTIVE ;  /* 0x000000000000791b */ /* 0x003fe20003800000 */
.L_x_739:
[----:B------:R-:W-:Y:S01]  /*9270*/  @!P0 IADD3 R25, R26, 0x14, RZ ;  /* 0x000000141a198810 */ /* 0x000fe20007ffe0ff */
[----:B------:R-:W-:Y:S01]  /*9280*/  FADD.FTZ R24, R24, R21 ;  /* 0x0000001518187221 */ /* 0x000fe20000010000 */
[C---:B------:R-:W-:Y:S02]  /*9290*/  @!P0 LEA R30, R36.reuse, UR4, 0x7 ;  /* 0x00000004241e8c11 */ /* 0x040fe4000f8e38ff */
[----:B------:R-:W-:Y:S02]  /*92a0*/  @!P0 LOP3.LUT R25, R25, R28, RZ, 0x3c, !PT ;  /* 0x0000001c19198212 */ /* 0x000fe400078e3cff */
[----:B------:R-:W-:Y:S02]  /*92b0*/  MOV R29, RZ ;  /* 0x000000ff001d7202 */ /* 0x000fe40000000f00 */
[----:B------:R-:W-:Y:S01]  /*92c0*/  @!P0 LEA R27, R25, R30, 0x2 ;  /* 0x0000001e191b8211 */ /* 0x000fe200078e10ff */
[----:B------:R-:W-:Y:S01]  /*92d0*/  HFMA2.MMA R25, -RZ, RZ, 0, 0 ;  /* 0x00000000ff197435 */ /* 0x000fe200000001ff */
[----:B------:R-:W-:-:S02]  /*92e0*/  @!P0 LEA R40, R36, UR4, 0x7 ;  /* 0x0000000424288c11 */ /* 0x000fc4000f8e38ff */
[----:B------:R-:W-:Y:S01]  /*92f0*/  MOV R37, RZ ;  /* 0x000000ff00257202 */ /* 0x000fe20000000f00 */
[----:B------:R-:W-:Y:S01]  /*9300*/  HFMA2.MMA R49, -RZ, RZ, 0, 2.384185791015625e-07 ;  /* 0x00000004ff317435 */ /* 0x000fe200000001ff */
[----:B------:R-:W-:Y:S01]  /*9310*/  MOV R48, R24 ;  /* 0x0000001800307202 */ /* 0x000fe20000000f00 */
[----:B------:R0:W1:Y:S01]  /*9320*/  @!P0 LDS R28, [R27] ;  /* 0x000000001b1c8984 */ /* 0x0000620000000800 */
[C---:B------:R-:W-:Y:S02]  /*9330*/  @!P0 SHF.L.U32 R44, R36.reuse, 0x1, RZ ;  /* 0x00000001242c8819 */ /* 0x040fe400000006ff */
[----:B------:R-:W-:Y:S01]  /*9340*/  @!P0 LEA R46, R36, UR4, 0x7 ;  /* 0x00000004242e8c11 */ /* 0x000fe2000f8e38ff */
[----:B------:R0:W2:Y:S01]  /*9350*/  @!P0 LDS R30, [R27+0x500] ;  /* 0x000500001b1e8984 */ /* 0x0000a20000000800 */
[----:B------:R-:W-:-:S07]  /*9360*/  MOV R23, R47 ;  /* 0x0000002f00177202 */ /* 0x000fce0000000f00 */
[----:B012---:R-:W-:Y:S05]  /*9370*/  WARPSYNC.COLLECTIVE R45, `(.L_x_740) ;  /* 0x000000002d087348 */ /* 0x007fea0003c00000 */
[----:B------:R3:W4:Y:S02]  /*9380*/  SHFL.BFLY P2, R47, R48, R49, R50 ;  /* 0x0c000031302f7389 */ /* 0x0007240000040032 */
[----:B01234-:R-:W-:Y:S01]  /*9390*/  ENDCOLLECTIVE ;  /* 0x000000000000791b */ /* 0x01ffe20003800000 */
.L_x_740:
[----:B------:R-:W-:-:S05]  /*93a0*/  FADD.FTZ R23, R23, R22 ;  /* 0x0000001617177221 */ /* 0x000fca0000010000 */
[----:B------:R-:W-:Y:S02]  /*93b0*/  MOV R48, R23 ;  /* 0x0000001700307202 */ /* 0x000fe40000000f00 */
[----:B------:R-:W-:-:S07]  /*93c0*/  MOV R21, R47 ;  /* 0x0000002f00157202 */ /* 0x000fce0000000f00 */
[----:B------:R-:W-:Y:S05]  /*93d0*/  WARPSYNC.COLLECTIVE R45, `(.L_x_741) ;  /* 0x000000002d087348 */ /* 0x000fea0003c00000 */
[----:B------:R0:W1:Y:S02]  /*93e0*/  SHFL.BFLY P2, R47, R48, R49, R50 ;  /* 0x0c000031302f7389 */ /* 0x0000640000040032 */
[----:B01----:R-:W-:Y:S01]  /*93f0*/  ENDCOLLECTIVE ;  /* 0x000000000000791b */ /* 0x003fe20003800000 */
.L_x_741:
[----:B------:R-:W-:Y:S01]  /*9400*/  FADD.FTZ R21, R24, R21 ;  /* 0x0000001518157221 */ /* 0x000fe20000010000 */
[----:B------:R-:W-:Y:S02]  /*9410*/  @!P0 MOV R25, R28 ;  /* 0x0000001c00198202 */ /* 0x000fe40000000f00 */
[----:B------:R-:W-:Y:S01]  /*9420*/  @!P0 MOV R29, R30 ;  /* 0x0000001e001d8202 */ /* 0x000fe20000000f00 */
[----:B------:R-:W-:Y:S01]  /*9430*/  HFMA2.MMA R49, -RZ, RZ, 0, 1.1920928955078125e-07 ;  /* 0x00000002ff317435 */ /* 0x000fe200000001ff */
[----:B------:R-:W-:Y:S02]  /*9440*/  MOV R48, R21 ;  /* 0x0000001500307202 */ /* 0x000fe40000000f00 */
[----:B------:R-:W-:-:S08]  /*9450*/  MOV R22, R47 ;  /* 0x0000002f00167202 */ /* 0x000fd00000000f00 */
[----:B------:R-:W-:Y:S05]  /*9460*/  WARPSYNC.COLLECTIVE R45, `(.L_x_742) ;  /* 0x000000002d087348 */ /* 0x000fea0003c00000 */
[----:B------:R0:W1:Y:S02]  /*9470*/  SHFL.BFLY P2, R47, R48, R49, R50 ;  /* 0x0c000031302f7389 */ /* 0x0000640000040032 */
[----:B01----:R-:W-:Y:S01]  /*9480*/  ENDCOLLECTIVE ;  /* 0x000000000000791b */ /* 0x003fe20003800000 */
.L_x_742:
[----:B------:R-:W-:-:S05]  /*9490*/  FADD.FTZ R22, R23, R22 ;  /* 0x0000001617167221 */ /* 0x000fca0000010000 */
[----:B------:R-:W-:Y:S02]  /*94a0*/  MOV R48, R22 ;  /* 0x0000001600307202 */ /* 0x000fe40000000f00 */
[----:B------:R-:W-:-:S07]  /*94b0*/  MOV R24, R47 ;  /* 0x0000002f00187202 */ /* 0x000fce0000000f00 */
[----:B------:R-:W-:Y:S05]  /*94c0*/  WARPSYNC.COLLECTIVE R45, `(.L_x_743) ;  /* 0x000000002d087348 */ /* 0x000fea0003c00000 */
[----:B------:R0:W1:Y:S02]  /*94d0*/  SHFL.BFLY P2, R47, R48, R49, R50 ;  /* 0x0c000031302f7389 */ /* 0x0000640000040032 */
[----:B01----:R-:W-:Y:S01]  /*94e0*/  ENDCOLLECTIVE ;  /* 0x000000000000791b */ /* 0x003fe20003800000 */
.L_x_743:
[----:B------:R-:W-:Y:S01]  /*94f0*/  FADD.FTZ R27, R21, R24 ;  /* 0x00000018151b7221 */ /* 0x000fe20000010000 */
[----:B------:R-:W-:Y:S01]  /*9500*/  @!P0 SHF.L.U32 R24, R36, 0x1, RZ ;  /* 0x0000000124188819 */ /* 0x000fe200000006ff */
[----:B------:R-:W-:-:S03]  /*9510*/  HFMA2.MMA R49, -RZ, RZ, 0, 5.9604644775390625e-08 ;  /* 0x00000001ff317435 */ /* 0x000fc600000001ff */
[----:B------:R-:W-:Y:S02]  /*9520*/  MOV R48, R27 ;  /* 0x0000001b00307202 */ /* 0x000fe40000000f00 */
[----:B------:R-:W-:-:S07]  /*9530*/  MOV R23, R47 ;  /* 0x0000002f00177202 */ /* 0x000fce0000000f00 */
[----:B------:R-:W-:Y:S05]  /*9540*/  WARPSYNC.COLLECTIVE R45, `(.L_x_744) ;  /* 0x000000002d087348 */ /* 0x000fea0003c00000 */
[----:B------:R0:W1:Y:S02]  /*9550*/  SHFL.BFLY P2, R47, R48, R49, R50 ;  /* 0x0c000031302f7389 */ /* 0x0000640000040032 */
[----:B01----:R-:W-:Y:S01]  /*9560*/  ENDCOLLECTIVE ;  /* 0x000000000000791b */ /* 0x003fe20003800000 */
.L_x_744:
[----:B------:R-:W-:Y:S01]  /*9570*/  FADD.FTZ R21, R22, R23 ;  /* 0x0000001716157221 */ /* 0x000fe20000010000 */
[----:B------:R-:W-:-:S04]  /*9580*/  @!P0 IADD3 R23, R26, 0x28, RZ ;  /* 0x000000281a178810 */ /* 0x000fc80007ffe0ff */
[----:B------:R-:W-:-:S04]  /*9590*/  @!P0 LOP3.LUT R23, R23, R24, RZ, 0x3c, !PT ;  /* 0x0000001817178212 */ /* 0x000fc800078e3cff */
[----:B------:R-:W-:Y:S02]  /*95a0*/  @!P0 LEA R23, R23, R40, 0x2 ;  /* 0x0000002817178211 */ /* 0x000fe400078e10ff */
[----:B------:R-:W-:-:S03]  /*95b0*/  MOV R48, R21 ;  /* 0x0000001500307202 */ /* 0x000fc60000000f00 */
[----:B------:R0:W1:Y:S04]  /*95c0*/  @!P0 LDS R24, [R23] ;  /* 0x0000000017188984 */ /* 0x0000680000000800 */
[----:B------:R0:W2:Y:S01]  /*95d0*/  @!P0 LDS R31, [R23+0x500] ;  /* 0x00050000171f8984 */ /* 0x0000a20000000800 */
[----:B------:R-:W-:-:S07]  /*95e0*/  MOV R28, R47 ;  /* 0x0000002f001c7202 */ /* 0x000fce0000000f00 */
[----:B012---:R-:W-:Y:S05]  /*95f0*/  WARPSYNC.COLLECTIVE R45, `(.L_x_745) ;  /* 0x000000002d087348 */ /* 0x007fea0003c00000 */
[----:B------:R3:W4:Y:S02]  /*9600*/  SHFL.BFLY P2, R47, R48, R49, R50 ;  /* 0x0c000031302f7389 */ /* 0x0007240000040032 */
[----:B01234-:R-:W-:Y:S01]  /*9610*/  ENDCOLLECTIVE ;  /* 0x000000000000791b */ /* 0x01ffe20003800000 */
.L_x_745:
[----:B------:R-:W0:Y:S01]  /*9620*/  LDC.64 R22, c[0x0][0x218] ;  /* 0x00008600ff167b82 */ /* 0x000e220000000a00 */
[----:B------:R-:W-:Y:S01]  /*9630*/  FADD.FTZ R27, R27, R28 ;  /* 0x0000001c1b1b7221 */ /* 0x000fe20000010000 */
[----:B------:R-:W-:Y:S01]  /*9640*/  HFMA2.MMA R49, -RZ, RZ, 0, 4.76837158203125e-07 ;  /* 0x00000008ff317435 */ /* 0x000fe200000001ff */
[----:B------:R-:W-:Y:S02]  /*9650*/  MOV R48, R25 ;  /* 0x0000001900307202 */ /* 0x000fe40000000f00 */
[----:B------:R-:W-:-:S08]  /*9660*/  MOV R30, R47 ;  /* 0x0000002f001e7202 */ /* 0x000fd00000000f00 */
[----:B0-----:R-:W-:Y:S05]  /*9670*/  WARPSYNC.COLLECTIVE R45, `(.L_x_746) ;  /* 0x000000002d087348 */ /* 0x001fea0003c00000 */
[----:B------:R1:W2:Y:S02]  /*9680*/  SHFL.BFLY P2, R47, R48, R49, R50 ;  /* 0x0c000031302f7389 */ /* 0x0002a40000040032 */
[----:B012---:R-:W-:Y:S01]  /*9690*/  ENDCOLLECTIVE ;  /* 0x000000000000791b */ /* 0x007fe20003800000 */
.L_x_746:
[----:B------:R-:W-:Y:S01]  /*96a0*/  FADD.FTZ R21, R21, R30 ;  /* 0x0000001e15157221 */ /* 0x000fe20000010000 */
[----:B------:R-:W-:Y:S02]  /*96b0*/  @!P0 MOV R33, R24 ;  /* 0x0000001800218202 */ /* 0x000fe40000000f00 */
[----:B------:R-:W-:Y:S02]  /*96c0*/  @!P0 MOV R37, R31 ;  /* 0x0000001f00258202 */ /* 0x000fe40000000f00 */
[----:B------:R-:W-:Y:S02]  /*96d0*/  MOV R48, R29 ;  /* 0x0000001d00307202 */ /* 0x000fe40000000f00 */
[----:B------:R-:W-:-:S07]  /*96e0*/  MOV R32, R47 ;  /* 0x0000002f00207202 */ /* 0x000fce0000000f00 */
[----:B------:R-:W-:Y:S05]  /*96f0*/  WARPSYNC.COLLECTIVE R45, `(.L_x_747) ;  /* 0x000000002d087348 */ /* 0x000fea0003c00000 */
[----:B------:R0:W1:Y:S02]  /*9700*/  SHFL.BFLY P2, R47, R48, R49, R50 ;  /* 0x0c000031302f7389 */ /* 0x0000640000040032 */
[----:B01----:R-:W-:Y:S01]  /*9710*/  ENDCOLLECTIVE ;  /* 0x000000000000791b */ /* 0x003fe20003800000 */
.L_x_747:
[----:B------:R-:W-:Y:S01]  /*9720*/  FADD.FTZ R32, R32, R25 ;  /* 0x0000001920207221 */ /* 0x000fe20000010000 */
[----:B------:R-:W-:-:S04]  /*9730*/  HFMA2.MMA R49, -RZ, RZ, 0, 2.384185791015625e-07 ;  /* 0x00000004ff317435 */ /* 0x000fc800000001ff */
[----:B------:R-:W-:Y:S02]  /*9740*/  MOV R48, R32 ;  /* 0x0000002000307202 */ /* 0x000fe40000000f00 */
[----:B------:R-:W-:-:S07]  /*9750*/  MOV R38, R47 ;  /* 0x0000002f00267202 */ /* 0x000fce0000000f00 */
[----:B------:R-:W-:Y:S05]  /*9760*/  WARPSYNC.COLLECTIVE R45, `(.L_x_748) ;  /* 0x000000002d087348 */ /* 0x000fea0003c00000 */
[----:B------:R0:W1:Y:S02]  /*9770*/  SHFL.BFLY P2, R47, R48, R49, R50 ;  /* 0x0c000031302f7389 */ /* 0x0000640000040032 */
[----:B01----:R-:W-:Y:S01]  /*9780*/  ENDCOLLECTIVE ;  /* 0x000000000000791b */ /* 0x003fe20003800000 */
.L_x_748:
[----:B------:R-:W-:-:S05]  /*9790*/  FADD.FTZ R38, R38, R29 ;  /* 0x0000001d26267221 */ /* 0x000fca0000010000 */
[----:B------:R-:W-:Y:S02]  /*97a0*/  MOV R48, R38 ;  /* 0x0000002600307202 */ /* 0x000fe40000000f00 */
[----:B------:R-:W-:-:S07]  /*97b0*/  MOV R25, R47 ;  /* 0x0000002f00197202 */ /* 0x000fce0000000f00 */
[----:B------:R-:W-:Y:S05]  /*97c0*/  WARPSYNC.COLLECTIVE R45, `(.L_x_749) ;  /* 0x000000002d087348 */ /* 0x000fea0003c00000 */
[----:B------:R0:W1:Y:S02]  /*97d0*/  SHFL.BFLY P2, R47, R48, R49, R50 ;  /* 0x0c000031302f7389 */ /* 0x0000640000040032 */
[----:B01----:R-:W-:Y:S01]  /*97e0*/  ENDCOLLECTIVE ;  /* 0x000000000000791b */ /* 0x003fe20003800000 */
.L_x_749:
[----:B------:R-:W-:Y:S01]  /*97f0*/  FADD.FTZ R25, R32, R25 ;  /* 0x0000001920197221 */ /* 0x000fe20000010000 */
[----:B------:R-:W-:-:S04]  /*9800*/  HFMA2.MMA R49, -RZ, RZ, 0, 1.1920928955078125e-07 ;  /* 0x00000002ff317435 */ /* 0x000fc800000001ff */
[----:B------:R-:W-:Y:S02]  /*9810*/  MOV R48, R25 ;  /* 0x0000001900307202 */ /* 0x000fe40000000f00 */
[----:B------:R-:W-:-:S07]  /*9820*/  MOV R29, R47 ;  /* 0x0000002f001d7202 */ /* 0x000fce0000000f00 */
[----:B------:R-:W-:Y:S05]  /*9830*/  WARPSYNC.COLLECTIVE R45, `(.L_x_750) ;  /* 0x000000002d087348 */ /* 0x000fea0003c00000 */
[----:B------:R0:W1:Y:S02]  /*9840*/  SHFL.BFLY P2, R47, R48, R49, R50 ;  /* 0x0c000031302f7389 */ /* 0x0000640000040032 */
[----:B01----:R-:W-:Y:S01]  /*9850*/  ENDCOLLECTIVE ;  /* 0x000000000000791b */ /* 0x003fe20003800000 */
.L_x_750:
[----:B------:R-:W-:-:S05]  /*9860*/  FADD.FTZ R29, R38, R29 ;  /* 0x0000001d261d7221 */ /* 0x000fca0000010000 */
[----:B------:R-:W-:Y:S02]  /*9870*/  MOV R48, R29 ;  /* 0x0000001d00307202 */ /* 0x000fe40000000f00 */
[----:B------:R-:W-:-:S07]  /*9880*/  MOV R32, R47 ;  /* 0x0000002f00207202 */ /* 0x000fce0000000f00 */
[----:B------:R-:W-:Y:S05]  /*9890*/  WARPSYNC.COLLECTIVE R45, `(.L_x_751) ;  /* 0x000000002d087348 */ /* 0x000fea0003c00000 */
[----:B------:R0:W1:Y:S02]  /*98a0*/  SHFL.BFLY P2, R47, R48, R49, R50 ;  /* 0x0c000031302f7389 */ /* 0x0000640000040032 */
[----:B01----:R-:W-:Y:S01]  /*98b0*/  ENDCOLLECTIVE ;  /* 0x000000000000791b */ /* 0x003fe20003800000 */
.L_x_751:
[----:B------:R-:W-:Y:S01]  /*98c0*/  FADD.FTZ R32, R25, R32 ;  /* 0x0000002019207221 */ /* 0x000fe20000010000 */
[----:B------:R-:W-:-:S04]  /*98d0*/  @!P0 IADD3 R25, R26, 0x3c, RZ ;  /* 0x0000003c1a198810 */ /* 0x000fc80007ffe0ff */
[----:B------:R-:W-:-:S04]  /*98e0*/  @!P0 LOP3.LUT R25, R25, R44, RZ, 0x3c, !PT ;  /* 0x0000002c19198212 */ /* 0x000fc800078e3cff */
[----:B------:R-:W-:Y:S01]  /*98f0*/  @!P0 LEA R39, R25, R46, 0x2 ;  /* 0x0000002e19278211 */ /* 0x000fe200078e10ff */
[----:B------:R-:W-:Y:S01]  /*9900*/  HFMA2.MMA R49, -RZ, RZ, 0, 5.9604644775390625e-08 ;  /* 0x00000001ff317435 */ /* 0x000fe200000001ff */
[----:B------:R-:W-:Y:S01]  /*9910*/  MOV R48, R32 ;  /* 0x0000002000307202 */ /* 0x000fe20000000f00 */
[----:B------:R-:W0:Y:S02]  /*9920*/  LDC.64 R24, c[0x0][0x220] ;  /* 0x00008800ff187b82 */ /* 0x000e240000000a00 */
[----:B------:R1:W2:Y:S04]  /*9930*/  @!P0 LDS R43, [R39] ;  /* 0x00000000272b8984 */ /* 0x0002a80000000800 */
[----:B------:R1:W3:Y:S01]  /*9940*/  @!P0 LDS R44, [R39+0x500] ;  /* 0x00050000272c8984 */ /* 0x0002e20000000800 */
[----:B------:R-:W-:-:S07]  /*9950*/  MOV R38, R47 ;  /* 0x0000002f00267202 */ /* 0x000fce0000000f00 */
[----:B0123--:R-:W-:Y:S05]  /*9960*/  WARPSYNC.COLLECTIVE R45, `(.L_x_752) ;  /* 0x000000002d087348 */ /* 0x00ffea0003c00000 */
[----:B------:R4:W0:Y:S02]  /*9970*/  SHFL.BFLY P2, R47, R48, R49, R50 ;  /* 0x0c000031302f7389 */ /* 0x0008240000040032 */
[----:B01234-:R-:W-:Y:S01]  /*9980*/  ENDCOLLECTIVE ;  /* 0x000000000000791b */ /* 0x01ffe20003800000 */
.L_x_752:
[----:B------:R-:W-:Y:S01]  /*9990*/  FADD.FTZ R38, R29, R38 ;  /* 0x000000261d267221 */ /* 0x000fe20000010000 */
[----:B------:R-:W-:-:S04]  /*99a0*/  HFMA2.MMA R39, -RZ, RZ, 0, 0 ;  /* 0x00000000ff277435 */ /* 0x000fc800000001ff */
[----:B------:R-:W-:Y:S02]  /*99b0*/  MOV R48, R38 ;  /* 0x0000002600307202 */ /* 0x000fe40000000f00 */
[----:B------:R-:W-:-:S07]  /*99c0*/  MOV R29, R47 ;  /* 0x0000002f001d7202 */ /* 0x000fce0000000f00 */
[----:B------:R-:W-:Y:S05]  /*99d0*/  WARPSYNC.COLLECTIVE R45, `(.L_x_753) ;  /* 0x000000002d087348 */ /* 0x000fea0003c00000 */
[----:B------:R0:W1:Y:S02]  /*99e0*/  SHFL.BFLY P2, R47, R48, R49, R50 ;  /* 0x0c000031302f7389 */ /* 0x0000640000040032 */
[----:B01----:R-:W-:Y:S01]  /*99f0*/  ENDCOLLECTIVE ;  /* 0x000000000000791b */ /* 0x003fe20003800000 */
.L_x_753:
[----:B------:R-:W-:Y:S02]  /*9a00*/  @!P0 MOV R39, R43 ;  /* 0x0000002b00278202 */ /* 0x000fe40000000f00 */
[----:B------:R-:W-:Y:S02]  /*9a10*/  IADD3 R43, R26, R19, RZ ;  /* 0x000000131a2b7210 */ /* 0x000fe40007ffe0ff */
[----:B------:R-:W-:Y:S02]  /*9a20*/  @!P0 MOV R41, R44 ;  /* 0x0000002c00298202 */ /* 0x000fe40000000f00 */
[----:B------:R-:W-:Y:S01]  /*9a30*/  ISETP.NE.AND P0, PT, R36, RZ, PT ;  /* 0x000000ff2400720c */ /* 0x000fe20003f05270 */
[C---:B------:R-:W-:Y:S01]  /*9a40*/  IMAD.WIDE R22, R43.reuse, 0x2, R22 ;  /* 0x000000022b167825 */ /* 0x040fe200078e0216 */
[----:B------:R-:W-:Y:S01]  /*9a50*/  HFMA2.MMA R49, -RZ, RZ, 0, 4.76837158203125e-07 ;  /* 0x00000008ff317435 */ /* 0x000fe200000001ff */
[----:B------:R-:W-:Y:S02]  /*9a60*/  MOV R48, R33 ;  /* 0x0000002100307202 */ /* 0x000fe40000000f00 */
[----:B------:R-:W-:Y:S01]  /*9a70*/  IMAD.WIDE R24, R43, 0x2, R24 ;  /* 0x000000022b187825 */ /* 0x000fe200078e0218 */
[----:B------:R-:W-:-:S07]  /*9a80*/  MOV R31, R47 ;  /* 0x0000002f001f7202 */ /* 0x000fce0000000f00 */
[----:B------:R-:W-:Y:S05]  /*9a90*/  WARPSYNC.COLLECTIVE R45, `(.L_x_754) ;  /* 0x000000002d087348 */ /* 0x000fea0003c00000 */
[----:B------:R0:W1:Y:S02]  /*9aa0*/  SHFL.BFLY P2, R47, R48, R49, R50 ;  /* 0x0c000031302f7389 */ /* 0x0000640000040032 */
[----:B01----:R-:W-:Y:S01]  /*9ab0*/  ENDCOLLECTIVE ;  /* 0x000000000000791b */ /* 0x003fe20003800000 */
.L_x_754:
[----:B------:R-:W-:Y:S02]  /*9ac0*/  @!P0 F2FP.BF16.F32.PACK_AB R26, RZ, R27 ;  /* 0x0000001bff1a823e */ /* 0x000fe400000010ff */
[----:B------:R-:W-:Y:S01]  /*9ad0*/  @!P0 F2FP.BF16.F32.PACK_AB R27, RZ, R21 ;  /* 0x00000015ff1b823e */ /* 0x000fe200000010ff */
[----:B------:R-:W-:Y:S01]  /*9ae0*/  FADD.FTZ R21, R32, R29 ;  /* 0x0000001d20157221 */ /* 0x000fe20000010000 */
[----:B------:R-:W-:Y:S01]  /*9af0*/  PRMT R30, R26, 0x7610, R30 ;  /* 0x000076101a1e7816 */ /* 0x000fe2000000001e */
[----:B------:R-:W-:Y:S01]  /*9b00*/  FADD.FTZ R26, R38, R31 ;  /* 0x0000001f261a7221 */ /* 0x000fe20000010000 */
[----:B------:R-:W-:Y:S02]  /*9b10*/  PRMT R43, R27, 0x7610, R43 ;  /* 0x000076101b2b7816 */ /* 0x000fe4000000002b */
[----:B------:R-:W-:Y:S01]  /*9b20*/  @!P0 F2FP.BF16.F32.PACK_AB R21, RZ, R21 ;  /* 0x00000015ff15823e */ /* 0x000fe200000010ff */
[----:B------:R0:W-:Y:S01]  /*9b30*/  @!P0 STG.E.U16 desc[UR8][R22.64], R30 ;  /* 0x0000001e16008986 */ /* 0x0001e2000c101508 */
[----:B------:R-:W-:-:S02]  /*9b40*/  @!P0 F2FP.BF16.F32.PACK_AB R26, RZ, R26 ;  /* 0x0000001aff1a823e */ /* 0x000fc400000010ff */
[----:B------:R-:W-:Y:S01]  /*9b50*/  PRMT R29, R21, 0x7610, R29 ;  /* 0x00007610151d7816 */ /* 0x000fe2000000001d */
[----:B------:R0:W-:Y:S01]  /*9b60*/  @!P0 STG.E.U16 desc[UR8][R24.64], R43 ;  /* 0x0000002b18008986 */ /* 0x0001e2000c101508 */
[----:B------:R-:W-:Y:S02]  /*9b70*/  MOV R48, R37 ;  /* 0x0000002500307202 */ /* 0x000fe40000000f00 */
[----:B------:R-:W-:Y:S01]  /*9b80*/  PRMT R31, R26, 0x7610, R31 ;  /* 0x000076101a1f7816 */ /* 0x000fe2000000001f */
[----:B------:R0:W-:Y:S04]  /*9b90*/  @!P0 STG.E.U16 desc[UR8][R22.64+0x28], R29 ;  /* 0x0000281d16008986 */ /* 0x0001e8000c101508 */
[----:B------:R0:W-:Y:S01]  /*9ba0*/  @!P0 STG.E.U16 desc[UR8][R24.64+0x28], R31 ;  /* 0x0000281f18008986 */ /* 0x0001e2000c101508 */
[----:B------:R-:W-:-:S07]  /*9bb0*/  MOV R40, R47 ;  /* 0x0000002f00287202 */ /* 0x000fce0000000f00 */
[----:B0-----:R-:W-:Y:S05]  /*9bc0*/  WARPSYNC.COLLECTIVE R45, `(.L_x_755) ;  /* 0x000000002d087348 */ /* 0x001fea0003c00000 */
[----:B------:R1:W2:Y:S02]  /*9bd0*/  SHFL.BFLY P2, R47, R48, R49, R50 ;  /* 0x0c000031302f7389 */ /* 0x0002a40000040032 */
[----:B012---:R-:W-:Y:S01]  /*9be0*/  ENDCOLLECTIVE ;  /* 0x000000000000791b */ /* 0x007fe20003800000 */
.L_x_755:
[----:B------:R-:W-:Y:S01]  /*9bf0*/  FADD.FTZ R40, R40, R33 ;  /* 0x0000002128287221 */ /* 0x000fe20000010000 */
[----:B------:R-:W-:-:S04]  /*9c00*/  HFMA2.MMA R49, -RZ, RZ, 0, 2.384185791015625e-07 ;  /* 0x00000004ff317435 */ /* 0x000fc800000001ff */
[----:B------:R-:W-:Y:S02]  /*9c10*/  MOV R48, R40 ;  /* 0x0000002800307202 */ /* 0x000fe40000000f00 */
[----:B------:R-:W-:-:S07]  /*9c20*/  MOV R42, R47 ;  /* 0x0000002f002a7202 */ /* 0x000fce0000000f00 */
[----:B------:R-:W-:Y:S05]  /*9c30*/  WARPSYNC.COLLECTIVE R45, `(.L_x_756) ;  /* 0x000000002d087348 */ /* 0x000fea0003c00000 */
[----:B------:R0:W1:Y:S02]  /*9c40*/  SHFL.BFLY P2, R47, R48, R49, R50 ;  /* 0x0c000031302f7389 */ /* 0x0000640000040032 */
[----:B01----:R-:W-:Y:S01]  /*9c50*/  ENDCOLLECTIVE ;  /* 0x000000000000791b */ /* 0x003fe20003800000 */
.L_x_756:
[----:B------:R-:W-:-:S05]  /*9c60*/  FADD.FTZ R42, R42, R37 ;  /* 0x000000252a2a7221 */ /* 0x000fca0000010000 */
[----:B------:R-:W-:Y:S02]  /*9c70*/  MOV R48, R42 ;  /* 0x0000002a00307202 */ /* 0x000fe40000000f00 */
[----:B------:R-:W-:-:S07]  /*9c80*/  MOV R33, R47 ;  /* 0x0000002f00217202 */ /* 0x000fce0000000f00 */
[----:B------:R-:W-:Y:S05]  /*9c90*/  WARPSYNC.COLLECTIVE R45, `(.L_x_757) ;  /* 0x000000002d087348 */ /* 0x000fea0003c00000 */
[----:B------:R0:W1:Y:S02]  /*9ca0*/  SHFL.BFLY P2, R47, R48, R49, R50 ;  /* 0x0c000031302f7389 */ /* 0x0000640000040032 */
[----:B01----:R-:W-:Y:S01]  /*9cb0*/  ENDCOLLECTIVE ;  /* 0x000000000000791b */ /* 0x003fe20003800000 */
.L_x_757:
[----:B------:R-:W-:Y:S01]  /*9cc0*/  FADD.FTZ R33, R40, R33 ;  /* 0x0000002128217221 */ /* 0x000fe20000010000 */
[----:B------:R-:W-:-:S04]  /*9cd0*/  HFMA2.MMA R49, -RZ, RZ, 0, 1.1920928955078125e-07 ;  /* 0x00000002ff317435 */ /* 0x000fc800000001ff */
[----:B------:R-:W-:Y:S02]  /*9ce0*/  MOV R48, R33 ;  /* 0x0000002100307202 */ /* 0x000fe40000000f00 */
[----:B------:R-:W-:-:S07]  /*9cf0*/  MOV R37, R47 ;  /* 0x0000002f00257202 */ /* 0x000fce0000000f00 */
[----:B------:R-:W-:Y:S05]  /*9d00*/  WARPSYNC.COLLECTIVE R45, `(.L_x_758) ;  /* 0x000000002d087348 */ /* 0x000fea0003c00000 */
[----:B------:R0:W1:Y:S02]  /*9d10*/  SHFL.BFLY P2, R47, R48, R49, R50 ;  /* 0x0c000031302f7389 */ /* 0x0000640000040032 */
[----:B01----:R-:W-:Y:S01]  /*9d20*/  ENDCOLLECTIVE ;  /* 0x000000000000791b */ /* 0x003fe20003800000 */
.L_x_758:
[----:B------:R-:W-:-:S05]  /*9d30*/  FADD.FTZ R37, R42, R37 ;  /* 0x000000252a257221 */ /* 0x000fca0000010000 */
[----:B------:R-:W-:Y:S02]  /*9d40*/  MOV R48, R37 ;  /* 0x0000002500307202 */ /* 0x000fe40000000f00 */
[----:B------:R-:W-:-:S07]  /*9d50*/  MOV R40, R47 ;  /* 0x0000002f00287202 */ /* 0x000fce0000000f00 */
[----:B------:R-:W-:Y:S05]  /*9d60*/  WARPSYNC.COLLECTIVE R45, `(.L_x_759) ;  /* 0x000000002d087348 */ /* 0x000fea0003c00000 */
[----:B------:R0:W1:Y:S02]  /*9d70*/  SHFL.BFLY P2, R47, R48, R49, R50 ;  /* 0x0c000031302f7389 */ /* 0x0000640000040032 */
[----:B01----:R-:W-:Y:S01]  /*9d80*/  ENDCOLLECTIVE ;  /* 0x000000000000791b */ /* 0x003fe20003800000 */
.L_x_759:
[----:B------:R-:W-:Y:S01]  /*9d90*/  FADD.FTZ R40, R33, R40 ;  /* 0x0000002821287221 */ /* 0x000fe20000010000 */
[----:B------:R-:W-:-:S04]  /*9da0*/  HFMA2.MMA R49, -RZ, RZ, 0, 5.9604644775390625e-08 ;  /* 0x00000001ff317435 */ /* 0x000fc800000001ff */
[----:B------:R-:W-:Y:S02]  /*9db0*/  MOV R48, R40 ;  /* 0x0000002800307202 */ /* 0x000fe40000000f00 */
[----:B------:R-:W-:-:S07]  /*9dc0*/  MOV R42, R47 ;  /* 0x0000002f002a7202 */ /* 0x000fce0000000f00 */
[----:B------:R-:W-:Y:S05]  /*9dd0*/  WARPSYNC.COLLECTIVE R45, `(.L_x_760) ;  /* 0x000000002d087348 */ /* 0x000fea0003c00000 */
[----:B------:R0:W1:Y:S02]  /*9de0*/  SHFL.BFLY P2, R47, R48, R49, R50 ;  /* 0x0c000031302f7389 */ /* 0x0000640000040032 */
[----:B01----:R-:W-:Y:S01]  /*9df0*/  ENDCOLLECTIVE ;  /* 0x000000000000791b */ /* 0x003fe20003800000 */
.L_x_760:
[----:B------:R-:W-:-:S05]  /*9e00*/  FADD.FTZ R37, R37, R42 ;  /* 0x0000002a25257221 */ /* 0x000fca0000010000 */
[----:B------:R-:W-:Y:S02]  /*9e10*/  MOV R48, R37 ;  /* 0x0000002500307202 */ /* 0x000fe40000000f00 */
[----:B------:R-:W-:-:S07]  /*9e20*/  MOV R33, R47 ;  /* 0x0000002f00217202 */ /* 0x000fce0000000f00 */
[----:B------:R-:W-:Y:S05]  /*9e30*/  WARPSYNC.COLLECTIVE R45, `(.L_x_761) ;  /* 0x000000002d087348 */ /* 0x000fea0003c00000 */
[----:B------:R0:W1:Y:S02]  /*9e40*/  SHFL.BFLY P2, R47, R48, R49, R50 ;  /* 0x0c000031302f7389 */ /* 0x0000640000040032 */
[----:B01----:R-:W-:Y:S01]  /*9e50*/  ENDCOLLECTIVE ;  /* 0x000000000000791b */ /* 0x003fe20003800000 */
.L_x_761:
[----:B------:R-:W-:-:S05]  /*9e60*/  FADD.FTZ R27, R40, R33 ;  /* 0x00000021281b7221 */ /* 0x000fca0000010000 */
[----:B------:R-:W-:-:S05]  /*9e70*/  @!P0 F2FP.BF16.F32.PACK_AB R27, RZ, R27 ;  /* 0x0000001bff1b823e */ /* 0x000fca00000010ff */
[----:B------:R0:W-:Y:S01]  /*9e80*/  @!P0 STG.E.U16 desc[UR8][R22.64+0x50], R27 ;  /* 0x0000501b16008986 */ /* 0x0001e2000c101508 */
[----:B------:R-:W-:Y:S01]  /*9e90*/  HFMA2.MMA R49, -RZ, RZ, 0, 4.76837158203125e-07 ;  /* 0x00000008ff317435 */ /* 0x000fe200000001ff */
[----:B------:R-:W-:Y:S02]  /*9ea0*/  MOV R48, R39 ;  /* 0x0000002700307202 */ /* 0x000fe40000000f00 */
[----:B------:R-:W-:-:S08]  /*9eb0*/  MOV R42, R47 ;  /* 0x0000002f002a7202 */ /* 0x000fd00000000f00 */
[----:B0-----:R-:W-:Y:S05]  /*9ec0*/  WARPSYNC.COLLECTIVE R45, `(.L_x_762) ;  /* 0x000000002d087348 */ /* 0x001fea0003c00000 */
[----:B------:R1:W2:Y:S02]  /*9ed0*/  SHFL.BFLY P2, R47, R48, R49, R50 ;  /* 0x0c000031302f7389 */ /* 0x0002a40000040032 */
[----:B012---:R-:W-:Y:S01]  /*9ee0*/  ENDCOLLECTIVE ;  /* 0x000000000000791b */ /* 0x007fe20003800000 */
.L_x_762:
        /* <DEDUP_REMOVED lines=8> */
.L_x_763:
[----:B------:R-:W-:Y:S01]  /*9f70*/  FADD.FTZ R46, R46, R39 ;  /* 0x000000272e2e7221 */ /* 0x000fe20000010000 */
[----:B------:R-:W-:-:S04]  /*9f80*/  HFMA2.MMA R49, -RZ, RZ, 0, 2.384185791015625e-07 ;  /* 0x00000004ff317435 */ /* 0x000fc800000001ff */
[----:B------:R-:W-:Y:S02]  /*9f90*/  MOV R48, R46 ;  /* 0x0000002e00307202 */ /* 0x000fe40000000f00 */
[----:B------:R-:W-:-:S07]  /*9fa0*/  MOV R44, R47 ;  /* 0x0000002f002c7202 */ /* 0x000fce0000000f00 */
[----:B------:R-:W-:Y:S05]  /*9fb0*/  WARPSYNC.COLLECTIVE R45, `(.L_x_764) ;  /* 0x000000002d087348 */ /* 0x000fea0003c00000 */
[----:B------:R0:W1:Y:S02]  /*9fc0*/  SHFL.BFLY P2, R47, R48, R49, R50 ;  /* 0x0c000031302f7389 */ /* 0x0000640000040032 */
[----:B01----:R-:W-:Y:S01]  /*9fd0*/  ENDCOLLECTIVE ;  /* 0x000000000000791b */ /* 0x003fe20003800000 */
.L_x_764:
[----:B------:R-:W-:-:S05]  /*9fe0*/  FADD.FTZ R44, R44, R41 ;  /* 0x000000292c2c7221 */ /* 0x000fca0000010000 */
[----:B------:R-:W-:Y:S02]  /*9ff0*/  MOV R48, R44 ;  /* 0x0000002c00307202 */ /* 0x000fe40000000f00 */
[----:B------:R-:W-:-:S07]  /*a000*/  MOV R39, R47 ;  /* 0x0000002f00277202 */ /* 0x000fce0000000f00 */
[----:B------:R-:W-:Y:S05]  /*a010*/  WARPSYNC.COLLECTIVE R45, `(.L_x_765) ;  /* 0x000000002d087348 */ /* 0x000fea0003c00000 */
[----:B------:R0:W1:Y:S02]  /*a020*/  SHFL.BFLY P2, R47, R48, R49, R50 ;  /* 0x0c000031302f7389 */ /* 0x0000640000040032 */
[----:B01----:R-:W-:Y:S01]  /*a030*/  ENDCOLLECTIVE ;  /* 0x000000000000791b */ /* 0x003fe20003800000 */
.L_x_765:
[----:B------:R-:W-:Y:S01]  /*a040*/  FADD.FTZ R39, R46, R39 ;  /* 0x000000272e277221 */ /* 0x000fe20000010000 */
[----:B------:R-:W-:-:S04]  /*a050*/  HFMA2.MMA R49, -RZ, RZ, 0, 1.1920928955078125e-07 ;  /* 0x00000002ff317435 */ /* 0x000fc800000001ff */
[----:B------:R-:W-:Y:S02]  /*a060*/  MOV R48, R39 ;  /* 0x0000002700307202 */ /* 0x000fe40000000f00 */
[----:B------:R-:W-:-:S07]  /*a070*/  MOV R41, R47 ;  /* 0x0000002f00297202 */ /* 0x000fce0000000f00 */
[----:B------:R-:W-:Y:S05]  /*a080*/  WARPSYNC.COLLECTIVE R45, `(.L_x_766) ;  /* 0x000000002d087348 */ /* 0x000fea0003c00000 */
[----:B------:R0:W1:Y:S02]  /*a090*/  SHFL.BFLY P2, R47, R48, R49, R50 ;  /* 0x0c000031302f7389 */ /* 0x0000640000040032 */
[----:B01----:R-:W-:Y:S01]  /*a0a0*/  ENDCOLLECTIVE ;  /* 0x000000000000791b */ /* 0x003fe20003800000 */
.L_x_766:
[----:B------:R-:W-:-:S05]  /*a0b0*/  FADD.FTZ R41, R44, R41 ;  /* 0x000000292c297221 */ /* 0x000fca0000010000 */
[----:B------:R-:W-:Y:S02]  /*a0c0*/  MOV R48, R41 ;  /* 0x0000002900307202 */ /* 0x000fe40000000f00 */
[----:B------:R-:W-:-:S07]  /*a0d0*/  MOV R46, R47 ;  /* 0x0000002f002e7202 */ /* 0x000fce0000000f00 */
[----:B------:R-:W-:Y:S05]  /*a0e0*/  WARPSYNC.COLLECTIVE R45, `(.L_x_767) ;  /* 0x000000002d087348 */ /* 0x000fea0003c00000 */
[----:B------:R0:W1:Y:S02]  /*a0f0*/  SHFL.BFLY P2, R47, R48, R49, R50 ;  /* 0x0c000031302f7389 */ /* 0x0000640000040032 */
[----:B01----:R-:W-:Y:S01]  /*a100*/  ENDCOLLECTIVE ;  /* 0x000000000000791b */ /* 0x003fe20003800000 */
.L_x_767:
[----:B------:R-:W-:Y:S01]  /*a110*/  FADD.FTZ R39, R39, R46 ;  /* 0x0000002e27277221 */ /* 0x000fe20000010000 */
[----:B------:R-:W-:-:S04]  /*a120*/  HFMA2.MMA R49, -RZ, RZ, 0, 5.9604644775390625e-08 ;  /* 0x00000001ff317435 */ /* 0x000fc800000001ff */
[----:B------:R-:W-:Y:S02]  /*a130*/  MOV R48, R39 ;  /* 0x0000002700307202 */ /* 0x000fe40000000f00 */
[----:B------:R-:W-:-:S07]  /*a140*/  MOV R44, R47 ;  /* 0x0000002f002c7202 */ /* 0x000fce0000000f00 */
[----:B------:R-:W-:Y:S05]  /*a150*/  WARPSYNC.COLLECTIVE R45, `(.L_x_768) ;  /* 0x000000002d087348 */ /* 0x000fea0003c00000 */
[----:B------:R0:W1:Y:S02]  /*a160*/  SHFL.BFLY P2, R47, R48, R49, R50 ;  /* 0x0c000031302f7389 */ /* 0x0000640000040032 */
[----:B01----:R-:W-:Y:S01]  /*a170*/  ENDCOLLECTIVE ;  /* 0x000000000000791b */ /* 0x003fe20003800000 */
.L_x_768:
[----:B------:R-:W-:-:S05]  /*a180*/  FADD.FTZ R41, R41, R44 ;  /* 0x0000002c29297221 */ /* 0x000fca0000010000 */
[----:B------:R-:W-:Y:S02]  /*a190*/  MOV R48, R41 ;  /* 0x0000002900307202 */ /* 0x000fe40000000f00 */
[----:B------:R-:W-:-:S07]  /*a1a0*/  MOV R30, R47 ;  /* 0x0000002f001e7202 */ /* 0x000fce0000000f00 */
[----:B------:R-:W-:Y:S05]  /*a1b0*/  WARPSYNC.COLLECTIVE R45, `(.L_x_769) ;  /* 0x000000002d087348 */ /* 0x000fea0003c00000 */
[----:B------:R0:W1:Y:S02]  /*a1c0*/  SHFL.BFLY P2, R47, R48, R49, R50 ;  /* 0x0c000031302f7389 */ /* 0x0000640000040032 */
[----:B01----:R-:W-:Y:S01]  /*a1d0*/  ENDCOLLECTIVE ;  /* 0x000000000000791b */ /* 0x003fe20003800000 */
.L_x_769:
[----:B------:R-:W-:Y:S01]  /*a1e0*/  FADD.FTZ R21, R39, R30 ;  /* 0x0000001e27157221 */ /* 0x000fe20000010000 */
[----:B------:R-:W-:Y:S01]  /*a1f0*/  MOV R26, R47 ;  /* 0x0000002f001a7202 */ /* 0x000fe20000000f00 */
[----:B------:R-:W-:Y:S06]  /*a200*/  BRA `(.L_x_770) ;  /* 0xffffffe000ec7947 */ /* 0x000fec000383ffff */
.L_x_771:
        /* <DEDUP_REMOVED lines=15> */
.L_x_2635:


//--------------------- .text._ZN13group_norm_v218gn_bwd_cuda_kernelI13__nv_bfloat16Li320ELi1ELi16ELi80ELi1024ELb1ELb1ELi64ELi320ELi320ELi4ELb1ELi8ELb0ELb0ELNS_15WgradSyncMethodE3ENS_16CompileConditionILi900EEEEEvPT_S6_S6_PKS5_S8_S8_S8_PKfflPfPj --------------------------
	.section	.text._ZN13group_norm_v218gn_bwd_cuda_kernelI13__nv_bfloat16Li320ELi1ELi16ELi80ELi1024ELb1ELb1ELi64ELi320ELi320ELi4ELb1ELi8ELb0ELb0ELNS_15WgradSyncMethodE3ENS_16CompileConditionILi900EEEEEvPT_S6_S6_PKS5_S8_S8_S8_PKfflPfPj,"ax",@progbits
	.align	128
        .global         _ZN13group_norm_v218gn_bwd_cuda_kernelI13__nv_bfloat16Li320ELi1ELi16ELi80ELi1024ELb1ELb1ELi64ELi320ELi320ELi4ELb1ELi8ELb0ELb0ELNS_15WgradSyncMethodE3ENS_16CompileConditionILi900EEEEEvPT_S6_S6_PKS5_S8_S8_S8_PKfflPfPj
        .type           _ZN13group_norm_v218gn_bwd_cuda_kernelI13__nv_bfloat16Li320ELi1ELi16ELi80ELi1024ELb1ELb1ELi64ELi320ELi320ELi4ELb1ELi8ELb0ELb0ELNS_15WgradSyncMethodE3ENS_16CompileConditionILi900EEEEEvPT_S6_S6_PKS5_S8_S8_S8_PKfflPfPj,@function
        .size           _ZN13group_norm_v218gn_bwd_cuda_kernelI13__nv_bfloat16Li320ELi1ELi16ELi80ELi1024ELb1ELb1ELi64ELi320ELi320ELi4ELb1ELi8ELb0ELb0ELNS_15WgradSyncMethodE3ENS_16CompileConditionILi900EEEEEvPT_S6_S6_PKS5_S8_S8_S8_PKfflPfPj,(.L_x_2636 - _ZN13group_norm_v218gn_bwd_cuda_kernelI13__nv_bfloat16Li320ELi1ELi16ELi80ELi1024ELb1ELb1ELi64ELi320ELi320ELi4ELb1ELi8ELb0ELb0ELNS_15WgradSyncMethodE3ENS_16CompileConditionILi900EEEEEvPT_S6_S6_PKS5_S8_S8_S8_PKfflPfPj)
        .other          _ZN13group_norm_v218gn_bwd_cuda_kernelI13__nv_bfloat16Li320ELi1ELi16ELi80ELi1024ELb1ELb1ELi64ELi320ELi320ELi4ELb1ELi8ELb0ELb0ELNS_15WgradSyncMethodE3ENS_16CompileConditionILi900EEEEEvPT_S6_S6_PKS5_S8_S8_S8_PKfflPfPj,@"STO_CUDA_ENTRY STV_DEFAULT"
_ZN13group_norm_v218gn_bwd_cuda_kernelI13__nv_bfloat16Li320ELi1ELi16ELi80ELi1024ELb1ELb1ELi64ELi320ELi320ELi4ELb1ELi8ELb0ELb0ELNS_15WgradSyncMethodE3ENS_16CompileConditionILi900EEEEEvPT_S6_S6_PKS5_S8_S8_S8_PKfflPfPj:
.text._ZN13group_norm_v218gn_bwd_cuda_kernelI13__nv_bfloat16Li320ELi1ELi16ELi80ELi1024ELb1ELb1ELi64ELi320ELi320ELi4ELb1ELi8ELb0ELb0ELNS_15WgradSyncMethodE3ENS_16CompileConditionILi900EEEEEvPT_S6_S6_PKS5_S8_S8_S8_PKfflPfPj:
        /* <DEDUP_REMOVED lines=31> */
.L_x_774:
[----:B------:R-:W2:Y:S04]  /*01f0*/  LD.E.STRONG.GPU R0, desc[UR18][R2.64] ;  /* 0x0000001202007980 */ /* 0x000ea8000c10f900 */
[----:B--2---:R-:W-:Y:S01]  /*0200*/  CCTL.IVALL ;  /* 0x00000000ff00798f */ /* 0x004fe20002000000 */
[----:B------:R-:W-:Y:S05]  /*0210*/  YIELD ;  /* 0x0000000000007946 */ /* 0x000fea0003800000 */
[----:B-----5:R-:W-:-:S04]  /*0220*/  LOP3.LUT R0, R0, R5, RZ, 0x3c, !PT ;  /* 0x0000000500007212 */ /* 0x020fc800078e3cff */
[----:B------:R-:W-:-:S13]  /*0230*/  ISETP.GT.AND P0, PT, R0, -0x1, PT ;  /* 0xffffffff0000780c */ /* 0x000fda0003f04270 */
[----:B------:R-:W-:Y:S05]  /*0240*/  @P0 BRA `(.L_x_774) ;  /* 0xfffffffc00e80947 */ /* 0x000fea000383ffff */
.L_x_773:
[----:B------:R-:W-:Y:S05]  /*0250*/  WARPSYNC.ALL ;  /* 0x0000000000007948 */ /* 0x000fea0003800000 */
[----:B------:R-:W-:Y:S06]  /*0260*/  BAR.SYNC.DEFER_BLOCKING 0x0 ;  /* 0x0000000000007b1d */ /* 0x000fec0000010000 */
[----:B------:R-:W-:Y:S05]  /*0270*/  BRA `(.L_x_775) ;  /* 0x000000ac00e07947 */ /* 0x000fea0003800000 */
.L_x_772:
[----:B------:R-:W0:Y:S01]  /*0280*/  S2R R10, SR_TID.X ;  /* 0x00000000000a7919 */ /* 0x000e220000002100 */
[----:B------:R-:W-:Y:S01]  /*0290*/  ULOP3.LUT UR4, UR23, 0xf, URZ, 0xc0, !UPT ;  /* 0x0000000f17047892 */ /* 0x000fe2000f8ec03f */
[----:B------:R-:W1:Y:S01]  /*02a0*/  S2UR UR14, SR_CgaCtaId ;  /* 0x00000000000e79c3 */ /* 0x000e620000008800 */
[----:B------:R-:W-:Y:S01]  /*02b0*/  USHF.R.U32.HI UR15, URZ, 0x2, UR11 ;  /* 0x000000023f0f7899 */ /* 0x000fe2000801160b */
[----:B------:R-:W-:Y:S01]  /*02c0*/  CS2R R42, SRZ ;  /* 0x00000000002a7805 */ /* 0x000fe2000001ff00 */
[----:B------:R-:W-:Y:S01]  /*02d0*/  ULOP3.LUT UR13, UR22, 0x8, URZ, 0xfc, !UPT ;  /* 0x00000008160d7892 */ /* 0x000fe2000f8efc3f */
[----:B------:R-:W-:Y:S02]  /*02e0*/  CS2R R44, SRZ ;  /* 0x00000000002c7805 */ /* 0x000fe4000001ff00 */
[----:B------:R-:W-:Y:S01]  /*02f0*/  MOV R3, UR4 ;  /* 0x0000000400037c02 */ /* 0x000fe20008000f00 */
        /* <DEDUP_REMOVED lines=25> */
[C---:B------:R-:W-:Y:S02]  /*0490*/  IADD3 R5, R6.reuse, 0xa0, RZ ;  /* 0x000000a006057810 */ /* 0x040fe40007ffe0ff */
[----:B------:R-:W-:-:S02]  /*04a0*/  IADD3 R7, R6, 0xf0, RZ ;  /* 0x000000f006077810 */ /* 0x000fc40007ffe0ff */
[----:B------:R-:W-:Y:S02]  /*04b0*/  SHF.R.S32.HI R4, RZ, 0x1f, R3 ;  /* 0x0000001fff047819 */ /* 0x000fe40000011403 */
[----:B------:R-:W-:Y:S02]  /*04c0*/  LEA.HI R0, R0, R10, RZ, 0x4 ;  /* 0x0000000a00007211 */ /* 0x000fe400078f20ff */
[----:B------:R-:W-:Y:S02]  /*04d0*/  LOP3.LUT R2, R2, 0xfffffffc, RZ, 0xc0, !PT ;  /* 0xfffffffc02027812 */ /* 0x000fe400078ec0ff */
[----:B------:R-:W-:Y:S02]  /*04e0*/  SHF.R.S32.HI R6, RZ, 0x1f, R5 ;  /* 0x0000001fff067819 */ /* 0x000fe40000011405 */
[----:B------:R-:W-:Y:S02]  /*04f0*/  SHF.R.S32.HI R8, RZ, 0x1f, R7 ;  /* 0x0000001fff087819 */ /* 0x000fe40000011407 */
[----:B------:R-:W-:-:S02]  /*0500*/  LEA.HI R4, R4, R3, RZ, 0x2 ;  /* 0x0000000304047211 */ /* 0x000fc400078f10ff */
[----:B------:R-:W-:Y:S02]  /*0510*/  SHF.R.U32.HI R3, RZ, 0x4, R0 ;  /* 0x00000004ff037819 */ /* 0x000fe40000011600 */
[----:B------:R-:W-:Y:S02]  /*0520*/  IADD3 R2, -R2, R10, RZ ;  /* 0x0000000a02027210 */ /* 0x000fe40007ffe1ff */
[----:B------:R-:W-:Y:S02]  /*0530*/  LEA.HI R6, R6, R5, RZ, 0x2 ;  /* 0x0000000506067211 */ /* 0x000fe400078f10ff */
[----:B------:R-:W-:Y:S02]  /*0540*/  LEA.HI R8, R8, R7, RZ, 0x2 ;  /* 0x0000000708087211 */ /* 0x000fe400078f10ff */
[----:B------:R-:W-:Y:S02]  /*0550*/  SHF.R.U32.HI R5, RZ, 0x2, R4 ;  /* 0x00000002ff057819 */ /* 0x000fe40000011604 */
[----:B------:R-:W-:-:S02]  /*0560*/  LOP3.LUT R0, R2, 0x3, R3, 0x78, !PT ;  /* 0x0000000302007812 */ /* 0x000fc400078e7803 */
[----:B------:R-:W-:Y:S02]  /*0570*/  SHF.R.U32.HI R7, RZ, 0x2, R6 ;  /* 0x00000002ff077819 */ /* 0x000fe40000011606 */
        /* <DEDUP_REMOVED lines=19> */
[----:B------:R-:W-:-:S02]  /*06b0*/  IADD3 R3, R5, R0, RZ ;  /* 0x0000000005037210 */ /* 0x000fc40007ffe0ff */
[----:B------:R-:W-:-:S03]  /*06c0*/  IADD3 R0, R5, R2, RZ ;  /* 0x0000000205007210 */ /* 0x000fc60007ffe0ff */
[----:B------:R0:W-:Y:S04]  /*06d0*/  STL [R1+0x78], R3 ;  /* 0x0000780301007387 */ /* 0x0001e80000100800 */
[----:B------:R0:W-:Y:S02]  /*06e0*/  STL [R1+0x74], R0 ;  /* 0x0000740001007387 */ /* 0x0001e40000100800 */
.L_x_785:
[----:B0-2---:R-:W0:Y:S01]  /*06f0*/  S2R R0, SR_TID.X ;  /* 0x0000000000007919 */ /* 0x005e220000002100 */
[----:B------:R-:W-:Y:S01]  /*0700*/  ULOP3.LUT UR15, UR11, 0x3, URZ, 0xc0, !UPT ;  /* 0x000000030b0f7892 */ /* 0x000fe2000f8ec03f */
[----:B------:R-:W1:Y:S01]  /*0710*/  LDC.64 R50, c[0x0][0x238] ;  /* 0x00008e00ff327b82 */ /* 0x000e620000000a00 */
[----:B------:R-:W-:Y:S01]  /*0720*/  USHF.R.U64 UR24, UR11, 0x2, UR5 ;  /* 0x000000020b187899 */ /* 0x000fe20008001205 */
[----:B------:R-:W-:Y:S01]  /*0730*/  STL [R1+0x88], R42 ;  /* 0x0000882a01007387 */ /* 0x000fe20000100800 */
[----:B------:R-:W-:Y:S02]  /*0740*/  UIMAD UR17, UR15, 0x140, URZ ;  /* 0x000001400f1178a4 */ /* 0x000fe4000f8e023f */
[----:B------:R-:W-:Y:S01]  /*0750*/  USHF.R.U32.HI UR15, URZ, 0x2, UR5 ;  /* 0x000000023f0f7899 */ /* 0x000fe20008011605 */
[----:B------:R-:W-:Y:S01]  /*0760*/  STL [R1+0x84], R43 ;  /* 0x0000842b01007387 */ /* 0x000fe20000100800 */
[----:B------:R-:W-:Y:S01]  /*0770*/  USHF.L.U32 UR16, UR23, 0x6, URZ ;  /* 0x0000000617107899 */ /* 0x000fe2000800063f */
[----:B------:R-:W2:Y:S01]  /*0780*/  LDC.64 R4, c[0x0][0x240] ;  /* 0x00009000ff047b82 */ /* 0x000ea20000000a00 */
[----:B------:R-:W-:Y:S01]  /*0790*/  ULDC.64 UR26, c[0x0][0x228] ;  /* 0x00008a00001a7ab9 */ /* 0x000fe20000000a00 */
[----:B------:R-:W-:Y:S01]  /*07a0*/  STL [R1+0x80], R46 ;  /* 0x0000802e01007387 */ /* 0x000fe20000100800 */
[----:B------:R-:W-:-:S03]  /*07b0*/  ULOP3.LUT UR16, UR16, 0x3c0, URZ, 0xc0, !UPT ;  /* 0x000003c010107892 */ /* 0x000fc6000f8ec03f */
[----:B------:R-:W-:Y:S01]  /*07c0*/  STL [R1+0x7c], R47 ;  /* 0x00007c2f01007387 */ /* 0x000fe20000100800 */
[----:B0-----:R-:W-:-:S05]  /*07d0*/  IMAD.WIDE.U32 R2, R0, -0x33333333, RZ ;  /* 0xcccccccd00027825 */ /* 0x001fca00078e00ff */
[----:B------:R-:W-:-:S05]  /*07e0*/  SHF.R.U32.HI R6, RZ, 0x6, R3 ;  /* 0x00000006ff067819 */ /* 0x000fca0000011603 */
[----:B------:R-:W-:-:S05]  /*07f0*/  IMAD R7, R6, -0x50, R0 ;  /* 0xffffffb006077824 */ /* 0x000fca00078e0200 */
[----:B------:R-:W-:-:S04]  /*0800*/  LEA R52, R7, UR17, 0x2 ;  /* 0x0000001107347c11 */ /* 0x000fc8000f8e10ff */
[----:B------:R-:W-:Y:S01]  /*0810*/  SHF.R.S32.HI R53, RZ, 0x1f, R52 ;  /* 0x0000001fff357819 */ /* 0x000fe20000011434 */
[C---:B------:R-:W-:Y:S01]  /*0820*/  IMAD.WIDE.U32 R2, R52.reuse, -0x33333333, RZ ;  /* 0xcccccccd34027825 */ /* 0x040fe200078e00ff */
[----:B------:R-:W-:Y:S01]  /*0830*/  MOV R2, UR15 ;  /* 0x0000000f00027c02 */ /* 0x000fe20008000f00 */
[----:B------:R-:W-:Y:S02]  /*0840*/  UIMAD UR15, UR15, 0x140000, URZ ;  /* 0x001400000f0f78a4 */ /* 0x000fe4000f8e023f */
[----:B-1----:R-:W-:Y:S01]  /*0850*/  IMAD.WIDE R50, R52, 0x2, R50 ;  /* 0x0000000234327825 */ /* 0x002fe200078e0232 */
[----:B------:R-:W-:Y:S02]  /*0860*/  SHF.R.U32.HI R0, RZ, 0x6, R3 ;  /* 0x00000006ff007819 */ /* 0x000fe40000011603 */
[----:B------:R-:W-:Y:S01]  /*0870*/  MOV R3, UR24 ;  /* 0x0000001800037c02 */ /* 0x000fe20008000f00 */
[----:B------:R-:W-:Y:S02]  /*0880*/  ULDC.64 UR24, c[0x0][0x248] ;  /* 0x0000920000187ab9 */ /* 0x000fe40000000a00 */
[----:B------:R0:W-:Y:S02]  /*0890*/  STL [R1+0x28], R0 ;  /* 0x0000280001007387 */ /* 0x0001e40000100800 */
[----:B------:R-:W-:-:S02]  /*08a0*/  IMAD.WIDE.U32 R150, R3, 0x140000, R52 ;  /* 0x0014000003967825 */ /* 0x000fc400078e0034 */
[----:B------:R-:W3:Y:S02]  /*08b0*/  LDG.E.64.CONSTANT R50, desc[UR18][R50.64] ;  /* 0x0000001232327981 */ /* 0x000ee4000c1e9b00 */
[----:B--2---:R-:W-:Y:S01]  /*08c0*/  IMAD.WIDE R52, R52, 0x2, R4 ;  /* 0x0000000234347825 */ /* 0x004fe200078e0204 */
[----:B0-----:R-:W-:Y:S02]  /*08d0*/  LEA R0, P0, R3, R0, 0x4 ;  /* 0x0000000003007211 */ /* 0x001fe400078020ff */
[----:B------:R-:W-:-:S03]  /*08e0*/  IADD3 R30, R151, UR15, RZ ;  /* 0x0000000f971e7c10 */ /* 0x000fc6000fffe0ff */
[----:B------:R-:W2:Y:S01]  /*08f0*/  LDG.E.64.CONSTANT R52, desc[UR18][R52.64] ;  /* 0x0000001234347981 */ /* 0x000ea2000c1e9b00 */
[----:B------:R-:W-:Y:S01]  /*0900*/  LEA.HI.X R3, R3, RZ, R2, 0x4, P0 ;  /* 0x000000ff03037211 */ /* 0x000fe200000f2402 */
[----:B------:R-:W-:Y:S01]  /*0910*/  ULDC UR15, c[0x0][0x250] ;  /* 0x00009400000f7ab9 */ /* 0x000fe20000000800 */
[----:B------:R-:W-:Y:S02]  /*0920*/  IADD3 R2, R6, UR16, RZ ;  /* 0x0000001006027c10 */ /* 0x000fe4000fffe0ff */
[----:B------:R-:W-:-:S03]  /*0930*/  LEA R54, P0, R0, UR24, 0x3 ;  /* 0x0000001800367c11 */ /* 0x000fc6000f8018ff */
[----:B------:R-:W-:Y:S01]  /*0940*/  IMAD R25, R2, 0x500, RZ ;  /* 0x0000050002197824 */ /* 0x000fe200078e02ff */
[----:B------:R-:W-:Y:S01]  /*0950*/  LEA.HI.X R55, R0, UR25, R3, 0x3, P0 ;  /* 0x0000001900377c11 */ /* 0x000fe200080f1c03 */
[----:B------:R-:W-:-:S03]  /*0960*/  ULDC.64 UR24, c[0x0][0x230] ;  /* 0x00008c0000187ab9 */ /* 0x000fc60000000a00 */
[----:B------:R-:W-:Y:S02]  /*0970*/  IADD3 R0, P0, R25, R150, RZ ;  /* 0x0000009619007210 */ /* 0x000fe40007f1e0ff */
[----:B------:R-:W4:Y:S02]  /*0980*/  LDG.E.64.CONSTANT R54, desc[UR18][R54.64] ;  /* 0x0000001236367981 */ /* 0x000f24000c1e9b00 */
[----:B------:R-:W-:Y:S02]  /*0990*/  IADD3.X R3, RZ, R30, RZ, P0, !PT ;  /* 0x0000001eff037210 */ /* 0x000fe400007fe4ff */
[C---:B------:R-:W-:Y:S02]  /*09a0*/  SHF.L.U32 R11, R0.reuse, 0x1, RZ ;  /* 0x00000001000b7819 */ /* 0x040fe400000006ff */
[----:B------:R-:W-:Y:S02]  /*09b0*/  SHF.L.U64.HI R10, R0, 0x1, R3 ;  /* 0x00000001000a7819 */ /* 0x000fe40000010203 */
[----:B------:R-:W-:-:S04]  /*09c0*/  IADD3 R56, P0, R11, UR24, RZ ;  /* 0x000000180b387c10 */ /* 0x000fc8000ff1e0ff */
[----:B------:R-:W-:-:S06]  /*09d0*/  IADD3.X R57, R10, UR25, RZ, P0, !PT ;  /* 0x000000190a397c10 */ /* 0x000fcc00087fe4ff */
[----:B------:R-:W5:Y:S01]  /*09e0*/  LDG.E.64.CONSTANT R56, desc[UR18][R56.64] ;  /* 0x0000001238387981 */ /* 0x000f62000c1e9b00 */
[----:B------:R-:W-:-:S04]  /*09f0*/  IADD3 R3, R25, 0x1400, RZ ;  /* 0x0000140019037810 */ /* 0x000fc80007ffe0ff */
[----:B------:R-:W-:-:S04]  /*0a00*/  IADD3 R3, P0, R3, R150, RZ ;  /* 0x0000009603037210 */ /* 0x000fc80007f1e0ff */
[----:B------:R-:W-:Y:S02]  /*0a10*/  IADD3.X R0, RZ, R30, RZ, P0, !PT ;  /* 0x0000001eff007210 */ /* 0x000fe400007fe4ff */
[C---:B------:R-:W-:Y:S02]  /*0a20*/  SHF.L.U32 R9, R3.reuse, 0x1, RZ ;  /* 0x0000000103097819 */ /* 0x040fe400000006ff */
[----:B------:R-:W-:Y:S02]  /*0a30*/  SHF.L.U64.HI R8, R3, 0x1, R0 ;  /* 0x0000000103087819 */ /* 0x000fe40000010200 */
[----:B------:R-:W-:-:S04]  /*0a40*/  IADD3 R58, P0, R9, UR24, RZ ;  /* 0x00000018093a7c10 */ /* 0x000fc8000ff1e0ff */
[----:B------:R-:W-:-:S06]  /*0a50*/  IADD3.X R59, R8, UR25, RZ, P0, !PT ;  /* 0x00000019083b7c10 */ /* 0x000fcc00087fe4ff */
[----:B------:R-:W2:Y:S01]  /*0a60*/  LDG.E.64.CONSTANT R58, desc[UR18][R58.64] ;  /* 0x000000123a3a7981 */ /* 0x000ea2000c1e9b00 */
[----:B------:R-:W-:-:S04]  /*0a70*/  IADD3 R60, P0, R11, UR26, RZ ;  /* 0x0000001a0b3c7c10 */ /* 0x000fc8000ff1e0ff */
[----:B------:R-:W-:-:S06]  /*0a80*/  IADD3.X R61, R10, UR27, RZ, P0, !PT ;  /* 0x0000001b0a3d7c10 */ /* 0x000fcc00087fe4ff */
[----:B------:R-:W2:Y:S01]  /*0a90*/  LDG.E.64.CONSTANT R60, desc[UR18][R60.64] ;  /* 0x000000123c3c7981 */ /* 0x000ea2000c1e9b00 */
        /* <DEDUP_REMOVED lines=17> */
[----:B------:R-:W2:Y:S05]  /*0bb0*/  LDG.E.64.CONSTANT R64, desc[UR18][R64.64] ;  /* 0x0000001240407981 */ /* 0x000eaa000c1e9b00 */
[----:B------:R-:W2:Y:S01]  /*0bc0*/  LDG.E.64.CONSTANT R66, desc[UR18][R66.64] ;  /* 0x0000001242427981 */ /* 0x000ea2000c1e9b00 */
[----:B------:R-:W-:-:S04]  /*0bd0*/  IADD3 R68, P0, R5, UR26, RZ ;  /* 0x0000001a05447c10 */ /* 0x000fc8000ff1e0ff */
[----:B------:R-:W-:-:S06]  /*0be0*/  IADD3.X R69, R2, UR27, RZ, P0, !PT ;  /* 0x0000001b02457c10 */ /* 0x000fcc00087fe4ff */
[----:B------:R-:W2:Y:S01]  /*0bf0*/  LDG.E.64.CONSTANT R68, desc[UR18][R68.64] ;  /* 0x0000001244447981 */ /* 0x000ea2000c1e9b00 */
[----:B------:R-:W-:Y:S01]  /*0c00*/  HFMA2.MMA R0, -RZ, RZ, 0, 2.384185791015625e-06 ;  /* 0x00000028ff007435 */ /* 0x000fe200000001ff */
[----:B------:R-:W-:Y:S02]  /*0c10*/  IADD3 R3, R25, 0x5000, RZ ;  /* 0x0000500019037810 */ /* 0x000fe40007ffe0ff */
[----:B------:R-:W-:Y:S04]  /*0c20*/  STL [R1+0x58], R11 ;  /* 0x0000580b01007387 */ /* 0x000fe80000100800 */
[----:B------:R-:W-:Y:S04]  /*0c30*/  STL [R1+0x5c], R10 ;  /* 0x00005c0a01007387 */ /* 0x000fe80000100800 */
[----:B------:R-:W-:Y:S04]  /*0c40*/  STL [R1+0x50], R9 ;  /* 0x0000500901007387 */ /* 0x000fe80000100800 */
[----:B------:R0:W-:Y:S01]  /*0c50*/  STL [R1+0x54], R8 ;  /* 0x0000540801007387 */ /* 0x0001e20000100800 */
[----:B------:R-:W-:-:S03]  /*0c60*/  IMAD R7, R7, R0, UR14 ;  /* 0x0000000e07077e24 */ /* 0x000fc6000f8e0200 */
[----:B------:R1:W-:Y:S01]  /*0c70*/  STL [R1+0x48], R5 ;  /* 0x0000480501007387 */ /* 0x0003e20000100800 */
[----:B0-----:R-:W-:Y:S02]  /*0c80*/  IADD3 R8, P0, R3, R150, RZ ;  /* 0x0000009603087210 */ /* 0x001fe40007f1e0ff */
[----:B-1----:R-:W-:Y:S02]  /*0c90*/  IADD3 R5, R25, 0x6400, RZ ;  /* 0x0000640019057810 */ /* 0x002fe40007ffe0ff */
[----:B------:R-:W-:Y:S02]  /*0ca0*/  IADD3.X R27, RZ, R30, RZ, P0, !PT ;  /* 0x0000001eff1b7210 */ /* 0x000fe400007fe4ff */
[C---:B------:R-:W-:Y:S02]  /*0cb0*/  SHF.L.U32 R32, R8.reuse, 0x1, RZ ;  /* 0x0000000108207819 */ /* 0x040fe400000006ff */
[----:B------:R-:W-:Y:S02]  /*0cc0*/  IADD3 R5, P1, R5, R150, RZ ;  /* 0x0000009605057210 */ /* 0x000fe40007f3e0ff */
[----:B------:R-:W-:-:S02]  /*0cd0*/  SHF.L.U64.HI R29, R8, 0x1, R27 ;  /* 0x00000001081d7819 */ /* 0x000fc4000001021b */
[----:B------:R-:W-:Y:S02]  /*0ce0*/  IADD3 R70, P0, R32, UR24, RZ ;  /* 0x0000001820467c10 */ /* 0x000fe4000ff1e0ff */
[----:B------:R-:W-:Y:S02]  /*0cf0*/  LEA R42, R6, R7, 0x3 ;  /* 0x00000007062a7211 */ /* 0x000fe400078e18ff */
[----:B------:R-:W-:Y:S02]  /*0d00*/  IADD3.X R6, RZ, R30, RZ, P1, !PT ;  /* 0x0000001eff067210 */ /* 0x000fe40000ffe4ff */
[----:B------:R-:W-:Y:S02]  /*0d10*/  SHF.L.U32 R31, R5, 0x1, RZ ;  /* 0x00000001051f7819 */ /* 0x000fe400000006ff */
[----:B------:R-:W-:Y:S02]  /*0d20*/  IADD3.X R71, R29, UR25, RZ, P0, !PT ;  /* 0x000000191d477c10 */ /* 0x000fe400087fe4ff */
[----:B------:R-:W-:-:S02]  /*0d30*/  SHF.L.U64.HI R28, R5, 0x1, R6 ;  /* 0x00000001051c7819 */ /* 0x000fc40000010206 */
[----:B------:R-:W-:Y:S02]  /*0d40*/  IADD3 R72, P3, R31, UR24, RZ ;  /* 0x000000181f487c10 */ /* 0x000fe4000ff7e0ff */
[----:B------:R-:W2:Y:S02]  /*0d50*/  LDG.E.64.CONSTANT R70, desc[UR18][R70.64] ;  /* 0x0000001246467981 */ /* 0x000ea4000c1e9b00 */
[----:B------:R-:W-:-:S06]  /*0d60*/  IADD3.X R73, R28, UR25, RZ, P3, !PT ;  /* 0x000000191c497c10 */ /* 0x000fcc0009ffe4ff */
[----:B------:R-:W2:Y:S01]  /*0d70*/  LDG.E.64.CONSTANT R72, desc[UR18][R72.64] ;  /* 0x0000001248487981 */ /* 0x000ea2000c1e9b00 */
[----:B------:R-:W-:-:S04]  /*0d80*/  IADD3 R74, P6, R22, UR26, RZ ;  /* 0x0000001a164a7c10 */ /* 0x000fc8000ffde0ff */
[----:B------:R-:W-:-:S06]  /*0d90*/  IADD3.X R75, R24, UR27, RZ, P6, !PT ;  /* 0x0000001b184b7c10 */ /* 0x000fcc000b7fe4ff */
[----:B------:R-:W2:Y:S01]  /*0da0*/  LDG.E.64.CONSTANT R74, desc[UR18][R74.64] ;  /* 0x000000124a4a7981 */ /* 0x000ea2000c1e9b00 */
[----:B------:R-:W-:-:S04]  /*0db0*/  IADD3 R7, R25, 0x7800, RZ ;  /* 0x0000780019077810 */ /* 0x000fc80007ffe0ff */
[-C--:B------:R-:W-:Y:S02]  /*0dc0*/  IADD3 R18, P2, R7, R150.reuse, RZ ;  /* 0x0000009607127210 */ /* 0x080fe40007f5e0ff */
[C---:B------:R-:W-:Y:S02]  /*0dd0*/  IADD3 R9, R25.reuse, 0x8c00, RZ ;  /* 0x00008c0019097810 */ /* 0x040fe40007ffe0ff */
[C---:B------:R-:W-:Y:S02]  /*0de0*/  IADD3 R17, R25.reuse, 0xdc00, RZ ;  /* 0x0000dc0019117810 */ /* 0x040fe40007ffe0ff */
[----:B------:R-:W-:Y:S02]  /*0df0*/  IADD3 R13, R25, 0xb400, RZ ;  /* 0x0000b400190d7810 */ /* 0x000fe40007ffe0ff */
[-C--:B------:R-:W-:Y:S02]  /*0e00*/  IADD3 R20, P5, R9, R150.reuse, RZ ;  /* 0x0000009609147210 */ /* 0x080fe40007fbe0ff */
[----:B------:R-:W-:Y:S01]  /*0e10*/  IADD3 R158, P3, R17, R150, RZ ;  /* 0x00000096119e7210 */ /* 0x000fe20007f7e0ff */
[----:B------:R-:W-:Y:S01]  /*0e20*/  STL [R1+0x4c], R2 ;  /* 0x00004c0201007387 */ /* 0x000fe20000100800 */
[----:B------:R-:W-:-:S02]  /*0e30*/  IADD3.X R17, RZ, R30, RZ, P2, !PT ;  /* 0x0000001eff117210 */ /* 0x000fc400017fe4ff */
[----:B------:R-:W-:Y:S01]  /*0e40*/  IADD3 R10, P0, R13, R150, RZ ;  /* 0x000000960d0a7210 */ /* 0x000fe20007f1e0ff */
[----:B------:R-:W-:Y:S04]  /*0e50*/  STL [R1+0x40], R22 ;  /* 0x0000401601007387 */ /* 0x000fe80000100800 */
[----:B------:R0:W-:Y:S01]  /*0e60*/  STL [R1+0x44], R24 ;  /* 0x0000441801007387 */ /* 0x0001e20000100800 */
[----:B------:R-:W-:Y:S02]  /*0e70*/  IADD3 R15, R25, 0xc800, RZ ;  /* 0x0000c800190f7810 */ /* 0x000fe40007ffe0ff */
[----:B0-----:R-:W-:Y:S02]  /*0e80*/  SHF.L.U64.HI R24, R18, 0x1, R17 ;  /* 0x0000000112187819 */ /* 0x001fe40000010211 */
[----:B------:R-:W-:-:S02]  /*0e90*/  IADD3.X R17, RZ, R30, RZ, P5, !PT ;  /* 0x0000001eff117210 */ /* 0x000fc40002ffe4ff */
[----:B------:R-:W-:-:S04]  /*0ea0*/  IADD3 R76, P5, R32, UR26, RZ ;  /* 0x0000001a204c7c10 */ /* 0x000fc8000ffbe0ff */
[----:B------:R-:W-:Y:S02]  /*0eb0*/  IADD3.X R77, R29, UR27, RZ, P5, !PT ;  /* 0x0000001b1d4d7c10 */ /* 0x000fe4000affe4ff */
[----:B------:R-:W-:Y:S02]  /*0ec0*/  IADD3 R14, P4, R15, R150, RZ ;  /* 0x000000960f0e7210 */ /* 0x000fe40007f9e0ff */
[----:B---3--:R-:W-:Y:S02]  /*0ed0*/  PRMT R4, R50, 0x7632, R4 ;  /* 0x0000763232047816 */ /* 0x008fe40000000004 */
[----:B------:R-:W3:Y:S01]  /*0ee0*/  LDG.E.64.CONSTANT R76, desc[UR18][R76.64] ;  /* 0x000000124c4c7981 */ /* 0x000ee2000c1e9b00 */
[----:B----4-:R-:W-:-:S06]  /*0ef0*/  FADD.FTZ R3, R55, UR15 ;  /* 0x0000000f37037e21 */ /* 0x010fcc0008010000 */
[----:B------:R-:W0:Y:S01]  /*0f00*/  MUFU.RSQ R3, R3 ;  /* 0x0000000300037308 */ /* 0x000e220000001400 */
[----:B------:R-:W-:Y:S02]  /*0f10*/  SHF.L.U32 R55, R4, 0x10, RZ ;  /* 0x0000001004377819 */ /* 0x000fe400000006ff */
[----:B-----5:R-:W-:-:S05]  /*0f20*/  SHF.L.U32 R5, R56, 0x10, RZ ;  /* 0x0000001038057819 */ /* 0x020fca00000006ff */
[----:B------:R-:W-:-:S04]  /*0f30*/  FADD.FTZ R4, -R54, R5 ;  /* 0x0000000536047221 */ /* 0x000fc80000010100 */
[----:B0-----:R-:W-:Y:S01]  /*0f40*/  FMUL.FTZ R149, R3, R4 ;  /* 0x0000000403957220 */ /* 0x001fe20000410000 */
[----:B------:R-:W-:Y:S02]  /*0f50*/  PRMT R4, R56, 0x7632, R4 ;  /* 0x0000763238047816 */ /* 0x000fe40000000004 */
[C---:B------:R-:W-:Y:S02]  /*0f60*/  SHF.L.U32 R5, R57.reuse, 0x10, RZ ;  /* 0x0000001039057819 */ /* 0x040fe400000006ff */
[----:B------:R-:W-:Y:S02]  /*0f70*/  SHF.L.U32 R7, R4, 0x10, RZ ;  /* 0x0000001004077819 */ /* 0x000fe400000006ff */
[----:B------:R-:W-:Y:S02]  /*0f80*/  SHF.L.U32 R0, R50, 0x10, RZ ;  /* 0x0000001032007819 */ /* 0x000fe400000006ff */
[----:B--2---:R-:W-:Y:S02]  /*0f90*/  SHF.L.U32 R41, R52, 0x10, RZ ;  /* 0x0000001034297819 */ /* 0x004fe400000006ff */
[----:B------:R-:W-:Y:S01]  /*0fa0*/  PRMT R4, R57, 0x7632, R4 ;  /* 0x0000763239047816 */ /* 0x000fe20000000004 */
[----:B------:R-:W-:Y:S01]  /*0fb0*/  FADD.FTZ R8, -R54, R7 ;  /* 0x0000000736087221 */ /* 0x000fe20000010100 */
[----:B------:R-:W-:Y:S01]  /*0fc0*/  PRMT R40, R52, 0x7632, R40 ;  /* 0x0000763234287816 */ /* 0x000fe20000000028 */
[----:B------:R-:W-:Y:S01]  /*0fd0*/  FADD.FTZ R148, -R54, R5 ;  /* 0x0000000536947221 */ /* 0x000fe20000010100 */
[----:B------:R-:W-:Y:S01]  /*0fe0*/  SHF.L.U32 R7, R4, 0x10, RZ ;  /* 0x0000001004077819 */ /* 0x000fe200000006ff */
[----:B------:R-:W-:Y:S01]  /*0ff0*/  FFMA.FTZ R5, R149, R0, R41 ;  /* 0x0000000095057223 */ /* 0x000fe20000010029 */
[----:B------:R-:W-:Y:S01]  /*1000*/  SHF.L.U32 R40, R40, 0x10, RZ ;  /* 0x0000001028287819 */ /* 0x000fe200000006ff */
[----:B------:R-:W-:Y:S01]  /*1010*/  FMUL.FTZ R9, R3, R8 ;  /* 0x0000000803097220 */ /* 0x000fe20000410000 */
[----:B------:R-:W-:Y:S01]  /*1020*/  PRMT R120, R51, 0x7632, R120 ;  /* 0x0000763233787816 */ /* 0x000fe20000000078 */
[----:B------:R-:W-:Y:S01]  /*1030*/  FMUL.FTZ R6, R5, -1.4426950216293334961 ;  /* 0xbfb8aa3b05067820 */ /* 0x000fe20000410000 */
[----:B------:R-:W-:Y:S01]  /*1040*/  PRMT R121, R53, 0x7632, R121 ;  /* 0x0000763235797816 */ /* 0x000fe20000000079 */
[----:B------:R-:W-:Y:S01]  /*1050*/  FADD.FTZ R4, -R54, R7 ;  /* 0x0000000736047221 */ /* 0x000fe20000010100 */
[----:B------:R-:W-:Y:S01]  /*1060*/  SHF.L.U32 R2, R51, 0x10, RZ ;  /* 0x0000001033027819 */ /* 0x000fe200000006ff */
[----:B------:R-:W-:Y:S01]  /*1070*/  FMUL.FTZ R148, R3, R148 ;  /* 0x0000009403947220 */ /* 0x000fe20000410000 */
[----:B------:R-:W-:Y:S01]  /*1080*/  SHF.L.U32 R39, R53, 0x10, RZ ;  /* 0x0000001035277819 */ /* 0x000fe200000006ff */
[----:B------:R-:W-:Y:S01]  /*1090*/  FFMA.FTZ R13, R9, R55, R40 ;  /* 0x00000037090d7223 */ /* 0x000fe20000010028 */
[----:B------:R-:W-:Y:S01]  /*10a0*/  SHF.L.U32 R120, R120, 0x10, RZ ;  /* 0x0000001078787819 */ /* 0x000fe200000006ff */
[----:B------:R-:W-:Y:S01]  /*10b0*/  FMUL.FTZ R7, R3, R4 ;  /* 0x0000000403077220 */ /* 0x000fe20000410000 */
[----:B------:R-:W-:Y:S01]  /*10c0*/  SHF.L.U32 R121, R121, 0x10, RZ ;  /* 0x0000001079797819 */ /* 0x000fe200000006ff */
[----:B------:R-:W-:Y:S01]  /*10d0*/  FFMA.FTZ R12, R148, R2, R39 ;  /* 0x00000002940c7223 */ /* 0x000fe20000010027 */
[----:B------:R-:W-:Y:S01]  /*10e0*/  FMUL.FTZ R4, R13, -1.4426950216293334961 ;  /* 0xbfb8aa3b0d047820 */ /* 0x000fe20000410000 */
[----:B------:R-:W0:Y:S02]  /*10f0*/  MUFU.EX2 R6, R6 ;  /* 0x0000000600067308 */ /* 0x000e240000000800 */
[----:B------:R-:W-:Y:S01]  /*1100*/  FFMA.FTZ R22, R7, R120, R121 ;  /* 0x0000007807167223 */ /* 0x000fe20000010079 */
[----:B------:R-:W-:-:S03]  /*1110*/  FMUL.FTZ R8, R12, -1.4426950216293334961 ;  /* 0xbfb8aa3b0c087820 */ /* 0x000fc60000410000 */
[----:B------:R-:W-:Y:S02]  /*1120*/  FMUL.FTZ R15, R22, -1.4426950216293334961 ;  /* 0xbfb8aa3b160f7820 */ /* 0x000fe40000410000 */
[----:B------:R-:W1:Y:S01]  /*1130*/  MUFU.EX2 R4, R4 ;  /* 0x0000000400047308 */ /* 0x000e620000000800 */
[----:B------:R-:W-:Y:S02]  /*1140*/  SHF.L.U32 R26, R18, 0x1, RZ ;  /* 0x00000001121a7819 */ /* 0x000fe400000006ff */
[----:B------:R-:W-:-:S05]  /*1150*/  IADD3 R82, P6, R31, UR26, RZ ;  /* 0x0000001a1f527c10 */ /* 0x000fca000ffde0ff */
[----:B------:R-:W2:Y:S01]  /*1160*/  MUFU.EX2 R16, R8 ;  /* 0x0000000800107308 */ /* 0x000ea20000000800 */
[----:B------:R-:W-:-:S07]  /*1170*/  IADD3.X R83, R28, UR27, RZ, P6, !PT ;  /* 0x0000001b1c537c10 */ /* 0x000fce000b7fe4ff */
[----:B------:R-:W4:Y:S01]  /*1180*/  MUFU.EX2 R18, R15 ;  /* 0x0000000f00127308 */ /* 0x000f220000000800 */
[----:B------:R-:W-:Y:S01]  /*1190*/  IADD3 R84, P6, R26, UR26, RZ ;  /* 0x0000001a1a547c10 */ /* 0x000fe2000ffde0ff */
[----:B0-----:R-:W-:Y:S01]  /*11a0*/  FADD.FTZ R6, R6, 1 ;  /* 0x3f80000006067421 */ /* 0x001fe20000010000 */
[C---:B------:R-:W-:Y:S02]  /*11b0*/  IADD3 R21, R25.reuse, 0x10400, RZ ;  /* 0x0001040019157810 */ /* 0x040fe40007ffe0ff */
[----:B------:R-:W-:Y:S02]  /*11c0*/  SHF.L.U32 R90, R20, 0x1, RZ ;  /* 0x00000001145a7819 */ /* 0x000fe400000006ff */
[C---:B------:R-:W-:Y:S01]  /*11d0*/  IADD3 R19, R25.reuse, 0xf000, RZ ;  /* 0x0000f00019137810 */ /* 0x040fe20007ffe0ff */
[----:B------:R1:W0:Y:S01]  /*11e0*/  MUFU.RCP R8, R6 ;  /* 0x0000000600087308 */ /* 0x0002220000001000 */
[----:B------:R-:W-:Y:S02]  /*11f0*/  IADD3 R78, P5, R26, UR24, RZ ;  /* 0x000000181a4e7c10 */ /* 0x000fe4000ffbe0ff */
[----:B------:R-:W-:Y:S01]  /*1200*/  IADD3 R23, R25, 0x11800, RZ ;  /* 0x0001180019177810 */ /* 0x000fe20007ffe0ff */
[----:B------:R-:W-:Y:S01]  /*1210*/  STL [R1+0x3c], R29 ;  /* 0x00003c1d01007387 */ /* 0x000fe20000100800 */
[----:B------:R-:W-:-:S02]  /*1220*/  IADD3.X R85, R24, UR27, RZ, P6, !PT ;  /* 0x0000001b18557c10 */ /* 0x000fc4000b7fe4ff */
[-C--:B------:R-:W-:Y:S01]  /*1230*/  IADD3 R154, P6, R21, R150.reuse, RZ ;  /* 0x00000096159a7210 */ /* 0x080fe20007fde0ff */
[----:B------:R-:W5:Y:S01]  /*1240*/  LDG.E.64.CONSTANT R82, desc[UR18][R82.64] ;  /* 0x0000001252527981 */ /* 0x000f62000c1e9b00 */
[----:B-1----:R-:W-:Y:S01]  /*1250*/  FADD.FTZ R6, R4, 1 ;  /* 0x3f80000004067421 */ /* 0x002fe20000010000 */
[----:B------:R-:W-:Y:S02]  /*1260*/  SHF.L.U32 R21, R58, 0x10, RZ ;  /* 0x000000103a157819 */ /* 0x000fe400000006ff */
[----:B------:R-:W-:Y:S01]  /*1270*/  SHF.L.U64.HI R47, R20, 0x1, R17 ;  /* 0x00000001142f7819 */ /* 0x000fe20000010211 */
[----:B--2---:R-:W-:Y:S01]  /*1280*/  FADD.FTZ R17, R16, 1 ;  /* 0x3f80000010117421 */ /* 0x004fe20000010000 */
[----:B------:R-:W-:Y:S01]  /*1290*/  IADD3.X R79, R24, UR25, RZ, P5, !PT ;  /* 0x00000019184f7c10 */ /* 0x000fe2000affe4ff */
[----:B------:R1:W2:Y:S01]  /*12a0*/  MUFU.RCP R15, R6 ;  /* 0x00000006000f7308 */ /* 0x0002a20000001000 */
[----:B------:R-:W-:Y:S01]  /*12b0*/  IADD3 R80, P5, R90, UR24, RZ ;  /* 0x000000185a507c10 */ /* 0x000fe2000ffbe0ff */
[----:B------:R-:W-:Y:S01]  /*12c0*/  FADD.FTZ R20, -R54, R21 ;  /* 0x0000001536147221 */ /* 0x000fe20000010100 */
[-C--:B------:R-:W-:Y:S01]  /*12d0*/  IADD3 R156, P2, R19, R150.reuse, RZ ;  /* 0x00000096139c7210 */ /* 0x080fe20007f5e0ff */
[----:B----4-:R-:W-:Y:S01]  /*12e0*/  FADD.FTZ R18, R18, 1 ;  /* 0x3f80000012127421 */ /* 0x010fe20000010000 */
[----:B------:R-:W-:Y:S01]  /*12f0*/  IADD3.X R81, R47, UR25, RZ, P5, !PT ;  /* 0x000000192f517c10 */ /* 0x000fe2000affe4ff */
[----:B------:R-:W-:Y:S02]  /*1300*/  STL [R1+0x38], R32 ;  /* 0x0000382001007387 */ /* 0x000fe40000100800 */
[----:B------:R4:W2:Y:S01]  /*1310*/  MUFU.RCP R19, R17 ;  /* 0x0000001100137308 */ /* 0x0008a20000001000 */
[----:B------:R-:W-:Y:S01]  /*1320*/  IADD3 R152, P5, R23, R150, RZ ;  /* 0x0000009617987210 */ /* 0x000fe20007fbe0ff */
[----:B------:R-:W-:Y:S01]  /*1330*/  FMUL.FTZ R147, R3, R20 ;  /* 0x0000001403937220 */ /* 0x000fe20000410000 */
[----:B------:R-:W-:Y:S01]  /*1340*/  PRMT R4, R58, 0x7632, R4 ;  /* 0x000076323a047816 */ /* 0x000fe20000000004 */
[----:B------:R-:W5:Y:S04]  /*1350*/  LDG.E.64.CONSTANT R78, desc[UR18][R78.64] ;  /* 0x000000124e4e7981 */ /* 0x000f68000c1e9b00 */
[----:B------:R2:W2:Y:S01]  /*1360*/  MUFU.RCP R23, R18 ;  /* 0x0000001200177308 */ /* 0x0004a20000001000 */
[----:B-1----:R-:W-:Y:S01]  /*1370*/  FFMA.FTZ R6, R0, R147, R41 ;  /* 0x0000009300067223 */ /* 0x002fe20000010029 */
[----:B------:R-:W-:Y:S01]  /*1380*/  STL [R1+0x34], R28 ;  /* 0x0000341c01007387 */ /* 0x000fe20000100800 */
[----:B------:R-:W-:Y:S01]  /*1390*/  SHF.L.U32 R21, R4, 0x10, RZ ;  /* 0x0000001004157819 */ /* 0x000fe200000006ff */
[----:B0-----:R-:W-:-:S02]  /*13a0*/  FADD.FTZ R4, -R8, 1 ;  /* 0x3f80000008047421 */ /* 0x001fc40000010100 */
[----:B------:R-:W-:Y:S01]  /*13b0*/  STL [R1+0x30], R31 ;  /* 0x0000301f01007387 */ /* 0x000fe20000100800 */
[----:B----4-:R-:W-:-:S03]  /*13c0*/  SHF.L.U32 R17, R59, 0x10, RZ ;  /* 0x000000103b117819 */ /* 0x010fc600000006ff */
[----:B------:R0:W-:Y:S01]  /*13d0*/  STL [R1+0x2c], R24 ;  /* 0x00002c1801007387 */ /* 0x0001e20000100800 */
[----:B------:R-:W-:Y:S01]  /*13e0*/  FFMA.FTZ R5, R5, R4, 1 ;  /* 0x3f80000005057423 */ /* 0x000fe20000010004 */
[----:B--2---:R-:W-:Y:S01]  /*13f0*/  FADD.FTZ R4, -R15, 1 ;  /* 0x3f8000000f047421 */ /* 0x004fe20000010100 */
[----:B------:R-:W-:Y:S01]  /*1400*/  FADD.FTZ R146, -R54, R17 ;  /* 0x0000001136927221 */ /* 0x000fe20000010100 */
[----:B------:R-:W-:Y:S01]  /*1410*/  FADD.FTZ R17, -R19, 1 ;  /* 0x3f80000013117421 */ /* 0x000fe20000010100 */
[----:B------:R-:W-:Y:S01]  /*1420*/  IADD3 R11, R25, 0xa000, RZ ;  /* 0x0000a000190b7810 */ /* 0x000fe20007ffe0ff */
[----:B------:R-:W2:Y:S01]  /*1430*/  LDG.E.64.CONSTANT R80, desc[UR18][R80.64] ;  /* 0x0000001250507981 */ /* 0x000ea2000c1e9b00 */
[----:B0-----:R-:W-:-:S03]  /*1440*/  FMUL.FTZ R24, R6, -1.4426950216293334961 ;  /* 0xbfb8aa3b06187820 */ /* 0x001fc60000410000 */
[----:B------:R0:W-:Y:S01]  /*1450*/  STL [R1+0x24], R26 ;  /* 0x0000241a01007387 */ /* 0x0001e20000100800 */
[----:B------:R-:W-:Y:S01]  /*1460*/  FFMA.FTZ R18, R13, R4, 1 ;  /* 0x3f8000000d127423 */ /* 0x000fe20000010004 */
[----:B------:R-:W-:Y:S02]  /*1470*/  SHF.L.U32 R4, R60, 0x10, RZ ;  /* 0x000000103c047819 */ /* 0x000fe400000006ff */
[----:B------:R-:W4:Y:S01]  /*1480*/  LDG.E.64.CONSTANT R84, desc[UR18][R84.64] ;  /* 0x0000001254547981 */ /* 0x000f22000c1e9b00 */
[----:B------:R-:W1:Y:S01]  /*1490*/  MUFU.EX2 R24, R24 ;  /* 0x0000001800187308 */ /* 0x000e620000000800 */
[----:B------:R-:W-:Y:S01]  /*14a0*/  FMUL.FTZ R146, R3, R146 ;  /* 0x0000009203927220 */ /* 0x000fe20000410000 */
[----:B------:R-:W-:Y:S01]  /*14b0*/  FFMA.FTZ R20, R12, R17, 1 ;  /* 0x3f8000000c147423 */ /* 0x000fe20000010011 */
[----:B------:R-:W-:Y:S01]  /*14c0*/  FMUL.FTZ R5, R8, R5 ;  /* 0x0000000508057220 */ /* 0x000fe20000410000 */
[----:B0-----:R-:W-:Y:S01]  /*14d0*/  FADD.FTZ R26, -R54, R21 ;  /* 0x00000015361a7221 */ /* 0x001fe20000010100 */
[----:B------:R-:W-:Y:S01]  /*14e0*/  FADD.FTZ R21, -R23, 1 ;  /* 0x3f80000017157421 */ /* 0x000fe20000010100 */
[----:B------:R-:W-:Y:S01]  /*14f0*/  IADD3 R11, P1, R11, R150, RZ ;  /* 0x000000960b0b7210 */ /* 0x000fe20007f3e0ff */
[----:B------:R-:W-:Y:S01]  /*1500*/  FFMA.FTZ R12, R2, R146, R39 ;  /* 0x00000092020c7223 */ /* 0x000fe20000010027 */
[----:B------:R-:W-:Y:S01]  /*1510*/  IADD3 R25, R25, 0x12c00, RZ ;  /* 0x00012c0019197810 */ /* 0x000fe20007ffe0ff */
[----:B------:R-:W-:Y:S01]  /*1520*/  FFMA.FTZ R22, R22, R21, 1 ;  /* 0x3f80000016167423 */ /* 0x000fe20000010015 */
[----:B------:R-:W-:Y:S01]  /*1530*/  FMUL.FTZ R21, R19, R20 ;  /* 0x0000001413157220 */ /* 0x000fe20000410000 */
[----:B------:R-:W-:Y:S01]  /*1540*/  FMUL.FTZ R4, R4, R5 ;  /* 0x0000000504047220 */ /* 0x000fe20000410000 */
[----:B------:R-:W-:Y:S01]  /*1550*/  FMUL.FTZ R19, R15, R18 ;  /* 0x000000120f137220 */ /* 0x000fe20000410000 */
[----:B------:R-:W-:-:S02]  /*1560*/  PRMT R5, R60, 0x7632, R5 ;  /* 0x000076323c057816 */ /* 0x000fc40000000005 */
[----:B------:R-:W-:Y:S02]  /*1570*/  IADD3.X R16, RZ, R30, RZ, P1, !PT ;  /* 0x0000001eff107210 */ /* 0x000fe40000ffe4ff */
[----:B------:R-:W-:Y:S02]  /*1580*/  PRMT R15, R59, 0x7632, R15 ;  /* 0x000076323b0f7816 */ /* 0x000fe4000000000f */
[----:B------:R-:W-:Y:S01]  /*1590*/  IADD3 R150, P1, R25, R150, RZ ;  /* 0x0000009619967210 */ /* 0x000fe20007f3e0ff */
[----:B------:R-:W-:Y:S01]  /*15a0*/  FMUL.FTZ R25, R12, -1.4426950216293334961 ;  /* 0xbfb8aa3b0c197820 */ /* 0x000fe20000410000 */
[----:B------:R-:W-:Y:S02]  /*15b0*/  SHF.L.U32 R18, R5, 0x10, RZ ;  /* 0x0000001005127819 */ /* 0x000fe400000006ff */
[----:B------:R-:W-:Y:S01]  /*15c0*/  SHF.L.U32 R15, R15, 0x10, RZ ;  /* 0x000000100f0f7819 */ /* 0x000fe200000006ff */
[----:B------:R1:W0:Y:S01]  /*15d0*/  MUFU.EX2 R27, R25 ;  /* 0x00000019001b7308 */ /* 0x0002220000000800 */
[----:B------:R-:W-:Y:S01]  /*15e0*/  PRMT R13, R61, 0x7632, R13 ;  /* 0x000076323d0d7816 */ /* 0x000fe2000000000d */
[----:B------:R-:W-:Y:S01]  /*15f0*/  FMUL.FTZ R22, R23, R22 ;  /* 0x0000001617167220 */ /* 0x000fe20000410000 */
[----:B------:R-:W-:-:S02]  /*1600*/  FMUL.FTZ R8, R3, R26 ;  /* 0x0000001a03087220 */ /* 0x000fc40000410000 */
[----:B------:R-:W-:Y:S01]  /*1610*/  SHF.L.U32 R13, R13, 0x10, RZ ;  /* 0x000000100d0d7819 */ /* 0x000fe200000006ff */
[----:B-1----:R-:W-:Y:S01]  /*1620*/  FADD.FTZ R25, R24, 1 ;  /* 0x3f80000018197421 */ /* 0x002fe20000010000 */
[----:B------:R-:W-:Y:S01]  /*1630*/  FMUL.FTZ R24, R18, R19 ;  /* 0x0000001312187220 */ /* 0x000fe20000410000 */
[----:B------:R-:W-:Y:S02]  /*1640*/  FADD.FTZ R18, -R54, R15 ;  /* 0x0000000f36127221 */ /* 0x000fe40000010100 */
[----:B------:R-:W-:Y:S02]  /*1650*/  FMUL.FTZ R23, R13, R22 ;  /* 0x000000160d177220 */ /* 0x000fe40000410000 */
[----:B------:R-:W-:Y:S01]  /*1660*/  FMUL.FTZ R15, R3, R18 ;  /* 0x00000012030f7220 */ /* 0x000fe20000410000 */
[----:B------:R-:W-:-:S03]  /*1670*/  FFMA.FTZ R17, R55, R8, R40 ;  /* 0x0000000837117223 */ /* 0x000fc60000010028 */
[----:B------:R-:W-:Y:S01]  /*1680*/  FFMA.FTZ R22, R120, R15, R121 ;  /* 0x0000000f78167223 */ /* 0x000fe20000010079 */
[----:B------:R-:W-:-:S03]  /*1690*/  FMUL.FTZ R26, R17, -1.4426950216293334961 ;  /* 0xbfb8aa3b111a7820 */ /* 0x000fc60000410000 */
[----:B------:R-:W-:-:S03]  /*16a0*/  FMUL.FTZ R28, R22, -1.4426950216293334961 ;  /* 0xbfb8aa3b161c7820 */ /* 0x000fc60000410000 */
[----:B------:R-:W1:Y:S01]  /*16b0*/  MUFU.EX2 R26, R26 ;  /* 0x0000001a001a7308 */ /* 0x000e620000000800 */
[----:B------:R-:W-:Y:S01]  /*16c0*/  SHF.L.U32 R20, R61, 0x10, RZ ;  /* 0x000000103d147819 */ /* 0x000fe200000006ff */
[----:B0-----:R-:W-:Y:S01]  /*16d0*/  FADD.FTZ R27, R27, 1 ;  /* 0x3f8000001b1b7421 */ /* 0x001fe20000010000 */
[----:B------:R-:W-:-:S05]  /*16e0*/  FMUL.FTZ R18, R0, R4 ;  /* 0x0000000400127220 */ /* 0x000fca0000410000 */
[----:B------:R-:W0:Y:S01]  /*16f0*/  MUFU.EX2 R28, R28 ;  /* 0x0000001c001c7308 */ /* 0x000e220000000800 */
[----:B------:R-:W-:Y:S01]  /*1700*/  FMUL.FTZ R5, R20, R21 ;  /* 0x0000001514057220 */ /* 0x000fe20000410000 */
[----:B------:R-:W-:Y:S01]  /*1710*/  FFMA.FTZ R20, R149, R18, RZ ;  /* 0x0000001295147223 */ /* 0x000fe200000100ff */
[----:B------:R-:W-:-:S05]  /*1720*/  FMUL.FTZ R19, R55, R24 ;  /* 0x0000001837137220 */ /* 0x000fca0000410000 */
[----:B------:R-:W0:Y:S01]  /*1730*/  MUFU.RCP R25, R25 ;  /* 0x0000001900197308 */ /* 0x000e220000001000 */
[----:B------:R-:W-:Y:S01]  /*1740*/  FFMA.FTZ R19, R9, R19, R20 ;  /* 0x0000001309137223 */ /* 0x000fe20000010014 */
[----:B------:R-:W-:-:S06]  /*1750*/  FMUL.FTZ R20, R2, R5 ;  /* 0x0000000502147220 */ /* 0x000fcc0000410000 */
[----:B------:R-:W0:Y:S01]  /*1760*/  MUFU.RCP R27, R27 ;  /* 0x0000001b001b7308 */ /* 0x000e220000001000 */
[----:B-1----:R-:W-:Y:S01]  /*1770*/  FADD.FTZ R21, R26, 1 ;  /* 0x3f8000001a157421 */ /* 0x002fe20000010000 */
[----:B0-----:R-:W-:Y:S01]  /*1780*/  FADD.FTZ R28, R28, 1 ;  /* 0x3f8000001c1c7421 */ /* 0x001fe20000010000 */
[----:B------:R-:W-:Y:S01]  /*1790*/  FFMA.FTZ R18, R0, R4, RZ ;  /* 0x0000000400127223 */ /* 0x000fe200000100ff */
[----:B------:R-:W-:Y:S01]  /*17a0*/  FFMA.FTZ R20, R148, R20, R19 ;  /* 0x0000001494147223 */ /* 0x000fe20000010013 */
[----:B------:R-:W-:Y:S01]  /*17b0*/  SHF.L.U32 R31, R62, 0x10, RZ ;  /* 0x000000103e1f7819 */ /* 0x000fe200000006ff */
[-C--:B------:R-:W-:Y:S01]  /*17c0*/  FMUL.FTZ R26, R120, R23.reuse ;  /* 0x00000017781a7220 */ /* 0x080fe20000410000 */
[-C--:B------:R-:W-:Y:S01]  /*17d0*/  FFMA.FTZ R13, R9, R24.reuse, R44 ;  /* 0x00000018090d7223 */ /* 0x080fe2000001002c */
[----:B------:R-:W-:Y:S01]  /*17e0*/  FFMA.FTZ R9, R55, R24, R18 ;  /* 0x0000001837097223 */ /* 0x000fe20000010012 */
[----:B------:R-:W-:Y:S01]  /*17f0*/  FADD.FTZ R19, -R25, 1 ;  /* 0x3f80000019137421 */ /* 0x000fe20000010100 */
[C---:B------:R-:W-:Y:S01]  /*1800*/  FFMA.FTZ R26, R7.reuse, R26, R20 ;  /* 0x0000001a071a7223 */ /* 0x040fe20000010014 */
[----:B------:R-:W-:Y:S01]  /*1810*/  FADD.FTZ R20, -R54, R31 ;  /* 0x0000001f36147221 */ /* 0x000fe20000010100 */
[----:B------:R-:W-:Y:S01]  /*1820*/  MUFU.RCP R28, R28 ;  /* 0x0000001c001c7308 */ /* 0x000fe20000001000 */
[----:B------:R-:W-:Y:S01]  /*1830*/  FFMA.FTZ R48, R7, R23, R48 ;  /* 0x0000001707307223 */ /* 0x000fe20000010030 */
[----:B------:R-:W-:Y:S01]  /*1840*/  FFMA.FTZ R9, R2, R5, R9 ;  /* 0x0000000502097223 */ /* 0x000fe20000010009 */
[----:B------:R-:W-:Y:S01]  /*1850*/  FFMA.FTZ R6, R6, R19, 1 ;  /* 0x3f80000006067423 */ /* 0x000fe20000010013 */
[----:B------:R-:W-:Y:S01]  /*1860*/  SHF.L.U32 R7, R63, 0x10, RZ ;  /* 0x000000103f077819 */ /* 0x000fe200000006ff */
[----:B------:R-:W-:Y:S01]  /*1870*/  FADD.FTZ R29, -R27, 1 ;  /* 0x3f8000001b1d7421 */ /* 0x000fe20000010100 */
[----:B------:R-:W-:-:S02]  /*1880*/  FMUL.FTZ R145, R3, R20 ;  /* 0x0000001403917220 */ /* 0x000fc40000410000 */
[----:B------:R-:W0:Y:S01]  /*1890*/  MUFU.RCP R21, R21 ;  /* 0x0000001500157308 */ /* 0x000e220000001000 */
[----:B------:R-:W-:Y:S01]  /*18a0*/  FADD.FTZ R49, R23, R49 ;  /* 0x0000003117317221 */ /* 0x000fe20000010000 */
[----:B------:R-:W-:Y:S01]  /*18b0*/  FFMA.FTZ R23, R120, R23, R9 ;  /* 0x0000001778177223 */ /* 0x000fe20000010009 */
[----:B------:R-:W-:Y:S01]  /*18c0*/  FFMA.FTZ R18, R12, R29, 1 ;  /* 0x3f8000000c127423 */ /* 0x000fe2000001001d */
[----:B------:R-:W-:Y:S01]  /*18d0*/  FMUL.FTZ R29, R25, R6 ;  /* 0x00000006191d7220 */ /* 0x000fe20000410000 */
[----:B------:R-:W-:Y:S01]  /*18e0*/  FFMA.FTZ R9, R0, R145, R41 ;  /* 0x0000009100097223 */ /* 0x000fe20000010029 */
[----:B------:R-:W-:Y:S01]  /*18f0*/  FADD.FTZ R144, -R54, R7 ;  /* 0x0000000736907221 */ /* 0x000fe20000010100 */
[----:B------:R-:W-:Y:S02]  /*1900*/  PRMT R6, R62, 0x7632, R6 ;  /* 0x000076323e067816 */ /* 0x000fe40000000006 */
[----:B------:R-:W-:Y:S01]  /*1910*/  FMUL.FTZ R7, R9, -1.4426950216293334961 ;  /* 0xbfb8aa3b09077820 */ /* 0x000fe20000410000 */
[----:B------:R-:W-:Y:S01]  /*1920*/  FMUL.FTZ R144, R3, R144 ;  /* 0x0000009003907220 */ /* 0x000fe20000410000 */
[----:B------:R-:W-:Y:S01]  /*1930*/  SHF.L.U32 R19, R6, 0x10, RZ ;  /* 0x0000001006137819 */ /* 0x000fe200000006ff */
[----:B------:R-:W-:Y:S01]  /*1940*/  FMUL.FTZ R33, R27, R18 ;  /* 0x000000121b217220 */ /* 0x000fe20000410000 */
[----:B------:R-:W-:Y:S01]  /*1950*/  PRMT R6, R63, 0x7632, R6 ;  /* 0x000076323f067816 */ /* 0x000fe20000000006 */
[----:B------:R1:W3:Y:S01]  /*1960*/  MUFU.EX2 R35, R7 ;  /* 0x0000000700237308 */ /* 0x0002e20000000800 */
[----:B------:R-:W-:Y:S01]  /*1970*/  FADD.FTZ R45, R24, R45 ;  /* 0x0000002d182d7221 */ /* 0x000fe20000010000 */
[----:B------:R-:W-:Y:S01]  /*1980*/  FFMA.FTZ R18, R2, R144, R39 ;  /* 0x0000009002127223 */ /* 0x000fe20000010027 */
[----:B------:R-:W-:Y:S01]  /*1990*/  FADD.FTZ R24, -R54, R19 ;  /* 0x0000001336187221 */ /* 0x000fe20000010100 */
[----:B0-----:R-:W-:Y:S01]  /*19a0*/  FADD.FTZ R12, -R21, 1 ;  /* 0x3f800000150c7421 */ /* 0x001fe20000010100 */
[----:B------:R-:W-:Y:S01]  /*19b0*/  SHF.L.U32 R27, R6, 0x10, RZ ;  /* 0x00000010061b7819 */ /* 0x000fe200000006ff */
[----:B-1----:R-:W-:Y:S01]  /*19c0*/  FADD.FTZ R7, -R28, 1 ;  /* 0x3f8000001c077421 */ /* 0x002fe20000010100 */
[----:B------:R-:W-:Y:S01]  /*19d0*/  FMUL.FTZ R25, R18, -1.4426950216293334961 ;  /* 0xbfb8aa3b12197820 */ /* 0x000fe20000410000 */
[----:B------:R-:W-:-:S02]  /*19e0*/  FFMA.FTZ R12, R17, R12, 1 ;  /* 0x3f800000110c7423 */ /* 0x000fc4000001000c */
[----:B------:R-:W-:Y:S01]  /*19f0*/  FFMA.FTZ R7, R22, R7, 1 ;  /* 0x3f80000016077423 */ /* 0x000fe20000010007 */
[----:B------:R-:W-:Y:S01]  /*1a00*/  FMUL.FTZ R22, R3, R24 ;  /* 0x0000001803167220 */ /* 0x000fe20000410000 */
[----:B------:R-:W-:Y:S01]  /*1a10*/  FADD.FTZ R6, -R54, R27 ;  /* 0x0000001b36067221 */ /* 0x000fe20000010100 */
[----:B------:R0:W1:Y:S01]  /*1a20*/  MUFU.EX2 R37, R25 ;  /* 0x0000001900257308 */ /* 0x0000620000000800 */
[----:B------:R-:W-:Y:S02]  /*1a30*/  FMUL.FTZ R31, R21, R12 ;  /* 0x0000000c151f7220 */ /* 0x000fe40000410000 */
[----:B------:R-:W-:Y:S01]  /*1a40*/  FMUL.FTZ R21, R3, R6 ;  /* 0x0000000603157220 */ /* 0x000fe20000410000 */
[----:B0-----:R-:W-:Y:S01]  /*1a50*/  FFMA.FTZ R25, R55, R22, R40 ;  /* 0x0000001637197223 */ /* 0x001fe20000010028 */
[----:B------:R-:W-:Y:S02]  /*1a60*/  SHF.L.U32 R6, R66, 0x10, RZ ;  /* 0x0000001042067819 */ /* 0x000fe400000006ff */
[----:B------:R-:W-:Y:S01]  /*1a70*/  FFMA.FTZ R27, R120, R21, R121 ;  /* 0x00000015781b7223 */ /* 0x000fe20000010079 */
[----:B------:R-:W-:Y:S01]  /*1a80*/  FMUL.FTZ R36, R25, -1.4426950216293334961 ;  /* 0xbfb8aa3b19247820 */ /* 0x000fe20000410000 */
[----:B------:R-:W-:Y:S01]  /*1a90*/  FMUL.FTZ R34, R28, R7 ;  /* 0x000000071c227220 */ /* 0x000fe20000410000 */
[----:B------:R-:W-:Y:S01]  /*1aa0*/  PRMT R7, R66, 0x7632, R7 ;  /* 0x0000763242077816 */ /* 0x000fe20000000007 */
[----:B------:R-:W-:Y:S01]  /*1ab0*/  FMUL.FTZ R38, R27, -1.4426950216293334961 ;  /* 0xbfb8aa3b1b267820 */ /* 0x000fe20000410000 */
[----:B------:R-:W-:Y:S01]  /*1ac0*/  PRMT R12, R67, 0x7632, R12 ;  /* 0x00007632430c7816 */ /* 0x000fe2000000000c */
[----:B------:R-:W-:Y:S01]  /*1ad0*/  FMUL.FTZ R6, R6, R29 ;  /* 0x0000001d06067220 */ /* 0x000fe20000410000 */
[----:B------:R-:W0:Y:S01]  /*1ae0*/  MUFU.EX2 R36, R36 ;  /* 0x0000002400247308 */ /* 0x000e220000000800 */
[----:B------:R-:W-:-:S02]  /*1af0*/  SHF.L.U32 R28, R7, 0x10, RZ ;  /* 0x00000010071c7819 */ /* 0x000fc400000006ff */
[----:B------:R-:W-:Y:S01]  /*1b00*/  SHF.L.U32 R29, R12, 0x10, RZ ;  /* 0x000000100c1d7819 */ /* 0x000fe200000006ff */
[----:B------:R-:W-:Y:S01]  /*1b10*/  FMUL.FTZ R12, R0, R6 ;  /* 0x00000006000c7220 */ /* 0x000fe20000410000 */
[----:B------:R-:W-:Y:S02]  /*1b20*/  SHF.L.U32 R17, R64, 0x10, RZ ;  /* 0x0000001040117819 */ /* 0x000fe400000006ff */
[----:B------:R-:W-:Y:S01]  /*1b30*/  SHF.L.U32 R32, R67, 0x10, RZ ;  /* 0x0000001043207819 */ /* 0x000fe200000006ff */
[----:B------:R-:W0:Y:S01]  /*1b40*/  MUFU.EX2 R38, R38 ;  /* 0x0000002600267308 */ /* 0x000e220000000800 */
[----:B------:R-:W-:Y:S01]  /*1b50*/  FMUL.FTZ R28, R28, R31 ;  /* 0x0000001f1c1c7220 */ /* 0x000fe20000410000 */
[----:B------:R-:W-:Y:S01]  /*1b60*/  FFMA.FTZ R31, R147, R12, R26 ;  /* 0x0000000c931f7223 */ /* 0x000fe2000001001a */
[----:B------:R-:W-:Y:S01]  /*1b70*/  FADD.FTZ R20, -R54, R17 ;  /* 0x0000001136147221 */ /* 0x000fe20000010100 */
[----:B------:R-:W-:Y:S01]  /*1b80*/  PRMT R12, R64, 0x7632, R12 ;  /* 0x00007632400c7816 */ /* 0x000fe2000000000c */
[----:B------:R-:W-:Y:S01]  /*1b90*/  FMUL.FTZ R7, R32, R33 ;  /* 0x0000002120077220 */ /* 0x000fe20000410000 */
[----:B------:R-:W-:Y:S01]  /*1ba0*/  SHF.L.U32 R17, R65, 0x10, RZ ;  /* 0x0000001041117819 */ /* 0x000fe200000006ff */
[----:B---3--:R-:W-:Y:S01]  /*1bb0*/  FADD.FTZ R32, R35, 1 ;  /* 0x3f80000023207421 */ /* 0x008fe20000010000 */
[----:B------:R-:W-:Y:S01]  /*1bc0*/  PRMT R26, R65, 0x7632, R26 ;  /* 0x00007632411a7816 */ /* 0x000fe2000000001a */
[----:B-1----:R-:W-:Y:S01]  /*1bd0*/  FADD.FTZ R37, R37, 1 ;  /* 0x3f80000025257421 */ /* 0x002fe20000010000 */
[----:B------:R-:W-:Y:S01]  /*1be0*/  SHF.L.U32 R35, R12, 0x10, RZ ;  /* 0x000000100c237819 */ /* 0x000fe200000006ff */
[----:B------:R-:W-:Y:S01]  /*1bf0*/  FFMA.FTZ R12, R0, R6, R23 ;  /* 0x00000006000c7223 */ /* 0x000fe20000010017 */
[----:B------:R-:W-:Y:S01]  /*1c00*/  FADD.FTZ R140, -R54, R17 ;  /* 0x00000011368c7221 */ /* 0x000fe20000010100 */
[----:B------:R-:W-:Y:S01]  /*1c10*/  SHF.L.U32 R87, R26, 0x10, RZ ;  /* 0x000000101a577819 */ /* 0x000fe200000006ff */
[----:B0-----:R-:W-:Y:S01]  /*1c20*/  FADD.FTZ R36, R36, 1 ;  /* 0x3f80000024247421 */ /* 0x001fe20000010000 */
[CC--:B------:R-:W-:Y:S01]  /*1c30*/  FMUL.FTZ R26, R55.reuse, R28.reuse ;  /* 0x0000001c371a7220 */ /* 0x0c0fe20000410000 */
[----:B------:R-:W0:Y:S01]  /*1c40*/  MUFU.RCP R32, R32 ;  /* 0x0000002000207308 */ /* 0x000e220000001000 */
[----:B------:R-:W-:Y:S01]  /*1c50*/  FFMA.FTZ R33, R55, R28, R12 ;  /* 0x0000001c37217223 */ /* 0x000fe2000001000c */
[C---:B------:R-:W-:Y:S01]  /*1c60*/  FMUL.FTZ R143, R3.reuse, R20 ;  /* 0x00000014038f7220 */ /* 0x040fe20000410000 */
[----:B------:R-:W-:Y:S01]  /*1c70*/  FMUL.FTZ R140, R3, R140 ;  /* 0x0000008c038c7220 */ /* 0x000fe20000410000 */
[----:B------:R-:W-:Y:S01]  /*1c80*/  FMUL.FTZ R34, R29, R34 ;  /* 0x000000221d227220 */ /* 0x000fe20000410000 */
[----:B------:R-:W-:Y:S01]  /*1c90*/  FADD.FTZ R12, -R54, R35 ;  /* 0x00000023360c7221 */ /* 0x000fe20000010100 */
[C---:B------:R-:W-:Y:S01]  /*1ca0*/  FFMA.FTZ R29, R8.reuse, R28, R13 ;  /* 0x0000001c081d7223 */ /* 0x040fe2000001000d */
[----:B------:R-:W-:Y:S01]  /*1cb0*/  FFMA.FTZ R31, R8, R26, R31 ;  /* 0x0000001a081f7223 */ /* 0x000fe2000001001f */
[----:B------:R-:W1:Y:S01]  /*1cc0*/  MUFU.RCP R37, R37 ;  /* 0x0000002500257308 */ /* 0x000e620000001000 */
[----:B------:R-:W-:Y:S01]  /*1cd0*/  FMUL.FTZ R8, R2, R7 ;  /* 0x0000000702087220 */ /* 0x000fe20000410000 */
[----:B------:R-:W-:Y:S01]  /*1ce0*/  FADD.FTZ R38, R38, 1 ;  /* 0x3f80000026267421 */ /* 0x000fe20000010000 */
[----:B------:R-:W-:Y:S01]  /*1cf0*/  FFMA.FTZ R17, R0, R143, R41 ;  /* 0x0000008f00117223 */ /* 0x000fe20000010029 */
[----:B------:R-:W-:-:S04]  /*1d00*/  FFMA.FTZ R19, R2, R140, R39 ;  /* 0x0000008c02137223 */ /* 0x000fc80000010027 */
[----:B------:R0:W3:Y:S01]  /*1d10*/  MUFU.RCP R35, R36 ;  /* 0x0000002400237308 */ /* 0x0000e20000001000 */
[----:B------:R-:W-:Y:S01]  /*1d20*/  FADD.FTZ R26, -R54, R87 ;  /* 0x00000057361a7221 */ /* 0x000fe20000010100 */
[----:B------:R-:W-:Y:S01]  /*1d30*/  FFMA.FTZ R8, R146, R8, R31 ;  /* 0x0000000892087223 */ /* 0x000fe2000001001f */
[----:B------:R-:W-:Y:S01]  /*1d40*/  FMUL.FTZ R13, R3, R12 ;  /* 0x0000000c030d7220 */ /* 0x000fe20000410000 */
[----:B------:R-:W-:Y:S01]  /*1d50*/  FFMA.FTZ R31, R2, R7, R33 ;  /* 0x00000007021f7223 */ /* 0x000fe20000010021 */
[----:B------:R-:W-:Y:S01]  /*1d60*/  FMUL.FTZ R20, R17, -1.4426950216293334961 ;  /* 0xbfb8aa3b11147820 */ /* 0x000fe20000410000 */
[----:B------:R-:W-:Y:S01]  /*1d70*/  FMUL.FTZ R24, R19, -1.4426950216293334961 ;  /* 0xbfb8aa3b13187820 */ /* 0x000fe20000410000 */
[----:B------:R-:W-:Y:S01]  /*1d80*/  FMUL.FTZ R12, R3, R26 ;  /* 0x0000001a030c7220 */ /* 0x000fe20000410000 */
[----:B------:R-:W3:Y:S01]  /*1d90*/  MUFU.RCP R38, R38 ;  /* 0x0000002600267308 */ /* 0x000ee20000001000 */
[----:B------:R-:W-:Y:S01]  /*1da0*/  FADD.FTZ R23, R45, R28 ;  /* 0x0000001c2d177221 */ /* 0x000fe20000010000 */
[----:B------:R-:W-:Y:S01]  /*1db0*/  FFMA.FTZ R28, R55, R13, R40 ;  /* 0x0000000d371c7223 */ /* 0x000fe20000010028 */
[-C--:B------:R-:W-:Y:S01]  /*1dc0*/  FFMA.FTZ R48, R15, R34.reuse, R48 ;  /* 0x000000220f307223 */ /* 0x080fe20000010030 */
[----:B------:R-:W-:Y:S01]  /*1dd0*/  FADD.FTZ R49, R49, R34 ;  /* 0x0000002231317221 */ /* 0x000fe20000010000 */
[CC--:B------:R-:W-:Y:S01]  /*1de0*/  FFMA.FTZ R31, R120.reuse, R34.reuse, R31 ;  /* 0x00000022781f7223 */ /* 0x0c0fe2000001001f */
[C---:B------:R-:W-:Y:S01]  /*1df0*/  FMUL.FTZ R34, R120.reuse, R34 ;  /* 0x0000002278227220 */ /* 0x040fe20000410000 */
[----:B------:R-:W-:Y:S01]  /*1e00*/  FFMA.FTZ R26, R120, R12, R121 ;  /* 0x0000000c781a7223 */ /* 0x000fe20000010079 */
[----:B------:R-:W3:Y:S01]  /*1e10*/  MUFU.EX2 R20, R20 ;  /* 0x0000001400147308 */ /* 0x000ee20000000800 */
[----:B------:R-:W-:Y:S01]  /*1e20*/  FMUL.FTZ R45, R28, -1.4426950216293334961 ;  /* 0xbfb8aa3b1c2d7820 */ /* 0x000fe20000410000 */
[----:B0-----:R-:W-:Y:S01]  /*1e30*/  FADD.FTZ R36, -R32, 1 ;  /* 0x3f80000020247421 */ /* 0x001fe20000010100 */
[----:B------:R-:W-:Y:S01]  /*1e40*/  FFMA.FTZ R34, R15, R34, R8 ;  /* 0x000000220f227223 */ /* 0x000fe20000010008 */
[----:B-1----:R-:W-:Y:S01]  /*1e50*/  FADD.FTZ R33, -R37, 1 ;  /* 0x3f80000025217421 */ /* 0x002fe20000010100 */
[----:B------:R-:W-:-:S03]  /*1e60*/  FMUL.FTZ R15, R26, -1.4426950216293334961 ;  /* 0xbfb8aa3b1a0f7820 */ /* 0x000fc60000410000 */
[----:B------:R-:W0:Y:S01]  /*1e70*/  MUFU.EX2 R24, R24 ;  /* 0x0000001800187308 */ /* 0x000e220000000800 */
[----:B---3--:R-:W-:Y:S01]  /*1e80*/  FADD.FTZ R8, -R35, 1 ;  /* 0x3f80000023087421 */ /* 0x008fe20000010100 */
[----:B------:R-:W-:Y:S01]  /*1e90*/  FFMA.FTZ R9, R9, R36, 1 ;  /* 0x3f80000009097423 */ /* 0x000fe20000010024 */
[----:B------:R-:W-:Y:S02]  /*1ea0*/  FFMA.FTZ R36, R18, R33, 1 ;  /* 0x3f80000012247423 */ /* 0x000fe40000010021 */
[----:B------:R-:W-:Y:S01]  /*1eb0*/  FFMA.FTZ R18, R25, R8, 1 ;  /* 0x3f80000019127423 */ /* 0x000fe20000010008 */
[----:B------:R-:W-:Y:S02]  /*1ec0*/  FMUL.FTZ R32, R32, R9 ;  /* 0x0000000920207220 */ /* 0x000fe40000410000 */
[----:B------:R-:W1:Y:S01]  /*1ed0*/  MUFU.EX2 R45, R45 ;  /* 0x0000002d002d7308 */ /* 0x000e620000000800 */
[C---:B------:R-:W-:Y:S02]  /*1ee0*/  PRMT R8, R68.reuse, 0x7632, R8 ;  /* 0x0000763244087816 */ /* 0x040fe40000000008 */
[----:B------:R-:W-:-:S05]  /*1ef0*/  SHF.L.U32 R9, R68, 0x10, RZ ;  /* 0x0000001044097819 */ /* 0x000fca00000006ff */
[----:B------:R3:W1:Y:S01]  /*1f00*/  MUFU.EX2 R86, R15 ;  /* 0x0000000f00567308 */ /* 0x0006620000000800 */
[----:B------:R-:W-:Y:S01]  /*1f10*/  FADD.FTZ R44, -R38, 1 ;  /* 0x3f800000262c7421 */ /* 0x000fe20000010100 */
[----:B------:R-:W-:Y:S01]  /*1f20*/  FMUL.FTZ R18, R35, R18 ;  /* 0x0000001223127220 */ /* 0x000fe20000410000 */
[----:B------:R-:W-:Y:S01]  /*1f30*/  FADD.FTZ R25, R20, 1 ;  /* 0x3f80000014197421 */ /* 0x000fe20000010000 */
[----:B0-----:R-:W-:Y:S01]  /*1f40*/  FADD.FTZ R33, R24, 1 ;  /* 0x3f80000018217421 */ /* 0x001fe20000010000 */
[----:B------:R-:W-:Y:S01]  /*1f50*/  FFMA.FTZ R27, R27, R44, 1 ;  /* 0x3f8000001b1b7423 */ /* 0x000fe2000001002c */
[----:B---3--:R-:W-:Y:S01]  /*1f60*/  SHF.L.U32 R15, R8, 0x10, RZ ;  /* 0x00000010080f7819 */ /* 0x008fe200000006ff */
[----:B------:R-:W-:Y:S01]  /*1f70*/  FMUL.FTZ R8, R9, R32 ;  /* 0x0000002009087220 */ /* 0x000fe20000410000 */
[----:B------:R-:W-:Y:S01]  /*1f80*/  PRMT R9, R69, 0x7632, R9 ;  /* 0x0000763245097816 */ /* 0x000fe20000000009 */
[----:B------:R-:W-:Y:S02]  /*1f90*/  FMUL.FTZ R38, R38, R27 ;  /* 0x0000001b26267220 */ /* 0x000fe40000410000 */
[----:B------:R-:W-:Y:S01]  /*1fa0*/  FMUL.FTZ R24, R15, R18 ;  /* 0x000000120f187220 */ /* 0x000fe20000410000 */
[----:B------:R-:W-:Y:S01]  /*1fb0*/  FMUL.FTZ R15, R0, R8 ;  /* 0x00000008000f7220 */ /* 0x000fe20000410000 */
[----:B------:R-:W-:Y:S01]  /*1fc0*/  SHF.L.U32 R20, R69, 0x10, RZ ;  /* 0x0000001045147819 */ /* 0x000fe200000006ff */
[----:B------:R-:W-:Y:S01]  /*1fd0*/  FMUL.FTZ R37, R37, R36 ;  /* 0x0000002425257220 */ /* 0x000fe20000410000 */
[----:B------:R-:W-:Y:S01]  /*1fe0*/  SHF.L.U32 R27, R9, 0x10, RZ ;  /* 0x00000010091b7819 */ /* 0x000fe200000006ff */
[----:B------:R-:W0:Y:S01]  /*1ff0*/  MUFU.RCP R25, R25 ;  /* 0x0000001900197308 */ /* 0x000e220000001000 */
[----:B------:R-:W-:Y:S01]  /*2000*/  FFMA.FTZ R15, R145, R15, R34 ;  /* 0x0000000f910f7223 */ /* 0x000fe20000010022 */
[----:B------:R-:W-:Y:S01]  /*2010*/  FMUL.FTZ R18, R55, R24 ;  /* 0x0000001837127220 */ /* 0x000fe20000410000 */
[----:B-1----:R-:W-:Y:S01]  /*2020*/  FADD.FTZ R45, R45, 1 ;  /* 0x3f8000002d2d7421 */ /* 0x002fe20000010000 */
[----:B------:R-:W-:Y:S01]  /*2030*/  FADD.FTZ R86, R86, 1 ;  /* 0x3f80000056567421 */ /* 0x000fe20000010000 */
[----:B------:R-:W-:-:S03]  /*2040*/  FMUL.FTZ R9, R20, R37 ;  /* 0x0000002514097220 */ /* 0x000fc60000410000 */
[----:B------:R-:W1:Y:S01]  /*2050*/  MUFU.RCP R33, R33 ;  /* 0x0000002100217308 */ /* 0x000e620000001000 */
[----:B------:R-:W-:Y:S01]  /*2060*/  FMUL.FTZ R38, R27, R38 ;  /* 0x000000261b267220 */ /* 0x000fe20000410000 */
[C---:B------:R-:W-:Y:S01]  /*2070*/  FFMA.FTZ R20, R22.reuse, R24, R29 ;  /* 0x0000001816147223 */ /* 0x040fe2000001001d */
[----:B------:R-:W-:-:S05]  /*2080*/  FFMA.FTZ R27, R22, R18, R15 ;  /* 0x00000012161b7223 */ /* 0x000fca000001000f */
[----:B------:R-:W3:Y:S01]  /*2090*/  MUFU.RCP R22, R86 ;  /* 0x0000005600167308 */ /* 0x000ee20000001000 */
[----:B------:R-:W-:-:S07]  /*20a0*/  FFMA.FTZ R18, R0, R8, R31 ;  /* 0x0000000800127223 */ /* 0x000fce000001001f */
[----:B------:R-:W5:Y:S01]  /*20b0*/  MUFU.RCP R45, R45 ;  /* 0x0000002d002d7308 */ /* 0x000f620000001000 */
[----:B------:R-:W-:Y:S01]  /*20c0*/  FMUL.FTZ R29, R2, R9 ;  /* 0x00000009021d7220 */ /* 0x000fe20000410000 */
[----:B0-----:R-:W-:Y:S01]  /*20d0*/  FADD.FTZ R32, -R25, 1 ;  /* 0x3f80000019207421 */ /* 0x001fe20000010100 */
[----:B-1----:R-:W-:Y:S01]  /*20e0*/  FADD.FTZ R34, -R33, 1 ;  /* 0x3f80000021227421 */ /* 0x002fe20000010100 */
[----:B------:R-:W-:Y:S01]  /*20f0*/  FFMA.FTZ R15, R55, R24, R18 ;  /* 0x00000018370f7223 */ /* 0x000fe20000010012 */
[----:B------:R-:W-:Y:S01]  /*2100*/  FADD.FTZ R23, R23, R24 ;  /* 0x0000001817177221 */ /* 0x000fe20000010000 */
[----:B------:R-:W-:Y:S01]  /*2110*/  FFMA.FTZ R24, R144, R29, R27 ;  /* 0x0000001d90187223 */ /* 0x000fe2000001001b */
[----:B------:R-:W-:Y:S01]  /*2120*/  FMUL.FTZ R29, R120, R38 ;  /* 0x00000026781d7220 */ /* 0x000fe20000410000 */
[----:B------:R-:W-:Y:S01]  /*2130*/  FFMA.FTZ R32, R17, R32, 1 ;  /* 0x3f80000011207423 */ /* 0x000fe20000010020 */
[----:B------:R-:W-:Y:S01]  /*2140*/  FFMA.FTZ R34, R19, R34, 1 ;  /* 0x3f80000013227423 */ /* 0x000fe20000010022 */
[----:B---3--:R-:W-:Y:S01]  /*2150*/  FADD.FTZ R19, -R22, 1 ;  /* 0x3f80000016137421 */ /* 0x008fe20000010100 */
[----:B------:R-:W-:Y:S01]  /*2160*/  FFMA.FTZ R24, R21, R29, R24 ;  /* 0x0000001d15187223 */ /* 0x000fe20000010018 */
[----:B------:R-:W-:Y:S01]  /*2170*/  SHF.L.U32 R46, R11, 0x1, RZ ;  /* 0x000000010b2e7819 */ /* 0x000fe200000006ff */
[----:B------:R-:W-:Y:S01]  /*2180*/  FMUL.FTZ R29, R25, R32 ;  /* 0x00000020191d7220 */ /* 0x000fe20000410000 */
[----:B------:R-:W-:Y:S01]  /*2190*/  FFMA.FTZ R25, R26, R19, 1 ;  /* 0x3f8000001a197423 */ /* 0x000fe20000010013 */
[----:B-----5:R-:W-:Y:S01]  /*21a0*/  FADD.FTZ R17, -R45, 1 ;  /* 0x3f8000002d117421 */ /* 0x020fe20000010100 */
[----:B------:R-:W-:-:S02]  /*21b0*/  IADD3.X R19, RZ, R30, RZ, P0, !PT ;  /* 0x0000001eff137210 */ /* 0x000fc400007fe4ff */
[----:B------:R-:W-:Y:S01]  /*21c0*/  SHF.L.U64.HI R43, R11, 0x1, R16 ;  /* 0x000000010b2b7819 */ /* 0x000fe20000010210 */
[----:B------:R-:W-:Y:S01]  /*21d0*/  FFMA.FTZ R28, R28, R17, 1 ;  /* 0x3f8000001c1c7423 */ /* 0x000fe20000010011 */
[----:B------:R-:W-:Y:S02]  /*21e0*/  IADD3 R86, P0, R46, UR24, RZ ;  /* 0x000000182e567c10 */ /* 0x000fe4000ff1e0ff */
[----:B------:R-:W-:Y:S02]  /*21f0*/  SHF.L.U32 R17, R70, 0x10, RZ ;  /* 0x0000001046117819 */ /* 0x000fe400000006ff */
[----:B------:R-:W-:Y:S02]  /*2200*/  IADD3.X R87, R43, UR25, RZ, P0, !PT ;  /* 0x000000192b577c10 */ /* 0x000fe400087fe4ff */
[C---:B------:R-:W-:Y:S02]  /*2210*/  SHF.L.U64.HI R100, R10.reuse, 0x1, R19 ;  /* 0x000000010a647819 */ /* 0x040fe40000010213 */
[----:B------:R-:W-:Y:S01]  /*2220*/  SHF.L.U32 R94, R10, 0x1, RZ ;  /* 0x000000010a5e7819 */ /* 0x000fe200000006ff */
[----:B------:R-:W-:Y:S01]  /*2230*/  FADD.FTZ R10, -R54, R17 ;  /* 0x00000011360a7221 */ /* 0x000fe20000010100 */
[----:B------:R-:W-:Y:S01]  /*2240*/  SHF.L.U32 R17, R72, 0x10, RZ ;  /* 0x0000001048117819 */ /* 0x000fe200000006ff */
[----:B------:R-:W3:Y:S01]  /*2250*/  LDG.E.64.CONSTANT R86, desc[UR18][R86.64] ;  /* 0x0000001256567981 */ /* 0x000ee2000c1e9b00 */
[----:B------:R-:W-:Y:S01]  /*2260*/  SHF.L.U32 R11, R71, 0x10, RZ ;  /* 0x00000010470b7819 */ /* 0x000fe200000006ff */
[----:B------:R-:W-:Y:S01]  /*2270*/  FMUL.FTZ R139, R3, R10 ;  /* 0x0000000a038b7220 */ /* 0x000fe20000410000 */
[----:B------:R-:W-:Y:S01]  /*2280*/  PRMT R10, R70, 0x7632, R10 ;  /* 0x00007632460a7816 */ /* 0x000fe2000000000a */
[----:B------:R-:W-:Y:S01]  /*2290*/  FADD.FTZ R16, -R54, R17 ;  /* 0x0000001136107221 */ /* 0x000fe20000010100 */
[----:B------:R-:W-:Y:S01]  /*22a0*/  IADD3 R88, P0, R94, UR24, RZ ;  /* 0x000000185e587c10 */ /* 0x000fe2000ff1e0ff */
[----:B------:R-:W-:Y:S01]  /*22b0*/  STL [R1+0x20], R47 ;  /* 0x0000202f01007387 */ /* 0x000fe20000100800 */
[----:B------:R-:W-:Y:S01]  /*22c0*/  SHF.L.U32 R17, R10, 0x10, RZ ;  /* 0x000000100a117819 */ /* 0x000fe200000006ff */
[----:B------:R-:W-:Y:S01]  /*22d0*/  FADD.FTZ R138, -R54, R11 ;  /* 0x0000000b368a7221 */ /* 0x000fe20000010100 */
[----:B------:R-:W-:Y:S01]  /*22e0*/  PRMT R10, R71, 0x7632, R10 ;  /* 0x00007632470a7816 */ /* 0x000fe2000000000a */
[----:B------:R0:W-:Y:S01]  /*22f0*/  STL [R1+0x1c], R90 ;  /* 0x00001c5a01007387 */ /* 0x0001e20000100800 */
[----:B------:R-:W-:Y:S01]  /*2300*/  IADD3.X R89, R100, UR25, RZ, P0, !PT ;  /* 0x0000001964597c10 */ /* 0x000fe200087fe4ff */
[----:B------:R-:W-:Y:S01]  /*2310*/  FFMA.FTZ R27, R2, R9, R15 ;  /* 0x00000009021b7223 */ /* 0x000fe2000001000f */
[----:B------:R-:W-:Y:S01]  /*2320*/  FMUL.FTZ R138, R3, R138 ;  /* 0x0000008a038a7220 */ /* 0x000fe20000410000 */
[----:B------:R-:W-:Y:S01]  /*2330*/  SHF.L.U32 R35, R10, 0x10, RZ ;  /* 0x000000100a237819 */ /* 0x000fe200000006ff */
[----:B------:R-:W-:Y:S01]  /*2340*/  FFMA.FTZ R19, R0, R139, R41 ;  /* 0x0000008b00137223 */ /* 0x000fe20000010029 */
[----:B0-----:R-:W-:Y:S01]  /*2350*/  IADD3 R90, P0, R90, UR26, RZ ;  /* 0x0000001a5a5a7c10 */ /* 0x001fe2000ff1e0ff */
[-C--:B------:R-:W-:Y:S01]  /*2360*/  FFMA.FTZ R15, R21, R38.reuse, R48 ;  /* 0x00000026150f7223 */ /* 0x080fe20000010030 */
[----:B------:R-:W-:Y:S01]  /*2370*/  FADD.FTZ R18, R49, R38 ;  /* 0x0000002631127221 */ /* 0x000fe20000010000 */
[----:B------:R-:W-:Y:S01]  /*2380*/  FFMA.FTZ R27, R120, R38, R27 ;  /* 0x00000026781b7223 */ /* 0x000fe2000001001b */
[----:B------:R-:W-:Y:S01]  /*2390*/  IADD3.X R91, R47, UR27, RZ, P0, !PT ;  /* 0x0000001b2f5b7c10 */ /* 0x000fe200087fe4ff */
[----:B------:R-:W-:Y:S01]  /*23a0*/  FFMA.FTZ R21, R2, R138, R39 ;  /* 0x0000008a02157223 */ /* 0x000fe20000010027 */
[----:B------:R-:W-:Y:S01]  /*23b0*/  FMUL.FTZ R38, R22, R25 ;  /* 0x0000001916267220 */ /* 0x000fe20000410000 */
[C---:B------:R-:W-:Y:S01]  /*23c0*/  FADD.FTZ R26, -R54.reuse, R17 ;  /* 0x00000011361a7221 */ /* 0x040fe20000010100 */
[----:B------:R-:W-:Y:S01]  /*23d0*/  FADD.FTZ R22, -R54, R35 ;  /* 0x0000002336167221 */ /* 0x000fe20000010100 */
[----:B------:R-:W-:Y:S01]  /*23e0*/  FMUL.FTZ R11, R19, -1.4426950216293334961 ;  /* 0xbfb8aa3b130b7820 */ /* 0x000fe20000410000 */
[----:B------:R-:W-:Y:S01]  /*23f0*/  FMUL.FTZ R137, R3, R16 ;  /* 0x0000001003897220 */ /* 0x000fe20000410000 */
[----:B------:R-:W-:Y:S01]  /*2400*/  FMUL.FTZ R32, R33, R34 ;  /* 0x0000002221207220 */ /* 0x000fe20000410000 */
[----:B------:R-:W-:Y:S01]  /*2410*/  FMUL.FTZ R16, R21, -1.4426950216293334961 ;  /* 0xbfb8aa3b15107820 */ /* 0x000fe20000410000 */
[----:B------:R-:W5:Y:S01]  /*2420*/  LDG.E.64.CONSTANT R90, desc[UR18][R90.64] ;  /* 0x000000125a5a7981 */ /* 0x000f62000c1e9b00 */
[C---:B------:R-:W-:Y:S01]  /*2430*/  FMUL.FTZ R33, R3.reuse, R26 ;  /* 0x0000001a03217220 */ /* 0x040fe20000410000 */
[----:B------:R-:W-:Y:S01]  /*2440*/  SHF.L.U32 R10, R74, 0x10, RZ ;  /* 0x000000104a0a7819 */ /* 0x000fe200000006ff */
[----:B------:R-:W-:Y:S01]  /*2450*/  FMUL.FTZ R22, R3, R22 ;  /* 0x0000001603167220 */ /* 0x000fe20000410000 */
[----:B------:R0:W1:Y:S01]  /*2460*/  MUFU.EX2 R36, R11 ;  /* 0x0000000b00247308 */ /* 0x0000620000000800 */
[----:B------:R-:W-:Y:S01]  /*2470*/  FFMA.FTZ R17, R0, R137, R41 ;  /* 0x0000008900117223 */ /* 0x000fe20000010029 */
[----:B------:R-:W-:Y:S01]  /*2480*/  FMUL.FTZ R31, R45, R28 ;  /* 0x0000001c2d1f7220 */ /* 0x000fe20000410000 */
[----:B------:R-:W-:Y:S01]  /*2490*/  FFMA.FTZ R26, R55, R33, R40 ;  /* 0x00000021371a7223 */ /* 0x000fe20000010028 */
[----:B------:R-:W-:Y:S01]  /*24a0*/  FFMA.FTZ R28, R120, R22, R121 ;  /* 0x00000016781c7223 */ /* 0x000fe20000010079 */
[----:B------:R-:W-:Y:S01]  /*24b0*/  FMUL.FTZ R10, R10, R29 ;  /* 0x0000001d0a0a7220 */ /* 0x000fe20000410000 */
[----:B------:R-:W-:Y:S01]  /*24c0*/  FMUL.FTZ R34, R17, -1.4426950216293334961 ;  /* 0xbfb8aa3b11227820 */ /* 0x000fe20000410000 */
[----:B------:R-:W5:Y:S01]  /*24d0*/  LDG.E.64.CONSTANT R88, desc[UR18][R88.64] ;  /* 0x0000001258587981 */ /* 0x000f62000c1e9b00 */
[----:B0-----:R-:W-:Y:S01]  /*24e0*/  SHF.L.U32 R11, R75, 0x10, RZ ;  /* 0x000000104b0b7819 */ /* 0x001fe200000006ff */
[----:B------:R-:W0:Y:S01]  /*24f0*/  MUFU.EX2 R16, R16 ;  /* 0x0000001000107308 */ /* 0x000e220000000800 */
[----:B------:R-:W-:Y:S01]  /*2500*/  PRMT R29, R74, 0x7632, R29 ;  /* 0x000076324a1d7816 */ /* 0x000fe2000000001d */
[----:B------:R-:W-:Y:S01]  /*2510*/  FMUL.FTZ R37, R26, -1.4426950216293334961 ;  /* 0xbfb8aa3b1a257820 */ /* 0x000fe20000410000 */
[----:B------:R-:W-:Y:S01]  /*2520*/  FMUL.FTZ R45, R28, -1.4426950216293334961 ;  /* 0xbfb8aa3b1c2d7820 */ /* 0x000fe20000410000 */
[----:B------:R-:W-:Y:S01]  /*2530*/  FMUL.FTZ R11, R11, R32 ;  /* 0x000000200b0b7220 */ /* 0x000fe20000410000 */
[----:B------:R-:W-:-:S03]  /*2540*/  PRMT R32, R75, 0x7632, R32 ;  /* 0x000076324b207816 */ /* 0x000fc60000000020 */
[----:B------:R2:W-:Y:S01]  /*2550*/  MUFU.EX2 R25, R34 ;  /* 0x0000002200197308 */ /* 0x0005e20000000800 */
[----:B------:R-:W-:Y:S01]  /*2560*/  SHF.L.U32 R35, R32, 0x10, RZ ;  /* 0x0000001020237819 */ /* 0x000fe200000006ff */
[----:B------:R-:W-:-:S06]  /*2570*/  FMUL.FTZ R32, R0, R10 ;  /* 0x0000000a00207220 */ /* 0x000fcc0000410000 */
[----:B------:R1:W4:Y:S01]  /*2580*/  MUFU.EX2 R44, R37 ;  /* 0x00000025002c7308 */ /* 0x0003220000000800 */
[----:B--2---:R-:W-:Y:S01]  /*2590*/  SHF.L.U32 R34, R29, 0x10, RZ ;  /* 0x000000101d227819 */ /* 0x004fe200000006ff */
[----:B------:R-:W-:-:S06]  /*25a0*/  FMUL.FTZ R35, R35, R38 ;  /* 0x0000002623237220 */ /* 0x000fcc0000410000 */
[----:B------:R2:W4:Y:S01]  /*25b0*/  MUFU.EX2 R29, R45 ;  /* 0x0000002d001d7308 */ /* 0x0005220000000800 */
[----:B-1----:R-:W-:Y:S01]  /*25c0*/  FADD.FTZ R37, R36, 1 ;  /* 0x3f80000024257421 */ /* 0x002fe20000010000 */
[----:B------:R-:W-:Y:S01]  /*25d0*/  FMUL.FTZ R36, R34, R31 ;  /* 0x0000001f22247220 */ /* 0x000fe20000410000 */
[--C-:B------:R-:W-:Y:S01]  /*25e0*/  FFMA.FTZ R38, R143, R32, R24.reuse ;  /* 0x000000208f267223 */ /* 0x100fe20000010018 */
[----:B------:R-:W-:Y:S01]  /*25f0*/  PRMT R24, R72, 0x7632, R24 ;  /* 0x0000763248187816 */ /* 0x000fe20000000018 */
[----:B0-----:R-:W-:Y:S01]  /*2600*/  FADD.FTZ R34, R16, 1 ;  /* 0x3f80000010227421 */ /* 0x001fe20000010000 */
[----:B------:R-:W-:Y:S01]  /*2610*/  SHF.L.U32 R49, R73, 0x10, RZ ;  /* 0x0000001049317819 */ /* 0x000fe200000006ff */
[-C--:B------:R-:W-:Y:S01]  /*2620*/  FFMA.FTZ R32, R13, R36.reuse, R20 ;  /* 0x000000240d207223 */ /* 0x080fe20000010014 */
[----:B------:R-:W-:Y:S01]  /*2630*/  FMUL.FTZ R20, R55, R36 ;  /* 0x0000002437147220 */ /* 0x000fe20000410000 */
[----:B--2---:R-:W-:Y:S01]  /*2640*/  SHF.L.U32 R45, R24, 0x10, RZ ;  /* 0x00000010182d7819 */ /* 0x004fe200000006ff */
[----:B------:R0:W1:Y:S01]  /*2650*/  MUFU.RCP R31, R37 ;  /* 0x00000025001f7308 */ /* 0x0000620000001000 */
[----:B------:R-:W-:Y:S01]  /*2660*/  FADD.FTZ R136, -R54, R49 ;  /* 0x0000003136887221 */ /* 0x000fe20000010100 */
[----:B------:R-:W-:Y:S01]  /*2670*/  PRMT R16, R73, 0x7632, R16 ;  /* 0x0000763249107816 */ /* 0x000fe20000000010 */
[----:B------:R-:W-:Y:S01]  /*2680*/  FFMA.FTZ R24, R0, R10, R27 ;  /* 0x0000000a00187223 */ /* 0x000fe2000001001b */
[----:B------:R-:W-:Y:S01]  /*2690*/  FFMA.FTZ R13, R13, R20, R38 ;  /* 0x000000140d0d7223 */ /* 0x000fe20000010026 */
[----:B----4-:R-:W-:Y:S01]  /*26a0*/  FADD.FTZ R44, R44, 1 ;  /* 0x3f8000002c2c7421 */ /* 0x010fe20000010000 */
[----:B------:R-:W-:-:S02]  /*26b0*/  FADD.FTZ R20, -R54, R45 ;  /* 0x0000002d36147221 */ /* 0x000fc40000010100 */
[----:B------:R-:W2:Y:S01]  /*26c0*/  MUFU.RCP R34, R34 ;  /* 0x0000002200227308 */ /* 0x000ea20000001000 */
[----:B0-----:R-:W-:Y:S01]  /*26d0*/  FADD.FTZ R37, R29, 1 ;  /* 0x3f8000001d257421 */ /* 0x001fe20000010000 */
[----:B------:R-:W-:Y:S01]  /*26e0*/  FADD.FTZ R118, R23, R36 ;  /* 0x0000002417767221 */ /* 0x000fe20000010000 */
[----:B------:R-:W-:Y:S01]  /*26f0*/  FMUL.FTZ R136, R3, R136 ;  /* 0x0000008803887220 */ /* 0x000fe20000410000 */
[----:B------:R-:W-:Y:S01]  /*2700*/  FFMA.FTZ R27, R55, R36, R24 ;  /* 0x00000024371b7223 */ /* 0x000fe20000010018 */
[----:B------:R-:W-:Y:S01]  /*2710*/  SHF.L.U32 R23, R16, 0x10, RZ ;  /* 0x0000001010177819 */ /* 0x000fe200000006ff */
[----:B------:R-:W-:Y:S02]  /*2720*/  FMUL.FTZ R20, R3, R20 ;  /* 0x0000001403147220 */ /* 0x000fe40000410000 */
[----:B------:R1:W0:Y:S01]  /*2730*/  MUFU.RCP R36, R44 ;  /* 0x0000002c00247308 */ /* 0x0002220000001000 */
[----:B------:R-:W-:Y:S01]  /*2740*/  FFMA.FTZ R29, R2, R136, R39 ;  /* 0x00000088021d7223 */ /* 0x000fe20000010027 */
[----:B------:R-:W-:Y:S01]  /*2750*/  FADD.FTZ R16, -R54, R23 ;  /* 0x0000001736107221 */ /* 0x000fe20000010100 */
[----:B------:R-:W-:Y:S01]  /*2760*/  FFMA.FTZ R24, R55, R20, R40 ;  /* 0x0000001437187223 */ /* 0x000fe20000010028 */
[----:B------:R-:W-:-:S04]  /*2770*/  FMUL.FTZ R23, R2, R11 ;  /* 0x0000000b02177220 */ /* 0x000fc80000410000 */
[----:B------:R-:W4:Y:S01]  /*2780*/  MUFU.RCP R37, R37 ;  /* 0x0000002500257308 */ /* 0x000f220000001000 */
[----:B------:R-:W-:Y:S01]  /*2790*/  FMUL.FTZ R93, R29, -1.4426950216293334961 ;  /* 0xbfb8aa3b1d5d7820 */ /* 0x000fe20000410000 */
[----:B------:R-:W-:Y:S01]  /*27a0*/  FFMA.FTZ R45, R2, R11, R27 ;  /* 0x0000000b022d7223 */ /* 0x000fe2000001001b */
[----:B------:R-:W-:Y:S01]  /*27b0*/  FMUL.FTZ R92, R24, -1.4426950216293334961 ;  /* 0xbfb8aa3b185c7820 */ /* 0x000fe20000410000 */
[----:B------:R-:W-:Y:S01]  /*27c0*/  FFMA.FTZ R49, R140, R23, R13 ;  /* 0x000000178c317223 */ /* 0x000fe2000001000d */
[-C--:B------:R-:W-:Y:S01]  /*27d0*/  FFMA.FTZ R27, R12, R35.reuse, R15 ;  /* 0x000000230c1b7223 */ /* 0x080fe2000001000f */
[----:B------:R-:W-:Y:S01]  /*27e0*/  FMUL.FTZ R16, R3, R16 ;  /* 0x0000001003107220 */ /* 0x000fe20000410000 */
[----:B------:R-:W-:Y:S01]  /*27f0*/  FADD.FTZ R18, R18, R35 ;  /* 0x0000002312127221 */ /* 0x000fe20000010000 */
[----:B------:R-:W4:Y:S01]  /*2800*/  MUFU.EX2 R13, R93 ;  /* 0x0000005d000d7308 */ /* 0x000f220000000800 */
[CC--:B------:R-:W-:Y:S01]  /*2810*/  FFMA.FTZ R15, R120.reuse, R35.reuse, R45 ;  /* 0x00000023780f7223 */ /* 0x0c0fe2000001002d */
[----:B------:R-:W-:Y:S01]  /*2820*/  FMUL.FTZ R38, R120, R35 ;  /* 0x0000002378267220 */ /* 0x000fe20000410000 */
[----:B-1----:R-:W-:Y:S01]  /*2830*/  FADD.FTZ R44, -R31, 1 ;  /* 0x3f8000001f2c7421 */ /* 0x002fe20000010100 */
[----:B--2---:R-:W-:Y:S01]  /*2840*/  FADD.FTZ R48, -R34, 1 ;  /* 0x3f80000022307421 */ /* 0x004fe20000010100 */
[----:B------:R-:W-:-:S03]  /*2850*/  FFMA.FTZ R23, R120, R16, R121 ;  /* 0x0000001078177223 */ /* 0x000fc60000010079 */
[----:B------:R1:W2:Y:S01]  /*2860*/  MUFU.EX2 R35, R92 ;  /* 0x0000005c00237308 */ /* 0x0002a20000000800 */
[----:B------:R-:W-:Y:S01]  /*2870*/  FFMA.FTZ R44, R19, R44, 1 ;  /* 0x3f800000132c7423 */ /* 0x000fe2000001002c */
[----:B------:R-:W-:Y:S01]  /*2880*/  FFMA.FTZ R45, R21, R48, 1 ;  /* 0x3f800000152d7423 */ /* 0x000fe20000010030 */
[----:B0-----:R-:W-:Y:S01]  /*2890*/  FADD.FTZ R21, -R36, 1 ;  /* 0x3f80000024157421 */ /* 0x001fe20000010100 */
[----:B------:R-:W-:Y:S01]  /*28a0*/  FFMA.FTZ R38, R12, R38, R49 ;  /* 0x000000260c267223 */ /* 0x000fe20000010031 */
[----:B------:R-:W-:Y:S01]  /*28b0*/  FMUL.FTZ R19, R23, -1.4426950216293334961 ;  /* 0xbfb8aa3b17137820 */ /* 0x000fe20000410000 */
[----:B----4-:R-:W-:Y:S01]  /*28c0*/  FADD.FTZ R49, -R37, 1 ;  /* 0x3f80000025317421 */ /* 0x010fe20000010100 */
[----:B------:R-:W-:Y:S02]  /*28d0*/  SHF.L.U32 R12, R76, 0x10, RZ ;  /* 0x000000104c0c7819 */ /* 0x000fe400000006ff */
[----:B-1----:R-:W-:Y:S01]  /*28e0*/  IADD3 R92, P0, R46, UR26, RZ ;  /* 0x0000001a2e5c7c10 */ /* 0x002fe2000ff1e0ff */
[----:B------:R-:W-:Y:S01]  /*28f0*/  FMUL.FTZ R31, R31, R44 ;  /* 0x0000002c1f1f7220 */ /* 0x000fe20000410000 */
[----:B------:R-:W-:Y:S01]  /*2900*/  FFMA.FTZ R21, R26, R21, 1 ;  /* 0x3f8000001a157423 */ /* 0x000fe20000010015 */
[----:B------:R-:W-:Y:S01]  /*2910*/  FADD.FTZ R26, R25, 1 ;  /* 0x3f800000191a7421 */ /* 0x000fe20000010000 */
[----:B------:R-:W-:Y:S01]  /*2920*/  IADD3.X R93, R43, UR27, RZ, P0, !PT ;  /* 0x0000001b2b5d7c10 */ /* 0x000fe200087fe4ff */
[----:B------:R-:W-:Y:S01]  /*2930*/  FFMA.FTZ R28, R28, R49, 1 ;  /* 0x3f8000001c1c7423 */ /* 0x000fe20000010031 */
[----:B------:R-:W-:Y:S01]  /*2940*/  SHF.L.U32 R25, R77, 0x10, RZ ;  /* 0x000000104d197819 */ /* 0x000fe200000006ff */
[----:B------:R-:W-:Y:S01]  /*2950*/  FMUL.FTZ R34, R34, R45 ;  /* 0x0000002d22227220 */ /* 0x000fe20000410000 */
[----:B------:R-:W-:Y:S01]  /*2960*/  FMUL.FTZ R12, R12, R31 ;  /* 0x0000001f0c0c7220 */ /* 0x000fe20000410000 */
[----:B------:R-:W0:Y:S01]  /*2970*/  MUFU.EX2 R19, R19 ;  /* 0x0000001300137308 */ /* 0x000e220000000800 */
[----:B------:R-:W-:Y:S01]  /*2980*/  FMUL.FTZ R36, R36, R21 ;  /* 0x0000001524247220 */ /* 0x000fe20000410000 */
[----:B------:R-:W-:Y:S01]  /*2990*/  FMUL.FTZ R37, R37, R28 ;  /* 0x0000001c25257220 */ /* 0x000fe20000410000 */
[----:B------:R-:W-:Y:S01]  /*29a0*/  FADD.FTZ R44, R13, 1 ;  /* 0x3f8000000d2c7421 */ /* 0x000fe20000010000 */
[----:B------:R-:W4:Y:S01]  /*29b0*/  LDG.E.64.CONSTANT R92, desc[UR18][R92.64] ;  /* 0x000000125c5c7981 */ /* 0x000f22000c1e9b00 */
[----:B------:R-:W-:Y:S01]  /*29c0*/  PRMT R21, R76, 0x7632, R21 ;  /* 0x000076324c157816 */ /* 0x000fe20000000015 */
[----:B------:R-:W-:Y:S01]  /*29d0*/  FMUL.FTZ R13, R25, R34 ;  /* 0x00000022190d7220 */ /* 0x000fe20000410000 */
[----:B------:R-:W-:Y:S01]  /*29e0*/  FMUL.FTZ R28, R0, R12 ;  /* 0x0000000c001c7220 */ /* 0x000fe20000410000 */
[----:B------:R-:W-:Y:S01]  /*29f0*/  PRMT R25, R77, 0x7632, R25 ;  /* 0x000076324d197816 */ /* 0x000fe20000000019 */
[----:B--2---:R-:W-:Y:S01]  /*2a00*/  FADD.FTZ R35, R35, 1 ;  /* 0x3f80000023237421 */ /* 0x004fe20000010000 */
[----:B------:R-:W-:Y:S01]  /*2a10*/  SHF.L.U32 R31, R21, 0x10, RZ ;  /* 0x00000010151f7819 */ /* 0x000fe200000006ff */
[----:B------:R-:W-:Y:S01]  /*2a20*/  FFMA.FTZ R38, R139, R28, R38 ;  /* 0x0000001c8b267223 */ /* 0x000fe20000010026 */
[----:B------:R-:W1:Y:S01]  /*2a30*/  MUFU.RCP R26, R26 ;  /* 0x0000001a001a7308 */ /* 0x000e620000001000 */
[----:B------:R-:W-:-:S02]  /*2a40*/  SHF.L.U32 R28, R25, 0x10, RZ ;  /* 0x00000010191c7819 */ /* 0x000fc400000006ff */
[----:B------:R-:W-:-:S05]  /*2a50*/  FMUL.FTZ R31, R31, R36 ;  /* 0x000000241f1f7220 */ /* 0x000fca0000410000 */
[----:B------:R-:W2:Y:S01]  /*2a60*/  MUFU.RCP R21, R44 ;  /* 0x0000002c00157308 */ /* 0x000ea20000001000 */
[----:B------:R-:W-:Y:S01]  /*2a70*/  FMUL.FTZ R37, R28, R37 ;  /* 0x000000251c257220 */ /* 0x000fe20000410000 */
[----:B------:R-:W-:-:S06]  /*2a80*/  FFMA.FTZ R28, R0, R12, R15 ;  /* 0x0000000c001c7223 */ /* 0x000fcc000001000f */
[----:B------:R-:W2:Y:S01]  /*2a90*/  MUFU.RCP R35, R35 ;  /* 0x0000002300237308 */ /* 0x000ea20000001000 */
[-C--:B------:R-:W-:Y:S01]  /*2aa0*/  FMUL.FTZ R25, R55, R31.reuse ;  /* 0x0000001f37197220 */ /* 0x080fe20000410000 */
[----:B0-----:R-:W-:Y:S01]  /*2ab0*/  FADD.FTZ R36, R19, 1 ;  /* 0x3f80000013247421 */ /* 0x001fe20000010000 */
[----:B------:R-:W-:Y:S01]  /*2ac0*/  FFMA.FTZ R19, R55, R31, R28 ;  /* 0x0000001f37137223 */ /* 0x000fe2000001001c */
[C---:B------:R-:W-:Y:S01]  /*2ad0*/  FMUL.FTZ R34, R2.reuse, R13 ;  /* 0x0000000d02227220 */ /* 0x040fe20000410000 */
[C---:B------:R-:W-:Y:S01]  /*2ae0*/  FFMA.FTZ R25, R33.reuse, R25, R38 ;  /* 0x0000001921197223 */ /* 0x040fe20000010026 */
[----:B------:R-:W-:Y:S01]  /*2af0*/  FFMA.FTZ R33, R33, R31, R32 ;  /* 0x0000001f21217223 */ /* 0x000fe20000010020 */
[----:B------:R-:W-:Y:S01]  /*2b00*/  FFMA.FTZ R19, R2, R13, R19 ;  /* 0x0000000d02137223 */ /* 0x000fe20000010013 */
[----:B------:R-:W-:Y:S01]  /*2b10*/  FADD.FTZ R118, R118, R31 ;  /* 0x0000001f76767221 */ /* 0x000fe20000010000 */
[----:B------:R-:W-:Y:S01]  /*2b20*/  FFMA.FTZ R31, R138, R34, R25 ;  /* 0x000000228a1f7223 */ /* 0x000fe20000010019 */
[----:B-1----:R-:W-:Y:S01]  /*2b30*/  FADD.FTZ R28, -R26, 1 ;  /* 0x3f8000001a1c7421 */ /* 0x002fe20000010100 */
[-C--:B------:R-:W-:Y:S01]  /*2b40*/  FFMA.FTZ R25, R22, R37.reuse, R27 ;  /* 0x0000002516197223 */ /* 0x080fe2000001001b */
[----:B------:R-:W-:Y:S01]  /*2b50*/  FADD.FTZ R38, R18, R37 ;  /* 0x0000002512267221 */ /* 0x000fe20000010000 */
[----:B------:R-:W-:Y:S01]  /*2b60*/  FFMA.FTZ R27, R120, R37, R19 ;  /* 0x00000025781b7223 */ /* 0x000fe20000010013 */
[----:B--2---:R-:W-:Y:S01]  /*2b70*/  FADD.FTZ R18, -R21, 1 ;  /* 0x3f80000015127421 */ /* 0x004fe20000010100 */
[----:B------:R-:W-:Y:S01]  /*2b80*/  FFMA.FTZ R17, R17, R28, 1 ;  /* 0x3f80000011117423 */ /* 0x000fe2000001001c */
[----:B------:R-:W-:-:S02]  /*2b90*/  FADD.FTZ R19, -R35, 1 ;  /* 0x3f80000023137421 */ /* 0x000fc40000010100 */
[----:B------:R-:W-:Y:S01]  /*2ba0*/  FFMA.FTZ R28, R29, R18, 1 ;  /* 0x3f8000001d1c7423 */ /* 0x000fe20000010012 */
[----:B------:R-:W-:Y:S01]  /*2bb0*/  STL [R1+0x18], R43 ;  /* 0x0000182b01007387 */ /* 0x000fe20000100800 */
[----:B------:R-:W-:Y:S01]  /*2bc0*/  SHF.L.U32 R47, R14, 0x1, RZ ;  /* 0x000000010e2f7819 */ /* 0x000fe200000006ff */
[----:B------:R-:W-:Y:S01]  /*2bd0*/  FFMA.FTZ R18, R24, R19, 1 ;  /* 0x3f80000018127423 */ /* 0x000fe20000010013 */
[-C--:B------:R-:W-:Y:S01]  /*2be0*/  IADD3.X R19, RZ, R30.reuse, RZ, P4, !PT ;  /* 0x0000001eff137210 */ /* 0x080fe200027fe4ff */
[----:B------:R0:W-:Y:S01]  /*2bf0*/  STL [R1+0x14], R46 ;  /* 0x0000142e01007387 */ /* 0x0001e20000100800 */
[----:B------:R-:W-:Y:S01]  /*2c00*/  FMUL.FTZ R26, R26, R17 ;  /* 0x000000111a1a7220 */ /* 0x000fe20000410000 */
[----:B------:R-:W-:Y:S02]  /*2c10*/  IADD3.X R17, RZ, R30, RZ, P3, !PT ;  /* 0x0000001eff117210 */ /* 0x000fe40001ffe4ff */
[----:B------:R-:W-:Y:S01]  /*2c20*/  STL [R1+0x10], R100 ;  /* 0x0000106401007387 */ /* 0x000fe20000100800 */
[----:B------:R-:W-:-:S03]  /*2c30*/  IADD3 R96, P0, R94, UR26, RZ ;  /* 0x0000001a5e607c10 */ /* 0x000fc6000ff1e0ff */
[----:B------:R1:W-:Y:S01]  /*2c40*/  STL [R1+0xc], R94 ;  /* 0x00000c5e01007387 */ /* 0x0003e20000100800 */
[----:B0-----:R-:W-:Y:S02]  /*2c50*/  SHF.L.U64.HI R46, R14, 0x1, R19 ;  /* 0x000000010e2e7819 */ /* 0x001fe40000010213 */
[----:B-1----:R-:W-:-:S04]  /*2c60*/  IADD3 R94, P3, R47, UR24, RZ ;  /* 0x000000182f5e7c10 */ /* 0x002fc8000ff7e0ff */
[----:B------:R-:W-:Y:S01]  /*2c70*/  IADD3.X R95, R46, UR25, RZ, P3, !PT ;  /* 0x000000192e5f7c10 */ /* 0x000fe20009ffe4ff */
[----:B------:R-:W0:Y:S01]  /*2c80*/  MUFU.RCP R15, R36 ;  /* 0x00000024000f7308 */ /* 0x000e220000001000 */
[----:B------:R-:W-:Y:S02]  /*2c90*/  SHF.L.U64.HI R43, R158, 0x1, R17 ;  /* 0x000000019e2b7819 */ /* 0x000fe40000010211 */
[----:B------:R-:W-:Y:S02]  /*2ca0*/  SHF.L.U32 R17, R78, 0x10, RZ ;  /* 0x000000104e117819 */ /* 0x000fe400000006ff */
[----:B------:R-:W2:Y:S03]  /*2cb0*/  LDG.E.64.CONSTANT R94, desc[UR18][R94.64] ;  /* 0x000000125e5e7981 */ /* 0x000ea6000c1e9b00 */
[----:B------:R-:W-:Y:S01]  /*2cc0*/  FADD.FTZ R14, -R54, R17 ;  /* 0x00000011360e7221 */ /* 0x000fe20000010100 */
[----:B------:R-:W-:-:S03]  /*2cd0*/  IADD3.X R97, R100, UR27, RZ, P0, !PT ;  /* 0x0000001b64617c10 */ /* 0x000fc600087fe4ff */
[----:B------:R-:W-:Y:S01]  /*2ce0*/  FMUL.FTZ R135, R3, R14 ;  /* 0x0000000e03877220 */ /* 0x000fe20000410000 */
[----:B------:R-:W-:Y:S01]  /*2cf0*/  PRMT R14, R78, 0x7632, R14 ;  /* 0x000076324e0e7816 */ /* 0x000fe2000000000e */
[----:B------:R-:W-:Y:S01]  /*2d00*/  FMUL.FTZ R24, R21, R28 ;  /* 0x0000001c15187220 */ /* 0x000fe20000410000 */
[----:B------:R-:W2:Y:S02]  /*2d10*/  LDG.E.64.CONSTANT R96, desc[UR18][R96.64] ;  /* 0x0000001260607981 */ /* 0x000ea4000c1e9b00 */
[----:B------:R-:W-:Y:S01]  /*2d20*/  SHF.L.U32 R21, R14, 0x10, RZ ;  /* 0x000000100e157819 */ /* 0x000fe200000006ff */
[----:B0-----:R-:W-:Y:S01]  /*2d30*/  FADD.FTZ R32, -R15, 1 ;  /* 0x3f8000000f207421 */ /* 0x001fe20000010100 */
[C---:B------:R-:W-:Y:S02]  /*2d40*/  SHF.L.U32 R17, R79.reuse, 0x10, RZ ;  /* 0x000000104f117819 */ /* 0x040fe400000006ff */
[----:B------:R-:W-:Y:S01]  /*2d50*/  PRMT R14, R79, 0x7632, R14 ;  /* 0x000076324f0e7816 */ /* 0x000fe2000000000e */
[C---:B------:R-:W-:Y:S01]  /*2d60*/  FADD.FTZ R36, -R54.reuse, R21 ;  /* 0x0000001536247221 */ /* 0x040fe20000010100 */
[----:B------:R-:W-:Y:S01]  /*2d70*/  FFMA.FTZ R32, R23, R32, 1 ;  /* 0x3f80000017207423 */ /* 0x000fe20000010020 */
[----:B------:R-:W-:Y:S01]  /*2d80*/  FADD.FTZ R134, -R54, R17 ;  /* 0x0000001136867221 */ /* 0x000fe20000010100 */
[----:B------:R-:W-:Y:S01]  /*2d90*/  SHF.L.U32 R23, R14, 0x10, RZ ;  /* 0x000000100e177819 */ /* 0x000fe200000006ff */
[----:B------:R-:W-:Y:S01]  /*2da0*/  FMUL.FTZ R37, R120, R37 ;  /* 0x0000002578257220 */ /* 0x000fe20000410000 */
[----:B------:R-:W-:Y:S01]  /*2db0*/  SHF.L.U32 R19, R80, 0x10, RZ ;  /* 0x0000001050137819 */ /* 0x000fe200000006ff */
[C---:B------:R-:W-:Y:S01]  /*2dc0*/  FMUL.FTZ R21, R3.reuse, R36 ;  /* 0x0000002403157220 */ /* 0x040fe20000410000 */
[----:B------:R-:W-:Y:S01]  /*2dd0*/  FFMA.FTZ R17, R0, R135, R41 ;  /* 0x0000008700117223 */ /* 0x000fe20000010029 */
[----:B------:R-:W-:Y:S01]  /*2de0*/  FMUL.FTZ R134, R3, R134 ;  /* 0x0000008603867220 */ /* 0x000fe20000410000 */
[----:B------:R-:W-:Y:S01]  /*2df0*/  FFMA.FTZ R22, R22, R37, R31 ;  /* 0x0000002516167223 */ /* 0x000fe2000001001f */
[C---:B------:R-:W-:Y:S01]  /*2e00*/  FADD.FTZ R36, -R54.reuse, R23 ;  /* 0x0000001736247221 */ /* 0x040fe20000010100 */
[----:B------:R-:W-:Y:S01]  /*2e10*/  FMUL.FTZ R35, R35, R18 ;  /* 0x0000001223237220 */ /* 0x000fe20000410000 */
[----:B------:R-:W-:Y:S01]  /*2e20*/  FFMA.FTZ R31, R55, R21, R40 ;  /* 0x00000015371f7223 */ /* 0x000fe20000010028 */
[----:B------:R-:W-:Y:S01]  /*2e30*/  FADD.FTZ R18, -R54, R19 ;  /* 0x0000001336127221 */ /* 0x000fe20000010100 */
[----:B------:R-:W-:Y:S01]  /*2e40*/  FMUL.FTZ R28, R17, -1.4426950216293334961 ;  /* 0xbfb8aa3b111c7820 */ /* 0x000fe20000410000 */
[----:B------:R-:W-:Y:S01]  /*2e50*/  FFMA.FTZ R19, R2, R134, R39 ;  /* 0x0000008602137223 */ /* 0x000fe20000010027 */
[----:B------:R-:W-:Y:S01]  /*2e60*/  FMUL.FTZ R23, R3, R36 ;  /* 0x0000002403177220 */ /* 0x000fe20000410000 */
[----:B------:R-:W-:-:S02]  /*2e70*/  FMUL.FTZ R36, R31, -1.4426950216293334961 ;  /* 0xbfb8aa3b1f247820 */ /* 0x000fc40000410000 */
[----:B------:R-:W-:Y:S01]  /*2e80*/  FMUL.FTZ R34, R19, -1.4426950216293334961 ;  /* 0xbfb8aa3b13227820 */ /* 0x000fe20000410000 */
[----:B------:R-:W0:Y:S01]  /*2e90*/  MUFU.EX2 R28, R28 ;  /* 0x0000001c001c7308 */ /* 0x000e220000000800 */
[C---:B------:R-:W-:Y:S02]  /*2ea0*/  PRMT R14, R82.reuse, 0x7632, R14 ;  /* 0x00007632520e7816 */ /* 0x040fe4000000000e */
[----:B------:R-:W-:Y:S02]  /*2eb0*/  SHF.L.U32 R37, R82, 0x10, RZ ;  /* 0x0000001052257819 */ /* 0x000fe400000006ff */
[----:B------:R-:W-:-:S03]  /*2ec0*/  SHF.L.U32 R44, R14, 0x10, RZ ;  /* 0x000000100e2c7819 */ /* 0x000fc600000006ff */
[----:B------:R-:W1:Y:S01]  /*2ed0*/  MUFU.EX2 R36, R36 ;  /* 0x0000002400247308 */ /* 0x000e620000000800 */
[----:B------:R-:W-:Y:S01]  /*2ee0*/  FMUL.FTZ R14, R37, R26 ;  /* 0x0000001a250e7220 */ /* 0x000fe20000410000 */
[----:B------:R-:W-:Y:S01]  /*2ef0*/  SHF.L.U32 R158, R158, 0x1, RZ ;  /* 0x000000019e9e7819 */ /* 0x000fe200000006ff */
[----:B------:R-:W-:-:S05]  /*2f00*/  FMUL.FTZ R45, R15, R32 ;  /* 0x000000200f2d7220 */ /* 0x000fca0000410000 */
[----:B------:R-:W1:Y:S01]  /*2f10*/  MUFU.EX2 R34, R34 ;  /* 0x0000002200227308 */ /* 0x000e620000000800 */
[----:B------:R-:W-:Y:S01]  /*2f20*/  FFMA.FTZ R32, R120, R23, R121 ;  /* 0x0000001778207223 */ /* 0x000fe20000010079 */
[----:B------:R-:W-:Y:S01]  /*2f30*/  FMUL.FTZ R44, R44, R35 ;  /* 0x000000232c2c7220 */ /* 0x000fe20000410000 */
[C---:B------:R-:W-:Y:S01]  /*2f40*/  SHF.L.U32 R37, R83.reuse, 0x10, RZ ;  /* 0x0000001053257819 */ /* 0x040fe200000006ff */
[----:B------:R-:W-:Y:S01]  /*2f50*/  FMUL.FTZ R35, R0, R14 ;  /* 0x0000000e00237220 */ /* 0x000fe20000410000 */
[----:B------:R-:W-:Y:S01]  /*2f60*/  PRMT R15, R83, 0x7632, R15 ;  /* 0x00007632530f7816 */ /* 0x000fe2000000000f */
[----:B------:R-:W-:Y:S01]  /*2f70*/  FMUL.FTZ R26, R32, -1.4426950216293334961 ;  /* 0xbfb8aa3b201a7820 */ /* 0x000fe20000410000 */
[----:B------:R-:W-:Y:S01]  /*2f80*/  IADD3 R98, P4, R158, UR24, RZ ;  /* 0x000000189e627c10 */ /* 0x000fe2000ff9e0ff */
[----:B------:R-:W-:Y:S01]  /*2f90*/  FFMA.FTZ R35, R137, R35, R22 ;  /* 0x0000002389237223 */ /* 0x000fe20000010016 */
[----:B------:R-:W-:Y:S01]  /*2fa0*/  SHF.L.U32 R48, R15, 0x10, RZ ;  /* 0x000000100f307819 */ /* 0x000fe200000006ff */
[----:B------:R-:W-:Y:S01]  /*2fb0*/  FMUL.FTZ R15, R37, R24 ;  /* 0x00000018250f7220 */ /* 0x000fe20000410000 */
[-C--:B------:R-:W-:Y:S01]  /*2fc0*/  FMUL.FTZ R22, R55, R44.reuse ;  /* 0x0000002c37167220 */ /* 0x080fe20000410000 */
[----:B------:R-:W-:Y:S01]  /*2fd0*/  IADD3.X R99, R43, UR25, RZ, P4, !PT ;  /* 0x000000192b637c10 */ /* 0x000fe2000a7fe4ff */
[----:B0-----:R-:W-:Y:S01]  /*2fe0*/  FADD.FTZ R37, R28, 1 ;  /* 0x3f8000001c257421 */ /* 0x001fe20000010000 */
[----:B-1----:R-:W-:Y:S01]  /*2ff0*/  FADD.FTZ R36, R36, 1 ;  /* 0x3f80000024247421 */ /* 0x002fe20000010000 */
[----:B------:R-:W0:Y:S01]  /*3000*/  MUFU.EX2 R26, R26 ;  /* 0x0000001a001a7308 */ /* 0x000e220000000800 */
[C---:B------:R-:W-:Y:S01]  /*3010*/  FFMA.FTZ R28, R20.reuse, R44, R33 ;  /* 0x0000002c141c7223 */ /* 0x040fe20000010021 */
[----:B------:R-:W-:Y:S01]  /*3020*/  FFMA.FTZ R33, R20, R22, R35 ;  /* 0x0000001614217223 */ /* 0x000fe20000010023 */
[----:B------:R-:W-:Y:S01]  /*3030*/  FADD.FTZ R34, R34, 1 ;  /* 0x3f80000022227421 */ /* 0x000fe20000010000 */
[----:B------:R-:W2:Y:S04]  /*3040*/  LDG.E.64.CONSTANT R98, desc[UR18][R98.64] ;  /* 0x0000001262627981 */ /* 0x000ea8000c1e9b00 */
[----:B------:R-:W-:Y:S01]  /*3050*/  MUFU.RCP R22, R37 ;  /* 0x0000002500167308 */ /* 0x000fe20000001000 */
[----:B------:R-:W-:Y:S01]  /*3060*/  FFMA.FTZ R20, R0, R14, R27 ;  /* 0x0000000e00147223 */ /* 0x000fe2000001001b */
[----:B------:R-:W-:-:S06]  /*3070*/  PRMT R49, R81, 0x7632, R49 ;  /* 0x0000763251317816 */ /* 0x000fcc0000000031 */
[----:B------:R-:W1:Y:S01]  /*3080*/  MUFU.RCP R37, R36 ;  /* 0x0000002400257308 */ /* 0x000e620000001000 */
[----:B------:R-:W-:Y:S01]  /*3090*/  FFMA.FTZ R27, R55, R44, R20 ;  /* 0x0000002c371b7223 */ /* 0x000fe20000010014 */
[----:B------:R-:W-:-:S06]  /*30a0*/  SHF.L.U32 R49, R49, 0x10, RZ ;  /* 0x0000001031317819 */ /* 0x000fcc00000006ff */
[----:B------:R3:W1:Y:S01]  /*30b0*/  MUFU.RCP R35, R34 ;  /* 0x0000002200237308 */ /* 0x0006620000001000 */
[----:B------:R-:W-:Y:S01]  /*30c0*/  FMUL.FTZ R45, R48, R45 ;  /* 0x0000002d302d7220 */ /* 0x000fe20000410000 */
[CC--:B------:R-:W-:Y:S01]  /*30d0*/  FMUL.FTZ R24, R2.reuse, R15.reuse ;  /* 0x0000000f02187220 */ /* 0x0c0fe20000410000 */
[C---:B------:R-:W-:Y:S01]  /*30e0*/  FMUL.FTZ R133, R3.reuse, R18 ;  /* 0x0000001203857220 */ /* 0x040fe20000410000 */
[----:B------:R-:W-:Y:S01]  /*30f0*/  FFMA.FTZ R27, R2, R15, R27 ;  /* 0x0000000f021b7223 */ /* 0x000fe2000001001b */
[----:B------:R-:W-:Y:S01]  /*3100*/  FADD.FTZ R100, -R54, R49 ;  /* 0x0000003136647221 */ /* 0x000fe20000010100 */
[----:B------:R-:W-:Y:S01]  /*3110*/  FADD.FTZ R118, R118, R44 ;  /* 0x0000002c76767221 */ /* 0x000fe20000010000 */
[----:B------:R-:W-:Y:S01]  /*3120*/  FFMA.FTZ R33, R136, R24, R33 ;  /* 0x0000001888217223 */ /* 0x000fe20000010021 */
[----:B------:R-:W-:Y:S01]  /*3130*/  FFMA.FTZ R18, R0, R133, R41 ;  /* 0x0000008500127223 */ /* 0x000fe20000010029 */
[-C--:B---3--:R-:W-:Y:S01]  /*3140*/  FMUL.FTZ R34, R120, R45.reuse ;  /* 0x0000002d78227220 */ /* 0x088fe20000410000 */
[----:B0-----:R-:W-:Y:S01]  /*3150*/  FADD.FTZ R44, R26, 1 ;  /* 0x3f8000001a2c7421 */ /* 0x001fe20000010000 */
[-C--:B------:R-:W-:Y:S01]  /*3160*/  FFMA.FTZ R26, R16, R45.reuse, R25 ;  /* 0x0000002d101a7223 */ /* 0x080fe20000010019 */
[----:B------:R-:W-:Y:S01]  /*3170*/  FADD.FTZ R38, R38, R45 ;  /* 0x0000002d26267221 */ /* 0x000fe20000010000 */
[----:B------:R-:W-:Y:S01]  /*3180*/  FFMA.FTZ R27, R120, R45, R27 ;  /* 0x0000002d781b7223 */ /* 0x000fe2000001001b */
[----:B------:R-:W-:Y:S01]  /*3190*/  FMUL.FTZ R45, R3, R100 ;  /* 0x00000064032d7220 */ /* 0x000fe20000410000 */
[----:B------:R-:W-:Y:S01]  /*31a0*/  FFMA.FTZ R34, R16, R34, R33 ;  /* 0x0000002210227223 */ /* 0x000fe20000010021 */
[----:B-1----:R-:W-:Y:S01]  /*31b0*/  FADD.FTZ R100, -R37, 1 ;  /* 0x3f80000025647421 */ /* 0x002fe20000010100 */
[----:B------:R-:W-:Y:S01]  /*31c0*/  FMUL.FTZ R29, R18, -1.4426950216293334961 ;  /* 0xbfb8aa3b121d7820 */ /* 0x000fe20000410000 */
[----:B------:R-:W-:Y:S01]  /*31d0*/  FADD.FTZ R16, -R22, 1 ;  /* 0x3f80000016107421 */ /* 0x000fe20000010100 */
[----:B------:R-:W-:Y:S01]  /*31e0*/  FADD.FTZ R48, -R35, 1 ;  /* 0x3f80000023307421 */ /* 0x000fe20000010100 */
[----:B------:R-:W-:-:S02]  /*31f0*/  FFMA.FTZ R100, R31, R100, 1 ;  /* 0x3f8000001f647423 */ /* 0x000fc40000010064 */
[----:B------:R-:W-:Y:S01]  /*3200*/  FFMA.FTZ R17, R17, R16, 1 ;  /* 0x3f80000011117423 */ /* 0x000fe20000010010 */
[----:B------:R-:W-:Y:S01]  /*3210*/  FFMA.FTZ R48, R19, R48, 1 ;  /* 0x3f80000013307423 */ /* 0x000fe20000010030 */
[----:B------:R-:W0:Y:S01]  /*3220*/  MUFU.EX2 R29, R29 ;  /* 0x0000001d001d7308 */ /* 0x000e220000000800 */
[----:B------:R-:W-:Y:S01]  /*3230*/  FMUL.FTZ R37, R37, R100 ;  /* 0x0000006425257220 */ /* 0x000fe20000410000 */
[----:B------:R-:W-:Y:S01]  /*3240*/  PRMT R101, R80, 0x7632, R101 ;  /* 0x0000763250657816 */ /* 0x000fe20000000065 */
[----:B------:R-:W-:Y:S01]  /*3250*/  FMUL.FTZ R16, R22, R17 ;  /* 0x0000001116107220 */ /* 0x000fe20000410000 */
[----:B------:R-:W-:Y:S01]  /*3260*/  SHF.L.U32 R100, R85, 0x10, RZ ;  /* 0x0000001055647819 */ /* 0x000fe200000006ff */
[----:B------:R-:W-:Y:S01]  /*3270*/  FMUL.FTZ R17, R35, R48 ;  /* 0x0000003023117220 */ /* 0x000fe20000410000 */
[----:B------:R-:W-:-:S03]  /*3280*/  SHF.L.U32 R101, R101, 0x10, RZ ;  /* 0x0000001065657819 */ /* 0x000fc600000006ff */
[----:B------:R-:W-:Y:S01]  /*3290*/  FMUL.FTZ R17, R100, R17 ;  /* 0x0000001164117220 */ /* 0x000fe20000410000 */
[----:B------:R-:W-:Y:S01]  /*32a0*/  IADD3 R100, P0, R47, UR26, RZ ;  /* 0x0000001a2f647c10 */ /* 0x000fe2000ff1e0ff */
[----:B------:R-:W-:-:S03]  /*32b0*/  FADD.FTZ R20, -R54, R101 ;  /* 0x0000006536147221 */ /* 0x000fc60000010100 */
[----:B------:R-:W-:Y:S01]  /*32c0*/  IADD3.X R101, R46, UR27, RZ, P0, !PT ;  /* 0x0000001b2e657c10 */ /* 0x000fe200087fe4ff */
[----:B0-----:R-:W-:-:S05]  /*32d0*/  FADD.FTZ R31, R29, 1 ;  /* 0x3f8000001d1f7421 */ /* 0x001fca0000010000 */
[----:B------:R-:W3:Y:S01]  /*32e0*/  LDG.E.64.CONSTANT R100, desc[UR18][R100.64] ;  /* 0x0000001264647981 */ /* 0x000ee2000c1e9b00 */
[----:B------:R-:W0:Y:S01]  /*32f0*/  MUFU.RCP R31, R31 ;  /* 0x0000001f001f7308 */ /* 0x000e220000001000 */
[----:B------:R-:W-:-:S05]  /*3300*/  SHF.L.U32 R103, R81, 0x10, RZ ;  /* 0x0000001051677819 */ /* 0x000fca00000006ff */
[----:B------:R-:W-:Y:S01]  /*3310*/  FADD.FTZ R132, -R54, R103 ;  /* 0x0000006736847221 */ /* 0x000fe20000010100 */
[----:B------:R-:W-:-:S03]  /*3320*/  IADD3.X R157, RZ, R30, RZ, P2, !PT ;  /* 0x0000001eff9d7210 */ /* 0x000fc600017fe4ff */
[----:B------:R-:W-:Y:S01]  /*3330*/  FMUL.FTZ R132, R3, R132 ;  /* 0x0000008403847220 */ /* 0x000fe20000410000 */
[----:B------:R-:W-:Y:S02]  /*3340*/  SHF.L.U64.HI R157, R156, 0x1, R157 ;  /* 0x000000019c9d7819 */ /* 0x000fe4000001029d */
[----:B------:R-:W-:Y:S01]  /*3350*/  IADD3 R102, P0, R158, UR26, RZ ;  /* 0x0000001a9e667c10 */ /* 0x000fe2000ff1e0ff */
[----:B------:R-:W-:Y:S01]  /*3360*/  FFMA.FTZ R24, R2, R132, R39 ;  /* 0x0000008402187223 */ /* 0x000fe20000010027 */
[----:B------:R-:W-:Y:S01]  /*3370*/  SHF.L.U32 R156, R156, 0x1, RZ ;  /* 0x000000019c9c7819 */ /* 0x000fe200000006ff */
[----:B0-----:R-:W-:Y:S01]  /*3380*/  FADD.FTZ R103, -R31, 1 ;  /* 0x3f8000001f677421 */ /* 0x001fe20000010100 */
[----:B------:R-:W0:Y:S01]  /*3390*/  MUFU.RCP R44, R44 ;  /* 0x0000002c002c7308 */ /* 0x000e220000001000 */
[----:B------:R-:W-:Y:S02]  /*33a0*/  FMUL.FTZ R36, R24, -1.4426950216293334961 ;  /* 0xbfb8aa3b18247820 */ /* 0x000fe40000410000 */
[----:B------:R-:W-:Y:S01]  /*33b0*/  FFMA.FTZ R18, R18, R103, 1 ;  /* 0x3f80000012127423 */ /* 0x000fe20000010067 */
[----:B------:R-:W-:Y:S01]  /*33c0*/  IADD3.X R103, R43, UR27, RZ, P0, !PT ;  /* 0x0000001b2b677c10 */ /* 0x000fe200087fe4ff */
[----:B------:R-:W-:Y:S01]  /*33d0*/  FMUL.FTZ R20, R3, R20 ;  /* 0x0000001403147220 */ /* 0x000fe20000410000 */
[----:B------:R-:W-:-:S02]  /*33e0*/  IADD3 R104, P2, R156, UR24, RZ ;  /* 0x000000189c687c10 */ /* 0x000fc4000ff5e0ff */
[----:B------:R-:W1:Y:S01]  /*33f0*/  MUFU.EX2 R36, R36 ;  /* 0x0000002400247308 */ /* 0x000e620000000800 */
[----:B------:R-:W-:Y:S01]  /*3400*/  FFMA.FTZ R25, R55, R20, R40 ;  /* 0x0000001437197223 */ /* 0x000fe20000010028 */
[----:B------:R-:W-:Y:S01]  /*3410*/  IADD3.X R105, R157, UR25, RZ, P2, !PT ;  /* 0x000000199d697c10 */ /* 0x000fe200097fe4ff */
[----:B------:R-:W3:Y:S02]  /*3420*/  LDG.E.64.CONSTANT R102, desc[UR18][R102.64] ;  /* 0x0000001266667981 */ /* 0x000ee4000c1e9b00 */
[----:B------:R-:W-:Y:S01]  /*3430*/  FMUL.FTZ R33, R25, -1.4426950216293334961 ;  /* 0xbfb8aa3b19217820 */ /* 0x000fe20000410000 */
[----:B------:R-:W-:Y:S02]  /*3440*/  FFMA.FTZ R22, R120, R45, R121 ;  /* 0x0000002d78167223 */ /* 0x000fe40000010079 */
[----:B------:R-:W3:Y:S01]  /*3450*/  LDG.E.64.CONSTANT R104, desc[UR18][R104.64] ;  /* 0x0000001268687981 */ /* 0x000ee2000c1e9b00 */
[----:B0-----:R-:W-:Y:S01]  /*3460*/  FADD.FTZ R49, -R44, 1 ;  /* 0x3f8000002c317421 */ /* 0x001fe20000010100 */
[----:B------:R-:W-:Y:S01]  /*3470*/  SHF.L.U32 R19, R84, 0x10, RZ ;  /* 0x0000001054137819 */ /* 0x000fe200000006ff */
[----:B------:R-:W0:Y:S01]  /*3480*/  MUFU.EX2 R33, R33 ;  /* 0x0000002100217308 */ /* 0x000e220000000800 */
[----:B------:R-:W-:Y:S01]  /*3490*/  FMUL.FTZ R35, R22, -1.4426950216293334961 ;  /* 0xbfb8aa3b16237820 */ /* 0x000fe20000410000 */
[----:B------:R-:W-:Y:S01]  /*34a0*/  PRMT R48, R84, 0x7632, R48 ;  /* 0x0000763254307816 */ /* 0x000fe20000000030 */
[----:B------:R-:W-:Y:S01]  /*34b0*/  FFMA.FTZ R49, R32, R49, 1 ;  /* 0x3f80000020317423 */ /* 0x000fe20000010031 */
[----:B------:R-:W-:Y:S01]  /*34c0*/  FMUL.FTZ R16, R19, R16 ;  /* 0x0000001013107220 */ /* 0x000fe20000410000 */
[----:B------:R-:W-:-:S02]  /*34d0*/  PRMT R19, R85, 0x7632, R19 ;  /* 0x0000763255137816 */ /* 0x000fc40000000013 */
[----:B------:R-:W-:Y:S01]  /*34e0*/  SHF.L.U32 R48, R48, 0x10, RZ ;  /* 0x0000001030307819 */ /* 0x000fe200000006ff */
[----:B------:R1:W5:Y:S01]  /*34f0*/  MUFU.EX2 R32, R35 ;  /* 0x0000002300207308 */ /* 0x0003620000000800 */
[----:B------:R-:W-:Y:S01]  /*3500*/  FMUL.FTZ R49, R44, R49 ;  /* 0x000000312c317220 */ /* 0x000fe20000410000 */
[----:B------:R-:W-:Y:S02]  /*3510*/  FMUL.FTZ R29, R0, R16 ;  /* 0x00000010001d7220 */ /* 0x000fe40000410000 */
[----:B------:R-:W-:Y:S01]  /*3520*/  FMUL.FTZ R44, R48, R37 ;  /* 0x00000025302c7220 */ /* 0x000fe20000410000 */
[----:B-1----:R-:W-:Y:S01]  /*3530*/  FADD.FTZ R35, R36, 1 ;  /* 0x3f80000024237421 */ /* 0x002fe20000010000 */
[----:B------:R-:W-:Y:S01]  /*3540*/  SHF.L.U32 R36, R19, 0x10, RZ ;  /* 0x0000001013247819 */ /* 0x000fe200000006ff */
[----:B------:R-:W-:Y:S02]  /*3550*/  FFMA.FTZ R34, R135, R29, R34 ;  /* 0x0000001d87227223 */ /* 0x000fe40000010022 */
[----:B------:R-:W1:Y:S01]  /*3560*/  MUFU.RCP R19, R35 ;  /* 0x0000002300137308 */ /* 0x000e620000001000 */
[-C--:B------:R-:W-:Y:S01]  /*3570*/  FMUL.FTZ R29, R55, R44.reuse ;  /* 0x0000002c371d7220 */ /* 0x080fe20000410000 */
[----:B------:R-:W-:Y:S01]  /*3580*/  FFMA.FTZ R37, R21, R44, R28 ;  /* 0x0000002c15257223 */ /* 0x000fe2000001001c */
[----:B------:R-:W-:Y:S01]  /*3590*/  FFMA.FTZ R28, R0, R16, R27 ;  /* 0x00000010001c7223 */ /* 0x000fe2000001001b */
[----:B------:R-:W-:Y:S01]  /*35a0*/  FMUL.FTZ R49, R36, R49 ;  /* 0x0000003124317220 */ /* 0x000fe20000410000 */
[----:B0-----:R-:W-:Y:S01]  /*35b0*/  FADD.FTZ R36, R33, 1 ;  /* 0x3f80000021247421 */ /* 0x001fe20000010000 */
[----:B------:R-:W-:Y:S01]  /*35c0*/  FFMA.FTZ R21, R21, R29, R34 ;  /* 0x0000001d15157223 */ /* 0x000fe20000010022 */
[----:B------:R-:W-:Y:S01]  /*35d0*/  FMUL.FTZ R33, R2, R17 ;  /* 0x0000001102217220 */ /* 0x000fe20000410000 */
[----:B------:R-:W-:Y:S01]  /*35e0*/  FFMA.FTZ R27, R55, R44, R28 ;  /* 0x0000002c371b7223 */ /* 0x000fe2000001001c */
[----:B------:R-:W0:Y:S01]  /*35f0*/  MUFU.RCP R29, R36 ;  /* 0x00000024001d7308 */ /* 0x000e220000001000 */
[----:B-----5:R-:W-:Y:S01]  /*3600*/  FADD.FTZ R32, R32, 1 ;  /* 0x3f80000020207421 */ /* 0x020fe20000010000 */
[----:B------:R-:W-:Y:S01]  /*3610*/  FFMA.FTZ R28, R134, R33, R21 ;  /* 0x00000021861c7223 */ /* 0x000fe20000010015 */
[----:B------:R-:W-:Y:S01]  /*3620*/  FFMA.FTZ R21, R2, R17, R27 ;  /* 0x0000001102157223 */ /* 0x000fe2000001001b */
[-C--:B------:R-:W-:Y:S01]  /*3630*/  FMUL.FTZ R27, R120, R49.reuse ;  /* 0x00000031781b7220 */ /* 0x080fe20000410000 */
[----:B------:R-:W-:-:S03]  /*3640*/  FFMA.FTZ R33, R23, R49, R26 ;  /* 0x0000003117217223 */ /* 0x000fc6000001001a */
[----:B------:R-:W5:Y:S01]  /*3650*/  MUFU.RCP R35, R32 ;  /* 0x0000002000237308 */ /* 0x000f620000001000 */
[----:B------:R-:W-:Y:S01]  /*3660*/  FFMA.FTZ R23, R23, R27, R28 ;  /* 0x0000001b17177223 */ /* 0x000fe2000001001c */
[----:B-1----:R-:W-:-:S04]  /*3670*/  FADD.FTZ R27, -R19, 1 ;  /* 0x3f800000131b7421 */ /* 0x002fc80000010100 */
[----:B------:R-:W-:Y:S01]  /*3680*/  FFMA.FTZ R28, R24, R27, 1 ;  /* 0x3f800000181c7423 */ /* 0x000fe2000001001b */
[----:B------:R-:W-:Y:S01]  /*3690*/  SHF.L.U32 R27, R86, 0x10, RZ ;  /* 0x00000010561b7819 */ /* 0x000fe200000006ff */
[----:B0-----:R-:W-:Y:S02]  /*36a0*/  FADD.FTZ R26, -R29, 1 ;  /* 0x3f8000001d1a7421 */ /* 0x001fe40000010100 */
[----:B------:R-:W-:Y:S02]  /*36b0*/  FMUL.FTZ R19, R19, R28 ;  /* 0x0000001c13137220 */ /* 0x000fe40000410000 */
[----:B------:R-:W-:Y:S01]  /*36c0*/  FADD.FTZ R130, -R54, R27 ;  /* 0x0000001b36827221 */ /* 0x000fe20000010100 */
[----:B------:R-:W-:Y:S01]  /*36d0*/  SHF.L.U32 R27, R87, 0x10, RZ ;  /* 0x00000010571b7819 */ /* 0x000fe200000006ff */
[----:B------:R-:W-:Y:S01]  /*36e0*/  FFMA.FTZ R24, R25, R26, 1 ;  /* 0x3f80000019187423 */ /* 0x000fe2000001001a */
[----:B------:R-:W-:Y:S01]  /*36f0*/  PRMT R28, R87, 0x7632, R28 ;  /* 0x00007632571c7816 */ /* 0x000fe2000000001c */
[----:B-----5:R-:W-:Y:S01]  /*3700*/  FADD.FTZ R25, -R35, 1 ;  /* 0x3f80000023197421 */ /* 0x020fe20000010100 */
[----:B------:R-:W-:Y:S01]  /*3710*/  PRMT R36, R86, 0x7632, R36 ;  /* 0x0000763256247816 */ /* 0x000fe20000000024 */
[----:B------:R-:W-:Y:S01]  /*3720*/  FADD.FTZ R26, -R54, R27 ;  /* 0x0000001b361a7221 */ /* 0x000fe20000010100 */
[----:B------:R-:W-:Y:S01]  /*3730*/  SHF.L.U32 R28, R28, 0x10, RZ ;  /* 0x000000101c1c7819 */ /* 0x000fe200000006ff */
[----:B------:R-:W-:Y:S01]  /*3740*/  FFMA.FTZ R22, R22, R25, 1 ;  /* 0x3f80000016167423 */ /* 0x000fe20000010019 */
[----:B------:R-:W-:Y:S01]  /*3750*/  SHF.L.U32 R36, R36, 0x10, RZ ;  /* 0x0000001024247819 */ /* 0x000fe200000006ff */
[C---:B------:R-:W-:Y:S01]  /*3760*/  FMUL.FTZ R129, R3.reuse, R26 ;  /* 0x0000001a03817220 */ /* 0x040fe20000410000 */
[----:B------:R-:W-:Y:S01]  /*3770*/  FMUL.FTZ R130, R3, R130 ;  /* 0x0000008203827220 */ /* 0x000fe20000410000 */
[C---:B------:R-:W-:Y:S01]  /*3780*/  FADD.FTZ R28, -R54.reuse, R28 ;  /* 0x0000001c361c7221 */ /* 0x040fe20000010100 */
[----:B------:R-:W-:Y:S01]  /*3790*/  FMUL.FTZ R35, R35, R22 ;  /* 0x0000001623237220 */ /* 0x000fe20000410000 */
[----:B------:R-:W-:Y:S01]  /*37a0*/  FMUL.FTZ R18, R31, R18 ;  /* 0x000000121f127220 */ /* 0x000fe20000410000 */
[----:B------:R-:W-:Y:S01]  /*37b0*/  FADD.FTZ R36, -R54, R36 ;  /* 0x0000002436247221 */ /* 0x000fe20000010100 */
[----:B------:R-:W-:Y:S01]  /*37c0*/  PRMT R22, R90, 0x7632, R22 ;  /* 0x000076325a167816 */ /* 0x000fe20000000016 */
[----:B------:R-:W-:Y:S01]  /*37d0*/  FFMA.FTZ R31, R2, R129, R39 ;  /* 0x00000081021f7223 */ /* 0x000fe20000010027 */
[C---:B------:R-:W-:Y:S01]  /*37e0*/  FMUL.FTZ R28, R3.reuse, R28 ;  /* 0x0000001c031c7220 */ /* 0x040fe20000410000 */
[----:B------:R-:W-:Y:S01]  /*37f0*/  FFMA.FTZ R34, R0, R130, R41 ;  /* 0x0000008200227223 */ /* 0x000fe20000010029 */
[----:B------:R-:W-:Y:S01]  /*3800*/  FMUL.FTZ R36, R3, R36 ;  /* 0x0000002403247220 */ /* 0x000fe20000410000 */
[----:B------:R-:W-:Y:S01]  /*3810*/  SHF.L.U32 R22, R22, 0x10, RZ ;  /* 0x0000001016167819 */ /* 0x000fe200000006ff */
[----:B------:R-:W-:Y:S01]  /*3820*/  FMUL.FTZ R26, R31, -1.4426950216293334961 ;  /* 0xbfb8aa3b1f1a7820 */ /* 0x000fe20000410000 */
[----:B------:R-:W-:Y:S01]  /*3830*/  FMUL.FTZ R29, R29, R24 ;  /* 0x000000181d1d7220 */ /* 0x000fe20000410000 */
[----:B------:R-:W-:Y:S01]  /*3840*/  FFMA.FTZ R107, R120, R28, R121 ;  /* 0x0000001c786b7223 */ /* 0x000fe20000010079 */
[----:B------:R-:W-:Y:S01]  /*3850*/  FMUL.FTZ R32, R34, -1.4426950216293334961 ;  /* 0xbfb8aa3b22207820 */ /* 0x000fe20000410000 */
[----:B------:R-:W-:Y:S01]  /*3860*/  FADD.FTZ R118, R118, R44 ;  /* 0x0000002c76767221 */ /* 0x000fe20000010000 */
[----:B------:R-:W-:Y:S01]  /*3870*/  FFMA.FTZ R108, R55, R36, R40 ;  /* 0x00000024376c7223 */ /* 0x000fe20000010028 */
[----:B------:R-:W-:Y:S01]  /*3880*/  SHF.L.U32 R44, R90, 0x10, RZ ;  /* 0x000000105a2c7819 */ /* 0x000fe200000006ff */
[----:B------:R-:W-:Y:S01]  /*3890*/  FMUL.FTZ R29, R22, R29 ;  /* 0x0000001d161d7220 */ /* 0x000fe20000410000 */
[----:B------:R-:W-:Y:S01]  /*38a0*/  FMUL.FTZ R22, R107, -1.4426950216293334961 ;  /* 0xbfb8aa3b6b167820 */ /* 0x000fe20000410000 */
[----:B------:R-:W0:Y:S01]  /*38b0*/  MUFU.EX2 R26, R26 ;  /* 0x0000001a001a7308 */ /* 0x000e220000000800 */
[----:B------:R-:W-:Y:S01]  /*38c0*/  FMUL.FTZ R24, R108, -1.4426950216293334961 ;  /* 0xbfb8aa3b6c187820 */ /* 0x000fe20000410000 */
[----:B------:R-:W-:Y:S01]  /*38d0*/  FMUL.FTZ R18, R44, R18 ;  /* 0x000000122c127220 */ /* 0x000fe20000410000 */
[----:B------:R-:W-:Y:S01]  /*38e0*/  PRMT R44, R91, 0x7632, R44 ;  /* 0x000076325b2c7816 */ /* 0x000fe2000000002c */
[----:B------:R-:W-:Y:S01]  /*38f0*/  FADD.FTZ R38, R38, R49 ;  /* 0x0000003126267221 */ /* 0x000fe20000010000 */
[----:B------:R-:W-:-:S03]  /*3900*/  FFMA.FTZ R21, R120, R49, R21 ;  /* 0x0000003178157223 */ /* 0x000fc60000010015 */
[----:B------:R-:W1:Y:S01]  /*3910*/  MUFU.EX2 R32, R32 ;  /* 0x0000002000207308 */ /* 0x000e620000000800 */
[----:B------:R-:W-:Y:S01]  /*3920*/  SHF.L.U32 R49, R91, 0x10, RZ ;  /* 0x000000105b317819 */ /* 0x000fe200000006ff */
[----:B------:R-:W-:Y:S01]  /*3930*/  FMUL.FTZ R48, R0, R18 ;  /* 0x0000001200307220 */ /* 0x000fe20000410000 */
[----:B------:R-:W-:-:S05]  /*3940*/  SHF.L.U32 R44, R44, 0x10, RZ ;  /* 0x000000102c2c7819 */ /* 0x000fca00000006ff */
[----:B------:R-:W-:Y:S01]  /*3950*/  MUFU.EX2 R22, R22 ;  /* 0x0000001600167308 */ /* 0x000fe20000000800 */
[----:B------:R-:W-:Y:S01]  /*3960*/  FMUL.FTZ R19, R49, R19 ;  /* 0x0000001331137220 */ /* 0x000fe20000410000 */
[----:B------:R-:W-:Y:S01]  /*3970*/  FFMA.FTZ R48, R133, R48, R23 ;  /* 0x0000003085307223 */ /* 0x000fe20000010017 */
[----:B------:R-:W-:-:S05]  /*3980*/  FMUL.FTZ R49, R55, R29 ;  /* 0x0000001d37317220 */ /* 0x000fca0000410000 */
[----:B------:R-:W5:Y:S01]  /*3990*/  MUFU.EX2 R24, R24 ;  /* 0x0000001800187308 */ /* 0x000f620000000800 */
[----:B------:R-:W-:Y:S01]  /*39a0*/  FMUL.FTZ R23, R44, R35 ;  /* 0x000000232c177220 */ /* 0x000fe20000410000 */
[----:B------:R-:W-:Y:S01]  /*39b0*/  FFMA.FTZ R35, R0, R18, R21 ;  /* 0x0000001200237223 */ /* 0x000fe20000010015 */
[----:B------:R-:W-:Y:S01]  /*39c0*/  FMUL.FTZ R21, R2, R19 ;  /* 0x0000001302157220 */ /* 0x000fe20000410000 */
[----:B------:R-:W-:Y:S01]  /*39d0*/  FFMA.FTZ R48, R20, R49, R48 ;  /* 0x0000003114307223 */ /* 0x000fe20000010030 */
[----:B0-----:R-:W-:Y:S01]  /*39e0*/  FADD.FTZ R44, R26, 1 ;  /* 0x3f8000001a2c7421 */ /* 0x001fe20000010000 */
[----:B-1----:R-:W-:Y:S02]  /*39f0*/  FADD.FTZ R32, R32, 1 ;  /* 0x3f80000020207421 */ /* 0x002fe40000010000 */
[----:B------:R-:W-:Y:S01]  /*3a00*/  FFMA.FTZ R26, R132, R21, R48 ;  /* 0x00000015841a7223 */ /* 0x000fe20000010030 */
[----:B------:R-:W-:Y:S01]  /*3a10*/  SHF.L.U32 R128, R88, 0x10, RZ ;  /* 0x0000001058807819 */ /* 0x000fe200000006ff */
[----:B------:R0:W1:Y:S01]  /*3a20*/  MUFU.RCP R21, R44 ;  /* 0x0000002c00157308 */ /* 0x0000620000001000 */
[----:B------:R-:W-:Y:S01]  /*3a30*/  FFMA.FTZ R37, R20, R29, R37 ;  /* 0x0000001d14257223 */ /* 0x000fe20000010025 */
[----:B------:R-:W-:-:S02]  /*3a40*/  FADD.FTZ R118, R118, R29 ;  /* 0x0000001d76767221 */ /* 0x000fc40000010000 */
[----:B------:R-:W-:Y:S01]  /*3a50*/  FADD.FTZ R128, -R54, R128 ;  /* 0x0000008036807221 */ /* 0x000fe20000010100 */
[----:B-----5:R-:W-:-:S03]  /*3a60*/  FADD.FTZ R24, R24, 1 ;  /* 0x3f80000018187421 */ /* 0x020fc60000010000 */
[----:B------:R5:W4:Y:S01]  /*3a70*/  MUFU.RCP R20, R32 ;  /* 0x0000002000147308 */ /* 0x000b220000001000 */
[----:B0-----:R-:W-:Y:S01]  /*3a80*/  FADD.FTZ R44, R22, 1 ;  /* 0x3f800000162c7421 */ /* 0x001fe20000010000 */
[----:B------:R-:W-:Y:S01]  /*3a90*/  FMUL.FTZ R128, R3, R128 ;  /* 0x0000008003807220 */ /* 0x000fe20000410000 */
[----:B-----5:R-:W-:Y:S01]  /*3aa0*/  FFMA.FTZ R32, R55, R29, R35 ;  /* 0x0000001d37207223 */ /* 0x020fe20000010023 */
[----:B------:R-:W-:-:S04]  /*3ab0*/  SHF.L.U32 R29, R89, 0x10, RZ ;  /* 0x00000010591d7819 */ /* 0x000fc800000006ff */
[----:B------:R1:W0:Y:S01]  /*3ac0*/  MUFU.RCP R49, R24 ;  /* 0x0000001800317308 */ /* 0x0002220000001000 */
[----:B------:R-:W-:Y:S01]  /*3ad0*/  PRMT R35, R88, 0x7632, R35 ;  /* 0x0000763258237816 */ /* 0x000fe20000000023 */
[----:B------:R-:W-:Y:S01]  /*3ae0*/  FFMA.FTZ R32, R2, R19, R32 ;  /* 0x0000001302207223 */ /* 0x000fe20000010020 */
[----:B------:R-:W-:-:S05]  /*3af0*/  FADD.FTZ R29, -R54, R29 ;  /* 0x0000001d361d7221 */ /* 0x000fca0000010100 */
[----:B------:R-:W5:Y:S01]  /*3b00*/  MUFU.RCP R44, R44 ;  /* 0x0000002c002c7308 */ /* 0x000f620000001000 */
[----:B------:R-:W-:Y:S01]  /*3b10*/  PRMT R48, R89, 0x7632, R48 ;  /* 0x0000763259307816 */ /* 0x000fe20000000030 */
[----:B------:R-:W-:Y:S01]  /*3b20*/  FMUL.FTZ R127, R3, R29 ;  /* 0x0000001d037f7220 */ /* 0x000fe20000410000 */
[----:B------:R-:W-:Y:S01]  /*3b30*/  FFMA.FTZ R27, R0, R128, R41 ;  /* 0x00000080001b7223 */ /* 0x000fe20000010029 */
[-C--:B------:R-:W-:Y:S01]  /*3b40*/  FFMA.FTZ R33, R45, R23.reuse, R33 ;  /* 0x000000172d217223 */ /* 0x080fe20000010021 */
[----:B------:R-:W-:Y:S01]  /*3b50*/  FADD.FTZ R38, R38, R23 ;  /* 0x0000001726267221 */ /* 0x000fe20000010000 */
[CC--:B------:R-:W-:Y:S01]  /*3b60*/  FFMA.FTZ R32, R120.reuse, R23.reuse, R32 ;  /* 0x0000001778207223 */ /* 0x0c0fe20000010020 */
[----:B------:R-:W-:Y:S01]  /*3b70*/  SHF.L.U32 R35, R35, 0x10, RZ ;  /* 0x0000001023237819 */ /* 0x000fe200000006ff */
[----:B------:R-:W-:Y:S01]  /*3b80*/  FMUL.FTZ R23, R120, R23 ;  /* 0x0000001778177220 */ /* 0x000fe20000410000 */
[----:B------:R-:W-:Y:S01]  /*3b90*/  SHF.L.U32 R48, R48, 0x10, RZ ;  /* 0x0000001030307819 */ /* 0x000fe200000006ff */
[----:B------:R-:W-:Y:S01]  /*3ba0*/  FFMA.FTZ R22, R2, R127, R39 ;  /* 0x0000007f02167223 */ /* 0x000fe20000010027 */
[----:B------:R-:W-:Y:S01]  /*3bb0*/  FMUL.FTZ R25, R27, -1.4426950216293334961 ;  /* 0xbfb8aa3b1b197820 */ /* 0x000fe20000410000 */
[----:B-1----:R-:W-:Y:S01]  /*3bc0*/  FADD.FTZ R24, -R21, 1 ;  /* 0x3f80000015187421 */ /* 0x002fe20000010100 */
[----:B------:R-:W-:Y:S01]  /*3bd0*/  FFMA.FTZ R45, R45, R23, R26 ;  /* 0x000000172d2d7223 */ /* 0x000fe2000001001a */
[----:B------:R-:W-:Y:S01]  /*3be0*/  FADD.FTZ R35, -R54, R35 ;  /* 0x0000002336237221 */ /* 0x000fe20000010100 */
[----:B------:R-:W-:Y:S01]  /*3bf0*/  FMUL.FTZ R26, R22, -1.4426950216293334961 ;  /* 0xbfb8aa3b161a7820 */ /* 0x000fe20000410000 */
[----:B------:R-:W-:Y:S01]  /*3c00*/  FADD.FTZ R48, -R54, R48 ;  /* 0x0000003036307221 */ /* 0x000fe20000010100 */
[----:B----4-:R-:W-:Y:S01]  /*3c10*/  FADD.FTZ R23, -R20, 1 ;  /* 0x3f80000014177421 */ /* 0x010fe20000010100 */
[----:B------:R-:W-:Y:S01]  /*3c20*/  FFMA.FTZ R31, R31, R24, 1 ;  /* 0x3f8000001f1f7423 */ /* 0x000fe20000010018 */
[----:B------:R-:W1:Y:S01]  /*3c30*/  MUFU.EX2 R25, R25 ;  /* 0x0000001900197308 */ /* 0x000e620000000800 */
[----:B------:R-:W-:Y:S01]  /*3c40*/  FMUL.FTZ R35, R3, R35 ;  /* 0x0000002303237220 */ /* 0x000fe20000410000 */
[----:B0-----:R-:W-:Y:S01]  /*3c50*/  FADD.FTZ R24, -R49, 1 ;  /* 0x3f80000031187421 */ /* 0x001fe20000010100 */
[----:B-----5:R-:W-:Y:S01]  /*3c60*/  FADD.FTZ R106, -R44, 1 ;  /* 0x3f8000002c6a7421 */ /* 0x020fe20000010100 */
[----:B------:R-:W-:Y:S01]  /*3c70*/  FMUL.FTZ R48, R3, R48 ;  /* 0x0000003003307220 */ /* 0x000fe20000410000 */
[----:B------:R-:W-:Y:S01]  /*3c80*/  FFMA.FTZ R34, R34, R23, 1 ;  /* 0x3f80000022227423 */ /* 0x000fe20000010017 */
[----:B------:R-:W-:Y:S01]  /*3c90*/  FFMA.FTZ R23, R55, R35, R40 ;  /* 0x0000002337177223 */ /* 0x000fe20000010028 */
[----:B------:R-:W-:Y:S01]  /*3ca0*/  FFMA.FTZ R108, R108, R24, 1 ;  /* 0x3f8000006c6c7423 */ /* 0x000fe20000010018 */
[----:B------:R-:W0:Y:S01]  /*3cb0*/  MUFU.EX2 R26, R26 ;  /* 0x0000001a001a7308 */ /* 0x000e220000000800 */
[----:B------:R-:W-:Y:S01]  /*3cc0*/  FFMA.FTZ R107, R107, R106, 1 ;  /* 0x3f8000006b6b7423 */ /* 0x000fe2000001006a */
[----:B------:R-:W-:Y:S01]  /*3cd0*/  FFMA.FTZ R24, R120, R48, R121 ;  /* 0x0000003078187223 */ /* 0x000fe20000010079 */
[----:B------:R-:W-:Y:S01]  /*3ce0*/  SHF.L.U32 R106, R92, 0x10, RZ ;  /* 0x000000105c6a7819 */ /* 0x000fe200000006ff */
[----:B------:R-:W-:Y:S01]  /*3cf0*/  FMUL.FTZ R20, R20, R34 ;  /* 0x0000002214147220 */ /* 0x000fe20000410000 */
[----:B------:R-:W-:Y:S01]  /*3d00*/  FMUL.FTZ R29, R23, -1.4426950216293334961 ;  /* 0xbfb8aa3b171d7820 */ /* 0x000fe20000410000 */
[----:B------:R-:W-:-:S02]  /*3d10*/  FMUL.FTZ R34, R24, -1.4426950216293334961 ;  /* 0xbfb8aa3b18227820 */ /* 0x000fc40000410000 */
[----:B------:R-:W-:Y:S01]  /*3d20*/  FMUL.FTZ R20, R106, R20 ;  /* 0x000000146a147220 */ /* 0x000fe20000410000 */
[----:B------:R-:W-:Y:S02]  /*3d30*/  IADD3 R106, P0, R156, UR26, RZ ;  /* 0x0000001a9c6a7c10 */ /* 0x000fe4000ff1e0ff */
[----:B------:R-:W-:Y:S01]  /*3d40*/  IADD3.X R155, RZ, R30, RZ, P6, !PT ;  /* 0x0000001eff9b7210 */ /* 0x000fe200037fe4ff */
[----:B------:R-:W4:Y:S01]  /*3d50*/  MUFU.EX2 R29, R29 ;  /* 0x0000001d001d7308 */ /* 0x000f220000000800 */
[----:B------:R-:W-:Y:S01]  /*3d60*/  FMUL.FTZ R44, R44, R107 ;  /* 0x0000006b2c2c7220 */ /* 0x000fe20000410000 */
[----:B------:R-:W-:Y:S01]  /*3d70*/  IADD3.X R107, R157, UR27, RZ, P0, !PT ;  /* 0x0000001b9d6b7c10 */ /* 0x000fe200087fe4ff */
[----:B------:R-:W-:Y:S01]  /*3d80*/  FMUL.FTZ R21, R21, R31 ;  /* 0x0000001f15157220 */ /* 0x000fe20000410000 */
[C---:B------:R-:W-:Y:S01]  /*3d90*/  SHF.L.U64.HI R155, R154.reuse, 0x1, R155 ;  /* 0x000000019a9b7819 */ /* 0x040fe2000001029b */
[----:B-1----:R-:W-:Y:S01]  /*3da0*/  FADD.FTZ R25, R25, 1 ;  /* 0x3f80000019197421 */ /* 0x002fe20000010000 */
[----:B------:R-:W-:-:S02]  /*3db0*/  SHF.L.U32 R154, R154, 0x1, RZ ;  /* 0x000000019a9a7819 */ /* 0x000fc400000006ff */
[----:B------:R-:W1:Y:S01]  /*3dc0*/  MUFU.EX2 R34, R34 ;  /* 0x0000002200227308 */ /* 0x000e620000000800 */
[----:B------:R-:W-:Y:S01]  /*3dd0*/  PRMT R31, R92, 0x7632, R31 ;  /* 0x000076325c1f7816 */ /* 0x000fe2000000001f */
[----:B------:R-:W-:Y:S01]  /*3de0*/  FMUL.FTZ R49, R49, R108 ;  /* 0x0000006c31317220 */ /* 0x000fe20000410000 */
[----:B0-----:R-:W-:Y:S01]  /*3df0*/  FADD.FTZ R26, R26, 1 ;  /* 0x3f8000001a1a7421 */ /* 0x001fe20000010000 */
[----:B------:R-:W5:Y:S01]  /*3e00*/  LDG.E.64.CONSTANT R106, desc[UR18][R106.64] ;  /* 0x000000126a6a7981 */ /* 0x000f62000c1e9b00 */
[----:B------:R-:W-:Y:S02]  /*3e10*/  IADD3 R108, P0, R154, UR24, RZ ;  /* 0x000000189a6c7c10 */ /* 0x000fe4000ff1e0ff */
[----:B------:R-:W-:Y:S01]  /*3e20*/  SHF.L.U32 R31, R31, 0x10, RZ ;  /* 0x000000101f1f7819 */ /* 0x000fe200000006ff */
[----:B------:R-:W0:Y:S01]  /*3e30*/  MUFU.RCP R25, R25 ;  /* 0x0000001900197308 */ /* 0x000e220000001000 */
[----:B------:R-:W-:-:S03]  /*3e40*/  IADD3.X R109, R155, UR25, RZ, P0, !PT ;  /* 0x000000199b6d7c10 */ /* 0x000fc600087fe4ff */
[----:B------:R-:W-:Y:S01]  /*3e50*/  FMUL.FTZ R31, R31, R49 ;  /* 0x000000311f1f7220 */ /* 0x000fe20000410000 */
[-C--:B------:R-:W-:Y:S01]  /*3e60*/  FMUL.FTZ R49, R0, R20.reuse ;  /* 0x0000001400317220 */ /* 0x080fe20000410000 */
[----:B----4-:R-:W-:Y:S01]  /*3e70*/  FADD.FTZ R29, R29, 1 ;  /* 0x3f8000001d1d7421 */ /* 0x010fe20000010000 */
[----:B------:R-:W4:Y:S01]  /*3e80*/  LDG.E.64.CONSTANT R108, desc[UR18][R108.64] ;  /* 0x000000126c6c7981 */ /* 0x000f22000c1e9b00 */
[----:B------:R-:W2:Y:S01]  /*3e90*/  MUFU.RCP R26, R26 ;  /* 0x0000001a001a7308 */ /* 0x000ea20000001000 */
[----:B------:R-:W-:Y:S01]  /*3ea0*/  FFMA.FTZ R45, R130, R49, R45 ;  /* 0x00000031822d7223 */ /* 0x000fe2000001002d */
[----:B-1----:R-:W-:Y:S01]  /*3eb0*/  FADD.FTZ R34, R34, 1 ;  /* 0x3f80000022227421 */ /* 0x002fe20000010000 */
[----:B------:R-:W-:Y:S01]  /*3ec0*/  FMUL.FTZ R49, R55, R31 ;  /* 0x0000001f37317220 */ /* 0x000fe20000410000 */
[C---:B------:R-:W-:Y:S02]  /*3ed0*/  PRMT R110, R93.reuse, 0x7632, R110 ;  /* 0x000076325d6e7816 */ /* 0x040fe4000000006e */
[----:B------:R-:W-:Y:S01]  /*3ee0*/  SHF.L.U32 R111, R93, 0x10, RZ ;  /* 0x000000105d6f7819 */ /* 0x000fe200000006ff */
[----:B------:R-:W-:Y:S01]  /*3ef0*/  FFMA.FTZ R45, R36, R49, R45 ;  /* 0x00000031242d7223 */ /* 0x000fe2000001002d */
[----:B------:R-:W1:Y:S01]  /*3f00*/  MUFU.RCP R29, R29 ;  /* 0x0000001d001d7308 */ /* 0x000e620000001000 */
[----:B------:R-:W-:Y:S01]  /*3f10*/  FFMA.FTZ R49, R0, R20, R32 ;  /* 0x0000001400317223 */ /* 0x000fe20000010020 */
[----:B------:R-:W-:Y:S01]  /*3f20*/  SHF.L.U32 R110, R110, 0x10, RZ ;  /* 0x000000106e6e7819 */ /* 0x000fe200000006ff */
[----:B------:R-:W-:Y:S01]  /*3f30*/  FFMA.FTZ R32, R36, R31, R37 ;  /* 0x0000001f24207223 */ /* 0x000fe20000010025 */
[----:B0-----:R-:W-:Y:S01]  /*3f40*/  FADD.FTZ R36, -R25, 1 ;  /* 0x3f80000019247421 */ /* 0x001fe20000010100 */
[----:B------:R-:W-:-:S03]  /*3f50*/  FMUL.FTZ R21, R111, R21 ;  /* 0x000000156f157220 */ /* 0x000fc60000410000 */
[----:B------:R-:W0:Y:S01]  /*3f60*/  MUFU.RCP R34, R34 ;  /* 0x0000002200227308 */ /* 0x000e220000001000 */
[----:B------:R-:W-:Y:S01]  /*3f70*/  FADD.FTZ R118, R118, R31 ;  /* 0x0000001f76767221 */ /* 0x000fe20000010000 */
[----:B------:R-:W-:Y:S01]  /*3f80*/  FFMA.FTZ R49, R55, R31, R49 ;  /* 0x0000001f37317223 */ /* 0x000fe20000010031 */
[----:B--2---:R-:W-:Y:S01]  /*3f90*/  FADD.FTZ R31, -R26, 1 ;  /* 0x3f8000001a1f7421 */ /* 0x004fe20000010100 */
[----:B------:R-:W-:Y:S01]  /*3fa0*/  FMUL.FTZ R44, R110, R44 ;  /* 0x0000002c6e2c7220 */ /* 0x000fe20000410000 */
[----:B------:R-:W-:Y:S01]  /*3fb0*/  FFMA.FTZ R36, R27, R36, 1 ;  /* 0x3f8000001b247423 */ /* 0x000fe20000010024 */
[----:B------:R-:W-:Y:S01]  /*3fc0*/  FMUL.FTZ R110, R2, R21 ;  /* 0x00000015026e7220 */ /* 0x000fe20000410000 */
[----:B------:R-:W-:Y:S01]  /*3fd0*/  FFMA.FTZ R31, R22, R31, 1 ;  /* 0x3f800000161f7423 */ /* 0x000fe2000001001f */
[----:B------:R-:W-:Y:S01]  /*3fe0*/  FMUL.FTZ R37, R120, R44 ;  /* 0x0000002c78257220 */ /* 0x000fe20000410000 */
[----:B------:R-:W-:Y:S01]  /*3ff0*/  FMUL.FTZ R22, R25, R36 ;  /* 0x0000002419167220 */ /* 0x000fe20000410000 */
[----:B------:R-:W-:Y:S01]  /*4000*/  FFMA.FTZ R45, R129, R110, R45 ;  /* 0x0000006e812d7223 */ /* 0x000fe2000001002d */
[----:B------:R-:W-:Y:S01]  /*4010*/  SHF.L.U32 R36, R94, 0x10, RZ ;  /* 0x000000105e247819 */ /* 0x000fe200000006ff */
[----:B------:R-:W-:-:S02]  /*4020*/  FFMA.FTZ R33, R28, R44, R33 ;  /* 0x0000002c1c217223 */ /* 0x000fc40000010021 */
[----:B------:R-:W-:Y:S01]  /*4030*/  FFMA.FTZ R27, R28, R37, R45 ;  /* 0x000000251c1b7223 */ /* 0x000fe2000001002d */
[----:B-1----:R-:W-:Y:S01]  /*4040*/  FADD.FTZ R28, -R29, 1 ;  /* 0x3f8000001d1c7421 */ /* 0x002fe20000010100 */
[----:B------:R-:W-:Y:S01]  /*4050*/  FADD.FTZ R126, -R54, R36 ;  /* 0x00000024367e7221 */ /* 0x000fe20000010100 */
[----:B0-----:R-:W-:Y:S02]  /*4060*/  FADD.FTZ R25, -R34, 1 ;  /* 0x3f80000022197421 */ /* 0x001fe40000010100 */
[----:B------:R-:W-:Y:S01]  /*4070*/  FFMA.FTZ R28, R23, R28, 1 ;  /* 0x3f800000171c7423 */ /* 0x000fe2000001001c */
[----:B------:R-:W-:Y:S01]  /*4080*/  FMUL.FTZ R126, R3, R126 ;  /* 0x0000007e037e7220 */ /* 0x000fe20000410000 */
[----:B------:R-:W-:Y:S01]  /*4090*/  FMUL.FTZ R23, R26, R31 ;  /* 0x0000001f1a177220 */ /* 0x000fe20000410000 */
[----:B------:R-:W-:Y:S01]  /*40a0*/  FFMA.FTZ R25, R24, R25, 1 ;  /* 0x3f80000018197423 */ /* 0x000fe20000010019 */
[----:B------:R-:W-:Y:S01]  /*40b0*/  SHF.L.U32 R26, R95, 0x10, RZ ;  /* 0x000000105f1a7819 */ /* 0x000fe200000006ff */
[----:B------:R-:W-:-:S02]  /*40c0*/  FFMA.FTZ R119, R0, R126, R41 ;  /* 0x0000007e00777223 */ /* 0x000fc40000010029 */
[----:B------:R-:W-:Y:S01]  /*40d0*/  FMUL.FTZ R36, R34, R25 ;  /* 0x0000001922247220 */ /* 0x000fe20000410000 */
[----:B------:R-:W-:Y:S01]  /*40e0*/  PRMT R25, R96, 0x7632, R25 ;  /* 0x0000763260197816 */ /* 0x000fe20000000019 */
[----:B------:R-:W-:Y:S01]  /*40f0*/  FADD.FTZ R26, -R54, R26 ;  /* 0x0000001a361a7221 */ /* 0x000fe20000010100 */
[----:B------:R-:W-:Y:S01]  /*4100*/  SHF.L.U32 R24, R96, 0x10, RZ ;  /* 0x0000001060187819 */ /* 0x000fe200000006ff */
[----:B------:R-:W-:Y:S01]  /*4110*/  FMUL.FTZ R45, R119, -1.4426950216293334961 ;  /* 0xbfb8aa3b772d7820 */ /* 0x000fe20000410000 */
[----:B------:R-:W-:Y:S01]  /*4120*/  SHF.L.U32 R25, R25, 0x10, RZ ;  /* 0x0000001019197819 */ /* 0x000fe200000006ff */
[----:B------:R-:W-:Y:S01]  /*4130*/  FMUL.FTZ R29, R29, R28 ;  /* 0x0000001c1d1d7220 */ /* 0x000fe20000410000 */
[----:B------:R-:W-:Y:S01]  /*4140*/  FMUL.FTZ R125, R3, R26 ;  /* 0x0000001a037d7220 */ /* 0x000fe20000410000 */
[----:B------:R-:W-:Y:S01]  /*4150*/  FFMA.FTZ R49, R2, R21, R49 ;  /* 0x0000001502317223 */ /* 0x000fe20000010031 */
[----:B------:R-:W-:Y:S01]  /*4160*/  FMUL.FTZ R22, R24, R22 ;  /* 0x0000001618167220 */ /* 0x000fe20000410000 */
[----:B------:R-:W-:Y:S01]  /*4170*/  SHF.L.U32 R24, R97, 0x10, RZ ;  /* 0x0000001061187819 */ /* 0x000fe200000006ff */
[----:B------:R-:W0:Y:S01]  /*4180*/  MUFU.EX2 R45, R45 ;  /* 0x0000002d002d7308 */ /* 0x000e220000000800 */
[----:B------:R-:W-:Y:S01]  /*4190*/  FADD.FTZ R38, R38, R44 ;  /* 0x0000002c26267221 */ /* 0x000fe20000010000 */
[----:B------:R-:W-:Y:S01]  /*41a0*/  FFMA.FTZ R26, R2, R125, R39 ;  /* 0x0000007d021a7223 */ /* 0x000fe20000010027 */
[----:B------:R-:W-:Y:S01]  /*41b0*/  FMUL.FTZ R29, R25, R29 ;  /* 0x0000001d191d7220 */ /* 0x000fe20000410000 */
[----:B------:R-:W-:Y:S01]  /*41c0*/  PRMT R37, R94, 0x7632, R37 ;  /* 0x000076325e257816 */ /* 0x000fe20000000025 */
[----:B------:R-:W-:Y:S01]  /*41d0*/  FFMA.FTZ R44, R120, R44, R49 ;  /* 0x0000002c782c7223 */ /* 0x000fe20000010031 */
[-C--:B------:R-:W-:Y:S01]  /*41e0*/  FMUL.FTZ R25, R0, R22.reuse ;  /* 0x0000001600197220 */ /* 0x080fe20000410000 */
[----:B------:R-:W-:Y:S01]  /*41f0*/  FMUL.FTZ R23, R24, R23 ;  /* 0x0000001718177220 */ /* 0x000fe20000410000 */
[----:B------:R-:W-:Y:S01]  /*4200*/  FMUL.FTZ R24, R26, -1.4426950216293334961 ;  /* 0xbfb8aa3b1a187820 */ /* 0x000fe20000410000 */
[----:B------:R-:W-:Y:S01]  /*4210*/  SHF.L.U32 R37, R37, 0x10, RZ ;  /* 0x0000001025257819 */ /* 0x000fe200000006ff */
[----:B------:R-:W-:Y:S01]  /*4220*/  FFMA.FTZ R27, R128, R25, R27 ;  /* 0x00000019801b7223 */ /* 0x000fe2000001001b */
[----:B------:R-:W-:Y:S01]  /*4230*/  FFMA.FTZ R44, R0, R22, R44 ;  /* 0x00000016002c7223 */ /* 0x000fe2000001002c */
[----:B------:R-:W-:Y:S01]  /*4240*/  PRMT R25, R95, 0x7632, R25 ;  /* 0x000076325f197816 */ /* 0x000fe20000000019 */
[-C--:B------:R-:W-:Y:S01]  /*4250*/  FFMA.FTZ R32, R35, R29.reuse, R32 ;  /* 0x0000001d23207223 */ /* 0x080fe20000010020 */
[----:B------:R-:W-:Y:S01]  /*4260*/  FADD.FTZ R118, R118, R29 ;  /* 0x0000001d76767221 */ /* 0x000fe20000010000 */
[CC--:B------:R-:W-:Y:S01]  /*4270*/  FFMA.FTZ R44, R55.reuse, R29.reuse, R44 ;  /* 0x0000001d372c7223 */ /* 0x0c0fe2000001002c */
[----:B------:R-:W-:Y:S01]  /*4280*/  FADD.FTZ R37, -R54, R37 ;  /* 0x0000002536257221 */ /* 0x000fe20000010100 */
[----:B------:R-:W1:Y:S01]  /*4290*/  MUFU.EX2 R24, R24 ;  /* 0x0000001800187308 */ /* 0x000e620000000800 */
[----:B------:R-:W-:Y:S01]  /*42a0*/  FMUL.FTZ R29, R55, R29 ;  /* 0x0000001d371d7220 */ /* 0x000fe20000410000 */
[----:B------:R-:W-:Y:S01]  /*42b0*/  SHF.L.U32 R25, R25, 0x10, RZ ;  /* 0x0000001019197819 */ /* 0x000fe200000006ff */
[----:B------:R-:W-:-:S02]  /*42c0*/  FMUL.FTZ R37, R3, R37 ;  /* 0x0000002503257220 */ /* 0x000fc40000410000 */
[----:B------:R-:W-:Y:S01]  /*42d0*/  FFMA.FTZ R35, R35, R29, R27 ;  /* 0x0000001d23237223 */ /* 0x000fe2000001001b */
[----:B0-----:R-:W-:Y:S01]  /*42e0*/  FADD.FTZ R45, R45, 1 ;  /* 0x3f8000002d2d7421 */ /* 0x001fe20000010000 */
[----:B------:R-:W-:Y:S01]  /*42f0*/  FADD.FTZ R29, -R54, R25 ;  /* 0x00000019361d7221 */ /* 0x000fe20000010100 */
[----:B------:R-:W-:Y:S01]  /*4300*/  PRMT R31, R97, 0x7632, R31 ;  /* 0x00007632611f7816 */ /* 0x000fe2000000001f */
[----:B------:R-:W-:Y:S01]  /*4310*/  FFMA.FTZ R114, R55, R37, R40 ;  /* 0x0000002537727223 */ /* 0x000fe20000010028 */
[----:B------:R-:W-:Y:S01]  /*4320*/  FMUL.FTZ R25, R2, R23 ;  /* 0x0000001702197220 */ /* 0x000fe20000410000 */
[----:B------:R-:W-:Y:S01]  /*4330*/  FMUL.FTZ R29, R3, R29 ;  /* 0x0000001d031d7220 */ /* 0x000fe20000410000 */
[----:B------:R-:W-:Y:S01]  /*4340*/  SHF.L.U32 R31, R31, 0x10, RZ ;  /* 0x000000101f1f7819 */ /* 0x000fe200000006ff */
[----:B------:R-:W-:Y:S01]  /*4350*/  FMUL.FTZ R49, R114, -1.4426950216293334961 ;  /* 0xbfb8aa3b72317820 */ /* 0x000fe20000410000 */
[----:B------:R-:W0:Y:S01]  /*4360*/  MUFU.RCP R45, R45 ;  /* 0x0000002d002d7308 */ /* 0x000e220000001000 */
[----:B------:R-:W-:Y:S01]  /*4370*/  FFMA.FTZ R35, R127, R25, R35 ;  /* 0x000000197f237223 */ /* 0x000fe20000010023 */
[----:B------:R-:W-:Y:S01]  /*4380*/  FFMA.FTZ R25, R120, R29, R121 ;  /* 0x0000001d78197223 */ /* 0x000fe20000010079 */
[----:B------:R-:W-:Y:S01]  /*4390*/  FMUL.FTZ R36, R31, R36 ;  /* 0x000000241f247220 */ /* 0x000fe20000410000 */
[----:B-1----:R-:W-:Y:S01]  /*43a0*/  FADD.FTZ R31, R24, 1 ;  /* 0x3f800000181f7421 */ /* 0x002fe20000010000 */
[----:B------:R-:W-:Y:S01]  /*43b0*/  FFMA.FTZ R44, R2, R23, R44 ;  /* 0x00000017022c7223 */ /* 0x000fe2000001002c */
[----:B------:R-:W-:-:S02]  /*43c0*/  FMUL.FTZ R117, R25, -1.4426950216293334961 ;  /* 0xbfb8aa3b19757820 */ /* 0x000fc40000410000 */
[----:B------:R-:W1:Y:S01]  /*43d0*/  MUFU.EX2 R49, R49 ;  /* 0x0000003100317308 */ /* 0x000e620000000800 */
[----:B------:R-:W-:Y:S01]  /*43e0*/  IADD3 R110, P0, R154, UR26, RZ ;  /* 0x0000001a9a6e7c10 */ /* 0x000fe2000ff1e0ff */
[-C--:B------:R-:W-:Y:S01]  /*43f0*/  FFMA.FTZ R33, R48, R36.reuse, R33 ;  /* 0x0000002430217223 */ /* 0x080fe20000010021 */
[----:B------:R-:W-:Y:S01]  /*4400*/  FADD.FTZ R38, R38, R36 ;  /* 0x0000002426267221 */ /* 0x000fe20000010000 */
[CC--:B------:R-:W-:Y:S01]  /*4410*/  FFMA.FTZ R44, R120.reuse, R36.reuse, R44 ;  /* 0x00000024782c7223 */ /* 0x0c0fe2000001002c */
[----:B------:R-:W-:Y:S01]  /*4420*/  FMUL.FTZ R36, R120, R36 ;  /* 0x0000002478247220 */ /* 0x000fe20000410000 */
[----:B------:R-:W-:Y:S02]  /*4430*/  IADD3.X R111, R155, UR27, RZ, P0, !PT ;  /* 0x0000001b9b6f7c10 */ /* 0x000fe400087fe4ff */
[----:B------:R-:W2:Y:S01]  /*4440*/  MUFU.RCP R31, R31 ;  /* 0x0000001f001f7308 */ /* 0x000ea20000001000 */
[----:B------:R-:W-:Y:S01]  /*4450*/  PRMT R112, R99, 0x7632, R112 ;  /* 0x0000763263707816 */ /* 0x000fe20000000070 */
[----:B------:R-:W-:Y:S01]  /*4460*/  FFMA.FTZ R48, R48, R36, R35 ;  /* 0x0000002430307223 */ /* 0x000fe20000010023 */
[----:B------:R-:W-:Y:S01]  /*4470*/  SHF.L.U32 R124, R98, 0x10, RZ ;  /* 0x00000010627c7819 */ /* 0x000fe200000006ff */
[----:B0-----:R-:W-:-:S04]  /*4480*/  FADD.FTZ R34, -R45, 1 ;  /* 0x3f8000002d227421 */ /* 0x001fc80000010100 */
[----:B------:R-:W0:Y:S01]  /*4490*/  MUFU.EX2 R117, R117 ;  /* 0x0000007500757308 */ /* 0x000e220000000800 */
[----:B------:R-:W-:Y:S01]  /*44a0*/  SHF.L.U32 R24, R99, 0x10, RZ ;  /* 0x0000001063187819 */ /* 0x000fe200000006ff */
[----:B------:R-:W4:Y:S01]  /*44b0*/  LDG.E.64.CONSTANT R110, desc[UR18][R110.64] ;  /* 0x000000126e6e7981 */ /* 0x000f22000c1e9b00 */
[----:B------:R-:W-:Y:S02]  /*44c0*/  PRMT R36, R98, 0x7632, R36 ;  /* 0x0000763262247816 */ /* 0x000fe40000000024 */
[----:B------:R-:W-:Y:S01]  /*44d0*/  SHF.L.U32 R112, R112, 0x10, RZ ;  /* 0x0000001070707819 */ /* 0x000fe200000006ff */
[C---:B------:R-:W-:Y:S01]  /*44e0*/  FADD.FTZ R124, -R54.reuse, R124 ;  /* 0x0000007c367c7221 */ /* 0x040fe20000010100 */
[----:B------:R-:W-:Y:S01]  /*44f0*/  IADD3.X R153, RZ, R30, RZ, P5, !PT ;  /* 0x0000001eff997210 */ /* 0x000fe20002ffe4ff */
[----:B------:R-:W-:Y:S01]  /*4500*/  FADD.FTZ R24, -R54, R24 ;  /* 0x0000001836187221 */ /* 0x000fe20000010100 */
[----:B------:R-:W-:Y:S01]  /*4510*/  SHF.L.U32 R36, R36, 0x10, RZ ;  /* 0x0000001024247819 */ /* 0x000fe200000006ff */
[----:B------:R-:W-:Y:S01]  /*4520*/  FFMA.FTZ R119, R119, R34, 1 ;  /* 0x3f80000077777423 */ /* 0x000fe20000010022 */
[----:B-1----:R-:W-:Y:S01]  /*4530*/  FADD.FTZ R49, R49, 1 ;  /* 0x3f80000031317421 */ /* 0x002fe20000010000 */
[----:B------:R-:W-:Y:S01]  /*4540*/  SHF.L.U64.HI R153, R152, 0x1, R153 ;  /* 0x0000000198997819 */ /* 0x000fe20000010299 */
[----:B------:R-:W-:Y:S01]  /*4550*/  FADD.FTZ R112, -R54, R112 ;  /* 0x0000007036707221 */ /* 0x000fe20000010100 */
[C---:B------:R-:W-:Y:S01]  /*4560*/  FMUL.FTZ R124, R3.reuse, R124 ;  /* 0x0000007c037c7220 */ /* 0x040fe20000410000 */
[----:B------:R-:W-:Y:S01]  /*4570*/  SHF.L.U32 R152, R152, 0x1, RZ ;  /* 0x0000000198987819 */ /* 0x000fe200000006ff */
[----:B------:R-:W-:Y:S01]  /*4580*/  FMUL.FTZ R24, R3, R24 ;  /* 0x0000001803187220 */ /* 0x000fe20000410000 */
[----:B------:R-:W-:Y:S01]  /*4590*/  FADD.FTZ R36, -R54, R36 ;  /* 0x0000002436247221 */ /* 0x000fe20000010100 */
[----:B------:R-:W-:Y:S01]  /*45a0*/  FMUL.FTZ R119, R45, R119 ;  /* 0x000000772d777220 */ /* 0x000fe20000410000 */
[----:B------:R-:W-:Y:S01]  /*45b0*/  FMUL.FTZ R45, R3, R112 ;  /* 0x00000070032d7220 */ /* 0x000fe20000410000 */
[----:B------:R-:W-:Y:S01]  /*45c0*/  FFMA.FTZ R28, R0, R124, R41 ;  /* 0x0000007c001c7223 */ /* 0x000fe20000010029 */
[----:B------:R-:W-:Y:S01]  /*45d0*/  IADD3 R112, P0, R152, UR24, RZ ;  /* 0x0000001898707c10 */ /* 0x000fe2000ff1e0ff */
[----:B------:R-:W-:Y:S01]  /*45e0*/  FFMA.FTZ R27, R2, R24, R39 ;  /* 0x00000018021b7223 */ /* 0x000fe20000010027 */
[----:B--2---:R-:W-:Y:S01]  /*45f0*/  FADD.FTZ R34, -R31, 1 ;  /* 0x3f8000001f227421 */ /* 0x004fe20000010100 */
[----:B------:R-:W1:Y:S01]  /*4600*/  MUFU.RCP R49, R49 ;  /* 0x0000003100317308 */ /* 0x000e620000001000 */
[----:B0-----:R-:W-:Y:S01]  /*4610*/  FADD.FTZ R117, R117, 1 ;  /* 0x3f80000075757421 */ /* 0x001fe20000010000 */
[----:B------:R-:W-:Y:S01]  /*4620*/  FMUL.FTZ R36, R3, R36 ;  /* 0x0000002403247220 */ /* 0x000fe20000410000 */
[----:B------:R-:W-:Y:S01]  /*4630*/  FMUL.FTZ R115, R28, -1.4426950216293334961 ;  /* 0xbfb8aa3b1c737820 */ /* 0x000fe20000410000 */
[----:B------:R-:W-:Y:S01]  /*4640*/  IADD3.X R113, R153, UR25, RZ, P0, !PT ;  /* 0x0000001999717c10 */ /* 0x000fe200087fe4ff */
[----:B------:R-:W-:Y:S01]  /*4650*/  FMUL.FTZ R35, R27, -1.4426950216293334961 ;  /* 0xbfb8aa3b1b237820 */ /* 0x000fe20000410000 */
[----:B------:R-:W-:Y:S01]  /*4660*/  FFMA.FTZ R26, R26, R34, 1 ;  /* 0x3f8000001a1a7423 */ /* 0x000fe20000010022 */
[----:B------:R-:W-:Y:S01]  /*4670*/  FFMA.FTZ R34, R55, R36, R40 ;  /* 0x0000002437227223 */ /* 0x000fe20000010028 */
[----:B------:R-:W-:Y:S02]  /*4680*/  MUFU.RCP R117, R117 ;  /* 0x0000007500757308 */ /* 0x000fe40000001000 */
[----:B------:R-:W2:Y:S01]  /*4690*/  LDG.E.64.CONSTANT R112, desc[UR18][R112.64] ;  /* 0x0000001270707981 */ /* 0x000ea2000c1e9b00 */
[----:B------:R-:W-:Y:S01]  /*46a0*/  FMUL.FTZ R116, R34, -1.4426950216293334961 ;  /* 0xbfb8aa3b22747820 */ /* 0x000fe20000410000 */
[----:B------:R-:W-:-:S04]  /*46b0*/  FMUL.FTZ R26, R31, R26 ;  /* 0x0000001a1f1a7220 */ /* 0x000fc80000410000 */
[----:B------:R-:W0:Y:S01]  /*46c0*/  MUFU.EX2 R115, R115 ;  /* 0x0000007300737308 */ /* 0x000e220000000800 */
[----:B------:R-:W-:-:S07]  /*46d0*/  FFMA.FTZ R31, R120, R45, R121 ;  /* 0x0000002d781f7223 */ /* 0x000fce0000010079 */
[----:B------:R-:W3:Y:S01]  /*46e0*/  MUFU.EX2 R35, R35 ;  /* 0x0000002300237308 */ /* 0x000ee20000000800 */
[----:B-1----:R-:W-:Y:S01]  /*46f0*/  FADD.FTZ R122, -R49, 1 ;  /* 0x3f800000317a7421 */ /* 0x002fe20000010100 */
[----:B------:R-:W-:-:S06]  /*4700*/  FMUL.FTZ R123, R31, -1.4426950216293334961 ;  /* 0xbfb8aa3b1f7b7820 */ /* 0x000fcc0000410000 */
[----:B------:R-:W1:Y:S01]  /*4710*/  MUFU.EX2 R116, R116 ;  /* 0x0000007400747308 */ /* 0x000e620000000800 */
[----:B------:R-:W-:-:S04]  /*4720*/  FFMA.FTZ R122, R114, R122, 1 ;  /* 0x3f800000727a7423 */ /* 0x000fc8000001007a */
[----:B------:R-:W-:-:S03]  /*4730*/  FMUL.FTZ R122, R49, R122 ;  /* 0x0000007a317a7220 */ /* 0x000fc60000410000 */
[----:B------:R1:W1:Y:S01]  /*4740*/  MUFU.EX2 R114, R123 ;  /* 0x0000007b00727308 */ /* 0x0002620000000800 */
[----:B0-----:R-:W-:Y:S01]  /*4750*/  FADD.FTZ R49, R115, 1 ;  /* 0x3f80000073317421 */ /* 0x001fe20000010000 */
[----:B---3--:R-:W-:Y:S01]  /*4760*/  PRMT R115, R100, 0x7632, R115 ;  /* 0x0000763264737816 */ /* 0x008fe20000000073 */
[----:B------:R-:W-:Y:S01]  /*4770*/  FADD.FTZ R35, R35, 1 ;  /* 0x3f80000023237421 */ /* 0x000fe20000010000 */
[----:B-1----:R-:W-:-:S04]  /*4780*/  FADD.FTZ R123, -R117, 1 ;  /* 0x3f800000757b7421 */ /* 0x002fc80000010100 */
[----:B------:R-:W-:Y:S01]  /*4790*/  FFMA.FTZ R123, R25, R123, 1 ;  /* 0x3f800000197b7423 */ /* 0x000fe2000001007b */
[----:B------:R-:W-:Y:S01]  /*47a0*/  SHF.L.U32 R25, R100, 0x10, RZ ;  /* 0x0000001064197819 */ /* 0x000fe200000006ff */
[----:B------:R0:W-:Y:S01]  /*47b0*/  MUFU.RCP R141, R35 ;  /* 0x00000023008d7308 */ /* 0x0001e20000001000 */
[----:B------:R-:W-:-:S03]  /*47c0*/  SHF.L.U32 R115, R115, 0x10, RZ ;  /* 0x0000001073737819 */ /* 0x000fc600000006ff */
[----:B------:R-:W-:Y:S01]  /*47d0*/  FMUL.FTZ R25, R25, R119 ;  /* 0x0000007719197220 */ /* 0x000fe20000410000 */
[----:B0-----:R-:W-:Y:S01]  /*47e0*/  FADD.FTZ R35, R116, 1 ;  /* 0x3f80000074237421 */ /* 0x001fe20000010000 */
[----:B------:R-:W-:Y:S01]  /*47f0*/  FMUL.FTZ R115, R115, R122 ;  /* 0x0000007a73737220 */ /* 0x000fe20000410000 */
[C---:B------:R-:W-:Y:S01]  /*4800*/  SHF.L.U32 R119, R101.reuse, 0x10, RZ ;  /* 0x0000001065777819 */ /* 0x040fe200000006ff */
[----:B------:R-:W-:Y:S01]  /*4810*/  FMUL.FTZ R116, R0, R25 ;  /* 0x0000001900747220 */ /* 0x000fe20000410000 */
[----:B------:R-:W-:Y:S02]  /*4820*/  PRMT R122, R101, 0x7632, R122 ;  /* 0x00007632657a7816 */ /* 0x000fe4000000007a */
[----:B------:R-:W0:Y:S01]  /*4830*/  MUFU.RCP R35, R35 ;  /* 0x0000002300237308 */ /* 0x000e220000001000 */
[----:B------:R-:W-:Y:S01]  /*4840*/  FFMA.FTZ R48, R126, R116, R48 ;  /* 0x000000747e307223 */ /* 0x000fe20000010030 */
[----:B------:R-:W-:Y:S01]  /*4850*/  SHF.L.U32 R122, R122, 0x10, RZ ;  /* 0x000000107a7a7819 */ /* 0x000fe200000006ff */
[----:B------:R-:W-:Y:S01]  /*4860*/  FADD.FTZ R114, R114, 1 ;  /* 0x3f80000072727421 */ /* 0x000fe20000010000 */
[----:B------:R-:W-:Y:S01]  /*4870*/  FMUL.FTZ R117, R117, R123 ;  /* 0x0000007b75757220 */ /* 0x000fe20000410000 */
[----:B------:R-:W-:Y:S01]  /*4880*/  FMUL.FTZ R26, R119, R26 ;  /* 0x0000001a771a7220 */ /* 0x000fe20000410000 */
[----:B------:R-:W-:Y:S01]  /*4890*/  FMUL.FTZ R116, R55, R115 ;  /* 0x0000007337747220 */ /* 0x000fe20000410000 */
[----:B------:R-:W-:Y:S01]  /*48a0*/  FFMA.FTZ R119, R0, R25, R44 ;  /* 0x0000001900777223 */ /* 0x000fe2000001002c */
[----:B------:R-:W1:Y:S01]  /*48b0*/  MUFU.RCP R49, R49 ;  /* 0x0000003100317308 */ /* 0x000e620000001000 */
[----:B------:R-:W-:Y:S01]  /*48c0*/  FMUL.FTZ R117, R122, R117 ;  /* 0x000000757a757220 */ /* 0x000fe20000410000 */
[----:B------:R-:W-:-:S06]  /*48d0*/  FFMA.FTZ R48, R37, R116, R48 ;  /* 0x0000007425307223 */ /* 0x000fcc0000010030 */
[----:B------:R3:W1:Y:S01]  /*48e0*/  MUFU.RCP R44, R114 ;  /* 0x00000072002c7308 */ /* 0x0006620000001000 */
[----:B------:R-:W-:Y:S01]  /*48f0*/  FMUL.FTZ R123, R120, R117 ;  /* 0x00000075787b7220 */ /* 0x000fe20000410000 */
[----:B---3--:R-:W-:-:S04]  /*4900*/  FMUL.FTZ R114, R2, R26 ;  /* 0x0000001a02727220 */ /* 0x008fc80000410000 */
[----:B------:R-:W-:Y:S01]  /*4910*/  FFMA.FTZ R48, R125, R114, R48 ;  /* 0x000000727d307223 */ /* 0x000fe20000010030 */
[----:B------:R-:W-:-:S03]  /*4920*/  FFMA.FTZ R33, R29, R117, R33 ;  /* 0x000000751d217223 */ /* 0x000fc60000010021 */
[----:B------:R-:W-:Y:S01]  /*4930*/  FFMA.FTZ R123, R29, R123, R48 ;  /* 0x0000007b1d7b7223 */ /* 0x000fe20000010030 */
[----:B0-----:R-:W-:Y:S01]  /*4940*/  FADD.FTZ R29, -R35, 1 ;  /* 0x3f800000231d7421 */ /* 0x001fe20000010100 */
[----:B------:R-:W-:Y:S01]  /*4950*/  FFMA.FTZ R32, R37, R115, R32 ;  /* 0x0000007325207223 */ /* 0x000fe20000010020 */
[----:B-1----:R-:W-:Y:S02]  /*4960*/  FADD.FTZ R37, -R49, 1 ;  /* 0x3f80000031257421 */ /* 0x002fe40000010100 */
[----:B------:R-:W-:Y:S01]  /*4970*/  FFMA.FTZ R29, R34, R29, 1 ;  /* 0x3f800000221d7423 */ /* 0x000fe2000001001d */
[----:B------:R-:W-:Y:S01]  /*4980*/  PRMT R34, R102, 0x7632, R34 ;  /* 0x0000763266227816 */ /* 0x000fe20000000022 */
[----:B------:R-:W-:Y:S01]  /*4990*/  FADD.FTZ R114, -R141, 1 ;  /* 0x3f8000008d727421 */ /* 0x000fe20000010100 */
[----:B------:R-:W-:Y:S01]  /*49a0*/  FFMA.FTZ R37, R28, R37, 1 ;  /* 0x3f8000001c257423 */ /* 0x000fe20000010025 */
[----:B------:R-:W-:Y:S01]  /*49b0*/  FMUL.FTZ R29, R35, R29 ;  /* 0x0000001d231d7220 */ /* 0x000fe20000410000 */
[----:B------:R-:W-:Y:S01]  /*49c0*/  SHF.L.U32 R34, R34, 0x10, RZ ;  /* 0x0000001022227819 */ /* 0x000fe200000006ff */
[----:B------:R-:W-:Y:S01]  /*49d0*/  FFMA.FTZ R114, R27, R114, 1 ;  /* 0x3f8000001b727423 */ /* 0x000fe20000010072 */
[----:B------:R-:W-:Y:S01]  /*49e0*/  SHF.L.U32 R28, R104, 0x10, RZ ;  /* 0x00000010681c7819 */ /* 0x000fe200000006ff */
[----:B------:R-:W-:-:S02]  /*49f0*/  FADD.FTZ R27, -R44, 1 ;  /* 0x3f8000002c1b7421 */ /* 0x000fc40000010100 */
[----:B------:R-:W-:Y:S01]  /*4a00*/  FMUL.FTZ R34, R34, R29 ;  /* 0x0000001d22227220 */ /* 0x000fe20000410000 */
[----:B------:R-:W-:Y:S01]  /*4a10*/  SHF.L.U32 R29, R105, 0x10, RZ ;  /* 0x00000010691d7819 */ /* 0x000fe200000006ff */
[----:B------:R-:W-:Y:S01]  /*4a20*/  FFMA.FTZ R27, R31, R27, 1 ;  /* 0x3f8000001f1b7423 */ /* 0x000fe2000001001b */
[----:B------:R-:W-:Y:S01]  /*4a30*/  FADD.FTZ R28, -R54, R28 ;  /* 0x0000001c361c7221 */ /* 0x000fe20000010100 */
[----:B------:R-:W-:Y:S01]  /*4a40*/  SHF.L.U32 R31, R102, 0x10, RZ ;  /* 0x00000010661f7819 */ /* 0x000fe200000006ff */
[----:B------:R-:W-:Y:S01]  /*4a50*/  FMUL.FTZ R37, R49, R37 ;  /* 0x0000002531257220 */ /* 0x000fe20000410000 */
[----:B------:R-:W-:Y:S01]  /*4a60*/  FMUL.FTZ R44, R44, R27 ;  /* 0x0000001b2c2c7220 */ /* 0x000fe20000410000 */
[----:B------:R-:W-:Y:S01]  /*4a70*/  FMUL.FTZ R28, R3, R28 ;  /* 0x0000001c031c7220 */ /* 0x000fe20000410000 */
[----:B------:R-:W-:Y:S01]  /*4a80*/  FADD.FTZ R29, -R54, R29 ;  /* 0x0000001d361d7221 */ /* 0x000fe20000010100 */
[----:B------:R-:W-:Y:S01]  /*4a90*/  FMUL.FTZ R27, R31, R37 ;  /* 0x000000251f1b7220 */ /* 0x000fe20000410000 */
[----:B------:R-:W-:Y:S01]  /*4aa0*/  PRMT R37, R104, 0x7632, R37 ;  /* 0x0000763268257816 */ /* 0x000fe20000000025 */
[----:B------:R-:W-:Y:S01]  /*4ab0*/  FFMA.FTZ R119, R55, R115, R119 ;  /* 0x0000007337777223 */ /* 0x000fe20000010077 */
[----:B------:R-:W-:Y:S01]  /*4ac0*/  FFMA.FTZ R48, R0, R28, R41 ;  /* 0x0000001c00307223 */ /* 0x000fe20000010029 */
[----:B------:R-:W-:Y:S01]  /*4ad0*/  FMUL.FTZ R29, R3, R29 ;  /* 0x0000001d031d7220 */ /* 0x000fe20000410000 */
[----:B------:R-:W-:Y:S01]  /*4ae0*/  SHF.L.U32 R37, R37, 0x10, RZ ;  /* 0x0000001025257819 */ /* 0x000fe200000006ff */
[----:B------:R-:W-:Y:S01]  /*4af0*/  FFMA.FTZ R119, R2, R26, R119 ;  /* 0x0000001a02777223 */ /* 0x000fe20000010077 */
[----:B------:R-:W-:Y:S01]  /*4b00*/  IADD3.X R151, RZ, R30, RZ, P1, !PT ;  /* 0x0000001eff977210 */ /* 0x000fe20000ffe4ff */
[----:B------:R-:W-:Y:S01]  /*4b10*/  FMUL.FTZ R116, R48, -1.4426950216293334961 ;  /* 0xbfb8aa3b30747820 */ /* 0x000fe20000410000 */
[----:B------:R-:W-:Y:S01]  /*4b20*/  PRMT R35, R103, 0x7632, R35 ;  /* 0x0000763267237816 */ /* 0x000fe20000000023 */
[----:B------:R-:W-:Y:S01]  /*4b30*/  FFMA.FTZ R49, R2, R29, R39 ;  /* 0x0000001d02317223 */ /* 0x000fe20000010027 */
[----:B------:R-:W-:Y:S01]  /*4b40*/  SHF.L.U64.HI R151, R150, 0x1, R151 ;  /* 0x0000000196977819 */ /* 0x000fe20000010297 */
[----:B------:R-:W-:Y:S01]  /*4b50*/  FADD.FTZ R38, R38, R117 ;  /* 0x0000007526267221 */ /* 0x000fe20000010000 */
[----:B------:R-:W-:Y:S01]  /*4b60*/  FFMA.FTZ R119, R120, R117, R119 ;  /* 0x0000007578777223 */ /* 0x000fe20000010077 */
[----:B------:R-:W-:Y:S01]  /*4b70*/  FADD.FTZ R37, -R54, R37 ;  /* 0x0000002536257221 */ /* 0x000fe20000010100 */
[----:B------:R-:W-:Y:S01]  /*4b80*/  SHF.L.U32 R150, R150, 0x1, RZ ;  /* 0x0000000196967819 */ /* 0x000fe200000006ff */
[----:B------:R-:W-:Y:S01]  /*4b90*/  FMUL.FTZ R117, R49, -1.4426950216293334961 ;  /* 0xbfb8aa3b31757820 */ /* 0x000fe20000410000 */
[----:B------:R-:W-:Y:S01]  /*4ba0*/  SHF.L.U32 R35, R35, 0x10, RZ ;  /* 0x0000001023237819 */ /* 0x000fe200000006ff */
[----:B------:R-:W0:Y:S01]  /*4bb0*/  MUFU.EX2 R116, R116 ;  /* 0x0000007400747308 */ /* 0x000e220000000800 */
[----:B------:R-:W-:Y:S01]  /*4bc0*/  FMUL.FTZ R141, R141, R114 ;  /* 0x000000728d8d7220 */ /* 0x000fe20000410000 */
[----:B------:R-:W-:Y:S01]  /*4bd0*/  FMUL.FTZ R31, R0, R27 ;  /* 0x0000001b001f7220 */ /* 0x000fe20000410000 */
[----:B------:R-:W-:Y:S01]  /*4be0*/  FMUL.FTZ R37, R3, R37 ;  /* 0x0000002503257220 */ /* 0x000fe20000410000 */
[----:B------:R-:W-:Y:S01]  /*4bf0*/  IADD3 R114, P0, R150, UR24, RZ ;  /* 0x0000001896727c10 */ /* 0x000fe2000ff1e0ff */
[----:B------:R-:W-:Y:S01]  /*4c00*/  FMUL.FTZ R44, R35, R44 ;  /* 0x0000002c232c7220 */ /* 0x000fe20000410000 */
[----:B------:R-:W-:Y:S01]  /*4c10*/  FADD.FTZ R118, R118, R115 ;  /* 0x0000007376767221 */ /* 0x000fe20000010000 */
[----:B------:R-:W-:Y:S01]  /*4c20*/  FFMA.FTZ R123, R124, R31, R123 ;  /* 0x0000001f7c7b7223 */ /* 0x000fe2000001007b */
[----:B------:R-:W-:Y:S01]  /*4c30*/  PRMT R35, R105, 0x7632, R35 ;  /* 0x0000763269237816 */ /* 0x000fe20000000023 */
[----:B------:R-:W1:Y:S01]  /*4c40*/  MUFU.EX2 R117, R117 ;  /* 0x0000007500757308 */ /* 0x000e620000000800 */
[----:B------:R-:W-:Y:S01]  /*4c50*/  FFMA.FTZ R31, R55, R37, R40 ;  /* 0x00000025371f7223 */ /* 0x000fe20000010028 */
[----:B------:R-:W-:-:S02]  /*4c60*/  IADD3.X R115, R151, UR25, RZ, P0, !PT ;  /* 0x0000001997737c10 */ /* 0x000fc400087fe4ff */
[----:B------:R-:W-:Y:S01]  /*4c70*/  SHF.L.U32 R35, R35, 0x10, RZ ;  /* 0x0000001023237819 */ /* 0x000fe200000006ff */
[----:B------:R-:W-:Y:S01]  /*4c80*/  FMUL.FTZ R131, R31, -1.4426950216293334961 ;  /* 0xbfb8aa3b1f837820 */ /* 0x000fe20000410000 */
[----:B------:R-:W-:Y:S02]  /*4c90*/  FMUL.FTZ R30, R55, R34 ;  /* 0x00000022371e7220 */ /* 0x000fe40000410000 */
[----:B------:R-:W3:Y:S01]  /*4ca0*/  LDG.E.64.CONSTANT R114, desc[UR18][R114.64] ;  /* 0x0000001272727981 */ /* 0x000ee2000c1e9b00 */
[----:B------:R-:W-:Y:S01]  /*4cb0*/  FADD.FTZ R35, -R54, R35 ;  /* 0x0000002336237221 */ /* 0x000fe20000010100 */
[----:B------:R-:W-:Y:S01]  /*4cc0*/  FFMA.FTZ R123, R36, R30, R123 ;  /* 0x0000001e247b7223 */ /* 0x000fe2000001007b */
[----:B------:R-:W5:Y:S01]  /*4cd0*/  MUFU.EX2 R131, R131 ;  /* 0x0000008300837308 */ /* 0x000f620000000800 */
[----:B------:R-:W-:Y:S01]  /*4ce0*/  SHF.L.U32 R30, R103, 0x10, RZ ;  /* 0x00000010671e7819 */ /* 0x000fe200000006ff */
[----:B0-----:R-:W-:Y:S01]  /*4cf0*/  FADD.FTZ R116, R116, 1 ;  /* 0x3f80000074747421 */ /* 0x001fe20000010000 */
[----:B------:R-:W-:Y:S01]  /*4d00*/  FMUL.FTZ R35, R3, R35 ;  /* 0x0000002303237220 */ /* 0x000fe20000410000 */
[----:B------:R-:W-:-:S02]  /*4d10*/  FFMA.FTZ R36, R36, R34, R32 ;  /* 0x0000002224247223 */ /* 0x000fc40000010020 */
[----:B------:R-:W-:Y:S01]  /*4d20*/  FMUL.FTZ R30, R30, R141 ;  /* 0x0000008d1e1e7220 */ /* 0x000fe20000410000 */
[----:B------:R-:W-:Y:S01]  /*4d30*/  FFMA.FTZ R32, R120, R35, R121 ;  /* 0x0000002378207223 */ /* 0x000fe20000010079 */
[----:B-1----:R-:W-:Y:S01]  /*4d40*/  FADD.FTZ R117, R117, 1 ;  /* 0x3f80000075757421 */ /* 0x002fe20000010000 */
[----:B------:R-:W0:Y:S01]  /*4d50*/  MUFU.RCP R116, R116 ;  /* 0x0000007400747308 */ /* 0x000e220000001000 */
[----:B------:R-:W-:Y:S01]  /*4d60*/  FMUL.FTZ R141, R2, R30 ;  /* 0x0000001e028d7220 */ /* 0x000fe20000410000 */
[----:B------:R-:W-:-:S03]  /*4d70*/  FMUL.FTZ R122, R32, -1.4426950216293334961 ;  /* 0xbfb8aa3b207a7820 */ /* 0x000fc60000410000 */
[----:B------:R-:W-:-:S03]  /*4d80*/  FFMA.FTZ R123, R24, R141, R123 ;  /* 0x0000008d187b7223 */ /* 0x000fc6000001007b */
[----:B------:R-:W1:Y:S01]  /*4d90*/  MUFU.RCP R117, R117 ;  /* 0x0000007500757308 */ /* 0x000e620000001000 */
[----:B------:R-:W-:Y:S01]  /*4da0*/  FMUL.FTZ R141, R120, R44 ;  /* 0x0000002c788d7220 */ /* 0x000fe20000410000 */
[----:B-----5:R-:W-:Y:S01]  /*4db0*/  FADD.FTZ R131, R131, 1 ;  /* 0x3f80000083837421 */ /* 0x020fe20000010000 */
[----:B------:R-:W-:Y:S02]  /*4dc0*/  STL [R1+0x8], R46 ;  /* 0x0000082e01007387 */ /* 0x000fe40000100800 */
[----:B------:R-:W-:-:S03]  /*4dd0*/  FFMA.FTZ R141, R45, R141, R123 ;  /* 0x0000008d2d8d7223 */ /* 0x000fc6000001007b */
[----:B------:R-:W5:Y:S01]  /*4de0*/  MUFU.EX2 R122, R122 ;  /* 0x0000007a007a7308 */ /* 0x000f620000000800 */
[----:B------:R-:W-:Y:S01]  /*4df0*/  FFMA.FTZ R45, R45, R44, R33 ;  /* 0x0000002c2d2d7223 */ /* 0x000fe20000010021 */
[----:B------:R-:W-:Y:S04]  /*4e00*/  STL [R1+0x4], R47 ;  /* 0x0000042f01007387 */ /* 0x000fe80000100800 */
[----:B------:R0:W-:Y:S02]  /*4e10*/  STL [R1], R43 ;  /* 0x0000002b01007387 */ /* 0x0001e40000100800 */
[----:B------:R-:W5:Y:S01]  /*4e20*/  MUFU.RCP R33, R131 ;  /* 0x0000008300217308 */ /* 0x000f620000001000 */
[----:B0-----:R-:W-:Y:S01]  /*4e30*/  FADD.FTZ R43, R118, R34 ;  /* 0x00000022762b7221 */ /* 0x001fe20000010000 */
[----:B------:R-:W-:-:S04]  /*4e40*/  FADD.FTZ R118, -R116, 1 ;  /* 0x3f80000074767421 */ /* 0x000fc80000010100 */
[----:B------:R-:W-:Y:S01]  /*4e50*/  FFMA.FTZ R48, R48, R118, 1 ;  /* 0x3f80000030307423 */ /* 0x000fe20000010076 */
[----:B-1----:R-:W-:Y:S01]  /*4e60*/  FADD.FTZ R118, -R117, 1 ;  /* 0x3f80000075767421 */ /* 0x002fe20000010100 */
[----:B------:R-:W-:Y:S01]  /*4e70*/  FFMA.FTZ R119, R0, R27, R119 ;  /* 0x0000001b00777223 */ /* 0x000fe20000010077 */
[----:B-----5:R-:W-:Y:S02]  /*4e80*/  FADD.FTZ R122, R122, 1 ;  /* 0x3f8000007a7a7421 */ /* 0x020fe40000010000 */
[----:B------:R-:W-:Y:S01]  /*4e90*/  FFMA.FTZ R49, R49, R118, 1 ;  /* 0x3f80000031317423 */ /* 0x000fe20000010076 */
[----:B------:R-:W-:Y:S01]  /*4ea0*/  FFMA.FTZ R119, R55, R34, R119 ;  /* 0x0000002237777223 */ /* 0x000fe20000010077 */
[----:B------:R-:W-:Y:S01]  /*4eb0*/  FMUL.FTZ R48, R116, R48 ;  /* 0x0000003074307220 */ /* 0x000fe20000410000 */
[----:B------:R-:W0:Y:S01]  /*4ec0*/  MUFU.RCP R34, R122 ;  /* 0x0000007a00227308 */ /* 0x000e220000001000 */
[----:B------:R-:W-:Y:S01]  /*4ed0*/  FMUL.FTZ R49, R117, R49 ;  /* 0x0000003175317220 */ /* 0x000fe20000410000 */
[----:B------:R-:W-:Y:S01]  /*4ee0*/  FADD.FTZ R117, -R33, 1 ;  /* 0x3f80000021757421 */ /* 0x000fe20000010100 */
[----:B------:R-:W-:-:S03]  /*4ef0*/  IADD3 R116, P0, R152, UR26, RZ ;  /* 0x0000001a98747c10 */ /* 0x000fc6000ff1e0ff */
[----:B------:R-:W-:Y:S01]  /*4f00*/  FFMA.FTZ R131, R31, R117, 1 ;  /* 0x3f8000001f837423 */ /* 0x000fe20000010075 */
[----:B------:R-:W-:-:S06]  /*4f10*/  IADD3.X R117, R153, UR27, RZ, P0, !PT ;  /* 0x0000001b99757c10 */ /* 0x000fcc00087fe4ff */
[----:B------:R-:W5:Y:S01]  /*4f20*/  LDG.E.64.CONSTANT R116, desc[UR18][R116.64] ;  /* 0x0000001274747981 */ /* 0x000f62000c1e9b00 */
[----:B0-----:R-:W-:-:S04]  /*4f30*/  FADD.FTZ R118, -R34, 1 ;  /* 0x3f80000022767421 */ /* 0x001fc80000010100 */
[----:B------:R-:W-:Y:S01]  /*4f40*/  FFMA.FTZ R118, R32, R118, 1 ;  /* 0x3f80000020767423 */ /* 0x000fe20000010076 */
[----:B------:R-:W-:-:S03]  /*4f50*/  FFMA.FTZ R119, R2, R30, R119 ;  /* 0x0000001e02777223 */ /* 0x000fc60000010077 */
[----:B------:R-:W-:Y:S01]  /*4f60*/  FMUL.FTZ R123, R34, R118 ;  /* 0x00000076227b7220 */ /* 0x000fe20000410000 */
[----:B------:R-:W-:Y:S01]  /*4f70*/  IADD3 R118, P0, R150, UR26, RZ ;  /* 0x0000001a96767c10 */ /* 0x000fe2000ff1e0ff */
[----:B------:R-:W-:Y:S01]  /*4f80*/  FADD.FTZ R38, R38, R44 ;  /* 0x0000002c26267221 */ /* 0x000fe20000010000 */
[----:B------:R-:W-:Y:S02]  /*4f90*/  FFMA.FTZ R44, R120, R44, R119 ;  /* 0x0000002c782c7223 */ /* 0x000fe40000010077 */
[----:B------:R-:W-:-:S06]  /*4fa0*/  IADD3.X R119, R151, UR27, RZ, P0, !PT ;  /* 0x0000001b97777c10 */ /* 0x000fcc00087fe4ff */
[----:B------:R-:W5:Y:S01]  /*4fb0*/  LDG.E.64.CONSTANT R118, desc[UR18][R118.64] ;  /* 0x0000001276767981 */ /* 0x000f62000c1e9b00 */
[----:B------:R-:W-:Y:S01]  /*4fc0*/  FMUL.FTZ R131, R33, R131 ;  /* 0x0000008321837220 */ /* 0x000fe20000410000 */
[----:B------:R-:W-:Y:S02]  /*4fd0*/  PRMT R33, R107, 0x7632, R33 ;  /* 0x000076326b217816 */ /* 0x000fe40000000021 */
[----:B------:R-:W-:Y:S02]  /*4fe0*/  SHF.L.U32 R31, R106, 0x10, RZ ;  /* 0x000000106a1f7819 */ /* 0x000fe400000006ff */
[----:B------:R-:W-:Y:S02]  /*4ff0*/  SHF.L.U32 R33, R33, 0x10, RZ ;  /* 0x0000001021217819 */ /* 0x000fe400000006ff */
[----:B------:R-:W-:Y:S01]  /*5000*/  SHF.L.U32 R32, R107, 0x10, RZ ;  /* 0x000000106b207819 */ /* 0x000fe200000006ff */
[----:B------:R-:W-:Y:S01]  /*5010*/  FMUL.FTZ R31, R31, R48 ;  /* 0x000000301f1f7220 */ /* 0x000fe20000410000 */
[C---:B----4-:R-:W-:Y:S01]  /*5020*/  PRMT R48, R108.reuse, 0x7632, R48 ;  /* 0x000076326c307816 */ /* 0x050fe20000000030 */
[----:B------:R-:W-:Y:S01]  /*5030*/  FMUL.FTZ R123, R33, R123 ;  /* 0x0000007b217b7220 */ /* 0x000fe20000410000 */
[----:B------:R-:W-:Y:S01]  /*5040*/  SHF.L.U32 R33, R108, 0x10, RZ ;  /* 0x000000106c217819 */ /* 0x000fe200000006ff */
[----:B------:R-:W-:Y:S01]  /*5050*/  FMUL.FTZ R32, R32, R49 ;  /* 0x0000003120207220 */ /* 0x000fe20000410000 */
[----:B------:R-:W-:-:S02]  /*5060*/  SHF.L.U32 R48, R48, 0x10, RZ ;  /* 0x0000001030307819 */ /* 0x000fc400000006ff */
[----:B------:R-:W-:Y:S01]  /*5070*/  PRMT R49, R109, 0x7632, R49 ;  /* 0x000076326d317816 */ /* 0x000fe20000000031 */
[----:B------:R-:W-:Y:S01]  /*5080*/  FADD.FTZ R33, -R54, R33 ;  /* 0x0000002136217221 */ /* 0x000fe20000010100 */
[----:B------:R-:W-:Y:S01]  /*5090*/  PRMT R34, R106, 0x7632, R34 ;  /* 0x000076326a227816 */ /* 0x000fe20000000022 */
[----:B------:R-:W-:Y:S01]  /*50a0*/  FADD.FTZ R48, -R54, R48 ;  /* 0x0000003036307221 */ /* 0x000fe20000010100 */
[----:B------:R-:W-:Y:S01]  /*50b0*/  SHF.L.U32 R49, R49, 0x10, RZ ;  /* 0x0000001031317819 */ /* 0x000fe200000006ff */
[C---:B------:R-:W-:Y:S01]  /*50c0*/  FMUL.FTZ R33, R3.reuse, R33 ;  /* 0x0000002103217220 */ /* 0x040fe20000410000 */
[----:B------:R-:W-:Y:S01]  /*50d0*/  SHF.L.U32 R34, R34, 0x10, RZ ;  /* 0x0000001022227819 */ /* 0x000fe200000006ff */
[----:B------:R-:W-:Y:S02]  /*50e0*/  FMUL.FTZ R48, R3, R48 ;  /* 0x0000003003307220 */ /* 0x000fe40000410000 */
[----:B------:R-:W-:Y:S01]  /*50f0*/  FFMA.FTZ R122, R0, R33, R41 ;  /* 0x00000021007a7223 */ /* 0x000fe20000010029 */
[----:B------:R-:W-:Y:S01]  /*5100*/  FADD.FTZ R49, -R54, R49 ;  /* 0x0000003136317221 */ /* 0x000fe20000010100 */
[----:B------:R-:W-:-:S02]  /*5110*/  FFMA.FTZ R162, R55, R48, R40 ;  /* 0x0000003037a27223 */ /* 0x000fc40000010028 */
[----:B------:R-:W-:Y:S01]  /*5120*/  FMUL.FTZ R164, R122, -1.4426950216293334961 ;  /* 0xbfb8aa3b7aa47820 */ /* 0x000fe20000410000 */
[----:B------:R-:W-:Y:S01]  /*5130*/  FMUL.FTZ R131, R34, R131 ;  /* 0x0000008322837220 */ /* 0x000fe20000410000 */
[----:B------:R-:W-:Y:S01]  /*5140*/  FMUL.FTZ R49, R3, R49 ;  /* 0x0000003103317220 */ /* 0x000fe20000410000 */
[----:B------:R-:W-:Y:S01]  /*5150*/  FMUL.FTZ R34, R0, R31 ;  /* 0x0000001f00227220 */ /* 0x000fe20000410000 */
[----:B------:R-:W-:Y:S02]  /*5160*/  FMUL.FTZ R163, R162, -1.4426950216293334961 ;  /* 0xbfb8aa3ba2a37820 */ /* 0x000fe40000410000 */
[----:B------:R-:W0:Y:S01]  /*5170*/  MUFU.EX2 R164, R164 ;  /* 0x000000a400a47308 */ /* 0x000e220000000800 */
[----:B------:R-:W-:Y:S01]  /*5180*/  FFMA.FTZ R142, R120, R49, R121 ;  /* 0x00000031788e7223 */ /* 0x000fe20000010079 */
[----:B------:R-:W-:Y:S01]  /*5190*/  FFMA.FTZ R141, R28, R34, R141 ;  /* 0x000000221c8d7223 */ /* 0x000fe2000001008d */
[----:B------:R-:W-:Y:S02]  /*51a0*/  SHF.L.U32 R34, R109, 0x10, RZ ;  /* 0x000000106d227819 */ /* 0x000fe400000006ff */
[----:B------:R-:W-:-:S03]  /*51b0*/  FMUL.FTZ R160, R142, -1.4426950216293334961 ;  /* 0xbfb8aa3b8ea07820 */ /* 0x000fc60000410000 */
[----:B------:R-:W1:Y:S01]  /*51c0*/  MUFU.EX2 R163, R163 ;  /* 0x000000a300a37308 */ /* 0x000e620000000800 */
[----:B------:R-:W-:Y:S01]  /*51d0*/  FADD.FTZ R34, -R54, R34 ;  /* 0x0000002236227221 */ /* 0x000fe20000010100 */
[----:B------:R-:W-:-:S03]  /*51e0*/  FMUL.FTZ R165, R55, R131 ;  /* 0x0000008337a57220 */ /* 0x000fc60000410000 */
[----:B------:R-:W-:-:S03]  /*51f0*/  FMUL.FTZ R34, R3, R34 ;  /* 0x0000002203227220 */ /* 0x000fc60000410000 */
[----:B------:R-:W4:Y:S01]  /*5200*/  MUFU.EX2 R160, R160 ;  /* 0x000000a000a07308 */ /* 0x000f220000000800 */
[----:B------:R-:W-:Y:S01]  /*5210*/  FFMA.FTZ R161, R2, R34, R39 ;  /* 0x0000002202a17223 */ /* 0x000fe20000010027 */
[C---:B------:R-:W-:Y:S01]  /*5220*/  FFMA.FTZ R165, R37.reuse, R165, R141 ;  /* 0x000000a525a57223 */ /* 0x040fe2000001008d */
[----:B0-----:R-:W-:Y:S01]  /*5230*/  FADD.FTZ R164, R164, 1 ;  /* 0x3f800000a4a47421 */ /* 0x001fe20000010000 */
[----:B------:R-:W-:Y:S01]  /*5240*/  FFMA.FTZ R141, R37, R131, R36 ;  /* 0x00000083258d7223 */ /* 0x000fe20000010024 */
[----:B------:R-:W-:Y:S01]  /*5250*/  FMUL.FTZ R37, R2, R32 ;  /* 0x0000002002257220 */ /* 0x000fe20000410000 */
[----:B------:R-:W-:Y:S01]  /*5260*/  FMUL.FTZ R159, R161, -1.4426950216293334961 ;  /* 0xbfb8aa3ba19f7820 */ /* 0x000fe20000410000 */
[----:B-1----:R-:W-:Y:S02]  /*5270*/  FADD.FTZ R36, R163, 1 ;  /* 0x3f800000a3247421 */ /* 0x002fe40000010000 */
[----:B------:R-:W-:Y:S01]  /*5280*/  FFMA.FTZ R37, R29, R37, R165 ;  /* 0x000000251d257223 */ /* 0x000fe200000100a5 */
[-C--:B------:R-:W-:Y:S01]  /*5290*/  FMUL.FTZ R163, R120, R123.reuse ;  /* 0x0000007b78a37220 */ /* 0x080fe20000410000 */
[----:B------:R-:W0:Y:S01]  /*52a0*/  MUFU.RCP R164, R164 ;  /* 0x000000a400a47308 */ /* 0x000e220000001000 */
[----:B------:R-:W-:-:S02]  /*52b0*/  FFMA.FTZ R45, R35, R123, R45 ;  /* 0x0000007b232d7223 */ /* 0x000fc4000001002d */
[----:B------:R-:W-:Y:S01]  /*52c0*/  FFMA.FTZ R37, R35, R163, R37 ;  /* 0x000000a323257223 */ /* 0x000fe20000010025 */
[----:B----4-:R-:W-:-:S04]  /*52d0*/  FADD.FTZ R35, R160, 1 ;  /* 0x3f800000a0237421 */ /* 0x010fc80000010000 */
[----:B------:R-:W1:Y:S01]  /*52e0*/  MUFU.EX2 R159, R159 ;  /* 0x0000009f009f7308 */ /* 0x000e620000000800 */
[----:B------:R-:W-:-:S07]  /*52f0*/  FFMA.FTZ R44, R0, R31, R44 ;  /* 0x0000001f002c7223 */ /* 0x000fce000001002c */
[----:B------:R-:W4:Y:S01]  /*5300*/  MUFU.RCP R36, R36 ;  /* 0x0000002400247308 */ /* 0x000f220000001000 */
[----:B------:R-:W-:Y:S01]  /*5310*/  FADD.FTZ R47, R43, R131 ;  /* 0x000000832b2f7221 */ /* 0x000fe20000010000 */
[----:B------:R-:W-:-:S06]  /*5320*/  FFMA.FTZ R44, R55, R131, R44 ;  /* 0x00000083372c7223 */ /* 0x000fcc000001002c */
[----:B------:R-:W2:Y:S01]  /*5330*/  MUFU.RCP R35, R35 ;  /* 0x0000002300237308 */ /* 0x000ea20000001000 */
[----:B0-----:R-:W-:Y:S01]  /*5340*/  FADD.FTZ R131, -R164, 1 ;  /* 0x3f800000a4837421 */ /* 0x001fe20000010100 */
[----:B-1----:R-:W-:-:S03]  /*5350*/  FADD.FTZ R159, R159, 1 ;  /* 0x3f8000009f9f7421 */ /* 0x002fc60000010000 */
[----:B------:R-:W-:Y:S01]  /*5360*/  FFMA.FTZ R122, R122, R131, 1 ;  /* 0x3f8000007a7a7423 */ /* 0x000fe20000010083 */
[----:B----4-:R-:W-:Y:S02]  /*5370*/  FADD.FTZ R131, -R36, 1 ;  /* 0x3f80000024837421 */ /* 0x010fe40000010100 */
[----:B------:R-:W0:Y:S02]  /*5380*/  MUFU.RCP R159, R159 ;  /* 0x0000009f009f7308 */ /* 0x000e240000001000 */
[----:B------:R-:W-:Y:S01]  /*5390*/  FFMA.FTZ R162, R162, R131, 1 ;  /* 0x3f800000a2a27423 */ /* 0x000fe20000010083 */
[----:B--2---:R-:W-:Y:S01]  /*53a0*/  FADD.FTZ R131, -R35, 1 ;  /* 0x3f80000023837421 */ /* 0x004fe20000010100 */
[----:B------:R-:W-:-:S03]  /*53b0*/  FMUL.FTZ R164, R164, R122 ;  /* 0x0000007aa4a47220 */ /* 0x000fc60000410000 */
[----:B------:R-:W-:-:S04]  /*53c0*/  FFMA.FTZ R142, R142, R131, 1 ;  /* 0x3f8000008e8e7423 */ /* 0x000fc80000010083 */
[----:B------:R-:W-:Y:S01]  /*53d0*/  FMUL.FTZ R122, R35, R142 ;  /* 0x0000008e237a7220 */ /* 0x000fe20000410000 */
[----:B------:R-:W-:Y:S01]  /*53e0*/  PRMT R35, R111, 0x7632, R35 ;  /* 0x000076326f237816 */ /* 0x000fe20000000023 */
[----:B------:R-:W-:Y:S01]  /*53f0*/  FMUL.FTZ R162, R36, R162 ;  /* 0x000000a224a27220 */ /* 0x000fe20000410000 */
[----:B0-----:R-:W-:Y:S02]  /*5400*/  FADD.FTZ R36, -R159, 1 ;  /* 0x3f8000009f247421 */ /* 0x001fe40000010100 */
[----:B------:R-:W-:Y:S02]  /*5410*/  SHF.L.U32 R35, R35, 0x10, RZ ;  /* 0x0000001023237819 */ /* 0x000fe400000006ff */
[----:B------:R-:W-:-:S03]  /*5420*/  FFMA.FTZ R36, R161, R36, 1 ;  /* 0x3f800000a1247423 */ /* 0x000fc60000010024 */
[----:B------:R-:W-:Y:S01]  /*5430*/  FMUL.FTZ R122, R35, R122 ;  /* 0x0000007a237a7220 */ /* 0x000fe20000410000 */
[----:B------:R-:W-:Y:S01]  /*5440*/  SHF.L.U32 R35, R110, 0x10, RZ ;  /* 0x000000106e237819 */ /* 0x000fe200000006ff */
[----:B------:R-:W-:Y:S01]  /*5450*/  FADD.FTZ R43, R38, R123 ;  /* 0x0000007b262b7221 */ /* 0x000fe20000010000 */
[----:B------:R-:W-:Y:S01]  /*5460*/  SHF.L.U32 R38, R111, 0x10, RZ ;  /* 0x000000106f267819 */ /* 0x000fe200000006ff */
[----:B------:R-:W-:Y:S02]  /*5470*/  FMUL.FTZ R36, R159, R36 ;  /* 0x000000249f247220 */ /* 0x000fe40000410000 */
[----:B------:R-:W-:Y:S02]  /*5480*/  FMUL.FTZ R35, R35, R164 ;  /* 0x000000a423237220 */ /* 0x000fe40000410000 */
[----:B------:R-:W-:Y:S01]  /*5490*/  FMUL.FTZ R36, R38, R36 ;  /* 0x0000002426247220 */ /* 0x000fe20000410000 */
[----:B------:R-:W-:Y:S01]  /*54a0*/  SHF.L.U32 R38, R112, 0x10, RZ ;  /* 0x0000001070267819 */ /* 0x000fe200000006ff */
[----:B------:R-:W-:-:S04]  /*54b0*/  FMUL.FTZ R161, R0, R35 ;  /* 0x0000002300a17220 */ /* 0x000fc80000410000 */
[----:B------:R-:W-:Y:S01]  /*54c0*/  FFMA.FTZ R161, R33, R161, R37 ;  /* 0x000000a121a17223 */ /* 0x000fe20000010025 */
[----:B------:R-:W-:Y:S01]  /*54d0*/  FADD.FTZ R37, -R54, R38 ;  /* 0x0000002636257221 */ /* 0x000fe20000010100 */
[----:B------:R-:W-:Y:S01]  /*54e0*/  SHF.L.U32 R38, R113, 0x10, RZ ;  /* 0x0000001071267819 */ /* 0x000fe200000006ff */
[----:B------:R-:W-:Y:S02]  /*54f0*/  FFMA.FTZ R44, R2, R32, R44 ;  /* 0x00000020022c7223 */ /* 0x000fe4000001002c */
[C---:B------:R-:W-:Y:S02]  /*5500*/  FMUL.FTZ R37, R3.reuse, R37 ;  /* 0x0000002503257220 */ /* 0x040fe40000410000 */
[----:B------:R-:W-:Y:S01]  /*5510*/  FADD.FTZ R38, -R54, R38 ;  /* 0x0000002636267221 */ /* 0x000fe20000010100 */
[----:B------:R-:W-:Y:S01]  /*5520*/  FFMA.FTZ R131, R120, R123, R44 ;  /* 0x0000007b78837223 */ /* 0x000fe2000001002c */
[----:B------:R-:W-:Y:S01]  /*5530*/  FFMA.FTZ R164, R0, R37, R41 ;  /* 0x0000002500a47223 */ /* 0x000fe20000010029 */
[----:B------:R-:W-:Y:S01]  /*5540*/  PRMT R123, R112, 0x7632, R123 ;  /* 0x00007632707b7816 */ /* 0x000fe2000000007b */
[----:B------:R-:W-:-:S02]  /*5550*/  FMUL.FTZ R38, R3, R38 ;  /* 0x0000002603267220 */ /* 0x000fc40000410000 */
[----:B------:R-:W-:Y:S01]  /*5560*/  FMUL.FTZ R165, R164, -1.4426950216293334961 ;  /* 0xbfb8aa3ba4a57820 */ /* 0x000fe20000410000 */
[----:B------:R-:W-:Y:S01]  /*5570*/  SHF.L.U32 R123, R123, 0x10, RZ ;  /* 0x000000107b7b7819 */ /* 0x000fe200000006ff */
[----:B------:R-:W-:Y:S01]  /*5580*/  FFMA.FTZ R163, R2, R38, R39 ;  /* 0x0000002602a37223 */ /* 0x000fe20000010027 */
[----:B------:R-:W-:-:S03]  /*5590*/  PRMT R142, R110, 0x7632, R142 ;  /* 0x000076326e8e7816 */ /* 0x000fc6000000008e */
[----:B------:R-:W-:Y:S01]  /*55a0*/  FMUL.FTZ R160, R163, -1.4426950216293334961 ;  /* 0xbfb8aa3ba3a07820 */ /* 0x000fe20000410000 */
[----:B------:R-:W0:Y:S01]  /*55b0*/  MUFU.EX2 R165, R165 ;  /* 0x000000a500a57308 */ /* 0x000e220000000800 */
[----:B------:R-:W-:Y:S01]  /*55c0*/  FADD.FTZ R123, -R54, R123 ;  /* 0x0000007b367b7221 */ /* 0x000fe20000010100 */
[----:B------:R-:W-:-:S03]  /*55d0*/  SHF.L.U32 R142, R142, 0x10, RZ ;  /* 0x000000108e8e7819 */ /* 0x000fc600000006ff */
[----:B------:R-:W-:-:S03]  /*55e0*/  FMUL.FTZ R123, R3, R123 ;  /* 0x0000007b037b7220 */ /* 0x000fc60000410000 */
[----:B------:R-:W1:Y:S01]  /*55f0*/  MUFU.EX2 R160, R160 ;  /* 0x000000a000a07308 */ /* 0x000e620000000800 */
[----:B------:R-:W-:Y:S01]  /*5600*/  FFMA.FTZ R159, R55, R123, R40 ;  /* 0x0000007b379f7223 */ /* 0x000fe20000010028 */
[----:B------:R-:W-:-:S03]  /*5610*/  FMUL.FTZ R142, R142, R162 ;  /* 0x000000a28e8e7220 */ /* 0x000fc60000410000 */
[----:B------:R-:W-:Y:S01]  /*5620*/  FMUL.FTZ R44, R159, -1.4426950216293334961 ;  /* 0xbfb8aa3b9f2c7820 */ /* 0x000fe20000410000 */
[----:B------:R-:W-:Y:S01]  /*5630*/  FMUL.FTZ R162, R55, R142 ;  /* 0x0000008e37a27220 */ /* 0x000fe20000410000 */
[----:B0-----:R-:W-:-:S03]  /*5640*/  FADD.FTZ R165, R165, 1 ;  /* 0x3f800000a5a57421 */ /* 0x001fc60000010000 */
[C---:B------:R-:W-:Y:S01]  /*5650*/  FFMA.FTZ R161, R48.reuse, R162, R161 ;  /* 0x000000a230a17223 */ /* 0x040fe200000100a1 */
[----:B------:R-:W0:Y:S01]  /*5660*/  MUFU.EX2 R44, R44 ;  /* 0x0000002c002c7308 */ /* 0x000e220000000800 */
[----:B------:R-:W-:Y:S01]  /*5670*/  FFMA.FTZ R46, R48, R142, R141 ;  /* 0x0000008e302e7223 */ /* 0x000fe2000001008d */
[----:B------:R-:W-:Y:S01]  /*5680*/  FMUL.FTZ R48, R2, R36 ;  /* 0x0000002402307220 */ /* 0x000fe20000410000 */
[----:B-1----:R-:W-:-:S05]  /*5690*/  FADD.FTZ R160, R160, 1 ;  /* 0x3f800000a0a07421 */ /* 0x002fca0000010000 */
[----:B------:R1:W2:Y:S01]  /*56a0*/  MUFU.RCP R162, R165 ;  /* 0x000000a500a27308 */ /* 0x0002a20000001000 */
[----:B------:R-:W-:-:S07]  /*56b0*/  FFMA.FTZ R48, R34, R48, R161 ;  /* 0x0000003022307223 */ /* 0x000fce00000100a1 */
[----:B------:R0:W4:Y:S01]  /*56c0*/  MUFU.RCP R161, R160 ;  /* 0x000000a000a17308 */ /* 0x0001220000001000 */
[----:B-1----:R-:W-:Y:S01]  /*56d0*/  MOV R165, R47 ;  /* 0x0000002f00a57202 */ /* 0x002fe20000000f00 */
[-C--:B------:R-:W-:Y:S01]  /*56e0*/  FMUL.FTZ R141, R120, R122.reuse ;  /* 0x0000007a788d7220 */ /* 0x080fe20000410000 */
[--C-:B------:R-:W-:Y:S01]  /*56f0*/  FFMA.FTZ R47, R49, R122, R45.reuse ;  /* 0x0000007a312f7223 */ /* 0x100fe2000001002d */
[----:B------:R-:W-:Y:S01]  /*5700*/  PRMT R45, R113, 0x7632, R45 ;  /* 0x00007632712d7816 */ /* 0x000fe2000000002d */
[----:B0-----:R-:W-:Y:S01]  /*5710*/  FADD.FTZ R160, R44, 1 ;  /* 0x3f8000002ca07421 */ /* 0x001fe20000010000 */
[----:B------:R-:W-:Y:S01]  /*5720*/  FFMA.FTZ R44, R49, R141, R48 ;  /* 0x0000008d312c7223 */ /* 0x000fe20000010030 */
[----:B--2---:R-:W-:Y:S01]  /*5730*/  FADD.FTZ R48, -R162, 1 ;  /* 0x3f800000a2307421 */ /* 0x004fe20000010100 */
[----:B------:R-:W-:Y:S01]  /*5740*/  SHF.L.U32 R45, R45, 0x10, RZ ;  /* 0x000000102d2d7819 */ /* 0x000fe200000006ff */
[----:B------:R0:W1:Y:S02]  /*5750*/  MUFU.RCP R49, R160 ;  /* 0x000000a000317308 */ /* 0x0000640000001000 */
[----:B------:R-:W-:Y:S01]  /*5760*/  FFMA.FTZ R164, R164, R48, 1 ;  /* 0x3f800000a4a47423 */ /* 0x000fe20000010030 */
[----:B----4-:R-:W-:Y:S01]  /*5770*/  FADD.FTZ R48, -R161, 1 ;  /* 0x3f800000a1307421 */ /* 0x010fe20000010100 */
[----:B------:R-:W-:-:S03]  /*5780*/  FADD.FTZ R45, -R54, R45 ;  /* 0x0000002d362d7221 */ /* 0x000fc60000010100 */
[----:B------:R-:W-:Y:S01]  /*5790*/  FFMA.FTZ R163, R163, R48, 1 ;  /* 0x3f800000a3a37423 */ /* 0x000fe20000010030 */
[----:B------:R-:W-:-:S04]  /*57a0*/  FMUL.FTZ R48, R3, R45 ;  /* 0x0000002d03307220 */ /* 0x000fc80000410000 */
[----:B------:R-:W-:-:S04]  /*57b0*/  FFMA.FTZ R141, R120, R48, R121 ;  /* 0x00000030788d7223 */ /* 0x000fc80000010079 */
[----:B0-----:R-:W-:Y:S01]  /*57c0*/  FMUL.FTZ R160, R141, -1.4426950216293334961 ;  /* 0xbfb8aa3b8da07820 */ /* 0x001fe20000410000 */
[----:B-1----:R-:W-:-:S04]  /*57d0*/  FADD.FTZ R45, -R49, 1 ;  /* 0x3f800000312d7421 */ /* 0x002fc80000010100 */
[----:B------:R-:W-:Y:S01]  /*57e0*/  FFMA.FTZ R159, R159, R45, 1 ;  /* 0x3f8000009f9f7423 */ /* 0x000fe2000001002d */
[----:B------:R-:W0:Y:S01]  /*57f0*/  MUFU.EX2 R160, R160 ;  /* 0x000000a000a07308 */ /* 0x000e220000000800 */
[----:B------:R-:W-:Y:S01]  /*5800*/  FFMA.FTZ R45, R0, R35, R131 ;  /* 0x00000023002d7223 */ /* 0x000fe20000010083 */
[----:B------:R-:W-:-:S03]  /*5810*/  FADD.FTZ R165, R165, R142 ;  /* 0x0000008ea5a57221 */ /* 0x000fc60000010000 */
[----:B------:R-:W-:Y:S01]  /*5820*/  FFMA.FTZ R45, R55, R142, R45 ;  /* 0x0000008e372d7223 */ /* 0x000fe2000001002d */
[C---:B---3--:R-:W-:Y:S01]  /*5830*/  SHF.L.U32 R142, R114.reuse, 0x10, RZ ;  /* 0x00000010728e7819 */ /* 0x048fe200000006ff */
[----:B------:R-:W-:Y:S01]  /*5840*/  FMUL.FTZ R159, R49, R159 ;  /* 0x0000009f319f7220 */ /* 0x000fe20000410000 */
[----:B------:R-:W-:-:S03]  /*5850*/  PRMT R49, R114, 0x7632, R49 ;  /* 0x0000763272317816 */ /* 0x000fc60000000031 */
[----:B------:R-:W-:Y:S01]  /*5860*/  FADD.FTZ R142, -R54, R142 ;  /* 0x0000008e368e7221 */ /* 0x000fe20000010100 */
[----:B------:R-:W-:-:S03]  /*5870*/  SHF.L.U32 R49, R49, 0x10, RZ ;  /* 0x0000001031317819 */ /* 0x000fc600000006ff */
[----:B------:R-:W-:Y:S01]  /*5880*/  FMUL.FTZ R142, R3, R142 ;  /* 0x0000008e038e7220 */ /* 0x000fe20000410000 */
[----:B0-----:R-:W-:Y:S01]  /*5890*/  FADD.FTZ R131, R160, 1 ;  /* 0x3f800000a0837421 */ /* 0x001fe20000010000 */
[----:B------:R-:W-:Y:S02]  /*58a0*/  FADD.FTZ R49, -R54, R49 ;  /* 0x0000003136317221 */ /* 0x000fe40000010100 */
[----:B------:R-:W-:Y:S01]  /*58b0*/  FFMA.FTZ R41, R0, R142, R41 ;  /* 0x0000008e00297223 */ /* 0x000fe20000010029 */
[----:B------:R-:W-:Y:S01]  /*58c0*/  FMUL.FTZ R161, R161, R163 ;  /* 0x000000a3a1a17220 */ /* 0x000fe20000410000 */
[----:B------:R-:W-:Y:S02]  /*58d0*/  FMUL.FTZ R49, R3, R49 ;  /* 0x0000003103317220 */ /* 0x000fe40000410000 */
[----:B------:R-:W-:Y:S01]  /*58e0*/  FMUL.FTZ R163, R41, -1.4426950216293334961 ;  /* 0xbfb8aa3b29a37820 */ /* 0x000fe20000410000 */
[----:B------:R-:W0:Y:S01]  /*58f0*/  MUFU.RCP R131, R131 ;  /* 0x0000008300837308 */ /* 0x000e220000001000 */
[----:B------:R-:W-:Y:S01]  /*5900*/  FFMA.FTZ R40, R55, R49, R40 ;  /* 0x0000003137287223 */ /* 0x000fe20000010028 */
[----:B------:R-:W-:-:S03]  /*5910*/  FMUL.FTZ R162, R162, R164 ;  /* 0x000000a4a2a27220 */ /* 0x000fc60000410000 */
[----:B------:R-:W-:-:S03]  /*5920*/  FMUL.FTZ R164, R40, -1.4426950216293334961 ;  /* 0xbfb8aa3b28a47820 */ /* 0x000fc60000410000 */
[----:B------:R-:W1:Y:S08]  /*5930*/  MUFU.EX2 R163, R163 ;  /* 0x000000a300a37308 */ /* 0x000e700000000800 */
[----:B------:R-:W2:Y:S01]  /*5940*/  MUFU.EX2 R164, R164 ;  /* 0x000000a400a47308 */ /* 0x000ea20000000800 */
[----:B0-----:R-:W-:-:S04]  /*5950*/  FADD.FTZ R160, -R131, 1 ;  /* 0x3f80000083a07421 */ /* 0x001fc80000010100 */
[----:B------:R-:W-:Y:S01]  /*5960*/  FFMA.FTZ R160, R141, R160, 1 ;  /* 0x3f8000008da07423 */ /* 0x000fe200000100a0 */
[----:B-1----:R-:W-:-:S03]  /*5970*/  FADD.FTZ R141, R163, 1 ;  /* 0x3f800000a38d7421 */ /* 0x002fc60000010000 */
[----:B------:R-:W-:-:S03]  /*5980*/  FMUL.FTZ R160, R131, R160 ;  /* 0x000000a083a07220 */ /* 0x000fc60000410000 */
[----:B------:R-:W0:Y:S01]  /*5990*/  MUFU.RCP R141, R141 ;  /* 0x0000008d008d7308 */ /* 0x000e220000001000 */
[----:B--2---:R-:W-:Y:S01]  /*59a0*/  FADD.FTZ R164, R164, 1 ;  /* 0x3f800000a4a47421 */ /* 0x004fe20000010000 */
[----:B-----5:R-:W-:-:S06]  /*59b0*/  PRMT R163, R116, 0x7632, R163 ;  /* 0x0000763274a37816 */ /* 0x020fcc00000000a3 */
[----:B------:R-:W1:Y:S01]  /*59c0*/  MUFU.RCP R131, R164 ;  /* 0x000000a400837308 */ /* 0x000e620000001000 */
[----:B------:R-:W-:-:S05]  /*59d0*/  SHF.L.U32 R163, R163, 0x10, RZ ;  /* 0x00000010a3a37819 */ /* 0x000fca00000006ff */
[----:B------:R-:W-:Y:S01]  /*59e0*/  FMUL.FTZ R159, R163, R159 ;  /* 0x0000009fa39f7220 */ /* 0x000fe20000410000 */
[----:B0-----:R-:W-:-:S04]  /*59f0*/  FADD.FTZ R163, -R141, 1 ;  /* 0x3f8000008da37421 */ /* 0x001fc80000010100 */
[----:B------:R-:W-:Y:S01]  /*5a00*/  FFMA.FTZ R41, R41, R163, 1 ;  /* 0x3f80000029297423 */ /* 0x000fe200000100a3 */
[----:B-1----:R-:W-:-:S03]  /*5a10*/  FADD.FTZ R163, -R131, 1 ;  /* 0x3f80000083a37421 */ /* 0x002fc60000010100 */
[----:B------:R-:W-:Y:S01]  /*5a20*/  FMUL.FTZ R41, R141, R41 ;  /* 0x000000298d297220 */ /* 0x000fe20000410000 */
[----:B------:R-:W-:Y:S01]  /*5a30*/  FFMA.FTZ R40, R40, R163, 1 ;  /* 0x3f80000028287423 */ /* 0x000fe200000100a3 */
[----:B------:R-:W-:-:S03]  /*5a40*/  SHF.L.U32 R141, R115, 0x10, RZ ;  /* 0x00000010738d7819 */ /* 0x000fc600000006ff */
[----:B------:R-:W-:Y:S01]  /*5a50*/  FMUL.FTZ R131, R131, R40 ;  /* 0x0000002883837220 */ /* 0x000fe20000410000 */
[----:B------:R-:W-:Y:S02]  /*5a60*/  PRMT R40, R118, 0x7632, R40 ;  /* 0x0000763276287816 */ /* 0x000fe40000000028 */
[----:B------:R-:W-:Y:S01]  /*5a70*/  PRMT R163, R117, 0x7632, R163 ;  /* 0x0000763275a37816 */ /* 0x000fe200000000a3 */
[----:B------:R-:W-:Y:S01]  /*5a80*/  FADD.FTZ R141, -R54, R141 ;  /* 0x0000008d368d7221 */ /* 0x000fe20000010100 */
[----:B------:R-:W-:Y:S02]  /*5a90*/  SHF.L.U32 R40, R40, 0x10, RZ ;  /* 0x0000001028287819 */ /* 0x000fe400000006ff */
[----:B------:R-:W-:Y:S01]  /*5aa0*/  SHF.L.U32 R163, R163, 0x10, RZ ;  /* 0x00000010a3a37819 */ /* 0x000fe200000006ff */
[----:B------:R-:W-:Y:S02]  /*5ab0*/  FMUL.FTZ R141, R3, R141 ;  /* 0x0000008d038d7220 */ /* 0x000fe40000410000 */
[----:B------:R-:W-:Y:S01]  /*5ac0*/  FMUL.FTZ R131, R40, R131 ;  /* 0x0000008328837220 */ /* 0x000fe20000410000 */
[----:B------:R-:W-:Y:S01]  /*5ad0*/  SHF.L.U32 R40, R116, 0x10, RZ ;  /* 0x0000001074287819 */ /* 0x000fe200000006ff */
[----:B------:R-:W-:Y:S01]  /*5ae0*/  FMUL.FTZ R160, R163, R160 ;  /* 0x000000a0a3a07220 */ /* 0x000fe20000410000 */
[----:B------:R-:W-:-:S03]  /*5af0*/  FFMA.FTZ R163, R2, R141, R39 ;  /* 0x0000008d02a37223 */ /* 0x000fc60000010027 */
[----:B------:R-:W-:Y:S01]  /*5b00*/  FMUL.FTZ R39, R40, R162 ;  /* 0x000000a228277220 */ /* 0x000fe20000410000 */
[----:B------:R-:W-:Y:S01]  /*5b10*/  FMUL.FTZ R162, R163, -1.4426950216293334961 ;  /* 0xbfb8aa3ba3a27820 */ /* 0x000fe20000410000 */
[----:B------:R-:W-:-:S05]  /*5b20*/  SHF.L.U32 R40, R117, 0x10, RZ ;  /* 0x0000001075287819 */ /* 0x000fca00000006ff */
[----:B------:R-:W0:Y:S01]  /*5b30*/  MUFU.EX2 R162, R162 ;  /* 0x000000a200a27308 */ /* 0x000e220000000800 */
[----:B------:R-:W-:Y:S01]  /*5b40*/  FMUL.FTZ R40, R40, R161 ;  /* 0x000000a128287220 */ /* 0x000fe20000410000 */
[----:B------:R-:W-:-:S04]  /*5b50*/  FMUL.FTZ R161, R0, R39 ;  /* 0x0000002700a17220 */ /* 0x000fc80000410000 */
[----:B------:R-:W-:Y:S01]  /*5b60*/  FFMA.FTZ R161, R37, R161, R44 ;  /* 0x000000a125a17223 */ /* 0x000fe2000001002c */
[----:B------:R-:W-:-:S04]  /*5b70*/  FMUL.FTZ R44, R55, R159 ;  /* 0x0000009f372c7220 */ /* 0x000fc80000410000 */
[----:B------:R-:W-:Y:S01]  /*5b80*/  FFMA.FTZ R161, R123, R44, R161 ;  /* 0x0000002c7ba17223 */ /* 0x000fe200000100a1 */
[----:B0-----:R-:W-:Y:S01]  /*5b90*/  FADD.FTZ R44, R162, 1 ;  /* 0x3f800000a22c7421 */ /* 0x001fe20000010000 */
[----:B------:R-:W-:-:S04]  /*5ba0*/  FMUL.FTZ R162, R2, R40 ;  /* 0x0000002802a27220 */ /* 0x000fc80000410000 */
[----:B------:R-:W-:Y:S01]  /*5bb0*/  FFMA.FTZ R161, R38, R162, R161 ;  /* 0x000000a226a17223 */ /* 0x000fe200000100a1 */
[----:B------:R-:W0:Y:S01]  /*5bc0*/  MUFU.RCP R44, R44 ;  /* 0x0000002c002c7308 */ /* 0x000e220000001000 */
[----:B------:R-:W-:-:S05]  /*5bd0*/  SHF.L.U32 R162, R118, 0x10, RZ ;  /* 0x0000001076a27819 */ /* 0x000fca00000006ff */
[----:B------:R-:W-:Y:S01]  /*5be0*/  FMUL.FTZ R41, R162, R41 ;  /* 0x00000029a2297220 */ /* 0x000fe20000410000 */
[----:B------:R-:W-:-:S04]  /*5bf0*/  FMUL.FTZ R162, R120, R160 ;  /* 0x000000a078a27220 */ /* 0x000fc80000410000 */
[----:B------:R-:W-:Y:S01]  /*5c00*/  FFMA.FTZ R162, R48, R162, R161 ;  /* 0x000000a230a27223 */ /* 0x000fe200000100a1 */
[----:B------:R-:W-:-:S04]  /*5c10*/  FMUL.FTZ R161, R0, R41 ;  /* 0x0000002900a17220 */ /* 0x000fc80000410000 */
[----:B------:R-:W-:Y:S01]  /*5c20*/  FFMA.FTZ R162, R142, R161, R162 ;  /* 0x000000a18ea27223 */ /* 0x000fe200000100a2 */
[----:B0-----:R-:W-:-:S04]  /*5c30*/  FADD.FTZ R161, -R44, 1 ;  /* 0x3f8000002ca17421 */ /* 0x001fc80000010100 */
[----:B------:R-:W-:Y:S01]  /*5c40*/  FFMA.FTZ R163, R163, R161, 1 ;  /* 0x3f800000a3a37423 */ /* 0x000fe200000100a1 */
[----:B------:R-:W-:-:S04]  /*5c50*/  PRMT R161, R115, 0x7632, R161 ;  /* 0x0000763273a17816 */ /* 0x000fc800000000a1 */
[----:B------:R-:W-:-:S05]  /*5c60*/  SHF.L.U32 R161, R161, 0x10, RZ ;  /* 0x00000010a1a17819 */ /* 0x000fca00000006ff */
[----:B------:R-:W-:-:S04]  /*5c70*/  FADD.FTZ R161, -R54, R161 ;  /* 0x000000a136a17221 */ /* 0x000fc80000010100 */
[----:B------:R-:W-:Y:S01]  /*5c80*/  FMUL.FTZ R161, R3, R161 ;  /* 0x000000a103a17220 */ /* 0x000fe20000410000 */
[----:B------:R-:W-:-:S03]  /*5c90*/  FMUL.FTZ R163, R44, R163 ;  /* 0x000000a32ca37220 */ /* 0x000fc60000410000 */
[----:B------:R-:W-:-:S04]  /*5ca0*/  FFMA.FTZ R121, R120, R161, R121 ;  /* 0x000000a178797223 */ /* 0x000fc80000010079 */
[----:B------:R-:W-:Y:S01]  /*5cb0*/  FMUL.FTZ R44, R121, -1.4426950216293334961 ;  /* 0xbfb8aa3b792c7820 */ /* 0x000fe20000410000 */
[----:B------:R-:W-:-:S05]  /*5cc0*/  FFMA.FTZ R45, R2, R36, R45 ;  /* 0x00000024022d7223 */ /* 0x000fca000001002d */
[----:B------:R-:W0:Y:S01]  /*5cd0*/  MUFU.EX2 R44, R44 ;  /* 0x0000002c002c7308 */ /* 0x000e220000000800 */
[----:B------:R-:W-:-:S04]  /*5ce0*/  FFMA.FTZ R45, R120, R122, R45 ;  /* 0x0000007a782d7223 */ /* 0x000fc8000001002d */
[----:B------:R-:W-:-:S04]  /*5cf0*/  FFMA.FTZ R45, R0, R39, R45 ;  /* 0x00000027002d7223 */ /* 0x000fc8000001002d */
[----:B------:R-:W-:-:S04]  /*5d00*/  FFMA.FTZ R45, R55, R159, R45 ;  /* 0x0000009f372d7223 */ /* 0x000fc8000001002d */
[----:B------:R-:W-:Y:S01]  /*5d10*/  FFMA.FTZ R164, R2, R40, R45 ;  /* 0x0000002802a47223 */ /* 0x000fe2000001002d */
[----:B0-----:R-:W-:-:S03]  /*5d20*/  FADD.FTZ R44, R44, 1 ;  /* 0x3f8000002c2c7421 */ /* 0x001fc60000010000 */
[----:B------:R-:W-:Y:S01]  /*5d30*/  FFMA.FTZ R164, R120, R160, R164 ;  /* 0x000000a078a47223 */ /* 0x000fe200000100a4 */
[----:B------:R0:W1:Y:S03]  /*5d40*/  MUFU.RCP R45, R44 ;  /* 0x0000002c002d7308 */ /* 0x0000660000001000 */
[----:B0-----:R-:W-:-:S04]  /*5d50*/  FFMA.FTZ R44, R0, R41, R164 ;  /* 0x00000029002c7223 */ /* 0x001fc800000100a4 */
[CC--:B------:R-:W-:Y:S01]  /*5d60*/  FFMA.FTZ R44, R55.reuse, R131.reuse, R44 ;  /* 0x00000083372c7223 */ /* 0x0c0fe2000001002c */
[----:B------:R-:W-:-:S04]  /*5d70*/  FMUL.FTZ R55, R55, R131 ;  /* 0x0000008337377220 */ /* 0x000fc80000410000 */
[----:B------:R-:W-:Y:S01]  /*5d80*/  FFMA.FTZ R162, R49, R55, R162 ;  /* 0x0000003731a27223 */ /* 0x000fe200000100a2 */
[----:B-1----:R-:W-:-:S04]  /*5d90*/  FADD.FTZ R55, -R45, 1 ;  /* 0x3f8000002d377421 */ /* 0x002fc80000010100 */
[----:B------:R-:W-:Y:S01]  /*5da0*/  FFMA.FTZ R121, R121, R55, 1 ;  /* 0x3f80000079797423 */ /* 0x000fe20000010037 */
[----:B------:R-:W-:-:S03]  /*5db0*/  SHF.L.U32 R55, R119, 0x10, RZ ;  /* 0x0000001077377819 */ /* 0x000fc600000006ff */
[----:B------:R-:W-:Y:S01]  /*5dc0*/  FMUL.FTZ R121, R45, R121 ;  /* 0x000000792d797220 */ /* 0x000fe20000410000 */
[----:B------:R-:W-:Y:S01]  /*5dd0*/  PRMT R45, R119, 0x7632, R45 ;  /* 0x00007632772d7816 */ /* 0x000fe2000000002d */
[----:B------:R-:W-:-:S03]  /*5de0*/  FMUL.FTZ R55, R55, R163 ;  /* 0x000000a337377220 */ /* 0x000fc60000410000 */
[----:B------:R-:W-:-:S05]  /*5df0*/  SHF.L.U32 R45, R45, 0x10, RZ ;  /* 0x000000102d2d7819 */ /* 0x000fca00000006ff */
[----:B------:R-:W-:Y:S01]  /*5e00*/  FMUL.FTZ R121, R45, R121 ;  /* 0x000000792d797220 */ /* 0x000fe20000410000 */
[CC--:B------:R-:W-:Y:S01]  /*5e10*/  FMUL.FTZ R45, R2.reuse, R55.reuse ;  /* 0x00000037022d7220 */ /* 0x0c0fe20000410000 */
[----:B------:R-:W-:-:S03]  /*5e20*/  FFMA.FTZ R44, R2, R55, R44 ;  /* 0x00000037022c7223 */ /* 0x000fc6000001002c */
[----:B------:R-:W-:Y:S01]  /*5e30*/  FFMA.FTZ R45, R141, R45, R162 ;  /* 0x0000002d8d2d7223 */ /* 0x000fe200000100a2 */
[CC--:B------:R-:W-:Y:S01]  /*5e40*/  FMUL.FTZ R162, R120.reuse, R121.reuse ;  /* 0x0000007978a27220 */ /* 0x0c0fe20000410000 */
[----:B------:R-:W-:Y:S01]  /*5e50*/  MOV R164, R42 ;  /* 0x0000002a00a47202 */ /* 0x000fe20000000f00 */
[----:B------:R-:W-:Y:S01]  /*5e60*/  FFMA.FTZ R44, R120, R121, R44 ;  /* 0x00000079782c7223 */ /* 0x000fe2000001002c */
[----:B------:R-:W2:Y:S01]  /*5e70*/  LDL.LU R42, [R1+0x88] ;  /* 0x00008800012a7983 */ /* 0x000ea20000300800 */
[----:B------:R-:W-:Y:S01]  /*5e80*/  FFMA.FTZ R45, R161, R162, R45 ;  /* 0x000000a2a12d7223 */ /* 0x000fe2000001002d */
[----:B------:R-:W-:Y:S01]  /*5e90*/  FADD.FTZ R122, R43, R122 ;  /* 0x0000007a2b7a7221 */ /* 0x000fe20000010000 */
[----:B------:R-:W-:Y:S01]  /*5ea0*/  FFMA.FTZ R48, R48, R160, R47 ;  /* 0x000000a030307223 */ /* 0x000fe2000001002f */
[----:B------:R-:W3:Y:S04]  /*5eb0*/  LDL.LU R43, [R1+0x84] ;  /* 0x00008400012b7983 */ /* 0x000ee80000300800 */
[----:B------:R0:W-:Y:S02]  /*5ec0*/  STS.64 [R164], R44 ;  /* 0x0000002ca4007388 */ /* 0x0001e40000000a00 */
[----:B0-----:R-:W-:-:S02]  /*5ed0*/  FFMA.FTZ R44, R123, R159, R46 ;  /* 0x0000009f7b2c7223 */ /* 0x001fc4000001002e */
[----:B------:R-:W4:Y:S04]  /*5ee0*/  LDL.LU R46, [R1+0x80] ;  /* 0x00008000012e7983 */ /* 0x000f280000300800 */
[----:B------:R-:W5:Y:S01]  /*5ef0*/  LDL.LU R47, [R1+0x7c] ;  /* 0x00007c00012f7983 */ /* 0x000f620000300800 */
[----:B------:R-:W-:Y:S01]  /*5f00*/  UIADD3 UR15, UP0, UR11, 0x8, URZ ;  /* 0x000000080b0f7890 */ /* 0x000fe2000ff1e03f */
[----:B------:R-:W0:Y:S03]  /*5f10*/  S2R R164, SR_TID.X ;  /* 0x0000000000a47919 */ /* 0x000e260000002100 */
[----:B------:R-:W-:Y:S02]  /*5f20*/  UIADD3.X UR16, URZ, UR5, URZ, UP0, !UPT ;  /* 0x000000053f107290 */ /* 0x000fe400087fe43f */
[----:B------:R-:W-:-:S04]  /*5f30*/  UISETP.GE.U32.AND UP0, UPT, UR15, UR21, UPT ;  /* 0x000000150f00728c */ /* 0x000fc8000bf06070 */
[----:B------:R-:W-:-:S06]  /*5f40*/  UISETP.GE.AND.EX UP0, UPT, UR16, UR10, UPT, UP0 ;  /* 0x0000000a1000728c */ /* 0x000fcc000bf06300 */
[----:B------:R-:W-:Y:S01]  /*5f50*/  PLOP3.LUT P0, PT, PT, PT, UP0, 0x80, 0x0 ;  /* 0x000000000000781c */ /* 0x000fe20003f0f008 */
[----:B------:R-:W-:Y:S01]  /*5f60*/  FADD.FTZ R165, R165, R159 ;  /* 0x0000009fa5a57221 */ /* 0x000fe20000010000 */
[----:B------:R-:W-:Y:S01]  /*5f70*/  FADD.FTZ R122, R122, R160 ;  /* 0x000000a07a7a7221 */ /* 0x000fe20000010000 */
[----:B------:R-:W-:Y:S01]  /*5f80*/  FFMA.FTZ R44, R49, R131, R44 ;  /* 0x00000083312c7223 */ /* 0x000fe2000001002c */
[----:B------:R-:W-:Y:S01]  /*5f90*/  FFMA.FTZ R48, R161, R121, R48 ;  /* 0x00000079a1307223 */ /* 0x000fe20000010030 */
[----:B------:R-:W-:Y:S01]  /*5fa0*/  FADD.FTZ R45, R165, R131 ;  /* 0x00000083a52d7221 */ /* 0x000fe20000010000 */
[----:B------:R-:W-:Y:S01]  /*5fb0*/  FADD.FTZ R49, R122, R121 ;  /* 0x000000797a317221 */ /* 0x000fe20000010000 */
[----:B------:R-:W-:Y:S01]  /*5fc0*/  BAR.SYNC.DEFER_BLOCKING 0x0 ;  /* 0x0000000000007b1d */ /* 0x000fe20000010000 */
[----:B0-----:R-:W-:Y:S01]  /*5fd0*/  ISETP.GT.U32.AND P1, PT, R164, 0xf, PT ;  /* 0x0000000fa400780c */ /* 0x001fe20003f24070 */
[----:B--2---:R-:W-:Y:S01]  /*5fe0*/  FFMA.FTZ R42, R149, R4, R42 ;  /* 0x00000004952a7223 */ /* 0x004fe2000001002a */
[----:B---3--:R-:W-:-:S03]  /*5ff0*/  FADD.FTZ R43, R4, R43 ;  /* 0x0000002b042b7221 */ /* 0x008fc60000010000 */
[----:B------:R-:W-:Y:S01]  /*6000*/  FFMA.FTZ R42, R147, R6, R42 ;  /* 0x00000006932a7223 */ /* 0x000fe2000001002a */
[----:B------:R-:W-:-:S03]  /*6010*/  FADD.FTZ R43, R43, R6 ;  /* 0x000000062b2b7221 */ /* 0x000fc60000010000 */
[----:B------:R-:W-:Y:S01]  /*6020*/  FFMA.FTZ R42, R145, R8, R42 ;  /* 0x00000008912a7223 */ /* 0x000fe2000001002a */
[----:B------:R-:W-:Y:S01]  /*6030*/  FADD.FTZ R43, R43, R8 ;  /* 0x000000082b2b7221 */ /* 0x000fe20000010000 */
[----:B----4-:R-:W-:Y:S01]  /*6040*/  FFMA.FTZ R46, R148, R5, R46 ;  /* 0x00000005942e7223 */ /* 0x010fe2000001002e */
[----:B-----5:R-:W-:-:S03]  /*6050*/  FADD.FTZ R47, R5, R47 ;  /* 0x0000002f052f7221 */ /* 0x020fc60000010000 */
[----:B------:R-:W-:Y:S01]  /*6060*/  FFMA.FTZ R46, R146, R7, R46 ;  /* 0x00000007922e7223 */ /* 0x000fe2000001002e */
[----:B------:R-:W-:-:S03]  /*6070*/  FADD.FTZ R47, R47, R7 ;  /* 0x000000072f2f7221 */ /* 0x000fc60000010000 */
[----:B------:R-:W-:Y:S01]  /*6080*/  FFMA.FTZ R46, R144, R9, R46 ;  /* 0x00000009902e7223 */ /* 0x000fe2000001002e */
[----:B------:R-:W-:Y:S01]  /*6090*/  FADD.FTZ R47, R47, R9 ;  /* 0x000000092f2f7221 */ /* 0x000fe20000010000 */
        /* <DEDUP_REMOVED lines=52> */
[----:B------:R-:W-:Y:S06]  /*63e0*/  @!P0 BRA `(.L_x_776) ;  /* 0x0000000000bc8947 */ /* 0x000fec0003800000 */
[----:B------:R-:W2:Y:S04]  /*63f0*/  LDL R162, [R1+0x78] ;  /* 0x0000780001a27983 */ /* 0x000ea80000100800 */
[----:B------:R-:W3:Y:S01]  /*6400*/  LDL R165, [R1+0x74] ;  /* 0x0000740001a57983 */ /* 0x000ee20000100800 */
[----:B------:R-:W0:Y:S03]  /*6410*/  S2R R163, SR_TID.X ;  /* 0x0000000000a37919 */ /* 0x000e260000002100 */
[----:B------:R-:W4:Y:S04]  /*6420*/  LDL R123, [R1+0x6c] ;  /* 0x00006c00017b7983 */ /* 0x000f280000100800 */
[----:B------:R-:W5:Y:S01]  /*6430*/  LDL R161, [R1+0x68] ;  /* 0x0000680001a17983 */ /* 0x000f620000100800 */
[----:B0-----:R-:W-:-:S02]  /*6440*/  LEA R120, R163, UR12, 0x5 ;  /* 0x0000000ca3787c11 */ /* 0x001fc4000f8e28ff */
[----:B------:R-:W-:Y:S02]  /*6450*/  SHF.L.U32 R160, R163, 0x1, RZ ;  /* 0x00000001a3a07819 */ /* 0x000fe400000006ff */
[----:B------:R-:W5:Y:S01]  /*6460*/  LDL R163, [R1+0x70] ;  /* 0x0000700001a37983 */ /* 0x000f620000100800 */
[----:B------:R-:W0:Y:S01]  /*6470*/  S2R R159, SR_TID.X ;  /* 0x00000000009f7919 */ /* 0x000e220000002100 */
[----:B------:R-:W-:-:S04]  /*6480*/  LOP3.LUT R160, R160, 0x18, RZ, 0xc0, !PT ;  /* 0x00000018a0a07812 */ /* 0x000fc800078ec0ff */
[----:B------:R-:W-:Y:S02]  /*6490*/  IADD3 R120, R120, R160, RZ ;  /* 0x000000a078787210 */ /* 0x000fe40007ffe0ff */
[----:B0-----:R-:W-:-:S04]  /*64a0*/  SHF.R.S32.HI R160, RZ, 0x1f, R159 ;  /* 0x0000001fffa07819 */ /* 0x001fc8000001149f */
[----:B------:R-:W-:-:S04]  /*64b0*/  LEA.HI R160, R160, R159, RZ, 0x2 ;  /* 0x0000009fa0a07211 */ /* 0x000fc800078f10ff */
[----:B------:R-:W-:-:S04]  /*64c0*/  SHF.R.S32.HI R160, RZ, 0x2, R160 ;  /* 0x00000002ffa07819 */ /* 0x000fc800000114a0 */
[----:B------:R-:W-:Y:S02]  /*64d0*/  LEA R131, R160, UR12, 0x5 ;  /* 0x0000000ca0837c11 */ /* 0x000fe4000f8e28ff */
[----:B------:R-:W5:Y:S04]  /*64e0*/  LDL R160, [R1+0x64] ;  /* 0x0000640001a07983 */ /* 0x000f680000100800 */
[----:B------:R-:W-:Y:S04]  /*64f0*/  STS.64 [R120], R42 ;  /* 0x0000002a78007388 */ /* 0x000fe80000000a00 */
[----:B--2---:R0:W-:Y:S02]  /*6500*/  STS.64 [R162], R44 ;  /* 0x0000002ca2007388 */ /* 0x0041e40000000a00 */
[----:B0-----:R-:W-:-:S02]  /*6510*/  SHF.L.U32 R162, R159, 0x1, RZ ;  /* 0x000000019fa27819 */ /* 0x001fc400000006ff */
[----:B------:R-:W-:Y:S02]  /*6520*/  LEA R159, R159, UR12, 0x5 ;  /* 0x0000000c9f9f7c11 */ /* 0x000fe4000f8e28ff */
[----:B------:R-:W-:-:S04]  /*6530*/  LOP3.LUT R162, R162, 0x18, RZ, 0xc, !PT ;  /* 0x00000018a2a27812 */ /* 0x000fc800078e0cff */
[----:B------:R-:W-:Y:S01]  /*6540*/  IADD3 R159, R159, R162, RZ ;  /* 0x000000a29f9f7210 */ /* 0x000fe20007ffe0ff */
[----:B---3--:R-:W-:Y:S04]  /*6550*/  STS.64 [R165], R46 ;  /* 0x0000002ea5007388 */ /* 0x008fe80000000a00 */
[----:B------:R0:W-:Y:S04]  /*6560*/  STS.64 [R159], R48 ;  /* 0x000000309f007388 */ /* 0x0001e80000000a00 */
[----:B0-----:R-:W2:Y:S01]  /*6570*/  LDL R159, [R1+0x60] ;  /* 0x00006000019f7983 */ /* 0x001ea20000100800 */
[-C--:B----4-:R-:W-:Y:S01]  /*6580*/  LEA R122, R123, R131.reuse, 0x3 ;  /* 0x000000837b7a7211 */ /* 0x090fe200078e18ff */
[----:B------:R-:W-:Y:S01]  /*6590*/  BAR.SYNC.DEFER_BLOCKING 0x0 ;  /* 0x0000000000007b1d */ /* 0x000fe20000010000 */
[----:B-----5:R-:W-:-:S06]  /*65a0*/  LEA R120, R163, R131, 0x3 ;  /* 0x00000083a3787211 */ /* 0x020fcc00078e18ff */
        /* <DEDUP_REMOVED lines=17> */
[----:B0-----:R-:W-:-:S05]  /*66c0*/  IMAD.WIDE.U32 R122, R122, 0x4, R160 ;  /* 0x000000047a7a7825 */ /* 0x001fca00078e00a0 */
[----:B------:R0:W-:Y:S02]  /*66d0*/  STG.E.64 desc[UR18][R122.64+0x2000], R120 ;  /* 0x002000787a007986 */ /* 0x0001e4000c101b12 */
.L_x_776:
[----:B0-----:R-:W0:Y:S01]  /*66e0*/  S2R R121, SR_TID.X ;  /* 0x0000000000797919 */ /* 0x001e220000002100 */
[----:B------:R-:W-:Y:S01]  /*66f0*/  BSSY B0, `(.L_x_777) ;  /* 0x00000d2000007945 */ /* 0x000fe20003800000 */
[----:B0-----:R-:W-:Y:S02]  /*6700*/  SHF.R.U32.HI R161, RZ, 0x2, R121 ;  /* 0x00000002ffa17819 */ /* 0x001fe40000011679 */
[----:B------:R-:W-:Y:S01]  /*6710*/  CS2R R120, SRZ ;  /* 0x0000000000787805 */ /* 0x000fe2000001ff00 */
[----:B------:R-:W-:Y:S06]  /*6720*/  @P1 BRA `(.L_x_778) ;  /* 0x0000000c00381947 */ /* 0x000fec0003800000 */
[----:B------:R-:W-:Y:S01]  /*6730*/  USHF.L.U32 UR5, UR11, 0x2, URZ ;  /* 0x000000020b057899 */ /* 0x000fe2000800063f */
[----:B------:R-:W-:Y:S01]  /*6740*/  HFMA2.MMA R120, -RZ, RZ, 0, 4.76837158203125e-06 ;  /* 0x00000050ff787435 */ /* 0x000fe200000001ff */
[----:B------:R-:W-:Y:S02]  /*6750*/  MOV R121, 0x28 ;  /* 0x0000002800797802 */ /* 0x000fe40000000f00 */
[----:B------:R-:W-:Y:S01]  /*6760*/  ULOP3.LUT UR5, UR5, 0xc, URZ, 0xc0, !UPT ;  /* 0x0000000c05057892 */ /* 0x000fe2000f8ec03f */
[----:B------:R-:W-:-:S04]  /*6770*/  SHF.L.U32 R159, R164, 0x3, RZ ;  /* 0x00000003a49f7819 */ /* 0x000fc800000006ff */
[----:B------:R-:W-:Y:S02]  /*6780*/  LOP3.LUT R159, R159, 0x18, RZ, 0xc0, !PT ;  /* 0x000000189f9f7812 */ /* 0x000fe400078ec0ff */
[----:B------:R-:W-:-:S05]  /*6790*/  IADD3 R131, R161, UR5, RZ ;  /* 0x00000005a1837c10 */ /* 0x000fca000fffe0ff */
        /* <DEDUP_REMOVED lines=9> */
[----:B------:R-:W-:-:S03]  /*6830*/  HFMA2.MMA R121, -RZ, RZ, 0, 2.384185791015625e-06 ;  /* 0x00000028ff797435 */ /* 0x000fc600000001ff */
[----:B------:R-:W-:-:S07]  /*6840*/  SHF.R.S32.HI R122, RZ, 0x2, R122 ;  /* 0x00000002ff7a7819 */ /* 0x000fce000001147a */
        /* <DEDUP_REMOVED lines=178> */
[----:B------:R-:W-:Y:S01]  /*7370*/  SHF.R.S32.HI R120, RZ, 0x1f, R131 ;  /* 0x0000001fff787819 */ /* 0x000fe20000011483 */
[----:B------:R-:W-:Y:S01]  /*7380*/  FADD.FTZ R123, R123, R121 ;  /* 0x000000797b7b7221 */ /* 0x000fe20000010000 */
[----:B------:R-:W-:Y:S02]  /*7390*/  HFMA2.MMA R121, -RZ, RZ, 0, 2.384185791015625e-06 ;  /* 0x00000028ff797435 */ /* 0x000fe400000001ff */
[----:B------:R-:W-:-:S04]  /*73a0*/  LEA.HI R120, R120, R131, RZ, 0x2 ;  /* 0x0000008378787211 */ /* 0x000fc800078f10ff */
[----:B------:R-:W-:-:S05]  /*73b0*/  SHF.R.S32.HI R120, RZ, 0x2, R120 ;  /* 0x00000002ff787819 */ /* 0x000fca0000011478 */
[----:B------:R-:W-:-:S05]  /*73c0*/  IMAD R120, R120, R121, UR14 ;  /* 0x0000000e78787e24 */ /* 0x000fca000f8e0279 */
[----:B------:R-:W-:-:S06]  /*73d0*/  IADD3 R120, R159, R120, RZ ;  /* 0x000000789f787210 */ /* 0x000fcc0007ffe0ff */
[----:B------:R-:W0:Y:S02]  /*73e0*/  LDS.64 R120, [R120] ;  /* 0x0000000078787984 */ /* 0x000e240000000a00 */
[----:B0-----:R-:W-:Y:S01]  /*73f0*/  FADD.FTZ R120, R122, R120 ;  /* 0x000000787a787221 */ /* 0x001fe20000010000 */
[----:B------:R-:W-:-:S07]  /*7400*/  FADD.FTZ R121, R123, R121 ;  /* 0x000000797b797221 */ /* 0x000fce0000010000 */
.L_x_778:
[----:B------:R-:W-:Y:S05]  /*7410*/  BSYNC B0 ;  /* 0x0000000000007941 */ /* 0x000fea0003800000 */
.L_x_777:
[----:B------:R-:W0:Y:S01]  /*7420*/  SHFL.BFLY PT, R123, R120, 0x2, 0x1f ;  /* 0x0c401f00787b7f89 */ /* 0x000e2200000e0000 */
[----:B------:R-:W-:Y:S01]  /*7430*/  LOP3.LUT P1, RZ, R164, 0xfffffff3, RZ, 0xc0, !PT ;  /* 0xfffffff3a4ff7812 */ /* 0x000fe2000782c0ff */
[----:B------:R-:W-:Y:S01]  /*7440*/  ULOP3.LUT UR5, UR23, 0xf, URZ, 0xc0, !UPT ;  /* 0x0000000f17057892 */ /* 0x000fe2000f8ec03f */
[----:B------:R-:W-:Y:S01]  /*7450*/  SHF.L.U32 R162, R161, 0x4, RZ ;  /* 0x00000004a1a27819 */ /* 0x000fe200000006ff */
[----:B------:R-:W1:Y:S01]  /*7460*/  SHFL.BFLY PT, R122, R121, 0x2, 0x1f ;  /* 0x0c401f00797a7f89 */ /* 0x000e6200000e0000 */
[----:B------:R-:W-:Y:S01]  /*7470*/  MOV R161, UR4 ;  /* 0x0000000400a17c02 */ /* 0x000fe20008000f00 */
[----:B------:R-:W-:Y:S01]  /*7480*/  UISETP.GE.U32.AND UP0, UPT, UR15, UR21, UPT ;  /* 0x000000150f00728c */ /* 0x000fe2000bf06070 */
[----:B------:R-:W-:Y:S02]  /*7490*/  PRMT R52, R50, 0x7632, R52 ;  /* 0x0000763232347816 */ /* 0x000fe40000000034 */
[----:B------:R-:W-:Y:S01]  /*74a0*/  MOV R163, UR5 ;  /* 0x0000000500a37c02 */ /* 0x000fe20008000f00 */
[----:B------:R-:W-:Y:S01]  /*74b0*/  UISETP.GE.AND.EX UP0, UPT, UR16, UR10, UPT, UP0 ;  /* 0x0000000a1000728c */ /* 0x000fe2000bf06300 */
[----:B------:R-:W-:-:S02]  /*74c0*/  PRMT R53, R52, 0x7632, R53 ;  /* 0x0000763234357816 */ /* 0x000fc40000000035 */
[----:B------:R-:W-:Y:S01]  /*74d0*/  LOP3.LUT R162, R162, 0xfffffff0, R163, 0xe2, !PT ;  /* 0xfffffff0a2a27812 */ /* 0x000fe200078ee2a3 */
[----:B------:R-:W2:Y:S01]  /*74e0*/  @!P1 LDC R160, c[0x0][0x10] ;  /* 0x00000400ffa09b82 */ /* 0x000ea20000000800 */
[----:B------:R-:W-:Y:S02]  /*74f0*/  PRMT R56, R56, 0x7632, R56 ;  /* 0x0000763238387816 */ /* 0x000fe40000000038 */
[----:B------:R-:W-:Y:S02]  /*7500*/  PRMT R57, R57, 0x7632, R57 ;  /* 0x0000763239397816 */ /* 0x000fe40000000039 */
[----:B------:R-:W-:Y:S02]  /*7510*/  PRMT R60, R60, 0x7632, R60 ;  /* 0x000076323c3c7816 */ /* 0x000fe4000000003c */
[----:B------:R-:W-:Y:S02]  /*7520*/  PRMT R61, R61, 0x7632, R61 ;  /* 0x000076323d3d7816 */ /* 0x000fe4000000003d */
[----:B------:R-:W-:Y:S01]  /*7530*/  PRMT R58, R58, 0x7632, R58 ;  /* 0x000076323a3a7816 */ /* 0x000fe2000000003a */
[----:B0-----:R-:W-:Y:S01]  /*7540*/  FADD.FTZ R120, R123, R120 ;  /* 0x000000787b787221 */ /* 0x001fe20000010000 */
[----:B------:R-:W-:-:S02]  /*7550*/  PRMT R59, R59, 0x7632, R59 ;  /* 0x000076323b3b7816 */ /* 0x000fc4000000003b */
[----:B------:R-:W-:Y:S01]  /*7560*/  PRMT R66, R66, 0x7632, R66 ;  /* 0x0000763242427816 */ /* 0x000fe20000000042 */
[----:B-1----:R-:W-:Y:S01]  /*7570*/  FADD.FTZ R121, R122, R121 ;  /* 0x000000797a797221 */ /* 0x002fe20000010000 */
[----:B------:R-:W0:Y:S01]  /*7580*/  SHFL.BFLY PT, R159, R120, 0x1, 0x1f ;  /* 0x0c201f00789f7f89 */ /* 0x000e2200000e0000 */
[----:B------:R-:W1:Y:S01]  /*7590*/  @!P1 LDC.64 R122, c[0x0][0x260] ;  /* 0x00009800ff7a9b82 */ /* 0x000e620000000a00 */
[----:B------:R-:W-:Y:S02]  /*75a0*/  PRMT R67, R67, 0x7632, R67 ;  /* 0x0000763243437816 */ /* 0x000fe40000000043 */
[----:B------:R-:W3:Y:S01]  /*75b0*/  SHFL.BFLY PT, R131, R121, 0x1, 0x1f ;  /* 0x0c201f0079837f89 */ /* 0x000ee200000e0000 */
[----:B------:R-:W-:Y:S02]  /*75c0*/  PRMT R62, R62, 0x7632, R62 ;  /* 0x000076323e3e7816 */ /* 0x000fe4000000003e */
[----:B------:R-:W-:Y:S01]  /*75d0*/  PRMT R63, R63, 0x7632, R63 ;  /* 0x000076323f3f7816 */ /* 0x000fe2000000003f */
[----:B--2---:R-:W-:Y:S01]  /*75e0*/  @!P1 IMAD R160, R160, R161, UR13 ;  /* 0x0000000da0a09e24 */ /* 0x004fe2000f8e02a1 */
[----:B------:R-:W-:-:S02]  /*75f0*/  PRMT R68, R68, 0x7632, R68 ;  /* 0x0000763244447816 */ /* 0x000fc40000000044 */
[----:B------:R-:W-:Y:S02]  /*7600*/  PRMT R69, R69, 0x7632, R69 ;  /* 0x0000763245457816 */ /* 0x000fe40000000045 */
[----:B------:R-:W-:Y:S02]  /*7610*/  @!P1 LEA R160, R160, R162, 0x6 ;  /* 0x000000a2a0a09211 */ /* 0x000fe400078e30ff */
[----:B------:R-:W-:Y:S02]  /*7620*/  PRMT R64, R64, 0x7632, R64 ;  /* 0x0000763240407816 */ /* 0x000fe40000000040 */
[----:B------:R-:W-:Y:S02]  /*7630*/  @!P1 SHF.L.U32 R160, R160, 0x1, RZ ;  /* 0x00000001a0a09819 */ /* 0x000fe400000006ff */
[----:B------:R-:W-:Y:S02]  /*7640*/  PRMT R65, R65, 0x7632, R65 ;  /* 0x0000763241417816 */ /* 0x000fe40000000041 */
[----:B------:R-:W-:Y:S01]  /*7650*/  PRMT R74, R74, 0x7632, R74 ;  /* 0x000076324a4a7816 */ /* 0x000fe2000000004a */
[----:B0-----:R-:W-:Y:S01]  /*7660*/  FADD.FTZ R120, R120, R159 ;  /* 0x0000009f78787221 */ /* 0x001fe20000010000 */
[----:B-1----:R-:W-:Y:S01]  /*7670*/  @!P1 IMAD.WIDE.U32 R122, R160, 0x4, R122 ;  /* 0x00000004a07a9825 */ /* 0x002fe200078e007a */
[----:B------:R-:W-:-:S03]  /*7680*/  PRMT R75, R75, 0x7632, R75 ;  /* 0x000076324b4b7816 */ /* 0x000fc6000000004b */
[----:B---3--:R-:W-:Y:S01]  /*7690*/  FADD.FTZ R121, R121, R131 ;  /* 0x0000008379797221 */ /* 0x008fe20000010000 */
[----:B------:R-:W-:Y:S02]  /*76a0*/  PRMT R70, R70, 0x7632, R70 ;  /* 0x0000763246467816 */ /* 0x000fe40000000046 */
[----:B------:R-:W-:Y:S02]  /*76b0*/  PRMT R71, R71, 0x7632, R71 ;  /* 0x0000763247477816 */ /* 0x000fe40000000047 */
[----:B------:R0:W-:Y:S01]  /*76c0*/  @!P1 STG.E.64 desc[UR18][R122.64], R120 ;  /* 0x000000787a009986 */ /* 0x0001e2000c101b12 */
[----:B------:R-:W-:Y:S02]  /*76d0*/  PLOP3.LUT P1, PT, PT, PT, UP0, 0x80, 0x0 ;  /* 0x000000000000781c */ /* 0x000fe40003f2f008 */
[----:B------:R-:W-:Y:S02]  /*76e0*/  PRMT R76, R76, 0x7632, R76 ;  /* 0x000076324c4c7816 */ /* 0x000fe4000000004c */
[----:B------:R-:W-:-:S02]  /*76f0*/  PRMT R77, R77, 0x7632, R77 ;  /* 0x000076324d4d7816 */ /* 0x000fc4000000004d */
[----:B------:R-:W-:Y:S02]  /*7700*/  PRMT R72, R72, 0x7632, R72 ;  /* 0x0000763248487816 */ /* 0x000fe40000000048 */
[----:B------:R-:W-:Y:S02]  /*7710*/  PRMT R73, R73, 0x7632, R73 ;  /* 0x0000763249497816 */ /* 0x000fe40000000049 */
[----:B------:R-:W-:Y:S02]  /*7720*/  PRMT R82, R82, 0x7632, R82 ;  /* 0x0000763252527816 */ /* 0x000fe40000000052 */
[----:B------:R-:W-:Y:S02]  /*7730*/  PRMT R83, R83, 0x7632, R83 ;  /* 0x0000763253537816 */ /* 0x000fe40000000053 */
[----:B0-----:R-:W-:Y:S02]  /*7740*/  PRMT R121, R51, 0x7632, R121 ;  /* 0x0000763233797816 */ /* 0x001fe40000000079 */
        /* <DEDUP_REMOVED lines=45> */
[----:B------:R-:W-:Y:S02]  /*7a20*/  ISETP.NE.AND P1, PT, RZ, UR23, PT ;  /* 0x00000017ff007c0c */ /* 0x000fe4000bf25270 */
[----:B------:R-:W-:Y:S02]  /*7a30*/  MOV R122, 0x7ffffff1 ;  /* 0x7ffffff1007a7802 */ /* 0x000fe40000000f00 */
[----:B------:R-:W-:Y:S02]  /*7a40*/  MOV R50, UR6 ;  /* 0x0000000600327c02 */ /* 0x000fe40008000f00 */
[----:B------:R-:W-:Y:S02]  /*7a50*/  SEL R122, R122, 0x1, !P1 ;  /* 0x000000017a7a7807 */ /* 0x000fe40004800000 */
[----:B------:R-:W-:Y:S01]  /*7a60*/  MOV R51, UR7 ;  /* 0x0000000700337c02 */ /* 0x000fe20008000f00 */
[----:B------:R-:W-:Y:S06]  /*7a70*/  MEMBAR.ALL.GPU ;  /* 0x0000000000007992 */ /* 0x000fec000000a000 */
[----:B------:R-:W-:-:S00]  /*7a80*/  ERRBAR ;  /* 0x00000000000079ab */ /* 0x000fc00000000000 */
[----:B------:R-:W-:Y:S06]  /*7a90*/  CGAERRBAR ;  /* 0x00000000000075ab */ /* 0x000fec0000000000 */
[----:B------:R0:W5:Y:S02]  /*7aa0*/  ATOM.E.ADD.STRONG.GPU PT, R122, desc[UR18][R50.64], R122 ;  /* 0x0000007a327a798a */ /* 0x00016400081ee1d2 */
.L_x_781:
        /* <DEDUP_REMOVED lines=8> */
.L_x_780:
[----:B------:R-:W-:Y:S05]  /*7b30*/  WARPSYNC.ALL ;  /* 0x0000000000007948 */ /* 0x000fea0003800000 */
[----:B------:R-:W-:Y:S06]  /*7b40*/  BAR.SYNC.DEFER_BLOCKING 0x0 ;  /* 0x0000000000007b1d */ /* 0x000fec0000010000 */
[----:B------:R-:W-:Y:S05]  /*7b50*/  BRA `(.L_x_782) ;  /* 0x0000000000547947 */ /* 0x000fea0003800000 */
.L_x_779:
        /* <DEDUP_REMOVED lines=11> */
.L_x_784:
        /* <DEDUP_REMOVED lines=8> */
.L_x_783:
[----:B------:R-:W-:Y:S05]  /*7c90*/  WARPSYNC.ALL ;  /* 0x0000000000007948 */ /* 0x000fea0003800000 */
[----:B------:R-:W-:Y:S06]  /*7ca0*/  BAR.SYNC.DEFER_BLOCKING 0x0 ;  /* 0x0000000000007b1d */ /* 0x000fec0000010000 */
.L_x_782:
[----:B------:R-:W0:Y:S01]  /*7cb0*/  S2R R131, SR_TID.X ;  /* 0x0000000000837919 */ /* 0x000e220000002100 */
[----:B------:R-:W2:Y:S01]  /*7cc0*/  LDL.LU R123, [R1+0x28] ;  /* 0x00002800017b7983 */ /* 0x000ea20000300800 */
[----:B------:R-:W1:Y:S01]  /*7cd0*/  S2UR UR17, SR_CgaCtaId ;  /* 0x00000000001179c3 */ /* 0x000e620000008800 */
[----:B------:R-:W-:Y:S02]  /*7ce0*/  SHF.L.U32 R56, R56, 0x10, RZ ;  /* 0x0000001038387819 */ /* 0x000fe400000006ff */
[----:B------:R-:W-:Y:S02]  /*7cf0*/  SHF.L.U32 R52, R52, 0x10, RZ ;  /* 0x0000001034347819 */ /* 0x000fe400000006ff */
[----:B------:R-:W-:Y:S01]  /*7d00*/  SHF.L.U32 R53, R53, 0x10, RZ ;  /* 0x0000001035357819 */ /* 0x000fe200000006ff */
[----:B------:R-:W-:Y:S01]  /*7d10*/  USHF.L.U32 UR11, UR11, 0x2, URZ ;  /* 0x000000020b0b7899 */ /* 0x000fe2000800063f */
[----:B------:R-:W-:Y:S01]  /*7d20*/  SHF.L.U32 R60, R60, 0x10, RZ ;  /* 0x000000103c3c7819 */ /* 0x000fe200000006ff */
[----:B------:R-:W-:Y:S01]  /*7d30*/  ULDC.64 UR24, c[0x0][0x210] ;  /* 0x0000840000187ab9 */ /* 0x000fe20000000a00 */
[----:B0-----:R-:W-:-:S13]  /*7d40*/  ISETP.GT.U32.AND P1, PT, R131, 0x3f, PT ;  /* 0x0000003f8300780c */ /* 0x001fda0003f24070 */
[----:B------:R-:W-:Y:S01]  /*7d50*/  VOTEU.ALL UP0, P1 ;  /* 0x00000000003f7886 */ /* 0x000fe20000800000 */
[C---:B------:R-:W-:Y:S02]  /*7d60*/  @!P1 LOP3.LUT R50, R131.reuse, 0x7ffffff0, RZ, 0xc0, !PT ;  /* 0x7ffffff083329812 */ /* 0x040fe400078ec0ff */
[----:B------:R-:W-:Y:S02]  /*7d70*/  @!P1 LOP3.LUT R122, R131, 0xf, RZ, 0xc0, !PT ;  /* 0x0000000f837a9812 */ /* 0x000fe400078ec0ff */
[----:B------:R-:W-:Y:S02]  /*7d80*/  @!UP0 ULDC UR5, c[0x0][0x10] ;  /* 0x0000040000058ab9 */ /* 0x000fe40000000800 */
[----:B------:R-:W-:-:S06]  /*7d90*/  @!UP0 UIMAD UR5, UR5, UR4, UR13 ;  /* 0x00000004050582a4 */ /* 0x000fcc000f8e020d */
[----:B------:R-:W-:-:S04]  /*7da0*/  MOV R51, UR5 ;  /* 0x0000000500337c02 */ /* 0x000fc80008000f00 */
[----:B------:R-:W-:-:S04]  /*7db0*/  @!P1 LEA R50, R51, R50, 0x6 ;  /* 0x0000003233329211 */ /* 0x000fc800078e30ff */
[----:B------:R-:W-:Y:S02]  /*7dc0*/  @!P1 IADD3 R122, R50, R122, RZ ;  /* 0x0000007a327a9210 */ /* 0x000fe40007ffe0ff */
[----:B------:R-:W0:Y:S02]  /*7dd0*/  @!P1 LDC.64 R50, c[0x0][0x260] ;  /* 0x00009800ff329b82 */ /* 0x000e240000000a00 */
[----:B------:R-:W-:-:S05]  /*7de0*/  @!P1 SHF.L.U32 R122, R122, 0x1, RZ ;  /* 0x000000017a7a9819 */ /* 0x000fca00000006ff */
[----:B0-----:R-:W-:-:S06]  /*7df0*/  @!P1 IMAD.WIDE.U32 R50, R122, 0x4, R50 ;  /* 0x000000047a329825 */ /* 0x001fcc00078e0032 */
[----:B------:R-:W3:Y:S01]  /*7e00*/  @!P1 LDG.E.64 R50, desc[UR18][R50.64] ;  /* 0x0000001232329981 */ /* 0x000ee2000c1e1b00 */
[----:B------:R-:W-:Y:S01]  /*7e10*/  HFMA2.MMA R122, -RZ, RZ, 0, 0 ;  /* 0x00000000ff7a7435 */ /* 0x000fe200000001ff */
[----:B------:R-:W-:Y:S01]  /*7e20*/  UMOV UR5, 0x400 ;  /* 0x0000040000057882 */ /* 0x000fe20000000000 */
[----:B------:R-:W-:Y:S01]  /*7e30*/  FADD.FTZ R56, -R54, R56 ;  /* 0x0000003836387221 */ /* 0x000fe20000010100 */
[----:B------:R-:W-:Y:S02]  /*7e40*/  UIADD3 UR5, UR5, 0x3480, URZ ;  /* 0x0000348005057890 */ /* 0x000fe4000fffe03f */
[----:B------:R-:W-:Y:S01]  /*7e50*/  ULOP3.LUT UR11, UR11, 0xc, URZ, 0xc0, !UPT ;  /* 0x0000000c0b0b7892 */ /* 0x000fe2000f8ec03f */
[----:B------:R-:W-:Y:S01]  /*7e60*/  FMUL.FTZ R56, R3, R56 ;  /* 0x0000003803387220 */ /* 0x000fe20000410000 */
[----:B-1----:R-:W-:Y:S01]  /*7e70*/  ULEA UR5, UR17, UR5, 0x18 ;  /* 0x0000000511057291 */ /* 0x002fe2000f8ec03f */
[----:B---3--:R-:W-:Y:S01]  /*7e80*/  @!P1 FADD.FTZ R122, RZ, R50 ;  /* 0x00000032ff7a9221 */ /* 0x008fe20000010000 */
[----:B------:R-:W-:Y:S01]  /*7e90*/  MOV R50, RZ ;  /* 0x000000ff00327202 */ /* 0x000fe20000000f00 */
[----:B------:R-:W-:Y:S01]  /*7ea0*/  @!P1 FADD.FTZ R50, RZ, R51 ;  /* 0x00000033ff329221 */ /* 0x000fe20000010000 */
[----:B------:R-:W-:-:S02]  /*7eb0*/  LOP3.LUT P1, RZ, R131, 0xffffffcf, RZ, 0xc0, !PT ;  /* 0xffffffcf83ff7812 */ /* 0x000fc4000782c0ff */
        /* <DEDUP_REMOVED lines=15> */
[----:B------:R-:W-:Y:S01]  /*7fb0*/  @!P1 FMUL.FTZ R50, R50, 1.2207031431898940355e-05 ;  /* 0x374ccccd32329820 */ /* 0x000fe20000410000 */
[----:B0-----:R-:W-:Y:S01]  /*7fc0*/  FADD.FTZ R51, R51, R122 ;  /* 0x0000007a33337221 */ /* 0x001fe20000010000 */
[----:B------:R-:W-:-:S03]  /*7fd0*/  @!P1 SHF.R.U32.HI R122, RZ, 0x1, R131 ;  /* 0x00000001ff7a9819 */ /* 0x000fc60000011683 */
[----:B------:R-:W-:Y:S01]  /*7fe0*/  @!P1 FMUL.FTZ R51, R51, 1.2207031431898940355e-05 ;  /* 0x374ccccd33339820 */ /* 0x000fe20000410000 */
[----:B------:R-:W-:-:S05]  /*7ff0*/  @!P1 LOP3.LUT R122, R122, 0x7ffffff8, RZ, 0xc0, !PT ;  /* 0x7ffffff87a7a9812 */ /* 0x000fca00078ec0ff */
[----:B------:R0:W-:Y:S02]  /*8000*/  @!P1 STS.64 [R122+UR5], R50 ;  /* 0x000000327a009988 */ /* 0x0001e40008000a05 */
[----:B0-----:R-:W-:-:S04]  /*8010*/  FFMA.FTZ R50, R56, R52, R53 ;  /* 0x0000003438327223 */ /* 0x001fc80000010035 */
[----:B------:R-:W-:-:S06]  /*8020*/  FMUL.FTZ R51, R50, -1.4426950216293334961 ;  /* 0xbfb8aa3b32337820 */ /* 0x000fcc0000410000 */
[----:B------:R-:W0:Y:S02]  /*8030*/  MUFU.EX2 R51, R51 ;  /* 0x0000003300337308 */ /* 0x000e240000000800 */
[----:B0-----:R-:W-:-:S06]  /*8040*/  FADD.FTZ R51, R51, 1 ;  /* 0x3f80000033337421 */ /* 0x001fcc0000010000 */
[----:B------:R-:W0:Y:S02]  /*8050*/  MUFU.RCP R51, R51 ;  /* 0x0000003300337308 */ /* 0x000e240000001000 */
[----:B0-----:R-:W-:-:S04]  /*8060*/  FADD.FTZ R122, -R51, 1 ;  /* 0x3f800000337a7421 */ /* 0x001fc80000010100 */
[----:B------:R-:W-:Y:S01]  /*8070*/  FFMA.FTZ R122, R50, R122, 1 ;  /* 0x3f800000327a7423 */ /* 0x000fe2000001007a */
[----:B--2---:R-:W-:Y:S02]  /*8080*/  IADD3 R50, R123, -UR11, RZ ;  /* 0x8000000b7b327c10 */ /* 0x004fe4000fffe0ff */
[----:B------:R-:W-:Y:S01]  /*8090*/  SHF.L.U32 R57, R57, 0x10, RZ ;  /* 0x0000001039397819 */ /* 0x000fe200000006ff */
[----:B------:R-:W-:Y:S01]  /*80a0*/  FMUL.FTZ R51, R51, R122 ;  /* 0x0000007a33337220 */ /* 0x000fe20000410000 */
[----:B------:R-:W-:Y:S01]  /*80b0*/  LEA R50, R50, UR5, 0x3 ;  /* 0x0000000532327c11 */ /* 0x000fe2000f8e18ff */
[----:B------:R-:W2:Y:S02]  /*80c0*/  LDL.LU R123, [R1+0x58] ;  /* 0x00005800017b7983 */ /* 0x000ea40000300800 */
[----:B------:R-:W-:Y:S01]  /*80d0*/  FMUL.FTZ R60, R60, R51 ;  /* 0x000000333c3c7220 */ /* 0x000fe20000410000 */
[----:B------:R-:W-:Y:S01]  /*80e0*/  BAR.SYNC.DEFER_BLOCKING 0x0 ;  /* 0x0000000000007b1d */ /* 0x000fe20000010000 */
[----:B------:R-:W-:Y:S01]  /*80f0*/  FADD.FTZ R57, -R54, R57 ;  /* 0x0000003936397221 */ /* 0x000fe20000010100 */
[----:B------:R-:W-:-:S02]  /*8100*/  SHF.L.U32 R121, R121, 0x10, RZ ;  /* 0x0000001079797819 */ /* 0x000fc400000006ff */
[----:B------:R-:W-:Y:S02]  /*8110*/  SHF.L.U32 R120, R120, 0x10, RZ ;  /* 0x0000001078787819 */ /* 0x000fe400000006ff */
[----:B------:R-:W-:Y:S02]  /*8120*/  SHF.L.U32 R58, R58, 0x10, RZ ;  /* 0x000000103a3a7819 */ /* 0x000fe400000006ff */
[----:B------:R-:W-:Y:S01]  /*8130*/  SHF.L.U32 R61, R61, 0x10, RZ ;  /* 0x000000103d3d7819 */ /* 0x000fe200000006ff */
[----:B------:R-:W3:Y:S01]  /*8140*/  LDL.LU R122, [R1+0x5c] ;  /* 0x00005c00017a7983 */ /* 0x000ee20000300800 */
[----:B------:R-:W-:Y:S01]  /*8150*/  FMUL.FTZ R57, R3, R57 ;  /* 0x0000003903397220 */ /* 0x000fe20000410000 */
[----:B------:R-:W-:Y:S01]  /*8160*/  FADD.FTZ R58, -R54, R58 ;  /* 0x0000003a363a7221 */ /* 0x000fe20000010100 */
[----:B------:R-:W-:Y:S02]  /*8170*/  SHF.L.U32 R59, R59, 0x10, RZ ;  /* 0x000000103b3b7819 */ /* 0x000fe400000006ff */
[----:B------:R-:W-:-:S02]  /*8180*/  SHF.L.U32 R66, R66, 0x10, RZ ;  /* 0x0000001042427819 */ /* 0x000fc400000006ff */
[----:B------:R-:W-:Y:S01]  /*8190*/  SHF.L.U32 R62, R62, 0x10, RZ ;  /* 0x000000103e3e7819 */ /* 0x000fe200000006ff */
[C---:B------:R-:W-:Y:S01]  /*81a0*/  FADD.FTZ R59, -R54.reuse, R59 ;  /* 0x0000003b363b7221 */ /* 0x040fe20000010100 */
[----:B------:R-:W-:Y:S02]  /*81b0*/  SHF.L.U32 R67, R67, 0x10, RZ ;  /* 0x0000001043437819 */ /* 0x000fe400000006ff */
[----:B------:R-:W-:Y:S01]  /*81c0*/  SHF.L.U32 R63, R63, 0x10, RZ ;  /* 0x000000103f3f7819 */ /* 0x000fe200000006ff */
[----:B------:R-:W-:Y:S01]  /*81d0*/  FADD.FTZ R62, -R54, R62 ;  /* 0x0000003e363e7221 */ /* 0x000fe20000010100 */
[----:B------:R-:W-:Y:S01]  /*81e0*/  SHF.L.U32 R68, R68, 0x10, RZ ;  /* 0x0000001044447819 */ /* 0x000fe200000006ff */
[----:B------:R-:W0:Y:S02]  /*81f0*/  LDS.64 R50, [R50] ;  /* 0x0000000032327984 */ /* 0x000e240000000a00 */
[----:B------:R-:W-:Y:S01]  /*8200*/  FADD.FTZ R63, -R54, R63 ;  /* 0x0000003f363f7221 */ /* 0x000fe20000010100 */
[----:B------:R-:W-:-:S02]  /*8210*/  SHF.L.U32 R64, R64, 0x10, RZ ;  /* 0x0000001040407819 */ /* 0x000fc400000006ff */
[----:B------:R-:W-:Y:S02]  /*8220*/  SHF.L.U32 R69, R69, 0x10, RZ ;  /* 0x0000001045457819 */ /* 0x000fe400000006ff */
[----:B------:R-:W-:Y:S01]  /*8230*/  SHF.L.U32 R65, R65, 0x10, RZ ;  /* 0x0000001041417819 */ /* 0x000fe200000006ff */
[----:B------:R-:W-:Y:S01]  /*8240*/  FADD.FTZ R64, -R54, R64 ;  /* 0x0000004036407221 */ /* 0x000fe20000010100 */
[----:B------:R-:W-:Y:S02]  /*8250*/  SHF.L.U32 R74, R74, 0x10, RZ ;  /* 0x000000104a4a7819 */ /* 0x000fe400000006ff */
[----:B------:R-:W-:Y:S01]  /*8260*/  SHF.L.U32 R70, R70, 0x10, RZ ;  /* 0x0000001046467819 */ /* 0x000fe200000006ff */
[C---:B------:R-:W-:Y:S01]  /*8270*/  FADD.FTZ R65, -R54.reuse, R65 ;  /* 0x0000004136417221 */ /* 0x040fe20000010100 */
[----:B------:R-:W-:Y:S02]  /*8280*/  SHF.L.U32 R75, R75, 0x10, RZ ;  /* 0x000000104b4b7819 */ /* 0x000fe400000006ff */
[----:B------:R-:W-:Y:S01]  /*8290*/  SHF.L.U32 R71, R71, 0x10, RZ ;  /* 0x0000001047477819 */ /* 0x000fe200000006ff */
[----:B------:R-:W-:Y:S01]  /*82a0*/  FADD.FTZ R70, -R54, R70 ;  /* 0x0000004636467221 */ /* 0x000fe20000010100 */
[----:B------:R-:W-:-:S02]  /*82b0*/  SHF.L.U32 R76, R76, 0x10, RZ ;  /* 0x000000104c4c7819 */ /* 0x000fc400000006ff */
[----:B------:R-:W-:Y:S01]  /*82c0*/  SHF.L.U32 R72, R72, 0x10, RZ ;  /* 0x0000001048487819 */ /* 0x000fe200000006ff */
[C---:B------:R-:W-:Y:S01]  /*82d0*/  FADD.FTZ R71, -R54.reuse, R71 ;  /* 0x0000004736477221 */ /* 0x040fe20000010100 */
[----:B------:R-:W-:Y:S02]  /*82e0*/  SHF.L.U32 R77, R77, 0x10, RZ ;  /* 0x000000104d4d7819 */ /* 0x000fe400000006ff */
[----:B------:R-:W-:Y:S01]  /*82f0*/  SHF.L.U32 R73, R73, 0x10, RZ ;  /* 0x0000001049497819 */ /* 0x000fe200000006ff */
[----:B------:R-:W-:Y:S01]  /*8300*/  FADD.FTZ R72, -R54, R72 ;  /* 0x0000004836487221 */ /* 0x000fe20000010100 */
[----:B------:R-:W-:Y:S02]  /*8310*/  SHF.L.U32 R82, R82, 0x10, RZ ;  /* 0x0000001052527819 */ /* 0x000fe400000006ff */
[----:B------:R-:W-:Y:S01]  /*8320*/  SHF.L.U32 R78, R78, 0x10, RZ ;  /* 0x000000104e4e7819 */ /* 0x000fe200000006ff */
[----:B------:R-:W-:Y:S01]  /*8330*/  FADD.FTZ R73, -R54, R73 ;  /* 0x0000004936497221 */ /* 0x000fe20000010100 */
[----:B------:R-:W-:-:S02]  /*8340*/  SHF.L.U32 R83, R83, 0x10, RZ ;  /* 0x0000001053537819 */ /* 0x000fc400000006ff */
        /* <DEDUP_REMOVED lines=8> */
[--C-:B0-----:R-:W-:Y:S01]  /*83d0*/  FFMA.FTZ R4, R0, R4, -R50.reuse ;  /* 0x0000000400047223 */ /* 0x101fe20000010832 */
[--C-:B------:R-:W-:Y:S01]  /*83e0*/  FFMA.FTZ R60, R52, R60, -R50.reuse ;  /* 0x0000003c343c7223 */ /* 0x100fe20000010832 */
[----:B------:R-:W-:Y:S01]  /*83f0*/  FFMA.FTZ R5, R2, R5, -R50 ;  /* 0x0000000502057223 */ /* 0x000fe20000010832 */
[----:B------:R-:W-:Y:S01]  /*8400*/  FADD.FTZ R81, -R54, R81 ;  /* 0x0000005136517221 */ /* 0x000fe20000010100 */
[----:B------:R-:W-:Y:S01]  /*8410*/  FFMA.FTZ R149, R149, -R51, R4 ;  /* 0x8000003395957223 */ /* 0x000fe20000010004 */
[----:B------:R-:W-:Y:S01]  /*8420*/  FFMA.FTZ R4, R57, R121, R120 ;  /* 0x0000007939047223 */ /* 0x000fe20000010078 */
[----:B------:R-:W-:Y:S01]  /*8430*/  FFMA.FTZ R56, -R51, R56, R60 ;  /* 0x0000003833387223 */ /* 0x000fe2000001013c */
[----:B------:R-:W-:Y:S01]  /*8440*/  FFMA.FTZ R148, R148, -R51, R5 ;  /* 0x8000003394947223 */ /* 0x000fe20000010005 */
[----:B------:R-:W-:Y:S01]  /*8450*/  SHF.L.U32 R90, R90, 0x10, RZ ;  /* 0x000000105a5a7819 */ /* 0x000fe200000006ff */
[----:B------:R-:W-:Y:S01]  /*8460*/  FMUL.FTZ R60, R4, -1.4426950216293334961 ;  /* 0xbfb8aa3b043c7820 */ /* 0x000fe20000410000 */
[----:B------:R-:W-:Y:S01]  /*8470*/  SHF.L.U32 R86, R86, 0x10, RZ ;  /* 0x0000001056567819 */ /* 0x000fe200000006ff */
[C-C-:B------:R-:W-:Y:S01]  /*8480*/  FFMA.FTZ R19, R2.reuse, R19, -R50.reuse ;  /* 0x0000001302137223 */ /* 0x140fe20000010832 */
[----:B------:R-:W-:Y:S01]  /*8490*/  SHF.L.U32 R91, R91, 0x10, RZ ;  /* 0x000000105b5b7819 */ /* 0x000fe200000006ff */
[----:B------:R-:W-:Y:S01]  /*84a0*/  FFMA.FTZ R15, R2, R15, -R50 ;  /* 0x0000000f020f7223 */ /* 0x000fe20000010832 */
[----:B------:R-:W-:Y:S01]  /*84b0*/  SHF.L.U32 R87, R87, 0x10, RZ ;  /* 0x0000001057577819 */ /* 0x000fe200000006ff */
[----:B------:R-:W0:Y:S01]  /*84c0*/  MUFU.EX2 R60, R60 ;  /* 0x0000003c003c7308 */ /* 0x000e220000000800 */
[----:B------:R-:W-:Y:S01]  /*84d0*/  FADD.FTZ R86, -R54, R86 ;  /* 0x0000005636567221 */ /* 0x000fe20000010100 */
[----:B------:R-:W-:Y:S01]  /*84e0*/  SHF.L.U32 R92, R92, 0x10, RZ ;  /* 0x000000105c5c7819 */ /* 0x000fe200000006ff */
[----:B------:R-:W-:Y:S01]  /*84f0*/  FFMA.FTZ R132, R132, -R51, R19 ;  /* 0x8000003384847223 */ /* 0x000fe20000010013 */
[----:B------:R-:W-:Y:S01]  /*8500*/  FADD.FTZ R87, -R54, R87 ;  /* 0x0000005736577221 */ /* 0x000fe20000010100 */
[----:B------:R-:W-:Y:S01]  /*8510*/  SHF.L.U32 R88, R88, 0x10, RZ ;  /* 0x0000001058587819 */ /* 0x000fe200000006ff */
[--C-:B------:R-:W-:Y:S01]  /*8520*/  FFMA.FTZ R6, R0, R6, -R50.reuse ;  /* 0x0000000600067223 */ /* 0x100fe20000010832 */
[----:B------:R-:W-:Y:S01]  /*8530*/  SHF.L.U32 R93, R93, 0x10, RZ ;  /* 0x000000105d5d7819 */ /* 0x000fe200000006ff */
[----:B------:R-:W-:Y:S01]  /*8540*/  FFMA.FTZ R13, R2, R13, -R50 ;  /* 0x0000000d020d7223 */ /* 0x000fe20000010832 */
[----:B------:R-:W-:Y:S01]  /*8550*/  SHF.L.U32 R89, R89, 0x10, RZ ;  /* 0x0000001059597819 */ /* 0x000fe200000006ff */
[----:B------:R-:W-:Y:S01]  /*8560*/  FADD.FTZ R88, -R54, R88 ;  /* 0x0000005836587221 */ /* 0x000fe20000010100 */
[----:B------:R-:W-:Y:S01]  /*8570*/  SHF.L.U32 R96, R96, 0x10, RZ ;  /* 0x0000001060607819 */ /* 0x000fe200000006ff */
[----:B------:R-:W-:Y:S01]  /*8580*/  FFMA.FTZ R136, R136, -R51, R15 ;  /* 0x8000003388887223 */ /* 0x000fe2000001000f */
[----:B------:R-:W-:Y:S01]  /*8590*/  SHF.L.U32 R94, R94, 0x10, RZ ;  /* 0x000000105e5e7819 */ /* 0x000fe200000006ff */
[----:B------:R-:W-:Y:S01]  /*85a0*/  FADD.FTZ R89, -R54, R89 ;  /* 0x0000005936597221 */ /* 0x000fe20000010100 */
[----:B------:R-:W-:Y:S01]  /*85b0*/  SHF.L.U32 R97, R97, 0x10, RZ ;  /* 0x0000001061617819 */ /* 0x000fe200000006ff */
[----:B------:R-:W-:Y:S01]  /*85c0*/  FFMA.FTZ R7, R2, R7, -R50 ;  /* 0x0000000702077223 */ /* 0x000fe20000010832 */
[----:B0-----:R-:W-:Y:S01]  /*85d0*/  FADD.FTZ R60, R60, 1 ;  /* 0x3f8000003c3c7421 */ /* 0x001fe20000010000 */
[----:B------:R-:W-:Y:S01]  /*85e0*/  FADD.FTZ R94, -R54, R94 ;  /* 0x0000005e365e7221 */ /* 0x000fe20000010100 */
[----:B------:R-:W-:Y:S01]  /*85f0*/  SHF.L.U32 R95, R95, 0x10, RZ ;  /* 0x000000105f5f7819 */ /* 0x000fe200000006ff */
[--C-:B------:R-:W-:Y:S01]  /*8600*/  FFMA.FTZ R9, R2, R9, -R50.reuse ;  /* 0x0000000902097223 */ /* 0x100fe20000010832 */
[----:B------:R-:W-:Y:S01]  /*8610*/  SHF.L.U32 R100, R100, 0x10, RZ ;  /* 0x0000001064647819 */ /* 0x000fe200000006ff */
[--C-:B------:R-:W-:Y:S01]  /*8620*/  FFMA.FTZ R11, R2, R11, -R50.reuse ;  /* 0x0000000b020b7223 */ /* 0x100fe20000010832 */
[----:B------:R-:W0:Y:S01]  /*8630*/  MUFU.RCP R60, R60 ;  /* 0x0000003c003c7308 */ /* 0x000e220000001000 */
[----:B------:R-:W-:Y:S01]  /*8640*/  FADD.FTZ R95, -R54, R95 ;  /* 0x0000005f365f7221 */ /* 0x000fe20000010100 */
[----:B------:R-:W-:Y:S01]  /*8650*/  SHF.L.U32 R98, R98, 0x10, RZ ;  /* 0x0000001062627819 */ /* 0x000fe200000006ff */
[C-C-:B------:R-:W-:Y:S01]  /*8660*/  FFMA.FTZ R17, R2.reuse, R17, -R50.reuse ;  /* 0x0000001102117223 */ /* 0x140fe20000010832 */
[----:B------:R-:W-:Y:S01]  /*8670*/  SHF.L.U32 R101, R101, 0x10, RZ ;  /* 0x0000001065657819 */ /* 0x000fe200000006ff */
[----:B------:R-:W-:Y:S01]  /*8680*/  FFMA.FTZ R21, R2, R21, -R50 ;  /* 0x0000001502157223 */ /* 0x000fe20000010832 */
[----:B------:R-:W-:Y:S01]  /*8690*/  SHF.L.U32 R99, R99, 0x10, RZ ;  /* 0x0000001063637819 */ /* 0x000fe200000006ff */
[----:B------:R-:W-:Y:S01]  /*86a0*/  FADD.FTZ R98, -R54, R98 ;  /* 0x0000006236627221 */ /* 0x000fe20000010100 */
[----:B------:R-:W-:Y:S01]  /*86b0*/  SHF.L.U32 R102, R102, 0x10, RZ ;  /* 0x0000001066667819 */ /* 0x000fe200000006ff */
[--C-:B------:R-:W-:Y:S01]  /*86c0*/  FFMA.FTZ R23, R2, R23, -R50.reuse ;  /* 0x0000001702177223 */ /* 0x100fe20000010832 */
[----:B------:R-:W-:Y:S01]  /*86d0*/  SHF.L.U32 R104, R104, 0x10, RZ ;  /* 0x0000001068687819 */ /* 0x000fe200000006ff */
[----:B------:R-:W-:Y:S01]  /*86e0*/  FADD.FTZ R99, -R54, R99 ;  /* 0x0000006336637221 */ /* 0x000fe20000010100 */
[----:B------:R-:W-:Y:S01]  /*86f0*/  SHF.L.U32 R103, R103, 0x10, RZ ;  /* 0x0000001067677819 */ /* 0x000fe200000006ff */
[----:B------:R-:W-:Y:S01]  /*8700*/  FFMA.FTZ R26, R2, R26, -R50 ;  /* 0x0000001a021a7223 */ /* 0x000fe20000010832 */
[----:B------:R-:W-:Y:S01]  /*8710*/  SHF.L.U32 R105, R105, 0x10, RZ ;  /* 0x0000001069697819 */ /* 0x000fe200000006ff */
[----:B------:R-:W-:Y:S01]  /*8720*/  FADD.FTZ R104, -R54, R104 ;  /* 0x0000006836687221 */ /* 0x000fe20000010100 */
[----:B------:R-:W-:Y:S01]  /*8730*/  SHF.L.U32 R106, R106, 0x10, RZ ;  /* 0x000000106a6a7819 */ /* 0x000fe200000006ff */
[----:B0-----:R-:W-:Y:S01]  /*8740*/  FADD.FTZ R5, -R60, 1 ;  /* 0x3f8000003c057421 */ /* 0x001fe20000010100 */
[----:B------:R-:W-:Y:S01]  /*8750*/  SHF.L.U32 R108, R108, 0x10, RZ ;  /* 0x000000106c6c7819 */ /* 0x000fe200000006ff */
[----:B------:R-:W-:Y:S01]  /*8760*/  FADD.FTZ R105, -R54, R105 ;  /* 0x0000006936697221 */ /* 0x000fe20000010100 */
[----:B------:R-:W-:Y:S01]  /*8770*/  SHF.L.U32 R107, R107, 0x10, RZ ;  /* 0x000000106b6b7819 */ /* 0x000fe200000006ff */
[----:B------:R-:W-:Y:S01]  /*8780*/  FFMA.FTZ R5, R4, R5, 1 ;  /* 0x3f80000004057423 */ /* 0x000fe20000010005 */
[----:B------:R-:W-:Y:S01]  /*8790*/  FMUL.FTZ R4, R3, R58 ;  /* 0x0000003a03047220 */ /* 0x000fe20000410000 */
[----:B------:R-:W-:Y:S01]  /*87a0*/  FADD.FTZ R108, -R54, R108 ;  /* 0x0000006c366c7221 */ /* 0x000fe20000010100 */
[----:B------:R-:W-:Y:S01]  /*87b0*/  SHF.L.U32 R109, R109, 0x10, RZ ;  /* 0x000000106d6d7819 */ /* 0x000fe200000006ff */
[----:B------:R-:W-:Y:S01]  /*87c0*/  FMUL.FTZ R60, R60, R5 ;  /* 0x000000053c3c7220 */ /* 0x000fe20000410000 */
[----:B------:R-:W-:Y:S01]  /*87d0*/  FFMA.FTZ R5, R52, R4, R53 ;  /* 0x0000000434057223 */ /* 0x000fe20000010035 */
[----:B------:R-:W-:Y:S01]  /*87e0*/  SHF.L.U32 R110, R110, 0x10, RZ ;  /* 0x000000106e6e7819 */ /* 0x000fe200000006ff */
[--C-:B------:R-:W-:Y:S01]  /*87f0*/  FFMA.FTZ R30, R2, R30, -R50.reuse ;  /* 0x0000001e021e7223 */ /* 0x100fe20000010832 */
[----:B------:R-:W-:Y:S01]  /*8800*/  FMUL.FTZ R60, R61, R60 ;  /* 0x0000003c3d3c7220 */ /* 0x000fe20000410000 */
[----:B------:R-:W-:Y:S01]  /*8810*/  FMUL.FTZ R58, R5, -1.4426950216293334961 ;  /* 0xbfb8aa3b053a7820 */ /* 0x000fe20000410000 */
[----:B------:R-:W-:Y:S01]  /*8820*/  FADD.FTZ R109, -R54, R109 ;  /* 0x0000006d366d7221 */ /* 0x000fe20000010100 */
[----:B------:R-:W-:Y:S01]  /*8830*/  SHF.L.U32 R112, R112, 0x10, RZ ;  /* 0x0000001070707819 */ /* 0x000fe200000006ff */
[--C-:B------:R-:W-:Y:S01]  /*8840*/  FFMA.FTZ R60, R121, R60, -R50.reuse ;  /* 0x0000003c793c7223 */ /* 0x100fe20000010832 */
[----:B------:R-:W-:Y:S01]  /*8850*/  SHF.L.U32 R111, R111, 0x10, RZ ;  /* 0x000000106f6f7819 */ /* 0x000fe200000006ff */
[----:B------:R-:W-:Y:S01]  /*8860*/  FFMA.FTZ R32, R2, R32, -R50 ;  /* 0x0000002002207223 */ /* 0x000fe20000010832 */
[----:B------:R-:W0:Y:S01]  /*8870*/  MUFU.EX2 R58, R58 ;  /* 0x0000003a003a7308 */ /* 0x000e220000000800 */
[----:B------:R-:W-:Y:S01]  /*8880*/  FADD.FTZ R112, -R54, R112 ;  /* 0x0000007036707221 */ /* 0x000fe20000010100 */
[----:B------:R-:W-:Y:S01]  /*8890*/  SHF.L.U32 R113, R113, 0x10, RZ ;  /* 0x0000001071717819 */ /* 0x000fe200000006ff */
[----:B------:R-:W-:Y:S01]  /*88a0*/  FFMA.FTZ R60, -R51, R57, R60 ;  /* 0x00000039333c7223 */ /* 0x000fe2000001013c */
[----:B------:R-:W-:Y:S01]  /*88b0*/  SHF.L.U32 R114, R114, 0x10, RZ ;  /* 0x0000001072727819 */ /* 0x000fe200000006ff */
[----:B------:R-:W-:Y:S01]  /*88c0*/  FFMA.FTZ R36, R2, R36, -R50 ;  /* 0x0000002402247223 */ /* 0x000fe20000010832 */
[----:B------:R-:W-:Y:S01]  /*88d0*/  SHF.L.U32 R115, R115, 0x10, RZ ;  /* 0x0000001073737819 */ /* 0x000fe200000006ff */
        /* <DEDUP_REMOVED lines=8> */
[C---:B------:R-:W-:Y:S01]  /*8960*/  FMUL.FTZ R54, R3.reuse, R54 ;  /* 0x0000003603367220 */ /* 0x040fe20000410000 */
[--C-:B------:R-:W-:Y:S01]  /*8970*/  FFMA.FTZ R40, R2, R40, -R50.reuse ;  /* 0x0000002802287223 */ /* 0x100fe20000010832 */
[----:B0-----:R-:W-:Y:S01]  /*8980*/  FADD.FTZ R58, R58, 1 ;  /* 0x3f8000003a3a7421 */ /* 0x001fe20000010000 */
[C---:B------:R-:W-:Y:S01]  /*8990*/  FMUL.FTZ R15, R3.reuse, R149 ;  /* 0x00000095030f7220 */ /* 0x040fe20000410000 */
[----:B------:R-:W-:Y:S01]  /*89a0*/  FMUL.FTZ R56, R3, R56 ;  /* 0x0000003803387220 */ /* 0x000fe20000410000 */
[----:B------:R-:W-:Y:S01]  /*89b0*/  FFMA.FTZ R2, R2, R55, -R50 ;  /* 0x0000003702027223 */ /* 0x000fe20000010832 */
[-C--:B------:R-:W-:Y:S01]  /*89c0*/  FFMA.FTZ R6, R147, -R51.reuse, R6 ;  /* 0x8000003393067223 */ /* 0x080fe20000010006 */
[----:B------:R-:W-:Y:S01]  /*89d0*/  FFMA.FTZ R138, R138, -R51, R13 ;  /* 0x800000338a8a7223 */ /* 0x000fe2000001000d */
[----:B------:R-:W0:Y:S01]  /*89e0*/  MUFU.RCP R58, R58 ;  /* 0x0000003a003a7308 */ /* 0x000e220000001000 */
        /* <DEDUP_REMOVED lines=15> */
[----:B------:R-:W-:Y:S01]  /*8ae0*/  FFMA.FTZ R134, R134, -R51, R17 ;  /* 0x8000003386867223 */ /* 0x000fe20000010011 */
[----:B0-----:R-:W-:Y:S01]  /*8af0*/  FADD.FTZ R61, -R58, 1 ;  /* 0x3f8000003a3d7421 */ /* 0x001fe20000010100 */
[----:B------:R-:W-:Y:S01]  /*8b00*/  FFMA.FTZ R0, R0, R41, -R50 ;  /* 0x0000002900007223 */ /* 0x000fe20000010832 */
[----:B------:R-:W-:Y:S01]  /*8b10*/  FFMA.FTZ R2, R141, -R51, R2 ;  /* 0x800000338d027223 */ /* 0x000fe20000010002 */
[----:B------:R-:W-:Y:S01]  /*8b20*/  F2FP.BF16.F32.PACK_AB R15, R56, R15 ;  /* 0x0000000f380f723e */ /* 0x000fe200000010ff */
[----:B------:R-:W-:Y:S01]  /*8b30*/  FFMA.FTZ R61, R5, R61, 1 ;  /* 0x3f800000053d7423 */ /* 0x000fe2000001003d */
[C---:B------:R-:W-:Y:S01]  /*8b40*/  FMUL.FTZ R5, R3.reuse, R59 ;  /* 0x0000003b03057220 */ /* 0x040fe20000410000 */
[----:B------:R-:W-:Y:S01]  /*8b50*/  FMUL.FTZ R6, R3, R6 ;  /* 0x0000000603067220 */ /* 0x000fe20000410000 */
[----:B------:R-:W-:Y:S01]  /*8b60*/  FFMA.FTZ R7, R146, -R51, R7 ;  /* 0x8000003392077223 */ /* 0x000fe20000010007 */
[----:B------:R-:W-:Y:S01]  /*8b70*/  FMUL.FTZ R58, R58, R61 ;  /* 0x0000003d3a3a7220 */ /* 0x000fe20000410000 */
[----:B------:R-:W-:Y:S01]  /*8b80*/  FFMA.FTZ R59, R121, R5, R120 ;  /* 0x00000005793b7223 */ /* 0x000fe20000010078 */
[-C--:B------:R-:W-:Y:S01]  /*8b90*/  FFMA.FTZ R30, R24, -R51.reuse, R30 ;  /* 0x80000033181e7223 */ /* 0x080fe2000001001e */
[----:B------:R-:W-:Y:S01]  /*8ba0*/  FFMA.FTZ R36, R34, -R51, R36 ;  /* 0x8000003322247223 */ /* 0x000fe20000010024 */
[----:B------:R-:W-:Y:S01]  /*8bb0*/  FMUL.FTZ R58, R66, R58 ;  /* 0x0000003a423a7220 */ /* 0x000fe20000410000 */
[----:B------:R-:W-:Y:S01]  /*8bc0*/  FMUL.FTZ R61, R59, -1.4426950216293334961 ;  /* 0xbfb8aa3b3b3d7820 */ /* 0x000fe20000410000 */
[----:B------:R-:W-:Y:S01]  /*8bd0*/  F2FP.BF16.F32.PACK_AB R13, R60, R13 ;  /* 0x0000000d3c0d723e */ /* 0x000fe200000010ff */
[-C--:B------:R-:W-:Y:S01]  /*8be0*/  FFMA.FTZ R8, R145, -R51.reuse, R8 ;  /* 0x8000003391087223 */ /* 0x080fe20000010008 */
[----:B------:R-:W-:Y:S01]  /*8bf0*/  FFMA.FTZ R58, R52, R58, -R50 ;  /* 0x0000003a343a7223 */ /* 0x000fe20000010832 */
[-C--:B------:R-:W-:Y:S01]  /*8c00*/  FFMA.FTZ R9, R144, -R51.reuse, R9 ;  /* 0x8000003390097223 */ /* 0x080fe20000010009 */
[-C--:B------:R-:W-:Y:S01]  /*8c10*/  FFMA.FTZ R10, R143, -R51.reuse, R10 ;  /* 0x800000338f0a7223 */ /* 0x080fe2000001000a */
[----:B------:R-:W0:Y:S01]  /*8c20*/  MUFU.EX2 R61, R61 ;  /* 0x0000003d003d7308 */ /* 0x000e220000000800 */
[----:B------:R-:W-:Y:S01]  /*8c30*/  FFMA.FTZ R58, -R51, R4, R58 ;  /* 0x00000004333a7223 */ /* 0x000fe2000001013a */
[-C--:B------:R-:W-:Y:S01]  /*8c40*/  FFMA.FTZ R11, R140, -R51.reuse, R11 ;  /* 0x800000338c0b7223 */ /* 0x080fe2000001000b */
        /* <DEDUP_REMOVED lines=14> */
[----:B0-----:R-:W-:Y:S01]  /*8d30*/  FADD.FTZ R61, R61, 1 ;  /* 0x3f8000003d3d7421 */ /* 0x001fe20000010000 */
[----:B------:R-:W-:-:S05]  /*8d40*/  FFMA.FTZ R0, R142, -R51, R0 ;  /* 0x800000338e007223 */ /* 0x000fca0000010000 */
[----:B------:R-:W0:Y:S02]  /*8d50*/  MUFU.RCP R61, R61 ;  /* 0x0000003d003d7308 */ /* 0x000e240000001000 */
[----:B0-----:R-:W-:-:S04]  /*8d60*/  FADD.FTZ R66, -R61, 1 ;  /* 0x3f8000003d427421 */ /* 0x001fc80000010100 */
[----:B------:R-:W-:Y:S01]  /*8d70*/  FFMA.FTZ R66, R59, R66, 1 ;  /* 0x3f8000003b427423 */ /* 0x000fe20000010042 */
[----:B------:R-:W-:-:S03]  /*8d80*/  FMUL.FTZ R59, R3, R62 ;  /* 0x0000003e033b7220 */ /* 0x000fc60000410000 */
[----:B------:R-:W-:Y:S01]  /*8d90*/  FMUL.FTZ R61, R61, R66 ;  /* 0x000000423d3d7220 */ /* 0x000fe20000410000 */
[----:B------:R-:W-:-:S03]  /*8da0*/  FFMA.FTZ R62, R52, R59, R53 ;  /* 0x0000003b343e7223 */ /* 0x000fc60000010035 */
[----:B------:R-:W-:Y:S01]  /*8db0*/  FMUL.FTZ R61, R67, R61 ;  /* 0x0000003d433d7220 */ /* 0x000fe20000410000 */
[----:B------:R-:W-:Y:S01]  /*8dc0*/  FMUL.FTZ R66, R62, -1.4426950216293334961 ;  /* 0xbfb8aa3b3e427820 */ /* 0x000fe20000410000 */
[----:B------:R-:W-:Y:S02]  /*8dd0*/  FMUL.FTZ R17, R3, R58 ;  /* 0x0000003a03117220 */ /* 0x000fe40000410000 */
[----:B------:R-:W-:-:S03]  /*8de0*/  FFMA.FTZ R61, R121, R61, -R50 ;  /* 0x0000003d793d7223 */ /* 0x000fc60000010832 */
[----:B------:R-:W0:Y:S01]  /*8df0*/  MUFU.EX2 R66, R66 ;  /* 0x0000004200427308 */ /* 0x000e220000000800 */
[----:B------:R-:W-:Y:S01]  /*8e00*/  FFMA.FTZ R61, -R51, R5, R61 ;  /* 0x00000005333d7223 */ /* 0x000fe2000001013d */
[----:B0-----:R-:W-:-:S06]  /*8e10*/  FADD.FTZ R66, R66, 1 ;  /* 0x3f80000042427421 */ /* 0x001fcc0000010000 */
[----:B------:R-:W0:Y:S02]  /*8e20*/  MUFU.RCP R66, R66 ;  /* 0x0000004200427308 */ /* 0x000e240000001000 */
[----:B0-----:R-:W-:Y:S01]  /*8e30*/  FADD.FTZ R67, -R66, 1 ;  /* 0x3f80000042437421 */ /* 0x001fe20000010100 */
[----:B--2---:R-:W-:-:S03]  /*8e40*/  IADD3 R4, P1, R123, UR24, RZ ;  /* 0x000000187b047c10 */ /* 0x004fc6000ff3e0ff */
[----:B------:R-:W-:Y:S01]  /*8e50*/  FFMA.FTZ R67, R62, R67, 1 ;  /* 0x3f8000003e437423 */ /* 0x000fe20000010043 */
[----:B------:R-:W-:-:S03]  /*8e60*/  FMUL.FTZ R62, R3, R63 ;  /* 0x0000003f033e7220 */ /* 0x000fc60000410000 */
[----:B------:R-:W-:Y:S01]  /*8e70*/  FMUL.FTZ R66, R66, R67 ;  /* 0x0000004342427220 */ /* 0x000fe20000410000 */
[----:B------:R-:W-:-:S03]  /*8e80*/  FFMA.FTZ R63, R121, R62, R120 ;  /* 0x0000003e793f7223 */ /* 0x000fc60000010078 */
[----:B------:R-:W-:Y:S01]  /*8e90*/  FMUL.FTZ R66, R68, R66 ;  /* 0x0000004244427220 */ /* 0x000fe20000410000 */
[----:B------:R-:W-:Y:S01]  /*8ea0*/  FMUL.FTZ R67, R63, -1.4426950216293334961 ;  /* 0xbfb8aa3b3f437820 */ /* 0x000fe20000410000 */
[----:B---3--:R-:W-:Y:S02]  /*8eb0*/  IADD3.X R5, R122, UR25, RZ, P1, !PT ;  /* 0x000000197a057c10 */ /* 0x008fe40008ffe4ff */
[----:B------:R-:W-:-:S03]  /*8ec0*/  FFMA.FTZ R66, R52, R66, -R50 ;  /* 0x0000004234427223 */ /* 0x000fc60000010832 */
[----:B------:R-:W0:Y:S01]  /*8ed0*/  MUFU.EX2 R67, R67 ;  /* 0x0000004300437308 */ /* 0x000e220000000800 */
[----:B------:R-:W-:Y:S01]  /*8ee0*/  FFMA.FTZ R66, -R51, R59, R66 ;  /* 0x0000003b33427223 */ /* 0x000fe20000010142 */
[----:B0-----:R-:W-:-:S06]  /*8ef0*/  FADD.FTZ R67, R67, 1 ;  /* 0x3f80000043437421 */ /* 0x001fcc0000010000 */
        /* <DEDUP_REMOVED lines=20> */
[----:B------:R-:W-:-:S03]  /*9040*/  FMUL.FTZ R69, R65, -1.4426950216293334961 ;  /* 0xbfb8aa3b41457820 */ /* 0x000fc60000410000 */
        /* <DEDUP_REMOVED lines=170> */
[----:B------:R-:W-:Y:S02]  /*9af0*/  FFMA.FTZ R96, -R51, R89, R96 ;  /* 0x0000005933607223 */ /* 0x000fe40000010160 */
[----:B------:R-:W2:Y:S04]  /*9b00*/  LDL.LU R89, [R1+0x50] ;  /* 0x0000500001597983 */ /* 0x000ea80000300800 */
[----:B------:R-:W3:Y:S04]  /*9b10*/  LDL.LU R87, [R1+0x54] ;  /* 0x0000540001577983 */ /* 0x000ee80000300800 */
[----:B------:R-:W4:Y:S04]  /*9b20*/  LDL.LU R85, [R1+0x48] ;  /* 0x0000480001557983 */ /* 0x000f280000300800 */
[----:B------:R-:W5:Y:S01]  /*9b30*/  LDL.LU R83, [R1+0x4c] ;  /* 0x00004c0001537983 */ /* 0x000f620000300800 */
[----:B0-----:R-:W-:-:S03]  /*9b40*/  FADD.FTZ R97, R97, 1 ;  /* 0x3f80000061617421 */ /* 0x001fc60000010000 */
[----:B------:R-:W5:Y:S03]  /*9b50*/  LDL.LU R81, [R1+0x40] ;  /* 0x0000400001517983 */ /* 0x000f660000300800 */
[----:B------:R-:W0:Y:S01]  /*9b60*/  MUFU.RCP R97, R97 ;  /* 0x0000006100617308 */ /* 0x000e220000001000 */
[----:B------:R-:W5:Y:S01]  /*9b70*/  LDL.LU R66, [R1+0x44] ;  /* 0x0000440001427983 */ /* 0x000f620000300800 */
        /* <DEDUP_REMOVED lines=76> */
[C-C-:B------:R-:W-:Y:S01]  /*a040*/  FFMA.FTZ R110, R52.reuse, R107, R53.reuse ;  /* 0x0000006b346e7223 */ /* 0x140fe20000010035 */
[----:B------:R-:W-:Y:S02]  /*a050*/  FFMA.FTZ R53, R52, R114, R53 ;  /* 0x0000007234357223 */ /* 0x000fe40000010035 */
        /* <DEDUP_REMOVED lines=14> */
[----:B------:R-:W-:Y:S01]  /*a140*/  FMUL.FTZ R113, R111, -1.4426950216293334961 ;  /* 0xbfb8aa3b6f717820 */ /* 0x000fe20000410000 */
[----:B------:R-:W-:Y:S02]  /*a150*/  FMUL.FTZ R115, R120, -1.4426950216293334961 ;  /* 0xbfb8aa3b78737820 */ /* 0x000fe40000410000 */
[----:B------:R-:W-:-:S03]  /*a160*/  FFMA.FTZ R112, R52, R112, -R50 ;  /* 0x0000007034707223 */ /* 0x000fc60000010832 */
[----:B------:R-:W0:Y:S01]  /*a170*/  MUFU.EX2 R113, R113 ;  /* 0x0000007100717308 */ /* 0x000e220000000800 */
[----:B------:R-:W-:-:S07]  /*a180*/  FFMA.FTZ R112, -R51, R107, R112 ;  /* 0x0000006b33707223 */ /* 0x000fce0000010170 */
[----:B------:R-:W1:Y:S01]  /*a190*/  MUFU.EX2 R115, R115 ;  /* 0x0000007300737308 */ /* 0x000e620000000800 */
[----:B0-----:R-:W-:-:S07]  /*a1a0*/  FADD.FTZ R113, R113, 1 ;  /* 0x3f80000071717421 */ /* 0x001fce0000010000 */
[----:B------:R-:W0:Y:S01]  /*a1b0*/  MUFU.RCP R113, R113 ;  /* 0x0000007100717308 */ /* 0x000e220000001000 */
[----:B-1----:R-:W-:-:S07]  /*a1c0*/  FADD.FTZ R115, R115, 1 ;  /* 0x3f80000073737421 */ /* 0x002fce0000010000 */
[----:B------:R-:W1:Y:S01]  /*a1d0*/  MUFU.RCP R115, R115 ;  /* 0x0000007300737308 */ /* 0x000e620000001000 */
[----:B0-----:R-:W-:-:S04]  /*a1e0*/  FADD.FTZ R116, -R113, 1 ;  /* 0x3f80000071747421 */ /* 0x001fc80000010100 */
[----:B------:R-:W-:Y:S01]  /*a1f0*/  FFMA.FTZ R111, R111, R116, 1 ;  /* 0x3f8000006f6f7423 */ /* 0x000fe20000010074 */
[----:B------:R-:W-:-:S03]  /*a200*/  FMUL.FTZ R116, R53, -1.4426950216293334961 ;  /* 0xbfb8aa3b35747820 */ /* 0x000fc60000410000 */
[----:B------:R-:W-:Y:S01]  /*a210*/  FMUL.FTZ R111, R113, R111 ;  /* 0x0000006f716f7220 */ /* 0x000fe20000410000 */
[----:B-1----:R-:W-:Y:S02]  /*a220*/  FADD.FTZ R113, -R115, 1 ;  /* 0x3f80000073717421 */ /* 0x002fe40000010100 */
[----:B------:R-:W0:Y:S01]  /*a230*/  MUFU.EX2 R116, R116 ;  /* 0x0000007400747308 */ /* 0x000e220000000800 */
[----:B------:R-:W-:Y:S01]  /*a240*/  FMUL.FTZ R111, R117, R111 ;  /* 0x0000006f756f7220 */ /* 0x000fe20000410000 */
[----:B------:R-:W-:-:S03]  /*a250*/  FFMA.FTZ R113, R120, R113, 1 ;  /* 0x3f80000078717423 */ /* 0x000fc60000010071 */
[----:B------:R-:W-:Y:S01]  /*a260*/  FFMA.FTZ R111, R121, R111, -R50 ;  /* 0x0000006f796f7223 */ /* 0x000fe20000010832 */
[----:B------:R-:W-:Y:S01]  /*a270*/  FMUL.FTZ R113, R115, R113 ;  /* 0x0000007173717220 */ /* 0x000fe20000410000 */
[----:B------:R-:W-:Y:S01]  /*a280*/  FMUL.FTZ R60, R3, R2 ;  /* 0x00000002033c7220 */ /* 0x000fe20000410000 */
[----:B------:R-:W-:Y:S01]  /*a290*/  PRMT R64, R15, 0x7632, R64 ;  /* 0x000076320f407816 */ /* 0x000fe20000000040 */
[----:B------:R-:W-:Y:S01]  /*a2a0*/  FFMA.FTZ R110, -R51, R110, R111 ;  /* 0x0000006e336e7223 */ /* 0x000fe2000001016f */
[----:B------:R-:W-:-:S04]  /*a2b0*/  FMUL.FTZ R113, R119, R113 ;  /* 0x0000007177717220 */ /* 0x000fc80000410000 */
[----:B------:R-:W-:Y:S01]  /*a2c0*/  FFMA.FTZ R113, R121, R113, -R50 ;  /* 0x0000007179717223 */ /* 0x000fe20000010832 */
[----:B0-----:R-:W-:-:S03]  /*a2d0*/  FADD.FTZ R116, R116, 1 ;  /* 0x3f80000074747421 */ /* 0x001fc60000010000 */
[----:B------:R-:W-:-:S03]  /*a2e0*/  FFMA.FTZ R54, -R51, R54, R113 ;  /* 0x0000003633367223 */ /* 0x000fc60000010171 */
[----:B------:R-:W0:Y:S02]  /*a2f0*/  MUFU.RCP R116, R116 ;  /* 0x0000007400747308 */ /* 0x000e240000001000 */
[----:B0-----:R-:W-:-:S04]  /*a300*/  FADD.FTZ R120, -R116, 1 ;  /* 0x3f80000074787421 */ /* 0x001fc80000010100 */
[----:B------:R-:W-:-:S04]  /*a310*/  FFMA.FTZ R120, R53, R120, 1 ;  /* 0x3f80000035787423 */ /* 0x000fc80000010078 */
[----:B------:R-:W-:-:S04]  /*a320*/  FMUL.FTZ R120, R116, R120 ;  /* 0x0000007874787220 */ /* 0x000fc80000410000 */
[----:B------:R-:W-:-:S04]  /*a330*/  FMUL.FTZ R118, R118, R120 ;  /* 0x0000007876767220 */ /* 0x000fc80000410000 */
[----:B------:R-:W-:Y:S01]  /*a340*/  FFMA.FTZ R118, R52, R118, -R50 ;  /* 0x0000007634767223 */ /* 0x000fe20000010832 */
[-C--:B------:R-:W-:Y:S01]  /*a350*/  FFMA.FTZ R50, R129, -R51.reuse, R21 ;  /* 0x8000003381327223 */ /* 0x080fe20000010015 */
[----:B------:R-:W-:Y:S01]  /*a360*/  FFMA.FTZ R52, R127, -R51, R23 ;  /* 0x800000337f347223 */ /* 0x000fe20000010017 */
[----:B--2---:R-:W-:Y:S01]  /*a370*/  IADD3 R2, P1, R89, UR24, RZ ;  /* 0x0000001859027c10 */ /* 0x004fe2000ff3e0ff */
[----:B------:R-:W-:Y:S01]  /*a380*/  FFMA.FTZ R118, -R51, R114, R118 ;  /* 0x0000007233767223 */ /* 0x000fe20000010176 */
[----:B------:R-:W-:Y:S01]  /*a390*/  F2FP.BF16.F32.PACK_AB R6, R17, R6 ;  /* 0x000000061106723e */ /* 0x000fe200000010ff */
[C---:B------:R-:W-:Y:S01]  /*a3a0*/  FMUL.FTZ R7, R3.reuse, R7 ;  /* 0x0000000703077220 */ /* 0x040fe20000410000 */
[C---:B------:R-:W-:Y:S01]  /*a3b0*/  FMUL.FTZ R38, R3.reuse, R61 ;  /* 0x0000003d03267220 */ /* 0x040fe20000410000 */
[C---:B------:R-:W-:Y:S01]  /*a3c0*/  FMUL.FTZ R56, R3.reuse, R67 ;  /* 0x0000004303387220 */ /* 0x040fe20000410000 */
        /* <DEDUP_REMOVED lines=54> */
[----:B------:R-:W-:Y:S01]  /*a730*/  PRMT R17, R13, 0x7632, R17 ;  /* 0x000076320d117816 */ /* 0x000fe20000000011 */
[----:B------:R0:W-:Y:S01]  /*a740*/  STG.E.U16 desc[UR18][R4.64+0x2], R64 ;  /* 0x0000024004007986 */ /* 0x0001e2000c101512 */
[----:B---3--:R-:W-:-:S02]  /*a750*/  IADD3.X R3, R87, UR25, RZ, P1, !PT ;  /* 0x0000001957037c10 */ /* 0x008fc40008ffe4ff */
[----:B------:R-:W-:Y:S01]  /*a760*/  PRMT R54, R6, 0x7632, R54 ;  /* 0x0000763206367816 */ /* 0x000fe20000000036 */
[----:B------:R1:W-:Y:S01]  /*a770*/  STG.E.U16 desc[UR18][R4.64], R62 ;  /* 0x0000003e04007986 */ /* 0x0003e2000c101512 */
[----:B------:R-:W-:Y:S02]  /*a780*/  F2FP.BF16.F32.PACK_AB R7, R38, R7 ;  /* 0x000000072607723e */ /* 0x000fe400000010ff */
[----:B------:R-:W-:Y:S01]  /*a790*/  PRMT R38, R6, 0x7610, R38 ;  /* 0x0000761006267816 */ /* 0x000fe20000000026 */
[----:B------:R-:W-:Y:S04]  /*a7a0*/  STG.E.U16 desc[UR18][R4.64+0x4], R13 ;  /* 0x0000040d04007986 */ /* 0x000fe8000c101512 */
[----:B0-----:R-:W2:Y:S04]  /*a7b0*/  LDL.LU R64, [R1+0x38] ;  /* 0x0000380001407983 */ /* 0x001ea80000300800 */
[----:B------:R-:W-:Y:S04]  /*a7c0*/  STG.E.U16 desc[UR18][R4.64+0x6], R17 ;  /* 0x0000061104007986 */ /* 0x000fe8000c101512 */
[----:B------:R0:W-:Y:S04]  /*a7d0*/  STG.E.U16 desc[UR18][R2.64+0x2], R54 ;  /* 0x0000023602007986 */ /* 0x0001e8000c101512 */
[----:B-1----:R-:W3:Y:S01]  /*a7e0*/  LDL.LU R62, [R1+0x3c] ;  /* 0x00003c00013e7983 */ /* 0x002ee20000300800 */
[----:B----4-:R-:W-:-:S02]  /*a7f0*/  IADD3 R6, P1, R85, UR24, RZ ;  /* 0x0000001855067c10 */ /* 0x010fc4000ff3e0ff */
[----:B------:R-:W-:Y:S01]  /*a800*/  F2FP.BF16.F32.PACK_AB R8, R19, R8 ;  /* 0x000000081308723e */ /* 0x000fe200000010ff */
[----:B------:R1:W-:Y:S04]  /*a810*/  STG.E.U16 desc[UR18][R2.64], R38 ;  /* 0x0000002602007986 */ /* 0x0003e8000c101512 */
[----:B0-----:R-:W4:Y:S01]  /*a820*/  LDL.LU R54, [R1+0x30] ;  /* 0x0000300001367983 */ /* 0x001f220000300800 */
[----:B------:R-:W-:Y:S02]  /*a830*/  PRMT R5, R7, 0x7632, R5 ;  /* 0x0000763207057816 */ /* 0x000fe40000000005 */
[----:B------:R-:W-:Y:S01]  /*a840*/  F2FP.BF16.F32.PACK_AB R9, R56, R9 ;  /* 0x000000093809723e */ /* 0x000fe200000010ff */
[----:B------:R5:W-:Y:S01]  /*a850*/  STG.E.U16 desc[UR18][R2.64+0x4], R7 ;  /* 0x0000040702007986 */ /* 0x000be2000c101512 */
[----:B------:R-:W-:-:S03]  /*a860*/  PRMT R13, R8, 0x7632, R13 ;  /* 0x00007632080d7816 */ /* 0x000fc6000000000d */
[----:B-1----:R-:W4:Y:S01]  /*a870*/  LDL.LU R38, [R1+0x34] ;  /* 0x0000340001267983 */ /* 0x002f220000300800 */
[----:B------:R-:W-:-:S03]  /*a880*/  F2FP.BF16.F32.PACK_AB R10, R21, R10 ;  /* 0x0000000a150a723e */ /* 0x000fc600000010ff */
[----:B------:R-:W4:Y:S01]  /*a890*/  LDL.LU R21, [R1+0x24] ;  /* 0x0000240001157983 */ /* 0x000f220000300800 */
[----:B-----5:R-:W-:-:S03]  /*a8a0*/  IADD3.X R7, R83, UR25, RZ, P1, !PT ;  /* 0x0000001953077c10 */ /* 0x020fc60008ffe4ff */
[----:B------:R0:W-:Y:S01]  /*a8b0*/  STG.E.U16 desc[UR18][R2.64+0x6], R5 ;  /* 0x0000060502007986 */ /* 0x0001e2000c101512 */
[----:B------:R-:W-:Y:S02]  /*a8c0*/  IADD3 R4, P1, R81, UR24, RZ ;  /* 0x0000001851047c10 */ /* 0x000fe4000ff3e0ff */
[----:B------:R-:W-:Y:S01]  /*a8d0*/  F2FP.BF16.F32.PACK_AB R11, R58, R11 ;  /* 0x0000000b3a0b723e */ /* 0x000fe200000010ff */
[----:B------:R1:W-:Y:S01]  /*a8e0*/  STG.E.U16 desc[UR18][R6.64+0x2], R13 ;  /* 0x0000020d06007986 */ /* 0x0003e2000c101512 */
[----:B------:R-:W-:-:S03]  /*a8f0*/  PRMT R17, R10, 0x7632, R17 ;  /* 0x000076320a117816 */ /* 0x000fc60000000011 */
[----:B------:R-:W5:Y:S01]  /*a900*/  LDL.LU R19, [R1+0x2c] ;  /* 0x00002c0001137983 */ /* 0x000f620000300800 */
[----:B0-----:R-:W-:Y:S02]  /*a910*/  PRMT R3, R9, 0x7632, R3 ;  /* 0x0000763209037816 */ /* 0x001fe40000000003 */
[----:B------:R-:W-:Y:S01]  /*a920*/  IADD3.X R5, R66, UR25, RZ, P1, !PT ;  /* 0x0000001942057c10 */ /* 0x000fe20008ffe4ff */
[----:B-1----:R-:W5:Y:S04]  /*a930*/  LDL.LU R13, [R1+0x1c] ;  /* 0x00001c00010d7983 */ /* 0x002f680000300800 */
[----:B------:R-:W-:Y:S04]  /*a940*/  STG.E.U16 desc[UR18][R6.64], R8 ;  /* 0x0000000806007986 */ /* 0x000fe8000c101512 */
[----:B------:R-:W-:Y:S04]  /*a950*/  STG.E.U16 desc[UR18][R6.64+0x4], R9 ;  /* 0x0000040906007986 */ /* 0x000fe8000c101512 */
[----:B------:R0:W-:Y:S04]  /*a960*/  STG.E.U16 desc[UR18][R6.64+0x6], R3 ;  /* 0x0000060306007986 */ /* 0x0001e8000c101512 */
[----:B------:R1:W-:Y:S04]  /*a970*/  STG.E.U16 desc[UR18][R4.64+0x4], R11 ;  /* 0x0000040b04007986 */ /* 0x0003e8000c101512 */
[----:B------:R1:W-:Y:S01]  /*a980*/  STG.E.U16 desc[UR18][R4.64+0x2], R17 ;  /* 0x0000021104007986 */ /* 0x0003e2000c101512 */
[----:B0-----:R-:W-:-:S03]  /*a990*/  PRMT R7, R11, 0x7632, R7 ;  /* 0x000076320b077816 */ /* 0x001fc60000000007 */
[----:B-1----:R-:W5:Y:S04]  /*a9a0*/  LDL.LU R11, [R1+0x20] ;  /* 0x00002000010b7983 */ /* 0x002f680000300800 */
[----:B------:R-:W5:Y:S04]  /*a9b0*/  LDL.LU R17, [R1+0x14] ;  /* 0x0000140001117983 */ /* 0x000f680000300800 */
[----:B------:R0:W-:Y:S04]  /*a9c0*/  STG.E.U16 desc[UR18][R4.64], R10 ;  /* 0x0000000a04007986 */ /* 0x0001e8000c101512 */
[----:B0-----:R-:W5:Y:S01]  /*a9d0*/  LDL.LU R10, [R1+0x18] ;  /* 0x00001800010a7983 */ /* 0x001f620000300800 */
[----:B------:R-:W-:-:S02]  /*a9e0*/  F2FP.BF16.F32.PACK_AB R12, R23, R12 ;  /* 0x0000000c170c723e */ /* 0x000fc400000010ff */
[----:B------:R-:W-:Y:S01]  /*a9f0*/  F2FP.BF16.F32.PACK_AB R27, R27, R138 ;  /* 0x0000008a1b1b723e */ /* 0x000fe200000010ff */
[----:B------:R0:W-:Y:S01]  /*aa00*/  STG.E.U16 desc[UR18][R4.64+0x6], R7 ;  /* 0x0000060704007986 */ /* 0x0001e2000c101512 */
[----:B------:R-:W-:Y:S02]  /*aa10*/  PRMT R8, R12, 0x7632, R8 ;  /* 0x000076320c087816 */ /* 0x000fe40000000008 */
[----:B------:R-:W-:Y:S02]  /*aa20*/  F2FP.BF16.F32.PACK_AB R14, R25, R14 ;  /* 0x0000000e190e723e */ /* 0x000fe400000010ff */
[----:B------:R-:W-:Y:S02]  /*aa30*/  F2FP.BF16.F32.PACK_AB R31, R31, R136 ;  /* 0x000000881f1f723e */ /* 0x000fe400000010ff */
[----:B0-----:R-:W-:Y:S02]  /*aa40*/  PRMT R5, R27, 0x7632, R5 ;  /* 0x000076321b057816 */ /* 0x001fe40000000005 */
[----:B------:R-:W-:-:S02]  /*aa50*/  PRMT R9, R14, 0x7632, R9 ;  /* 0x000076320e097816 */ /* 0x000fc40000000009 */
[----:B------:R-:W-:Y:S02]  /*aa60*/  F2FP.BF16.F32.PACK_AB R35, R35, R134 ;  /* 0x000000862323723e */ /* 0x000fe400000010ff */
[----:B--2---:R-:W-:-:S04]  /*aa70*/  IADD3 R2, P1, R64, UR24, RZ ;  /* 0x0000001840027c10 */ /* 0x004fc8000ff3e0ff */
[----:B---3--:R-:W-:Y:S02]  /*aa80*/  IADD3.X R3, R62, UR25, RZ, P1, !PT ;  /* 0x000000193e037c10 */ /* 0x008fe40008ffe4ff */
[----:B----4-:R-:W-:-:S03]  /*aa90*/  IADD3 R6, P1, R54, UR24, RZ ;  /* 0x0000001836067c10 */ /* 0x010fc6000ff3e0ff */
[----:B------:R-:W-:Y:S01]  /*aaa0*/  STG.E.U16 desc[UR18][R2.64], R12 ;  /* 0x0000000c02007986 */ /* 0x000fe2000c101512 */
[----:B------:R-:W-:-:S03]  /*aab0*/  IADD3.X R7, R38, UR25, RZ, P1, !PT ;  /* 0x0000001926077c10 */ /* 0x000fc60008ffe4ff */
[----:B------:R-:W-:Y:S01]  /*aac0*/  STG.E.U16 desc[UR18][R2.64+0x2], R8 ;  /* 0x0000020802007986 */ /* 0x000fe2000c101512 */
[----:B------:R-:W-:-:S03]  /*aad0*/  IADD3 R4, P1, R21, UR24, RZ ;  /* 0x0000001815047c10 */ /* 0x000fc6000ff3e0ff */
[----:B------:R-:W-:Y:S04]  /*aae0*/  STG.E.U16 desc[UR18][R2.64+0x4], R27 ;  /* 0x0000041b02007986 */ /* 0x000fe8000c101512 */
[----:B------:R0:W-:Y:S04]  /*aaf0*/  STG.E.U16 desc[UR18][R2.64+0x6], R5 ;  /* 0x0000060502007986 */ /* 0x0001e8000c101512 */
[----:B------:R1:W-:Y:S01]  /*ab00*/  STG.E.U16 desc[UR18][R6.64], R14 ;  /* 0x0000000e06007986 */ /* 0x0003e2000c101512 */
[----:B0-----:R-:W-:Y:S02]  /*ab10*/  PRMT R3, R31, 0x7632, R3 ;  /* 0x000076321f037816 */ /* 0x001fe40000000003 */
[----:B-----5:R-:W-:Y:S01]  /*ab20*/  IADD3.X R5, R19, UR25, RZ, P1, !PT ;  /* 0x0000001913057c10 */ /* 0x020fe20008ffe4ff */
[----:B-1----:R-:W2:Y:S01]  /*ab30*/  LDL.LU R14, [R1+0xc] ;  /* 0x00000c00010e7983 */ /* 0x002ea20000300800 */
[----:B------:R-:W-:-:S03]  /*ab40*/  IADD3 R2, P1, R13, UR24, RZ ;  /* 0x000000180d027c10 */ /* 0x000fc6000ff3e0ff */
[----:B------:R-:W3:Y:S04]  /*ab50*/  LDL.LU R13, [R1+0x10] ;  /* 0x00001000010d7983 */ /* 0x000ee80000300800 */
[----:B------:R-:W4:Y:S04]  /*ab60*/  LDL.LU R12, [R1+0x4] ;  /* 0x00000400010c7983 */ /* 0x000f280000300800 */
[----:B------:R-:W-:Y:S04]  /*ab70*/  STG.E.U16 desc[UR18][R6.64+0x2], R9 ;  /* 0x0000020906007986 */ /* 0x000fe8000c101512 */
[----:B------:R-:W-:Y:S04]  /*ab80*/  STG.E.U16 desc[UR18][R6.64+0x4], R31 ;  /* 0x0000041f06007986 */ /* 0x000fe8000c101512 */
[----:B------:R0:W-:Y:S02]  /*ab90*/  STG.E.U16 desc[UR18][R6.64+0x6], R3 ;  /* 0x0000060306007986 */ /* 0x0001e4000c101512 */
[----:B0-----:R-:W-:-:S02]  /*aba0*/  PRMT R7, R35, 0x7632, R7 ;  /* 0x0000763223077816 */ /* 0x001fc40000000007 */
[----:B------:R-:W-:Y:S02]  /*abb0*/  IADD3.X R3, R11, UR25, RZ, P1, !PT ;  /* 0x000000190b037c10 */ /* 0x000fe40008ffe4ff */
[----:B------:R-:W5:Y:S01]  /*abc0*/  LDL.LU R11, [R1+0x8] ;  /* 0x00000800010b7983 */ /* 0x000f620000300800 */
[----:B------:R-:W-:-:S03]  /*abd0*/  IADD3 R6, P1, R17, UR24, RZ ;  /* 0x0000001811067c10 */ /* 0x000fc6000ff3e0ff */
[----:B------:R0:W-:Y:S02]  /*abe0*/  STG.E.U16 desc[UR18][R4.64+0x6], R7 ;  /* 0x0000060704007986 */ /* 0x0001e4000c101512 */
[----:B0-----:R-:W-:Y:S02]  /*abf0*/  IADD3.X R7, R10, UR25, RZ, P1, !PT ;  /* 0x000000190a077c10 */ /* 0x001fe40008ffe4ff */
[----:B------:R-:W5:Y:S01]  /*ac00*/  LDL.LU R10, [R1] ;  /* 0x00000000010a7983 */ /* 0x000f620000300800 */
[----:B------:R-:W-:Y:S02]  /*ac10*/  F2FP.BF16.F32.PACK_AB R16, R29, R16 ;  /* 0x000000101d10723e */ /* 0x000fe400000010ff */
[----:B------:R-:W-:Y:S02]  /*ac20*/  F2FP.BF16.F32.PACK_AB R18, R33, R18 ;  /* 0x000000122112723e */ /* 0x000fe400000010ff */
[----:B------:R-:W-:Y:S02]  /*ac30*/  PRMT R8, R16, 0x7632, R8 ;  /* 0x0000763210087816 */ /* 0x000fe40000000008 */
[----:B------:R-:W-:Y:S01]  /*ac40*/  F2FP.BF16.F32.PACK_AB R39, R39, R132 ;  /* 0x000000842727723e */ /* 0x000fe200000010ff */
[----:B------:R-:W-:Y:S01]  /*ac50*/  STG.E.U16 desc[UR18][R4.64], R16 ;  /* 0x0000001004007986 */ /* 0x000fe2000c101512 */
[----:B------:R-:W-:-:S03]  /*ac60*/  PRMT R9, R18, 0x7632, R9 ;  /* 0x0000763212097816 */ /* 0x000fc60000000009 */
[----:B------:R-:W-:Y:S01]  /*ac70*/  STG.E.U16 desc[UR18][R4.64+0x2], R8 ;  /* 0x0000020804007986 */ /* 0x000fe2000c101512 */
[----:B------:R-:W-:-:S03]  /*ac80*/  F2FP.BF16.F32.PACK_AB R50, R51, R50 ;  /* 0x000000323332723e */ /* 0x000fc600000010ff */
[----:B------:R0:W-:Y:S01]  /*ac90*/  STG.E.U16 desc[UR18][R4.64+0x4], R35 ;  /* 0x0000042304007986 */ /* 0x0001e2000c101512 */
[----:B------:R-:W-:-:S03]  /*aca0*/  F2FP.BF16.F32.PACK_AB R20, R37, R20 ;  /* 0x000000142514723e */ /* 0x000fc600000010ff */
[----:B------:R-:W-:Y:S01]  /*acb0*/  STG.E.U16 desc[UR18][R2.64], R18 ;  /* 0x0000001202007986 */ /* 0x000fe2000c101512 */
[----:B0-----:R-:W-:-:S03]  /*acc0*/  PRMT R5, R39, 0x7632, R5 ;  /* 0x0000763227057816 */ /* 0x001fc60000000005 */
[----:B------:R0:W-:Y:S01]  /*acd0*/  STG.E.U16 desc[UR18][R2.64+0x2], R9 ;  /* 0x0000020902007986 */ /* 0x0001e2000c101512 */
[----:B------:R-:W-:-:S03]  /*ace0*/  PRMT R8, R20, 0x7632, R8 ;  /* 0x0000763214087816 */ /* 0x000fc60000000008 */
[----:B------:R-:W-:Y:S04]  /*acf0*/  STG.E.U16 desc[UR18][R2.64+0x4], R39 ;  /* 0x0000042702007986 */ /* 0x000fe8000c101512 */
[----:B------:R1:W-:Y:S01]  /*ad00*/  STG.E.U16 desc[UR18][R2.64+0x6], R5 ;  /* 0x0000060502007986 */ /* 0x0003e2000c101512 */
[----:B------:R-:W-:Y:S02]  /*ad10*/  F2FP.BF16.F32.PACK_AB R22, R41, R22 ;  /* 0x000000162916723e */ /* 0x000fe400000010ff */
[----:B------:R-:W-:Y:S01]  /*ad20*/  F2FP.BF16.F32.PACK_AB R52, R55, R52 ;  /* 0x000000343734723e */ /* 0x000fe200000010ff */
[----:B------:R-:W-:Y:S01]  /*ad30*/  STG.E.U16 desc[UR18][R6.64], R20 ;  /* 0x0000001406007986 */ /* 0x000fe2000c101512 */
[----:B0-----:R-:W-:Y:S02]  /*ad40*/  PRMT R9, R22, 0x7632, R9 ;  /* 0x0000763216097816 */ /* 0x001fe40000000009 */
[----:B-1----:R-:W-:Y:S01]  /*ad50*/  PRMT R3, R50, 0x7632, R3 ;  /* 0x0000763232037816 */ /* 0x002fe20000000003 */
[----:B------:R0:W-:Y:S04]  /*ad60*/  STG.E.U16 desc[UR18][R6.64+0x2], R8 ;  /* 0x0000020806007986 */ /* 0x0001e8000c101512 */
[----:B------:R-:W-:Y:S01]  /*ad70*/  STG.E.U16 desc[UR18][R6.64+0x6], R3 ;  /* 0x0000060306007986 */ /* 0x000fe2000c101512 */
[----:B------:R-:W-:-:S03]  /*ad80*/  F2FP.BF16.F32.PACK_AB R53, R53, R126 ;  /* 0x0000007e3535723e */ /* 0x000fc600000010ff */
[----:B------:R1:W-:Y:S01]  /*ad90*/  STG.E.U16 desc[UR18][R6.64+0x4], R50 ;  /* 0x0000043206007986 */ /* 0x0003e2000c101512 */
[----:B------:R-:W-:Y:S02]  /*ada0*/  F2FP.BF16.F32.PACK_AB R26, R59, R26 ;  /* 0x0000001a3b1a723e */ /* 0x000fe400000010ff */
[----:B0-----:R-:W-:Y:S02]  /*adb0*/  PRMT R8, R53, 0x7632, R8 ;  /* 0x0000763235087816 */ /* 0x001fe40000000008 */
[----:B-1----:R-:W-:Y:S02]  /*adc0*/  PRMT R7, R52, 0x7632, R7 ;  /* 0x0000763234077816 */ /* 0x002fe40000000007 */
[----:B------:R-:W-:Y:S02]  /*add0*/  F2FP.BF16.F32.PACK_AB R30, R63, R30 ;  /* 0x0000001e3f1e723e */ /* 0x000fe400000010ff */
[----:B------:R-:W-:Y:S02]  /*ade0*/  F2FP.BF16.F32.PACK_AB R57, R57, R124 ;  /* 0x0000007c3939723e */ /* 0x000fe400000010ff */
[----:B------:R-:W-:-:S02]  /*adf0*/  F2FP.BF16.F32.PACK_AB R28, R61, R28 ;  /* 0x0000001c3d1c723e */ /* 0x000fc400000010ff */
[----:B------:R-:W-:Y:S02]  /*ae00*/  F2FP.BF16.F32.PACK_AB R32, R67, R32 ;  /* 0x000000204320723e */ /* 0x000fe400000010ff */
[----:B------:R-:W-:Y:S02]  /*ae10*/  F2FP.BF16.F32.PACK_AB R36, R69, R36 ;  /* 0x000000244524723e */ /* 0x000fe400000010ff */
[----:B------:R-:W-:Y:S02]  /*ae20*/  PRMT R79, R57, 0x7632, R79 ;  /* 0x00007632394f7816 */ /* 0x000fe4000000004f */
        /* <DEDUP_REMOVED lines=8> */
[----:B------:R-:W-:Y:S01]  /*aeb0*/  PRMT R75, R0, 0x7632, R75 ;  /* 0x00007632004b7816 */ /* 0x000fe2000000004b */
[----:B------:R-:W-:Y:S01]  /*aec0*/  ULOP3.LUT UR4, UR4, 0x1, URZ, 0x3c, !UPT ;  /* 0x0000000104047892 */ /* 0x000fe2000f8e3c3f */
[----:B------:R-:W-:Y:S01]  /*aed0*/  UMOV UR5, UR16 ;  /* 0x0000001000057c82 */ /* 0x000fe20008000000 */
[----:B------:R-:W-:Y:S01]  /*aee0*/  UMOV UR11, UR15 ;  /* 0x0000000f000b7c82 */ /* 0x000fe20008000000 */
[----:B--2---:R-:W-:-:S04]  /*aef0*/  IADD3 R4, P1, R14, UR24, RZ ;  /* 0x000000180e047c10 */ /* 0x004fc8000ff3e0ff */
[----:B---3--:R-:W-:Y:S02]  /*af00*/  IADD3.X R5, R13, UR25, RZ, P1, !PT ;  /* 0x000000190d057c10 */ /* 0x008fe40008ffe4ff */
[----:B----4-:R-:W-:-:S03]  /*af10*/  IADD3 R2, P1, R12, UR24, RZ ;  /* 0x000000180c027c10 */ /* 0x010fc6000ff3e0ff */
[----:B------:R-:W-:Y:S04]  /*af20*/  STG.E.U16 desc[UR18][R4.64], R22 ;  /* 0x0000001604007986 */ /* 0x000fe8000c101512 */
[----:B------:R-:W-:Y:S04]  /*af30*/  STG.E.U16 desc[UR18][R4.64+0x2], R9 ;  /* 0x0000020904007986 */ /* 0x000fe8000c101512 */
[----:B------:R-:W-:Y:S04]  /*af40*/  STG.E.U16 desc[UR18][R4.64+0x4], R52 ;  /* 0x0000043404007986 */ /* 0x000fe8000c101512 */
[----:B------:R0:W-:Y:S01]  /*af50*/  STG.E.U16 desc[UR18][R4.64+0x6], R7 ;  /* 0x0000060704007986 */ /* 0x0001e2000c101512 */
[----:B-----5:R-:W-:-:S02]  /*af60*/  IADD3.X R3, R11, UR25, RZ, P1, !PT ;  /* 0x000000190b037c10 */ /* 0x020fc40008ffe4ff */
[----:B------:R-:W-:Y:S02]  /*af70*/  IADD3 R158, P1, R158, UR24, RZ ;  /* 0x000000189e9e7c10 */ /* 0x000fe4000ff3e0ff */
[----:B0-----:R-:W-:Y:S01]  /*af80*/  PRMT R5, R26, 0x7632, R5 ;  /* 0x000076321a057816 */ /* 0x001fe20000000005 */
[----:B------:R-:W-:Y:S04]  /*af90*/  STG.E.U16 desc[UR18][R2.64], R53 ;  /* 0x0000003502007986 */ /* 0x000fe8000c101512 */
[----:B------:R-:W-:Y:S01]  /*afa0*/  STG.E.U16 desc[UR18][R2.64+0x2], R8 ;  /* 0x0000020802007986 */ /* 0x000fe2000c101512 */
[----:B------:R-:W-:Y:S02]  /*afb0*/  IADD3.X R159, R10, UR25, RZ, P1, !PT ;  /* 0x000000190a9f7c10 */ /* 0x000fe40008ffe4ff */
[----:B------:R-:W-:Y:S01]  /*afc0*/  IADD3 R156, P1, R156, UR24, RZ ;  /* 0x000000189c9c7c10 */ /* 0x000fe2000ff3e0ff */
[----:B------:R-:W-:Y:S03]  /*afd0*/  STG.E.U16 desc[UR18][R2.64+0x4], R26 ;  /* 0x0000041a02007986 */ /* 0x000fe6000c101512 */
[----:B------:R-:W-:Y:S01]  /*afe0*/  IADD3.X R157, R157, UR25, RZ, P1, !PT ;  /* 0x000000199d9d7c10 */ /* 0x000fe20008ffe4ff */
[----:B------:R0:W-:Y:S01]  /*aff0*/  STG.E.U16 desc[UR18][R2.64+0x6], R5 ;  /* 0x0000060502007986 */ /* 0x0001e2000c101512 */
[----:B------:R-:W-:-:S04]  /*b000*/  IADD3 R154, P1, R154, UR24, RZ ;  /* 0x000000189a9a7c10 */ /* 0x000fc8000ff3e0ff */
[----:B------:R-:W-:Y:S02]  /*b010*/  IADD3.X R155, R155, UR25, RZ, P1, !PT ;  /* 0x000000199b9b7c10 */ /* 0x000fe40008ffe4ff */
[----:B------:R-:W-:Y:S02]  /*b020*/  IADD3 R152, P1, R152, UR24, RZ ;  /* 0x0000001898987c10 */ /* 0x000fe4000ff3e0ff */
[----:B0-----:R-:W-:Y:S02]  /*b030*/  PRMT R3, R30, 0x7632, R3 ;  /* 0x000076321e037816 */ /* 0x001fe40000000003 */
[----:B------:R-:W-:-:S03]  /*b040*/  PRMT R2, R32, 0x7632, R2 ;  /* 0x0000763220027816 */ /* 0x000fc60000000002 */
[----:B------:R0:W-:Y:S01]  /*b050*/  STG.E.U16 desc[UR18][R158.64+0x6], R3 ;  /* 0x000006039e007986 */ /* 0x0001e2000c101512 */
[----:B------:R-:W-:Y:S02]  /*b060*/  IADD3.X R153, R153, UR25, RZ, P1, !PT ;  /* 0x0000001999997c10 */ /* 0x000fe40008ffe4ff */
[----:B------:R-:W-:Y:S01]  /*b070*/  IADD3 R150, P1, R150, UR24, RZ ;  /* 0x0000001896967c10 */ /* 0x000fe2000ff3e0ff */
[----:B------:R-:W-:Y:S04]  /*b080*/  STG.E.U16 desc[UR18][R158.64], R57 ;  /* 0x000000399e007986 */ /* 0x000fe8000c101512 */
        /* <DEDUP_REMOVED lines=23> */
.L_x_775:
        /* <DEDUP_REMOVED lines=14> */
[----:B------:R-:W-:-:S05]  /*b2e0*/  MOV R22, UR15 ;  /* 0x0000000f00167c02 */ /* 0x000fca0008000f00 */
[----:B------:R-:W3:Y:S01]  /*b2f0*/  S2UR UR5, SR_CgaCtaId ;  /* 0x00000000000579c3 */ /* 0x000ee20000008800 */
[----:B0-2---:R-:W-:Y:S02]  /*b300*/  LOP3.LUT R3, RZ, R20, RZ, 0x33, !PT ;  /* 0x00000014ff037212 */ /* 0x005fe400078e33ff */
[----:B------:R-:W-:Y:S02]  /*b310*/  LOP3.LUT R0, RZ, R21, RZ, 0x33, !PT ;  /* 0x00000015ff007212 */ /* 0x000fe400078e33ff */
[----:B------:R-:W-:-:S04]  /*b320*/  ISETP.GT.U32.AND P0, PT, R3, -0x3, PT ;  /* 0xfffffffd0300780c */ /* 0x000fc80003f04070 */
[C---:B------:R-:W-:Y:S01]  /*b330*/  ISETP.GT.AND.EX P0, PT, R0.reuse, -0x1, PT, P0 ;  /* 0xffffffff0000780c */ /* 0x040fe20003f04300 */
[----:B---3--:R-:W-:Y:S01]  /*b340*/  ULEA UR6, UR5, UR4, 0x18 ;  /* 0x0000000405067291 */ /* 0x008fe2000f8ec03f */
        /* <DEDUP_REMOVED lines=12> */
[----:B------:R-:W-:Y:S02]  /*b410*/  SHF.L.U32 R7, R5, 0x1, RZ ;  /* 0x0000000105077819 */ /* 0x000fe400000006ff */
[----:B------:R-:W-:Y:S01]  /*b420*/  IADD3 R0, R2, 0x14, RZ ;  /* 0x0000001402007810 */ /* 0x000fe20007ffe0ff */
[----:B------:R-:W-:Y:S01]  /*b430*/  IMAD.WIDE.U32 R8, R3, -0x33333333, RZ ;  /* 0xcccccccd03087825 */ /* 0x000fe200078e00ff */
[----:B------:R-:W-:-:S02]  /*b440*/  LEA R12, R5, UR6, 0x7 ;  /* 0x00000006050c7c11 */ /* 0x000fc4000f8e38ff */
[----:B------:R-:W-:Y:S02]  /*b450*/  LOP3.LUT R7, R7, 0x1f, R6, 0x78, !PT ;  /* 0x0000001f07077812 */ /* 0x000fe400078e7806 */
[----:B------:R-:W-:Y:S01]  /*b460*/  LOP3.LUT R14, RZ, R2, RZ, 0x33, !PT ;  /* 0x00000002ff0e7212 */ /* 0x000fe200078e33ff */
[----:B------:R-:W-:Y:S01]  /*b470*/  IMAD.WIDE.U32 R10, P0, R4, -0x33333334, R8 ;  /* 0xcccccccc040a7825 */ /* 0x000fe20007800008 */
[----:B------:R-:W-:Y:S02]  /*b480*/  VIMNMX.U32 R13, R0, 0x20, !PT ;  /* 0x00000020000d7848 */ /* 0x000fe40007fe0000 */
[----:B------:R-:W-:Y:S01]  /*b490*/  LEA R7, R7, R12, 0x2 ;  /* 0x0000000c07077211 */ /* 0x000fe200078e10ff */
[----:B------:R-:W-:Y:S01]  /*b4a0*/  IMAD.WIDE.U32 R8, R4, -0x33333333, RZ ;  /* 0xcccccccd04087825 */ /* 0x000fe200078e00ff */
[----:B------:R-:W-:Y:S02]  /*b4b0*/  IADD3.X R17, RZ, RZ, RZ, P0, !PT ;  /* 0x000000ffff117210 */ /* 0x000fe400007fe4ff */
[----:B------:R-:W-:-:S02]  /*b4c0*/  MOV R16, R11 ;  /* 0x0000000b00107202 */ /* 0x000fc40000000f00 */
[----:B------:R-:W-:Y:S02]  /*b4d0*/  IADD3 RZ, P1, R9, R10, RZ ;  /* 0x0000000a09ff7210 */ /* 0x000fe40007f3e0ff */
[----:B------:R-:W-:Y:S02]  /*b4e0*/  IADD3 R8, R13, R14, RZ ;  /* 0x0000000e0d087210 */ /* 0x000fe40007ffe0ff */
[C---:B------:R-:W-:Y:S01]  /*b4f0*/  SHF.L.U32 R12, R6.reuse, 0x7, RZ ;  /* 0x00000007060c7819 */ /* 0x040fe200000006ff */
[----:B------:R-:W-:Y:S01]  /*b500*/  IMAD.WIDE.U32.X R16, R3, -0x33333334, R16, P1 ;  /* 0xcccccccc03107825 */ /* 0x000fe200008e0410 */
[----:B------:R-:W-:Y:S02]  /*b510*/  SHF.L.U32 R13, R6, 0x1, RZ ;  /* 0x00000001060d7819 */ /* 0x000fe400000006ff */
[----:B------:R-:W-:Y:S01]  /*b520*/  ISETP.LT.U32.AND P0, PT, R20, 0x2, PT ;  /* 0x000000021400780c */ /* 0x000fe20003f01070 */
[----:B------:R-:W-:Y:S01]  /*b530*/  IMAD.WIDE.U32 R14, R8, -0x33333333, RZ ;  /* 0xcccccccd080e7825 */ /* 0x000fe200078e00ff */
[----:B------:R-:W-:-:S02]  /*b540*/  LOP3.LUT R12, R12, 0x780, RZ, 0xc0, !PT ;  /* 0x000007800c0c7812 */ /* 0x000fc400078ec0ff */
[----:B------:R-:W-:Y:S02]  /*b550*/  LOP3.LUT R11, R13, 0x1e, RZ, 0xc0, !PT ;  /* 0x0000001e0d0b7812 */ /* 0x000fe400078ec0ff */
[----:B------:R-:W-:Y:S02]  /*b560*/  IADD3 R9, R2, 0x28, RZ ;  /* 0x0000002802097810 */ /* 0x000fe40007ffe0ff */
[----:B------:R-:W-:Y:S02]  /*b570*/  ISETP.LT.AND.EX P0, PT, R21, RZ, PT, P0 ;  /* 0x000000ff1500720c */ /* 0x000fe40003f01300 */
[----:B------:R-:W-:Y:S02]  /*b580*/  SHF.R.U64 R23, R16, 0x3, R17 ;  /* 0x0000000310177819 */ /* 0x000fe40000001211 */
[----:B------:R-:W-:Y:S02]  /*b590*/  IADD3 R13, R12, UR6, RZ ;  /* 0x000000060c0d7c10 */ /* 0x000fe4000fffe0ff */
[----:B------:R-:W-:-:S02]  /*b5a0*/  LOP3.LUT R10, R2, R11, RZ, 0x3c, !PT ;  /* 0x0000000b020a7212 */ /* 0x000fc400078e3cff */
[-C--:B------:R-:W-:Y:S02]  /*b5b0*/  LOP3.LUT R12, R0, R11.reuse, RZ, 0x3c, !PT ;  /* 0x0000000b000c7212 */ /* 0x080fe400078e3cff */
[----:B------:R-:W-:Y:S02]  /*b5c0*/  LEA.HI R24, R15, 0x1, RZ, 0x1c ;  /* 0x000000010f187811 */ /* 0x000fe400078fe0ff */
[----:B------:R-:W-:Y:S02]  /*b5d0*/  LOP3.LUT R18, R9, R11, RZ, 0x3c, !PT ;  /* 0x0000000b09127212 */ /* 0x000fe400078e3cff */
[----:B------:R-:W-:Y:S02]  /*b5e0*/  SEL R14, R20, 0x2, P0 ;  /* 0x00000002140e7807 */ /* 0x000fe40000000000 */
[----:B------:R-:W-:Y:S02]  /*b5f0*/  SEL R15, R21, RZ, P0 ;  /* 0x000000ff150f7207 */ /* 0x000fe40000000000 */
[----:B------:R-:W-:-:S02]  /*b600*/  IADD3 R20, P0, R5, 0xa, RZ ;  /* 0x0000000a05147810 */ /* 0x000fc40007f1e0ff */
[C---:B------:R-:W-:Y:S02]  /*b610*/  IADD3 R19, P1, R5.reuse, 0x14, RZ ;  /* 0x0000001405137810 */ /* 0x040fe40007f3e0ff */
[----:B------:R-:W-:Y:S02]  /*b620*/  IADD3 R39, P2, R5, 0x1e, RZ ;  /* 0x0000001e05277810 */ /* 0x000fe40007f5e0ff */
[----:B------:R-:W-:Y:S02]  /*b630*/  IADD3 R23, R23, 0x1, RZ ;  /* 0x0000000117177810 */ /* 0x000fe40007ffe0ff */
[-C--:B------:R-:W-:Y:S02]  /*b640*/  LEA R10, R10, R13.reuse, 0x2 ;  /* 0x0000000d0a0a7211 */ /* 0x080fe400078e10ff */
[-C--:B------:R-:W-:Y:S02]  /*b650*/  LEA R12, R12, R13.reuse, 0x2 ;  /* 0x0000000d0c0c7211 */ /* 0x080fe400078e10ff */
        /* <DEDUP_REMOVED lines=11> */
.L_x_802:
        /* <DEDUP_REMOVED lines=42> */
.L_x_789:
[----:B------:R-:W-:Y:S05]  /*b9b0*/  BSYNC B1 ;  /* 0x0000000000017941 */ /* 0x000fea0003800000 */
.L_x_788:
        /* <DEDUP_REMOVED lines=18> */
.L_x_792:
        /* <DEDUP_REMOVED lines=55> */
.L_x_791:
[----:B------:R-:W-:Y:S05]  /*be50*/  BSYNC B1 ;  /* 0x0000000000017941 */ /* 0x000fea0003800000 */
.L_x_790:
        /* <DEDUP_REMOVED lines=35> */
.L_x_794:
[----:B------:R-:W-:Y:S05]  /*c090*/  BSYNC B1 ;  /* 0x0000000000017941 */ /* 0x000fea0003800000 */
.L_x_793:
        /* <DEDUP_REMOVED lines=15> */
.L_x_787:
[----:B------:R-:W-:Y:S05]  /*c190*/  BSYNC B0 ;  /* 0x0000000000007941 */ /* 0x000fea0003800000 */
.L_x_786:
        /* <DEDUP_REMOVED lines=22> */
[----:B--2---:R-:W2:Y:S01]  /*c300*/  SHFL.BFLY PT, R27, R26, 0x8, 0x101f ;  /* 0x0d101f001a1b7f89 */ /* 0x004ea200000e0000 */
[----:B------:R-:W-:-:S02]  /*c310*/  MOV R35, 0xffff ;  /* 0x0000ffff00237802 */ /* 0x000fc40000000f00 */
        /* <DEDUP_REMOVED lines=15> */
.L_x_811:
        /* <DEDUP_REMOVED lines=20> */
[----:B------:R-:W-:Y:S02]  /*c550*/  MOV R36, 0xffff ;  /* 0x0000ffff00247802 */ /* 0x000fe40000000f00 */
[----:B------:R-:W-:Y:S02]  /*c560*/  MOV R35, 0xffff ;  /* 0x0000ffff00237802 */ /* 0x000fe40000000f00 */
[----:B------:R-:W-:Y:S01]  /*c570*/  MOV R37, 0xffff ;  /* 0x0000ffff00257802 */ /* 0x000fe20000000f00 */
[----:B---3--:R-:W3:Y:S01]  /*c580*/  SHFL.BFLY PT, R32, R25, 0x8, 0x101f ;  /* 0x0d101f0019207f89 */ /* 0x008ee200000e0000 */
[----:B------:R-:W-:Y:S02]  /*c590*/  MOV R42, 0xffff ;  /* 0x0000ffff002a7802 */ /* 0x000fe40000000f00 */
[----:B------:R-:W-:Y:S01]  /*c5a0*/  MOV R44, 0xffff ;  /* 0x0000ffff002c7802 */ /* 0x000fe20000000f00 */
[----:B--2---:R-:W2:Y:S01]  /*c5b0*/  SHFL.BFLY PT, R31, R30, 0x8, 0x101f ;  /* 0x0d101f001e1f7f89 */ /* 0x004ea200000e0000 */
[----:B------:R-:W-:-:S02]  /*c5c0*/  MOV R41, 0xffff ;  /* 0x0000ffff00297802 */ /* 0x000fc40000000f00 */
        /* <DEDUP_REMOVED lines=15> */
.L_x_821:
        /* <DEDUP_REMOVED lines=15> */
[----:B------:R-:W-:Y:S02]  /*c7b0*/  MOV R36, 0xffff ;  /* 0x0000ffff00247802 */ /* 0x000fe40000000f00 */
[----:B------:R-:W-:Y:S02]  /*c7c0*/  MOV R35, 0xffff ;  /* 0x0000ffff00237802 */ /* 0x000fe40000000f00 */
[----:B------:R-:W-:Y:S01]  /*c7d0*/  MOV R37, 0xffff ;  /* 0x0000ffff00257802 */ /* 0x000fe20000000f00 */
[----:B----4-:R-:W4:Y:S01]  /*c7e0*/  SHFL.BFLY PT, R32, R25, 0x8, 0x101f ;  /* 0x0d101f0019207f89 */ /* 0x010f2200000e0000 */
[----:B------:R-:W-:Y:S02]  /*c7f0*/  MOV R42, 0xffff ;  /* 0x0000ffff002a7802 */ /* 0x000fe40000000f00 */
[----:B------:R-:W-:Y:S01]  /*c800*/  MOV R44, 0xffff ;  /* 0x0000ffff002c7802 */ /* 0x000fe20000000f00 */
[----:B---3--:R-:W3:Y:S01]  /*c810*/  SHFL.BFLY PT, R31, R30, 0x8, 0x101f ;  /* 0x0d101f001e1f7f89 */ /* 0x008ee200000e0000 */
[----:B------:R-:W-:-:S02]  /*c820*/  MOV R41, 0xffff ;  /* 0x0000ffff00297802 */ /* 0x000fc40000000f00 */
[----:B------:R-:W-:Y:S01]  /*c830*/  MOV R43, 0xffff ;  /* 0x0000ffff002b7802 */ /* 0x000fe20000000f00 */
[----:B----4-:R-:W-:Y:S01]  /*c840*/  FADD.FTZ R32, R32, R25 ;  /* 0x0000001920207221 */ /* 0x010fe20000010000 */
[----:B---3--:R-:W-:-:S04]  /*c850*/  FADD.FTZ R31, R31, R30 ;  /* 0x0000001e1f1f7221 */ /* 0x008fc80000010000 */
[----:B------:R-:W3:Y:S01]  /*c860*/  SHFL.BFLY PT, R33, R32, 0x4, 0x101f ;  /* 0x0c901f0020217f89 */ /* 0x000ee200000e0000 */
[----:B------:R-:W-:-:S03]  /*c870*/  MOV R30, 0xffff ;  /* 0x0000ffff001e7802 */ /* 0x000fc60000000f00 */
        /* <DEDUP_REMOVED lines=10> */
.L_x_831:
[----:B0-----:R-:W-:Y:S01]  /*c920*/  FADD.FTZ R30, R25, R30 ;  /* 0x0000001e191e7221 */ /* 0x001fe20000010000 */
[----:B------:R-:W-:-:S04]  /*c930*/  @!P2 F2FP.BF16.F32.PACK_AB R25, RZ, R35 ;  /* 0x00000023ff19a23e */ /* 0x000fc800000010ff */
[----:B------:R-:W-:Y:S02]  /*c940*/  PRMT R31, R25, 0x7610, R31 ;  /* 0x00007610191f7816 */ /* 0x000fe4000000001f */
[----:B------:R-:W-:Y:S02]  /*c950*/  @!P2 F2FP.BF16.F32.PACK_AB R30, RZ, R30 ;  /* 0x0000001eff1ea23e */ /* 0x000fe400000010ff */
[----:B------:R-:W-:Y:S01]  /*c960*/  MOV R25, R18 ;  /* 0x0000001200197202 */ /* 0x000fe20000000f00 */
[----:B------:R3:W-:Y:S04]  /*c970*/  @!P2 STG.E.U16 desc[UR18][R26.64+0x50], R31 ;  /* 0x0000501f1a00a986 */ /* 0x0007e8000c101512 */
[----:B------:R3:W-:Y:S02]  /*c980*/  @!P2 STG.E.U16 desc[UR18][R28.64+0x50], R30 ;  /* 0x0000501e1c00a986 */ /* 0x0007e4000c101512 */
.L_x_797:
[----:B------:R-:W-:Y:S05]  /*c990*/  BSYNC B0 ;  /* 0x0000000000007941 */ /* 0x000fea0003800000 */
.L_x_796:
        /* <DEDUP_REMOVED lines=18> */
[----:B------:R-:W-:Y:S02]  /*cac0*/  @!P0 LOP3.LUT R30, R30, R11, RZ, 0x3c, !PT ;  /* 0x0000000b1e1e8212 */ /* 0x000fe400078e3cff */
[----:B------:R-:W-:Y:S02]  /*cad0*/  @!P0 LEA R28, R28, R29, 0x2 ;  /* 0x0000001d1c1c8211 */ /* 0x000fe400078e10ff */
[----:B------:R-:W-:Y:S02]  /*cae0*/  @!P0 LEA R30, R30, R31, 0x2 ;  /* 0x0000001f1e1e8211 */ /* 0x000fe400078e10ff */
[----:B------:R-:W-:Y:S01]  /*caf0*/  @!P0 IADD3 R46, R25, 0x3c, RZ ;  /* 0x0000003c192e8810 */ /* 0x000fe20007ffe0ff */
        /* <DEDUP_REMOVED lines=22> */
[----:B----4-:R-:W-:Y:S02]  /*cc60*/  @!P0 MOV R35, R33 ;  /* 0x0000002100238202 */ /* 0x010fe40000000f00 */
[----:B------:R-:W-:Y:S01]  /*cc70*/  MOV R33, 0xffff ;  /* 0x0000ffff00217802 */ /* 0x000fe20000000f00 */
[----:B------:R-:W2:Y:S01]  /*cc80*/  SHFL.BFLY PT, R44, R41, 0x8, 0x101f ;  /* 0x0d101f00292c7f89 */ /* 0x000ea200000e0000 */
[----:B0-----:R-:W-:Y:S01]  /*cc90*/  @!P0 MOV R34, R32 ;  /* 0x0000002000228202 */ /* 0x001fe20000000f00 */
[----:B---3--:R-:W-:Y:S01]  /*cca0*/  FADD.FTZ R28, R28, R27 ;  /* 0x0000001b1c1c7221 */ /* 0x008fe20000010000 */
[----:B------:R-:W-:-:S02]  /*ccb0*/  MOV R32, 0xffff ;  /* 0x0000ffff00207802 */ /* 0x000fc40000000f00 */
[----:B------:R-:W-:Y:S01]  /*ccc0*/  @!P0 MOV R42, R43 ;  /* 0x0000002b002a8202 */ /* 0x000fe20000000f00 */
[----:B------:R-:W0:Y:S01]  /*ccd0*/  SHFL.BFLY PT, R37, R34, 0x8, 0x101f ;  /* 0x0d101f0022257f89 */ /* 0x000e2200000e0000 */
[----:B------:R-:W-:-:S03]  /*cce0*/  @!P0 MOV R46, R48 ;  /* 0x00000030002e8202 */ /* 0x000fc60000000f00 */
        /* <DEDUP_REMOVED lines=32> */
[----:B------:R-:W-:Y:S02]  /*cef0*/  MOV R43, 0xffff ;  /* 0x0000ffff002b7802 */ /* 0x000fe40000000f00 */
        /* <DEDUP_REMOVED lines=22> */
[----:B------:R-:W-:Y:S02]  /*d060*/  MOV R43, 0xffff ;  /* 0x0000ffff002b7802 */ /* 0x000fe40000000f00 */
        /* <DEDUP_REMOVED lines=36> */
.L_x_865:
[----:B-12---:R-:W-:Y:S01]  /*d2b0*/  FADD.FTZ R30, R46, R25 ;  /* 0x000000192e1e7221 */ /* 0x006fe20000010000 */
[----:B------:R-:W-:-:S04]  /*d2c0*/  @!P0 F2FP.BF16.F32.PACK_AB R25, RZ, R34 ;  /* 0x00000022ff19823e */ /* 0x000fc800000010ff */
[----:B------:R-:W-:Y:S01]  /*d2d0*/  @!P0 F2FP.BF16.F32.PACK_AB R30, RZ, R30 ;  /* 0x0000001eff1e823e */ /* 0x000fe200000010ff */
[----:B------:R4:W-:Y:S04]  /*d2e0*/  @!P0 STG.E.U16 desc[UR18][R26.64+0x78], R25 ;  /* 0x000078191a008986 */ /* 0x0009e8000c101512 */
[----:B------:R4:W-:Y:S02]  /*d2f0*/  @!P0 STG.E.U16 desc[UR18][R28.64+0x78], R30 ;  /* 0x0000781e1c008986 */ /* 0x0009e4000c101512 */
.L_x_795:
[----:B------:R-:W-:Y:S05]  /*d300*/  WARPSYNC.ALL ;  /* 0x0000000000007948 */ /* 0x000fea0003800000 */
[----:B------:R-:W-:Y:S01]  /*d310*/  IADD3 R22, R22, 0x400, RZ ;  /* 0x0000040016167810 */ /* 0x000fe20007ffe0ff */
[----:B------:R-:W-:Y:S03]  /*d320*/  BAR.SYNC.DEFER_BLOCKING 0x0 ;  /* 0x0000000000007b1d */ /* 0x000fe60000010000 */
[----:B------:R-:W-:-:S13]  /*d330*/  ISETP.GE.AND P0, PT, R22, UR17, PT ;  /* 0x0000001116007c0c */ /* 0x000fda000bf06270 */
[----:B------:R-:W-:Y:S05]  /*d340*/  @!P0 BRA `(.L_x_802) ;  /* 0xffffffe000f08947 */ /* 0x000fea000383ffff */
[----:B------:R-:W-:Y:S05]  /*d350*/  EXIT ;  /* 0x000000000000794d */ /* 0x000fea0003800000 */
.L_x_798:
[----:B-1----:R-:W-:Y:S02]  /*d360*/  MOV R52, R25 ;  /* 0x0000001900347202 */ /* 0x002fe40000000f00 */
[----:B------:R-:W-:Y:S02]  /*d370*/  MOV R53, 0x8 ;  /* 0x0000000800357802 */ /* 0x000fe40000000f00 */
[----:B------:R-:W-:Y:S02]  /*d380*/  MOV R54, 0x101f ;  /* 0x0000101f00367802 */ /* 0x000fe40000000f00 */
[----:B------:R-:W-:-:S07]  /*d390*/  MOV R51, 0xffff ;  /* 0x0000ffff00337802 */ /* 0x000fce0000000f00 */
[----:B0-2---:R-:W-:Y:S05]  /*d3a0*/  WARPSYNC.COLLECTIVE R51, `(.L_x_803) ;  /* 0x0000000033087348 */ /* 0x005fea0003c00000 */
[----:B------:R1:W3:Y:S02]  /*d3b0*/  SHFL.BFLY P3, R49, R52, R53, R54 ;  /* 0x0c00003534317389 */ /* 0x0002e40000060036 */
[----:B0123--:R-:W-:Y:S01]  /*d3c0*/  ENDCOLLECTIVE ;  /* 0x000000000000791b */ /* 0x00ffe20003800000 */
.L_x_803:
[----:B------:R-:W-:Y:S02]  /*d3d0*/  MOV R52, R26 ;  /* 0x0000001a00347202 */ /* 0x000fe40000000f00 */
[----:B------:R-:W-:-:S07]  /*d3e0*/  MOV R28, R49 ;  /* 0x00000031001c7202 */ /* 0x000fce0000000f00 */
[----:B------:R-:W-:Y:S05]  /*d3f0*/  WARPSYNC.COLLECTIVE R51, `(.L_x_804) ;  /* 0x0000000033087348 */ /* 0x000fea0003c00000 */
[----:B------:R0:W1:Y:S02]  /*d400*/  SHFL.BFLY P3, R49, R52, R53, R54 ;  /* 0x0c00003534317389 */ /* 0x0000640000060036 */
[----:B01----:R-:W-:Y:S01]  /*d410*/  ENDCOLLECTIVE ;  /* 0x000000000000791b */ /* 0x003fe20003800000 */
.L_x_804:
[----:B------:R-:W-:-:S05]  /*d420*/  FADD.FTZ R28, R28, R25 ;  /* 0x000000191c1c7221 */ /* 0x000fca0000010000 */
[----:B------:R-:W-:Y:S02]  /*d430*/  MOV R52, R28 ;  /* 0x0000001c00347202 */ /* 0x000fe40000000f00 */
[----:B------:R-:W-:Y:S02]  /*d440*/  MOV R53, 0x4 ;  /* 0x0000000400357802 */ /* 0x000fe40000000f00 */
[----:B------:R-:W-:-:S07]  /*d450*/  MOV R27, R49 ;  /* 0x00000031001b7202 */ /* 0x000fce0000000f00 */
[----:B------:R-:W-:Y:S05]  /*d460*/  WARPSYNC.COLLECTIVE R51, `(.L_x_805) ;  /* 0x0000000033087348 */ /* 0x000fea0003c00000 */
[----:B------:R0:W1:Y:S02]  /*d470*/  SHFL.BFLY P3, R49, R52, R53, R54 ;  /* 0x0c00003534317389 */ /* 0x0000640000060036 */
[----:B01----:R-:W-:Y:S01]  /*d480*/  ENDCOLLECTIVE ;  /* 0x000000000000791b */ /* 0x003fe20003800000 */
.L_x_805:
[----:B------:R-:W-:-:S05]  /*d490*/  FADD.FTZ R27, R27, R26 ;  /* 0x0000001a1b1b7221 */ /* 0x000fca0000010000 */
[----:B------:R-:W-:Y:S02]  /*d4a0*/  MOV R52, R27 ;  /* 0x0000001b00347202 */ /* 0x000fe40000000f00 */
[----:B------:R-:W-:-:S07]  /*d4b0*/  MOV R29, R49 ;  /* 0x00000031001d7202 */ /* 0x000fce0000000f00 */
[----:B------:R-:W-:Y:S05]  /*d4c0*/  WARPSYNC.COLLECTIVE R51, `(.L_x_806) ;  /* 0x0000000033087348 */ /* 0x000fea0003c00000 */
[----:B------:R0:W1:Y:S02]  /*d4d0*/  SHFL.BFLY P3, R49, R52, R53, R54 ;  /* 0x0c00003534317389 */ /* 0x0000640000060036 */
[----:B01----:R-:W-:Y:S01]  /*d4e0*/  ENDCOLLECTIVE ;  /* 0x000000000000791b */ /* 0x003fe20003800000 */
.L_x_806:
[----:B------:R-:W-:-:S05]  /*d4f0*/  FADD.FTZ R29, R28, R29 ;  /* 0x0000001d1c1d7221 */ /* 0x000fca0000010000 */
[----:B------:R-:W-:Y:S02]  /*d500*/  MOV R52, R29 ;  /* 0x0000001d00347202 */ /* 0x000fe40000000f00 */
[----:B------:R-:W-:Y:S02]  /*d510*/  MOV R53, 0x2 ;  /* 0x0000000200357802 */ /* 0x000fe40000000f00 */
[----:B------:R-:W-:-:S07]  /*d520*/  MOV R30, R49 ;  /* 0x00000031001e7202 */ /* 0x000fce0000000f00 */
[----:B------:R-:W-:Y:S05]  /*d530*/  WARPSYNC.COLLECTIVE R51, `(.L_x_807) ;  /* 0x0000000033087348 */ /* 0x000fea0003c00000 */
[----:B------:R0:W1:Y:S02]  /*d540*/  SHFL.BFLY P3, R49, R52, R53, R54 ;  /* 0x0c00003534317389 */ /* 0x0000640000060036 */
[----:B01----:R-:W-:Y:S01]  /*d550*/  ENDCOLLECTIVE ;  /* 0x000000000000791b */ /* 0x003fe20003800000 */
.L_x_807:
[----:B------:R-:W-:-:S05]  /*d560*/  FADD.FTZ R30, R27, R30 ;  /* 0x0000001e1b1e7221 */ /* 0x000fca0000010000 */
[----:B------:R-:W-:Y:S02]  /*d570*/  MOV R52, R30 ;  /* 0x0000001e00347202 */ /* 0x000fe40000000f00 */
[----:B------:R-:W-:-:S07]  /*d580*/  MOV R32, R49 ;  /* 0x0000003100207202 */ /* 0x000fce0000000f00 */
[----:B------:R-:W-:Y:S05]  /*d590*/  WARPSYNC.COLLECTIVE R51, `(.L_x_808) ;  /* 0x0000000033087348 */ /* 0x000fea0003c00000 */
[----:B------:R0:W1:Y:S02]  /*d5a0*/  SHFL.BFLY P3, R49, R52, R53, R54 ;  /* 0x0c00003534317389 */ /* 0x0000640000060036 */
[----:B01----:R-:W-:Y:S01]  /*d5b0*/  ENDCOLLECTIVE ;  /* 0x000000000000791b */ /* 0x003fe20003800000 */
.L_x_808:
[----:B------:R-:W-:-:S05]  /*d5c0*/  FADD.FTZ R32, R29, R32 ;  /* 0x000000201d207221 */ /* 0x000fca0000010000 */
[----:B------:R-:W-:Y:S02]  /*d5d0*/  MOV R52, R32 ;  /* 0x0000002000347202 */ /* 0x000fe40000000f00 */
[----:B------:R-:W-:Y:S02]  /*d5e0*/  MOV R53, 0x1 ;  /* 0x0000000100357802 */ /* 0x000fe40000000f00 */
[----:B------:R-:W-:-:S07]  /*d5f0*/  MOV R25, R49 ;  /* 0x0000003100197202 */ /* 0x000fce0000000f00 */
[----:B------:R-:W-:Y:S05]  /*d600*/  WARPSYNC.COLLECTIVE R51, `(.L_x_809) ;  /* 0x0000000033087348 */ /* 0x000fea0003c00000 */
[----:B------:R0:W1:Y:S02]  /*d610*/  SHFL.BFLY P3, R49, R52, R53, R54 ;  /* 0x0c00003534317389 */ /* 0x0000640000060036 */
[----:B01----:R-:W-:Y:S01]  /*d620*/  ENDCOLLECTIVE ;  /* 0x000000000000791b */ /* 0x003fe20003800000 */
.L_x_809:
[----:B------:R-:W-:-:S05]  /*d630*/  FADD.FTZ R25, R30, R25 ;  /* 0x000000191e197221 */ /* 0x000fca0000010000 */
[----:B------:R-:W-:Y:S02]  /*d640*/  MOV R52, R25 ;  /* 0x0000001900347202 */ /* 0x000fe40000000f00 */
[----:B------:R-:W-:-:S07]  /*d650*/  MOV R31, R49 ;  /* 0x00000031001f7202 */ /* 0x000fce0000000f00 */
[----:B------:R-:W-:Y:S05]  /*d660*/  WARPSYNC.COLLECTIVE R51, `(.L_x_810) ;  /* 0x0000000033087348 */ /* 0x000fea0003c00000 */
[----:B------:R0:W1:Y:S02]  /*d670*/  SHFL.BFLY P3, R49, R52, R53, R54 ;  /* 0x0c00003534317389 */ /* 0x0000640000060036 */
[----:B01----:R-:W-:Y:S01]  /*d680*/  ENDCOLLECTIVE ;  /* 0x000000000000791b */ /* 0x003fe20003800000 */
.L_x_810:
[----:B------:R-:W-:Y:S01]  /*d690*/  FADD.FTZ R31, R32, R31 ;  /* 0x0000001f201f7221 */ /* 0x000fe20000010000 */
[----:B------:R-:W-:Y:S01]  /*d6a0*/  MOV R34, R49 ;  /* 0x0000003100227202 */ /* 0x000fe20000000f00 */
[----:B------:R-:W-:Y:S06]  /*d6b0*/  BRA `(.L_x_811) ;  /* 0xffffffec00547947 */ /* 0x000fec000383ffff */
.L_x_799:
[----:B------:R-:W-:Y:S01]  /*d6c0*/  BSSY B1, `(.L_x_812) ;  /* 0x0000008000017945 */ /* 0x000fe20003800000 */
[----:B---3--:R-:W-:Y:S02]  /*d6d0*/  MOV R52, R25 ;  /* 0x0000001900347202 */ /* 0x008fe40000000f00 */
[----:B------:R-:W-:Y:S02]  /*d6e0*/  MOV R53, 0x8 ;  /* 0x0000000800357802 */ /* 0x000fe40000000f00 */
[----:B------:R-:W-:Y:S02]  /*d6f0*/  MOV R54, 0x101f ;  /* 0x0000101f00367802 */ /* 0x000fe40000000f00 */
[----:B------:R-:W-:-:S07]  /*d700*/  MOV R51, 0xffff ;  /* 0x0000ffff00337802 */ /* 0x000fce0000000f00 */
[----:B012---:R-:W-:Y:S05]  /*d710*/  WARPSYNC.COLLECTIVE R51, `(.L_x_813) ;  /* 0x0000000033087348 */ /* 0x007fea0003c00000 */
[----:B------:R3:W4:Y:S02]  /*d720*/  SHFL.BFLY P3, R49, R52, R53, R54 ;  /* 0x0c00003534317389 */ /* 0x0007240000060036 */
[----:B01234-:R-:W-:Y:S01]  /*d730*/  ENDCOLLECTIVE ;  /* 0x000000000000791b */ /* 0x01ffe20003800000 */
.L_x_813:
[----:B------:R-:W-:Y:S05]  /*d740*/  BSYNC B1 ;  /* 0x0000000000017941 */ /* 0x000fea0003800000 */
.L_x_812:
        /* <DEDUP_REMOVED lines=8> */
.L_x_814:
[----:B------:R-:W-:Y:S01]  /*d7d0*/  FADD.FTZ R32, R32, R25 ;  /* 0x0000001920207221 */ /* 0x000fe20000010000 */
[----:B------:R-:W-:-:S04]  /*d7e0*/  HFMA2.MMA R53, -RZ, RZ, 0, 2.384185791015625e-07 ;  /* 0x00000004ff357435 */ /* 0x000fc800000001ff */
[----:B------:R-:W-:Y:S02]  /*d7f0*/  MOV R52, R32 ;  /* 0x0000002000347202 */ /* 0x000fe40000000f00 */
[----:B------:R-:W-:-:S07]  /*d800*/  MOV R31, R49 ;  /* 0x00000031001f7202 */ /* 0x000fce0000000f00 */
[----:B------:R-:W-:Y:S05]  /*d810*/  WARPSYNC.COLLECTIVE R51, `(.L_x_815) ;  /* 0x0000000033087348 */ /* 0x000fea0003c00000 */
[----:B------:R0:W1:Y:S02]  /*d820*/  SHFL.BFLY P3, R49, R52, R53, R54 ;  /* 0x0c00003534317389 */ /* 0x0000640000060036 */
[----:B01----:R-:W-:Y:S01]  /*d830*/  ENDCOLLECTIVE ;  /* 0x000000000000791b */ /* 0x003fe20003800000 */
.L_x_815:
[----:B------:R-:W-:-:S05]  /*d840*/  FADD.FTZ R31, R31, R30 ;  /* 0x0000001e1f1f7221 */ /* 0x000fca0000010000 */
[----:B------:R-:W-:Y:S02]  /*d850*/  MOV R52, R31 ;  /* 0x0000001f00347202 */ /* 0x000fe40000000f00 */
[----:B------:R-:W-:-:S07]  /*d860*/  MOV R33, R49 ;  /* 0x0000003100217202 */ /* 0x000fce0000000f00 */
[----:B------:R-:W-:Y:S05]  /*d870*/  WARPSYNC.COLLECTIVE R51, `(.L_x_816) ;  /* 0x0000000033087348 */ /* 0x000fea0003c00000 */
[----:B------:R0:W1:Y:S02]  /*d880*/  SHFL.BFLY P3, R49, R52, R53, R54 ;  /* 0x0c00003534317389 */ /* 0x0000640000060036 */
[----:B01----:R-:W-:Y:S01]  /*d890*/  ENDCOLLECTIVE ;  /* 0x000000000000791b */ /* 0x003fe20003800000 */
.L_x_816:
[----:B------:R-:W-:Y:S01]  /*d8a0*/  FADD.FTZ R33, R32, R33 ;  /* 0x0000002120217221 */ /* 0x000fe20000010000 */
[----:B------:R-:W-:-:S04]  /*d8b0*/  HFMA2.MMA R53, -RZ, RZ, 0, 1.1920928955078125e-07 ;  /* 0x00000002ff357435 */ /* 0x000fc800000001ff */
[----:B------:R-:W-:Y:S02]  /*d8c0*/  MOV R52, R33 ;  /* 0x0000002100347202 */ /* 0x000fe40000000f00 */
[----:B------:R-:W-:-:S07]  /*d8d0*/  MOV R34, R49 ;  /* 0x0000003100227202 */ /* 0x000fce0000000f00 */
[----:B------:R-:W-:Y:S05]  /*d8e0*/  WARPSYNC.COLLECTIVE R51, `(.L_x_817) ;  /* 0x0000000033087348 */ /* 0x000fea0003c00000 */
[----:B------:R0:W1:Y:S02]  /*d8f0*/  SHFL.BFLY P3, R49, R52, R53, R54 ;  /* 0x0c00003534317389 */ /* 0x0000640000060036 */
[----:B01----:R-:W-:Y:S01]  /*d900*/  ENDCOLLECTIVE ;  /* 0x000000000000791b */ /* 0x003fe20003800000 */
.L_x_817:
[----:B------:R-:W-:-:S05]  /*d910*/  FADD.FTZ R34, R31, R34 ;  /* 0x000000221f227221 */ /* 0x000fca0000010000 */
[----:B------:R-:W-:Y:S02]  /*d920*/  MOV R52, R34 ;  /* 0x0000002200347202 */ /* 0x000fe40000000f00 */
[----:B------:R-:W-:-:S07]  /*d930*/  MOV R36, R49 ;  /* 0x0000003100247202 */ /* 0x000fce0000000f00 */
[----:B------:R-:W-:Y:S05]  /*d940*/  WARPSYNC.COLLECTIVE R51, `(.L_x_818) ;  /* 0x0000000033087348 */ /* 0x000fea0003c00000 */
[----:B------:R0:W1:Y:S02]  /*d950*/  SHFL.BFLY P3, R49, R52, R53, R54 ;  /* 0x0c00003534317389 */ /* 0x0000640000060036 */
[----:B01----:R-:W-:Y:S01]  /*d960*/  ENDCOLLECTIVE ;  /* 0x000000000000791b */ /* 0x003fe20003800000 */
.L_x_818:
[----:B------:R-:W-:Y:S01]  /*d970*/  FADD.FTZ R36, R33, R36 ;  /* 0x0000002421247221 */ /* 0x000fe20000010000 */
[----:B------:R-:W-:-:S04]  /*d980*/  HFMA2.MMA R53, -RZ, RZ, 0, 5.9604644775390625e-08 ;  /* 0x00000001ff357435 */ /* 0x000fc800000001ff */
[----:B------:R-:W-:Y:S02]  /*d990*/  MOV R52, R36 ;  /* 0x0000002400347202 */ /* 0x000fe40000000f00 */
[----:B------:R-:W-:-:S07]  /*d9a0*/  MOV R25, R49 ;  /* 0x0000003100197202 */ /* 0x000fce0000000f00 */
[----:B------:R-:W-:Y:S05]  /*d9b0*/  WARPSYNC.COLLECTIVE R51, `(.L_x_819) ;  /* 0x0000000033087348 */ /* 0x000fea0003c00000 */
[----:B------:R0:W1:Y:S02]  /*d9c0*/  SHFL.BFLY P3, R49, R52, R53, R54 ;  /* 0x0c00003534317389 */ /* 0x0000640000060036 */
[----:B01----:R-:W-:Y:S01]  /*d9d0*/  ENDCOLLECTIVE ;  /* 0x000000000000791b */ /* 0x003fe20003800000 */
.L_x_819:
[----:B------:R-:W-:-:S05]  /*d9e0*/  FADD.FTZ R25, R34, R25 ;  /* 0x0000001922197221 */ /* 0x000fca0000010000 */
[----:B------:R-:W-:Y:S02]  /*d9f0*/  MOV R52, R25 ;  /* 0x0000001900347202 */ /* 0x000fe40000000f00 */
[----:B------:R-:W-:-:S07]  /*da00*/  MOV R35, R49 ;  /* 0x0000003100237202 */ /* 0x000fce0000000f00 */
[----:B------:R-:W-:Y:S05]  /*da10*/  WARPSYNC.COLLECTIVE R51, `(.L_x_820) ;  /* 0x0000000033087348 */ /* 0x000fea0003c00000 */
[----:B------:R0:W1:Y:S02]  /*da20*/  SHFL.BFLY P3, R49, R52, R53, R54 ;  /* 0x0c00003534317389 */ /* 0x0000640000060036 */
[----:B01----:R-:W-:Y:S01]  /*da30*/  ENDCOLLECTIVE ;  /* 0x000000000000791b */ /* 0x003fe20003800000 */
.L_x_820:
[----:B------:R-:W-:Y:S01]  /*da40*/  FADD.FTZ R35, R36, R35 ;  /* 0x0000002324237221 */ /* 0x000fe20000010000 */
[----:B------:R-:W-:Y:S01]  /*da50*/  MOV R30, R49 ;  /* 0x00000031001e7202 */ /* 0x000fe20000000f00 */
[----:B------:R-:W-:Y:S06]  /*da60*/  BRA `(.L_x_821) ;  /* 0xffffffec00147947 */ /* 0x000fec000383ffff */
.L_x_800:
[----:B------:R-:W-:Y:S01]  /*da70*/  BSSY B1, `(.L_x_822) ;  /* 0x0000008000017945 */ /* 0x000fe20003800000 */
[----:B----4-:R-:W-:Y:S02]  /*da80*/  MOV R52, R25 ;  /* 0x0000001900347202 */ /* 0x010fe40000000f00 */
[----:B------:R-:W-:Y:S02]  /*da90*/  MOV R53, 0x8 ;  /* 0x0000000800357802 */ /* 0x000fe40000000f00 */
[----:B------:R-:W-:Y:S02]  /*daa0*/  MOV R54, 0x101f ;  /* 0x0000101f00367802 */ /* 0x000fe40000000f00 */
[----:B------:R-:W-:-:S07]  /*dab0*/  MOV R51, 0xffff ;  /* 0x0000ffff00337802 */ /* 0x000fce0000000f00 */
[----:B0123--:R-:W-:Y:S05]  /*dac0*/  WARPSYNC.COLLECTIVE R51, `(.L_x_823) ;  /* 0x0000000033087348 */ /* 0x00ffea0003c00000 */
[----:B------:R4:W0:Y:S02]  /*dad0*/  SHFL.BFLY P3, R49, R52, R53, R54 ;  /* 0x0c00003534317389 */ /* 0x0008240000060036 */
[----:B01234-:R-:W-:Y:S01]  /*dae0*/  ENDCOLLECTIVE ;  /* 0x000000000000791b */ /* 0x01ffe20003800000 */
.L_x_823:
[----:B------:R-:W-:Y:S05]  /*daf0*/  BSYNC B1 ;  /* 0x0000000000017941 */ /* 0x000fea0003800000 */
.L_x_822:
        /* <DEDUP_REMOVED lines=8> */
.L_x_824:
[----:B------:R-:W-:Y:S01]  /*db80*/  FADD.FTZ R32, R32, R25 ;  /* 0x0000001920207221 */ /* 0x000fe20000010000 */
[----:B------:R-:W-:-:S04]  /*db90*/  HFMA2.MMA R53, -RZ, RZ, 0, 2.384185791015625e-07 ;  /* 0x00000004ff357435 */ /* 0x000fc800000001ff */
[----:B------:R-:W-:Y:S02]  /*dba0*/  MOV R52, R32 ;  /* 0x0000002000347202 */ /* 0x000fe40000000f00 */
[----:B------:R-:W-:-:S07]  /*dbb0*/  MOV R31, R49 ;  /* 0x00000031001f7202 */ /* 0x000fce0000000f00 */
[----:B------:R-:W-:Y:S05]  /*dbc0*/  WARPSYNC.COLLECTIVE R51, `(.L_x_825) ;  /* 0x0000000033087348 */ /* 0x000fea0003c00000 */
[----:B------:R0:W1:Y:S02]  /*dbd0*/  SHFL.BFLY P3, R49, R52, R53, R54 ;  /* 0x0c00003534317389 */ /* 0x0000640000060036 */
[----:B01----:R-:W-:Y:S01]  /*dbe0*/  ENDCOLLECTIVE ;  /* 0x000000000000791b */ /* 0x003fe20003800000 */
.L_x_825:
[----:B------:R-:W-:-:S05]  /*dbf0*/  FADD.FTZ R31, R31, R30 ;  /* 0x0000001e1f1f7221 */ /* 0x000fca0000010000 */
[----:B------:R-:W-:Y:S02]  /*dc00*/  MOV R52, R31 ;  /* 0x0000001f00347202 */ /* 0x000fe40000000f00 */
[----:B------:R-:W-:-:S07]  /*dc10*/  MOV R33, R49 ;  /* 0x0000003100217202 */ /* 0x000fce0000000f00 */
[----:B------:R-:W-:Y:S05]  /*dc20*/  WARPSYNC.COLLECTIVE R51, `(.L_x_826) ;  /* 0x0000000033087348 */ /* 0x000fea0003c00000 */
[----:B------:R0:W1:Y:S02]  /*dc30*/  SHFL.BFLY P3, R49, R52, R53, R54 ;  /* 0x0c00003534317389 */ /* 0x0000640000060036 */
[----:B01----:R-:W-:Y:S01]  /*dc40*/  ENDCOLLECTIVE ;  /* 0x000000000000791b */ /* 0x003fe20003800000 */
.L_x_826:
[----:B------:R-:W-:Y:S01]  /*dc50*/  FADD.FTZ R33, R32, R33 ;  /* 0x0000002120217221 */ /* 0x000fe20000010000 */
[----:B------:R-:W-:-:S04]  /*dc60*/  HFMA2.MMA R53, -RZ, RZ, 0, 1.1920928955078125e-07 ;  /* 0x00000002ff357435 */ /* 0x000fc800000001ff */
[----:B------:R-:W-:Y:S02]  /*dc70*/  MOV R52, R33 ;  /* 0x0000002100347202 */ /* 0x000fe40000000f00 */
[----:B------:R-:W-:-:S07]  /*dc80*/  MOV R34, R49 ;  /* 0x0000003100227202 */ /* 0x000fce0000000f00 */
[----:B------:R-:W-:Y:S05]  /*dc90*/  WARPSYNC.COLLECTIVE R51, `(.L_x_827) ;  /* 0x0000000033087348 */ /* 0x000fea0003c00000 */
[----:B------:R0:W1:Y:S02]  /*dca0*/  SHFL.BFLY P3, R49, R52, R53, R54 ;  /* 0x0c00003534317389 */ /* 0x0000640000060036 */
[----:B01----:R-:W-:Y:S01]  /*dcb0*/  ENDCOLLECTIVE ;  /* 0x000000000000791b */ /* 0x003fe20003800000 */
.L_x_827:
[----:B------:R-:W-:-:S05]  /*dcc0*/  FADD.FTZ R34, R31, R34 ;  /* 0x000000221f227221 */ /* 0x000fca0000010000 */
[----:B------:R-:W-:Y:S02]  /*dcd0*/  MOV R52, R34 ;  /* 0x0000002200347202 */ /* 0x000fe40000000f00 */
[----:B------:R-:W-:-:S07]  /*dce0*/  MOV R36, R49 ;  /* 0x0000003100247202 */ /* 0x000fce0000000f00 */
[----:B------:R-:W-:Y:S05]  /*dcf0*/  WARPSYNC.COLLECTIVE R51, `(.L_x_828) ;  /* 0x0000000033087348 */ /* 0x000fea0003c00000 */
[----:B------:R0:W1:Y:S02]  /*dd00*/  SHFL.BFLY P3, R49, R52, R53, R54 ;  /* 0x0c00003534317389 */ /* 0x0000640000060036 */
[----:B01----:R-:W-:Y:S01]  /*dd10*/  ENDCOLLECTIVE ;  /* 0x000000000000791b */ /* 0x003fe20003800000 */
.L_x_828:
[----:B------:R-:W-:Y:S01]  /*dd20*/  FADD.FTZ R36, R33, R36 ;  /* 0x0000002421247221 */ /* 0x000fe20000010000 */
[----:B------:R-:W-:-:S04]  /*dd30*/  HFMA2.MMA R53, -RZ, RZ, 0, 5.9604644775390625e-08 ;  /* 0x00000001ff357435 */ /* 0x000fc800000001ff */
[----:B------:R-:W-:Y:S02]  /*dd40*/  MOV R52, R36 ;  /* 0x0000002400347202 */ /* 0x000fe40000000f00 */
[----:B------:R-:W-:-:S07]  /*dd50*/  MOV R25, R49 ;  /* 0x0000003100197202 */ /* 0x000fce0000000f00 */
[----:B------:R-:W-:Y:S05]  /*dd60*/  WARPSYNC.COLLECTIVE R51, `(.L_x_829) ;  /* 0x0000000033087348 */ /* 0x000fea0003c00000 */
[----:B------:R0:W1:Y:S02]  /*dd70*/  SHFL.BFLY P3, R49, R52, R53, R54 ;  /* 0x0c00003534317389 */ /* 0x0000640000060036 */
[----:B01----:R-:W-:Y:S01]  /*dd80*/  ENDCOLLECTIVE ;  /* 0x000000000000791b */ /* 0x003fe20003800000 */
.L_x_829:
[----:B------:R-:W-:-:S05]  /*dd90*/  FADD.FTZ R25, R34, R25 ;  /* 0x0000001922197221 */ /* 0x000fca0000010000 */
[----:B------:R-:W-:Y:S02]  /*dda0*/  MOV R52, R25 ;  /* 0x0000001900347202 */ /* 0x000fe40000000f00 */
[----:B------:R-:W-:-:S07]  /*ddb0*/  MOV R35, R49 ;  /* 0x0000003100237202 */ /* 0x000fce0000000f00 */
[----:B------:R-:W-:Y:S05]  /*ddc0*/  WARPSYNC.COLLECTIVE R51, `(.L_x_830) ;  /* 0x0000000033087348 */ /* 0x000fea0003c00000 */
[----:B------:R0:W1:Y:S02]  /*ddd0*/  SHFL.BFLY P3, R49, R52, R53, R54 ;  /* 0x0c00003534317389 */ /* 0x0000640000060036 */
[----:B01----:R-:W-:Y:S01]  /*dde0*/  ENDCOLLECTIVE ;  /* 0x000000000000791b */ /* 0x003fe20003800000 */
.L_x_830:
[----:B------:R-:W-:Y:S01]  /*ddf0*/  FADD.FTZ R35, R36, R35 ;  /* 0x0000002324237221 */ /* 0x000fe20000010000 */
[----:B------:R-:W-:Y:S01]  /*de00*/  MOV R30, R49 ;  /* 0x00000031001e7202 */ /* 0x000fe20000000f00 */
[----:B------:R-:W-:Y:S06]  /*de10*/  BRA `(.L_x_831) ;  /* 0xffffffe800c07947 */ /* 0x000fec000383ffff */
.L_x_801:
[----:B------:R-:W-:Y:S01]  /*de20*/  HFMA2.MMA R53, -RZ, RZ, 0, 4.76837158203125e-07 ;  /* 0x00000008ff357435 */ /* 0x000fe200000001ff */
[----:B------:R-:W-:Y:S01]  /*de30*/  BSSY B0, `(.L_x_832) ;  /* 0x0000007000007945 */ /* 0x000fe20003800000 */
[----:B--2---:R-:W-:Y:S02]  /*de40*/  MOV R52, R26 ;  /* 0x0000001a00347202 */ /* 0x004fe40000000f00 */
[----:B------:R-:W-:Y:S02]  /*de50*/  MOV R54, 0x101f ;  /* 0x0000101f00367802 */ /* 0x000fe40000000f00 */
[----:B------:R-:W-:-:S07]  /*de60*/  MOV R51, 0xffff ;  /* 0x0000ffff00337802 */ /* 0x000fce0000000f00 */
[----:B01-3--:R-:W-:Y:S05]  /*de70*/  WARPSYNC.COLLECTIVE R51, `(.L_x_833) ;  /* 0x0000000033087348 */ /* 0x00bfea0003c00000 */
[----:B------:R2:W4:Y:S02]  /*de80*/  SHFL.BFLY P3, R49, R52, R53, R54 ;  /* 0x0c00003534317389 */ /* 0x0005240000060036 */
[----:B01234-:R-:W-:Y:S01]  /*de90*/  ENDCOLLECTIVE ;  /* 0x000000000000791b */ /* 0x01ffe20003800000 */
.L_x_833:
[----:B------:R-:W-:Y:S05]  /*dea0*/  BSYNC B0 ;  /* 0x0000000000007941 */ /* 0x000fea0003800000 */
.L_x_832:
[----:B------:R-:W-:Y:S01]  /*deb0*/  HFMA2.MMA R53, -RZ, RZ, 0, 4.76837158203125e-07 ;  /* 0x00000008ff357435 */ /* 0x000fe200000001ff */
[----:B------:R-:W-:Y:S02]  /*dec0*/  MOV R52, R27 ;  /* 0x0000001b00347202 */ /* 0x000fe40000000f00 */
[----:B------:R-:W-:Y:S02]  /*ded0*/  CS2R R34, SRZ ;  /* 0x0000000000227805 */ /* 0x000fe4000001ff00 */
[----:B------:R-:W-:Y:S01]  /*dee0*/  MOV R54, 0x101f ;  /* 0x0000101f00367802 */ /* 0x000fe20000000f00 */
[----:B------:R-:W-:Y:S01]  /*def0*/  HFMA2.MMA R41, -RZ, RZ, 0, 0 ;  /* 0x00000000ff297435 */ /* 0x000fe200000001ff */
[----:B------:R-:W-:Y:S02]  /*df00*/  MOV R51, 0xffff ;  /* 0x0000ffff00337802 */ /* 0x000fe40000000f00 */
[----:B------:R-:W-:Y:S02]  /*df10*/  MOV R29, R49 ;  /* 0x00000031001d7202 */ /* 0x000fe40000000f00 */
[----:B------:R-:W-:-:S07]  /*df20*/  @!P0 IADD3 R30, R25, 0x14, RZ ;  /* 0x00000014191e8810 */ /* 0x000fce0007ffe0ff */
[----:B------:R-:W-:Y:S05]  /*df30*/  WARPSYNC.COLLECTIVE R51, `(.L_x_834) ;  /* 0x0000000033087348 */ /* 0x000fea0003c00000 */
[----:B------:R0:W1:Y:S02]  /*df40*/  SHFL.BFLY P3, R49, R52, R53, R54 ;  /* 0x0c00003534317389 */ /* 0x0000640000060036 */
[----:B01----:R-:W-:Y:S01]  /*df50*/  ENDCOLLECTIVE ;  /* 0x000000000000791b */ /* 0x003fe20003800000 */
.L_x_834:
        /* <DEDUP_REMOVED lines=11> */
[----:B------:R0:W2:Y:S01]  /*e010*/  @!P0 LDS R32, [R30] ;  /* 0x000000001e208984 */ /* 0x0000a20000000800 */
[----:B------:R-:W-:Y:S01]  /*e020*/  @!P0 LEA R46, R46, R45, 0x2 ;  /* 0x0000002d2e2e8211 */ /* 0x000fe200078e10ff */
[----:B------:R-:W-:-:S04]  /*e030*/  HFMA2.MMA R45, -RZ, RZ, 0, 0 ;  /* 0x00000000ff2d7435 */ /* 0x000fc800000001ff */
[----:B------:R0:W3:Y:S01]  /*e040*/  @!P0 LDS R47, [R46] ;  /* 0x000000002e2f8984 */ /* 0x0000e20000000800 */
[----:B------:R-:W-:-:S07]  /*e050*/  MOV R28, R49 ;  /* 0x00000031001c7202 */ /* 0x000fce0000000f00 */
[----:B0123--:R-:W-:Y:S05]  /*e060*/  WARPSYNC.COLLECTIVE R51, `(.L_x_835) ;  /* 0x0000000033087348 */ /* 0x00ffea0003c00000 */
[----:B------:R4:W0:Y:S02]  /*e070*/  SHFL.BFLY P3, R49, R52, R53, R54 ;  /* 0x0c00003534317389 */ /* 0x0008240000060036 */
[----:B01234-:R-:W-:Y:S01]  /*e080*/  ENDCOLLECTIVE ;  /* 0x000000000000791b */ /* 0x01ffe20003800000 */
.L_x_835:
[----:B------:R-:W-:Y:S01]  /*e090*/  FADD.FTZ R28, R28, R27 ;  /* 0x0000001b1c1c7221 */ /* 0x000fe20000010000 */
[----:B------:R0:W1:Y:S02]  /*e0a0*/  @!P0 LDS R48, [R46+0x500] ;  /* 0x000500002e308984 */ /* 0x0000640000000800 */
[----:B0-----:R-:W-:Y:S02]  /*e0b0*/  HFMA2.MMA R46, -RZ, RZ, 0, 0 ;  /* 0x00000000ff2e7435 */ /* 0x001fe400000001ff */
[----:B------:R-:W-:Y:S02]  /*e0c0*/  MOV R52, R28 ;  /* 0x0000001c00347202 */ /* 0x000fe40000000f00 */
[----:B------:R-:W-:-:S07]  /*e0d0*/  MOV R26, R49 ;  /* 0x00000031001a7202 */ /* 0x000fce0000000f00 */
[----:B-1----:R-:W-:Y:S05]  /*e0e0*/  WARPSYNC.COLLECTIVE R51, `(.L_x_836) ;  /* 0x0000000033087348 */ /* 0x002fea0003c00000 */
[----:B------:R0:W2:Y:S02]  /*e0f0*/  SHFL.BFLY P3, R49, R52, R53, R54 ;  /* 0x0c00003534317389 */ /* 0x0000a40000060036 */
[----:B012---:R-:W-:Y:S01]  /*e100*/  ENDCOLLECTIVE ;  /* 0x000000000000791b */ /* 0x007fe20003800000 */
.L_x_836:
[----:B------:R-:W-:Y:S01]  /*e110*/  @!P0 MOV R35, R33 ;  /* 0x0000002100238202 */ /* 0x000fe20000000f00 */
[----:B------:R-:W-:Y:S01]  /*e120*/  FADD.FTZ R26, R29, R26 ;  /* 0x0000001a1d1a7221 */ /* 0x000fe20000010000 */
[----:B------:R-:W-:Y:S02]  /*e130*/  @!P0 MOV R34, R32 ;  /* 0x0000002000228202 */ /* 0x000fe40000000f00 */
[----:B------:R-:W-:Y:S01]  /*e140*/  @!P0 MOV R45, R47 ;  /* 0x0000002f002d8202 */ /* 0x000fe20000000f00 */
[----:B------:R-:W-:Y:S01]  /*e150*/  HFMA2.MMA R53, -RZ, RZ, 0, 1.1920928955078125e-07 ;  /* 0x00000002ff357435 */ /* 0x000fe200000001ff */
[----:B------:R-:W-:Y:S02]  /*e160*/  MOV R52, R26 ;  /* 0x0000001a00347202 */ /* 0x000fe40000000f00 */
[----:B------:R-:W-:Y:S02]  /*e170*/  @!P0 MOV R46, R48 ;  /* 0x00000030002e8202 */ /* 0x000fe40000000f00 */
[----:B------:R-:W-:-:S07]  /*e180*/  MOV R27, R49 ;  /* 0x00000031001b7202 */ /* 0x000fce0000000f00 */
[----:B------:R-:W-:Y:S05]  /*e190*/  WARPSYNC.COLLECTIVE R51, `(.L_x_837) ;  /* 0x0000000033087348 */ /* 0x000fea0003c00000 */
[----:B------:R0:W1:Y:S02]  /*e1a0*/  SHFL.BFLY P3, R49, R52, R53, R54 ;  /* 0x0c00003534317389 */ /* 0x0000640000060036 */
[----:B01----:R-:W-:Y:S01]  /*e1b0*/  ENDCOLLECTIVE ;  /* 0x000000000000791b */ /* 0x003fe20003800000 */
.L_x_837:
[----:B------:R-:W-:-:S05]  /*e1c0*/  FADD.FTZ R27, R28, R27 ;  /* 0x0000001b1c1b7221 */ /* 0x000fca0000010000 */
[----:B------:R-:W-:Y:S02]  /*e1d0*/  MOV R52, R27 ;  /* 0x0000001b00347202 */ /* 0x000fe40000000f00 */
[----:B------:R-:W-:-:S07]  /*e1e0*/  MOV R29, R49 ;  /* 0x00000031001d7202 */ /* 0x000fce0000000f00 */
[----:B------:R-:W-:Y:S05]  /*e1f0*/  WARPSYNC.COLLECTIVE R51, `(.L_x_838) ;  /* 0x0000000033087348 */ /* 0x000fea0003c00000 */
[----:B------:R0:W1:Y:S02]  /*e200*/  SHFL.BFLY P3, R49, R52, R53, R54 ;  /* 0x0c00003534317389 */ /* 0x0000640000060036 */
[----:B01----:R-:W-:Y:S01]  /*e210*/  ENDCOLLECTIVE ;  /* 0x000000000000791b */ /* 0x003fe20003800000 */
.L_x_838:
        /* <DEDUP_REMOVED lines=8> */
.L_x_839:
        /* <DEDUP_REMOVED lines=13> */
.L_x_840:
[----:B------:R-:W-:Y:S01]  /*e370*/  FADD.FTZ R30, R30, R33 ;  /* 0x000000211e1e7221 */ /* 0x000fe20000010000 */
[----:B------:R-:W-:Y:S01]  /*e380*/  IMAD.WIDE R26, R25, 0x2, R26 ;  /* 0x00000002191a7825 */ /* 0x000fe200078e021a */
[----:B------:R-:W-:Y:S01]  /*e390*/  HFMA2.MMA R53, -RZ, RZ, 0, 4.76837158203125e-07 ;  /* 0x00000008ff357435 */ /* 0x000fe200000001ff */
[----:B------:R-:W-:Y:S02]  /*e3a0*/  MOV R52, R34 ;  /* 0x0000002200347202 */ /* 0x000fe40000000f00 */
[----:B------:R-:W-:-:S08]  /*e3b0*/  MOV R32, R49 ;  /* 0x0000003100207202 */ /* 0x000fd00000000f00 */
[----:B------:R-:W-:Y:S05]  /*e3c0*/  WARPSYNC.COLLECTIVE R51, `(.L_x_841) ;  /* 0x0000000033087348 */ /* 0x000fea0003c00000 */
[----:B------:R0:W1:Y:S02]  /*e3d0*/  SHFL.BFLY P3, R49, R52, R53, R54 ;  /* 0x0c00003534317389 */ /* 0x0000640000060036 */
[----:B01----:R-:W-:Y:S01]  /*e3e0*/  ENDCOLLECTIVE ;  /* 0x000000000000791b */ /* 0x003fe20003800000 */
.L_x_841:
        /* <DEDUP_REMOVED lines=10> */
.L_x_842:
        /* <DEDUP_REMOVED lines=12> */
.L_x_843:
[----:B------:R-:W-:-:S05]  /*e550*/  FADD.FTZ R36, R36, R35 ;  /* 0x0000002324247221 */ /* 0x000fca0000010000 */
[----:B------:R-:W-:Y:S02]  /*e560*/  MOV R52, R36 ;  /* 0x0000002400347202 */ /* 0x000fe40000000f00 */
[----:B------:R-:W-:-:S07]  /*e570*/  MOV R34, R49 ;  /* 0x0000003100227202 */ /* 0x000fce0000000f00 */
[----:B------:R-:W-:Y:S05]  /*e580*/  WARPSYNC.COLLECTIVE R51, `(.L_x_844) ;  /* 0x0000000033087348 */ /* 0x000fea0003c00000 */
[----:B------:R0:W1:Y:S02]  /*e590*/  SHFL.BFLY P3, R49, R52, R53, R54 ;  /* 0x0c00003534317389 */ /* 0x0000640000060036 */
[----:B01----:R-:W-:Y:S01]  /*e5a0*/  ENDCOLLECTIVE ;  /* 0x000000000000791b */ /* 0x003fe20003800000 */
.L_x_844:
[----:B------:R-:W-:Y:S01]  /*e5b0*/  FADD.FTZ R34, R37, R34 ;  /* 0x0000002225227221 */ /* 0x000fe20000010000 */
[----:B------:R-:W-:-:S04]  /*e5c0*/  HFMA2.MMA R53, -RZ, RZ, 0, 1.1920928955078125e-07 ;  /* 0x00000002ff357435 */ /* 0x000fc800000001ff */
[----:B------:R-:W-:Y:S02]  /*e5d0*/  MOV R52, R34 ;  /* 0x0000002200347202 */ /* 0x000fe40000000f00 */
[----:B------:R-:W-:-:S07]  /*e5e0*/  MOV R35, R49 ;  /* 0x0000003100237202 */ /* 0x000fce0000000f00 */
[----:B------:R-:W-:Y:S05]  /*e5f0*/  WARPSYNC.COLLECTIVE R51, `(.L_x_845) ;  /* 0x0000000033087348 */ /* 0x000fea0003c00000 */
[----:B------:R0:W1:Y:S02]  /*e600*/  SHFL.BFLY P3, R49, R52, R53, R54 ;  /* 0x0c00003534317389 */ /* 0x0000640000060036 */
[----:B01----:R-:W-:Y:S01]  /*e610*/  ENDCOLLECTIVE ;  /* 0x000000000000791b */ /* 0x003fe20003800000 */
.L_x_845:
[----:B------:R-:W-:-:S05]  /*e620*/  FADD.FTZ R35, R36, R35 ;  /* 0x0000002324237221 */ /* 0x000fca0000010000 */
[----:B------:R-:W-:Y:S02]  /*e630*/  MOV R52, R35 ;  /* 0x0000002300347202 */ /* 0x000fe40000000f00 */
[----:B------:R-:W-:-:S07]  /*e640*/  MOV R37, R49 ;  /* 0x0000003100257202 */ /* 0x000fce0000000f00 */
[----:B------:R-:W-:Y:S05]  /*e650*/  WARPSYNC.COLLECTIVE R51, `(.L_x_846) ;  /* 0x0000000033087348 */ /* 0x000fea0003c00000 */
[----:B------:R0:W1:Y:S02]  /*e660*/  SHFL.BFLY P3, R49, R52, R53, R54 ;  /* 0x0c00003534317389 */ /* 0x0000640000060036 */
[----:B01----:R-:W-:Y:S01]  /*e670*/  ENDCOLLECTIVE ;  /* 0x000000000000791b */ /* 0x003fe20003800000 */
.L_x_846:
[----:B------:R-:W-:Y:S01]  /*e680*/  FADD.FTZ R37, R34, R37 ;  /* 0x0000002522257221 */ /* 0x000fe20000010000 */
[----:B------:R-:W-:-:S04]  /*e690*/  HFMA2.MMA R53, -RZ, RZ, 0, 5.9604644775390625e-08 ;  /* 0x00000001ff357435 */ /* 0x000fc800000001ff */
[----:B------:R-:W-:Y:S02]  /*e6a0*/  MOV R52, R37 ;  /* 0x0000002500347202 */ /* 0x000fe40000000f00 */
[----:B------:R-:W-:-:S07]  /*e6b0*/  MOV R36, R49 ;  /* 0x0000003100247202 */ /* 0x000fce0000000f00 */
[----:B------:R-:W-:Y:S05]  /*e6c0*/  WARPSYNC.COLLECTIVE R51, `(.L_x_847) ;  /* 0x0000000033087348 */ /* 0x000fea0003c00000 */
[----:B------:R0:W1:Y:S02]  /*e6d0*/  SHFL.BFLY P3, R49, R52, R53, R54 ;  /* 0x0c00003534317389 */ /* 0x0000640000060036 */
[----:B01----:R-:W-:Y:S01]  /*e6e0*/  ENDCOLLECTIVE ;  /* 0x000000000000791b */ /* 0x003fe20003800000 */
.L_x_847:
[----:B------:R-:W-:-:S05]  /*e6f0*/  FADD.FTZ R36, R35, R36 ;  /* 0x0000002423247221 */ /* 0x000fca0000010000 */
[----:B------:R-:W-:Y:S02]  /*e700*/  MOV R52, R36 ;  /* 0x0000002400347202 */ /* 0x000fe40000000f00 */
[----:B------:R-:W-:-:S07]  /*e710*/  MOV R34, R49 ;  /* 0x0000003100227202 */ /* 0x000fce0000000f00 */
[----:B------:R-:W-:Y:S05]  /*e720*/  WARPSYNC.COLLECTIVE R51, `(.L_x_848) ;  /* 0x0000000033087348 */ /* 0x000fea0003c00000 */
[----:B------:R0:W1:Y:S02]  /*e730*/  SHFL.BFLY P3, R49, R52, R53, R54 ;  /* 0x0c00003534317389 */ /* 0x0000640000060036 */
[----:B01----:R-:W-:Y:S01]  /*e740*/  ENDCOLLECTIVE ;  /* 0x000000000000791b */ /* 0x003fe20003800000 */
.L_x_848:
[----:B------:R-:W-:-:S05]  /*e750*/  FADD.FTZ R25, R37, R34 ;  /* 0x0000002225197221 */ /* 0x000fca0000010000 */
[----:B------:R-:W-:Y:S01]  /*e760*/  @!P0 F2FP.BF16.F32.PACK_AB R25, RZ, R25 ;  /* 0x00000019ff19823e */ /* 0x000fe200000010ff */
[----:B------:R-:W-:Y:S01]  /*e770*/  HFMA2.MMA R53, -RZ, RZ, 0, 4.76837158203125e-07 ;  /* 0x00000008ff357435 */ /* 0x000fe200000001ff */
[----:B------:R-:W-:Y:S02]  /*e780*/  MOV R52, R41 ;  /* 0x0000002900347202 */ /* 0x000fe40000000f00 */
[----:B------:R-:W-:-:S08]  /*e790*/  MOV R35, R49 ;  /* 0x0000003100237202 */ /* 0x000fd00000000f00 */
[----:B------:R-:W-:Y:S05]  /*e7a0*/  WARPSYNC.COLLECTIVE R51, `(.L_x_849) ;  /* 0x0000000033087348 */ /* 0x000fea0003c00000 */
[----:B------:R0:W1:Y:S02]  /*e7b0*/  SHFL.BFLY P3, R49, R52, R53, R54 ;  /* 0x0c00003534317389 */ /* 0x0000640000060036 */
[----:B01----:R-:W-:Y:S01]  /*e7c0*/  ENDCOLLECTIVE ;  /* 0x000000000000791b */ /* 0x003fe20003800000 */
.L_x_849:
        /* <DEDUP_REMOVED lines=8> */
.L_x_850:
[----:B------:R-:W-:Y:S01]  /*e850*/  FADD.FTZ R44, R44, R41 ;  /* 0x000000292c2c7221 */ /* 0x000fe20000010000 */
[----:B------:R-:W-:-:S04]  /*e860*/  HFMA2.MMA R53, -RZ, RZ, 0, 2.384185791015625e-07 ;  /* 0x00000004ff357435 */ /* 0x000fc800000001ff */
[----:B------:R-:W-:Y:S02]  /*e870*/  MOV R52, R44 ;  /* 0x0000002c00347202 */ /* 0x000fe40000000f00 */
[----:B------:R-:W-:-:S07]  /*e880*/  MOV R43, R49 ;  /* 0x00000031002b7202 */ /* 0x000fce0000000f00 */
[----:B------:R-:W-:Y:S05]  /*e890*/  WARPSYNC.COLLECTIVE R51, `(.L_x_851) ;  /* 0x0000000033087348 */ /* 0x000fea0003c00000 */
[----:B------:R0:W1:Y:S02]  /*e8a0*/  SHFL.BFLY P3, R49, R52, R53, R54 ;  /* 0x0c00003534317389 */ /* 0x0000640000060036 */
[----:B01----:R-:W-:Y:S01]  /*e8b0*/  ENDCOLLECTIVE ;  /* 0x000000000000791b */ /* 0x003fe20003800000 */
.L_x_851:
[----:B------:R-:W-:-:S05]  /*e8c0*/  FADD.FTZ R43, R43, R42 ;  /* 0x0000002a2b2b7221 */ /* 0x000fca0000010000 */
[----:B------:R-:W-:Y:S02]  /*e8d0*/  MOV R52, R43 ;  /* 0x0000002b00347202 */ /* 0x000fe40000000f00 */
[----:B------:R-:W-:-:S07]  /*e8e0*/  MOV R41, R49 ;  /* 0x0000003100297202 */ /* 0x000fce0000000f00 */
[----:B------:R-:W-:Y:S05]  /*e8f0*/  WARPSYNC.COLLECTIVE R51, `(.L_x_852) ;  /* 0x0000000033087348 */ /* 0x000fea0003c00000 */
[----:B------:R0:W1:Y:S02]  /*e900*/  SHFL.BFLY P3, R49, R52, R53, R54 ;  /* 0x0c00003534317389 */ /* 0x0000640000060036 */
[----:B01----:R-:W-:Y:S01]  /*e910*/  ENDCOLLECTIVE ;  /* 0x000000000000791b */ /* 0x003fe20003800000 */
.L_x_852:
[----:B------:R-:W-:Y:S01]  /*e920*/  FADD.FTZ R41, R44, R41 ;  /* 0x000000292c297221 */ /* 0x000fe20000010000 */
[----:B------:R-:W-:-:S04]  /*e930*/  HFMA2.MMA R53, -RZ, RZ, 0, 1.1920928955078125e-07 ;  /* 0x00000002ff357435 */ /* 0x000fc800000001ff */
[----:B------:R-:W-:Y:S02]  /*e940*/  MOV R52, R41 ;  /* 0x0000002900347202 */ /* 0x000fe40000000f00 */
[----:B------:R-:W-:-:S07]  /*e950*/  MOV R42, R49 ;  /* 0x00000031002a7202 */ /* 0x000fce0000000f00 */
[----:B------:R-:W-:Y:S05]  /*e960*/  WARPSYNC.COLLECTIVE R51, `(.L_x_853) ;  /* 0x0000000033087348 */ /* 0x000fea0003c00000 */
[----:B------:R0:W1:Y:S02]  /*e970*/  SHFL.BFLY P3, R49, R52, R53, R54 ;  /* 0x0c00003534317389 */ /* 0x0000640000060036 */
[----:B01----:R-:W-:Y:S01]  /*e980*/  ENDCOLLECTIVE ;  /* 0x000000000000791b */ /* 0x003fe20003800000 */
.L_x_853:
[----:B------:R-:W-:-:S05]  /*e990*/  FADD.FTZ R42, R43, R42 ;  /* 0x0000002a2b2a7221 */ /* 0x000fca0000010000 */
[----:B------:R-:W-:Y:S02]  /*e9a0*/  MOV R52, R42 ;  /* 0x0000002a00347202 */ /* 0x000fe40000000f00 */
[----:B------:R-:W-:-:S07]  /*e9b0*/  MOV R44, R49 ;  /* 0x00000031002c7202 */ /* 0x000fce0000000f00 */
[----:B------:R-:W-:Y:S05]  /*e9c0*/  WARPSYNC.COLLECTIVE R51, `(.L_x_854) ;  /* 0x0000000033087348 */ /* 0x000fea0003c00000 */
[----:B------:R0:W1:Y:S02]  /*e9d0*/  SHFL.BFLY P3, R49, R52, R53, R54 ;  /* 0x0c00003534317389 */ /* 0x0000640000060036 */
[----:B01----:R-:W-:Y:S01]  /*e9e0*/  ENDCOLLECTIVE ;  /* 0x000000000000791b */ /* 0x003fe20003800000 */
.L_x_854:
[----:B------:R-:W-:Y:S01]  /*e9f0*/  FADD.FTZ R44, R41, R44 ;  /* 0x0000002c292c7221 */ /* 0x000fe20000010000 */
[----:B------:R-:W-:-:S04]  /*ea00*/  HFMA2.MMA R53, -RZ, RZ, 0, 5.9604644775390625e-08 ;  /* 0x00000001ff357435 */ /* 0x000fc800000001ff */
[----:B------:R-:W-:Y:S02]  /*ea10*/  MOV R52, R44 ;  /* 0x0000002c00347202 */ /* 0x000fe40000000f00 */
[----:B------:R-:W-:-:S07]  /*ea20*/  MOV R43, R49 ;  /* 0x00000031002b7202 */ /* 0x000fce0000000f00 */
[----:B------:R-:W-:Y:S05]  /*ea30*/  WARPSYNC.COLLECTIVE R51, `(.L_x_855) ;  /* 0x0000000033087348 */ /* 0x000fea0003c00000 */
[----:B------:R0:W1:Y:S02]  /*ea40*/  SHFL.BFLY P3, R49, R52, R53, R54 ;  /* 0x0c00003534317389 */ /* 0x0000640000060036 */
[----:B01----:R-:W-:Y:S01]  /*ea50*/  ENDCOLLECTIVE ;  /* 0x000000000000791b */ /* 0x003fe20003800000 */
.L_x_855:
[----:B------:R-:W-:-:S05]  /*ea60*/  FADD.FTZ R42, R42, R43 ;  /* 0x0000002b2a2a7221 */ /* 0x000fca0000010000 */
[----:B------:R-:W-:Y:S02]  /*ea70*/  MOV R52, R42 ;  /* 0x0000002a00347202 */ /* 0x000fe40000000f00 */
[----:B------:R-:W-:-:S07]  /*ea80*/  MOV R41, R49 ;  /* 0x0000003100297202 */ /* 0x000fce0000000f00 */
[----:B------:R-:W-:Y:S05]  /*ea90*/  WARPSYNC.COLLECTIVE R51, `(.L_x_856) ;  /* 0x0000000033087348 */ /* 0x000fea0003c00000 */
[----:B------:R0:W1:Y:S02]  /*eaa0*/  SHFL.BFLY P3, R49, R52, R53, R54 ;  /* 0x0c00003534317389 */ /* 0x0000640000060036 */
[----:B01----:R-:W-:Y:S01]  /*eab0*/  ENDCOLLECTIVE ;  /* 0x000000000000791b */ /* 0x003fe20003800000 */
.L_x_856:
[----:B------:R-:W-:Y:S01]  /*eac0*/  HFMA2.MMA R53, -RZ, RZ, 0, 4.76837158203125e-07 ;  /* 0x00000008ff357435 */ /* 0x000fe200000001ff */
[----:B------:R-:W-:Y:S02]  /*ead0*/  MOV R52, R45 ;  /* 0x0000002d00347202 */ /* 0x000fe40000000f00 */
[----:B------:R-:W-:-:S08]  /*eae0*/  MOV R43, R49 ;  /* 0x00000031002b7202 */ /* 0x000fd00000000f00 */
[----:B------:R-:W-:Y:S05]  /*eaf0*/  WARPSYNC.COLLECTIVE R51, `(.L_x_857) ;  /* 0x0000000033087348 */ /* 0x000fea0003c00000 */
[----:B------:R0:W1:Y:S02]  /*eb00*/  SHFL.BFLY P3, R49, R52, R53, R54 ;  /* 0x0c00003534317389 */ /* 0x0000640000060036 */
[----:B01----:R-:W-:Y:S01]  /*eb10*/  ENDCOLLECTIVE ;  /* 0x000000000000791b */ /* 0x003fe20003800000 */
.L_x_857:
[----:B------:R-:W-:-:S05]  /*eb20*/  FADD.FTZ R32, R42, R43 ;  /* 0x0000002b2a207221 */ /* 0x000fca0000010000 */
[----:B------:R-:W-:Y:S02]  /*eb30*/  @!P0 F2FP.BF16.F32.PACK_AB R32, RZ, R32 ;  /* 0x00000020ff20823e */ /* 0x000fe400000010ff */
[----:B------:R-:W-:Y:S02]  /*eb40*/  MOV R52, R46 ;  /* 0x0000002e00347202 */ /* 0x000fe40000000f00 */
[----:B------:R-:W-:-:S07]  /*eb50*/  MOV R50, R49 ;  /* 0x0000003100327202 */ /* 0x000fce0000000f00 */
[----:B------:R-:W-:Y:S05]  /*eb60*/  WARPSYNC.COLLECTIVE R51, `(.L_x_858) ;  /* 0x0000000033087348 */ /* 0x000fea0003c00000 */
[----:B------:R0:W1:Y:S02]  /*eb70*/  SHFL.BFLY P3, R49, R52, R53, R54 ;  /* 0x0c00003534317389 */ /* 0x0000640000060036 */
[----:B01----:R-:W-:Y:S01]  /*eb80*/  ENDCOLLECTIVE ;  /* 0x000000000000791b */ /* 0x003fe20003800000 */
.L_x_858:
[----:B------:R-:W-:Y:S01]  /*eb90*/  FADD.FTZ R50, R50, R45 ;  /* 0x0000002d32327221 */ /* 0x000fe20000010000 */
[----:B------:R-:W-:-:S04]  /*eba0*/  HFMA2.MMA R53, -RZ, RZ, 0, 2.384185791015625e-07 ;  /* 0x00000004ff357435 */ /* 0x000fc800000001ff */
[----:B------:R-:W-:Y:S02]  /*ebb0*/  MOV R52, R50 ;  /* 0x0000003200347202 */ /* 0x000fe40000000f00 */
[----:B------:R-:W-:-:S07]  /*ebc0*/  MOV R47, R49 ;  /* 0x00000031002f7202 */ /* 0x000fce0000000f00 */
[----:B------:R-:W-:Y:S05]  /*ebd0*/  WARPSYNC.COLLECTIVE R51, `(.L_x_859) ;  /* 0x0000000033087348 */ /* 0x000fea0003c00000 */
[----:B------:R0:W1:Y:S02]  /*ebe0*/  SHFL.BFLY P3, R49, R52, R53, R54 ;  /* 0x0c00003534317389 */ /* 0x0000640000060036 */
[----:B01----:R-:W-:Y:S01]  /*ebf0*/  ENDCOLLECTIVE ;  /* 0x000000000000791b */ /* 0x003fe20003800000 */
.L_x_859:
[----:B------:R-:W-:-:S05]  /*ec00*/  FADD.FTZ R47, R47, R46 ;  /* 0x0000002e2f2f7221 */ /* 0x000fca0000010000 */
[----:B------:R-:W-:Y:S02]  /*ec10*/  MOV R52, R47 ;  /* 0x0000002f00347202 */ /* 0x000fe40000000f00 */
[----:B------:R-:W-:-:S07]  /*ec20*/  MOV R45, R49 ;  /* 0x00000031002d7202 */ /* 0x000fce0000000f00 */
[----:B------:R-:W-:Y:S05]  /*ec30*/  WARPSYNC.COLLECTIVE R51, `(.L_x_860) ;  /* 0x0000000033087348 */ /* 0x000fea0003c00000 */
[----:B------:R0:W1:Y:S02]  /*ec40*/  SHFL.BFLY P3, R49, R52, R53, R54 ;  /* 0x0c00003534317389 */ /* 0x0000640000060036 */
[----:B01----:R-:W-:Y:S01]  /*ec50*/  ENDCOLLECTIVE ;  /* 0x000000000000791b */ /* 0x003fe20003800000 */
.L_x_860:
[----:B------:R-:W-:Y:S01]  /*ec60*/  FADD.FTZ R45, R50, R45 ;  /* 0x0000002d322d7221 */ /* 0x000fe20000010000 */
[----:B------:R-:W-:-:S04]  /*ec70*/  HFMA2.MMA R53, -RZ, RZ, 0, 1.1920928955078125e-07 ;  /* 0x00000002ff357435 */ /* 0x000fc800000001ff */
[----:B------:R-:W-:Y:S02]  /*ec80*/  MOV R52, R45 ;  /* 0x0000002d00347202 */ /* 0x000fe40000000f00 */
[----:B------:R-:W-:-:S07]  /*ec90*/  MOV R46, R49 ;  /* 0x00000031002e7202 */ /* 0x000fce0000000f00 */
[----:B------:R-:W-:Y:S05]  /*eca0*/  WARPSYNC.COLLECTIVE R51, `(.L_x_861) ;  /* 0x0000000033087348 */ /* 0x000fea0003c00000 */
[----:B------:R0:W1:Y:S02]  /*ecb0*/  SHFL.BFLY P3, R49, R52, R53, R54 ;  /* 0x0c00003534317389 */ /* 0x0000640000060036 */
[----:B01----:R-:W-:Y:S01]  /*ecc0*/  ENDCOLLECTIVE ;  /* 0x000000000000791b */ /* 0x003fe20003800000 */
.L_x_861:
[----:B------:R-:W-:-:S05]  /*ecd0*/  FADD.FTZ R46, R47, R46 ;  /* 0x0000002e2f2e7221 */ /* 0x000fca0000010000 */
[----:B------:R-:W-:Y:S02]  /*ece0*/  MOV R52, R46 ;  /* 0x0000002e00347202 */ /* 0x000fe40000000f00 */
[----:B------:R-:W-:-:S07]  /*ecf0*/  MOV R48, R49 ;  /* 0x0000003100307202 */ /* 0x000fce0000000f00 */
[----:B------:R-:W-:Y:S05]  /*ed00*/  WARPSYNC.COLLECTIVE R51, `(.L_x_862) ;  /* 0x0000000033087348 */ /* 0x000fea0003c00000 */
[----:B------:R0:W1:Y:S02]  /*ed10*/  SHFL.BFLY P3, R49, R52, R53, R54 ;  /* 0x0c00003534317389 */ /* 0x0000640000060036 */
[----:B01----:R-:W-:Y:S01]  /*ed20*/  ENDCOLLECTIVE ;  /* 0x000000000000791b */ /* 0x003fe20003800000 */
.L_x_862:
[----:B------:R-:W-:Y:S01]  /*ed30*/  FADD.FTZ R45, R45, R48 ;  /* 0x000000302d2d7221 */ /* 0x000fe20000010000 */
[----:B------:R-:W-:-:S04]  /*ed40*/  HFMA2.MMA R53, -RZ, RZ, 0, 5.9604644775390625e-08 ;  /* 0x00000001ff357435 */ /* 0x000fc800000001ff */
[----:B------:R-:W-:Y:S02]  /*ed50*/  MOV R52, R45 ;  /* 0x0000002d00347202 */ /* 0x000fe40000000f00 */
[----:B------:R-:W-:Y:S02]  /*ed60*/  MOV R47, R49 ;  /* 0x00000031002f7202 */ /* 0x000fe40000000f00 */
        /* <DEDUP_REMOVED lines=8> */
.L_x_863:
        /* <DEDUP_REMOVED lines=9> */
.L_x_864:
[----:B------:R-:W-:Y:S01]  /*ee80*/  FADD.FTZ R34, R45, R34 ;  /* 0x000000222d227221 */ /* 0x000fe20000010000 */
[----:B------:R-:W-:Y:S01]  /*ee90*/  MOV R25, R49 ;  /* 0x0000003100197202 */ /* 0x000fe20000000f00 */
[----:B------:R-:W-:Y:S06]  /*eea0*/  BRA `(.L_x_865) ;  /* 0xffffffe400007947 */ /* 0x000fec000383ffff */
.L_x_866:
        /* <DEDUP_REMOVED lines=13> */
.L_x_2636:


//--------------------- .text._ZN13group_norm_v218gn_bwd_cuda_kernelI13__nv_bfloat16Li320ELi2ELi16ELi80ELi1024ELb1ELb1ELi32ELi320ELi320ELi4ELb1ELi8ELb0ELb0ELNS_15WgradSyncMethodE3ENS_16CompileConditionILi900EEEEEvPT_S6_S6_PKS5_S8_S8_S8_PKfflPfPj --------------------------
	.section	.text._ZN13group_norm_v218gn_bwd_cuda_kernelI13__nv_bfloat16Li320ELi2ELi16ELi80ELi1024ELb1ELb1ELi32ELi320ELi320ELi4ELb1ELi8ELb0ELb0ELNS_15WgradSyncMethodE3ENS_16CompileConditionILi900EEEEEvPT_S6_S6_PKS5_S8_S8_S8_PKfflPfPj,"ax",@progbits
	.align	128
        .global         _ZN13group_norm_v218gn_bwd_cuda_kernelI13__nv_bfloat16Li320ELi2ELi16ELi80ELi1024ELb1ELb1ELi32ELi320ELi320ELi4ELb1ELi8ELb0ELb0ELNS_15WgradSyncMethodE3ENS_16CompileConditionILi900EEEEEvPT_S6_S6_PKS5_S8_S8_S8_PKfflPfPj
        .type           _ZN13group_norm_v218gn_bwd_cuda_kernelI13__nv_bfloat16Li320ELi2ELi16ELi80ELi1024ELb1ELb1ELi32ELi320ELi320ELi4ELb1ELi8ELb0ELb0ELNS_15WgradSyncMethodE3ENS_16CompileConditionILi900EEEEEvPT_S6_S6_PKS5_S8_S8_S8_PKfflPfPj,@function
        .size           _ZN13group_norm_v218gn_bwd_cuda_kernelI13__nv_bfloat16Li320ELi2ELi16ELi80ELi1024ELb1ELb1ELi32ELi320ELi320ELi4ELb1ELi8ELb0ELb0ELNS_15WgradSyncMethodE3ENS_16CompileConditionILi900EEEEEvPT_S6_S6_PKS5_S8_S8_S8_PKfflPfPj,(.L_x_2637 - _ZN13group_norm_v218gn_bwd_cuda_kernelI13__nv_bfloat16Li320ELi2ELi16ELi80ELi1024ELb1ELb1ELi32ELi320ELi320ELi4ELb1ELi8ELb0ELb0ELNS_15WgradSyncMethodE3ENS_16CompileConditionILi900EEEEEvPT_S6_S6_PKS5_S8_S8_S8_PKfflPfPj)
        .other          _ZN13group_norm_v218gn_bwd_cuda_kernelI13__nv_bfloat16Li320ELi2ELi16ELi80ELi1024ELb1ELb1ELi32ELi320ELi320ELi4ELb1ELi8ELb0ELb0ELNS_15WgradSyncMethodE3ENS_16CompileConditionILi900EEEEEvPT_S6_S6_PKS5_S8_S8_S8_PKfflPfPj,@"STO_CUDA_ENTRY STV_DEFAULT"
_ZN13group_norm_v218gn_bwd_cuda_kernelI13__nv_bfloat16Li320ELi2ELi16ELi80ELi1024ELb1ELb1ELi32ELi320ELi320ELi4ELb1ELi8ELb0ELb0ELNS_15WgradSyncMethodE3ENS_16CompileConditionILi900EEEEEvPT_S6_S6_PKS5_S8_S8_S8_PKfflPfPj:
.text._ZN13group_norm_v218gn_bwd_cuda_kernelI13__nv_bfloat16Li320ELi2ELi16ELi80ELi1024ELb1ELb1ELi32ELi320ELi320ELi4ELb1ELi8ELb0ELb0ELNS_15WgradSyncMethodE3ENS_16CompileConditionILi900EEEEEvPT_S6_S6_PKS5_S8_S8_S8_PKfflPfPj:
        /* <DEDUP_REMOVED lines=19> */
[----:B------:R-:W-:Y:S01]  /*0130*/  ULOP3.LUT UR4, UR6, 0x3, URZ, 0xc0, !UPT ;  /* 0x0000000306047892 */ /* 0x000fe2000f8ec03f */
[----:B------:R-:W-:Y:S01]  /*0140*/  MOV R5, 0x7fffffc1 ;  /* 0x7fffffc100057802 */ /* 0x000fe20000000f00 */
[----:B------:R-:W-:Y:S02]  /*0150*/  USHF.R.U32.HI UR8, URZ, 0x2, UR11 ;  /* 0x000000023f087899 */ /* 0x000fe4000801160b */
        /* <DEDUP_REMOVED lines=10> */
.L_x_869:
[----:B------:R-:W2:Y:S04]  /*0200*/  LD.E.STRONG.GPU R0, desc[UR12][R2.64] ;  /* 0x0000000c02007980 */ /* 0x000ea8000c10f900 */
[----:B--2---:R-:W-:Y:S01]  /*0210*/  CCTL.IVALL ;  /* 0x00000000ff00798f */ /* 0x004fe20002000000 */
[----:B------:R-:W-:Y:S05]  /*0220*/  YIELD ;  /* 0x0000000000007946 */ /* 0x000fea0003800000 */
[----:B-----5:R-:W-:-:S04]  /*0230*/  LOP3.LUT R0, R0, R5, RZ, 0x3c, !PT ;  /* 0x0000000500007212 */ /* 0x020fc800078e3cff */
[----:B------:R-:W-:-:S13]  /*0240*/  ISETP.GT.AND P0, PT, R0, -0x1, PT ;  /* 0xffffffff0000780c */ /* 0x000fda0003f04270 */
[----:B------:R-:W-:Y:S05]  /*0250*/  @P0 BRA `(.L_x_869) ;  /* 0xfffffffc00e80947 */ /* 0x000fea000383ffff */
.L_x_868:
[----:B------:R-:W-:Y:S05]  /*0260*/  WARPSYNC.ALL ;  /* 0x0000000000007948 */ /* 0x000fea0003800000 */
[----:B------:R-:W-:Y:S06]  /*0270*/  BAR.SYNC.DEFER_BLOCKING 0x0 ;  /* 0x0000000000007b1d */ /* 0x000fec0000010000 */
[----:B------:R-:W-:Y:S05]  /*0280*/  BRA `(.L_x_870) ;  /* 0x0000006400ec7947 */ /* 0x000fea0003800000 */
.L_x_867:
        /* <DEDUP_REMOVED lines=15> */
[C---:B------:R-:W-:Y:S02]  /*0380*/  IADD3 R3, R6.reuse, 0x50, RZ ;  /* 0x0000005006037810 */ /* 0x040fe40007ffe0ff */
[----:B------:R-:W-:-:S02]  /*0390*/  IADD3 R5, R6, 0xa0, RZ ;  /* 0x000000a006057810 */ /* 0x000fc40007ffe0ff */
[----:B------:R-:W-:Y:S02]  /*03a0*/  IADD3 R7, R6, 0xf0, RZ ;  /* 0x000000f006077810 */ /* 0x000fe40007ffe0ff */
[----:B------:R-:W-:Y:S02]  /*03b0*/  SHF.R.S32.HI R4, RZ, 0x1f, R3 ;  /* 0x0000001fff047819 */ /* 0x000fe40000011403 */
[----:B------:R-:W-:Y:S02]  /*03c0*/  SHF.R.S32.HI R6, RZ, 0x1f, R5 ;  /* 0x0000001fff067819 */ /* 0x000fe40000011405 */
[----:B------:R-:W-:Y:S02]  /*03d0*/  SHF.R.S32.HI R8, RZ, 0x1f, R7 ;  /* 0x0000001fff087819 */ /* 0x000fe40000011407 */
[----:B------:R-:W-:Y:S02]  /*03e0*/  LEA.HI R4, R4, R3, RZ, 0x2 ;  /* 0x0000000304047211 */ /* 0x000fe400078f10ff */
[----:B------:R-:W-:-:S02]  /*03f0*/  SHF.R.U32.HI R3, RZ, 0x4, R0 ;  /* 0x00000004ff037819 */ /* 0x000fc40000011600 */
[----:B------:R-:W-:Y:S02]  /*0400*/  IADD3 R2, -R2, R9, RZ ;  /* 0x0000000902027210 */ /* 0x000fe40007ffe1ff */
[----:B------:R-:W-:Y:S02]  /*0410*/  LEA.HI R6, R6, R5, RZ, 0x2 ;  /* 0x0000000506067211 */ /* 0x000fe400078f10ff */
[----:B------:R-:W-:Y:S02]  /*0420*/  LEA.HI R8, R8, R7, RZ, 0x2 ;  /* 0x0000000708087211 */ /* 0x000fe400078f10ff */
[----:B------:R-:W-:Y:S02]  /*0430*/  SHF.R.U32.HI R5, RZ, 0x2, R4 ;  /* 0x00000002ff057819 */ /* 0x000fe40000011604 */
[----:B------:R-:W-:Y:S02]  /*0440*/  LOP3.LUT R0, R2, 0x3, R3, 0x78, !PT ;  /* 0x0000000302007812 */ /* 0x000fe400078e7803 */
[----:B------:R-:W-:-:S02]  /*0450*/  SHF.R.U32.HI R7, RZ, 0x2, R6 ;  /* 0x00000002ff077819 */ /* 0x000fc40000011606 */
[----:B------:R-:W-:Y:S01]  /*0460*/  SHF.R.U32.HI R9, RZ, 0x2, R8 ;  /* 0x00000002ff097819 */ /* 0x000fe20000011608 */
[----:B------:R0:W-:Y:S01]  /*0470*/  STL [R1+0x48], R0 ;  /* 0x0000480001007387 */ /* 0x0001e20000100800 */
[C---:B------:R-:W-:Y:S02]  /*0480*/  LOP3.LUT R4, R2.reuse, 0x3, R5, 0x78, !PT ;  /* 0x0000000302047812 */ /* 0x040fe400078e7805 */
[----:B------:R-:W-:-:S03]  /*0490*/  LOP3.LUT R3, R2, 0x3, R7, 0x78, !PT ;  /* 0x0000000302037812 */ /* 0x000fc600078e7807 */
[----:B------:R1:W-:Y:S01]  /*04a0*/  STL [R1+0x44], R4 ;  /* 0x0000440401007387 */ /* 0x0003e20000100800 */
[----:B0-----:R-:W-:-:S03]  /*04b0*/  LOP3.LUT R0, R2, 0x3, R9, 0x78, !PT ;  /* 0x0000000302007812 */ /* 0x001fc600078e7809 */
[----:B------:R1:W-:Y:S04]  /*04c0*/  STL [R1+0x40], R3 ;  /* 0x0000400301007387 */ /* 0x0003e80000100800 */
[----:B------:R1:W-:Y:S02]  /*04d0*/  STL [R1+0x3c], R0 ;  /* 0x00003c0001007387 */ /* 0x0003e40000100800 */
.L_x_882:
        /* <DEDUP_REMOVED lines=9> */
[----:B------:R-:W-:Y:S01]  /*0570*/  MOV R7, UR10 ;  /* 0x0000000a00077c02 */ /* 0x000fe20008000f00 */
[----:B------:R-:W-:-:S02]  /*0580*/  ULOP3.LUT UR9, UR9, 0x3e0, URZ, 0xc0, !UPT ;  /* 0x000003e009097892 */ /* 0x000fc4000f8ec03f */
[----:B------:R-:W-:Y:S01]  /*0590*/  UIMAD UR18, UR15, 0x140000, URZ ;  /* 0x001400000f1278a4 */ /* 0x000fe2000f8e023f */
[----:B------:R-:W-:Y:S01]  /*05a0*/  ULDC.64 UR20, c[0x0][0x248] ;  /* 0x0000920000147ab9 */ /* 0x000fe20000000a00 */
[----:B0-----:R-:W-:-:S05]  /*05b0*/  IMAD.WIDE.U32 R2, R0, -0x33333333, RZ ;  /* 0xcccccccd00027825 */ /* 0x001fca00078e00ff */
[----:B------:R-:W-:-:S04]  /*05c0*/  SHF.R.U32.HI R9, RZ, 0x6, R3 ;  /* 0x00000006ff097819 */ /* 0x000fc80000011603 */
[C---:B------:R-:W-:Y:S01]  /*05d0*/  IADD3 R11, R9.reuse, UR9, RZ ;  /* 0x00000009090b7c10 */ /* 0x040fe2000fffe0ff */
[----:B------:R-:W-:Y:S01]  /*05e0*/  IMAD R8, R9, -0x50, R0 ;  /* 0xffffffb009087824 */ /* 0x000fe200078e0200 */
[----:B------:R-:W-:Y:S01]  /*05f0*/  MOV R0, UR15 ;  /* 0x0000000f00007c02 */ /* 0x000fe20008000f00 */
[----:B------:R-:W-:Y:S02]  /*0600*/  ULDC UR9, c[0x0][0x250] ;  /* 0x0000940000097ab9 */ /* 0x000fe40000000800 */
[----:B------:R-:W-:Y:S01]  /*0610*/  IMAD R11, R11, 0x500, RZ ;  /* 0x000005000b0b7824 */ /* 0x000fe200078e02ff */
[----:B------:R-:W-:-:S04]  /*0620*/  LEA R36, R8, UR14, 0x2 ;  /* 0x0000000e08247c11 */ /* 0x000fc8000f8e10ff */
[----:B------:R-:W-:Y:S01]  /*0630*/  SHF.R.S32.HI R37, RZ, 0x1f, R36 ;  /* 0x0000001fff257819 */ /* 0x000fe20000011424 */
[----:B------:R-:W-:-:S04]  /*0640*/  IMAD.WIDE.U32 R2, R36, -0x33333333, RZ ;  /* 0xcccccccd24027825 */ /* 0x000fc800078e00ff */
[----:B------:R-:W-:Y:S01]  /*0650*/  IMAD.WIDE.U32 R86, R7, 0x140000, R36 ;  /* 0x0014000007567825 */ /* 0x000fe200078e0024 */
[----:B------:R-:W-:Y:S02]  /*0660*/  SHF.R.U32.HI R4, RZ, 0x6, R3 ;  /* 0x00000006ff047819 */ /* 0x000fe40000011603 */
[----:B------:R-:W0:Y:S02]  /*0670*/  LDC.64 R2, c[0x0][0x240] ;  /* 0x00009000ff027b82 */ /* 0x000e240000000a00 */
[----:B------:R-:W-:Y:S01]  /*0680*/  IADD3 R16, R87, UR18, RZ ;  /* 0x0000001257107c10 */ /* 0x000fe2000fffe0ff */
[----:B------:R2:W-:Y:S01]  /*0690*/  STL [R1+0x38], R4 ;  /* 0x0000380401007387 */ /* 0x0005e20000100800 */
[----:B------:R-:W-:Y:S01]  /*06a0*/  ULDC.64 UR18, c[0x0][0x230] ;  /* 0x00008c0000127ab9 */ /* 0x000fe20000000a00 */
[----:B--2---:R-:W-:-:S04]  /*06b0*/  LEA R4, P0, R7, R4, 0x4 ;  /* 0x0000000407047211 */ /* 0x004fc800078020ff */
[----:B------:R-:W-:Y:S02]  /*06c0*/  LEA.HI.X R7, R7, RZ, R0, 0x4, P0 ;  /* 0x000000ff07077211 */ /* 0x000fe400000f2400 */
[C---:B------:R-:W-:Y:S02]  /*06d0*/  LEA R30, P0, R4.reuse, UR20, 0x3 ;  /* 0x00000014041e7c11 */ /* 0x040fe4000f8018ff */
[----:B------:R-:W-:Y:S02]  /*06e0*/  IADD3 R0, P1, R11, R86, RZ ;  /* 0x000000560b007210 */ /* 0x000fe40007f3e0ff */
[----:B------:R-:W-:Y:S01]  /*06f0*/  LEA.HI.X R31, R4, UR21, R7, 0x3, P0 ;  /* 0x00000015041f7c11 */ /* 0x000fe200080f1c07 */
[----:B-1----:R-:W-:Y:S01]  /*0700*/  IMAD.WIDE R32, R36, 0x2, R32 ;  /* 0x0000000224207825 */ /* 0x002fe200078e0220 */
[----:B------:R-:W-:Y:S01]  /*0710*/  IADD3.X R5, RZ, R16, RZ, P1, !PT ;  /* 0x00000010ff057210 */ /* 0x000fe20000ffe4ff */
[----:B------:R-:W-:Y:S01]  /*0720*/  ULDC.64 UR20, c[0x0][0x228] ;  /* 0x00008a0000147ab9 */ /* 0x000fe20000000a00 */
[----:B------:R-:W-:-:S02]  /*0730*/  SHF.L.U32 R13, R0, 0x1, RZ ;  /* 0x00000001000d7819 */ /* 0x000fc400000006ff */
[----:B------:R-:W2:Y:S01]  /*0740*/  LDG.E.64.CONSTANT R30, desc[UR12][R30.64] ;  /* 0x0000000c1e1e7981 */ /* 0x000ea2000c1e9b00 */
[----:B------:R-:W-:Y:S02]  /*0750*/  SHF.L.U64.HI R12, R0, 0x1, R5 ;  /* 0x00000001000c7819 */ /* 0x000fe40000010205 */
[----:B------:R-:W-:Y:S01]  /*0760*/  IADD3 R5, R11, 0x1400, RZ ;  /* 0x000014000b057810 */ /* 0x000fe20007ffe0ff */
[----:B0-----:R-:W-:Y:S01]  /*0770*/  IMAD.WIDE R36, R36, 0x2, R2 ;  /* 0x0000000224247825 */ /* 0x001fe200078e0202 */
[----:B------:R-:W-:Y:S01]  /*0780*/  IADD3 R34, P0, R13, UR18, RZ ;  /* 0x000000120d227c10 */ /* 0x000fe2000ff1e0ff */
[----:B------:R-:W3:Y:S01]  /*0790*/  LDG.E.64.CONSTANT R32, desc[UR12][R32.64] ;  /* 0x0000000c20207981 */ /* 0x000ee2000c1e9b00 */
[----:B------:R-:W-:Y:S02]  /*07a0*/  IADD3 R5, P1, R5, R86, RZ ;  /* 0x0000005605057210 */ /* 0x000fe40007f3e0ff */
[----:B------:R-:W-:Y:S01]  /*07b0*/  IADD3.X R35, R12, UR19, RZ, P0, !PT ;  /* 0x000000130c237c10 */ /* 0x000fe200087fe4ff */
[----:B------:R-:W4:Y:S01]  /*07c0*/  LDG.E.64.CONSTANT R36, desc[UR12][R36.64] ;  /* 0x0000000c24247981 */ /* 0x000f22000c1e9b00 */
[----:B------:R-:W-:-:S02]  /*07d0*/  IADD3.X R0, RZ, R16, RZ, P1, !PT ;  /* 0x00000010ff007210 */ /* 0x000fc40000ffe4ff */
[C---:B------:R-:W-:Y:S02]  /*07e0*/  SHF.L.U32 R10, R5.reuse, 0x1, RZ ;  /* 0x00000001050a7819 */ /* 0x040fe400000006ff */
[----:B------:R-:W3:Y:S01]  /*07f0*/  LDG.E.64.CONSTANT R34, desc[UR12][R34.64] ;  /* 0x0000000c22227981 */ /* 0x000ee2000c1e9b00 */
[----:B------:R-:W-:Y:S02]  /*0800*/  SHF.L.U64.HI R6, R5, 0x1, R0 ;  /* 0x0000000105067819 */ /* 0x000fe40000010200 */
[----:B------:R-:W-:-:S04]  /*0810*/  IADD3 R38, P0, R10, UR18, RZ ;  /* 0x000000120a267c10 */ /* 0x000fc8000ff1e0ff */
[----:B------:R-:W-:-:S06]  /*0820*/  IADD3.X R39, R6, UR19, RZ, P0, !PT ;  /* 0x0000001306277c10 */ /* 0x000fcc00087fe4ff */
[----:B------:R-:W4:Y:S01]  /*0830*/  LDG.E.64.CONSTANT R38, desc[UR12][R38.64] ;  /* 0x0000000c26267981 */ /* 0x000f22000c1e9b00 */
[----:B------:R-:W-:-:S04]  /*0840*/  IADD3 R40, P0, R13, UR20, RZ ;  /* 0x000000140d287c10 */ /* 0x000fc8000ff1e0ff */
[----:B------:R-:W-:-:S06]  /*0850*/  IADD3.X R41, R12, UR21, RZ, P0, !PT ;  /* 0x000000150c297c10 */ /* 0x000fcc00087fe4ff */
[----:B------:R-:W4:Y:S01]  /*0860*/  LDG.E.64.CONSTANT R40, desc[UR12][R40.64] ;  /* 0x0000000c28287981 */ /* 0x000f22000c1e9b00 */
[----:B------:R-:W-:-:S04]  /*0870*/  IADD3 R3, R11, 0x2800, RZ ;  /* 0x000028000b037810 */ /* 0x000fc80007ffe0ff */
[----:B------:R-:W-:-:S04]  /*0880*/  IADD3 R3, P0, R3, R86, RZ ;  /* 0x0000005603037210 */ /* 0x000fc80007f1e0ff */
[----:B------:R-:W-:Y:S02]  /*0890*/  IADD3.X R0, RZ, R16, RZ, P0, !PT ;  /* 0x00000010ff007210 */ /* 0x000fe400007fe4ff */
[C---:B------:R-:W-:Y:S02]  /*08a0*/  SHF.L.U32 R5, R3.reuse, 0x1, RZ ;  /* 0x0000000103057819 */ /* 0x040fe400000006ff */
[----:B------:R-:W-:Y:S02]  /*08b0*/  SHF.L.U64.HI R2, R3, 0x1, R0 ;  /* 0x0000000103027819 */ /* 0x000fe40000010200 */
[----:B------:R-:W-:-:S04]  /*08c0*/  IADD3 R42, P0, R5, UR18, RZ ;  /* 0x00000012052a7c10 */ /* 0x000fc8000ff1e0ff */
[----:B------:R-:W-:-:S06]  /*08d0*/  IADD3.X R43, R2, UR19, RZ, P0, !PT ;  /* 0x00000013022b7c10 */ /* 0x000fcc00087fe4ff */
[----:B------:R-:W4:Y:S01]  /*08e0*/  LDG.E.64.CONSTANT R42, desc[UR12][R42.64] ;  /* 0x0000000c2a2a7981 */ /* 0x000f22000c1e9b00 */
[----:B------:R-:W-:-:S04]  /*08f0*/  IADD3 R44, P0, R10, UR20, RZ ;  /* 0x000000140a2c7c10 */ /* 0x000fc8000ff1e0ff */
[----:B------:R-:W-:-:S06]  /*0900*/  IADD3.X R45, R6, UR21, RZ, P0, !PT ;  /* 0x00000015062d7c10 */ /* 0x000fcc00087fe4ff */
[----:B------:R-:W4:Y:S01]  /*0910*/  LDG.E.64.CONSTANT R44, desc[UR12][R44.64] ;  /* 0x0000000c2c2c7981 */ /* 0x000f22000c1e9b00 */
[----:B------:R-:W-:-:S03]  /*0920*/  IADD3 R3, R11, 0x3c00, RZ ;  /* 0x00003c000b037810 */ /* 0x000fc60007ffe0ff */
[----:B------:R-:W-:Y:S01]  /*0930*/  STL [R1+0x34], R12 ;  /* 0x0000340c01007387 */ /* 0x000fe20000100800 */
[----:B------:R-:W-:-:S03]  /*0940*/  IADD3 R3, P0, R3, R86, RZ ;  /* 0x0000005603037210 */ /* 0x000fc60007f1e0ff */
[----:B------:R-:W-:Y:S01]  /*0950*/  STL [R1+0x30], R13 ;  /* 0x0000300d01007387 */ /* 0x000fe20000100800 */
[----:B------:R-:W-:-:S03]  /*0960*/  IADD3.X R0, RZ, R16, RZ, P0, !PT ;  /* 0x00000010ff007210 */ /* 0x000fc600007fe4ff */
[----:B------:R0:W-:Y:S04]  /*0970*/  STL [R1+0x28], R10 ;  /* 0x0000280a01007387 */ /* 0x0001e80000100800 */
[----:B------:R1:W-:Y:S01]  /*0980*/  STL [R1+0x2c], R6 ;  /* 0x00002c0601007387 */ /* 0x0003e20000100800 */
[C---:B0-----:R-:W-:Y:S02]  /*0990*/  SHF.L.U32 R10, R3.reuse, 0x1, RZ ;  /* 0x00000001030a7819 */ /* 0x041fe400000006ff */
[----:B-1----:R-:W-:Y:S02]  /*09a0*/  SHF.L.U64.HI R6, R3, 0x1, R0 ;  /* 0x0000000103067819 */ /* 0x002fe40000010200 */
        /* <DEDUP_REMOVED lines=15> */
[----:B------:R-:W-:Y:S04]  /*0aa0*/  STL [R1+0x20], R5 ;  /* 0x0000200501007387 */ /* 0x000fe80000100800 */
[----:B------:R2:W-:Y:S04]  /*0ab0*/  STL [R1+0x24], R2 ;  /* 0x0000240201007387 */ /* 0x0005e80000100800 */
[----:B------:R-:W4:Y:S04]  /*0ac0*/  LDG.E.64.CONSTANT R52, desc[UR12][R52.64] ;  /* 0x0000000c34347981 */ /* 0x000f28000c1e9b00 */
[----:B------:R-:W4:Y:S01]  /*0ad0*/  LDG.E.64.CONSTANT R50, desc[UR12][R50.64] ;  /* 0x0000000c32327981 */ /* 0x000f22000c1e9b00 */
[----:B------:R-:W-:-:S03]  /*0ae0*/  HFMA2.MMA R19, -RZ, RZ, 0, 2.384185791015625e-06 ;  /* 0x00000028ff137435 */ /* 0x000fc600000001ff */
[----:B------:R0:W-:Y:S04]  /*0af0*/  STL [R1+0x18], R10 ;  /* 0x0000180a01007387 */ /* 0x0001e80000100800 */
[----:B------:R-:W-:Y:S03]  /*0b00*/  STL [R1+0x1c], R6 ;  /* 0x00001c0601007387 */ /* 0x000fe60000100800 */
[----:B------:R-:W-:Y:S01]  /*0b10*/  IMAD R8, R8, R19, UR8 ;  /* 0x0000000808087e24 */ /* 0x000fe2000f8e0213 */
[----:B------:R-:W-:Y:S04]  /*0b20*/  STL [R1+0x10], R26 ;  /* 0x0000101a01007387 */ /* 0x000fe80000100800 */
[----:B------:R-:W-:Y:S01]  /*0b30*/  STL [R1+0x14], R18 ;  /* 0x0000141201007387 */ /* 0x000fe20000100800 */
[----:B------:R-:W-:-:S02]  /*0b40*/  IADD3 R19, R11, 0x7800, RZ ;  /* 0x000078000b137810 */ /* 0x000fc40007ffe0ff */
[----:B------:R-:W-:Y:S02]  /*0b50*/  IADD3 R55, R11, 0x8c00, RZ ;  /* 0x00008c000b377810 */ /* 0x000fe40007ffe0ff */
[----:B------:R-:W-:Y:S01]  /*0b60*/  IADD3 R54, P2, R26, UR20, RZ ;  /* 0x000000141a367c10 */ /* 0x000fe2000ff5e0ff */
[----:B--2---:R-:W-:-:S06]  /*0b70*/  FADD.FTZ R2, R31, UR9 ;  /* 0x000000091f027e21 */ /* 0x004fcc0008010000 */
[----:B------:R-:W1:Y:S01]  /*0b80*/  MUFU.RSQ R2, R2 ;  /* 0x0000000200027308 */ /* 0x000e620000001400 */
[----:B---3--:R-:W-:Y:S02]  /*0b90*/  SHF.L.U32 R5, R34, 0x10, RZ ;  /* 0x0000001022057819 */ /* 0x008fe400000006ff */
[----:B------:R-:W-:-:S03]  /*0ba0*/  SHF.L.U32 R7, R35, 0x10, RZ ;  /* 0x0000001023077819 */ /* 0x000fc600000006ff */
[C---:B------:R-:W-:Y:S02]  /*0bb0*/  FADD.FTZ R5, -R30.reuse, R5 ;  /* 0x000000051e057221 */ /* 0x040fe40000010100 */
[----:B------:R-:W-:Y:S02]  /*0bc0*/  FADD.FTZ R7, -R30, R7 ;  /* 0x000000071e077221 */ /* 0x000fe40000010100 */
[----:B-1----:R-:W-:Y:S01]  /*0bd0*/  FMUL.FTZ R83, R2, R5 ;  /* 0x0000000502537220 */ /* 0x002fe20000410000 */
[----:B----4-:R-:W-:Y:S01]  /*0be0*/  SHF.L.U32 R5, R38, 0x10, RZ ;  /* 0x0000001026057819 */ /* 0x010fe200000006ff */
[----:B------:R-:W-:Y:S01]  /*0bf0*/  FMUL.FTZ R82, R2, R7 ;  /* 0x0000000702527220 */ /* 0x000fe20000410000 */
[----:B------:R-:W-:Y:S02]  /*0c00*/  SHF.L.U32 R7, R39, 0x10, RZ ;  /* 0x0000001027077819 */ /* 0x000fe400000006ff */
[----:B------:R-:W-:Y:S01]  /*0c10*/  PRMT R4, R34, 0x7632, R4 ;  /* 0x0000763222047816 */ /* 0x000fe20000000004 */
[----:B------:R-:W-:-:S02]  /*0c20*/  FADD.FTZ R5, -R30, R5 ;  /* 0x000000051e057221 */ /* 0x000fc40000010100 */
[----:B------:R-:W-:Y:S02]  /*0c30*/  FADD.FTZ R13, -R30, R7 ;  /* 0x000000071e0d7221 */ /* 0x000fe40000010100 */
[----:B------:R-:W-:Y:S01]  /*0c40*/  FMUL.FTZ R81, R2, R5 ;  /* 0x0000000502517220 */ /* 0x000fe20000410000 */
[----:B------:R-:W-:Y:S02]  /*0c50*/  SHF.L.U32 R5, R4, 0x10, RZ ;  /* 0x0000001004057819 */ /* 0x000fe400000006ff */
[----:B------:R-:W-:Y:S01]  /*0c60*/  PRMT R4, R35, 0x7632, R4 ;  /* 0x0000763223047816 */ /* 0x000fe20000000004 */
[----:B------:R-:W-:Y:S01]  /*0c70*/  FMUL.FTZ R80, R2, R13 ;  /* 0x0000000d02507220 */ /* 0x000fe20000410000 */
[----:B------:R-:W-:Y:S02]  /*0c80*/  SHF.L.U32 R3, R33, 0x10, RZ ;  /* 0x0000001021037819 */ /* 0x000fe400000006ff */
[----:B------:R-:W-:Y:S02]  /*0c90*/  SHF.L.U32 R13, R4, 0x10, RZ ;  /* 0x00000010040d7819 */ /* 0x000fe400000006ff */
[----:B------:R-:W-:-:S02]  /*0ca0*/  SHF.L.U32 R27, R37, 0x10, RZ ;  /* 0x00000010251b7819 */ /* 0x000fc400000006ff */
[----:B------:R-:W-:Y:S02]  /*0cb0*/  SHF.L.U32 R0, R32, 0x10, RZ ;  /* 0x0000001020007819 */ /* 0x000fe400000006ff */
[----:B------:R-:W-:Y:S01]  /*0cc0*/  SHF.L.U32 R20, R36, 0x10, RZ ;  /* 0x0000001024147819 */ /* 0x000fe200000006ff */
[----:B------:R-:W-:Y:S01]  /*0cd0*/  FADD.FTZ R13, -R30, R13 ;  /* 0x0000000d1e0d7221 */ /* 0x000fe20000010100 */
[----:B------:R-:W-:Y:S02]  /*0ce0*/  PRMT R68, R33, 0x7632, R68 ;  /* 0x0000763221447816 */ /* 0x000fe40000000044 */
[----:B------:R-:W-:Y:S01]  /*0cf0*/  PRMT R21, R37, 0x7632, R21 ;  /* 0x0000763225157816 */ /* 0x000fe20000000015 */
[----:B------:R-:W-:Y:S01]  /*0d00*/  FFMA.FTZ R59, R82, R3, R27 ;  /* 0x00000003523b7223 */ /* 0x000fe2000001001b */
[----:B------:R-:W-:Y:S01]  /*0d10*/  FFMA.FTZ R61, R83, R0, R20 ;  /* 0x00000000533d7223 */ /* 0x000fe20000010014 */
[----:B------:R-:W-:Y:S01]  /*0d20*/  SHF.L.U32 R68, R68, 0x10, RZ ;  /* 0x0000001044447819 */ /* 0x000fe200000006ff */
[----:B------:R-:W-:Y:S01]  /*0d30*/  FMUL.FTZ R62, R2, R13 ;  /* 0x0000000d023e7220 */ /* 0x000fe20000410000 */
[----:B------:R-:W-:Y:S01]  /*0d40*/  SHF.L.U32 R21, R21, 0x10, RZ ;  /* 0x0000001015157819 */ /* 0x000fe200000006ff */
[----:B------:R-:W-:Y:S01]  /*0d50*/  FADD.FTZ R5, -R30, R5 ;  /* 0x000000051e057221 */ /* 0x000fe20000010100 */
[----:B------:R-:W-:-:S02]  /*0d60*/  PRMT R31, R32, 0x7632, R31 ;  /* 0x00007632201f7816 */ /* 0x000fc4000000001f */
[----:B------:R-:W-:Y:S01]  /*0d70*/  PRMT R69, R36, 0x7632, R69 ;  /* 0x0000763224457816 */ /* 0x000fe20000000045 */
[----:B------:R-:W-:Y:S01]  /*0d80*/  FMUL.FTZ R12, R59, -1.4426950216293334961 ;  /* 0xbfb8aa3b3b0c7820 */ /* 0x000fe20000410000 */
[----:B------:R-:W-:Y:S01]  /*0d90*/  FMUL.FTZ R17, R61, -1.4426950216293334961 ;  /* 0xbfb8aa3b3d117820 */ /* 0x000fe20000410000 */
[----:B------:R-:W-:Y:S01]  /*0da0*/  SHF.L.U32 R31, R31, 0x10, RZ ;  /* 0x000000101f1f7819 */ /* 0x000fe200000006ff */
[----:B------:R-:W-:Y:S01]  /*0db0*/  FFMA.FTZ R13, R62, R68, R21 ;  /* 0x000000443e0d7223 */ /* 0x000fe20000010015 */
[----:B------:R-:W-:Y:S01]  /*0dc0*/  SHF.L.U32 R69, R69, 0x10, RZ ;  /* 0x0000001045457819 */ /* 0x000fe200000006ff */
[----:B------:R-:W-:Y:S01]  /*0dd0*/  FMUL.FTZ R67, R2, R5 ;  /* 0x0000000502437220 */ /* 0x000fe20000410000 */
[----:B------:R-:W-:Y:S01]  /*0de0*/  STL [R1+0x4c], R32 ;  /* 0x00004c2001007387 */ /* 0x000fe20000100800 */
[----:B------:R-:W1:Y:S01]  /*0df0*/  MUFU.EX2 R12, R12 ;  /* 0x0000000c000c7308 */ /* 0x000e620000000800 */
[----:B0-----:R-:W-:Y:S01]  /*0e00*/  FMUL.FTZ R10, R13, -1.4426950216293334961 ;  /* 0xbfb8aa3b0d0a7820 */ /* 0x001fe20000410000 */
[----:B------:R-:W-:Y:S01]  /*0e10*/  FFMA.FTZ R5, R67, R31, R69 ;  /* 0x0000001f43057223 */ /* 0x000fe20000010045 */
[----:B------:R0:W-:Y:S05]  /*0e20*/  STL [R1+0x50], R33 ;  /* 0x0000502101007387 */ /* 0x0001ea0000100800 */
[----:B------:R-:W2:Y:S01]  /*0e30*/  MUFU.EX2 R17, R17 ;  /* 0x0000001100117308 */ /* 0x000ea20000000800 */
[----:B------:R-:W-:Y:S01]  /*0e40*/  FMUL.FTZ R15, R5, -1.4426950216293334961 ;  /* 0xbfb8aa3b050f7820 */ /* 0x000fe20000410000 */
[----:B0-----:R-:W-:-:S02]  /*0e50*/  LEA R33, R9, R8, 0x3 ;  /* 0x0000000809217211 */ /* 0x001fc400078e18ff */
[----:B------:R-:W-:Y:S02]  /*0e60*/  IADD3 R9, R11, 0x6400, RZ ;  /* 0x000064000b097810 */ /* 0x000fe40007ffe0ff */
[----:B------:R-:W-:Y:S02]  /*0e70*/  PRMT R11, R38, 0x7632, R11 ;  /* 0x00007632260b7816 */ /* 0x000fe4000000000b */
[----:B------:R-:W0:Y:S01]  /*0e80*/  MUFU.EX2 R10, R10 ;  /* 0x0000000a000a7308 */ /* 0x000e220000000800 */
[-C--:B------:R-:W-:Y:S02]  /*0e90*/  IADD3 R8, P1, R9, R86.reuse, RZ ;  /* 0x0000005609087210 */ /* 0x080fe40007f3e0ff */
[----:B------:R-:W-:Y:S02]  /*0ea0*/  IADD3 R9, P0, R19, R86, RZ ;  /* 0x0000005613097210 */ /* 0x000fe40007f1e0ff */
[----:B------:R-:W-:Y:S02]  /*0eb0*/  SHF.L.U32 R19, R11, 0x10, RZ ;  /* 0x000000100b137819 */ /* 0x000fe400000006ff */
[----:B------:R-:W-:Y:S01]  /*0ec0*/  PRMT R11, R39, 0x7632, R11 ;  /* 0x00007632270b7816 */ /* 0x000fe2000000000b */
[----:B------:R-:W3:Y:S01]  /*0ed0*/  MUFU.EX2 R15, R15 ;  /* 0x0000000f000f7308 */ /* 0x000ee20000000800 */
[----:B------:R-:W-:-:S02]  /*0ee0*/  IADD3.X R57, RZ, R16, RZ, P1, !PT ;  /* 0x00000010ff397210 */ /* 0x000fc40000ffe4ff */
[----:B------:R-:W-:Y:S02]  /*0ef0*/  IADD3 R86, P1, R55, R86, RZ ;  /* 0x0000005637567210 */ /* 0x000fe40007f3e0ff */
[----:B------:R-:W-:Y:S01]  /*0f00*/  SHF.L.U32 R55, R11, 0x10, RZ ;  /* 0x000000100b377819 */ /* 0x000fe200000006ff */
[----:B------:R4:W-:Y:S01]  /*0f10*/  STL [R1+0x54], R36 ;  /* 0x0000542401007387 */ /* 0x0009e20000100800 */
[----:B-1----:R-:W-:Y:S01]  /*0f20*/  FADD.FTZ R12, R12, 1 ;  /* 0x3f8000000c0c7421 */ /* 0x002fe20000010000 */
[----:B--2---:R-:W-:Y:S01]  /*0f30*/  FADD.FTZ R17, R17, 1 ;  /* 0x3f80000011117421 */ /* 0x004fe20000010000 */
[----:B------:R-:W-:Y:S01]  /*0f40*/  FADD.FTZ R19, -R30, R19 ;  /* 0x000000131e137221 */ /* 0x000fe20000010100 */
[C---:B------:R-:W-:Y:S02]  /*0f50*/  SHF.L.U32 R32, R8.reuse, 0x1, RZ ;  /* 0x0000000108207819 */ /* 0x040fe400000006ff */
[----:B----4-:R-:W-:Y:S01]  /*0f60*/  SHF.L.U64.HI R36, R8, 0x1, R57 ;  /* 0x0000000108247819 */ /* 0x010fe20000010239 */
[----:B------:R-:W-:Y:S01]  /*0f70*/  FADD.FTZ R57, -R30, R55 ;  /* 0x000000371e397221 */ /* 0x000fe20000010100 */
[----:B------:R-:W-:Y:S01]  /*0f80*/  IADD3.X R55, R18, UR21, RZ, P2, !PT ;  /* 0x0000001512377c10 */ /* 0x000fe200097fe4ff */
[----:B------:R-:W-:Y:S01]  /*0f90*/  FMUL.FTZ R11, R2, R19 ;  /* 0x00000013020b7220 */ /* 0x000fe20000410000 */
[----:B------:R-:W-:Y:S01]  /*0fa0*/  IADD3 R56, P3, R32, UR18, RZ ;  /* 0x0000001220387c10 */ /* 0x000fe2000ff7e0ff */
[----:B------:R-:W1:Y:S01]  /*0fb0*/  MUFU.RCP R12, R12 ;  /* 0x0000000c000c7308 */ /* 0x000e620000001000 */
[----:B0-----:R-:W-:Y:S01]  /*0fc0*/  FADD.FTZ R19, R10, 1 ;  /* 0x3f8000000a137421 */ /* 0x001fe20000010000 */
[----:B------:R-:W-:Y:S01]  /*0fd0*/  FFMA.FTZ R6, R3, R80, R27 ;  /* 0x0000005003067223 */ /* 0x000fe2000001001b */
[----:B------:R-:W-:Y:S01]  /*0fe0*/  FMUL.FTZ R18, R2, R57 ;  /* 0x0000003902127220 */ /* 0x000fe20000410000 */
[----:B------:R-:W2:Y:S01]  /*0ff0*/  LDG.E.64.CONSTANT R54, desc[UR12][R54.64] ;  /* 0x0000000c36367981 */ /* 0x000ea2000c1e9b00 */
[----:B------:R-:W-:Y:S01]  /*1000*/  FFMA.FTZ R7, R0, R81, R20 ;  /* 0x0000005100077223 */ /* 0x000fe20000010014 */
[----:B------:R-:W-:-:S02]  /*1010*/  IADD3.X R57, R36, UR19, RZ, P3, !PT ;  /* 0x0000001324397c10 */ /* 0x000fc40009ffe4ff */
[----:B------:R-:W0:Y:S01]  /*1020*/  MUFU.RCP R17, R17 ;  /* 0x0000001100117308 */ /* 0x000e220000001000 */
[----:B------:R-:W-:Y:S01]  /*1030*/  FMUL.FTZ R4, R6, -1.4426950216293334961 ;  /* 0xbfb8aa3b06047820 */ /* 0x000fe20000410000 */
[----:B---3--:R-:W-:Y:S01]  /*1040*/  FADD.FTZ R15, R15, 1 ;  /* 0x3f8000000f0f7421 */ /* 0x008fe20000010000 */
[----:B------:R-:W-:Y:S01]  /*1050*/  FMUL.FTZ R14, R7, -1.4426950216293334961 ;  /* 0xbfb8aa3b070e7820 */ /* 0x000fe20000410000 */
[----:B------:R-:W3:Y:S04]  /*1060*/  LDG.E.64.CONSTANT R56, desc[UR12][R56.64] ;  /* 0x0000000c38387981 */ /* 0x000ee8000c1e9b00 */
[----:B------:R-:W4:Y:S01]  /*1070*/  MUFU.RCP R19, R19 ;  /* 0x0000001300137308 */ /* 0x000f220000001000 */
[----:B------:R-:W-:-:S07]  /*1080*/  FFMA.FTZ R8, R31, R11, R69 ;  /* 0x0000000b1f087223 */ /* 0x000fce0000010045 */
[----:B------:R0:W4:Y:S01]  /*1090*/  MUFU.RCP R58, R15 ;  /* 0x0000000f003a7308 */ /* 0x0001220000001000 */
[----:B-1----:R-:W-:-:S07]  /*10a0*/  FADD.FTZ R60, -R12, 1 ;  /* 0x3f8000000c3c7421 */ /* 0x002fce0000010100 */
[----:B------:R-:W1:Y:S01]  /*10b0*/  MUFU.EX2 R4, R4 ;  /* 0x0000000400047308 */ /* 0x000e620000000800 */
[----:B0-----:R-:W-:Y:S01]  /*10c0*/  FMUL.FTZ R15, R8, -1.4426950216293334961 ;  /* 0xbfb8aa3b080f7820 */ /* 0x001fe20000410000 */
[----:B------:R-:W-:Y:S01]  /*10d0*/  FADD.FTZ R64, -R17, 1 ;  /* 0x3f80000011407421 */ /* 0x000fe20000010100 */
[----:B------:R-:W-:-:S05]  /*10e0*/  FFMA.FTZ R10, R68, R18, R21 ;  /* 0x00000012440a7223 */ /* 0x000fca0000010015 */
[----:B------:R-:W0:Y:S01]  /*10f0*/  MUFU.EX2 R14, R14 ;  /* 0x0000000e000e7308 */ /* 0x000e220000000800 */
[----:B------:R-:W-:Y:S01]  /*1100*/  FFMA.FTZ R59, R59, R60, 1 ;  /* 0x3f8000003b3b7423 */ /* 0x000fe2000001003c */
[----:B------:R-:W-:Y:S01]  /*1110*/  FFMA.FTZ R61, R61, R64, 1 ;  /* 0x3f8000003d3d7423 */ /* 0x000fe20000010040 */
[----:B------:R-:W-:Y:S01]  /*1120*/  FMUL.FTZ R60, R10, -1.4426950216293334961 ;  /* 0xbfb8aa3b0a3c7820 */ /* 0x000fe20000410000 */
[----:B----4-:R-:W-:Y:S01]  /*1130*/  FADD.FTZ R64, -R19, 1 ;  /* 0x3f80000013407421 */ /* 0x010fe20000010100 */
[----:B------:R-:W-:-:S03]  /*1140*/  FADD.FTZ R63, -R58, 1 ;  /* 0x3f8000003a3f7421 */ /* 0x000fc60000010100 */
[----:B------:R-:W4:Y:S01]  /*1150*/  MUFU.EX2 R15, R15 ;  /* 0x0000000f000f7308 */ /* 0x000f220000000800 */
[----:B------:R-:W-:Y:S01]  /*1160*/  FFMA.FTZ R66, R13, R64, 1 ;  /* 0x3f8000000d427423 */ /* 0x000fe20000010040 */
[----:B------:R-:W-:Y:S01]  /*1170*/  FMUL.FTZ R61, R17, R61 ;  /* 0x0000003d113d7220 */ /* 0x000fe20000410000 */
[----:B-1----:R-:W-:Y:S01]  /*1180*/  FADD.FTZ R13, R4, 1 ;  /* 0x3f800000040d7421 */ /* 0x002fe20000010000 */
[C---:B------:R-:W-:Y:S01]  /*1190*/  PRMT R17, R40.reuse, 0x7632, R17 ;  /* 0x0000763228117816 */ /* 0x040fe20000000011 */
[----:B------:R-:W-:Y:S01]  /*11a0*/  FFMA.FTZ R63, R5, R63, 1 ;  /* 0x3f800000053f7423 */ /* 0x000fe2000001003f */
[----:B------:R-:W-:Y:S02]  /*11b0*/  SHF.L.U32 R64, R40, 0x10, RZ ;  /* 0x0000001028407819 */ /* 0x000fe400000006ff */
[----:B------:R-:W1:Y:S01]  /*11c0*/  MUFU.EX2 R60, R60 ;  /* 0x0000003c003c7308 */ /* 0x000e620000000800 */
[----:B0-----:R-:W-:Y:S01]  /*11d0*/  FADD.FTZ R14, R14, 1 ;  /* 0x3f8000000e0e7421 */ /* 0x001fe20000010000 */
[----:B------:R-:W-:Y:S01]  /*11e0*/  FMUL.FTZ R5, R12, R59 ;  /* 0x0000003b0c057220 */ /* 0x000fe20000410000 */
[----:B------:R-:W-:Y:S01]  /*11f0*/  SHF.L.U32 R17, R17, 0x10, RZ ;  /* 0x0000001011117819 */ /* 0x000fe200000006ff */
[----:B------:R-:W-:Y:S01]  /*1200*/  FMUL.FTZ R58, R58, R63 ;  /* 0x0000003f3a3a7220 */ /* 0x000fe20000410000 */
[----:B------:R-:W-:Y:S01]  /*1210*/  FMUL.FTZ R4, R64, R61 ;  /* 0x0000003d40047220 */ /* 0x000fe20000410000 */
[----:B------:R-:W-:-:S02]  /*1220*/  FMUL.FTZ R19, R19, R66 ;  /* 0x0000004213137220 */ /* 0x000fc40000410000 */
[----:B------:R4:W0:Y:S01]  /*1230*/  MUFU.RCP R12, R14 ;  /* 0x0000000e000c7308 */ /* 0x0008220000001000 */
[----:B------:R-:W-:Y:S01]  /*1240*/  PRMT R66, R41, 0x7632, R66 ;  /* 0x0000763229427816 */ /* 0x000fe20000000042 */
[----:B------:R-:W-:Y:S01]  /*1250*/  FMUL.FTZ R58, R17, R58 ;  /* 0x0000003a113a7220 */ /* 0x000fe20000410000 */
[----:B------:R-:W-:Y:S01]  /*1260*/  SHF.L.U32 R64, R41, 0x10, RZ ;  /* 0x0000001029407819 */ /* 0x000fe200000006ff */
[----:B------:R-:W-:-:S04]  /*1270*/  FMUL.FTZ R70, R0, R4 ;  /* 0x0000000400467220 */ /* 0x000fc80000410000 */
[----:B------:R-:W0:Y:S01]  /*1280*/  MUFU.RCP R13, R13 ;  /* 0x0000000d000d7308 */ /* 0x000e220000001000 */
[----:B----4-:R-:W-:Y:S01]  /*1290*/  FADD.FTZ R14, R15, 1 ;  /* 0x3f8000000f0e7421 */ /* 0x010fe20000010000 */
[----:B------:R-:W-:Y:S01]  /*12a0*/  SHF.L.U32 R66, R66, 0x10, RZ ;  /* 0x0000001042427819 */ /* 0x000fe200000006ff */
[----:B------:R-:W-:Y:S01]  /*12b0*/  FFMA.FTZ R70, R83, R70, RZ ;  /* 0x0000004653467223 */ /* 0x000fe200000100ff */
[----:B------:R-:W-:Y:S01]  /*12c0*/  FMUL.FTZ R15, R31, R58 ;  /* 0x0000003a1f0f7220 */ /* 0x000fe20000410000 */
[----:B------:R-:W-:Y:S01]  /*12d0*/  FMUL.FTZ R5, R64, R5 ;  /* 0x0000000540057220 */ /* 0x000fe20000410000 */
[----:B-1----:R-:W-:Y:S01]  /*12e0*/  FADD.FTZ R61, R60, 1 ;  /* 0x3f8000003c3d7421 */ /* 0x002fe20000010000 */
[----:B------:R-:W-:Y:S01]  /*12f0*/  FMUL.FTZ R19, R66, R19 ;  /* 0x0000001342137220 */ /* 0x000fe20000410000 */
[----:B------:R-:W-:Y:S01]  /*1300*/  FFMA.FTZ R17, R67, R15, R70 ;  /* 0x0000000f43117223 */ /* 0x000fe20000010046 */
[----:B------:R-:W-:Y:S01]  /*1310*/  FFMA.FTZ R60, R0, R4, RZ ;  /* 0x00000004003c7223 */ /* 0x000fe200000100ff */
[----:B------:R-:W-:Y:S01]  /*1320*/  FMUL.FTZ R59, R3, R5 ;  /* 0x00000005033b7220 */ /* 0x000fe20000410000 */
[----:B------:R-:W1:Y:S01]  /*1330*/  MUFU.RCP R14, R14 ;  /* 0x0000000e000e7308 */ /* 0x000e620000001000 */
[-C--:B------:R-:W-:Y:S01]  /*1340*/  FFMA.FTZ R67, R67, R58.reuse, R24 ;  /* 0x0000003a43437223 */ /* 0x080fe20000010018 */
[----:B------:R-:W-:Y:S01]  /*1350*/  FFMA.FTZ R60, R31, R58, R60 ;  /* 0x0000003a1f3c7223 */ /* 0x000fe2000001003c */
[----:B------:R-:W-:Y:S01]  /*1360*/  FADD.FTZ R71, R58, R25 ;  /* 0x000000193a477221 */ /* 0x000fe20000010000 */
[----:B------:R-:W-:Y:S01]  /*1370*/  FFMA.FTZ R17, R82, R59, R17 ;  /* 0x0000003b52117223 */ /* 0x000fe20000010011 */
[-C--:B------:R-:W-:Y:S01]  /*1380*/  FMUL.FTZ R24, R68, R19.reuse ;  /* 0x0000001344187220 */ /* 0x080fe20000410000 */
[----:B0-----:R-:W-:Y:S01]  /*1390*/  FADD.FTZ R58, -R12, 1 ;  /* 0x3f8000000c3a7421 */ /* 0x001fe20000010100 */
[----:B------:R-:W-:Y:S01]  /*13a0*/  FADD.FTZ R25, -R13, 1 ;  /* 0x3f8000000d197421 */ /* 0x000fe20000010100 */
[C---:B------:R-:W-:Y:S01]  /*13b0*/  FFMA.FTZ R28, R62.reuse, R19, R28 ;  /* 0x000000133e1c7223 */ /* 0x040fe2000001001c */
[----:B------:R-:W-:Y:S01]  /*13c0*/  FFMA.FTZ R62, R62, R24, R17 ;  /* 0x000000183e3e7223 */ /* 0x000fe20000010011 */
[----:B------:R-:W-:Y:S01]  /*13d0*/  FFMA.FTZ R7, R7, R58, 1 ;  /* 0x3f80000007077423 */ /* 0x000fe2000001003a */
[----:B------:R-:W-:Y:S01]  /*13e0*/  FFMA.FTZ R24, R6, R25, 1 ;  /* 0x3f80000006187423 */ /* 0x000fe20000010019 */
[----:B------:R-:W-:Y:S01]  /*13f0*/  SHF.L.U32 R25, R42, 0x10, RZ ;  /* 0x000000102a197819 */ /* 0x000fe200000006ff */
[----:B------:R-:W0:Y:S01]  /*1400*/  MUFU.RCP R15, R61 ;  /* 0x0000003d000f7308 */ /* 0x000e220000001000 */
[----:B------:R-:W-:Y:S01]  /*1410*/  FMUL.FTZ R6, R12, R7 ;  /* 0x000000070c067220 */ /* 0x000fe20000410000 */
[----:B------:R-:W-:Y:S01]  /*1420*/  FMUL.FTZ R7, R13, R24 ;  /* 0x000000180d077220 */ /* 0x000fe20000410000 */
[----:B------:R-:W-:Y:S01]  /*1430*/  SHF.L.U32 R13, R43, 0x10, RZ ;  /* 0x000000102b0d7819 */ /* 0x000fe200000006ff */
[----:B------:R-:W-:Y:S01]  /*1440*/  FADD.FTZ R25, -R30, R25 ;  /* 0x000000191e197221 */ /* 0x000fe20000010100 */
[----:B-1----:R-:W-:-:S03]  /*1450*/  FADD.FTZ R17, -R14, 1 ;  /* 0x3f8000000e117421 */ /* 0x002fc60000010100 */
[----:B------:R-:W-:Y:S01]  /*1460*/  FMUL.FTZ R79, R2, R25 ;  /* 0x00000019024f7220 */ /* 0x000fe20000410000 */
[----:B------:R-:W-:Y:S01]  /*1470*/  FADD.FTZ R25, -R30, R13 ;  /* 0x0000000d1e197221 */ /* 0x000fe20000010100 */
[----:B------:R-:W-:Y:S01]  /*1480*/  FFMA.FTZ R17, R8, R17, 1 ;  /* 0x3f80000008117423 */ /* 0x000fe20000010011 */
[----:B------:R-:W-:Y:S01]  /*1490*/  PRMT R8, R42, 0x7632, R8 ;  /* 0x000076322a087816 */ /* 0x000fe20000000008 */
[----:B------:R-:W-:Y:S01]  /*14a0*/  FADD.FTZ R93, R19, R29 ;  /* 0x0000001d135d7221 */ /* 0x000fe20000010000 */
[----:B------:R-:W-:Y:S01]  /*14b0*/  FMUL.FTZ R78, R2, R25 ;  /* 0x00000019024e7220 */ /* 0x000fe20000410000 */
[----:B------:R-:W-:Y:S01]  /*14c0*/  PRMT R25, R43, 0x7632, R25 ;  /* 0x000076322b197816 */ /* 0x000fe20000000019 */
[----:B------:R-:W-:Y:S01]  /*14d0*/  FFMA.FTZ R29, R3, R5, R60 ;  /* 0x00000005031d7223 */ /* 0x000fe2000001003c */
[----:B------:R-:W-:Y:S02]  /*14e0*/  SHF.L.U32 R13, R8, 0x10, RZ ;  /* 0x00000010080d7819 */ /* 0x000fe400000006ff */
[----:B------:R-:W-:Y:S01]  /*14f0*/  SHF.L.U32 R25, R25, 0x10, RZ ;  /* 0x0000001019197819 */ /* 0x000fe200000006ff */
[----:B------:R-:W-:Y:S01]  /*1500*/  FFMA.FTZ R29, R68, R19, R29 ;  /* 0x00000013441d7223 */ /* 0x000fe2000001001d */
[----:B0-----:R-:W-:Y:S01]  /*1510*/  FADD.FTZ R19, -R15, 1 ;  /* 0x3f8000000f137421 */ /* 0x001fe20000010100 */
[----:B------:R-:W-:Y:S01]  /*1520*/  FMUL.FTZ R14, R14, R17 ;  /* 0x000000110e0e7220 */ /* 0x000fe20000410000 */
[----:B------:R-:W-:Y:S01]  /*1530*/  PRMT R8, R44, 0x7632, R8 ;  /* 0x000076322c087816 */ /* 0x000fe20000000008 */
[----:B------:R-:W-:Y:S01]  /*1540*/  FADD.FTZ R13, -R30, R13 ;  /* 0x0000000d1e0d7221 */ /* 0x000fe20000010100 */
[----:B------:R-:W-:Y:S01]  /*1550*/  SHF.L.U32 R17, R44, 0x10, RZ ;  /* 0x000000102c117819 */ /* 0x000fe200000006ff */
[----:B------:R-:W-:Y:S01]  /*1560*/  FFMA.FTZ R12, R3, R78, R27 ;  /* 0x0000004e030c7223 */ /* 0x000fe2000001001b */
[----:B------:R-:W-:Y:S01]  /*1570*/  FADD.FTZ R25, -R30, R25 ;  /* 0x000000191e197221 */ /* 0x000fe20000010100 */
[----:B------:R-:W-:Y:S01]  /*1580*/  FFMA.FTZ R10, R10, R19, 1 ;  /* 0x3f8000000a0a7423 */ /* 0x000fe20000010013 */
[----:B------:R-:W-:Y:S01]  /*1590*/  FFMA.FTZ R19, R0, R79, R20 ;  /* 0x0000004f00137223 */ /* 0x000fe20000010014 */
[----:B------:R-:W-:Y:S01]  /*15a0*/  FMUL.FTZ R13, R2, R13 ;  /* 0x0000000d020d7220 */ /* 0x000fe20000410000 */
[----:B------:R-:W-:Y:S01]  /*15b0*/  SHF.L.U32 R8, R8, 0x10, RZ ;  /* 0x0000001008087819 */ /* 0x000fe200000006ff */
[----:B------:R-:W-:Y:S01]  /*15c0*/  FMUL.FTZ R61, R12, -1.4426950216293334961 ;  /* 0xbfb8aa3b0c3d7820 */ /* 0x000fe20000410000 */
[----:B------:R-:W-:Y:S01]  /*15d0*/  SHF.L.U32 R24, R45, 0x10, RZ ;  /* 0x000000102d187819 */ /* 0x000fe200000006ff */
[----:B------:R-:W-:Y:S01]  /*15e0*/  FMUL.FTZ R6, R17, R6 ;  /* 0x0000000611067220 */ /* 0x000fe20000410000 */
[----:B------:R-:W-:Y:S01]  /*15f0*/  FMUL.FTZ R25, R2, R25 ;  /* 0x0000001902197220 */ /* 0x000fe20000410000 */
[----:B------:R-:W-:Y:S01]  /*1600*/  FMUL.FTZ R15, R15, R10 ;  /* 0x0000000a0f0f7220 */ /* 0x000fe20000410000 */
[----:B------:R-:W-:Y:S01]  /*1610*/  IADD3.X R17, RZ, R16, RZ, P0, !PT ;  /* 0x00000010ff117210 */ /* 0x000fe200007fe4ff */
[----:B------:R-:W-:Y:S01]  /*1620*/  FMUL.FTZ R60, R19, -1.4426950216293334961 ;  /* 0xbfb8aa3b133c7820 */ /* 0x000fe20000410000 */
[----:B------:R-:W-:Y:S01]  /*1630*/  FFMA.FTZ R10, R31, R13, R69 ;  /* 0x0000000d1f0a7223 */ /* 0x000fe20000010045 */
[----:B------:R-:W-:Y:S01]  /*1640*/  IADD3 R58, P0, R32, UR20, RZ ;  /* 0x00000014203a7c10 */ /* 0x000fe2000ff1e0ff */
[----:B------:R-:W-:Y:S01]  /*1650*/  FMUL.FTZ R14, R8, R14 ;  /* 0x0000000e080e7220 */ /* 0x000fe20000410000 */
[----:B------:R-:W-:Y:S01]  /*1660*/  FFMA.FTZ R8, R68, R25, R21 ;  /* 0x0000001944087223 */ /* 0x000fe20000010015 */
[----:B------:R-:W0:Y:S01]  /*1670*/  MUFU.EX2 R61, R61 ;  /* 0x0000003d003d7308 */ /* 0x000e220000000800 */
[----:B------:R-:W-:Y:S01]  /*1680*/  FMUL.FTZ R7, R24, R7 ;  /* 0x0000000718077220 */ /* 0x000fe20000410000 */
[----:B------:R-:W-:Y:S01]  /*1690*/  FMUL.FTZ R24, R10, -1.4426950216293334961 ;  /* 0xbfb8aa3b0a187820 */ /* 0x000fe20000410000 */
[----:B------:R-:W-:-:S02]  /*16a0*/  IADD3.X R59, R36, UR21, RZ, P0, !PT ;  /* 0x00000015243b7c10 */ /* 0x000fc400087fe4ff */
[----:B------:R-:W-:Y:S02]  /*16b0*/  PRMT R63, R45, 0x7632, R63 ;  /* 0x000076322d3f7816 */ /* 0x000fe4000000003f */
[----:B------:R-:W-:Y:S01]  /*16c0*/  SHF.L.U64.HI R26, R9, 0x1, R17 ;  /* 0x00000001091a7819 */ /* 0x000fe20000010211 */
[----:B------:R-:W1:Y:S01]  /*16d0*/  MUFU.EX2 R60, R60 ;  /* 0x0000003c003c7308 */ /* 0x000e620000000800 */
[----:B------:R-:W-:Y:S01]  /*16e0*/  FMUL.FTZ R17, R8, -1.4426950216293334961 ;  /* 0xbfb8aa3b08117820 */ /* 0x000fe20000410000 */
[----:B------:R-:W-:Y:S01]  /*16f0*/  STL [R1+0xc], R36 ;  /* 0x00000c2401007387 */ /* 0x000fe20000100800 */
[----:B------:R-:W-:-:S03]  /*1700*/  SHF.L.U32 R63, R63, 0x10, RZ ;  /* 0x000000103f3f7819 */ /* 0x000fc600000006ff */
[----:B------:R4:W-:Y:S02]  /*1710*/  STL [R1+0x8], R32 ;  /* 0x0000082001007387 */ /* 0x0009e40000100800 */
[----:B------:R-:W1:Y:S02]  /*1720*/  MUFU.EX2 R24, R24 ;  /* 0x0000001800187308 */ /* 0x000e640000000800 */
[----:B------:R-:W3:Y:S01]  /*1730*/  LDG.E.64.CONSTANT R58, desc[UR12][R58.64] ;  /* 0x0000000c3a3a7981 */ /* 0x000ee2000c1e9b00 */
[----:B------:R-:W-:Y:S01]  /*1740*/  FMUL.FTZ R15, R63, R15 ;  /* 0x0000000f3f0f7220 */ /* 0x000fe20000410000 */
[----:B----4-:R-:W-:Y:S01]  /*1750*/  SHF.L.U32 R32, R9, 0x1, RZ ;  /* 0x0000000109207819 */ /* 0x010fe200000006ff */
[----:B------:R-:W-:-:S03]  /*1760*/  FMUL.FTZ R9, R0, R6 ;  /* 0x0000000600097220 */ /* 0x000fc60000410000 */
[----:B------:R-:W4:Y:S01]  /*1770*/  MUFU.EX2 R17, R17 ;  /* 0x0000001100117308 */ /* 0x000f220000000800 */
[-C--:B------:R-:W-:Y:S01]  /*1780*/  FMUL.FTZ R63, R31, R14.reuse ;  /* 0x0000000e1f3f7220 */ /* 0x080fe20000410000 */
[----:B------:R-:W-:Y:S01]  /*1790*/  FFMA.FTZ R62, R81, R9, R62 ;  /* 0x00000009513e7223 */ /* 0x000fe2000001003e */
[----:B------:R-:W-:Y:S01]  /*17a0*/  FFMA.FTZ R67, R11, R14, R67 ;  /* 0x0000000e0b437223 */ /* 0x000fe20000010043 */
[----:B0-----:R-:W-:Y:S01]  /*17b0*/  FADD.FTZ R64, R61, 1 ;  /* 0x3f8000003d407421 */ /* 0x001fe20000010000 */
[----:B------:R-:W-:Y:S01]  /*17c0*/  SHF.L.U32 R77, R46, 0x10, RZ ;  /* 0x000000102e4d7819 */ /* 0x000fe200000006ff */
[----:B------:R-:W-:Y:S01]  /*17d0*/  FFMA.FTZ R62, R11, R63, R62 ;  /* 0x0000003f0b3e7223 */ /* 0x000fe2000001003e */
[----:B------:R-:W-:Y:S01]  /*17e0*/  FFMA.FTZ R11, R0, R6, R29 ;  /* 0x00000006000b7223 */ /* 0x000fe2000001001d */
[----:B------:R-:W-:Y:S01]  /*17f0*/  FMUL.FTZ R63, R3, R7 ;  /* 0x00000007033f7220 */ /* 0x000fe20000410000 */
[----:B-1----:R-:W-:Y:S01]  /*1800*/  FADD.FTZ R9, R60, 1 ;  /* 0x3f8000003c097421 */ /* 0x002fe20000010000 */
[----:B------:R-:W-:Y:S01]  /*1810*/  IADD3 R60, P0, R32, UR18, RZ ;  /* 0x00000012203c7c10 */ /* 0x000fe2000ff1e0ff */
[----:B------:R-:W0:Y:S01]  /*1820*/  MUFU.RCP R29, R64 ;  /* 0x00000040001d7308 */ /* 0x000e220000001000 */
[----:B------:R-:W-:Y:S01]  /*1830*/  FADD.FTZ R71, R71, R14 ;  /* 0x0000000e47477221 */ /* 0x000fe20000010000 */
[----:B------:R-:W-:Y:S01]  /*1840*/  FFMA.FTZ R11, R31, R14, R11 ;  /* 0x0000000e1f0b7223 */ /* 0x000fe2000001000b */
[--C-:B------:R-:W-:Y:S01]  /*1850*/  FFMA.FTZ R14, R80, R63, R62.reuse ;  /* 0x0000003f500e7223 */ /* 0x100fe2000001003e */
[----:B------:R-:W-:Y:S01]  /*1860*/  FADD.FTZ R77, -R30, R77 ;  /* 0x0000004d1e4d7221 */ /* 0x000fe20000010100 */
[----:B------:R-:W-:Y:S01]  /*1870*/  PRMT R62, R46, 0x7632, R62 ;  /* 0x000076322e3e7816 */ /* 0x000fe2000000003e */
[----:B------:R-:W-:Y:S01]  /*1880*/  FADD.FTZ R24, R24, 1 ;  /* 0x3f80000018187421 */ /* 0x000fe20000010000 */
[----:B------:R-:W-:Y:S01]  /*1890*/  IADD3.X R61, R26, UR19, RZ, P0, !PT ;  /* 0x000000131a3d7c10 */ /* 0x000fe200087fe4ff */
[----:B------:R-:W-:Y:S01]  /*18a0*/  FFMA.FTZ R11, R3, R7, R11 ;  /* 0x00000007030b7223 */ /* 0x000fe2000001000b */
[----:B------:R-:W1:Y:S01]  /*18b0*/  MUFU.RCP R9, R9 ;  /* 0x0000000900097308 */ /* 0x000e620000001000 */
[----:B------:R-:W-:Y:S01]  /*18c0*/  SHF.L.U32 R76, R47, 0x10, RZ ;  /* 0x000000102f4c7819 */ /* 0x000fe200000006ff */
[----:B----4-:R-:W-:Y:S01]  /*18d0*/  FADD.FTZ R63, R17, 1 ;  /* 0x3f800000113f7421 */ /* 0x010fe20000010000 */
[----:B------:R-:W-:Y:S01]  /*18e0*/  FMUL.FTZ R77, R2, R77 ;  /* 0x0000004d024d7220 */ /* 0x000fe20000410000 */
[----:B------:R-:W-:Y:S01]  /*18f0*/  SHF.L.U32 R17, R62, 0x10, RZ ;  /* 0x000000103e117819 */ /* 0x000fe200000006ff */
[-C--:B------:R-:W-:Y:S01]  /*1900*/  FMUL.FTZ R62, R68, R15.reuse ;  /* 0x0000000f443e7220 */ /* 0x080fe20000410000 */
[-C--:B------:R-:W-:Y:S01]  /*1910*/  FFMA.FTZ R28, R18, R15.reuse, R28 ;  /* 0x0000000f121c7223 */ /* 0x080fe2000001001c */
[----:B------:R-:W-:Y:S01]  /*1920*/  FADD.FTZ R93, R93, R15 ;  /* 0x0000000f5d5d7221 */ /* 0x000fe20000010000 */
[----:B------:R-:W-:Y:S01]  /*1930*/  FFMA.FTZ R15, R68, R15, R11 ;  /* 0x0000000f440f7223 */ /* 0x000fe2000001000b */
[----:B------:R-:W4:Y:S01]  /*1940*/  MUFU.RCP R24, R24 ;  /* 0x0000001800187308 */ /* 0x000f220000001000 */
[----:B------:R-:W-:Y:S01]  /*1950*/  FFMA.FTZ R11, R0, R77, R20 ;  /* 0x0000004d000b7223 */ /* 0x000fe20000010014 */
[----:B------:R-:W3:Y:S01]  /*1960*/  LDG.E.64.CONSTANT R60, desc[UR12][R60.64] ;  /* 0x0000000c3c3c7981 */ /* 0x000ee2000c1e9b00 */
[----:B------:R-:W-:Y:S01]  /*1970*/  FADD.FTZ R76, -R30, R76 ;  /* 0x0000004c1e4c7221 */ /* 0x000fe20000010100 */
[----:B------:R-:W-:Y:S01]  /*1980*/  FFMA.FTZ R18, R18, R62, R14 ;  /* 0x0000003e12127223 */ /* 0x000fe2000001000e */
[----:B------:R-:W-:-:S03]  /*1990*/  FMUL.FTZ R62, R11, -1.4426950216293334961 ;  /* 0xbfb8aa3b0b3e7820 */ /* 0x000fc60000410000 */
[----:B------:R-:W4:Y:S01]  /*19a0*/  MUFU.RCP R63, R63 ;  /* 0x0000003f003f7308 */ /* 0x000f220000001000 */
[----:B------:R-:W-:Y:S01]  /*19b0*/  FMUL.FTZ R76, R2, R76 ;  /* 0x0000004c024c7220 */ /* 0x000fe20000410000 */
[----:B0-----:R-:W-:Y:S01]  /*19c0*/  FADD.FTZ R64, -R29, 1 ;  /* 0x3f8000001d407421 */ /* 0x001fe20000010100 */
[----:B------:R-:W-:Y:S02]  /*19d0*/  FADD.FTZ R17, -R30, R17 ;  /* 0x000000111e117221 */ /* 0x000fe40000010100 */
[----:B------:R-:W-:Y:S01]  /*19e0*/  FFMA.FTZ R14, R3, R76, R27 ;  /* 0x0000004c030e7223 */ /* 0x000fe2000001001b */
[----:B------:R-:W-:Y:S02]  /*19f0*/  FFMA.FTZ R64, R12, R64, 1 ;  /* 0x3f8000000c407423 */ /* 0x000fe40000010040 */
[----:B------:R-:W0:Y:S01]  /*1a00*/  MUFU.EX2 R62, R62 ;  /* 0x0000003e003e7308 */ /* 0x000e220000000800 */
[----:B-1----:R-:W-:Y:S01]  /*1a10*/  FADD.FTZ R65, -R9, 1 ;  /* 0x3f80000009417421 */ /* 0x002fe20000010100 */
[----:B------:R-:W-:Y:S01]  /*1a20*/  FMUL.FTZ R12, R14, -1.4426950216293334961 ;  /* 0xbfb8aa3b0e0c7820 */ /* 0x000fe20000410000 */
[----:B------:R-:W-:Y:S01]  /*1a30*/  FMUL.FTZ R17, R2, R17 ;  /* 0x0000001102117220 */ /* 0x000fe20000410000 */
[----:B----4-:R-:W-:Y:S01]  /*1a40*/  FADD.FTZ R70, -R24, 1 ;  /* 0x3f80000018467421 */ /* 0x010fe20000010100 */
[----:B------:R-:W-:-:S02]  /*1a50*/  FFMA.FTZ R19, R19, R65, 1 ;  /* 0x3f80000013137423 */ /* 0x000fc40000010041 */
[----:B------:R-:W-:Y:S01]  /*1a60*/  FFMA.FTZ R65, R31, R17, R69 ;  /* 0x000000111f417223 */ /* 0x000fe20000010045 */
[----:B------:R-:W1:Y:S01]  /*1a70*/  MUFU.EX2 R12, R12 ;  /* 0x0000000c000c7308 */ /* 0x000e620000000800 */
[----:B------:R-:W-:Y:S01]  /*1a80*/  FADD.FTZ R66, -R63, 1 ;  /* 0x3f8000003f427421 */ /* 0x000fe20000010100 */
[----:B------:R-:W-:Y:S01]  /*1a90*/  FFMA.FTZ R70, R10, R70, 1 ;  /* 0x3f8000000a467423 */ /* 0x000fe20000010046 */
[----:B------:R-:W-:Y:S02]  /*1aa0*/  FMUL.FTZ R10, R65, -1.4426950216293334961 ;  /* 0xbfb8aa3b410a7820 */ /* 0x000fe40000410000 */
[----:B------:R-:W-:Y:S01]  /*1ab0*/  FFMA.FTZ R66, R8, R66, 1 ;  /* 0x3f80000008427423 */ /* 0x000fe20000010042 */
[----:B------:R-:W-:Y:S01]  /*1ac0*/  SHF.L.U32 R8, R48, 0x10, RZ ;  /* 0x0000001030087819 */ /* 0x000fe200000006ff */
[----:B------:R-:W-:Y:S01]  /*1ad0*/  FMUL.FTZ R70, R24, R70 ;  /* 0x0000004618467220 */ /* 0x000fe20000410000 */
[----:B------:R-:W-:Y:S01]  /*1ae0*/  FMUL.FTZ R19, R9, R19 ;  /* 0x0000001309137220 */ /* 0x000fe20000410000 */
[----:B------:R0:W4:Y:S01]  /*1af0*/  MUFU.EX2 R24, R10 ;  /* 0x0000000a00187308 */ /* 0x0001220000000800 */
[----:B------:R-:W-:Y:S01]  /*1b00*/  FMUL.FTZ R9, R29, R64 ;  /* 0x000000401d097220 */ /* 0x000fe20000410000 */
[----:B------:R-:W-:Y:S01]  /*1b10*/  SHF.L.U32 R64, R49, 0x10, RZ ;  /* 0x0000001031407819 */ /* 0x000fe200000006ff */
[----:B------:R-:W-:Y:S01]  /*1b20*/  FMUL.FTZ R8, R8, R19 ;  /* 0x0000001308087220 */ /* 0x000fe20000410000 */
[----:B------:R-:W-:Y:S01]  /*1b30*/  PRMT R19, R48, 0x7632, R19 ;  /* 0x0000763230137816 */ /* 0x000fe20000000013 */
[----:B0-----:R-:W-:Y:S01]  /*1b40*/  FADD.FTZ R10, R62, 1 ;  /* 0x3f8000003e0a7421 */ /* 0x001fe20000010000 */
[----:B------:R-:W-:-:S04]  /*1b50*/  PRMT R62, R47, 0x7632, R62 ;  /* 0x000076322f3e7816 */ /* 0x000fc8000000003e */
[----:B------:R-:W-:Y:S01]  /*1b60*/  SHF.L.U32 R62, R62, 0x10, RZ ;  /* 0x000000103e3e7819 */ /* 0x000fe200000006ff */
[----:B------:R-:W-:Y:S01]  /*1b70*/  FMUL.FTZ R9, R64, R9 ;  /* 0x0000000940097220 */ /* 0x000fe20000410000 */
[----:B------:R-:W-:Y:S01]  /*1b80*/  SHF.L.U32 R19, R19, 0x10, RZ ;  /* 0x0000001013137819 */ /* 0x000fe200000006ff */
[----:B-1----:R-:W-:Y:S02]  /*1b90*/  FADD.FTZ R12, R12, 1 ;  /* 0x3f8000000c0c7421 */ /* 0x002fe40000010000 */
[----:B------:R-:W-:Y:S01]  /*1ba0*/  FADD.FTZ R64, -R30, R62 ;  /* 0x0000003e1e407221 */ /* 0x000fe20000010100 */
[----:B------:R-:W-:Y:S01]  /*1bb0*/  FMUL.FTZ R62, R0, R8 ;  /* 0x00000008003e7220 */ /* 0x000fe20000410000 */
[----:B------:R-:W-:Y:S01]  /*1bc0*/  FMUL.FTZ R19, R19, R70 ;  /* 0x0000004613137220 */ /* 0x000fe20000410000 */
[----:B------:R0:W-:Y:S02]  /*1bd0*/  MUFU.RCP R72, R12 ;  /* 0x0000000c00487308 */ /* 0x0001e40000001000 */
[----:B------:R-:W-:Y:S01]  /*1be0*/  FFMA.FTZ R18, R79, R62, R18 ;  /* 0x0000003e4f127223 */ /* 0x000fe20000010012 */
[-C--:B------:R-:W-:Y:S01]  /*1bf0*/  FMUL.FTZ R62, R31, R19.reuse ;  /* 0x000000131f3e7220 */ /* 0x080fe20000410000 */
[----:B0-----:R-:W-:Y:S01]  /*1c00*/  FMUL.FTZ R12, R2, R64 ;  /* 0x00000040020c7220 */ /* 0x001fe20000410000 */
[----:B------:R-:W-:-:S03]  /*1c10*/  FFMA.FTZ R67, R13, R19, R67 ;  /* 0x000000130d437223 */ /* 0x000fc60000010043 */
[----:B------:R-:W-:Y:S01]  /*1c20*/  FFMA.FTZ R64, R68, R12, R21 ;  /* 0x0000000c44407223 */ /* 0x000fe20000010015 */
[----:B------:R-:W-:-:S03]  /*1c30*/  FFMA.FTZ R18, R13, R62, R18 ;  /* 0x0000003e0d127223 */ /* 0x000fc60000010012 */
[----:B------:R-:W-:-:S06]  /*1c40*/  FMUL.FTZ R13, R64, -1.4426950216293334961 ;  /* 0xbfb8aa3b400d7820 */ /* 0x000fcc0000410000 */
[----:B------:R-:W0:Y:S01]  /*1c50*/  MUFU.EX2 R13, R13 ;  /* 0x0000000d000d7308 */ /* 0x000e220000000800 */
[----:B------:R-:W-:Y:S01]  /*1c60*/  FMUL.FTZ R29, R63, R66 ;  /* 0x000000423f1d7220 */ /* 0x000fe20000410000 */
[----:B------:R-:W-:Y:S01]  /*1c70*/  PRMT R63, R49, 0x7632, R63 ;  /* 0x00007632313f7816 */ /* 0x000fe2000000003f */
[----:B----4-:R-:W-:Y:S01]  /*1c80*/  FADD.FTZ R24, R24, 1 ;  /* 0x3f80000018187421 */ /* 0x010fe20000010000 */
[----:B------:R-:W-:Y:S02]  /*1c90*/  IADD3 R62, P0, R32, UR20, RZ ;  /* 0x00000014203e7c10 */ /* 0x000fe4000ff1e0ff */
[----:B------:R-:W-:Y:S02]  /*1ca0*/  SHF.L.U32 R63, R63, 0x10, RZ ;  /* 0x000000103f3f7819 */ /* 0x000fe400000006ff */
[----:B------:R1:W-:Y:S01]  /*1cb0*/  MUFU.RCP R70, R24 ;  /* 0x0000001800467308 */ /* 0x0003e20000001000 */
[----:B0-----:R-:W-:Y:S02]  /*1cc0*/  FADD.FTZ R13, R13, 1 ;  /* 0x3f8000000d0d7421 */ /* 0x001fe40000010000 */
[----:B------:R-:W-:-:S05]  /*1cd0*/  FMUL.FTZ R29, R63, R29 ;  /* 0x0000001d3f1d7220 */ /* 0x000fca0000410000 */
[----:B------:R-:W0:Y:S01]  /*1ce0*/  MUFU.RCP R85, R13 ;  /* 0x0000000d00557308 */ /* 0x000e220000001000 */
[----:B------:R-:W-:Y:S01]  /*1cf0*/  IADD3.X R63, R26, UR21, RZ, P0, !PT ;  /* 0x000000151a3f7c10 */ /* 0x000fe200087fe4ff */
[----:B-1----:R-:W-:Y:S01]  /*1d00*/  FFMA.FTZ R24, R0, R8, R15 ;  /* 0x0000000800187223 */ /* 0x002fe2000001000f */
[----:B------:R-:W-:-:S04]  /*1d10*/  FMUL.FTZ R15, R3, R9 ;  /* 0x00000009030f7220 */ /* 0x000fc80000410000 */
[----:B------:R-:W4:Y:S01]  /*1d20*/  LDG.E.64.CONSTANT R62, desc[UR12][R62.64] ;  /* 0x0000000c3e3e7981 */ /* 0x000f22000c1e9b00 */
[----:B------:R-:W1:Y:S01]  /*1d30*/  MUFU.RCP R10, R10 ;  /* 0x0000000a000a7308 */ /* 0x000e620000001000 */
[----:B------:R-:W-:Y:S01]  /*1d40*/  FADD.FTZ R71, R71, R19 ;  /* 0x0000001347477221 */ /* 0x000fe20000010000 */
[----:B------:R-:W-:Y:S01]  /*1d50*/  FFMA.FTZ R24, R31, R19, R24 ;  /* 0x000000131f187223 */ /* 0x000fe20000010018 */
[----:B------:R-:W-:Y:S01]  /*1d60*/  FFMA.FTZ R18, R78, R15, R18 ;  /* 0x0000000f4e127223 */ /* 0x000fe20000010012 */
[-C--:B------:R-:W-:Y:S01]  /*1d70*/  FMUL.FTZ R19, R68, R29.reuse ;  /* 0x0000001d44137220 */ /* 0x080fe20000410000 */
[----:B------:R-:W-:Y:S01]  /*1d80*/  FFMA.FTZ R28, R25, R29, R28 ;  /* 0x0000001d191c7223 */ /* 0x000fe2000001001c */
[----:B0-----:R-:W-:Y:S02]  /*1d90*/  FADD.FTZ R73, -R85, 1 ;  /* 0x3f80000055497421 */ /* 0x001fe40000010100 */
[----:B------:R-:W-:Y:S01]  /*1da0*/  FFMA.FTZ R25, R25, R19, R18 ;  /* 0x0000001319197223 */ /* 0x000fe20000010012 */
[----:B------:R-:W-:Y:S01]  /*1db0*/  FADD.FTZ R19, -R70, 1 ;  /* 0x3f80000046137421 */ /* 0x000fe20000010100 */
[----:B------:R-:W-:-:S03]  /*1dc0*/  FFMA.FTZ R64, R64, R73, 1 ;  /* 0x3f80000040407423 */ /* 0x000fc60000010049 */
[----:B------:R-:W-:Y:S01]  /*1dd0*/  FFMA.FTZ R65, R65, R19, 1 ;  /* 0x3f80000041417423 */ /* 0x000fe20000010013 */
[----:B------:R-:W-:Y:S01]  /*1de0*/  FMUL.FTZ R85, R85, R64 ;  /* 0x0000004055557220 */ /* 0x000fe20000410000 */
[----:B------:R-:W-:Y:S02]  /*1df0*/  PRMT R64, R52, 0x7632, R64 ;  /* 0x0000763234407816 */ /* 0x000fe40000000040 */
[----:B------:R-:W-:Y:S01]  /*1e00*/  IADD3.X R87, RZ, R16, RZ, P1, !PT ;  /* 0x00000010ff577210 */ /* 0x000fe20000ffe4ff */
[----:B------:R-:W-:Y:S01]  /*1e10*/  FMUL.FTZ R70, R70, R65 ;  /* 0x0000004146467220 */ /* 0x000fe20000410000 */
[----:B------:R-:W-:Y:S01]  /*1e20*/  PRMT R65, R53, 0x7632, R65 ;  /* 0x0000763235417816 */ /* 0x000fe20000000041 */
[----:B------:R-:W-:Y:S01]  /*1e30*/  FFMA.FTZ R24, R3, R9, R24 ;  /* 0x0000000903187223 */ /* 0x000fe20000010018 */
[----:B------:R-:W-:Y:S01]  /*1e40*/  SHF.L.U32 R64, R64, 0x10, RZ ;  /* 0x0000001040407819 */ /* 0x000fe200000006ff */
[----:B-1----:R-:W-:Y:S01]  /*1e50*/  FADD.FTZ R15, -R10, 1 ;  /* 0x3f8000000a0f7421 */ /* 0x002fe20000010100 */
[----:B------:R-:W-:-:S02]  /*1e60*/  SHF.L.U64.HI R87, R86, 0x1, R87 ;  /* 0x0000000156577819 */ /* 0x000fc40000010257 */
[----:B------:R-:W-:Y:S01]  /*1e70*/  SHF.L.U32 R86, R86, 0x1, RZ ;  /* 0x0000000156567819 */ /* 0x000fe200000006ff */
[----:B------:R-:W-:Y:S01]  /*1e80*/  FADD.FTZ R93, R93, R29 ;  /* 0x0000001d5d5d7221 */ /* 0x000fe20000010000 */
[----:B------:R-:W-:Y:S01]  /*1e90*/  PRMT R19, R50, 0x7632, R19 ;  /* 0x0000763232137816 */ /* 0x000fe20000000013 */
[----:B------:R-:W-:Y:S01]  /*1ea0*/  FFMA.FTZ R29, R68, R29, R24 ;  /* 0x0000001d441d7223 */ /* 0x000fe20000010018 */
[----:B------:R-:W-:Y:S01]  /*1eb0*/  SHF.L.U32 R65, R65, 0x10, RZ ;  /* 0x0000001041417819 */ /* 0x000fe200000006ff */
[----:B------:R-:W-:Y:S01]  /*1ec0*/  FMUL.FTZ R70, R64, R70 ;  /* 0x0000004640467220 */ /* 0x000fe20000410000 */
[----:B------:R-:W-:Y:S01]  /*1ed0*/  FADD.FTZ R18, -R72, 1 ;  /* 0x3f80000048127421 */ /* 0x000fe20000010100 */
[----:B------:R-:W-:Y:S01]  /*1ee0*/  FFMA.FTZ R24, R11, R15, 1 ;  /* 0x3f8000000b187423 */ /* 0x000fe2000001000f */
[----:B------:R-:W-:Y:S02]  /*1ef0*/  IADD3 R64, P0, R86, UR18, RZ ;  /* 0x0000001256407c10 */ /* 0x000fe4000ff1e0ff */
[----:B------:R-:W-:-:S02]  /*1f00*/  SHF.L.U32 R15, R50, 0x10, RZ ;  /* 0x00000010320f7819 */ /* 0x000fc400000006ff */
[----:B------:R-:W-:Y:S01]  /*1f10*/  SHF.L.U32 R19, R19, 0x10, RZ ;  /* 0x0000001013137819 */ /* 0x000fe200000006ff */
[----:B------:R-:W-:Y:S01]  /*1f20*/  FMUL.FTZ R85, R65, R85 ;  /* 0x0000005541557220 */ /* 0x000fe20000410000 */
[----:B------:R-:W-:Y:S01]  /*1f30*/  FFMA.FTZ R11, R14, R18, 1 ;  /* 0x3f8000000e0b7423 */ /* 0x000fe20000010012 */
[----:B------:R-:W-:Y:S01]  /*1f40*/  IADD3.X R65, R87, UR19, RZ, P0, !PT ;  /* 0x0000001357417c10 */ /* 0x000fe200087fe4ff */
[C---:B------:R-:W-:Y:S01]  /*1f50*/  FADD.FTZ R15, -R30.reuse, R15 ;  /* 0x0000000f1e0f7221 */ /* 0x040fe20000010100 */
[C---:B------:R-:W-:Y:S01]  /*1f60*/  PRMT R14, R51.reuse, 0x7632, R14 ;  /* 0x00007632330e7816 */ /* 0x040fe2000000000e */
[----:B------:R-:W-:Y:S01]  /*1f70*/  FADD.FTZ R19, -R30, R19 ;  /* 0x000000131e137221 */ /* 0x000fe20000010100 */
[----:B------:R-:W-:Y:S01]  /*1f80*/  SHF.L.U32 R74, R51, 0x10, RZ ;  /* 0x00000010334a7819 */ /* 0x000fe200000006ff */
[----:B------:R-:W-:Y:S01]  /*1f90*/  FMUL.FTZ R75, R2, R15 ;  /* 0x0000000f024b7220 */ /* 0x000fe20000410000 */
[----:B------:R-:W-:Y:S01]  /*1fa0*/  SHF.L.U32 R14, R14, 0x10, RZ ;  /* 0x000000100e0e7819 */ /* 0x000fe200000006ff */
[----:B------:R-:W-:Y:S01]  /*1fb0*/  FMUL.FTZ R19, R2, R19 ;  /* 0x0000001302137220 */ /* 0x000fe20000410000 */
[----:B------:R-:W4:Y:S01]  /*1fc0*/  LDG.E.64.CONSTANT R64, desc[UR12][R64.64] ;  /* 0x0000000c40407981 */ /* 0x000f22000c1e9b00 */
[----:B------:R-:W-:Y:S01]  /*1fd0*/  FADD.FTZ R74, -R30, R74 ;  /* 0x0000004a1e4a7221 */ /* 0x000fe20000010100 */
[----:B------:R-:W-:Y:S01]  /*1fe0*/  FFMA.FTZ R15, R0, R75, R20 ;  /* 0x0000004b000f7223 */ /* 0x000fe20000010014 */
[----:B------:R-:W-:Y:S01]  /*1ff0*/  FADD.FTZ R14, -R30, R14 ;  /* 0x0000000e1e0e7221 */ /* 0x000fe20000010100 */
[----:B------:R-:W-:Y:S01]  /*2000*/  FFMA.FTZ R18, R31, R19, R69 ;  /* 0x000000131f127223 */ /* 0x000fe20000010045 */
[----:B------:R-:W-:Y:S01]  /*2010*/  FMUL.FTZ R10, R10, R24 ;  /* 0x000000180a0a7220 */ /* 0x000fe20000410000 */
[C---:B------:R-:W-:Y:S01]  /*2020*/  FMUL.FTZ R74, R2.reuse, R74 ;  /* 0x0000004a024a7220 */ /* 0x040fe20000410000 */
[----:B------:R-:W-:Y:S01]  /*2030*/  FMUL.FTZ R24, R15, -1.4426950216293334961 ;  /* 0xbfb8aa3b0f187820 */ /* 0x000fe20000410000 */
[----:B------:R-:W-:Y:S01]  /*2040*/  FMUL.FTZ R14, R2, R14 ;  /* 0x0000000e020e7220 */ /* 0x000fe20000410000 */
[----:B------:R-:W-:Y:S01]  /*2050*/  FMUL.FTZ R73, R18, -1.4426950216293334961 ;  /* 0xbfb8aa3b12497820 */ /* 0x000fe20000410000 */
[----:B------:R-:W-:-:S02]  /*2060*/  FFMA.FTZ R13, R3, R74, R27 ;  /* 0x0000004a030d7223 */ /* 0x000fc4000001001b */
[----:B------:R-:W-:Y:S01]  /*2070*/  FFMA.FTZ R16, R68, R14, R21 ;  /* 0x0000000e44107223 */ /* 0x000fe20000010015 */
[----:B------:R-:W0:Y:S01]  /*2080*/  MUFU.EX2 R24, R24 ;  /* 0x0000001800187308 */ /* 0x000e220000000800 */
[----:B------:R-:W-:Y:S01]  /*2090*/  FMUL.FTZ R11, R72, R11 ;  /* 0x0000000b480b7220 */ /* 0x000fe20000410000 */
[----:B------:R-:W-:Y:S01]  /*20a0*/  FMUL.FTZ R66, R13, -1.4426950216293334961 ;  /* 0xbfb8aa3b0d427820 */ /* 0x000fe20000410000 */
[----:B------:R-:W-:-:S05]  /*20b0*/  FMUL.FTZ R72, R16, -1.4426950216293334961 ;  /* 0xbfb8aa3b10487820 */ /* 0x000fca0000410000 */
[----:B------:R-:W1:Y:S01]  /*20c0*/  MUFU.EX2 R73, R73 ;  /* 0x0000004900497308 */ /* 0x000e620000000800 */
[----:B------:R-:W-:-:S07]  /*20d0*/  SHF.L.U32 R84, R52, 0x10, RZ ;  /* 0x0000001034547819 */ /* 0x000fce00000006ff */
[----:B------:R-:W2:Y:S01]  /*20e0*/  MUFU.EX2 R66, R66 ;  /* 0x0000004200427308 */ /* 0x000ea20000000800 */
[----:B------:R-:W-:-:S07]  /*20f0*/  FMUL.FTZ R10, R84, R10 ;  /* 0x0000000a540a7220 */ /* 0x000fce0000410000 */
[----:B------:R-:W2:Y:S01]  /*2100*/  MUFU.EX2 R72, R72 ;  /* 0x0000004800487308 */ /* 0x000ea20000000800 */
[----:B------:R-:W-:Y:S01]  /*2110*/  SHF.L.U32 R84, R53, 0x10, RZ ;  /* 0x0000001035547819 */ /* 0x000fe200000006ff */
[----:B------:R-:W-:Y:S01]  /*2120*/  FMUL.FTZ R88, R0, R10 ;  /* 0x0000000a00587220 */ /* 0x000fe20000410000 */
[----:B0-----:R-:W-:Y:S01]  /*2130*/  FADD.FTZ R24, R24, 1 ;  /* 0x3f80000018187421 */ /* 0x001fe20000010000 */
[----:B-1----:R-:W-:Y:S02]  /*2140*/  FADD.FTZ R73, R73, 1 ;  /* 0x3f80000049497421 */ /* 0x002fe40000010000 */
[----:B------:R-:W-:Y:S01]  /*2150*/  FFMA.FTZ R88, R77, R88, R25 ;  /* 0x000000584d587223 */ /* 0x000fe20000010019 */
[----:B------:R-:W-:Y:S01]  /*2160*/  FMUL.FTZ R11, R84, R11 ;  /* 0x0000000b540b7220 */ /* 0x000fe20000410000 */
[----:B------:R0:W1:Y:S01]  /*2170*/  MUFU.RCP R25, R73 ;  /* 0x0000004900197308 */ /* 0x0000620000001000 */
[----:B------:R-:W-:Y:S01]  /*2180*/  FMUL.FTZ R84, R31, R70 ;  /* 0x000000461f547220 */ /* 0x000fe20000410000 */
[----:B--2---:R-:W-:-:S06]  /*2190*/  FADD.FTZ R66, R66, 1 ;  /* 0x3f80000042427421 */ /* 0x004fcc0000010000 */
[----:B------:R-:W2:Y:S01]  /*21a0*/  MUFU.RCP R24, R24 ;  /* 0x0000001800187308 */ /* 0x000ea20000001000 */
[----:B0-----:R-:W-:Y:S01]  /*21b0*/  FADD.FTZ R73, R72, 1 ;  /* 0x3f80000048497421 */ /* 0x001fe20000010000 */
[C---:B------:R-:W-:Y:S01]  /*21c0*/  FFMA.FTZ R72, R17.reuse, R84, R88 ;  /* 0x0000005411487223 */ /* 0x040fe20000010058 */
[----:B------:R-:W-:Y:S01]  /*21d0*/  FFMA.FTZ R17, R17, R70, R67 ;  /* 0x0000004611117223 */ /* 0x000fe20000010043 */
[----:B------:R-:W-:Y:S01]  /*21e0*/  FMUL.FTZ R67, R3, R11 ;  /* 0x0000000b03437220 */ /* 0x000fe20000410000 */
[----:B------:R-:W-:-:S03]  /*21f0*/  FFMA.FTZ R84, R0, R10, R29 ;  /* 0x0000000a00547223 */ /* 0x000fc6000001001d */
[----:B------:R0:W2:Y:S01]  /*2200*/  MUFU.RCP R29, R73 ;  /* 0x00000049001d7308 */ /* 0x0000a20000001000 */
[----:B------:R-:W-:Y:S01]  /*2210*/  FFMA.FTZ R67, R76, R67, R72 ;  /* 0x000000434c437223 */ /* 0x000fe20000010048 */
[----:B------:R-:W-:-:S06]  /*2220*/  FMUL.FTZ R72, R68, R85 ;  /* 0x0000005544487220 */ /* 0x000fcc0000410000 */
[----:B------:R-:W3:Y:S01]  /*2230*/  MUFU.RCP R66, R66 ;  /* 0x0000004200427308 */ /* 0x000ee20000001000 */
[C---:B------:R-:W-:Y:S01]  /*2240*/  FFMA.FTZ R28, R12.reuse, R85, R28 ;  /* 0x000000550c1c7223 */ /* 0x040fe2000001001c */
[----:B------:R-:W-:Y:S01]  /*2250*/  FFMA.FTZ R67, R12, R72, R67 ;  /* 0x000000480c437223 */ /* 0x000fe20000010043 */
[----:B-1----:R-:W-:Y:S01]  /*2260*/  FADD.FTZ R12, -R25, 1 ;  /* 0x3f800000190c7421 */ /* 0x002fe20000010100 */
[----:B0-----:R-:W-:Y:S01]  /*2270*/  FFMA.FTZ R73, R31, R70, R84 ;  /* 0x000000461f497223 */ /* 0x001fe20000010054 */
[----:B------:R-:W-:Y:S01]  /*2280*/  FADD.FTZ R71, R71, R70 ;  /* 0x0000004647477221 */ /* 0x000fe20000010000 */
[----:B--2---:R-:W-:Y:S01]  /*2290*/  FADD.FTZ R70, -R24, 1 ;  /* 0x3f80000018467421 */ /* 0x004fe20000010100 */
[----:B------:R-:W-:Y:S01]  /*22a0*/  FFMA.FTZ R12, R18, R12, 1 ;  /* 0x3f800000120c7423 */ /* 0x000fe2000001000c */
[----:B------:R-:W-:Y:S02]  /*22b0*/  FFMA.FTZ R73, R3, R11, R73 ;  /* 0x0000000b03497223 */ /* 0x000fe40000010049 */
[----:B------:R-:W-:Y:S01]  /*22c0*/  FFMA.FTZ R70, R15, R70, 1 ;  /* 0x3f8000000f467423 */ /* 0x000fe20000010046 */
[----:B------:R-:W-:Y:S01]  /*22d0*/  FADD.FTZ R93, R93, R85 ;  /* 0x000000555d5d7221 */ /* 0x000fe20000010000 */
[----:B------:R-:W-:Y:S01]  /*22e0*/  FMUL.FTZ R89, R25, R12 ;  /* 0x0000000c19597220 */ /* 0x000fe20000410000 */
[----:B------:R-:W-:Y:S01]  /*22f0*/  FFMA.FTZ R85, R68, R85, R73 ;  /* 0x0000005544557223 */ /* 0x000fe20000010049 */
[----:B------:R-:W-:Y:S01]  /*2300*/  FADD.FTZ R15, -R29, 1 ;  /* 0x3f8000001d0f7421 */ /* 0x000fe20000010100 */
[----:B------:R-:W-:Y:S01]  /*2310*/  SHF.L.U32 R12, R54, 0x10, RZ ;  /* 0x00000010360c7819 */ /* 0x000fe200000006ff */
[----:B------:R-:W-:Y:S01]  /*2320*/  FMUL.FTZ R70, R24, R70 ;  /* 0x0000004618467220 */ /* 0x000fe20000410000 */
[----:B---3--:R-:W-:Y:S01]  /*2330*/  FADD.FTZ R73, -R66, 1 ;  /* 0x3f80000042497421 */ /* 0x008fe20000010100 */
[----:B------:R-:W-:-:S02]  /*2340*/  FFMA.FTZ R15, R16, R15, 1 ;  /* 0x3f800000100f7423 */ /* 0x000fc4000001000f */
[----:B------:R-:W-:Y:S01]  /*2350*/  FMUL.FTZ R12, R12, R70 ;  /* 0x000000460c0c7220 */ /* 0x000fe20000410000 */
[----:B------:R-:W-:Y:S01]  /*2360*/  FFMA.FTZ R13, R13, R73, 1 ;  /* 0x3f8000000d0d7423 */ /* 0x000fe20000010049 */
[----:B------:R-:W-:Y:S01]  /*2370*/  SHF.L.U32 R16, R56, 0x10, RZ ;  /* 0x0000001038107819 */ /* 0x000fe200000006ff */
[----:B------:R-:W-:Y:S01]  /*2380*/  FMUL.FTZ R15, R29, R15 ;  /* 0x0000000f1d0f7220 */ /* 0x000fe20000410000 */
[----:B------:R-:W-:Y:S01]  /*2390*/  PRMT R24, R54, 0x7632, R24 ;  /* 0x0000763236187816 */ /* 0x000fe20000000018 */
[----:B------:R-:W-:Y:S01]  /*23a0*/  FMUL.FTZ R13, R66, R13 ;  /* 0x0000000d420d7220 */ /* 0x000fe20000410000 */
[----:B------:R-:W-:Y:S01]  /*23b0*/  FMUL.FTZ R29, R0, R12 ;  /* 0x0000000c001d7220 */ /* 0x000fe20000410000 */
[----:B------:R-:W-:Y:S01]  /*23c0*/  IADD3 R66, P0, R86, UR20, RZ ;  /* 0x0000001456427c10 */ /* 0x000fe2000ff1e0ff */
[----:B------:R-:W-:Y:S01]  /*23d0*/  FADD.FTZ R73, -R30, R16 ;  /* 0x000000101e497221 */ /* 0x000fe20000010100 */
[----:B------:R-:W-:Y:S01]  /*23e0*/  SHF.L.U32 R24, R24, 0x10, RZ ;  /* 0x0000001018187819 */ /* 0x000fe200000006ff */
[----:B------:R-:W-:Y:S01]  /*23f0*/  FFMA.FTZ R29, R75, R29, R67 ;  /* 0x0000001d4b1d7223 */ /* 0x000fe20000010043 */
[----:B------:R-:W-:-:S02]  /*2400*/  SHF.L.U32 R72, R57, 0x10, RZ ;  /* 0x0000001039487819 */ /* 0x000fc400000006ff */
[----:B------:R-:W-:Y:S02]  /*2410*/  PRMT R16, R56, 0x7632, R16 ;  /* 0x0000763238107816 */ /* 0x000fe40000000010 */
[----:B------:R-:W-:Y:S02]  /*2420*/  IADD3.X R67, R87, UR21, RZ, P0, !PT ;  /* 0x0000001557437c10 */ /* 0x000fe400087fe4ff */
[----:B------:R-:W-:Y:S01]  /*2430*/  PRMT R18, R55, 0x7632, R18 ;  /* 0x0000763237127816 */ /* 0x000fe20000000012 */
[----:B------:R-:W-:Y:S01]  /*2440*/  FMUL.FTZ R89, R24, R89 ;  /* 0x0000005918597220 */ /* 0x000fe20000410000 */
[----:B------:R-:W-:Y:S01]  /*2450*/  SHF.L.U32 R16, R16, 0x10, RZ ;  /* 0x0000001010107819 */ /* 0x000fe200000006ff */
[----:B------:R-:W-:Y:S01]  /*2460*/  FADD.FTZ R72, -R30, R72 ;  /* 0x000000481e487221 */ /* 0x000fe20000010100 */
[----:B------:R-:W-:Y:S01]  /*2470*/  PRMT R24, R57, 0x7632, R24 ;  /* 0x0000763239187816 */ /* 0x000fe20000000018 */
[----:B------:R-:W2:Y:S01]  /*2480*/  LDG.E.64.CONSTANT R66, desc[UR12][R66.64] ;  /* 0x0000000c42427981 */ /* 0x000ea2000c1e9b00 */
[----:B------:R-:W-:Y:S01]  /*2490*/  SHF.L.U32 R18, R18, 0x10, RZ ;  /* 0x0000001012127819 */ /* 0x000fe200000006ff */
[----:B------:R-:W-:Y:S01]  /*24a0*/  FMUL.FTZ R72, R2, R72 ;  /* 0x0000004802487220 */ /* 0x000fe20000410000 */
[----:B------:R-:W-:Y:S01]  /*24b0*/  FMUL.FTZ R25, R31, R89 ;  /* 0x000000591f197220 */ /* 0x000fe20000410000 */
[----:B------:R-:W-:Y:S01]  /*24c0*/  FADD.FTZ R16, -R30, R16 ;  /* 0x000000101e107221 */ /* 0x000fe20000010100 */
[----:B------:R-:W-:Y:S01]  /*24d0*/  SHF.L.U32 R24, R24, 0x10, RZ ;  /* 0x0000001018187819 */ /* 0x000fe200000006ff */
[----:B------:R-:W-:Y:S01]  /*24e0*/  FMUL.FTZ R18, R18, R15 ;  /* 0x0000000f12127220 */ /* 0x000fe20000410000 */
[----:B------:R-:W-:Y:S01]  /*24f0*/  FFMA.FTZ R15, R3, R72, R27 ;  /* 0x00000048030f7223 */ /* 0x000fe2000001001b */
[C---:B------:R-:W-:Y:S01]  /*2500*/  FFMA.FTZ R29, R19.reuse, R25, R29 ;  /* 0x00000019131d7223 */ /* 0x040fe2000001001d */
[----:B------:R-:W-:Y:S01]  /*2510*/  FMUL.FTZ R16, R2, R16 ;  /* 0x0000001002107220 */ /* 0x000fe20000410000 */
[----:B------:R-:W-:Y:S01]  /*2520*/  FFMA.FTZ R19, R19, R89, R17 ;  /* 0x0000005913137223 */ /* 0x000fe20000010011 */
[----:B------:R-:W-:Y:S01]  /*2530*/  FADD.FTZ R17, -R30, R24 ;  /* 0x000000181e117221 */ /* 0x000fe20000010100 */
[----:B------:R-:W-:Y:S01]  /*2540*/  FMUL.FTZ R90, R15, -1.4426950216293334961 ;  /* 0xbfb8aa3b0f5a7820 */ /* 0x000fe20000410000 */
[----:B------:R-:W-:Y:S01]  /*2550*/  SHF.L.U32 R25, R55, 0x10, RZ ;  /* 0x0000001037197819 */ /* 0x000fe200000006ff */
[----:B------:R-:W-:Y:S01]  /*2560*/  FFMA.FTZ R24, R31, R16, R69 ;  /* 0x000000101f187223 */ /* 0x000fe20000010045 */
[C---:B------:R-:W-:Y:S01]  /*2570*/  FMUL.FTZ R17, R2.reuse, R17 ;  /* 0x0000001102117220 */ /* 0x040fe20000410000 */
[----:B------:R-:W-:-:S02]  /*2580*/  FMUL.FTZ R73, R2, R73 ;  /* 0x0000004902497220 */ /* 0x000fc40000410000 */
[----:B------:R-:W-:Y:S01]  /*2590*/  FMUL.FTZ R88, R24, -1.4426950216293334961 ;  /* 0xbfb8aa3b18587820 */ /* 0x000fe20000410000 */
[----:B------:R-:W-:Y:S01]  /*25a0*/  FMUL.FTZ R13, R25, R13 ;  /* 0x0000000d190d7220 */ /* 0x000fe20000410000 */
[----:B------:R-:W0:Y:S01]  /*25b0*/  MUFU.EX2 R90, R90 ;  /* 0x0000005a005a7308 */ /* 0x000e220000000800 */
[----:B------:R-:W-:Y:S01]  /*25c0*/  FFMA.FTZ R25, R68, R17, R21 ;  /* 0x0000001144197223 */ /* 0x000fe20000010015 */
[----:B------:R-:W-:-:S03]  /*25d0*/  FFMA.FTZ R84, R0, R73, R20 ;  /* 0x0000004900547223 */ /* 0x000fc60000010014 */
[----:B------:R-:W-:-:S03]  /*25e0*/  FMUL.FTZ R70, R25, -1.4426950216293334961 ;  /* 0xbfb8aa3b19467820 */ /* 0x000fc60000410000 */
[----:B------:R-:W1:Y:S01]  /*25f0*/  MUFU.EX2 R88, R88 ;  /* 0x0000005800587308 */ /* 0x000e620000000800 */
[----:B------:R-:W-:-:S07]  /*2600*/  FMUL.FTZ R91, R84, -1.4426950216293334961 ;  /* 0xbfb8aa3b545b7820 */ /* 0x000fce0000410000 */
[----:B------:R-:W3:Y:S01]  /*2610*/  MUFU.EX2 R70, R70 ;  /* 0x0000004600467308 */ /* 0x000ee20000000800 */
[----:B0-----:R-:W-:-:S07]  /*2620*/  FADD.FTZ R90, R90, 1 ;  /* 0x3f8000005a5a7421 */ /* 0x001fce0000010000 */
[----:B------:R-:W0:Y:S01]  /*2630*/  MUFU.EX2 R91, R91 ;  /* 0x0000005b005b7308 */ /* 0x000e220000000800 */
[----:B-1----:R-:W-:-:S07]  /*2640*/  FADD.FTZ R88, R88, 1 ;  /* 0x3f80000058587421 */ /* 0x002fce0000010000 */
[----:B------:R-:W1:Y:S01]  /*2650*/  MUFU.RCP R90, R90 ;  /* 0x0000005a005a7308 */ /* 0x000e620000001000 */
[----:B---3--:R-:W-:-:S07]  /*2660*/  FADD.FTZ R70, R70, 1 ;  /* 0x3f80000046467421 */ /* 0x008fce0000010000 */
[----:B------:R-:W3:Y:S01]  /*2670*/  MUFU.RCP R88, R88 ;  /* 0x0000005800587308 */ /* 0x000ee20000001000 */
[----:B0-----:R-:W-:Y:S01]  /*2680*/  FADD.FTZ R91, R91, 1 ;  /* 0x3f8000005b5b7421 */ /* 0x001fe20000010000 */
[----:B------:R0:W-:Y:S06]  /*2690*/  STL [R1+0x4], R26 ;  /* 0x0000041a01007387 */ /* 0x0001ec0000100800 */
[----:B------:R-:W3:Y:S01]  /*26a0*/  MUFU.RCP R70, R70 ;  /* 0x0000004600467308 */ /* 0x000ee20000001000 */
[----:B0-----:R-:W-:Y:S01]  /*26b0*/  FADD.FTZ R26, R71, R89 ;  /* 0x00000059471a7221 */ /* 0x001fe20000010000 */
[----:B-1----:R-:W-:-:S06]  /*26c0*/  FADD.FTZ R71, -R90, 1 ;  /* 0x3f8000005a477421 */ /* 0x002fcc0000010100 */
[----:B------:R-:W0:Y:S01]  /*26d0*/  MUFU.RCP R91, R91 ;  /* 0x0000005b005b7308 */ /* 0x000e220000001000 */
[----:B------:R-:W-:Y:S01]  /*26e0*/  FMUL.FTZ R92, R3, R13 ;  /* 0x0000000d035c7220 */ /* 0x000fe20000410000 */
[----:B------:R-:W-:Y:S01]  /*26f0*/  FFMA.FTZ R71, R15, R71, 1 ;  /* 0x3f8000000f477423 */ /* 0x000fe20000010047 */
[----:B---3--:R-:W-:Y:S02]  /*2700*/  FADD.FTZ R15, -R88, 1 ;  /* 0x3f800000580f7421 */ /* 0x008fe40000010100 */
[----:B------:R-:W-:Y:S01]  /*2710*/  FFMA.FTZ R29, R74, R92, R29 ;  /* 0x0000005c4a1d7223 */ /* 0x000fe2000001001d */
[----:B------:R-:W-:Y:S01]  /*2720*/  FMUL.FTZ R92, R68, R18 ;  /* 0x00000012445c7220 */ /* 0x000fe20000410000 */
[----:B------:R-:W-:Y:S01]  /*2730*/  FFMA.FTZ R15, R24, R15, 1 ;  /* 0x3f800000180f7423 */ /* 0x000fe2000001000f */
[----:B------:R-:W-:Y:S02]  /*2740*/  FADD.FTZ R24, -R70, 1 ;  /* 0x3f80000046187421 */ /* 0x000fe40000010100 */
[C---:B------:R-:W-:Y:S01]  /*2750*/  FFMA.FTZ R29, R14.reuse, R92, R29 ;  /* 0x0000005c0e1d7223 */ /* 0x040fe2000001001d */
[----:B------:R-:W-:Y:S01]  /*2760*/  FFMA.FTZ R28, R14, R18, R28 ;  /* 0x000000120e1c7223 */ /* 0x000fe2000001001c */
[----:B------:R-:W-:Y:S01]  /*2770*/  FFMA.FTZ R24, R25, R24, 1 ;  /* 0x3f80000019187423 */ /* 0x000fe20000010018 */
[----:B0-----:R-:W-:-:S03]  /*2780*/  FADD.FTZ R14, -R91, 1 ;  /* 0x3f8000005b0e7421 */ /* 0x001fc60000010100 */
[----:B------:R-:W-:Y:S01]  /*2790*/  FMUL.FTZ R25, R70, R24 ;  /* 0x0000001846197220 */ /* 0x000fe20000410000 */
[----:B------:R-:W-:Y:S01]  /*27a0*/  PRMT R24, R58, 0x7632, R24 ;  /* 0x000076323a187816 */ /* 0x000fe20000000018 */
[----:B------:R-:W-:Y:S01]  /*27b0*/  FFMA.FTZ R14, R84, R14, 1 ;  /* 0x3f800000540e7423 */ /* 0x000fe2000001000e */
[----:B------:R-:W-:Y:S01]  /*27c0*/  SHF.L.U32 R70, R58, 0x10, RZ ;  /* 0x000000103a467819 */ /* 0x000fe200000006ff */
[----:B------:R-:W-:Y:S01]  /*27d0*/  FMUL.FTZ R15, R88, R15 ;  /* 0x0000000f580f7220 */ /* 0x000fe20000410000 */
[----:B------:R-:W-:Y:S01]  /*27e0*/  SHF.L.U32 R24, R24, 0x10, RZ ;  /* 0x0000001018187819 */ /* 0x000fe200000006ff */
[----:B------:R-:W-:Y:S01]  /*27f0*/  FMUL.FTZ R14, R91, R14 ;  /* 0x0000000e5b0e7220 */ /* 0x000fe20000410000 */
[C---:B------:R-:W-:Y:S01]  /*2800*/  SHF.L.U32 R84, R59.reuse, 0x10, RZ ;  /* 0x000000103b547819 */ /* 0x040fe200000006ff */
[----:B------:R-:W-:Y:S01]  /*2810*/  FFMA.FTZ R85, R0, R12, R85 ;  /* 0x0000000c00557223 */ /* 0x000fe20000010055 */
[----:B------:R-:W-:Y:S01]  /*2820*/  FMUL.FTZ R71, R90, R71 ;  /* 0x000000475a477220 */ /* 0x000fe20000410000 */
[----:B------:R-:W-:Y:S01]  /*2830*/  FMUL.FTZ R14, R70, R14 ;  /* 0x0000000e460e7220 */ /* 0x000fe20000410000 */
[----:B------:R-:W-:Y:S01]  /*2840*/  FMUL.FTZ R24, R24, R15 ;  /* 0x0000000f18187220 */ /* 0x000fe20000410000 */
[----:B------:R-:W-:Y:S01]  /*2850*/  PRMT R70, R59, 0x7632, R70 ;  /* 0x000076323b467816 */ /* 0x000fe20000000046 */
[----:B------:R-:W-:Y:S01]  /*2860*/  FFMA.FTZ R85, R31, R89, R85 ;  /* 0x000000591f557223 */ /* 0x000fe20000010055 */
[----:B------:R-:W-:Y:S01]  /*2870*/  FMUL.FTZ R15, R84, R71 ;  /* 0x00000047540f7220 */ /* 0x000fe20000410000 */
[----:B------:R-:W-:Y:S01]  /*2880*/  FMUL.FTZ R84, R0, R14 ;  /* 0x0000000e00547220 */ /* 0x000fe20000410000 */
[----:B------:R-:W-:Y:S01]  /*2890*/  SHF.L.U32 R71, R70, 0x10, RZ ;  /* 0x0000001046477819 */ /* 0x000fe200000006ff */
[----:B------:R-:W-:-:S02]  /*28a0*/  FFMA.FTZ R70, R3, R13, R85 ;  /* 0x0000000d03467223 */ /* 0x000fc40000010055 */
[----:B------:R-:W-:Y:S01]  /*28b0*/  FFMA.FTZ R29, R73, R84, R29 ;  /* 0x00000054491d7223 */ /* 0x000fe2000001001d */
[----:B------:R-:W-:Y:S01]  /*28c0*/  FMUL.FTZ R84, R31, R24 ;  /* 0x000000181f547220 */ /* 0x000fe20000410000 */
[----:B------:R-:W-:Y:S01]  /*28d0*/  FADD.FTZ R93, R93, R18 ;  /* 0x000000125d5d7221 */ /* 0x000fe20000010000 */
[----:B------:R-:W-:Y:S01]  /*28e0*/  FFMA.FTZ R70, R68, R18, R70 ;  /* 0x0000001244467223 */ /* 0x000fe20000010046 */
[----:B------:R-:W-:Y:S01]  /*28f0*/  FMUL.FTZ R18, R71, R25 ;  /* 0x0000001947127220 */ /* 0x000fe20000410000 */
[----:B------:R-:W-:Y:S01]  /*2900*/  FFMA.FTZ R29, R16, R84, R29 ;  /* 0x00000054101d7223 */ /* 0x000fe2000001001d */
[----:B------:R-:W-:Y:S01]  /*2910*/  FMUL.FTZ R71, R3, R15 ;  /* 0x0000000f03477220 */ /* 0x000fe20000410000 */
[----:B------:R-:W-:-:S03]  /*2920*/  SHF.L.U32 R84, R60, 0x10, RZ ;  /* 0x000000103c547819 */ /* 0x000fc600000006ff */
[----:B------:R-:W-:Y:S01]  /*2930*/  FFMA.FTZ R29, R72, R71, R29 ;  /* 0x00000047481d7223 */ /* 0x000fe2000001001d */
[----:B------:R-:W-:Y:S01]  /*2940*/  PRMT R71, R60, 0x7632, R71 ;  /* 0x000076323c477816 */ /* 0x000fe20000000047 */
[--C-:B------:R-:W-:Y:S01]  /*2950*/  FFMA.FTZ R25, R16, R24, R19.reuse ;  /* 0x0000001810197223 */ /* 0x100fe20000010013 */
[----:B------:R-:W-:Y:S01]  /*2960*/  FADD.FTZ R16, -R30, R84 ;  /* 0x000000541e107221 */ /* 0x000fe20000010100 */
[----:B------:R-:W-:Y:S02]  /*2970*/  PRMT R19, R61, 0x7632, R19 ;  /* 0x000076323d137816 */ /* 0x000fe40000000013 */
[----:B------:R-:W-:Y:S01]  /*2980*/  SHF.L.U32 R71, R71, 0x10, RZ ;  /* 0x0000001047477819 */ /* 0x000fe200000006ff */
[----:B------:R-:W-:Y:S01]  /*2990*/  FMUL.FTZ R84, R68, R18 ;  /* 0x0000001244547220 */ /* 0x000fe20000410000 */
[----:B------:R-:W-:Y:S01]  /*29a0*/  FMUL.FTZ R16, R2, R16 ;  /* 0x0000001002107220 */ /* 0x000fe20000410000 */
[----:B------:R-:W-:Y:S02]  /*29b0*/  SHF.L.U32 R19, R19, 0x10, RZ ;  /* 0x0000001013137819 */ /* 0x000fe400000006ff */
[----:B------:R-:W-:Y:S01]  /*29c0*/  FADD.FTZ R71, -R30, R71 ;  /* 0x000000471e477221 */ /* 0x000fe20000010100 */
[----:B------:R-:W-:Y:S01]  /*29d0*/  FFMA.FTZ R29, R17, R84, R29 ;  /* 0x00000054111d7223 */ /* 0x000fe2000001001d */
[----:B------:R-:W-:Y:S01]  /*29e0*/  FFMA.FTZ R84, R0, R16, R20 ;  /* 0x0000001000547223 */ /* 0x000fe20000010014 */
[----:B------:R0:W-:Y:S01]  /*29f0*/  STL [R1], R32 ;  /* 0x0000002001007387 */ /* 0x0001e20000100800 */
[----:B------:R-:W-:Y:S01]  /*2a00*/  FMUL.FTZ R71, R2, R71 ;  /* 0x0000004702477220 */ /* 0x000fe20000410000 */
[----:B------:R-:W-:Y:S01]  /*2a10*/  FADD.FTZ R19, -R30, R19 ;  /* 0x000000131e137221 */ /* 0x000fe20000010100 */
[----:B------:R-:W-:-:S02]  /*2a20*/  FMUL.FTZ R91, R84, -1.4426950216293334961 ;  /* 0xbfb8aa3b545b7820 */ /* 0x000fc40000410000 */
[----:B------:R-:W-:Y:S01]  /*2a30*/  FFMA.FTZ R89, R31, R71, R69 ;  /* 0x000000471f597223 */ /* 0x000fe20000010045 */
[----:B0-----:R-:W-:Y:S01]  /*2a40*/  FFMA.FTZ R32, R17, R18, R28 ;  /* 0x0000001211207223 */ /* 0x001fe2000001001c */
[----:B------:R-:W-:Y:S01]  /*2a50*/  SHF.L.U32 R17, R61, 0x10, RZ ;  /* 0x000000103d117819 */ /* 0x000fe200000006ff */
[----:B------:R-:W-:Y:S01]  /*2a60*/  FMUL.FTZ R28, R2, R19 ;  /* 0x00000013021c7220 */ /* 0x000fe20000410000 */
[----:B------:R-:W-:Y:S01]  /*2a70*/  FMUL.FTZ R90, R89, -1.4426950216293334961 ;  /* 0xbfb8aa3b595a7820 */ /* 0x000fe20000410000 */
[----:B------:R-:W0:Y:S02]  /*2a80*/  MUFU.EX2 R91, R91 ;  /* 0x0000005b005b7308 */ /* 0x000e240000000800 */
[----:B------:R-:W-:Y:S01]  /*2a90*/  FADD.FTZ R17, -R30, R17 ;  /* 0x000000111e117221 */ /* 0x000fe20000010100 */
[----:B------:R-:W-:-:S03]  /*2aa0*/  FFMA.FTZ R85, R68, R28, R21 ;  /* 0x0000001c44557223 */ /* 0x000fc60000010015 */
[----:B------:R-:W-:Y:S01]  /*2ab0*/  FMUL.FTZ R17, R2, R17 ;  /* 0x0000001102117220 */ /* 0x000fe20000410000 */
[----:B------:R-:W-:Y:S01]  /*2ac0*/  FMUL.FTZ R92, R85, -1.4426950216293334961 ;  /* 0xbfb8aa3b555c7820 */ /* 0x000fe20000410000 */
[----:B------:R-:W1:Y:S02]  /*2ad0*/  MUFU.EX2 R90, R90 ;  /* 0x0000005a005a7308 */ /* 0x000e640000000800 */
[----:B------:R-:W-:-:S04]  /*2ae0*/  FFMA.FTZ R19, R3, R17, R27 ;  /* 0x0000001103137223 */ /* 0x000fc8000001001b */
[----:B------:R-:W-:Y:S02]  /*2af0*/  FMUL.FTZ R88, R19, -1.4426950216293334961 ;  /* 0xbfb8aa3b13587820 */ /* 0x000fe40000410000 */
        /* <DEDUP_REMOVED lines=8> */
[----:B------:R-:W-:-:S06]  /*2b80*/  FFMA.FTZ R70, R0, R14, R70 ;  /* 0x0000000e00467223 */ /* 0x000fcc0000010046 */
[----:B------:R-:W0:Y:S01]  /*2b90*/  MUFU.RCP R92, R92 ;  /* 0x0000005c005c7308 */ /* 0x000e220000001000 */
[----:B------:R-:W-:Y:S01]  /*2ba0*/  FADD.FTZ R26, R26, R24 ;  /* 0x000000181a1a7221 */ /* 0x000fe20000010000 */
[----:B------:R-:W-:Y:S01]  /*2bb0*/  FFMA.FTZ R70, R31, R24, R70 ;  /* 0x000000181f467223 */ /* 0x000fe20000010046 */
[----:B-1----:R-:W-:-:S05]  /*2bc0*/  FADD.FTZ R24, -R91, 1 ;  /* 0x3f8000005b187421 */ /* 0x002fca0000010100 */
[----:B------:R-:W1:Y:S01]  /*2bd0*/  MUFU.RCP R88, R88 ;  /* 0x0000005800587308 */ /* 0x000e620000001000 */
[----:B------:R-:W-:Y:S01]  /*2be0*/  FFMA.FTZ R84, R84, R24, 1 ;  /* 0x3f80000054547423 */ /* 0x000fe20000010018 */
[----:B---3--:R-:W-:Y:S01]  /*2bf0*/  FADD.FTZ R24, -R90, 1 ;  /* 0x3f8000005a187421 */ /* 0x008fe20000010100 */
[----:B------:R-:W-:-:S03]  /*2c00*/  FFMA.FTZ R70, R3, R15, R70 ;  /* 0x0000000f03467223 */ /* 0x000fc60000010046 */
[----:B------:R-:W-:Y:S01]  /*2c10*/  FFMA.FTZ R89, R89, R24, 1 ;  /* 0x3f80000059597423 */ /* 0x000fe20000010018 */
[----:B0-----:R-:W-:Y:S01]  /*2c20*/  FADD.FTZ R24, -R92, 1 ;  /* 0x3f8000005c187421 */ /* 0x001fe20000010100 */
[----:B------:R-:W-:-:S03]  /*2c30*/  FADD.FTZ R36, R93, R18 ;  /* 0x000000125d247221 */ /* 0x000fc60000010000 */
[----:B------:R-:W-:Y:S01]  /*2c40*/  FFMA.FTZ R85, R85, R24, 1 ;  /* 0x3f80000055557423 */ /* 0x000fe20000010018 */
[----:B------:R-:W-:Y:S01]  /*2c50*/  FFMA.FTZ R24, R68, R18, R70 ;  /* 0x0000001244187223 */ /* 0x000fe20000010046 */
[----:B------:R-:W-:Y:S01]  /*2c60*/  FMUL.FTZ R18, R91, R84 ;  /* 0x000000545b127220 */ /* 0x000fe20000410000 */
[----:B-1----:R-:W-:-:S04]  /*2c70*/  FADD.FTZ R84, -R88, 1 ;  /* 0x3f80000058547421 */ /* 0x002fc80000010100 */
[----:B------:R-:W-:Y:S01]  /*2c80*/  FFMA.FTZ R19, R19, R84, 1 ;  /* 0x3f80000013137423 */ /* 0x000fe20000010054 */
[----:B----4-:R-:W-:Y:S01]  /*2c90*/  PRMT R84, R63, 0x7632, R84 ;  /* 0x000076323f547816 */ /* 0x010fe20000000054 */
[----:B------:R-:W-:-:S03]  /*2ca0*/  FMUL.FTZ R70, R92, R85 ;  /* 0x000000555c467220 */ /* 0x000fc60000410000 */
[----:B------:R-:W-:-:S05]  /*2cb0*/  SHF.L.U32 R84, R84, 0x10, RZ ;  /* 0x0000001054547819 */ /* 0x000fca00000006ff */
[----:B------:R-:W-:Y:S01]  /*2cc0*/  FMUL.FTZ R70, R84, R70 ;  /* 0x0000004654467220 */ /* 0x000fe20000410000 */
[C---:B------:R-:W-:Y:S02]  /*2cd0*/  SHF.L.U32 R84, R62.reuse, 0x10, RZ ;  /* 0x000000103e547819 */ /* 0x040fe400000006ff */
[----:B------:R-:W-:Y:S01]  /*2ce0*/  PRMT R85, R62, 0x7632, R85 ;  /* 0x000076323e557816 */ /* 0x000fe20000000055 */
[----:B------:R-:W-:Y:S02]  /*2cf0*/  FMUL.FTZ R19, R88, R19 ;  /* 0x0000001358137220 */ /* 0x000fe40000410000 */
[----:B------:R-:W-:Y:S01]  /*2d00*/  FMUL.FTZ R18, R84, R18 ;  /* 0x0000001254127220 */ /* 0x000fe20000410000 */
[----:B------:R-:W-:Y:S01]  /*2d10*/  SHF.L.U32 R84, R63, 0x10, RZ ;  /* 0x000000103f547819 */ /* 0x000fe200000006ff */
[----:B------:R-:W-:Y:S01]  /*2d20*/  FMUL.FTZ R89, R90, R89 ;  /* 0x000000595a597220 */ /* 0x000fe20000410000 */
[----:B------:R-:W-:-:S03]  /*2d30*/  SHF.L.U32 R85, R85, 0x10, RZ ;  /* 0x0000001055557819 */ /* 0x000fc600000006ff */
[----:B------:R-:W-:Y:S01]  /*2d40*/  FMUL.FTZ R19, R84, R19 ;  /* 0x0000001354137220 */ /* 0x000fe20000410000 */
[----:B------:R-:W-:Y:S01]  /*2d50*/  FMUL.FTZ R84, R0, R18 ;  /* 0x0000001200547220 */ /* 0x000fe20000410000 */
[----:B------:R-:W-:-:S03]  /*2d60*/  FMUL.FTZ R88, R85, R89 ;  /* 0x0000005955587220 */ /* 0x000fc60000410000 */
[----:B------:R-:W-:Y:S01]  /*2d70*/  FFMA.FTZ R29, R16, R84, R29 ;  /* 0x00000054101d7223 */ /* 0x000fe2000001001d */
[----:B------:R-:W-:Y:S01]  /*2d80*/  FMUL.FTZ R84, R31, R88 ;  /* 0x000000581f547220 */ /* 0x000fe20000410000 */
[----:B------:R-:W-:Y:S01]  /*2d90*/  MOV R93, R32 ;  /* 0x00000020005d7202 */ /* 0x000fe20000000f00 */
[----:B------:R-:W-:Y:S01]  /*2da0*/  FFMA.FTZ R32, R71, R88, R25 ;  /* 0x0000005847207223 */ /* 0x000fe20000010019 */
[----:B------:R-:W-:Y:S01]  /*2db0*/  FMUL.FTZ R25, R3, R19 ;  /* 0x0000001303197220 */ /* 0x000fe20000410000 */
[----:B------:R-:W-:Y:S01]  /*2dc0*/  FFMA.FTZ R29, R71, R84, R29 ;  /* 0x00000054471d7223 */ /* 0x000fe2000001001d */
[----:B------:R-:W-:-:S03]  /*2dd0*/  PRMT R71, R64, 0x7632, R71 ;  /* 0x0000763240477816 */ /* 0x000fc60000000047 */
[----:B------:R-:W-:Y:S01]  /*2de0*/  FFMA.FTZ R25, R17, R25, R29 ;  /* 0x0000001911197223 */ /* 0x000fe2000001001d */
[----:B------:R-:W-:Y:S01]  /*2df0*/  FMUL.FTZ R29, R68, R70 ;  /* 0x00000046441d7220 */ /* 0x000fe20000410000 */
[----:B------:R-:W-:Y:S02]  /*2e00*/  MOV R90, R27 ;  /* 0x0000001b005a7202 */ /* 0x000fe40000000f00 */
[----:B------:R-:W-:Y:S01]  /*2e10*/  SHF.L.U32 R85, R64, 0x10, RZ ;  /* 0x0000001040557819 */ /* 0x000fe200000006ff */
[----:B------:R-:W-:Y:S01]  /*2e20*/  FFMA.FTZ R27, R28, R29, R25 ;  /* 0x0000001d1c1b7223 */ /* 0x000fe20000010019 */
[----:B------:R-:W-:Y:S02]  /*2e30*/  SHF.L.U32 R71, R71, 0x10, RZ ;  /* 0x0000001047477819 */ /* 0x000fe400000006ff */
[----:B------:R-:W-:Y:S01]  /*2e40*/  PRMT R29, R65, 0x7632, R29 ;  /* 0x00007632411d7816 */ /* 0x000fe2000000001d */
[C---:B------:R-:W-:Y:S02]  /*2e50*/  FADD.FTZ R85, -R30.reuse, R85 ;  /* 0x000000551e557221 */ /* 0x040fe40000010100 */
[----:B------:R-:W-:Y:S01]  /*2e60*/  FADD.FTZ R71, -R30, R71 ;  /* 0x000000471e477221 */ /* 0x000fe20000010100 */
[----:B------:R-:W-:Y:S01]  /*2e70*/  SHF.L.U32 R29, R29, 0x10, RZ ;  /* 0x000000101d1d7819 */ /* 0x000fe200000006ff */
[----:B------:R-:W-:-:S02]  /*2e80*/  FMUL.FTZ R85, R2, R85 ;  /* 0x0000005502557220 */ /* 0x000fc40000410000 */
[----:B------:R-:W-:Y:S02]  /*2e90*/  FMUL.FTZ R71, R2, R71 ;  /* 0x0000004702477220 */ /* 0x000fe40000410000 */
[----:B------:R-:W-:Y:S01]  /*2ea0*/  FADD.FTZ R29, -R30, R29 ;  /* 0x0000001d1e1d7221 */ /* 0x000fe20000010100 */
[----:B------:R-:W-:Y:S01]  /*2eb0*/  FFMA.FTZ R20, R0, R85, R20 ;  /* 0x0000005500147223 */ /* 0x000fe20000010014 */
[----:B------:R-:W-:Y:S01]  /*2ec0*/  FFMA.FTZ R25, R31, R71, R69 ;  /* 0x000000471f197223 */ /* 0x000fe20000010045 */
[----:B------:R-:W-:Y:S01]  /*2ed0*/  SHF.L.U32 R84, R65, 0x10, RZ ;  /* 0x0000001041547819 */ /* 0x000fe200000006ff */
[----:B------:R-:W-:Y:S01]  /*2ee0*/  FMUL.FTZ R29, R2, R29 ;  /* 0x0000001d021d7220 */ /* 0x000fe20000410000 */
[----:B------:R-:W-:Y:S01]  /*2ef0*/  FMUL.FTZ R89, R20, -1.4426950216293334961 ;  /* 0xbfb8aa3b14597820 */ /* 0x000fe20000410000 */
[----:B------:R-:W-:Y:S02]  /*2f00*/  FMUL.FTZ R92, R25, -1.4426950216293334961 ;  /* 0xbfb8aa3b195c7820 */ /* 0x000fe40000410000 */
[----:B------:R-:W-:Y:S01]  /*2f10*/  FFMA.FTZ R21, R68, R29, R21 ;  /* 0x0000001d44157223 */ /* 0x000fe20000010015 */
[----:B------:R-:W-:Y:S01]  /*2f20*/  FADD.FTZ R84, -R30, R84 ;  /* 0x000000541e547221 */ /* 0x000fe20000010100 */
[----:B------:R0:W1:Y:S02]  /*2f30*/  MUFU.EX2 R69, R89 ;  /* 0x0000005900457308 */ /* 0x0000640000000800 */
[----:B------:R-:W-:Y:S01]  /*2f40*/  FMUL.FTZ R91, R21, -1.4426950216293334961 ;  /* 0xbfb8aa3b155b7820 */ /* 0x000fe20000410000 */
[----:B------:R-:W-:-:S05]  /*2f50*/  FMUL.FTZ R84, R2, R84 ;  /* 0x0000005402547220 */ /* 0x000fca0000410000 */
[----:B------:R-:W3:Y:S01]  /*2f60*/  MUFU.EX2 R92, R92 ;  /* 0x0000005c005c7308 */ /* 0x000ee20000000800 */
[----:B0-----:R-:W-:-:S04]  /*2f70*/  FFMA.FTZ R89, R3, R84, R90 ;  /* 0x0000005403597223 */ /* 0x001fc8000001005a */
[----:B------:R-:W-:-:S03]  /*2f80*/  FMUL.FTZ R90, R89, -1.4426950216293334961 ;  /* 0xbfb8aa3b595a7820 */ /* 0x000fc60000410000 */
[----:B------:R-:W0:Y:S01]  /*2f90*/  MUFU.EX2 R91, R91 ;  /* 0x0000005b005b7308 */ /* 0x000e220000000800 */
[----:B-1----:R-:W-:Y:S01]  /*2fa0*/  FADD.FTZ R69, R69, 1 ;  /* 0x3f80000045457421 */ /* 0x002fe20000010000 */
[----:B------:R-:W-:-:S06]  /*2fb0*/  FFMA.FTZ R28, R28, R70, R93 ;  /* 0x000000461c1c7223 */ /* 0x000fcc000001005d */
[----:B------:R-:W1:Y:S01]  /*2fc0*/  MUFU.EX2 R90, R90 ;  /* 0x0000005a005a7308 */ /* 0x000e620000000800 */
[----:B---3--:R-:W-:-:S07]  /*2fd0*/  FADD.FTZ R92, R92, 1 ;  /* 0x3f8000005c5c7421 */ /* 0x008fce0000010000 */
[----:B------:R3:W4:Y:S01]  /*2fe0*/  MUFU.RCP R93, R69 ;  /* 0x00000045005d7308 */ /* 0x0007220000001000 */
[----:B0-----:R-:W-:-:S07]  /*2ff0*/  FADD.FTZ R91, R91, 1 ;  /* 0x3f8000005b5b7421 */ /* 0x001fce0000010000 */
[----:B------:R-:W0:Y:S01]  /*3000*/  MUFU.RCP R92, R92 ;  /* 0x0000005c005c7308 */ /* 0x000e220000001000 */
[----:B---3--:R-:W-:Y:S01]  /*3010*/  MOV R69, R26 ;  /* 0x0000001a00457202 */ /* 0x008fe20000000f00 */
[----:B------:R-:W-:Y:S01]  /*3020*/  FFMA.FTZ R24, R0, R18, R24 ;  /* 0x0000001200187223 */ /* 0x000fe20000010018 */
[----:B-1----:R-:W-:Y:S01]  /*3030*/  FADD.FTZ R90, R90, 1 ;  /* 0x3f8000005a5a7421 */ /* 0x002fe20000010000 */
[----:B------:R-:W3:Y:S04]  /*3040*/  LDL.LU R26, [R1+0x5c] ;  /* 0x00005c00011a7983 */ /* 0x000ee80000300800 */
[----:B------:R-:W1:Y:S01]  /*3050*/  MUFU.RCP R91, R91 ;  /* 0x0000005b005b7308 */ /* 0x000e620000001000 */
[----:B------:R-:W-:Y:S01]  /*3060*/  FADD.FTZ R69, R69, R88 ;  /* 0x0000005845457221 */ /* 0x000fe20000010000 */
[----:B------:R-:W-:Y:S01]  /*3070*/  FFMA.FTZ R88, R31, R88, R24 ;  /* 0x000000581f587223 */ /* 0x000fe20000010018 */
[----:B----4-:R-:W-:-:S05]  /*3080*/  FADD.FTZ R24, -R93, 1 ;  /* 0x3f8000005d187421 */ /* 0x010fca0000010100 */
[----:B------:R-:W4:Y:S01]  /*3090*/  MUFU.RCP R90, R90 ;  /* 0x0000005a005a7308 */ /* 0x000f220000001000 */
[----:B------:R-:W-:Y:S01]  /*30a0*/  FFMA.FTZ R24, R20, R24, 1 ;  /* 0x3f80000014187423 */ /* 0x000fe20000010018 */
[----:B0-----:R-:W-:-:S04]  /*30b0*/  FADD.FTZ R20, -R92, 1 ;  /* 0x3f8000005c147421 */ /* 0x001fc80000010100 */
[----:B------:R-:W-:Y:S01]  /*30c0*/  FFMA.FTZ R20, R25, R20, 1 ;  /* 0x3f80000019147423 */ /* 0x000fe20000010014 */
[----:B-1----:R-:W-:-:S04]  /*30d0*/  FADD.FTZ R25, -R91, 1 ;  /* 0x3f8000005b197421 */ /* 0x002fc80000010100 */
[----:B------:R-:W-:-:S04]  /*30e0*/  FFMA.FTZ R25, R21, R25, 1 ;  /* 0x3f80000015197423 */ /* 0x000fc80000010019 */
[----:B------:R-:W-:Y:S01]  /*30f0*/  FMUL.FTZ R25, R91, R25 ;  /* 0x000000195b197220 */ /* 0x000fe20000410000 */
[----:B----4-:R-:W-:Y:S01]  /*3100*/  FADD.FTZ R21, -R90, 1 ;  /* 0x3f8000005a157421 */ /* 0x010fe20000010100 */
[----:B--2---:R-:W-:Y:S01]  /*3110*/  PRMT R91, R66, 0x7632, R91 ;  /* 0x00007632425b7816 */ /* 0x004fe2000000005b */
[----:B------:R-:W-:Y:S02]  /*3120*/  FMUL.FTZ R20, R92, R20 ;  /* 0x000000145c147220 */ /* 0x000fe40000410000 */
[----:B------:R-:W-:Y:S01]  /*3130*/  FFMA.FTZ R21, R89, R21, 1 ;  /* 0x3f80000059157423 */ /* 0x000fe20000010015 */
[----:B------:R-:W-:-:S03]  /*3140*/  SHF.L.U32 R91, R91, 0x10, RZ ;  /* 0x000000105b5b7819 */ /* 0x000fc600000006ff */
[----:B------:R-:W-:Y:S02]  /*3150*/  FMUL.FTZ R21, R90, R21 ;  /* 0x000000155a157220 */ /* 0x000fe40000410000 */
[----:B------:R-:W-:Y:S01]  /*3160*/  FMUL.FTZ R90, R91, R20 ;  /* 0x000000145b5a7220 */ /* 0x000fe20000410000 */
[----:B------:R-:W-:Y:S01]  /*3170*/  SHF.L.U32 R20, R66, 0x10, RZ ;  /* 0x0000001042147819 */ /* 0x000fe200000006ff */
[----:B------:R-:W-:-:S04]  /*3180*/  FMUL.FTZ R24, R93, R24 ;  /* 0x000000185d187220 */ /* 0x000fc80000410000 */
[----:B------:R-:W-:Y:S01]  /*3190*/  FMUL.FTZ R20, R20, R24 ;  /* 0x0000001814147220 */ /* 0x000fe20000410000 */
[----:B------:R-:W-:-:S05]  /*31a0*/  SHF.L.U32 R24, R67, 0x10, RZ ;  /* 0x0000001043187819 */ /* 0x000fca00000006ff */
[----:B------:R-:W-:Y:S01]  /*31b0*/  FMUL.FTZ R21, R24, R21 ;  /* 0x0000001518157220 */ /* 0x000fe20000410000 */
[----:B------:R-:W-:Y:S01]  /*31c0*/  FMUL.FTZ R24, R0, R20 ;  /* 0x0000001400187220 */ /* 0x000fe20000410000 */
[----:B------:R-:W-:-:S03]  /*31d0*/  PRMT R89, R67, 0x7632, R89 ;  /* 0x0000763243597816 */ /* 0x000fc60000000059 */
[----:B------:R-:W-:Y:S02]  /*31e0*/  FFMA.FTZ R24, R85, R24, R27 ;  /* 0x0000001855187223 */ /* 0x000fe4000001001b */
[----:B------:R-:W2:Y:S01]  /*31f0*/  LDL.LU R27, [R1+0x58] ;  /* 0x00005800011b7983 */ /* 0x000ea20000300800 */
[----:B------:R-:W-:Y:S01]  /*3200*/  SHF.L.U32 R89, R89, 0x10, RZ ;  /* 0x0000001059597819 */ /* 0x000fe200000006ff */
[----:B------:R-:W-:-:S04]  /*3210*/  FFMA.FTZ R88, R3, R19, R88 ;  /* 0x0000001303587223 */ /* 0x000fc80000010058 */
[----:B------:R-:W-:Y:S01]  /*3220*/  FFMA.FTZ R88, R68, R70, R88 ;  /* 0x0000004644587223 */ /* 0x000fe20000010058 */
[----:B------:R-:W-:Y:S01]  /*3230*/  FMUL.FTZ R89, R89, R25 ;  /* 0x0000001959597220 */ /* 0x000fe20000410000 */
[----:B------:R-:W-:Y:S02]  /*3240*/  FMUL.FTZ R25, R31, R90 ;  /* 0x0000005a1f197220 */ /* 0x000fe40000410000 */
[----:B------:R-:W-:Y:S02]  /*3250*/  FFMA.FTZ R88, R0, R20, R88 ;  /* 0x0000001400587223 */ /* 0x000fe40000010058 */
[----:B------:R-:W-:Y:S01]  /*3260*/  FFMA.FTZ R25, R71, R25, R24 ;  /* 0x0000001947197223 */ /* 0x000fe20000010018 */
[----:B------:R-:W-:Y:S01]  /*3270*/  FMUL.FTZ R24, R3, R21 ;  /* 0x0000001503187220 */ /* 0x000fe20000410000 */
[----:B------:R-:W-:Y:S01]  /*3280*/  FFMA.FTZ R88, R31, R90, R88 ;  /* 0x0000005a1f587223 */ /* 0x000fe20000010058 */
[----:B------:R-:W-:Y:S02]  /*3290*/  FMUL.FTZ R31, R68, R89 ;  /* 0x00000059441f7220 */ /* 0x000fe40000410000 */
[----:B------:R-:W-:Y:S01]  /*32a0*/  FFMA.FTZ R25, R84, R24, R25 ;  /* 0x0000001854197223 */ /* 0x000fe20000010019 */
[----:B------:R-:W-:-:S03]  /*32b0*/  FFMA.FTZ R24, R3, R21, R88 ;  /* 0x0000001503187223 */ /* 0x000fc60000010058 */
[----:B------:R-:W-:Y:S01]  /*32c0*/  FFMA.FTZ R25, R29, R31, R25 ;  /* 0x0000001f1d197223 */ /* 0x000fe20000010019 */
[----:B------:R-:W-:Y:S01]  /*32d0*/  FFMA.FTZ R24, R68, R89, R24 ;  /* 0x0000005944187223 */ /* 0x000fe20000010018 */
[----:B------:R-:W-:Y:S02]  /*32e0*/  FADD.FTZ R70, R36, R70 ;  /* 0x0000004624467221 */ /* 0x000fe40000010000 */
[----:B------:R0:W5:Y:S04]  /*32f0*/  LDL.LU R36, [R1+0x54] ;  /* 0x0000540001247983 */ /* 0x0001680000300800 */
[----:B------:R1:W-:Y:S04]  /*3300*/  STS.64 [R33], R24 ;  /* 0x0000001821007388 */ /* 0x0003e80000000a00 */
[----:B-1----:R0:W5:Y:S01]  /*3310*/  LDL.LU R33, [R1+0x50] ;  /* 0x0000500001217983 */ /* 0x0021620000300800 */
[----:B------:R-:W-:-:S03]  /*3320*/  FFMA.FTZ R24, R71, R90, R32 ;  /* 0x0000005a47187223 */ /* 0x000fc60000010020 */
[----:B------:R0:W5:Y:S01]  /*3330*/  LDL.LU R32, [R1+0x4c] ;  /* 0x00004c0001207983 */ /* 0x0001620000300800 */
[----:B------:R-:W-:Y:S01]  /*3340*/  UIADD3 UR9, UP0, UR11, 0x8, URZ ;  /* 0x000000080b097890 */ /* 0x000fe2000ff1e03f */
[----:B------:R-:W1:Y:S01]  /*3350*/  S2R R93, SR_TID.X ;  /* 0x00000000005d7919 */ /* 0x000e620000002100 */
[----:B------:R-:W-:Y:S01]  /*3360*/  FFMA.FTZ R22, R83, R4, R22 ;  /* 0x0000000453167223 */ /* 0x000fe20000010016 */
[----:B------:R-:W-:Y:S01]  /*3370*/  FADD.FTZ R23, R4, R23 ;  /* 0x0000001704177221 */ /* 0x000fe20000010000 */
[----:B------:R-:W-:Y:S02]  /*3380*/  UIADD3.X UR10, URZ, UR5, URZ, UP0, !UPT ;  /* 0x000000053f0a7290 */ /* 0x000fe400087fe43f */
[----:B------:R-:W-:Y:S01]  /*3390*/  UISETP.GE.U32.AND UP0, UPT, UR9, UR16, UPT ;  /* 0x000000100900728c */ /* 0x000fe2000bf06070 */
[----:B------:R-:W-:Y:S01]  /*33a0*/  FFMA.FTZ R22, R81, R6, R22 ;  /* 0x0000000651167223 */ /* 0x000fe20000010016 */
[----:B------:R-:W-:Y:S02]  /*33b0*/  FADD.FTZ R23, R23, R6 ;  /* 0x0000000617177221 */ /* 0x000fe40000010000 */
[----:B------:R-:W-:Y:S01]  /*33c0*/  UISETP.GE.AND.EX UP0, UPT, UR10, UR7, UPT, UP0 ;  /* 0x000000070a00728c */ /* 0x000fe2000bf06300 */
[----:B------:R-:W-:Y:S01]  /*33d0*/  FFMA.FTZ R22, R79, R8, R22 ;  /* 0x000000084f167223 */ /* 0x000fe20000010016 */
[----:B------:R-:W-:-:S03]  /*33e0*/  FADD.FTZ R23, R23, R8 ;  /* 0x0000000817177221 */ /* 0x000fc60000010000 */
[----:B------:R-:W-:Y:S01]  /*33f0*/  FFMA.FTZ R22, R77, R10, R22 ;  /* 0x0000000a4d167223 */ /* 0x000fe20000010016 */
[----:B------:R-:W-:Y:S01]  /*3400*/  FADD.FTZ R23, R23, R10 ;  /* 0x0000000a17177221 */ /* 0x000fe20000010000 */
[----:B------:R-:W-:Y:S02]  /*3410*/  PLOP3.LUT P0, PT, PT, PT, UP0, 0x80, 0x0 ;  /* 0x000000000000781c */ /* 0x000fe40003f0f008 */
[----:B------:R-:W-:Y:S01]  /*3420*/  FFMA.FTZ R22, R75, R12, R22 ;  /* 0x0000000c4b167223 */ /* 0x000fe20000010016 */
[----:B------:R-:W-:-:S03]  /*3430*/  FADD.FTZ R23, R23, R12 ;  /* 0x0000000c17177221 */ /* 0x000fc60000010000 */
[----:B------:R-:W-:Y:S01]  /*3440*/  FFMA.FTZ R22, R73, R14, R22 ;  /* 0x0000000e49167223 */ /* 0x000fe20000010016 */
[----:B------:R-:W-:-:S03]  /*3450*/  FADD.FTZ R23, R23, R14 ;  /* 0x0000000e17177221 */ /* 0x000fc60000010000 */
[----:B------:R-:W-:Y:S01]  /*3460*/  FFMA.FTZ R22, R16, R18, R22 ;  /* 0x0000001210167223 */ /* 0x000fe20000010016 */
[----:B------:R-:W-:Y:S01]  /*3470*/  FADD.FTZ R23, R23, R18 ;  /* 0x0000001217177221 */ /* 0x000fe20000010000 */
[----:B------:R-:W-:Y:S01]  /*3480*/  FFMA.FTZ R28, R29, R89, R28 ;  /* 0x000000591d1c7223 */ /* 0x000fe2000001001c */
[----:B------:R-:W-:Y:S01]  /*3490*/  FADD.FTZ R25, R69, R90 ;  /* 0x0000005a45197221 */ /* 0x000fe20000010000 */
[----:B------:R-:W-:Y:S01]  /*34a0*/  FADD.FTZ R29, R70, R89 ;  /* 0x00000059461d7221 */ /* 0x000fe20000010000 */
[----:B------:R-:W-:Y:S01]  /*34b0*/  FFMA.FTZ R22, R85, R20, R22 ;  /* 0x0000001455167223 */ /* 0x000fe20000010016 */
[----:B------:R-:W-:Y:S01]  /*34c0*/  BAR.SYNC.DEFER_BLOCKING 0x0 ;  /* 0x0000000000007b1d */ /* 0x000fe20000010000 */
[----:B-1----:R-:W-:Y:S01]  /*34d0*/  ISETP.GT.U32.AND P1, PT, R93, 0xf, PT ;  /* 0x0000000f5d00780c */ /* 0x002fe20003f24070 */
[----:B------:R-:W-:Y:S01]  /*34e0*/  FADD.FTZ R23, R23, R20 ;  /* 0x0000001417177221 */ /* 0x000fe20000010000 */
[----:B---3--:R-:W-:-:S04]  /*34f0*/  FFMA.FTZ R26, R82, R5, R26 ;  /* 0x00000005521a7223 */ /* 0x008fc8000001001a */
[----:B------:R-:W-:-:S04]  /*3500*/  FFMA.FTZ R26, R80, R7, R26 ;  /* 0x00000007501a7223 */ /* 0x000fc8000001001a */
[----:B------:R-:W-:-:S04]  /*3510*/  FFMA.FTZ R26, R78, R9, R26 ;  /* 0x000000094e1a7223 */ /* 0x000fc8000001001a */
[----:B------:R-:W-:-:S04]  /*3520*/  FFMA.FTZ R26, R76, R11, R26 ;  /* 0x0000000b4c1a7223 */ /* 0x000fc8000001001a */
[----:B------:R-:W-:-:S04]  /*3530*/  FFMA.FTZ R26, R74, R13, R26 ;  /* 0x0000000d4a1a7223 */ /* 0x000fc8000001001a */
[----:B------:R-:W-:-:S04]  /*3540*/  FFMA.FTZ R26, R72, R15, R26 ;  /* 0x0000000f481a7223 */ /* 0x000fc8000001001a */
[----:B------:R-:W-:-:S04]  /*3550*/  FFMA.FTZ R26, R17, R19, R26 ;  /* 0x00000013111a7223 */ /* 0x000fc8000001001a */
[----:B------:R-:W-:Y:S01]  /*3560*/  FFMA.FTZ R26, R84, R21, R26 ;  /* 0x00000015541a7223 */ /* 0x000fe2000001001a */
[----:B--2---:R-:W-:-:S04]  /*3570*/  FADD.FTZ R27, R5, R27 ;  /* 0x0000001b051b7221 */ /* 0x004fc80000010000 */
[----:B------:R-:W-:-:S04]  /*3580*/  FADD.FTZ R27, R27, R7 ;  /* 0x000000071b1b7221 */ /* 0x000fc80000010000 */
[----:B------:R-:W-:-:S04]  /*3590*/  FADD.FTZ R27, R27, R9 ;  /* 0x000000091b1b7221 */ /* 0x000fc80000010000 */
[----:B------:R-:W-:-:S04]  /*35a0*/  FADD.FTZ R27, R27, R11 ;  /* 0x0000000b1b1b7221 */ /* 0x000fc80000010000 */
[----:B------:R-:W-:-:S04]  /*35b0*/  FADD.FTZ R27, R27, R13 ;  /* 0x0000000d1b1b7221 */ /* 0x000fc80000010000 */
[----:B------:R-:W-:-:S04]  /*35c0*/  FADD.FTZ R27, R27, R15 ;  /* 0x0000000f1b1b7221 */ /* 0x000fc80000010000 */
[----:B------:R-:W-:-:S04]  /*35d0*/  FADD.FTZ R27, R27, R19 ;  /* 0x000000131b1b7221 */ /* 0x000fc80000010000 */
[----:B------:R-:W-:Y:S01]  /*35e0*/  FADD.FTZ R27, R27, R21 ;  /* 0x000000151b1b7221 */ /* 0x000fe20000010000 */
[----:B0-----:R-:W-:Y:S06]  /*35f0*/  @!P0 BRA `(.L_x_871) ;  /* 0x0000000000d48947 */ /* 0x001fec0003800000 */
[----:B------:R-:W2:Y:S04]  /*3600*/  LDL R71, [R1+0x48] ;  /* 0x0000480001477983 */ /* 0x000ea80000100800 */
[----:B------:R-:W3:Y:S04]  /*3610*/  LDL R92, [R1+0x44] ;  /* 0x00004400015c7983 */ /* 0x000ee80000100800 */
[----:B------:R-:W4:Y:S04]  /*3620*/  LDL R91, [R1+0x40] ;  /* 0x00004000015b7983 */ /* 0x000f280000100800 */
[----:B------:R-:W4:Y:S01]  /*3630*/  LDL R88, [R1+0x3c] ;  /* 0x00003c0001587983 */ /* 0x000f220000100800 */
[----:B------:R-:W0:Y:S01]  /*3640*/  S2UR UR15, SR_CgaCtaId ;  /* 0x00000000000f79c3 */ /* 0x000e220000008800 */
[----:B------:R-:W-:Y:S01]  /*3650*/  UMOV UR5, 0x400 ;  /* 0x0000040000057882 */ /* 0x000fe20000000000 */
[----:B------:R-:W-:Y:S01]  /*3660*/  SHF.L.U32 R68, R93, 0x1, RZ ;  /* 0x000000015d447819 */ /* 0x000fe200000006ff */
[----:B------:R-:W1:Y:S03]  /*3670*/  S2R R89, SR_TID.X ;  /* 0x0000000000597919 */ /* 0x000e660000002100 */
[----:B------:R-:W-:Y:S01]  /*3680*/  LOP3.LUT R68, R68, 0x18, RZ, 0xc0, !PT ;  /* 0x0000001844447812 */ /* 0x000fe200078ec0ff */
[----:B0-----:R-:W-:-:S06]  /*3690*/  ULEA UR5, UR15, UR5, 0x18 ;  /* 0x000000050f057291 */ /* 0x001fcc000f8ec03f */
[----:B------:R-:W-:-:S04]  /*36a0*/  LEA R31, R93, UR5, 0x5 ;  /* 0x000000055d1f7c11 */ /* 0x000fc8000f8e28ff */
[----:B------:R-:W-:Y:S02]  /*36b0*/  IADD3 R69, R31, R68, RZ ;  /* 0x000000441f457210 */ /* 0x000fe40007ffe0ff */
[----:B-1----:R-:W-:-:S03]  /*36c0*/  SHF.R.S32.HI R90, RZ, 0x1f, R89 ;  /* 0x0000001fff5a7819 */ /* 0x002fc60000011459 */
[----:B------:R0:W-:Y:S01]  /*36d0*/  STS.64 [R69], R22 ;  /* 0x0000001645007388 */ /* 0x0001e20000000a00 */
[----:B------:R-:W-:-:S04]  /*36e0*/  LEA.HI R90, R90, R89, RZ, 0x2 ;  /* 0x000000595a5a7211 */ /* 0x000fc800078f10ff */
[----:B------:R-:W-:Y:S02]  /*36f0*/  SHF.R.S32.HI R90, RZ, 0x2, R90 ;  /* 0x00000002ff5a7819 */ /* 0x000fe4000001145a */
[----:B0-----:R-:W-:-:S04]  /*3700*/  LOP3.LUT R69, R68, 0x8, RZ, 0x3c, !PT ;  /* 0x0000000844457812 */ /* 0x001fc800078e3cff */
[----:B------:R-:W-:-:S05]  /*3710*/  IADD3 R69, R31, R69, RZ ;  /* 0x000000451f457210 */ /* 0x000fca0007ffe0ff */
[----:B------:R0:W-:Y:S02]  /*3720*/  STS.64 [R69], R24 ;  /* 0x0000001845007388 */ /* 0x0001e40000000a00 */
[C---:B0-----:R-:W-:Y:S02]  /*3730*/  LOP3.LUT R69, R68.reuse, 0x10, RZ, 0x3c, !PT ;  /* 0x0000001044457812 */ /* 0x041fe400078e3cff */
[----:B------:R-:W-:Y:S02]  /*3740*/  LOP3.LUT R68, R68, 0x18, RZ, 0x3c, !PT ;  /* 0x0000001844447812 */ /* 0x000fe400078e3cff */
[C---:B------:R-:W-:Y:S02]  /*3750*/  IADD3 R69, R31.reuse, R69, RZ ;  /* 0x000000451f457210 */ /* 0x040fe40007ffe0ff */
[----:B------:R-:W-:Y:S02]  /*3760*/  IADD3 R68, R31, R68, RZ ;  /* 0x000000441f447210 */ /* 0x000fe40007ffe0ff */
[----:B------:R-:W-:Y:S01]  /*3770*/  LEA R31, R90, UR5, 0x5 ;  /* 0x000000055a1f7c11 */ /* 0x000fe2000f8e28ff */
[----:B------:R-:W-:Y:S01]  /*3780*/  STS.64 [R69], R26 ;  /* 0x0000001a45007388 */ /* 0x000fe20000000a00 */
[----:B------:R-:W-:-:S03]  /*3790*/  USHF.R.U32.HI UR5, URZ, 0x2, UR6 ;  /* 0x000000023f057899 */ /* 0x000fc60008011606 */
[----:B------:R2:W-:Y:S01]  /*37a0*/  STS.64 [R68], R28 ;  /* 0x0000001c44007388 */ /* 0x0005e20000000a00 */
[----:B------:R-:W-:-:S04]  /*37b0*/  USHF.L.U32 UR5, UR5, 0x5, URZ ;  /* 0x0000000505057899 */ /* 0x000fc8000800063f */
[----:B------:R-:W-:Y:S01]  /*37c0*/  ULOP3.LUT UR5, UR5, 0xffffffe0, UR17, 0xe2, !UPT ;  /* 0xffffffe005057892 */ /* 0x000fe2000f8ee211 */
[-C--:B--2---:R-:W-:Y:S01]  /*37d0*/  LEA R68, R71, R31.reuse, 0x3 ;  /* 0x0000001f47447211 */ /* 0x084fe200078e18ff */
[----:B------:R-:W-:Y:S01]  /*37e0*/  BAR.SYNC.DEFER_BLOCKING 0x0 ;  /* 0x0000000000007b1d */ /* 0x000fe20000010000 */
[----:B---3--:R-:W-:-:S05]  /*37f0*/  LEA R70, R92, R31, 0x3 ;  /* 0x0000001f5c467211 */ /* 0x008fca00078e18ff */
[----:B------:R-:W0:Y:S04]  /*3800*/  LDS.64 R68, [R68] ;  /* 0x0000000044447984 */ /* 0x000e280000000a00 */
[----:B------:R-:W1:Y:S01]  /*3810*/  LDS.64 R70, [R70+0xa00] ;  /* 0x000a000046467984 */ /* 0x000e620000000a00 */
[----:B0-----:R-:W-:Y:S01]  /*3820*/  FADD.FTZ R68, RZ, R68 ;  /* 0x00000044ff447221 */ /* 0x001fe20000010000 */
[----:B------:R-:W-:-:S03]  /*3830*/  FADD.FTZ R69, RZ, R69 ;  /* 0x00000045ff457221 */ /* 0x000fc60000010000 */
[----:B-1----:R-:W-:Y:S01]  /*3840*/  FADD.FTZ R70, R68, R70 ;  /* 0x0000004644467221 */ /* 0x002fe20000010000 */
[----:B----4-:R-:W-:Y:S01]  /*3850*/  LEA R68, R91, R31, 0x3 ;  /* 0x0000001f5b447211 */ /* 0x010fe200078e18ff */
[----:B------:R-:W-:-:S05]  /*3860*/  FADD.FTZ R71, R69, R71 ;  /* 0x0000004745477221 */ /* 0x000fca0000010000 */
[----:B------:R-:W0:Y:S02]  /*3870*/  LDS.64 R68, [R68+0x1400] ;  /* 0x0014000044447984 */ /* 0x000e240000000a00 */
[----:B0-----:R-:W-:Y:S01]  /*3880*/  FADD.FTZ R70, R70, R68 ;  /* 0x0000004446467221 */ /* 0x001fe20000010000 */
[----:B------:R-:W-:Y:S01]  /*3890*/  LEA R68, R88, R31, 0x3 ;  /* 0x0000001f58447211 */ /* 0x000fe200078e18ff */
[----:B------:R-:W-:Y:S01]  /*38a0*/  FADD.FTZ R71, R71, R69 ;  /* 0x0000004547477221 */ /* 0x000fe20000010000 */
[----:B------:R-:W-:-:S04]  /*38b0*/  MOV R31, UR5 ;  /* 0x00000005001f7c02 */ /* 0x000fc80008000f00 */
[----:B------:R-:W0:Y:S01]  /*38c0*/  LDS.64 R68, [R68+0x1e00] ;  /* 0x001e000044447984 */ /* 0x000e220000000a00 */
[----:B------:R-:W-:-:S05]  /*38d0*/  IMAD R31, R31, 0x500, R93 ;  /* 0x000005001f1f7824 */ /* 0x000fca00078e025d */
[----:B------:R-:W-:-:S04]  /*38e0*/  IADD3 R31, R31, UR14, RZ ;  /* 0x0000000e1f1f7c10 */ /* 0x000fc8000fffe0ff */
[----:B------:R-:W-:Y:S01]  /*38f0*/  SHF.L.U32 R31, R31, 0x1, RZ ;  /* 0x000000011f1f7819 */ /* 0x000fe200000006ff */
[----:B0-----:R-:W-:Y:S01]  /*3900*/  FADD.FTZ R69, R71, R69 ;  /* 0x0000004547457221 */ /* 0x001fe20000010000 */
[----:B------:R-:W-:Y:S02]  /*3910*/  FADD.FTZ R68, R70, R68 ;  /* 0x0000004446447221 */ /* 0x000fe40000010000 */
[----:B------:R-:W0:Y:S02]  /*3920*/  LDC.64 R70, c[0x0][0x260] ;  /* 0x00009800ff467b82 */ /* 0x000e240000000a00 */
[----:B0-----:R-:W-:-:S05]  /*3930*/  IMAD.WIDE.U32 R70, R31, 0x4, R70 ;  /* 0x000000041f467825 */ /* 0x001fca00078e0046 */
[----:B------:R0:W-:Y:S02]  /*3940*/  STG.E.64 desc[UR12][R70.64+0x4000], R68 ;  /* 0x0040004446007986 */ /* 0x0001e4000c101b0c */
.L_x_871:
[----:B------:R-:W-:Y:S01]  /*3950*/  BSSY B0, `(.L_x_872) ;  /* 0x00000d1000007945 */ /* 0x000fe20003800000 */
[----:B0-----:R-:W-:-:S03]  /*3960*/  CS2R R68, SRZ ;  /* 0x0000000000447805 */ /* 0x001fc6000001ff00 */
[----:B------:R-:W-:Y:S05]  /*3970*/  @P1 BRA `(.L_x_873) ;  /* 0x0000000c00381947 */ /* 0x000fea0003800000 */
[----:B------:R-:W-:Y:S01]  /*3980*/  USHF.L.U32 UR5, UR11, 0x2, URZ ;  /* 0x000000020b057899 */ /* 0x000fe2000800063f */
[----:B------:R-:W-:Y:S01]  /*3990*/  HFMA2.MMA R68, -RZ, RZ, 0, 4.76837158203125e-06 ;  /* 0x00000050ff447435 */ /* 0x000fe200000001ff */
[----:B------:R-:W-:Y:S02]  /*39a0*/  MOV R69, 0x28 ;  /* 0x0000002800457802 */ /* 0x000fe40000000f00 */
[----:B------:R-:W-:Y:S01]  /*39b0*/  ULOP3.LUT UR5, UR5, 0xc, URZ, 0xc0, !UPT ;  /* 0x0000000c05057892 */ /* 0x000fe2000f8ec03f */
[C---:B------:R-:W-:Y:S02]  /*39c0*/  SHF.L.U32 R88, R93.reuse, 0x3, RZ ;  /* 0x000000035d587819 */ /* 0x040fe400000006ff */
[----:B------:R-:W-:Y:S02]  /*39d0*/  MOV R90, 0x28 ;  /* 0x00000028005a7802 */ /* 0x000fe40000000f00 */
[----:B------:R-:W-:Y:S02]  /*39e0*/  LOP3.LUT R88, R88, 0x18, RZ, 0xc0, !PT ;  /* 0x0000001858587812 */ /* 0x000fe400078ec0ff */
[----:B------:R-:W-:-:S05]  /*39f0*/  LEA.HI R31, R93, UR5, RZ, 0x1e ;  /* 0x000000055d1f7c11 */ /* 0x000fca000f8ff0ff */
        /* <DEDUP_REMOVED lines=21> */
[----:B------:R-:W-:-:S04]  /*3b50*/  LEA.HI R69, R69, R68, RZ, 0x2 ;  /* 0x0000004445457211 */ /* 0x000fc800078f10ff */
        /* <DEDUP_REMOVED lines=169> */
[----:B------:R-:W-:-:S03]  /*45f0*/  HFMA2.MMA R31, -RZ, RZ, 0, 2.384185791015625e-06 ;  /* 0x00000028ff1f7435 */ /* 0x000fc600000001ff */
[----:B------:R-:W-:-:S07]  /*4600*/  SHF.R.S32.HI R68, RZ, 0x2, R68 ;  /* 0x00000002ff447819 */ /* 0x000fce0000011444 */
[----:B------:R-:W-:-:S05]  /*4610*/  IMAD R68, R68, R31, UR8 ;  /* 0x0000000844447e24 */ /* 0x000fca000f8e021f */
[----:B------:R-:W-:-:S06]  /*4620*/  IADD3 R68, R88, R68, RZ ;  /* 0x0000004458447210 */ /* 0x000fcc0007ffe0ff */
[----:B------:R-:W0:Y:S02]  /*4630*/  LDS.64 R68, [R68] ;  /* 0x0000000044447984 */ /* 0x000e240000000a00 */
[----:B0-----:R-:W-:Y:S01]  /*4640*/  FADD.FTZ R68, R70, R68 ;  /* 0x0000004446447221 */ /* 0x001fe20000010000 */
[----:B------:R-:W-:-:S07]  /*4650*/  FADD.FTZ R69, R71, R69 ;  /* 0x0000004547457221 */ /* 0x000fce0000010000 */
.L_x_873:
[----:B------:R-:W-:Y:S05]  /*4660*/  BSYNC B0 ;  /* 0x0000000000007941 */ /* 0x000fea0003800000 */
.L_x_872:
[----:B------:R-:W0:Y:S01]  /*4670*/  SHFL.BFLY PT, R71, R68, 0x2, 0x1f ;  /* 0x0c401f0044477f89 */ /* 0x000e2200000e0000 */
[----:B------:R-:W-:Y:S01]  /*4680*/  LOP3.LUT P1, RZ, R93, 0xfffffff3, RZ, 0xc0, !PT ;  /* 0xfffffff35dff7812 */ /* 0x000fe2000782c0ff */
[----:B------:R-:W-:Y:S01]  /*4690*/  BSSY B0, `(.L_x_874) ;  /* 0x0000017000007945 */ /* 0x000fe20003800000 */
[----:B-----5:R-:W-:Y:S01]  /*46a0*/  PRMT R70, R33, 0x7632, R70 ;  /* 0x0000763221467816 */ /* 0x020fe20000000046 */
[----:B------:R-:W1:Y:S01]  /*46b0*/  SHFL.BFLY PT, R31, R69, 0x2, 0x1f ;  /* 0x0c401f00451f7f89 */ /* 0x000e6200000e0000 */
[----:B0-----:R-:W-:Y:S01]  /*46c0*/  FADD.FTZ R71, R71, R68 ;  /* 0x0000004447477221 */ /* 0x001fe20000010000 */
[----:B-1----:R-:W-:-:S04]  /*46d0*/  FADD.FTZ R68, R31, R69 ;  /* 0x000000451f447221 */ /* 0x002fc80000010000 */
[----:B------:R-:W0:Y:S01]  /*46e0*/  SHFL.BFLY PT, R88, R71, 0x1, 0x1f ;  /* 0x0c201f0047587f89 */ /* 0x000e2200000e0000 */
[----:B------:R-:W-:-:S03]  /*46f0*/  PRMT R31, R32, 0x7632, R31 ;  /* 0x00007632201f7816 */ /* 0x000fc6000000001f */
[----:B------:R-:W1:Y:S01]  /*4700*/  SHFL.BFLY PT, R69, R68, 0x1, 0x1f ;  /* 0x0c201f0044457f89 */ /* 0x000e6200000e0000 */
[----:B0-----:R-:W-:Y:S01]  /*4710*/  FADD.FTZ R32, R71, R88 ;  /* 0x0000005847207221 */ /* 0x001fe20000010000 */
[----:B-1----:R-:W-:Y:S01]  /*4720*/  FADD.FTZ R33, R68, R69 ;  /* 0x0000004544217221 */ /* 0x002fe20000010000 */
[----:B------:R-:W-:Y:S06]  /*4730*/  @P1 BRA `(.L_x_875) ;  /* 0x0000000000301947 */ /* 0x000fec0003800000 */
[----:B------:R-:W0:Y:S01]  /*4740*/  LDC.64 R88, c[0x0][0x260] ;  /* 0x00009800ff587b82 */ /* 0x000e220000000a00 */
[----:B------:R-:W-:Y:S01]  /*4750*/  SHF.R.U32.HI R69, RZ, 0x2, R93 ;  /* 0x00000002ff457819 */ /* 0x000fe2000001165d */
[----:B------:R-:W-:Y:S01]  /*4760*/  ULDC UR5, c[0x0][0x10] ;  /* 0x0000040000057ab9 */ /* 0x000fe20000000800 */
[----:B------:R-:W-:Y:S01]  /*4770*/  MOV R68, UR17 ;  /* 0x0000001100447c02 */ /* 0x000fe20008000f00 */
        /* <DEDUP_REMOVED lines=8> */
.L_x_875:
[----:B------:R-:W-:Y:S05]  /*4800*/  BSYNC B0 ;  /* 0x0000000000007941 */ /* 0x000fea0003800000 */
.L_x_874:
        /* <DEDUP_REMOVED lines=41> */
[----:B0-----:R-:W0:Y:S01]  /*4aa0*/  LDC.64 R68, c[0x0][0x268] ;  /* 0x00009a00ff447b82 */ /* 0x001e220000000a00 */
        /* <DEDUP_REMOVED lines=9> */
.L_x_878:
[----:B------:R-:W2:Y:S04]  /*4b40*/  LD.E.STRONG.GPU R69, desc[UR12][R32.64] ;  /* 0x0000000c20457980 */ /* 0x000ea8000c10f900 */
[----:B--2---:R-:W-:Y:S01]  /*4b50*/  CCTL.IVALL ;  /* 0x00000000ff00798f */ /* 0x004fe20002000000 */
[----:B------:R-:W-:Y:S05]  /*4b60*/  YIELD ;  /* 0x0000000000007946 */ /* 0x000fea0003800000 */
[----:B-----5:R-:W-:-:S04]  /*4b70*/  LOP3.LUT R69, R69, R68, RZ, 0x3c, !PT ;  /* 0x0000004445457212 */ /* 0x020fc800078e3cff */
[----:B------:R-:W-:-:S13]  /*4b80*/  ISETP.GT.AND P1, PT, R69, -0x1, PT ;  /* 0xffffffff4500780c */ /* 0x000fda0003f24270 */
[----:B------:R-:W-:Y:S05]  /*4b90*/  @P1 BRA `(.L_x_878) ;  /* 0xfffffffc00e81947 */ /* 0x000fea000383ffff */
.L_x_877:
[----:B------:R-:W-:Y:S05]  /*4ba0*/  WARPSYNC.ALL ;  /* 0x0000000000007948 */ /* 0x000fea0003800000 */
[----:B------:R-:W-:Y:S06]  /*4bb0*/  BAR.SYNC.DEFER_BLOCKING 0x0 ;  /* 0x0000000000007b1d */ /* 0x000fec0000010000 */
[----:B------:R-:W-:Y:S05]  /*4bc0*/  BRA `(.L_x_879) ;  /* 0x0000000000687947 */ /* 0x000fea0003800000 */
.L_x_876:
[----:B0-----:R-:W0:Y:S01]  /*4bd0*/  S2R R32, SR_TID.X ;  /* 0x0000000000207919 */ /* 0x001e220000002100 */
        /* <DEDUP_REMOVED lines=9> */
[----:B------:R-:W-:-:S05]  /*4c70*/  MOV R32, UR5 ;  /* 0x0000000500207c02 */ /* 0x000fca0008000f00 */
[----:B0-----:R-:W-:Y:S01]  /*4c80*/  IMAD.WIDE.U32 R32, R32, 0x4, R68 ;  /* 0x0000000420207825 */ /* 0x001fe200078e0044 */
[----:B------:R-:W-:-:S04]  /*4c90*/  MOV R68, 0x7fffffc1 ;  /* 0x7fffffc100447802 */ /* 0x000fc80000000f00 */
[----:B------:R-:W-:Y:S01]  /*4ca0*/  SEL R68, R68, 0x1, !P1 ;  /* 0x0000000144447807 */ /* 0x000fe20004800000 */
[----:B------:R-:W-:Y:S06]  /*4cb0*/  MEMBAR.ALL.GPU ;  /* 0x0000000000007992 */ /* 0x000fec000000a000 */
[----:B------:R-:W-:-:S00]  /*4cc0*/  ERRBAR ;  /* 0x00000000000079ab */ /* 0x000fc00000000000 */
[----:B------:R-:W-:Y:S06]  /*4cd0*/  CGAERRBAR ;  /* 0x00000000000075ab */ /* 0x000fec0000000000 */
[----:B------:R0:W5:Y:S02]  /*4ce0*/  ATOM.E.ADD.STRONG.GPU PT, R68, desc[UR12][R32.64], R68 ;  /* 0x000000442044798a */ /* 0x00016400081ee1cc */
.L_x_881:
[----:B------:R-:W2:Y:S04]  /*4cf0*/  LD.E.STRONG.GPU R69, desc[UR12][R32.64] ;  /* 0x0000000c20457980 */ /* 0x000ea8000c10f900 */
[----:B--2---:R-:W-:Y:S01]  /*4d00*/  CCTL.IVALL ;  /* 0x00000000ff00798f */ /* 0x004fe20002000000 */
[----:B------:R-:W-:Y:S05]  /*4d10*/  YIELD ;  /* 0x0000000000007946 */ /* 0x000fea0003800000 */
[----:B-----5:R-:W-:-:S04]  /*4d20*/  LOP3.LUT R69, R69, R68, RZ, 0x3c, !PT ;  /* 0x0000004445457212 */ /* 0x020fc800078e3cff */
[----:B------:R-:W-:-:S13]  /*4d30*/  ISETP.GT.AND P1, PT, R69, -0x1, PT ;  /* 0xffffffff4500780c */ /* 0x000fda0003f24270 */
[----:B------:R-:W-:Y:S05]  /*4d40*/  @P1 BRA `(.L_x_881) ;  /* 0xfffffffc00e81947 */ /* 0x000fea000383ffff */
.L_x_880:
[----:B------:R-:W-:Y:S05]  /*4d50*/  WARPSYNC.ALL ;  /* 0x0000000000007948 */ /* 0x000fea0003800000 */
[----:B------:R-:W-:Y:S06]  /*4d60*/  BAR.SYNC.DEFER_BLOCKING 0x0 ;  /* 0x0000000000007b1d */ /* 0x000fec0000010000 */
.L_x_879:
        /* <DEDUP_REMOVED lines=9> */
[----:B------:R-:W-:-:S04]  /*4e00*/  @!P1 LOP3.LUT R33, R88, 0x1f, RZ, 0xc0, !PT ;  /* 0x0000001f58219812 */ /* 0x000fc800078ec0ff */
[----:B------:R-:W-:-:S04]  /*4e10*/  @!P1 IADD3 R32, R32, R33, RZ ;  /* 0x0000002120209210 */ /* 0x000fc80007ffe0ff */
[----:B------:R-:W-:-:S05]  /*4e20*/  @!P1 SHF.L.U32 R32, R32, 0x1, RZ ;  /* 0x0000000120209819 */ /* 0x000fca00000006ff */
[----:B-1----:R-:W-:Y:S01]  /*4e30*/  @!P1 IMAD.WIDE.U32 R32, R32, 0x4, R68 ;  /* 0x0000000420209825 */ /* 0x002fe200078e0044 */
[----:B------:R-:W0:Y:S01]  /*4e40*/  S2UR UR14, SR_CgaCtaId ;  /* 0x00000000000e79c3 */ /* 0x000e220000008800 */
[----:B------:R-:W-:Y:S01]  /*4e50*/  UMOV UR5, 0x400 ;  /* 0x0000040000057882 */ /* 0x000fe20000000000 */
[----:B------:R-:W-:Y:S02]  /*4e60*/  SHF.L.U32 R34, R34, 0x10, RZ ;  /* 0x0000001022227819 */ /* 0x000fe400000006ff */
[----:B------:R-:W-:Y:S01]  /*4e70*/  SHF.L.U32 R31, R31, 0x10, RZ ;  /* 0x000000101f1f7819 */ /* 0x000fe200000006ff */
[----:B------:R-:W3:Y:S01]  /*4e80*/  @!P1 LDG.E.64 R32, desc[UR12][R32.64] ;  /* 0x0000000c20209981 */ /* 0x000ee2000c1e1b00 */
[----:B------:R-:W-:Y:S01]  /*4e90*/  HFMA2.MMA R68, -RZ, RZ, 0, 0 ;  /* 0x00000000ff447435 */ /* 0x000fe200000001ff */
[----:B------:R-:W-:Y:S01]  /*4ea0*/  UIADD3 UR5, UR5, 0x3480, URZ ;  /* 0x0000348005057890 */ /* 0x000fe2000fffe03f */
[----:B------:R-:W-:Y:S01]  /*4eb0*/  FADD.FTZ R34, -R30, R34 ;  /* 0x000000221e227221 */ /* 0x000fe20000010100 */
[----:B------:R-:W-:Y:S01]  /*4ec0*/  SHF.L.U32 R36, R36, 0x10, RZ ;  /* 0x0000001024247819 */ /* 0x000fe200000006ff */
[----:B------:R-:W-:Y:S01]  /*4ed0*/  USHF.L.U32 UR11, UR11, 0x2, URZ ;  /* 0x000000020b0b7899 */ /* 0x000fe2000800063f */
[----:B------:R-:W-:Y:S01]  /*4ee0*/  SHF.L.U32 R40, R40, 0x10, RZ ;  /* 0x0000001028287819 */ /* 0x000fe200000006ff */
[----:B------:R-:W-:Y:S01]  /*4ef0*/  FMUL.FTZ R34, R2, R34 ;  /* 0x0000002202227220 */ /* 0x000fe20000410000 */
[----:B------:R-:W-:Y:S01]  /*4f00*/  SHF.L.U32 R35, R35, 0x10, RZ ;  /* 0x0000001023237819 */ /* 0x000fe200000006ff */
[----:B------:R-:W-:Y:S01]  /*4f10*/  ULOP3.LUT UR11, UR11, 0xc, URZ, 0xc0, !UPT ;  /* 0x0000000c0b0b7892 */ /* 0x000fe2000f8ec03f */
[----:B------:R-:W-:Y:S01]  /*4f20*/  SHF.L.U32 R70, R70, 0x10, RZ ;  /* 0x0000001046467819 */ /* 0x000fe200000006ff */
[----:B------:R-:W4:Y:S01]  /*4f30*/  LDL.LU R69, [R1+0x30] ;  /* 0x0000300001457983 */ /* 0x000f220000300800 */
[----:B0-----:R-:W-:Y:S01]  /*4f40*/  ULEA UR5, UR14, UR5, 0x18 ;  /* 0x000000050e057291 */ /* 0x001fe2000f8ec03f */
[----:B---3--:R-:W-:Y:S01]  /*4f50*/  @!P1 FADD.FTZ R68, RZ, R32 ;  /* 0x00000020ff449221 */ /* 0x008fe20000010000 */
[----:B------:R-:W-:Y:S01]  /*4f60*/  MOV R32, RZ ;  /* 0x000000ff00207202 */ /* 0x000fe20000000f00 */
[----:B------:R-:W-:Y:S01]  /*4f70*/  @!P1 FADD.FTZ R32, RZ, R33 ;  /* 0x00000021ff209221 */ /* 0x000fe20000010000 */
[----:B------:R-:W-:Y:S01]  /*4f80*/  LOP3.LUT P1, RZ, R88, 0xffffff9f, RZ, 0xc0, !PT ;  /* 0xffffff9f58ff7812 */ /* 0x000fe2000782c0ff */
[----:B------:R-:W-:Y:S01]  /*4f90*/  FADD.FTZ R35, -R30, R35 ;  /* 0x000000231e237221 */ /* 0x000fe20000010100 */
[----:B------:R-:W0:Y:S01]  /*4fa0*/  SHFL.BFLY PT, R33, R68, 0x10, 0x1f ;  /* 0x0e001f0044217f89 */ /* 0x000e2200000e0000 */
        /* <DEDUP_REMOVED lines=33> */
[----:B--2---:R-:W-:-:S03]  /*51c0*/  IADD3 R32, R71, -UR11, RZ ;  /* 0x8000000b47207c10 */ /* 0x004fc6000fffe0ff */
[----:B------:R-:W-:Y:S01]  /*51d0*/  FMUL.FTZ R33, R33, R68 ;  /* 0x0000004421217220 */ /* 0x000fe20000410000 */
[----:B------:R-:W-:Y:S01]  /*51e0*/  LEA R32, R32, UR5, 0x3 ;  /* 0x0000000520207c11 */ /* 0x000fe2000f8e18ff */
[----:B------:R-:W-:Y:S01]  /*51f0*/  FMUL.FTZ R35, R2, R35 ;  /* 0x0000002302237220 */ /* 0x000fe20000410000 */
[----:B------:R-:W-:Y:S01]  /*5200*/  SHF.L.U32 R38, R38, 0x10, RZ ;  /* 0x0000001026267819 */ /* 0x000fe200000006ff */
[----:B------:R-:W-:Y:S01]  /*5210*/  FMUL.FTZ R40, R40, R33 ;  /* 0x0000002128287220 */ /* 0x000fe20000410000 */
[----:B------:R-:W-:Y:S01]  /*5220*/  BAR.SYNC.DEFER_BLOCKING 0x0 ;  /* 0x0000000000007b1d */ /* 0x000fe20000010000 */
[----:B------:R-:W-:Y:S02]  /*5230*/  SHF.L.U32 R41, R41, 0x10, RZ ;  /* 0x0000001029297819 */ /* 0x000fe400000006ff */
[----:B------:R-:W-:Y:S02]  /*5240*/  SHF.L.U32 R39, R39, 0x10, RZ ;  /* 0x0000001027277819 */ /* 0x000fe400000006ff */
[----:B------:R-:W-:-:S02]  /*5250*/  SHF.L.U32 R44, R44, 0x10, RZ ;  /* 0x000000102c2c7819 */ /* 0x000fc400000006ff */
[----:B------:R-:W-:Y:S01]  /*5260*/  SHF.L.U32 R42, R42, 0x10, RZ ;  /* 0x000000102a2a7819 */ /* 0x000fe200000006ff */
[----:B------:R-:W2:Y:S04]  /*5270*/  LDL.LU R68, [R1+0x34] ;  /* 0x0000340001447983 */ /* 0x000ea80000300800 */
[----:B------:R-:W0:Y:S02]  /*5280*/  LDS.64 R32, [R32] ;  /* 0x0000000020207984 */ /* 0x000e240000000a00 */
[--C-:B0-----:R-:W-:Y:S01]  /*5290*/  FFMA.FTZ R4, R0, R4, -R32.reuse ;  /* 0x0000000400047223 */ /* 0x101fe20000010820 */
[----:B------:R-:W-:-:S03]  /*52a0*/  FFMA.FTZ R40, R31, R40, -R32 ;  /* 0x000000281f287223 */ /* 0x000fc60000010820 */
[----:B------:R-:W-:Y:S01]  /*52b0*/  FFMA.FTZ R83, R83, -R33, R4 ;  /* 0x8000002153537223 */ /* 0x000fe20000010004 */
[----:B------:R-:W-:Y:S01]  /*52c0*/  FFMA.FTZ R4, R35, R70, R37 ;  /* 0x0000004623047223 */ /* 0x000fe20000010025 */
[----:B------:R-:W-:-:S03]  /*52d0*/  FFMA.FTZ R34, -R33, R34, R40 ;  /* 0x0000002221227223 */ /* 0x000fc60000010128 */
[----:B------:R-:W-:-:S06]  /*52e0*/  FMUL.FTZ R40, R4, -1.4426950216293334961 ;  /* 0xbfb8aa3b04287820 */ /* 0x000fcc0000410000 */
[----:B------:R-:W0:Y:S02]  /*52f0*/  MUFU.EX2 R40, R40 ;  /* 0x0000002800287308 */ /* 0x000e240000000800 */
[----:B0-----:R-:W-:-:S06]  /*5300*/  FADD.FTZ R40, R40, 1 ;  /* 0x3f80000028287421 */ /* 0x001fcc0000010000 */
[----:B------:R-:W0:Y:S01]  /*5310*/  MUFU.RCP R40, R40 ;  /* 0x0000002800287308 */ /* 0x000e220000001000 */
[----:B------:R-:W-:Y:S01]  /*5320*/  FFMA.FTZ R5, R3, R5, -R32 ;  /* 0x0000000503057223 */ /* 0x000fe20000010820 */
[----:B------:R-:W-:-:S03]  /*5330*/  FADD.FTZ R38, -R30, R38 ;  /* 0x000000261e267221 */ /* 0x000fc60000010100 */
[----:B------:R-:W-:Y:S01]  /*5340*/  FFMA.FTZ R82, R82, -R33, R5 ;  /* 0x8000002152527223 */ /* 0x000fe20000010005 */
[----:B0-----:R-:W-:-:S04]  /*5350*/  FADD.FTZ R5, -R40, 1 ;  /* 0x3f80000028057421 */ /* 0x001fc80000010100 */
[----:B------:R-:W-:Y:S01]  /*5360*/  FFMA.FTZ R5, R4, R5, 1 ;  /* 0x3f80000004057423 */ /* 0x000fe20000010005 */
[----:B------:R-:W-:-:S03]  /*5370*/  FMUL.FTZ R4, R2, R38 ;  /* 0x0000002602047220 */ /* 0x000fc60000410000 */
[----:B------:R-:W-:Y:S01]  /*5380*/  FMUL.FTZ R40, R40, R5 ;  /* 0x0000000528287220 */ /* 0x000fe20000410000 */
[----:B------:R-:W-:-:S04]  /*5390*/  FFMA.FTZ R5, R31, R4, R36 ;  /* 0x000000041f057223 */ /* 0x000fc80000010024 */
[----:B------:R-:W-:-:S06]  /*53a0*/  FMUL.FTZ R38, R5, -1.4426950216293334961 ;  /* 0xbfb8aa3b05267820 */ /* 0x000fcc0000410000 */
[----:B------:R-:W0:Y:S02]  /*53b0*/  MUFU.EX2 R38, R38 ;  /* 0x0000002600267308 */ /* 0x000e240000000800 */
[----:B0-----:R-:W-:-:S06]  /*53c0*/  FADD.FTZ R38, R38, 1 ;  /* 0x3f80000026267421 */ /* 0x001fcc0000010000 */
[----:B------:R-:W0:Y:S01]  /*53d0*/  MUFU.RCP R38, R38 ;  /* 0x0000002600267308 */ /* 0x000e220000001000 */
[----:B------:R-:W-:Y:S01]  /*53e0*/  FMUL.FTZ R40, R41, R40 ;  /* 0x0000002829287220 */ /* 0x000fe20000410000 */
[----:B------:R-:W-:Y:S01]  /*53f0*/  FADD.FTZ R39, -R30, R39 ;  /* 0x000000271e277221 */ /* 0x000fe20000010100 */
[----:B0-----:R-:W-:-:S04]  /*5400*/  FADD.FTZ R41, -R38, 1 ;  /* 0x3f80000026297421 */ /* 0x001fc80000010100 */
[----:B------:R-:W-:Y:S01]  /*5410*/  FFMA.FTZ R41, R5, R41, 1 ;  /* 0x3f80000005297423 */ /* 0x000fe20000010029 */
[----:B------:R-:W-:-:S04]  /*5420*/  FMUL.FTZ R5, R2, R39 ;  /* 0x0000002702057220 */ /* 0x000fc80000410000 */
[----:B------:R-:W-:Y:S01]  /*5430*/  FFMA.FTZ R39, R70, R5, R37 ;  /* 0x0000000546277223 */ /* 0x000fe20000010025 */
[----:B------:R-:W-:-:S03]  /*5440*/  FMUL.FTZ R38, R38, R41 ;  /* 0x0000002926267220 */ /* 0x000fc60000410000 */
        /* <DEDUP_REMOVED lines=15> */
[----:B------:R-:W-:Y:S02]  /*5540*/  SHF.L.U32 R45, R45, 0x10, RZ ;  /* 0x000000102d2d7819 */ /* 0x000fe400000006ff */
[----:B------:R-:W-:-:S03]  /*5550*/  SHF.L.U32 R43, R43, 0x10, RZ ;  /* 0x000000102b2b7819 */ /* 0x000fc600000006ff */
[----:B------:R-:W-:Y:S02]  /*5560*/  FMUL.FTZ R41, R45, R41 ;  /* 0x000000292d297220 */ /* 0x000fe40000410000 */
        /* <DEDUP_REMOVED lines=111> */
[----:B------:R-:W0:Y:S01]  /*5c60*/  MUFU.EX2 R61, R61 ;  /* 0x0000003d003d7308 */ /* 0x000e220000000800 */
[----:B------:R-:W-:Y:S02]  /*5c70*/  SHF.L.U32 R64, R64, 0x10, RZ ;  /* 0x0000001040407819 */ /* 0x000fe400000006ff */
[----:B------:R-:W-:-:S03]  /*5c80*/  SHF.L.U32 R65, R65, 0x10, RZ ;  /* 0x0000001041417819 */ /* 0x000fc600000006ff */
[C---:B------:R-:W-:Y:S01]  /*5c90*/  FADD.FTZ R64, -R30.reuse, R64 ;  /* 0x000000401e407221 */ /* 0x040fe20000010100 */
[----:B0-----:R-:W-:Y:S01]  /*5ca0*/  FADD.FTZ R61, R61, 1 ;  /* 0x3f8000003d3d7421 */ /* 0x001fe20000010000 */
[----:B------:R-:W-:-:S05]  /*5cb0*/  FADD.FTZ R30, -R30, R65 ;  /* 0x000000411e1e7221 */ /* 0x000fca0000010100 */
[----:B------:R-:W0:Y:S01]  /*5cc0*/  MUFU.RCP R61, R61 ;  /* 0x0000003d003d7308 */ /* 0x000e220000001000 */
[----:B------:R-:W-:Y:S01]  /*5cd0*/  FMUL.FTZ R30, R2, R30 ;  /* 0x0000001e021e7220 */ /* 0x000fe20000410000 */
[----:B------:R-:W-:Y:S01]  /*5ce0*/  SHF.L.U32 R62, R62, 0x10, RZ ;  /* 0x000000103e3e7819 */ /* 0x000fe200000006ff */
[----:B------:R-:W-:Y:S02]  /*5cf0*/  FMUL.FTZ R64, R2, R64 ;  /* 0x0000004002407220 */ /* 0x000fe40000410000 */
[----:B------:R-:W-:Y:S02]  /*5d00*/  FFMA.FTZ R37, R70, R30, R37 ;  /* 0x0000001e46257223 */ /* 0x000fe40000010025 */
[----:B------:R-:W-:Y:S01]  /*5d10*/  FMUL.FTZ R60, R62, R60 ;  /* 0x0000003c3e3c7220 */ /* 0x000fe20000410000 */
[----:B------:R-:W-:Y:S01]  /*5d20*/  FFMA.FTZ R36, R31, R64, R36 ;  /* 0x000000401f247223 */ /* 0x000fe20000010024 */
[----:B------:R-:W-:Y:S01]  /*5d30*/  FMUL.FTZ R62, R37, -1.4426950216293334961 ;  /* 0xbfb8aa3b253e7820 */ /* 0x000fe20000410000 */
[----:B0-----:R-:W-:-:S05]  /*5d40*/  FADD.FTZ R65, -R61, 1 ;  /* 0x3f8000003d417421 */ /* 0x001fca0000010100 */
[----:B------:R-:W0:Y:S01]  /*5d50*/  MUFU.EX2 R62, R62 ;  /* 0x0000003e003e7308 */ /* 0x000e220000000800 */
[----:B------:R-:W-:Y:S01]  /*5d60*/  FFMA.FTZ R59, R59, R65, 1 ;  /* 0x3f8000003b3b7423 */ /* 0x000fe20000010041 */
[----:B------:R-:W-:-:S06]  /*5d70*/  FMUL.FTZ R65, R36, -1.4426950216293334961 ;  /* 0xbfb8aa3b24417820 */ /* 0x000fcc0000410000 */
[----:B------:R-:W1:Y:S01]  /*5d80*/  MUFU.EX2 R65, R65 ;  /* 0x0000004100417308 */ /* 0x000e620000000800 */
[----:B0-----:R-:W-:-:S07]  /*5d90*/  FADD.FTZ R62, R62, 1 ;  /* 0x3f8000003e3e7421 */ /* 0x001fce0000010000 */
[----:B------:R-:W0:Y:S01]  /*5da0*/  MUFU.RCP R62, R62 ;  /* 0x0000003e003e7308 */ /* 0x000e220000001000 */
[----:B-1----:R-:W-:-:S07]  /*5db0*/  FADD.FTZ R65, R65, 1 ;  /* 0x3f80000041417421 */ /* 0x002fce0000010000 */
[----:B------:R-:W1:Y:S01]  /*5dc0*/  MUFU.RCP R65, R65 ;  /* 0x0000004100417308 */ /* 0x000e620000001000 */
[----:B------:R-:W-:Y:S01]  /*5dd0*/  FMUL.FTZ R59, R61, R59 ;  /* 0x0000003b3d3b7220 */ /* 0x000fe20000410000 */
[----:B0-----:R-:W-:-:S04]  /*5de0*/  FADD.FTZ R61, -R62, 1 ;  /* 0x3f8000003e3d7421 */ /* 0x001fc80000010100 */
[----:B------:R-:W-:Y:S01]  /*5df0*/  FFMA.FTZ R61, R37, R61, 1 ;  /* 0x3f800000253d7423 */ /* 0x000fe2000001003d */
[--C-:B------:R-:W-:Y:S01]  /*5e00*/  FFMA.FTZ R40, R70, R40, -R32.reuse ;  /* 0x0000002846287223 */ /* 0x100fe20000010820 */
[----:B-1----:R-:W-:Y:S01]  /*5e10*/  FADD.FTZ R37, -R65, 1 ;  /* 0x3f80000041257421 */ /* 0x002fe20000010100 */
[C-C-:B------:R-:W-:Y:S01]  /*5e20*/  FFMA.FTZ R6, R0.reuse, R6, -R32.reuse ;  /* 0x0000000600067223 */ /* 0x140fe20000010820 */
[C-C-:B------:R-:W-:Y:S01]  /*5e30*/  FFMA.FTZ R8, R0.reuse, R8, -R32.reuse ;  /* 0x0000000800087223 */ /* 0x140fe20000010820 */
[--C-:B------:R-:W-:Y:S01]  /*5e40*/  FFMA.FTZ R10, R0, R10, -R32.reuse ;  /* 0x0000000a000a7223 */ /* 0x100fe20000010820 */
[----:B------:R-:W-:Y:S01]  /*5e50*/  FFMA.FTZ R37, R36, R37, 1 ;  /* 0x3f80000024257423 */ /* 0x000fe20000010025 */
[C-C-:B------:R-:W-:Y:S01]  /*5e60*/  FFMA.FTZ R12, R0.reuse, R12, -R32.reuse ;  /* 0x0000000c000c7223 */ /* 0x140fe20000010820 */
[C-C-:B------:R-:W-:Y:S01]  /*5e70*/  FFMA.FTZ R14, R0.reuse, R14, -R32.reuse ;  /* 0x0000000e000e7223 */ /* 0x140fe20000010820 */
[C-C-:B------:R-:W-:Y:S01]  /*5e80*/  FFMA.FTZ R18, R0.reuse, R18, -R32.reuse ;  /* 0x0000001200127223 */ /* 0x140fe20000010820 */
[--C-:B------:R-:W-:Y:S01]  /*5e90*/  FFMA.FTZ R0, R0, R20, -R32.reuse ;  /* 0x0000001400007223 */ /* 0x100fe20000010820 */
[----:B------:R-:W-:Y:S01]  /*5ea0*/  FFMA.FTZ R49, R70, R49, -R32 ;  /* 0x0000003146317223 */ /* 0x000fe20000010820 */
[----:B------:R-:W-:Y:S01]  /*5eb0*/  SHF.L.U32 R63, R63, 0x10, RZ ;  /* 0x000000103f3f7819 */ /* 0x000fe200000006ff */
[----:B------:R-:W-:Y:S01]  /*5ec0*/  FFMA.FTZ R35, -R33, R35, R40 ;  /* 0x0000002321237223 */ /* 0x000fe20000010128 */
[----:B------:R-:W-:Y:S01]  /*5ed0*/  SHF.L.U32 R67, R67, 0x10, RZ ;  /* 0x0000001043437819 */ /* 0x000fe200000006ff */
[----:B------:R-:W-:Y:S01]  /*5ee0*/  FMUL.FTZ R61, R62, R61 ;  /* 0x0000003d3e3d7220 */ /* 0x000fe20000410000 */
[----:B------:R-:W-:Y:S01]  /*5ef0*/  SHF.L.U32 R66, R66, 0x10, RZ ;  /* 0x0000001042427819 */ /* 0x000fe200000006ff */
[----:B------:R-:W-:Y:S01]  /*5f00*/  FMUL.FTZ R37, R65, R37 ;  /* 0x0000002541257220 */ /* 0x000fe20000410000 */
[----:B------:R-:W-:Y:S01]  /*5f10*/  FFMA.FTZ R44, R31, R44, -R32 ;  /* 0x0000002c1f2c7223 */ /* 0x000fe20000010820 */
[----:B------:R-:W-:Y:S01]  /*5f20*/  FFMA.FTZ R49, -R33, R46, R49 ;  /* 0x0000002e21317223 */ /* 0x000fe20000010131 */
[----:B------:R-:W-:Y:S01]  /*5f30*/  FFMA.FTZ R85, R85, -R33, R0 ;  /* 0x8000002155557223 */ /* 0x000fe20000010000 */
[C---:B------:R-:W-:Y:S01]  /*5f40*/  FMUL.FTZ R0, R2.reuse, R82 ;  /* 0x0000005202007220 */ /* 0x040fe20000410000 */
[----:B------:R-:W-:Y:S01]  /*5f50*/  FMUL.FTZ R35, R2, R35 ;  /* 0x0000002302237220 */ /* 0x000fe20000410000 */
[----:B------:R-:W3:Y:S01]  /*5f60*/  LDL.LU R46, [R1+0x28] ;  /* 0x00002800012e7983 */ /* 0x000ee20000300800 */
[----:B------:R-:W-:Y:S01]  /*5f70*/  FMUL.FTZ R59, R63, R59 ;  /* 0x0000003b3f3b7220 */ /* 0x000fe20000410000 */
[----:B------:R-:W-:Y:S01]  /*5f80*/  FMUL.FTZ R61, R67, R61 ;  /* 0x0000003d433d7220 */ /* 0x000fe20000410000 */
[----:B------:R-:W-:Y:S01]  /*5f90*/  FMUL.FTZ R37, R66, R37 ;  /* 0x0000002542257220 */ /* 0x000fe20000410000 */
[----:B------:R-:W-:Y:S01]  /*5fa0*/  FFMA.FTZ R39, -R33, R39, R44 ;  /* 0x0000002721277223 */ /* 0x000fe2000001012c */
[C-C-:B------:R-:W-:Y:S01]  /*5fb0*/  FFMA.FTZ R7, R3.reuse, R7, -R32.reuse ;  /* 0x0000000703077223 */ /* 0x140fe20000010820 */
[C-C-:B------:R-:W-:Y:S01]  /*5fc0*/  FFMA.FTZ R9, R3.reuse, R9, -R32.reuse ;  /* 0x0000000903097223 */ /* 0x140fe20000010820 */
[C-C-:B------:R-:W-:Y:S01]  /*5fd0*/  FFMA.FTZ R11, R3.reuse, R11, -R32.reuse ;  /* 0x0000000b030b7223 */ /* 0x140fe20000010820 */
[C-C-:B------:R-:W-:Y:S01]  /*5fe0*/  FFMA.FTZ R13, R3.reuse, R13, -R32.reuse ;  /* 0x0000000d030d7223 */ /* 0x140fe20000010820 */
[C-C-:B------:R-:W-:Y:S01]  /*5ff0*/  FFMA.FTZ R15, R3.reuse, R15, -R32.reuse ;  /* 0x0000000f030f7223 */ /* 0x140fe20000010820 */
[C-C-:B------:R-:W-:Y:S01]  /*6000*/  FFMA.FTZ R19, R3.reuse, R19, -R32.reuse ;  /* 0x0000001303137223 */ /* 0x140fe20000010820 */
[----:B------:R-:W5:Y:S01]  /*6010*/  LDL.LU R44, [R1+0x2c] ;  /* 0x00002c00012c7983 */ /* 0x000f620000300800 */
[--C-:B------:R-:W-:Y:S01]  /*6020*/  FFMA.FTZ R3, R3, R21, -R32.reuse ;  /* 0x0000001503037223 */ /* 0x100fe20000010820 */
[C-C-:B------:R-:W-:Y:S01]  /*6030*/  FFMA.FTZ R38, R31.reuse, R38, -R32.reuse ;  /* 0x000000261f267223 */ /* 0x140fe20000010820 */
[C-C-:B------:R-:W-:Y:S01]  /*6040*/  FFMA.FTZ R48, R31.reuse, R48, -R32.reuse ;  /* 0x000000301f307223 */ /* 0x140fe20000010820 */
        /* <DEDUP_REMOVED lines=9> */
[----:B------:R-:W-:Y:S01]  /*60e0*/  FFMA.FTZ R61, R70, R61, -R32 ;  /* 0x0000003d463d7223 */ /* 0x000fe20000010820 */
[----:B------:R-:W-:-:S02]  /*60f0*/  F2FP.BF16.F32.PACK_AB R0, R35, R0 ;  /* 0x000000002300723e */ /* 0x000fc400000010ff */
[----:B------:R-:W5:Y:S01]  /*6100*/  LDL.LU R35, [R1+0x20] ;  /* 0x0000200001237983 */ /* 0x000f620000300800 */
[-C--:B------:R-:W-:Y:S01]  /*6110*/  FFMA.FTZ R81, R81, -R33.reuse, R6 ;  /* 0x8000002151517223 */ /* 0x080fe20000010006 */
[C---:B------:R-:W-:Y:S01]  /*6120*/  FFMA.FTZ R21, -R33.reuse, R4, R38 ;  /* 0x0000000421157223 */ /* 0x040fe20000010126 */
[----:B------:R-:W-:Y:S01]  /*6130*/  FFMA.FTZ R7, R80, -R33, R7 ;  /* 0x8000002150077223 */ /* 0x000fe20000010007 */
[----:B------:R-:W-:Y:S01]  /*6140*/  FFMA.FTZ R41, -R33, R5, R41 ;  /* 0x0000000521297223 */ /* 0x000fe20000010129 */
[-C--:B------:R-:W-:Y:S01]  /*6150*/  FFMA.FTZ R79, R79, -R33.reuse, R8 ;  /* 0x800000214f4f7223 */ /* 0x080fe20000010008 */
[-C--:B------:R-:W-:Y:S01]  /*6160*/  FFMA.FTZ R9, R78, -R33.reuse, R9 ;  /* 0x800000214e097223 */ /* 0x080fe20000010009 */
[----:B------:R-:W-:Y:S01]  /*6170*/  FFMA.FTZ R45, -R33, R42, R45 ;  /* 0x0000002a212d7223 */ /* 0x000fe2000001012d */
[----:B------:R-:W-:Y:S01]  /*6180*/  FFMA.FTZ R77, R77, -R33, R10 ;  /* 0x800000214d4d7223 */ /* 0x000fe2000001000a */
[----:B------:R-:W-:Y:S01]  /*6190*/  FFMA.FTZ R43, -R33, R43, R48 ;  /* 0x0000002b212b7223 */ /* 0x000fe20000010130 */
[-C--:B------:R-:W-:Y:S01]  /*61a0*/  FFMA.FTZ R11, R76, -R33.reuse, R11 ;  /* 0x800000214c0b7223 */ /* 0x080fe2000001000b */
        /* <DEDUP_REMOVED lines=9> */
[----:B------:R-:W-:Y:S01]  /*6240*/  FFMA.FTZ R55, -R33, R55, R60 ;  /* 0x0000003721377223 */ /* 0x000fe2000001013c */
[-C--:B------:R-:W-:Y:S01]  /*6250*/  FFMA.FTZ R19, R17, -R33.reuse, R19 ;  /* 0x8000002111137223 */ /* 0x080fe20000010013 */
[C---:B------:R-:W-:Y:S01]  /*6260*/  FFMA.FTZ R59, -R33.reuse, R58, R59 ;  /* 0x0000003a213b7223 */ /* 0x040fe2000001013b */
[----:B------:R-:W-:Y:S01]  /*6270*/  FFMA.FTZ R3, R84, -R33, R3 ;  /* 0x8000002154037223 */ /* 0x000fe20000010003 */
[C---:B------:R-:W-:Y:S01]  /*6280*/  FFMA.FTZ R37, -R33.reuse, R64, R37 ;  /* 0x0000004021257223 */ /* 0x040fe20000010125 */
[----:B------:R-:W-:-:S02]  /*6290*/  FFMA.FTZ R61, -R33, R30, R61 ;  /* 0x0000001e213d7223 */ /* 0x000fc4000001013d */
[----:B------:R-:W5:Y:S01]  /*62a0*/  LDL.LU R33, [R1+0x24] ;  /* 0x0000240001217983 */ /* 0x000f620000300800 */
[C---:B------:R-:W-:Y:S01]  /*62b0*/  FMUL.FTZ R83, R2.reuse, R83 ;  /* 0x0000005302537220 */ /* 0x040fe20000410000 */
[C---:B------:R-:W-:Y:S01]  /*62c0*/  FMUL.FTZ R34, R2.reuse, R34 ;  /* 0x0000002202227220 */ /* 0x040fe20000410000 */
[----:B----4-:R-:W-:Y:S01]  /*62d0*/  IADD3 R4, P1, R69, UR14, RZ ;  /* 0x0000000e45047c10 */ /* 0x010fe2000ff3e0ff */
[C---:B------:R-:W-:Y:S01]  /*62e0*/  FMUL.FTZ R8, R2.reuse, R3 ;  /* 0x0000000302087220 */ /* 0x040fe20000410000 */
[C---:B------:R-:W-:Y:S01]  /*62f0*/  FMUL.FTZ R81, R2.reuse, R81 ;  /* 0x0000005102517220 */ /* 0x040fe20000410000 */
[----:B------:R-:W-:Y:S01]  /*6300*/  FMUL.FTZ R6, R2, R21 ;  /* 0x0000001502067220 */ /* 0x000fe20000410000 */
[----:B------:R-:W-:Y:S01]  /*6310*/  F2FP.BF16.F32.PACK_AB R83, R34, R83 ;  /* 0x000000532253723e */ /* 0x000fe200000010ff */
[----:B------:R-:W-:Y:S01]  /*6320*/  FMUL.FTZ R7, R2, R7 ;  /* 0x0000000702077220 */ /* 0x000fe20000410000 */
[----:B--2---:R-:W-:Y:S01]  /*6330*/  IADD3.X R5, R68, UR15, RZ, P1, !PT ;  /* 0x0000000f44057c10 */ /* 0x004fe20008ffe4ff */
        /* <DEDUP_REMOVED lines=25> */
[----:B------:R-:W2:Y:S01]  /*64d0*/  LDL.LU R42, [R1+0x18] ;  /* 0x00001800012a7983 */ /* 0x000ea20000300800 */
[----:B------:R-:W-:-:S02]  /*64e0*/  PRMT R17, R0, 0x7632, R17 ;  /* 0x0000763200117816 */ /* 0x000fc40000000011 */
[----:B------:R-:W-:Y:S01]  /*64f0*/  F2FP.BF16.F32.PACK_AB R7, R40, R7 ;  /* 0x000000072807723e */ /* 0x000fe200000010ff */
[----:B------:R-:W-:Y:S01]  /*6500*/  STG.E.U16 desc[UR12][R4.64+0x2], R3 ;  /* 0x0000020304007986 */ /* 0x000fe2000c10150c */
[----:B------:R-:W-:-:S03]  /*6510*/  F2FP.BF16.F32.PACK_AB R81, R6, R81 ;  /* 0x000000510651723e */ /* 0x000fc600000010ff */
[----:B------:R-:W4:Y:S04]  /*6520*/  LDL.LU R39, [R1+0x1c] ;  /* 0x00001c0001277983 */ /* 0x000f280000300800 */
[----:B------:R-:W4:Y:S01]  /*6530*/  LDL.LU R37, [R1+0x10] ;  /* 0x0000100001257983 */ /* 0x000f220000300800 */
[----:B------:R-:W-:-:S03]  /*6540*/  PRMT R21, R81, 0x7632, R21 ;  /* 0x0000763251157816 */ /* 0x000fc60000000015 */
[----:B------:R-:W-:Y:S01]  /*6550*/  STG.E.U16 desc[UR12][R4.64], R83 ;  /* 0x0000005304007986 */ /* 0x000fe2000c10150c */
[----:B------:R-:W-:-:S03]  /*6560*/  F2FP.BF16.F32.PACK_AB R16, R16, R79 ;  /* 0x0000004f1010723e */ /* 0x000fc600000010ff */
[----:B------:R0:W-:Y:S04]  /*6570*/  STG.E.U16 desc[UR12][R4.64+0x4], R0 ;  /* 0x0000040004007986 */ /* 0x0001e8000c10150c */
[----:B------:R1:W-:Y:S01]  /*6580*/  STG.E.U16 desc[UR12][R4.64+0x6], R17 ;  /* 0x0000061104007986 */ /* 0x0003e2000c10150c */
[----:B------:R-:W-:Y:S02]  /*6590*/  F2FP.BF16.F32.PACK_AB R9, R34, R9 ;  /* 0x000000092209723e */ /* 0x000fe400000010ff */
[----:B0-----:R-:W-:Y:S02]  /*65a0*/  PRMT R0, R7, 0x7632, R0 ;  /* 0x0000763207007816 */ /* 0x001fe40000000000 */
[----:B-1----:R-:W-:Y:S02]  /*65b0*/  PRMT R5, R16, 0x7632, R5 ;  /* 0x0000763210057816 */ /* 0x002fe40000000005 */
[----:B---3--:R-:W-:-:S04]  /*65c0*/  IADD3 R2, P1, R46, UR14, RZ ;  /* 0x0000000e2e027c10 */ /* 0x008fc8000ff3e0ff */
[----:B-----5:R-:W-:-:S05]  /*65d0*/  IADD3.X R3, R44, UR15, RZ, P1, !PT ;  /* 0x0000000f2c037c10 */ /* 0x020fca0008ffe4ff */
[----:B------:R0:W-:Y:S01]  /*65e0*/  STG.E.U16 desc[UR12][R2.64+0x4], R7 ;  /* 0x0000040702007986 */ /* 0x0001e2000c10150c */
[----:B------:R-:W-:-:S03]  /*65f0*/  IADD3 R6, P1, R35, UR14, RZ ;  /* 0x0000000e23067c10 */ /* 0x000fc6000ff3e0ff */
[----:B------:R-:W3:Y:S04]  /*6600*/  LDL.LU R35, [R1+0x14] ;  /* 0x0000140001237983 */ /* 0x000ee80000300800 */
[----:B------:R-:W-:Y:S04]  /*6610*/  STG.E.U16 desc[UR12][R2.64], R81 ;  /* 0x0000005102007986 */ /* 0x000fe8000c10150c */
[----:B------:R1:W-:Y:S04]  /*6620*/  STG.E.U16 desc[UR12][R2.64+0x2], R21 ;  /* 0x0000021502007986 */ /* 0x0003e8000c10150c */
[----:B------:R5:W-:Y:S01]  /*6630*/  STG.E.U16 desc[UR12][R2.64+0x6], R0 ;  /* 0x0000060002007986 */ /* 0x000be2000c10150c */
[----:B0-----:R-:W-:-:S03]  /*6640*/  IADD3.X R7, R33, UR15, RZ, P1, !PT ;  /* 0x0000000f21077c10 */ /* 0x001fc60008ffe4ff */
[----:B------:R-:W3:Y:S04]  /*6650*/  LDL.LU R33, [R1+0x8] ;  /* 0x0000080001217983 */ /* 0x000ee80000300800 */
[----:B-1----:R-:W3:Y:S04]  /*6660*/  LDL.LU R21, [R1+0xc] ;  /* 0x00000c0001157983 */ /* 0x002ee80000300800 */
[----:B------:R0:W-:Y:S01]  /*6670*/  STG.E.U16 desc[UR12][R6.64], R16 ;  /* 0x0000001006007986 */ /* 0x0001e2000c10150c */
[----:B-----5:R-:W-:-:S03]  /*6680*/  PRMT R3, R9, 0x7632, R3 ;  /* 0x0000763209037816 */ /* 0x020fc60000000003 */
[----:B------:R1:W-:Y:S04]  /*6690*/  STG.E.U16 desc[UR12][R6.64+0x4], R9 ;  /* 0x0000040906007986 */ /* 0x0003e8000c10150c */
[----:B0-----:R-:W5:Y:S04]  /*66a0*/  LDL.LU R16, [R1] ;  /* 0x0000000001107983 */ /* 0x001f680000300800 */
[----:B-1----:R-:W5:Y:S01]  /*66b0*/  LDL.LU R9, [R1+0x4] ;  /* 0x0000040001097983 */ /* 0x002f620000300800 */
[----:B------:R-:W-:Y:S02]  /*66c0*/  F2FP.BF16.F32.PACK_AB R12, R12, R77 ;  /* 0x0000004d0c0c723e */ /* 0x000fe400000010ff */
[----:B------:R-:W-:Y:S01]  /*66d0*/  F2FP.BF16.F32.PACK_AB R11, R36, R11 ;  /* 0x0000000b240b723e */ /* 0x000fe200000010ff */
[----:B------:R4:W-:Y:S01]  /*66e0*/  STG.E.U16 desc[UR12][R6.64+0x2], R5 ;  /* 0x0000020506007986 */ /* 0x0009e2000c10150c */
[----:B--2---:R-:W-:-:S02]  /*66f0*/  IADD3 R4, P1, R42, UR14, RZ ;  /* 0x0000000e2a047c10 */ /* 0x004fc4000ff3e0ff */
[----:B------:R-:W-:Y:S01]  /*6700*/  F2FP.BF16.F32.PACK_AB R14, R14, R75 ;  /* 0x0000004b0e0e723e */ /* 0x000fe200000010ff */
[----:B------:R0:W-:Y:S01]  /*6710*/  STG.E.U16 desc[UR12][R6.64+0x6], R3 ;  /* 0x0000060306007986 */ /* 0x0001e2000c10150c */
[----:B------:R-:W-:Y:S02]  /*6720*/  PRMT R17, R12, 0x7632, R17 ;  /* 0x000076320c117816 */ /* 0x000fe40000000011 */
[----:B----4-:R-:W-:Y:S02]  /*6730*/  IADD3.X R5, R39, UR15, RZ, P1, !PT ;  /* 0x0000000f27057c10 */ /* 0x010fe40008ffe4ff */
[----:B------:R-:W-:Y:S02]  /*6740*/  PRMT R0, R11, 0x7632, R0 ;  /* 0x000076320b007816 */ /* 0x000fe40000000000 */
[----:B------:R-:W-:Y:S02]  /*6750*/  IADD3 R2, P1, R37, UR14, RZ ;  /* 0x0000000e25027c10 */ /* 0x000fe4000ff3e0ff */
[----:B------:R-:W-:-:S02]  /*6760*/  F2FP.BF16.F32.PACK_AB R13, R32, R13 ;  /* 0x0000000d200d723e */ /* 0x000fc400000010ff */
[----:B0-----:R-:W-:Y:S01]  /*6770*/  PRMT R7, R14, 0x7632, R7 ;  /* 0x000076320e077816 */ /* 0x001fe20000000007 */
[----:B------:R-:W-:Y:S01]  /*6780*/  STG.E.U16 desc[UR12][R4.64], R12 ;  /* 0x0000000c04007986 */ /* 0x000fe2000c10150c */
[----:B------:R-:W-:-:S03]  /*6790*/  F2FP.BF16.F32.PACK_AB R10, R10, R73 ;  /* 0x000000490a0a723e */ /* 0x000fc600000010ff */
[----:B------:R-:W-:Y:S01]  /*67a0*/  STG.E.U16 desc[UR12][R4.64+0x2], R17 ;  /* 0x0000021104007986 */ /* 0x000fe2000c10150c */
[----:B------:R-:W-:-:S03]  /*67b0*/  F2FP.BF16.F32.PACK_AB R15, R30, R15 ;  /* 0x0000000f1e0f723e */ /* 0x000fc600000010ff */
[----:B------:R-:W-:Y:S04]  /*67c0*/  STG.E.U16 desc[UR12][R4.64+0x4], R11 ;  /* 0x0000040b04007986 */ /* 0x000fe8000c10150c */
[----:B------:R0:W-:Y:S01]  /*67d0*/  STG.E.U16 desc[UR12][R4.64+0x6], R0 ;  /* 0x0000060004007986 */ /* 0x0001e2000c10150c */
[----:B------:R-:W-:Y:S02]  /*67e0*/  F2FP.BF16.F32.PACK_AB R31, R38, R31 ;  /* 0x0000001f261f723e */ /* 0x000fe400000010ff */
[----:B------:R-:W-:Y:S02]  /*67f0*/  F2FP.BF16.F32.PACK_AB R19, R20, R19 ;  /* 0x000000131413723e */ /* 0x000fe400000010ff */
[----:B0-----:R-:W-:Y:S02]  /*6800*/  PRMT R5, R13, 0x7632, R5 ;  /* 0x000076320d057816 */ /* 0x001fe40000000005 */
[----:B------:R-:W-:-:S02]  /*6810*/  PRMT R0, R10, 0x7632, R0 ;  /* 0x000076320a007816 */ /* 0x000fc40000000000 */
[----:B------:R-:W-:Y:S02]  /*6820*/  F2FP.BF16.F32.PACK_AB R18, R18, R85 ;  /* 0x000000551212723e */ /* 0x000fe400000010ff */
[----:B------:R-:W-:Y:S02]  /*6830*/  F2FP.BF16.F32.PACK_AB R8, R61, R8 ;  /* 0x000000083d08723e */ /* 0x000fe400000010ff */
[----:B------:R-:W-:Y:S01]  /*6840*/  PRMT R43, R18, 0x7632, R43 ;  /* 0x00007632122b7816 */ /* 0x000fe2000000002b */
[----:B------:R-:W-:Y:S01]  /*6850*/  ULOP3.LUT UR4, UR4, 0x1, URZ, 0x3c, !UPT ;  /* 0x0000000104047892 */ /* 0x000fe2000f8e3c3f */
[----:B------:R-:W-:Y:S01]  /*6860*/  UMOV UR5, UR10 ;  /* 0x0000000a00057c82 */ /* 0x000fe20008000000 */
[----:B------:R-:W-:Y:S01]  /*6870*/  UMOV UR11, UR9 ;  /* 0x00000009000b7c82 */ /* 0x000fe20008000000 */
[----:B---3--:R-:W-:-:S05]  /*6880*/  IADD3.X R3, R35, UR15, RZ, P1, !PT ;  /* 0x0000000f23037c10 */ /* 0x008fca0008ffe4ff */
[----:B------:R0:W-:Y:S04]  /*6890*/  STG.E.U16 desc[UR12][R2.64+0x2], R7 ;  /* 0x0000020702007986 */ /* 0x0001e8000c10150c */
[----:B------:R-:W-:Y:S04]  /*68a0*/  STG.E.U16 desc[UR12][R2.64], R14 ;  /* 0x0000000e02007986 */ /* 0x000fe8000c10150c */
[----:B------:R-:W-:Y:S04]  /*68b0*/  STG.E.U16 desc[UR12][R2.64+0x4], R13 ;  /* 0x0000040d02007986 */ /* 0x000fe8000c10150c */
[----:B------:R1:W-:Y:S01]  /*68c0*/  STG.E.U16 desc[UR12][R2.64+0x6], R5 ;  /* 0x0000060502007986 */ /* 0x0003e2000c10150c */
[----:B------:R-:W-:-:S04]  /*68d0*/  IADD3 R6, P1, R33, UR14, RZ ;  /* 0x0000000e21067c10 */ /* 0x000fc8000ff3e0ff */
[----:B0-----:R-:W-:Y:S02]  /*68e0*/  IADD3.X R7, R21, UR15, RZ, P1, !PT ;  /* 0x0000000f15077c10 */ /* 0x001fe40008ffe4ff */
[----:B-1----:R-:W-:Y:S02]  /*68f0*/  PRMT R3, R15, 0x7632, R3 ;  /* 0x000076320f037816 */ /* 0x002fe40000000003 */
[----:B------:R-:W-:Y:S01]  /*6900*/  PRMT R2, R31, 0x7632, R2 ;  /* 0x000076321f027816 */ /* 0x000fe20000000002 */
[----:B------:R0:W-:Y:S01]  /*6910*/  STG.E.U16 desc[UR12][R6.64+0x2], R0 ;  /* 0x0000020006007986 */ /* 0x0001e2000c10150c */
[----:B-----5:R-:W-:-:S04]  /*6920*/  IADD3 R4, P1, R16, UR14, RZ ;  /* 0x0000000e10047c10 */ /* 0x020fc8000ff3e0ff */
[----:B------:R-:W-:Y:S02]  /*6930*/  IADD3.X R5, R9, UR15, RZ, P1, !PT ;  /* 0x0000000f09057c10 */ /* 0x000fe40008ffe4ff */
[----:B------:R-:W-:Y:S01]  /*6940*/  IADD3 R86, P1, R86, UR14, RZ ;  /* 0x0000000e56567c10 */ /* 0x000fe2000ff3e0ff */
[----:B------:R1:W-:Y:S01]  /*6950*/  STG.E.U16 desc[UR12][R6.64+0x6], R3 ;  /* 0x0000060306007986 */ /* 0x0003e2000c10150c */
[----:B0-----:R-:W-:Y:S02]  /*6960*/  PRMT R0, R19, 0x7632, R0 ;  /* 0x0000763213007816 */ /* 0x001fe40000000000 */
[----:B------:R-:W-:Y:S01]  /*6970*/  IADD3.X R87, R87, UR15, RZ, P1, !PT ;  /* 0x0000000f57577c10 */ /* 0x000fe20008ffe4ff */
[----:B------:R2:W-:Y:S04]  /*6980*/  STG.E.U16 desc[UR12][R6.64], R10 ;  /* 0x0000000a06007986 */ /* 0x0005e8000c10150c */
        /* <DEDUP_REMOVED lines=11> */
.L_x_870:
        /* <DEDUP_REMOVED lines=12> */
[----:B------:R-:W-:Y:S01]  /*6b00*/  MOV R15, 0xffffffff ;  /* 0xffffffff000f7802 */ /* 0x000fe20000000f00 */
        /* <DEDUP_REMOVED lines=19> */
[C---:B------:R-:W-:Y:S01]  /*6c40*/  IMAD.WIDE.U32 R4, P0, R7.reuse, -0x33333334, R2 ;  /* 0xcccccccc07047825 */ /* 0x040fe20007800002 */
[----:B------:R-:W-:Y:S02]  /*6c50*/  LOP3.LUT R47, R16, 0xf, RZ, 0xc0, !PT ;  /* 0x0000000f102f7812 */ /* 0x000fe400078ec0ff */
[----:B------:R-:W-:Y:S01]  /*6c60*/  IADD3.X R45, RZ, RZ, RZ, P2, !PT ;  /* 0x000000ffff2d7210 */ /* 0x000fe200017fe4ff */
[----:B------:R-:W-:Y:S01]  /*6c70*/  IMAD.WIDE.U32 R2, R7, -0x33333333, RZ ;  /* 0xcccccccd07027825 */ /* 0x000fe200078e00ff */
[----:B------:R-:W-:Y:S02]  /*6c80*/  IADD3.X R7, RZ, RZ, RZ, P0, !PT ;  /* 0x000000ffff077210 */ /* 0x000fe400007fe4ff */
[----:B------:R-:W-:-:S02]  /*6c90*/  MOV R6, R5 ;  /* 0x0000000500067202 */ /* 0x000fc40000000f00 */
[----:B------:R-:W-:Y:S01]  /*6ca0*/  IADD3 RZ, P1, R3, R4, RZ ;  /* 0x0000000403ff7210 */ /* 0x000fe20007f3e0ff */
[----:B------:R-:W-:Y:S01]  /*6cb0*/  IMAD.WIDE.U32 R2, R10, -0x33333333, RZ ;  /* 0xcccccccd0a027825 */ /* 0x000fe200078e00ff */
[----:B------:R-:W-:-:S03]  /*6cc0*/  ISETP.LT.U32.AND P0, PT, R18, 0x2, PT ;  /* 0x000000021200780c */ /* 0x000fc60003f01070 */
[----:B------:R-:W-:Y:S01]  /*6cd0*/  IMAD.WIDE.U32.X R4, R15, -0x33333334, R6, P1 ;  /* 0xcccccccc0f047825 */ /* 0x000fe200008e0406 */
[----:B------:R-:W-:Y:S02]  /*6ce0*/  ISETP.LT.AND.EX P0, PT, R19, RZ, PT, P0 ;  /* 0x000000ff1300720c */ /* 0x000fe40003f01300 */
[----:B------:R-:W-:Y:S02]  /*6cf0*/  LEA.HI R2, R3, 0x1, RZ, 0x1c ;  /* 0x0000000103027811 */ /* 0x000fe400078fe0ff */
[----:B------:R-:W-:Y:S02]  /*6d00*/  SHF.R.U64 R0, R4, 0x3, R5 ;  /* 0x0000000304007819 */ /* 0x000fe40000001205 */
[----:B------:R-:W-:Y:S02]  /*6d10*/  SEL R15, R18, 0x2, P0 ;  /* 0x00000002120f7807 */ /* 0x000fe40000000000 */
[----:B------:R-:W-:Y:S02]  /*6d20*/  SEL R4, R19, RZ, P0 ;  /* 0x000000ff13047207 */ /* 0x000fe40000000000 */
[----:B------:R-:W-:-:S02]  /*6d30*/  IADD3 R8, P0, R14, 0xa, RZ ;  /* 0x0000000a0e087810 */ /* 0x000fc40007f1e0ff */
[----:B------:R-:W-:Y:S02]  /*6d40*/  IADD3 R7, P1, R14, 0x14, RZ ;  /* 0x000000140e077810 */ /* 0x000fe40007f3e0ff */
[----:B------:R-:W-:Y:S02]  /*6d50*/  IADD3 R0, R0, 0x1, RZ ;  /* 0x0000000100007810 */ /* 0x000fe40007ffe0ff */
[----:B------:R-:W-:Y:S02]  /*6d60*/  IADD3.X R6, RZ, RZ, RZ, P0, !PT ;  /* 0x000000ffff067210 */ /* 0x000fe400007fe4ff */
[----:B------:R-:W-:Y:S02]  /*6d70*/  IADD3.X R5, RZ, RZ, RZ, P1, !PT ;  /* 0x000000ffff057210 */ /* 0x000fe40000ffe4ff */
[C---:B------:R-:W-:Y:S02]  /*6d80*/  SHF.L.U64.HI R4, R15.reuse, 0x5, R4 ;  /* 0x000000050f047819 */ /* 0x040fe40000010204 */
[----:B------:R-:W-:-:S02]  /*6d90*/  SHF.L.U32 R3, R15, 0x5, RZ ;  /* 0x000000050f037819 */ /* 0x000fc400000006ff */
[----:B------:R-:W-:Y:S02]  /*6da0*/  LOP3.LUT R2, R2, 0x3, RZ, 0xc0, !PT ;  /* 0x0000000302027812 */ /* 0x000fe400078ec0ff */
[----:B------:R-:W-:-:S07]  /*6db0*/  LOP3.LUT R0, R0, 0x3, RZ, 0xc0, !PT ;  /* 0x0000000300007812 */ /* 0x000fce00078ec0ff */
.L_x_899:
[----:B------:R-:W-:Y:S01]  /*6dc0*/  ISETP.GT.U32.AND P0, PT, R3, R14, PT ;  /* 0x0000000e0300720c */ /* 0x000fe20003f04070 */
[----:B------:R-:W-:Y:S01]  /*6dd0*/  BSSY B0, `(.L_x_883) ;  /* 0x00000ae000007945 */ /* 0x000fe20003800000 */
[----:B01234-:R-:W-:Y:S02]  /*6de0*/  MOV R17, RZ ;  /* 0x000000ff00117202 */ /* 0x01ffe40000000f00 */
[----:B------:R-:W-:Y:S02]  /*6df0*/  ISETP.GT.AND.EX P0, PT, R4, RZ, PT, P0 ;  /* 0x000000ff0400720c */ /* 0x000fe40003f04300 */
[----:B------:R-:W-:-:S11]  /*6e00*/  MOV R46, RZ ;  /* 0x000000ff002e7202 */ /* 0x000fd60000000f00 */
        /* <DEDUP_REMOVED lines=8> */
[----:B------:R-:W-:-:S02]  /*6e90*/  ISETP.GE.U32.AND P0, PT, R17, 0x1e, PT ;  /* 0x0000001e1100780c */ /* 0x000fc40003f06070 */
[----:B------:R-:W-:Y:S02]  /*6ea0*/  IADD3.X R15, ~R12, -0x1, R15, P2, P3 ;  /* 0xffffffff0c0f7810 */ /* 0x000fe400017e650f */
[----:B------:R-:W-:Y:S02]  /*6eb0*/  IADD3 R18, P2, R18, R9, RZ ;  /* 0x0000000912127210 */ /* 0x000fe40007f5e0ff */
[----:B------:R-:W-:Y:S01]  /*6ec0*/  ISETP.GE.U32.AND.EX P0, PT, R15, RZ, PT, P0 ;  /* 0x000000ff0f00720c */ /* 0x000fe20003f06100 */
[----:B------:R-:W-:Y:S01]  /*6ed0*/  HFMA2.MMA R15, -RZ, RZ, 0, 0 ;  /* 0x00000000ff0f7435 */ /* 0x000fe200000001ff */
        /* <DEDUP_REMOVED lines=28> */
.L_x_886:
[----:B------:R-:W-:Y:S05]  /*70a0*/  BSYNC B1 ;  /* 0x0000000000017941 */ /* 0x000fea0003800000 */
.L_x_885:
[----:B------:R-:W-:Y:S05]  /*70b0*/  @!P0 BRA `(.L_x_884) ;  /* 0x0000000400fc8947 */ /* 0x000fea0003800000 */
[----:B------:R-:W-:Y:S01]  /*70c0*/  IADD3 R20, P2, -R44, R3, RZ ;  /* 0x000000032c147210 */ /* 0x000fe20007f5e1ff */
[C---:B------:R-:W-:Y:S01]  /*70d0*/  IMAD R21, R15.reuse, 0xa00, RZ ;  /* 0x00000a000f157824 */ /* 0x040fe200078e02ff */
[C---:B------:R-:W-:Y:S01]  /*70e0*/  SHF.L.U64.HI R19, R18.reuse, 0x1, R19 ;  /* 0x0000000112137819 */ /* 0x040fe20000010213 */
[----:B------:R-:W-:Y:S01]  /*70f0*/  ULDC.64 UR4, c[0x0][0x260] ;  /* 0x0000980000047ab9 */ /* 0x000fe20000000a00 */
[----:B------:R-:W-:Y:S01]  /*7100*/  SHF.L.U32 R18, R18, 0x1, RZ ;  /* 0x0000000112127819 */ /* 0x000fe200000006ff */
[----:B------:R-:W-:Y:S01]  /*7110*/  BSSY B1, `(.L_x_887) ;  /* 0x0000046000017945 */ /* 0x000fe20003800000 */
[----:B------:R-:W-:Y:S02]  /*7120*/  ISETP.GT.U32.AND P1, PT, R20, 0x78, PT ;  /* 0x000000781400780c */ /* 0x000fe40003f24070 */
[----:B------:R-:W-:Y:S01]  /*7130*/  IADD3.X R22, ~R15, R4, RZ, P2, !PT ;  /* 0x000000040f167210 */ /* 0x000fe200017fe5ff */
[----:B------:R-:W-:-:S03]  /*7140*/  IMAD.WIDE.U32 R18, R44, 0xa00, R18 ;  /* 0x00000a002c127825 */ /* 0x000fc600078e0012 */
[----:B------:R-:W-:Y:S02]  /*7150*/  ISETP.GT.AND.EX P1, PT, R22, RZ, PT, P1 ;  /* 0x000000ff1600720c */ /* 0x000fe40003f24310 */
        /* <DEDUP_REMOVED lines=10> */
.L_x_889:
        /* <DEDUP_REMOVED lines=55> */
.L_x_888:
[----:B------:R-:W-:Y:S05]  /*7570*/  BSYNC B1 ;  /* 0x0000000000017941 */ /* 0x000fea0003800000 */
.L_x_887:
        /* <DEDUP_REMOVED lines=35> */
.L_x_891:
[----:B------:R-:W-:Y:S05]  /*77b0*/  BSYNC B1 ;  /* 0x0000000000017941 */ /* 0x000fea0003800000 */
.L_x_890:
        /* <DEDUP_REMOVED lines=15> */
.L_x_884:
[----:B------:R-:W-:Y:S05]  /*78b0*/  BSYNC B0 ;  /* 0x0000000000007941 */ /* 0x000fea0003800000 */
.L_x_883:
        /* <DEDUP_REMOVED lines=18> */
[----:B------:R-:W-:Y:S02]  /*79e0*/  @!P0 SHF.R.U32.HI R11, RZ, 0x4, R16 ;  /* 0x00000004ff0b8819 */ /* 0x000fe40000011610 */
[C---:B------:R-:W-:Y:S02]  /*79f0*/  @!P0 SHF.L.U32 R18, R47.reuse, 0x1, RZ ;  /* 0x000000012f128819 */ /* 0x040fe400000006ff */
[----:B------:R-:W-:Y:S02]  /*7a00*/  @!P0 LEA R20, R47, UR4, 0x7 ;  /* 0x000000042f148c11 */ /* 0x000fe4000f8e38ff */
[----:B0-----:R-:W-:Y:S02]  /*7a10*/  @!P0 LOP3.LUT R15, R11, R18, RZ, 0x3c, !PT ;  /* 0x000000120b0f8212 */ /* 0x001fe400078e3cff */
[----:B------:R-:W-:Y:S02]  /*7a20*/  CS2R R18, SRZ ;  /* 0x0000000000127805 */ /* 0x000fe4000001ff00 */
[----:B------:R-:W-:-:S05]  /*7a30*/  @!P0 LEA R15, R15, R20, 0x2 ;  /* 0x000000140f0f8211 */ /* 0x000fca00078e10ff */
[----:B------:R0:W1:Y:S04]  /*7a40*/  @!P0 LDS R18, [R15] ;  /* 0x000000000f128984 */ /* 0x0000680000000800 */
[----:B------:R0:W2:Y:S01]  /*7a50*/  @!P0 LDS R19, [R15+0x500] ;  /* 0x000500000f138984 */ /* 0x0000a20000000800 */
[----:B------:R-:W-:Y:S05]  /*7a60*/  BRA.DIV UR5, `(.L_x_895) ;  /* 0x00000012058c7947 */ /* 0x000fea000b800000 */
[----:B0-----:R-:W-:Y:S02]  /*7a70*/  MOV R15, 0xffff ;  /* 0x0000ffff000f7802 */ /* 0x001fe40000000f00 */
[----:B------:R-:W-:Y:S02]  /*7a80*/  MOV R22, 0xffff ;  /* 0x0000ffff00167802 */ /* 0x000fe40000000f00 */
[----:B------:R-:W-:Y:S01]  /*7a90*/  MOV R24, 0xffff ;  /* 0x0000ffff00187802 */ /* 0x000fe20000000f00 */
[----:B-1----:R-:W0:Y:S01]  /*7aa0*/  SHFL.BFLY PT, R21, R18, 0x8, 0x101f ;  /* 0x0d101f0012157f89 */ /* 0x002e2200000e0000 */
[----:B------:R-:W-:Y:S02]  /*7ab0*/  MOV R17, 0xffff ;  /* 0x0000ffff00117802 */ /* 0x000fe40000000f00 */
[----:B------:R-:W-:Y:S01]  /*7ac0*/  MOV R29, 0xffff ;  /* 0x0000ffff001d7802 */ /* 0x000fe20000000f00 */
[----:B--2---:R-:W1:Y:S01]  /*7ad0*/  SHFL.BFLY PT, R20, R19, 0x8, 0x101f ;  /* 0x0d101f0013147f89 */ /* 0x004e6200000e0000 */
[----:B------:R-:W-:Y:S01]  /*7ae0*/  MOV R23, 0xffff ;  /* 0x0000ffff00177802 */ /* 0x000fe20000000f00 */
        /* <DEDUP_REMOVED lines=14> */
.L_x_908:
        /* <DEDUP_REMOVED lines=19> */
[----:B------:R-:W-:Y:S02]  /*7d00*/  @!P0 LEA R15, R26, R17, 0x2 ;  /* 0x000000111a0f8211 */ /* 0x000fe400078e10ff */
[----:B------:R-:W-:-:S03]  /*7d10*/  MOV R26, RZ ;  /* 0x000000ff001a7202 */ /* 0x000fc60000000f00 */
[----:B------:R0:W1:Y:S04]  /*7d20*/  @!P0 LDS R25, [R15] ;  /* 0x000000000f198984 */ /* 0x0000680000000800 */
[----:B------:R0:W2:Y:S01]  /*7d30*/  @!P0 LDS R26, [R15+0x500] ;  /* 0x000500000f1a8984 */ /* 0x0000a20000000800 */
[----:B------:R-:W-:Y:S05]  /*7d40*/  BRA.DIV UR5, `(.L_x_896) ;  /* 0x0000001205a87947 */ /* 0x000fea000b800000 */
[----:B------:R-:W-:Y:S02]  /*7d50*/  MOV R22, 0xffff ;  /* 0x0000ffff00167802 */ /* 0x000fe40000000f00 */
[----:B0-----:R-:W-:Y:S02]  /*7d60*/  MOV R15, 0xffff ;  /* 0x0000ffff000f7802 */ /* 0x001fe40000000f00 */
[----:B------:R-:W-:Y:S01]  /*7d70*/  MOV R17, 0xffff ;  /* 0x0000ffff00117802 */ /* 0x000fe20000000f00 */
[----:B-1----:R-:W0:Y:S01]  /*7d80*/  SHFL.BFLY PT, R28, R25, 0x8, 0x101f ;  /* 0x0d101f00191c7f89 */ /* 0x002e2200000e0000 */
[----:B------:R-:W-:Y:S02]  /*7d90*/  MOV R24, 0xffff ;  /* 0x0000ffff00187802 */ /* 0x000fe40000000f00 */
[----:B------:R-:W-:Y:S01]  /*7da0*/  MOV R34, 0xffff ;  /* 0x0000ffff00227802 */ /* 0x000fe20000000f00 */
[----:B--2---:R-:W1:Y:S01]  /*7db0*/  SHFL.BFLY PT, R27, R26, 0x8, 0x101f ;  /* 0x0d101f001a1b7f89 */ /* 0x004e6200000e0000 */
[----:B------:R-:W-:Y:S01]  /*7dc0*/  MOV R33, 0xffff ;  /* 0x0000ffff00217802 */ /* 0x000fe20000000f00 */
        /* <DEDUP_REMOVED lines=13> */
.L_x_918:
        /* <DEDUP_REMOVED lines=9> */
[----:B------:R-:W-:Y:S01]  /*7f30*/  HFMA2.MMA R25, -RZ, RZ, 0, 0 ;  /* 0x00000000ff197435 */ /* 0x000fe200000001ff */
[----:B------:R-:W-:Y:S01]  /*7f40*/  @!P0 LEA R17, R47, UR4, 0x7 ;  /* 0x000000042f118c11 */ /* 0x000fe2000f8e38ff */
        /* <DEDUP_REMOVED lines=28> */
.L_x_928:
[----:B--2---:R-:W-:Y:S01]  /*8110*/  FADD.FTZ R17, R25, R23 ;  /* 0x0000001719117221 */ /* 0x004fe20000010000 */
[----:B------:R-:W-:Y:S02]  /*8120*/  @!P1 F2FP.BF16.F32.PACK_AB R15, RZ, R31 ;  /* 0x0000001fff0f923e */ /* 0x000fe400000010ff */
[----:B------:R-:W-:Y:S02]  /*8130*/  LEA.HI R26, R16, 0x3c, RZ, 0x1c ;  /* 0x0000003c101a7811 */ /* 0x000fe400078fe0ff */
[----:B------:R-:W-:Y:S01]  /*8140*/  @!P1 F2FP.BF16.F32.PACK_AB R17, RZ, R17 ;  /* 0x00000011ff11923e */ /* 0x000fe200000010ff */
[----:B------:R3:W-:Y:S04]  /*8150*/  @!P1 STG.E.U16 desc[UR12][R18.64+0x50], R15 ;  /* 0x0000500f12009986 */ /* 0x0007e8000c10150c */
[----:B------:R3:W-:Y:S02]  /*8160*/  @!P1 STG.E.U16 desc[UR12][R20.64+0x50], R17 ;  /* 0x0000501114009986 */ /* 0x0007e4000c10150c */
.L_x_894:
[----:B------:R-:W-:Y:S05]  /*8170*/  BSYNC B0 ;  /* 0x0000000000007941 */ /* 0x000fea0003800000 */
.L_x_893:
        /* <DEDUP_REMOVED lines=12> */
[C---:B------:R-:W-:Y:S02]  /*8240*/  @!P0 SHF.L.U32 R28, R47.reuse, 0x1, RZ ;  /* 0x000000012f1c8819 */ /* 0x040fe400000006ff */
[C---:B------:R-:W-:Y:S02]  /*8250*/  @!P0 IADD3 R25, R26.reuse, 0x14, RZ ;  /* 0x000000141a198810 */ /* 0x040fe40007ffe0ff */
[----:B------:R-:W-:Y:S02]  /*8260*/  @!P0 SHF.L.U32 R21, R47, 0x1, RZ ;  /* 0x000000012f158819 */ /* 0x000fe400000006ff */
[----:B------:R-:W-:Y:S02]  /*8270*/  @!P0 IADD3 R20, R26, 0x28, RZ ;  /* 0x000000281a148810 */ /* 0x000fe40007ffe0ff */
[----:B------:R-:W-:Y:S02]  /*8280*/  @!P0 LOP3.LUT R25, R25, R28, RZ, 0x3c, !PT ;  /* 0x0000001c19198212 */ /* 0x000fe400078e3cff */
[----:B------:R-:W-:-:S02]  /*8290*/  @!P0 LEA R30, R47, UR4, 0x7 ;  /* 0x000000042f1e8c11 */ /* 0x000fc4000f8e38ff */
[----:B------:R-:W-:Y:S02]  /*82a0*/  @!P0 LOP3.LUT R20, R20, R21, RZ, 0x3c, !PT ;  /* 0x0000001514148212 */ /* 0x000fe400078e3cff */
[----:B------:R-:W-:Y:S02]  /*82b0*/  @!P0 LEA R31, R47, UR4, 0x7 ;  /* 0x000000042f1f8c11 */ /* 0x000fe4000f8e38ff */
[----:B------:R-:W-:Y:S02]  /*82c0*/  @!P0 LEA R25, R25, R30, 0x2 ;  /* 0x0000001e19198211 */ /* 0x000fe400078e10ff */
[----:B------:R-:W-:Y:S02]  /*82d0*/  @!P0 LEA R31, R20, R31, 0x2 ;  /* 0x0000001f141f8211 */ /* 0x000fe400078e10ff */
[----:B0-----:R-:W-:Y:S01]  /*82e0*/  MOV R15, 0xffff ;  /* 0x0000ffff000f7802 */ /* 0x001fe20000000f00 */
[----:B------:R-:W0:Y:S01]  /*82f0*/  @!P0 LDS R28, [R25+0x500] ;  /* 0x00050000191c8984 */ /* 0x000e220000000800 */
[----:B------:R-:W-:-:S02]  /*8300*/  @!P0 IADD3 R20, R26, 0x3c, RZ ;  /* 0x0000003c1a148810 */ /* 0x000fc40007ffe0ff */
[C---:B------:R-:W-:Y:S01]  /*8310*/  @!P0 SHF.L.U32 R23, R47.reuse, 0x1, RZ ;  /* 0x000000012f178819 */ /* 0x040fe200000006ff */
[----:B------:R3:W-:Y:S01]  /*8320*/  @!P0 LDS R27, [R25] ;  /* 0x00000000191b8984 */ /* 0x0007e20000000800 */
[----:B------:R-:W-:Y:S02]  /*8330*/  MOV R22, 0xffff ;  /* 0x0000ffff00167802 */ /* 0x000fe40000000f00 */
[----:B------:R-:W-:Y:S01]  /*8340*/  @!P0 LOP3.LUT R20, R20, R23, RZ, 0x3c, !PT ;  /* 0x0000001714148212 */ /* 0x000fe200078e3cff */
[----:B------:R-:W-:Y:S01]  /*8350*/  @!P0 LDS R36, [R31+0x500] ;  /* 0x000500001f248984 */ /* 0x000fe20000000800 */
[----:B------:R-:W-:Y:S02]  /*8360*/  @!P0 LEA R37, R47, UR4, 0x7 ;  /* 0x000000042f258c11 */ /* 0x000fe4000f8e38ff */
[----:B------:R-:W-:Y:S01]  /*8370*/  MOV R29, RZ ;  /* 0x000000ff001d7202 */ /* 0x000fe20000000f00 */
[----:B------:R4:W-:Y:S01]  /*8380*/  @!P0 LDS R35, [R31] ;  /* 0x000000001f238984 */ /* 0x0009e20000000800 */
[----:B------:R-:W-:Y:S01]  /*8390*/  @!P0 LEA R37, R20, R37, 0x2 ;  /* 0x0000002514258211 */ /* 0x000fe200078e10ff */
[----:B---3--:R-:W-:Y:S01]  /*83a0*/  HFMA2.MMA R25, -RZ, RZ, 0, 0 ;  /* 0x00000000ff197435 */ /* 0x008fe200000001ff */
[----:B------:R-:W-:Y:S01]  /*83b0*/  MOV R34, 0xffff ;  /* 0x0000ffff00227802 */ /* 0x000fe20000000f00 */
[----:B-1----:R-:W1:Y:S01]  /*83c0*/  SHFL.BFLY PT, R21, R18, 0x8, 0x101f ;  /* 0x0d101f0012157f89 */ /* 0x002e6200000e0000 */
[----:B------:R-:W-:-:S02]  /*83d0*/  MOV R24, 0xffff ;  /* 0x0000ffff00187802 */ /* 0x000fc40000000f00 */
[----:B------:R-:W-:Y:S01]  /*83e0*/  MOV R33, RZ ;  /* 0x000000ff00217202 */ /* 0x000fe20000000f00 */
[----:B--2---:R-:W2:Y:S01]  /*83f0*/  SHFL.BFLY PT, R23, R19, 0x8, 0x101f ;  /* 0x0d101f0013177f89 */ /* 0x004ea200000e0000 */
[----:B----4-:R-:W-:Y:S01]  /*8400*/  HFMA2.MMA R31, -RZ, RZ, 0, 0 ;  /* 0x00000000ff1f7435 */ /* 0x010fe200000001ff */
[----:B------:R-:W-:Y:S02]  /*8410*/  MOV R46, 0xffff ;  /* 0x0000ffff002e7802 */ /* 0x000fe40000000f00 */
[----:B------:R-:W3:Y:S01]  /*8420*/  @!P0 LDS R42, [R37] ;  /* 0x00000000252a8984 */ /* 0x000ee20000000800 */
[----:B------:R-:W-:Y:S02]  /*8430*/  MOV R17, 0xffff ;  /* 0x0000ffff00117802 */ /* 0x000fe40000000f00 */
[----:B------:R-:W-:Y:S01]  /*8440*/  MOV R41, 0xffff ;  /* 0x0000ffff00297802 */ /* 0x000fe20000000f00 */
[----:B------:R4:W-:Y:S01]  /*8450*/  @!P0 LDS R44, [R37+0x500] ;  /* 0x00050000252c8984 */ /* 0x0009e20000000800 */
[----:B------:R-:W-:-:S02]  /*8460*/  MOV R39, RZ ;  /* 0x000000ff00277202 */ /* 0x000fc40000000f00 */
[----:B------:R-:W-:Y:S02]  /*8470*/  MOV R43, 0xffff ;  /* 0x0000ffff002b7802 */ /* 0x000fe40000000f00 */
[----:B------:R-:W-:Y:S02]  /*8480*/  MOV R49, 0xffff ;  /* 0x0000ffff00317802 */ /* 0x000fe40000000f00 */
[----:B------:R-:W-:Y:S01]  /*8490*/  MOV R51, 0xffff ;  /* 0x0000ffff00337802 */ /* 0x000fe20000000f00 */
[----:B----4-:R-:W-:Y:S01]  /*84a0*/  HFMA2.MMA R37, -RZ, RZ, 0, 0 ;  /* 0x00000000ff257435 */ /* 0x010fe200000001ff */
[----:B0-----:R-:W-:Y:S01]  /*84b0*/  @!P0 MOV R29, R28 ;  /* 0x0000001c001d8202 */ /* 0x001fe20000000f00 */
[----:B-1----:R-:W-:Y:S01]  /*84c0*/  FADD.FTZ R21, R21, R18 ;  /* 0x0000001215157221 */ /* 0x002fe20000010000 */
[----:B------:R-:W-:Y:S02]  /*84d0*/  MOV R28, 0xffff ;  /* 0x0000ffff001c7802 */ /* 0x000fe40000000f00 */
[----:B------:R-:W-:Y:S01]  /*84e0*/  @!P0 MOV R25, R27 ;  /* 0x0000001b00198202 */ /* 0x000fe20000000f00 */
[----:B------:R-:W0:Y:S01]  /*84f0*/  SHFL.BFLY PT, R32, R29, 0x8, 0x101f ;  /* 0x0d101f001d207f89 */ /* 0x000e2200000e0000 */
[----:B--2---:R-:W-:Y:S01]  /*8500*/  FADD.FTZ R18, R23, R19 ;  /* 0x0000001317127221 */ /* 0x004fe20000010000 */
[----:B------:R-:W-:-:S02]  /*8510*/  MOV R23, 0xffff ;  /* 0x0000ffff00177802 */ /* 0x000fc40000000f00 */
[----:B------:R-:W-:Y:S01]  /*8520*/  @!P0 MOV R33, R36 ;  /* 0x0000002400218202 */ /* 0x000fe20000000f00 */
[----:B------:R-:W1:Y:S01]  /*8530*/  SHFL.BFLY PT, R20, R21, 0x4, 0x101f ;  /* 0x0c901f0015147f89 */ /* 0x000e6200000e0000 */
[----:B------:R-:W-:Y:S02]  /*8540*/  MOV R36, 0xffff ;  /* 0x0000ffff00247802 */ /* 0x000fe40000000f00 */
[----:B------:R-:W-:Y:S01]  /*8550*/  @!P0 MOV R31, R35 ;  /* 0x00000023001f8202 */ /* 0x000fe20000000f00 */
[----:B------:R-:W2:Y:S01]  /*8560*/  SHFL.BFLY PT, R30, R25, 0x8, 0x101f ;  /* 0x0d101f00191e7f89 */ /* 0x000ea200000e0000 */
[----:B------:R-:W-:Y:S02]  /*8570*/  MOV R27, 0xffff ;  /* 0x0000ffff001b7802 */ /* 0x000fe40000000f00 */
[----:B------:R-:W-:Y:S01]  /*8580*/  MOV R35, 0xffff ;  /* 0x0000ffff00237802 */ /* 0x000fe20000000f00 */
[----:B------:R-:W4:Y:S04]  /*8590*/  SHFL.BFLY PT, R40, R33, 0x8, 0x101f ;  /* 0x0d101f0021287f89 */ /* 0x000f2800000e0000 */
[----:B------:R-:W5:Y:S01]  /*85a0*/  SHFL.BFLY PT, R38, R31, 0x8, 0x101f ;  /* 0x0d101f001f267f89 */ /* 0x000f6200000e0000 */
[----:B---3--:R-:W-:-:S03]  /*85b0*/  @!P0 MOV R37, R42 ;  /* 0x0000002a00258202 */ /* 0x008fc60000000f00 */
[----:B------:R-:W3:Y:S01]  /*85c0*/  SHFL.BFLY PT, R23, R18, 0x4, 0x101f ;  /* 0x0c901f0012177f89 */ /* 0x000ee200000e0000 */
[----:B------:R-:W-:Y:S01]  /*85d0*/  MOV R42, 0xffff ;  /* 0x0000ffff002a7802 */ /* 0x000fe20000000f00 */
[----:B0-----:R-:W-:Y:S01]  /*85e0*/  FADD.FTZ R32, R32, R29 ;  /* 0x0000001d20207221 */ /* 0x001fe20000010000 */
[----:B------:R-:W-:Y:S01]  /*85f0*/  @!P0 MOV R39, R44 ;  /* 0x0000002c00278202 */ /* 0x000fe20000000f00 */
[----:B------:R-:W0:Y:S01]  /*8600*/  SHFL.BFLY PT, R46, R37, 0x8, 0x101f ;  /* 0x0d101f00252e7f89 */ /* 0x000e2200000e0000 */
[----:B------:R-:W-:Y:S01]  /*8610*/  MOV R44, 0xffff ;  /* 0x0000ffff002c7802 */ /* 0x000fe20000000f00 */
[----:B-1----:R-:W-:Y:S02]  /*8620*/  FADD.FTZ R20, R21, R20 ;  /* 0x0000001415147221 */ /* 0x002fe40000010000 */
[----:B------:R-:W1:Y:S01]  /*8630*/  SHFL.BFLY PT, R29, R32, 0x4, 0x101f ;  /* 0x0c901f00201d7f89 */ /* 0x000e6200000e0000 */
[----:B------:R-:W-:Y:S01]  /*8640*/  ISETP.NE.AND P0, PT, R47, RZ, PT ;  /* 0x000000ff2f00720c */ /* 0x000fe20003f05270 */
[----:B--2---:R-:W-:-:S02]  /*8650*/  FADD.FTZ R30, R30, R25 ;  /* 0x000000191e1e7221 */ /* 0x004fc40000010000 */
[----:B------:R-:W2:Y:S01]  /*8660*/  SHFL.BFLY PT, R19, R20, 0x2, 0x101f ;  /* 0x0c501f0014137f89 */ /* 0x000ea200000e0000 */
[----:B----4-:R-:W-:-:S03]  /*8670*/  FADD.FTZ R40, R40, R33 ;  /* 0x0000002128287221 */ /* 0x010fc60000010000 */
[----:B------:R-:W4:Y:S01]  /*8680*/  SHFL.BFLY PT, R25, R30, 0x4, 0x101f ;  /* 0x0c901f001e197f89 */ /* 0x000f2200000e0000 */
[----:B-----5:R-:W-:-:S03]  /*8690*/  FADD.FTZ R38, R38, R31 ;  /* 0x0000001f26267221 */ /* 0x020fc60000010000 */
        /* <DEDUP_REMOVED lines=9> */
[----:B------:R-:W-:Y:S01]  /*8730*/  MOV R32, 0xffff ;  /* 0x0000ffff00207802 */ /* 0x000fe20000000f00 */
[----:B--2---:R-:W-:Y:S01]  /*8740*/  FADD.FTZ R19, R20, R19 ;  /* 0x0000001314137221 */ /* 0x004fe20000010000 */
[----:B------:R-:W-:Y:S02]  /*8750*/  MOV R20, 0xffff ;  /* 0x0000ffff00147802 */ /* 0x000fe40000000f00 */
        /* <DEDUP_REMOVED lines=53> */
[----:B0-----:R-:W-:-:S02]  /*8ab0*/  MOV R33, 0xffff ;  /* 0x0000ffff00217802 */ /* 0x001fc40000000f00 */
[----:B------:R-:W-:Y:S02]  /*8ac0*/  MOV R17, 0xffff ;  /* 0x0000ffff00117802 */ /* 0x000fe40000000f00 */
        /* <DEDUP_REMOVED lines=12> */
.L_x_962:
        /* <DEDUP_REMOVED lines=9> */
.L_x_892:
        /* <DEDUP_REMOVED lines=8> */
.L_x_895:
[----:B------:R-:W-:Y:S01]  /*8ca0*/  HFMA2.MMA R17, -RZ, RZ, 0, 4.76837158203125e-07 ;  /* 0x00000008ff117435 */ /* 0x000fe200000001ff */
[----:B-1----:R-:W-:Y:S02]  /*8cb0*/  MOV R24, R18 ;  /* 0x0000001200187202 */ /* 0x002fe40000000f00 */
[----:B------:R-:W-:Y:S02]  /*8cc0*/  MOV R22, 0x101f ;  /* 0x0000101f00167802 */ /* 0x000fe40000000f00 */
[----:B0-----:R-:W-:-:S07]  /*8cd0*/  MOV R15, 0xffff ;  /* 0x0000ffff000f7802 */ /* 0x001fce0000000f00 */
[----:B--2---:R-:W-:Y:S05]  /*8ce0*/  WARPSYNC.COLLECTIVE R15, `(.L_x_900) ;  /* 0x000000000f087348 */ /* 0x004fea0003c00000 */
[----:B------:R0:W1:Y:S02]  /*8cf0*/  SHFL.BFLY P2, R23, R24, R17, R22 ;  /* 0x0c00001118177389 */ /* 0x0000640000040016 */
[----:B012---:R-:W-:Y:S01]  /*8d00*/  ENDCOLLECTIVE ;  /* 0x000000000000791b */ /* 0x007fe20003800000 */
.L_x_900:
[----:B------:R-:W-:Y:S02]  /*8d10*/  MOV R24, R19 ;  /* 0x0000001300187202 */ /* 0x000fe40000000f00 */
[----:B------:R-:W-:-:S07]  /*8d20*/  MOV R21, R23 ;  /* 0x0000001700157202 */ /* 0x000fce0000000f00 */
[----:B------:R-:W-:Y:S05]  /*8d30*/  WARPSYNC.COLLECTIVE R15, `(.L_x_901) ;  /* 0x000000000f087348 */ /* 0x000fea0003c00000 */
[----:B------:R0:W1:Y:S02]  /*8d40*/  SHFL.BFLY P2, R23, R24, R17, R22 ;  /* 0x0c00001118177389 */ /* 0x0000640000040016 */
[----:B01----:R-:W-:Y:S01]  /*8d50*/  ENDCOLLECTIVE ;  /* 0x000000000000791b */ /* 0x003fe20003800000 */
.L_x_901:
[----:B------:R-:W-:Y:S01]  /*8d60*/  FADD.FTZ R21, R21, R18 ;  /* 0x0000001215157221 */ /* 0x000fe20000010000 */
[----:B------:R-:W-:-:S04]  /*8d70*/  HFMA2.MMA R17, -RZ, RZ, 0, 2.384185791015625e-07 ;  /* 0x00000004ff117435 */ /* 0x000fc800000001ff */
[----:B------:R-:W-:Y:S02]  /*8d80*/  MOV R24, R21 ;  /* 0x0000001500187202 */ /* 0x000fe40000000f00 */
[----:B------:R-:W-:-:S07]  /*8d90*/  MOV R20, R23 ;  /* 0x0000001700147202 */ /* 0x000fce0000000f00 */
[----:B------:R-:W-:Y:S05]  /*8da0*/  WARPSYNC.COLLECTIVE R15, `(.L_x_902) ;  /* 0x000000000f087348 */ /* 0x000fea0003c00000 */
[----:B------:R0:W1:Y:S02]  /*8db0*/  SHFL.BFLY P2, R23, R24, R17, R22 ;  /* 0x0c00001118177389 */ /* 0x0000640000040016 */
[----:B01----:R-:W-:Y:S01]  /*8dc0*/  ENDCOLLECTIVE ;  /* 0x000000000000791b */ /* 0x003fe20003800000 */
.L_x_902:
[----:B------:R-:W-:-:S05]  /*8dd0*/  FADD.FTZ R20, R20, R19 ;  /* 0x0000001314147221 */ /* 0x000fca0000010000 */
[----:B------:R-:W-:Y:S02]  /*8de0*/  MOV R24, R20 ;  /* 0x0000001400187202 */ /* 0x000fe40000000f00 */
[----:B------:R-:W-:-:S07]  /*8df0*/  MOV R26, R23 ;  /* 0x00000017001a7202 */ /* 0x000fce0000000f00 */
[----:B------:R-:W-:Y:S05]  /*8e00*/  WARPSYNC.COLLECTIVE R15, `(.L_x_903) ;  /* 0x000000000f087348 */ /* 0x000fea0003c00000 */
[----:B------:R0:W1:Y:S02]  /*8e10*/  SHFL.BFLY P2, R23, R24, R17, R22 ;  /* 0x0c00001118177389 */ /* 0x0000640000040016 */
[----:B01----:R-:W-:Y:S01]  /*8e20*/  ENDCOLLECTIVE ;  /* 0x000000000000791b */ /* 0x003fe20003800000 */
.L_x_903:
[----:B------:R-:W-:Y:S01]  /*8e30*/  FADD.FTZ R26, R21, R26 ;  /* 0x0000001a151a7221 */ /* 0x000fe20000010000 */
[----:B------:R-:W-:-:S04]  /*8e40*/  HFMA2.MMA R17, -RZ, RZ, 0, 1.1920928955078125e-07 ;  /* 0x00000002ff117435 */ /* 0x000fc800000001ff */
[----:B------:R-:W-:Y:S02]  /*8e50*/  MOV R24, R26 ;  /* 0x0000001a00187202 */ /* 0x000fe40000000f00 */
[----:B------:R-:W-:-:S07]  /*8e60*/  MOV R25, R23 ;  /* 0x0000001700197202 */ /* 0x000fce0000000f00 */
[----:B------:R-:W-:Y:S05]  /*8e70*/  WARPSYNC.COLLECTIVE R15, `(.L_x_904) ;  /* 0x000000000f087348 */ /* 0x000fea0003c00000 */
[----:B------:R0:W1:Y:S02]  /*8e80*/  SHFL.BFLY P2, R23, R24, R17, R22 ;  /* 0x0c00001118177389 */ /* 0x0000640000040016 */
[----:B01----:R-:W-:Y:S01]  /*8e90*/  ENDCOLLECTIVE ;  /* 0x000000000000791b */ /* 0x003fe20003800000 */
.L_x_904:
[----:B------:R-:W-:-:S05]  /*8ea0*/  FADD.FTZ R25, R20, R25 ;  /* 0x0000001914197221 */ /* 0x000fca0000010000 */
[----:B------:R-:W-:Y:S02]  /*8eb0*/  MOV R24, R25 ;  /* 0x0000001900187202 */ /* 0x000fe40000000f00 */
[----:B------:R-:W-:-:S07]  /*8ec0*/  MOV R27, R23 ;  /* 0x00000017001b7202 */ /* 0x000fce0000000f00 */
[----:B------:R-:W-:Y:S05]  /*8ed0*/  WARPSYNC.COLLECTIVE R15, `(.L_x_905) ;  /* 0x000000000f087348 */ /* 0x000fea0003c00000 */
[----:B------:R0:W1:Y:S02]  /*8ee0*/  SHFL.BFLY P2, R23, R24, R17, R22 ;  /* 0x0c00001118177389 */ /* 0x0000640000040016 */
[----:B01----:R-:W-:Y:S01]  /*8ef0*/  ENDCOLLECTIVE ;  /* 0x000000000000791b */ /* 0x003fe20003800000 */
.L_x_905:
[----:B------:R-:W-:Y:S01]  /*8f00*/  FADD.FTZ R27, R26, R27 ;  /* 0x0000001b1a1b7221 */ /* 0x000fe20000010000 */
[----:B------:R-:W-:-:S04]  /*8f10*/  HFMA2.MMA R17, -RZ, RZ, 0, 5.9604644775390625e-08 ;  /* 0x00000001ff117435 */ /* 0x000fc800000001ff */
[----:B------:R-:W-:Y:S02]  /*8f20*/  MOV R24, R27 ;  /* 0x0000001b00187202 */ /* 0x000fe40000000f00 */
[----:B------:R-:W-:-:S07]  /*8f30*/  MOV R18, R23 ;  /* 0x0000001700127202 */ /* 0x000fce0000000f00 */
[----:B------:R-:W-:Y:S05]  /*8f40*/  WARPSYNC.COLLECTIVE R15, `(.L_x_906) ;  /* 0x000000000f087348 */ /* 0x000fea0003c00000 */
[----:B------:R0:W1:Y:S02]  /*8f50*/  SHFL.BFLY P2, R23, R24, R17, R22 ;  /* 0x0c00001118177389 */ /* 0x0000640000040016 */
[----:B01----:R-:W-:Y:S01]  /*8f60*/  ENDCOLLECTIVE ;  /* 0x000000000000791b */ /* 0x003fe20003800000 */
.L_x_906:
[----:B------:R-:W-:-:S05]  /*8f70*/  FADD.FTZ R28, R25, R18 ;  /* 0x00000012191c7221 */ /* 0x000fca0000010000 */
[----:B------:R-:W-:Y:S02]  /*8f80*/  MOV R24, R28 ;  /* 0x0000001c00187202 */ /* 0x000fe40000000f00 */
[----:B------:R-:W-:-:S07]  /*8f90*/  MOV R30, R23 ;  /* 0x00000017001e7202 */ /* 0x000fce0000000f00 */
[----:B------:R-:W-:Y:S05]  /*8fa0*/  WARPSYNC.COLLECTIVE R15, `(.L_x_907) ;  /* 0x000000000f087348 */ /* 0x000fea0003c00000 */
[----:B------:R0:W1:Y:S02]  /*8fb0*/  SHFL.BFLY P2, R23, R24, R17, R22 ;  /* 0x0c00001118177389 */ /* 0x0000640000040016 */
[----:B01----:R-:W-:Y:S01]  /*8fc0*/  ENDCOLLECTIVE ;  /* 0x000000000000791b */ /* 0x003fe20003800000 */
.L_x_907:
[----:B------:R-:W-:Y:S01]  /*8fd0*/  FADD.FTZ R30, R27, R30 ;  /* 0x0000001e1b1e7221 */ /* 0x000fe20000010000 */
[----:B------:R-:W-:Y:S06]  /*8fe0*/  BRA `(.L_x_908) ;  /* 0xffffffe800f87947 */ /* 0x000fec000383ffff */
.L_x_896:
[----:B------:R-:W-:Y:S01]  /*8ff0*/  BSSY B1, `(.L_x_909) ;  /* 0x0000008000017945 */ /* 0x000fe20003800000 */
[----:B-1----:R-:W-:Y:S02]  /*9000*/  MOV R24, R25 ;  /* 0x0000001900187202 */ /* 0x002fe40000000f00 */
[----:B------:R-:W-:Y:S02]  /*9010*/  MOV R17, 0x8 ;  /* 0x0000000800117802 */ /* 0x000fe40000000f00 */
[----:B------:R-:W-:Y:S02]  /*9020*/  MOV R22, 0x101f ;  /* 0x0000101f00167802 */ /* 0x000fe40000000f00 */
[----:B0-----:R-:W-:-:S07]  /*9030*/  MOV R15, 0xffff ;  /* 0x0000ffff000f7802 */ /* 0x001fce0000000f00 */
[----:B--2---:R-:W-:Y:S05]  /*9040*/  WARPSYNC.COLLECTIVE R15, `(.L_x_910) ;  /* 0x000000000f087348 */ /* 0x004fea0003c00000 */
[----:B------:R0:W1:Y:S02]  /*9050*/  SHFL.BFLY P2, R23, R24, R17, R22 ;  /* 0x0c00001118177389 */ /* 0x0000640000040016 */
[----:B012---:R-:W-:Y:S01]  /*9060*/  ENDCOLLECTIVE ;  /* 0x000000000000791b */ /* 0x007fe20003800000 */
.L_x_910:
[----:B------:R-:W-:Y:S05]  /*9070*/  BSYNC B1 ;  /* 0x0000000000017941 */ /* 0x000fea0003800000 */
.L_x_909:
        /* <DEDUP_REMOVED lines=8> */
.L_x_911:
[----:B------:R-:W-:Y:S01]  /*9100*/  FADD.FTZ R28, R28, R25 ;  /* 0x000000191c1c7221 */ /* 0x000fe20000010000 */
[----:B------:R-:W-:-:S04]  /*9110*/  HFMA2.MMA R17, -RZ, RZ, 0, 2.384185791015625e-07 ;  /* 0x00000004ff117435 */ /* 0x000fc800000001ff */
[----:B------:R-:W-:Y:S02]  /*9120*/  MOV R24, R28 ;  /* 0x0000001c00187202 */ /* 0x000fe40000000f00 */
[----:B------:R-:W-:-:S07]  /*9130*/  MOV R27, R23 ;  /* 0x00000017001b7202 */ /* 0x000fce0000000f00 */
[----:B------:R-:W-:Y:S05]  /*9140*/  WARPSYNC.COLLECTIVE R15, `(.L_x_912) ;  /* 0x000000000f087348 */ /* 0x000fea0003c00000 */
[----:B------:R0:W1:Y:S02]  /*9150*/  SHFL.BFLY P2, R23, R24, R17, R22 ;  /* 0x0c00001118177389 */ /* 0x0000640000040016 */
[----:B01----:R-:W-:Y:S01]  /*9160*/  ENDCOLLECTIVE ;  /* 0x000000000000791b */ /* 0x003fe20003800000 */
.L_x_912:
[----:B------:R-:W-:-:S05]  /*9170*/  FADD.FTZ R27, R27, R26 ;  /* 0x0000001a1b1b7221 */ /* 0x000fca0000010000 */
[----:B------:R-:W-:Y:S02]  /*9180*/  MOV R24, R27 ;  /* 0x0000001b00187202 */ /* 0x000fe40000000f00 */
[----:B------:R-:W-:-:S07]  /*9190*/  MOV R29, R23 ;  /* 0x00000017001d7202 */ /* 0x000fce0000000f00 */
[----:B------:R-:W-:Y:S05]  /*91a0*/  WARPSYNC.COLLECTIVE R15, `(.L_x_913) ;  /* 0x000000000f087348 */ /* 0x000fea0003c00000 */
[----:B------:R0:W1:Y:S02]  /*91b0*/  SHFL.BFLY P2, R23, R24, R17, R22 ;  /* 0x0c00001118177389 */ /* 0x0000640000040016 */
[----:B01----:R-:W-:Y:S01]  /*91c0*/  ENDCOLLECTIVE ;  /* 0x000000000000791b */ /* 0x003fe20003800000 */
.L_x_913:
[----:B------:R-:W-:Y:S01]  /*91d0*/  FADD.FTZ R29, R28, R29 ;  /* 0x0000001d1c1d7221 */ /* 0x000fe20000010000 */
[----:B------:R-:W-:-:S04]  /*91e0*/  HFMA2.MMA R17, -RZ, RZ, 0, 1.1920928955078125e-07 ;  /* 0x00000002ff117435 */ /* 0x000fc800000001ff */
[----:B------:R-:W-:Y:S02]  /*91f0*/  MOV R24, R29 ;  /* 0x0000001d00187202 */ /* 0x000fe40000000f00 */
[----:B------:R-:W-:-:S07]  /*9200*/  MOV R30, R23 ;  /* 0x00000017001e7202 */ /* 0x000fce0000000f00 */
[----:B------:R-:W-:Y:S05]  /*9210*/  WARPSYNC.COLLECTIVE R15, `(.L_x_914) ;  /* 0x000000000f087348 */ /* 0x000fea0003c00000 */
[----:B------:R0:W1:Y:S02]  /*9220*/  SHFL.BFLY P2, R23, R24, R17, R22 ;  /* 0x0c00001118177389 */ /* 0x0000640000040016 */
[----:B01----:R-:W-:Y:S01]  /*9230*/  ENDCOLLECTIVE ;  /* 0x000000000000791b */ /* 0x003fe20003800000 */
.L_x_914:
[----:B------:R-:W-:-:S05]  /*9240*/  FADD.FTZ R30, R27, R30 ;  /* 0x0000001e1b1e7221 */ /* 0x000fca0000010000 */
[----:B------:R-:W-:Y:S02]  /*9250*/  MOV R24, R30 ;  /* 0x0000001e00187202 */ /* 0x000fe40000000f00 */
[----:B------:R-:W-:-:S07]  /*9260*/  MOV R32, R23 ;  /* 0x0000001700207202 */ /* 0x000fce0000000f00 */
[----:B------:R-:W-:Y:S05]  /*9270*/  WARPSYNC.COLLECTIVE R15, `(.L_x_915) ;  /* 0x000000000f087348 */ /* 0x000fea0003c00000 */
[----:B------:R0:W1:Y:S02]  /*9280*/  SHFL.BFLY P2, R23, R24, R17, R22 ;  /* 0x0c00001118177389 */ /* 0x0000640000040016 */
[----:B01----:R-:W-:Y:S01]  /*9290*/  ENDCOLLECTIVE ;  /* 0x000000000000791b */ /* 0x003fe20003800000 */
.L_x_915:
[----:B------:R-:W-:Y:S01]  /*92a0*/  FADD.FTZ R32, R29, R32 ;  /* 0x000000201d207221 */ /* 0x000fe20000010000 */
[----:B------:R-:W-:-:S04]  /*92b0*/  HFMA2.MMA R17, -RZ, RZ, 0, 5.9604644775390625e-08 ;  /* 0x00000001ff117435 */ /* 0x000fc800000001ff */
[----:B------:R-:W-:Y:S02]  /*92c0*/  MOV R24, R32 ;  /* 0x0000002000187202 */ /* 0x000fe40000000f00 */
[----:B------:R-:W-:-:S07]  /*92d0*/  MOV R25, R23 ;  /* 0x0000001700197202 */ /* 0x000fce0000000f00 */
[----:B------:R-:W-:Y:S05]  /*92e0*/  WARPSYNC.COLLECTIVE R15, `(.L_x_916) ;  /* 0x000000000f087348 */ /* 0x000fea0003c00000 */
[----:B------:R0:W1:Y:S02]  /*92f0*/  SHFL.BFLY P2, R23, R24, R17, R22 ;  /* 0x0c00001118177389 */ /* 0x0000640000040016 */
[----:B01----:R-:W-:Y:S01]  /*9300*/  ENDCOLLECTIVE ;  /* 0x000000000000791b */ /* 0x003fe20003800000 */
.L_x_916:
[----:B------:R-:W-:-:S05]  /*9310*/  FADD.FTZ R25, R30, R25 ;  /* 0x000000191e197221 */ /* 0x000fca0000010000 */
[----:B------:R-:W-:Y:S02]  /*9320*/  MOV R24, R25 ;  /* 0x0000001900187202 */ /* 0x000fe40000000f00 */
[----:B------:R-:W-:-:S07]  /*9330*/  MOV R31, R23 ;  /* 0x00000017001f7202 */ /* 0x000fce0000000f00 */
[----:B------:R-:W-:Y:S05]  /*9340*/  WARPSYNC.COLLECTIVE R15, `(.L_x_917) ;  /* 0x000000000f087348 */ /* 0x000fea0003c00000 */
[----:B------:R0:W1:Y:S02]  /*9350*/  SHFL.BFLY P2, R23, R24, R17, R22 ;  /* 0x0c00001118177389 */ /* 0x0000640000040016 */
[----:B01----:R-:W-:Y:S01]  /*9360*/  ENDCOLLECTIVE ;  /* 0x000000000000791b */ /* 0x003fe20003800000 */
.L_x_917:
[----:B------:R-:W-:Y:S01]  /*9370*/  FADD.FTZ R31, R32, R31 ;  /* 0x0000001f201f7221 */ /* 0x000fe20000010000 */
[----:B------:R-:W-:Y:S06]  /*9380*/  BRA `(.L_x_918) ;  /* 0xffffffe800c47947 */ /* 0x000fec000383ffff */
.L_x_897:
        /* <DEDUP_REMOVED lines=8> */
.L_x_920:
[----:B------:R-:W-:Y:S05]  /*9410*/  BSYNC B1 ;  /* 0x0000000000017941 */ /* 0x000fea0003800000 */
.L_x_919:
        /* <DEDUP_REMOVED lines=8> */
.L_x_921:
[----:B------:R-:W-:Y:S01]  /*94a0*/  FADD.FTZ R28, R28, R25 ;  /* 0x000000191c1c7221 */ /* 0x000fe20000010000 */
[----:B------:R-:W-:-:S04]  /*94b0*/  HFMA2.MMA R17, -RZ, RZ, 0, 2.384185791015625e-07 ;  /* 0x00000004ff117435 */ /* 0x000fc800000001ff */
[----:B------:R-:W-:Y:S02]  /*94c0*/  MOV R24, R28 ;  /* 0x0000001c00187202 */ /* 0x000fe40000000f00 */
[----:B------:R-:W-:-:S07]  /*94d0*/  MOV R27, R23 ;  /* 0x00000017001b7202 */ /* 0x000fce0000000f00 */
[----:B------:R-:W-:Y:S05]  /*94e0*/  WARPSYNC.COLLECTIVE R15, `(.L_x_922) ;  /* 0x000000000f087348 */ /* 0x000fea0003c00000 */
[----:B------:R0:W1:Y:S02]  /*94f0*/  SHFL.BFLY P2, R23, R24, R17, R22 ;  /* 0x0c00001118177389 */ /* 0x0000640000040016 */
[----:B01----:R-:W-:Y:S01]  /*9500*/  ENDCOLLECTIVE ;  /* 0x000000000000791b */ /* 0x003fe20003800000 */
.L_x_922:
[----:B------:R-:W-:-:S05]  /*9510*/  FADD.FTZ R27, R27, R26 ;  /* 0x0000001a1b1b7221 */ /* 0x000fca0000010000 */
[----:B------:R-:W-:Y:S02]  /*9520*/  MOV R24, R27 ;  /* 0x0000001b00187202 */ /* 0x000fe40000000f00 */
[----:B------:R-:W-:-:S07]  /*9530*/  MOV R29, R23 ;  /* 0x00000017001d7202 */ /* 0x000fce0000000f00 */
[----:B------:R-:W-:Y:S05]  /*9540*/  WARPSYNC.COLLECTIVE R15, `(.L_x_923) ;  /* 0x000000000f087348 */ /* 0x000fea0003c00000 */
[----:B------:R0:W1:Y:S02]  /*9550*/  SHFL.BFLY P2, R23, R24, R17, R22 ;  /* 0x0c00001118177389 */ /* 0x0000640000040016 */
[----:B01----:R-:W-:Y:S01]  /*9560*/  ENDCOLLECTIVE ;  /* 0x000000000000791b */ /* 0x003fe20003800000 */
.L_x_923:
[----:B------:R-:W-:Y:S01]  /*9570*/  FADD.FTZ R29, R28, R29 ;  /* 0x0000001d1c1d7221 */ /* 0x000fe20000010000 */
[----:B------:R-:W-:-:S04]  /*9580*/  HFMA2.MMA R17, -RZ, RZ, 0, 1.1920928955078125e-07 ;  /* 0x00000002ff117435 */ /* 0x000fc800000001ff */
[----:B------:R-:W-:Y:S02]  /*9590*/  MOV R24, R29 ;  /* 0x0000001d00187202 */ /* 0x000fe40000000f00 */
[----:B------:R-:W-:-:S07]  /*95a0*/  MOV R30, R23 ;  /* 0x00000017001e7202 */ /* 0x000fce0000000f00 */
[----:B------:R-:W-:Y:S05]  /*95b0*/  WARPSYNC.COLLECTIVE R15, `(.L_x_924) ;  /* 0x000000000f087348 */ /* 0x000fea0003c00000 */
[----:B------:R0:W1:Y:S02]  /*95c0*/  SHFL.BFLY P2, R23, R24, R17, R22 ;  /* 0x0c00001118177389 */ /* 0x0000640000040016 */
[----:B01----:R-:W-:Y:S01]  /*95d0*/  ENDCOLLECTIVE ;  /* 0x000000000000791b */ /* 0x003fe20003800000 */
.L_x_924:
[----:B------:R-:W-:-:S05]  /*95e0*/  FADD.FTZ R30, R27, R30 ;  /* 0x0000001e1b1e7221 */ /* 0x000fca0000010000 */
[----:B------:R-:W-:Y:S02]  /*95f0*/  MOV R24, R30 ;  /* 0x0000001e00187202 */ /* 0x000fe40000000f00 */
[----:B------:R-:W-:-:S07]  /*9600*/  MOV R32, R23 ;  /* 0x0000001700207202 */ /* 0x000fce0000000f00 */
[----:B------:R-:W-:Y:S05]  /*9610*/  WARPSYNC.COLLECTIVE R15, `(.L_x_925) ;  /* 0x000000000f087348 */ /* 0x000fea0003c00000 */
[----:B------:R0:W1:Y:S02]  /*9620*/  SHFL.BFLY P2, R23, R24, R17, R22 ;  /* 0x0c00001118177389 */ /* 0x0000640000040016 */
[----:B01----:R-:W-:Y:S01]  /*9630*/  ENDCOLLECTIVE ;  /* 0x000000000000791b */ /* 0x003fe20003800000 */
.L_x_925:
[----:B------:R-:W-:Y:S01]  /*9640*/  FADD.FTZ R32, R29, R32 ;  /* 0x000000201d207221 */ /* 0x000fe20000010000 */
[----:B------:R-:W-:-:S04]  /*9650*/  HFMA2.MMA R17, -RZ, RZ, 0, 5.9604644775390625e-08 ;  /* 0x00000001ff117435 */ /* 0x000fc800000001ff */
[----:B------:R-:W-:Y:S02]  /*9660*/  MOV R24, R32 ;  /* 0x0000002000187202 */ /* 0x000fe40000000f00 */
[----:B------:R-:W-:-:S07]  /*9670*/  MOV R25, R23 ;  /* 0x0000001700197202 */ /* 0x000fce0000000f00 */
[----:B------:R-:W-:Y:S05]  /*9680*/  WARPSYNC.COLLECTIVE R15, `(.L_x_926) ;  /* 0x000000000f087348 */ /* 0x000fea0003c00000 */
[----:B------:R0:W1:Y:S02]  /*9690*/  SHFL.BFLY P2, R23, R24, R17, R22 ;  /* 0x0c00001118177389 */ /* 0x0000640000040016 */
[----:B01----:R-:W-:Y:S01]  /*96a0*/  ENDCOLLECTIVE ;  /* 0x000000000000791b */ /* 0x003fe20003800000 */
.L_x_926:
[----:B------:R-:W-:-:S05]  /*96b0*/  FADD.FTZ R25, R30, R25 ;  /* 0x000000191e197221 */ /* 0x000fca0000010000 */
[----:B------:R-:W-:Y:S02]  /*96c0*/  MOV R24, R25 ;  /* 0x0000001900187202 */ /* 0x000fe40000000f00 */
[----:B------:R-:W-:-:S07]  /*96d0*/  MOV R31, R23 ;  /* 0x00000017001f7202 */ /* 0x000fce0000000f00 */
[----:B------:R-:W-:Y:S05]  /*96e0*/  WARPSYNC.COLLECTIVE R15, `(.L_x_927) ;  /* 0x000000000f087348 */ /* 0x000fea0003c00000 */
[----:B------:R0:W1:Y:S02]  /*96f0*/  SHFL.BFLY P2, R23, R24, R17, R22 ;  /* 0x0c00001118177389 */ /* 0x0000640000040016 */
[----:B01----:R-:W-:Y:S01]  /*9700*/  ENDCOLLECTIVE ;  /* 0x000000000000791b */ /* 0x003fe20003800000 */
.L_x_927:
[----:B------:R-:W-:Y:S01]  /*9710*/  FADD.FTZ R31, R32, R31 ;  /* 0x0000001f201f7221 */ /* 0x000fe20000010000 */
[----:B------:R-:W-:Y:S06]  /*9720*/  BRA `(.L_x_928) ;  /* 0xffffffe800787947 */ /* 0x000fec000383ffff */
.L_x_898:
[----:B------:R-:W-:Y:S01]  /*9730*/  HFMA2.MMA R17, -RZ, RZ, 0, 4.76837158203125e-07 ;  /* 0x00000008ff117435 */ /* 0x000fe200000001ff */
[----:B------:R-:W-:Y:S01]  /*9740*/  BSSY B0, `(.L_x_929) ;  /* 0x0000007000007945 */ /* 0x000fe20003800000 */
[----:B-1----:R-:W-:Y:S02]  /*9750*/  MOV R24, R18 ;  /* 0x0000001200187202 */ /* 0x002fe40000000f00 */
[----:B------:R-:W-:Y:S02]  /*9760*/  MOV R22, 0x101f ;  /* 0x0000101f00167802 */ /* 0x000fe40000000f00 */
[----:B0-----:R-:W-:-:S07]  /*9770*/  MOV R15, 0xffff ;  /* 0x0000ffff000f7802 */ /* 0x001fce0000000f00 */
[----:B--2---:R-:W-:Y:S05]  /*9780*/  WARPSYNC.COLLECTIVE R15, `(.L_x_930) ;  /* 0x000000000f087348 */ /* 0x004fea0003c00000 */
[----:B------:R0:W1:Y:S02]  /*9790*/  SHFL.BFLY P2, R23, R24, R17, R22 ;  /* 0x0c00001118177389 */ /* 0x0000640000040016 */
[----:B012---:R-:W-:Y:S01]  /*97a0*/  ENDCOLLECTIVE ;  /* 0x000000000000791b */ /* 0x007fe20003800000 */
.L_x_930:
[----:B------:R-:W-:Y:S05]  /*97b0*/  BSYNC B0 ;  /* 0x0000000000007941 */ /* 0x000fea0003800000 */
.L_x_929:
[----:B------:R-:W-:Y:S01]  /*97c0*/  HFMA2.MMA R17, -RZ, RZ, 0, 4.76837158203125e-07 ;  /* 0x00000008ff117435 */ /* 0x000fe200000001ff */
[----:B------:R-:W-:Y:S01]  /*97d0*/  MOV R24, R19 ;  /* 0x0000001300187202 */ /* 0x000fe20000000f00 */
[----:B------:R-:W-:Y:S01]  /*97e0*/  HFMA2.MMA R39, -RZ, RZ, 0, 0 ;  /* 0x00000000ff277435 */ /* 0x000fe200000001ff */
[----:B------:R-:W-:Y:S02]  /*97f0*/  MOV R22, 0x101f ;  /* 0x0000101f00167802 */ /* 0x000fe40000000f00 */
[----:B------:R-:W-:Y:S02]  /*9800*/  MOV R15, 0xffff ;  /* 0x0000ffff000f7802 */ /* 0x000fe40000000f00 */
[----:B------:R-:W-:Y:S02]  /*9810*/  MOV R21, R23 ;  /* 0x0000001700157202 */ /* 0x000fe40000000f00 */
[----:B------:R-:W-:-:S07]  /*9820*/  @!P0 SHF.L.U32 R28, R47, 0x1, RZ ;  /* 0x000000012f1c8819 */ /* 0x000fce00000006ff */
[----:B------:R-:W-:Y:S05]  /*9830*/  WARPSYNC.COLLECTIVE R15, `(.L_x_931) ;  /* 0x000000000f087348 */ /* 0x000fea0003c00000 */
[----:B------:R0:W1:Y:S02]  /*9840*/  SHFL.BFLY P2, R23, R24, R17, R22 ;  /* 0x0c00001118177389 */ /* 0x0000640000040016 */
[----:B01----:R-:W-:Y:S01]  /*9850*/  ENDCOLLECTIVE ;  /* 0x000000000000791b */ /* 0x003fe20003800000 */
.L_x_931:
[----:B------:R-:W-:Y:S01]  /*9860*/  @!P0 IADD3 R25, R26, 0x14, RZ ;  /* 0x000000141a198810 */ /* 0x000fe20007ffe0ff */
[----:B------:R-:W-:Y:S01]  /*9870*/  FADD.FTZ R21, R21, R18 ;  /* 0x0000001215157221 */ /* 0x000fe20000010000 */
[----:B------:R-:W-:Y:S02]  /*9880*/  @!P0 LEA R30, R47, UR4, 0x7 ;  /* 0x000000042f1e8c11 */ /* 0x000fe4000f8e38ff */
[----:B------:R-:W-:Y:S02]  /*9890*/  @!P0 LOP3.LUT R25, R25, R28, RZ, 0x3c, !PT ;  /* 0x0000001c19198212 */ /* 0x000fe400078e3cff */
[----:B------:R-:W-:Y:S02]  /*98a0*/  MOV R29, RZ ;  /* 0x000000ff001d7202 */ /* 0x000fe40000000f00 */
[----:B------:R-:W-:Y:S02]  /*98b0*/  @!P0 LEA R25, R25, R30, 0x2 ;  /* 0x0000001e19198211 */ /* 0x000fe400078e10ff */
[----:B------:R-:W-:-:S02]  /*98c0*/  @!P0 LEA R31, R47, UR4, 0x7 ;  /* 0x000000042f1f8c11 */ /* 0x000fc4000f8e38ff */
[----:B------:R-:W-:Y:S01]  /*98d0*/  MOV R33, RZ ;  /* 0x000000ff00217202 */ /* 0x000fe20000000f00 */
[----:B------:R-:W-:Y:S01]  /*98e0*/  HFMA2.MMA R17, -RZ, RZ, 0, 2.384185791015625e-07 ;  /* 0x00000004ff117435 */ /* 0x000fe200000001ff */
[----:B------:R-:W-:Y:S01]  /*98f0*/  MOV R24, R21 ;  /* 0x0000001500187202 */ /* 0x000fe20000000f00 */
[----:B------:R0:W1:Y:S01]  /*9900*/  @!P0 LDS R28, [R25+0x500] ;  /* 0x00050000191c8984 */ /* 0x0000620000000800 */
[----:B------:R-:W-:-:S03]  /*9910*/  @!P0 LEA R37, R47, UR4, 0x7 ;  /* 0x000000042f258c11 */ /* 0x000fc6000f8e38ff */
[----:B------:R0:W2:Y:S01]  /*9920*/  @!P0 LDS R27, [R25] ;  /* 0x00000000191b8984 */ /* 0x0000a20000000800 */
[----:B------:R-:W-:-:S07]  /*9930*/  FADD.FTZ R18, R23, R19 ;  /* 0x0000001317127221 */ /* 0x000fce0000010000 */
[----:B012---:R-:W-:Y:S05]  /*9940*/  WARPSYNC.COLLECTIVE R15, `(.L_x_932) ;  /* 0x000000000f087348 */ /* 0x007fea0003c00000 */
[----:B------:R3:W4:Y:S02]  /*9950*/  SHFL.BFLY P2, R23, R24, R17, R22 ;  /* 0x0c00001118177389 */ /* 0x0007240000040016 */
[----:B01234-:R-:W-:Y:S01]  /*9960*/  ENDCOLLECTIVE ;  /* 0x000000000000791b */ /* 0x01ffe20003800000 */
.L_x_932:
[----:B------:R-:W-:Y:S01]  /*9970*/  HFMA2.MMA R25, -RZ, RZ, 0, 0 ;  /* 0x00000000ff197435 */ /* 0x000fe200000001ff */
[----:B------:R-:W-:Y:S02]  /*9980*/  MOV R24, R18 ;  /* 0x0000001200187202 */ /* 0x000fe40000000f00 */
[----:B------:R-:W-:-:S08]  /*9990*/  MOV R20, R23 ;  /* 0x0000001700147202 */ /* 0x000fd00000000f00 */
[----:B------:R-:W-:Y:S05]  /*99a0*/  WARPSYNC.COLLECTIVE R15, `(.L_x_933) ;  /* 0x000000000f087348 */ /* 0x000fea0003c00000 */
[----:B------:R0:W1:Y:S02]  /*99b0*/  SHFL.BFLY P2, R23, R24, R17, R22 ;  /* 0x0c00001118177389 */ /* 0x0000640000040016 */
[----:B01----:R-:W-:Y:S01]  /*99c0*/  ENDCOLLECTIVE ;  /* 0x000000000000791b */ /* 0x003fe20003800000 */
.L_x_933:
[----:B------:R-:W-:Y:S01]  /*99d0*/  FADD.FTZ R20, R21, R20 ;  /* 0x0000001415147221 */ /* 0x000fe20000010000 */
[----:B------:R-:W-:Y:S02]  /*99e0*/  @!P0 MOV R29, R28 ;  /* 0x0000001c001d8202 */ /* 0x000fe40000000f00 */
[----:B------:R-:W-:Y:S01]  /*99f0*/  @!P0 MOV R25, R27 ;  /* 0x0000001b00198202 */ /* 0x000fe20000000f00 */
[----:B------:R-:W-:Y:S01]  /*9a00*/  HFMA2.MMA R17, -RZ, RZ, 0, 1.1920928955078125e-07 ;  /* 0x00000002ff117435 */ /* 0x000fe200000001ff */
[----:B------:R-:W-:Y:S01]  /*9a10*/  MOV R24, R20 ;  /* 0x0000001400187202 */ /* 0x000fe20000000f00 */
[----:B------:R-:W-:-:S09]  /*9a20*/  FADD.FTZ R21, R18, R23 ;  /* 0x0000001712157221 */ /* 0x000fd20000010000 */
[----:B------:R-:W-:Y:S05]  /*9a30*/  WARPSYNC.COLLECTIVE R15, `(.L_x_934) ;  /* 0x000000000f087348 */ /* 0x000fea0003c00000 */
[----:B------:R0:W1:Y:S02]  /*9a40*/  SHFL.BFLY P2, R23, R24, R17, R22 ;  /* 0x0c00001118177389 */ /* 0x0000640000040016 */
[----:B01----:R-:W-:Y:S01]  /*9a50*/  ENDCOLLECTIVE ;  /* 0x000000000000791b */ /* 0x003fe20003800000 */
.L_x_934:
[----:B------:R-:W-:Y:S02]  /*9a60*/  MOV R24, R21 ;  /* 0x0000001500187202 */ /* 0x000fe40000000f00 */
[----:B------:R-:W-:-:S07]  /*9a70*/  MOV R19, R23 ;  /* 0x0000001700137202 */ /* 0x000fce0000000f00 */
[----:B------:R-:W-:Y:S05]  /*9a80*/  WARPSYNC.COLLECTIVE R15, `(.L_x_935) ;  /* 0x000000000f087348 */ /* 0x000fea0003c00000 */
[----:B------:R0:W1:Y:S02]  /*9a90*/  SHFL.BFLY P2, R23, R24, R17, R22 ;  /* 0x0c00001118177389 */ /* 0x0000640000040016 */
[----:B01----:R-:W-:Y:S01]  /*9aa0*/  ENDCOLLECTIVE ;  /* 0x000000000000791b */ /* 0x003fe20003800000 */
.L_x_935:
[----:B------:R-:W-:Y:S01]  /*9ab0*/  FADD.FTZ R19, R20, R19 ;  /* 0x0000001314137221 */ /* 0x000fe20000010000 */
[----:B------:R-:W-:Y:S01]  /*9ac0*/  @!P0 IADD3 R20, R26, 0x28, RZ ;  /* 0x000000281a148810 */ /* 0x000fe20007ffe0ff */
[----:B------:R-:W-:-:S03]  /*9ad0*/  HFMA2.MMA R17, -RZ, RZ, 0, 5.9604644775390625e-08 ;  /* 0x00000001ff117435 */ /* 0x000fc600000001ff */
[----:B------:R-:W-:Y:S01]  /*9ae0*/  MOV R24, R19 ;  /* 0x0000001300187202 */ /* 0x000fe20000000f00 */
[----:B------:R-:W-:Y:S01]  /*9af0*/  FADD.FTZ R18, R21, R23 ;  /* 0x0000001715127221 */ /* 0x000fe20000010000 */
[----:B------:R-:W-:-:S07]  /*9b00*/  @!P0 SHF.L.U32 R21, R47, 0x1, RZ ;  /* 0x000000012f158819 */ /* 0x000fce00000006ff */
[----:B------:R-:W-:Y:S05]  /*9b10*/  WARPSYNC.COLLECTIVE R15, `(.L_x_936) ;  /* 0x000000000f087348 */ /* 0x000fea0003c00000 */
[----:B------:R0:W1:Y:S02]  /*9b20*/  SHFL.BFLY P2, R23, R24, R17, R22 ;  /* 0x0c00001118177389 */ /* 0x0000640000040016 */
[----:B01----:R-:W-:Y:S01]  /*9b30*/  ENDCOLLECTIVE ;  /* 0x000000000000791b */ /* 0x003fe20003800000 */
.L_x_936:
        /* <DEDUP_REMOVED lines=10> */
.L_x_937:
[----:B------:R-:W-:Y:S01]  /*9be0*/  FADD.FTZ R19, R19, R28 ;  /* 0x0000001c13137221 */ /* 0x000fe20000010000 */
[----:B------:R-:W-:Y:S01]  /*9bf0*/  HFMA2.MMA R17, -RZ, RZ, 0, 4.76837158203125e-07 ;  /* 0x00000008ff117435 */ /* 0x000fe200000001ff */
[----:B------:R-:W-:Y:S02]  /*9c00*/  MOV R24, R25 ;  /* 0x0000001900187202 */ /* 0x000fe40000000f00 */
[----:B------:R-:W-:-:S08]  /*9c10*/  MOV R27, R23 ;  /* 0x00000017001b7202 */ /* 0x000fd00000000f00 */
[----:B------:R-:W-:Y:S05]  /*9c20*/  WARPSYNC.COLLECTIVE R15, `(.L_x_938) ;  /* 0x000000000f087348 */ /* 0x000fea0003c00000 */
[----:B------:R0:W1:Y:S02]  /*9c30*/  SHFL.BFLY P2, R23, R24, R17, R22 ;  /* 0x0c00001118177389 */ /* 0x0000640000040016 */
[----:B01----:R-:W-:Y:S01]  /*9c40*/  ENDCOLLECTIVE ;  /* 0x000000000000791b */ /* 0x003fe20003800000 */
.L_x_938:
[----:B------:R-:W-:Y:S02]  /*9c50*/  @!P0 MOV R33, R36 ;  /* 0x0000002400218202 */ /* 0x000fe40000000f00 */
[----:B------:R-:W-:Y:S02]  /*9c60*/  @!P0 MOV R31, R35 ;  /* 0x00000023001f8202 */ /* 0x000fe40000000f00 */
[----:B------:R-:W-:Y:S02]  /*9c70*/  MOV R24, R29 ;  /* 0x0000001d00187202 */ /* 0x000fe40000000f00 */
[----:B------:R-:W-:-:S07]  /*9c80*/  MOV R30, R23 ;  /* 0x00000017001e7202 */ /* 0x000fce0000000f00 */
[----:B------:R-:W-:Y:S05]  /*9c90*/  WARPSYNC.COLLECTIVE R15, `(.L_x_939) ;  /* 0x000000000f087348 */ /* 0x000fea0003c00000 */
[----:B------:R0:W1:Y:S02]  /*9ca0*/  SHFL.BFLY P2, R23, R24, R17, R22 ;  /* 0x0c00001118177389 */ /* 0x0000640000040016 */
[----:B01----:R-:W-:Y:S01]  /*9cb0*/  ENDCOLLECTIVE ;  /* 0x000000000000791b */ /* 0x003fe20003800000 */
.L_x_939:
[----:B------:R-:W-:Y:S01]  /*9cc0*/  FADD.FTZ R30, R30, R25 ;  /* 0x000000191e1e7221 */ /* 0x000fe20000010000 */
[----:B------:R-:W-:-:S04]  /*9cd0*/  HFMA2.MMA R17, -RZ, RZ, 0, 2.384185791015625e-07 ;  /* 0x00000004ff117435 */ /* 0x000fc800000001ff */
[----:B------:R-:W-:Y:S02]  /*9ce0*/  MOV R24, R30 ;  /* 0x0000001e00187202 */ /* 0x000fe40000000f00 */
[----:B------:R-:W-:-:S07]  /*9cf0*/  MOV R32, R23 ;  /* 0x0000001700207202 */ /* 0x000fce0000000f00 */
[----:B------:R-:W-:Y:S05]  /*9d00*/  WARPSYNC.COLLECTIVE R15, `(.L_x_940) ;  /* 0x000000000f087348 */ /* 0x000fea0003c00000 */
[----:B------:R0:W1:Y:S02]  /*9d10*/  SHFL.BFLY P2, R23, R24, R17, R22 ;  /* 0x0c00001118177389 */ /* 0x0000640000040016 */
[----:B01----:R-:W-:Y:S01]  /*9d20*/  ENDCOLLECTIVE ;  /* 0x000000000000791b */ /* 0x003fe20003800000 */
.L_x_940:
[----:B------:R-:W-:-:S05]  /*9d30*/  FADD.FTZ R32, R32, R29 ;  /* 0x0000001d20207221 */ /* 0x000fca0000010000 */
[----:B------:R-:W-:Y:S02]  /*9d40*/  MOV R24, R32 ;  /* 0x0000002000187202 */ /* 0x000fe40000000f00 */
[----:B------:R-:W-:-:S07]  /*9d50*/  MOV R25, R23 ;  /* 0x0000001700197202 */ /* 0x000fce0000000f00 */
[----:B------:R-:W-:Y:S05]  /*9d60*/  WARPSYNC.COLLECTIVE R15, `(.L_x_941) ;  /* 0x000000000f087348 */ /* 0x000fea0003c00000 */
[----:B------:R0:W1:Y:S02]  /*9d70*/  SHFL.BFLY P2, R23, R24, R17, R22 ;  /* 0x0c00001118177389 */ /* 0x0000640000040016 */
[----:B01----:R-:W-:Y:S01]  /*9d80*/  ENDCOLLECTIVE ;  /* 0x000000000000791b */ /* 0x003fe20003800000 */
.L_x_941:
[----:B------:R-:W-:Y:S01]  /*9d90*/  FADD.FTZ R25, R30, R25 ;  /* 0x000000191e197221 */ /* 0x000fe20000010000 */
[----:B------:R-:W-:-:S04]  /*9da0*/  HFMA2.MMA R17, -RZ, RZ, 0, 1.1920928955078125e-07 ;  /* 0x00000002ff117435 */ /* 0x000fc800000001ff */
[----:B------:R-:W-:Y:S02]  /*9db0*/  MOV R24, R25 ;  /* 0x0000001900187202 */ /* 0x000fe40000000f00 */
[----:B------:R-:W-:-:S07]  /*9dc0*/  MOV R29, R23 ;  /* 0x00000017001d7202 */ /* 0x000fce0000000f00 */
[----:B------:R-:W-:Y:S05]  /*9dd0*/  WARPSYNC.COLLECTIVE R15, `(.L_x_942) ;  /* 0x000000000f087348 */ /* 0x000fea0003c00000 */
[----:B------:R0:W1:Y:S02]  /*9de0*/  SHFL.BFLY P2, R23, R24, R17, R22 ;  /* 0x0c00001118177389 */ /* 0x0000640000040016 */
[----:B01----:R-:W-:Y:S01]  /*9df0*/  ENDCOLLECTIVE ;  /* 0x000000000000791b */ /* 0x003fe20003800000 */
.L_x_942:
[----:B------:R-:W-:-:S05]  /*9e00*/  FADD.FTZ R29, R32, R29 ;  /* 0x0000001d201d7221 */ /* 0x000fca0000010000 */
[----:B------:R-:W-:Y:S02]  /*9e10*/  MOV R24, R29 ;  /* 0x0000001d00187202 */ /* 0x000fe40000000f00 */
[----:B------:R-:W-:-:S07]  /*9e20*/  MOV R20, R23 ;  /* 0x0000001700147202 */ /* 0x000fce0000000f00 */
[----:B------:R-:W-:Y:S05]  /*9e30*/  WARPSYNC.COLLECTIVE R15, `(.L_x_943) ;  /* 0x000000000f087348 */ /* 0x000fea0003c00000 */
[----:B------:R0:W1:Y:S02]  /*9e40*/  SHFL.BFLY P2, R23, R24, R17, R22 ;  /* 0x0c00001118177389 */ /* 0x0000640000040016 */
[----:B01----:R-:W-:Y:S01]  /*9e50*/  ENDCOLLECTIVE ;  /* 0x000000000000791b */ /* 0x003fe20003800000 */
.L_x_943:
[----:B------:R-:W-:Y:S01]  /*9e60*/  FADD.FTZ R25, R25, R20 ;  /* 0x0000001419197221 */ /* 0x000fe20000010000 */
[----:B------:R-:W-:Y:S01]  /*9e70*/  @!P0 IADD3 R20, R26, 0x3c, RZ ;  /* 0x0000003c1a148810 */ /* 0x000fe20007ffe0ff */
[----:B------:R-:W-:-:S03]  /*9e80*/  HFMA2.MMA R17, -RZ, RZ, 0, 5.9604644775390625e-08 ;  /* 0x00000001ff117435 */ /* 0x000fc600000001ff */
[----:B------:R-:W-:Y:S02]  /*9e90*/  MOV R24, R25 ;  /* 0x0000001900187202 */ /* 0x000fe40000000f00 */
[----:B------:R-:W-:-:S07]  /*9ea0*/  MOV R34, R23 ;  /* 0x0000001700227202 */ /* 0x000fce0000000f00 */
[----:B------:R-:W-:Y:S05]  /*9eb0*/  WARPSYNC.COLLECTIVE R15, `(.L_x_944) ;  /* 0x000000000f087348 */ /* 0x000fea0003c00000 */
[----:B------:R0:W1:Y:S02]  /*9ec0*/  SHFL.BFLY P2, R23, R24, R17, R22 ;  /* 0x0c00001118177389 */ /* 0x0000640000040016 */
[----:B01----:R-:W-:Y:S01]  /*9ed0*/  ENDCOLLECTIVE ;  /* 0x000000000000791b */ /* 0x003fe20003800000 */
.L_x_944:
[----:B------:R-:W-:-:S05]  /*9ee0*/  FADD.FTZ R34, R29, R34 ;  /* 0x000000221d227221 */ /* 0x000fca0000010000 */
[----:B------:R-:W-:Y:S02]  /*9ef0*/  MOV R24, R34 ;  /* 0x0000002200187202 */ /* 0x000fe40000000f00 */
[----:B------:R-:W-:-:S07]  /*9f00*/  MOV R36, R23 ;  /* 0x0000001700247202 */ /* 0x000fce0000000f00 */
[----:B------:R-:W-:Y:S05]  /*9f10*/  WARPSYNC.COLLECTIVE R15, `(.L_x_945) ;  /* 0x000000000f087348 */ /* 0x000fea0003c00000 */
[----:B------:R0:W1:Y:S02]  /*9f20*/  SHFL.BFLY P2, R23, R24, R17, R22 ;  /* 0x0c00001118177389 */ /* 0x0000640000040016 */
[----:B01----:R-:W-:Y:S01]  /*9f30*/  ENDCOLLECTIVE ;  /* 0x000000000000791b */ /* 0x003fe20003800000 */
.L_x_945:
[----:B------:R-:W-:Y:S01]  /*9f40*/  FADD.FTZ R25, R25, R36 ;  /* 0x0000002419197221 */ /* 0x000fe20000010000 */
[----:B------:R-:W-:Y:S01]  /*9f50*/  HFMA2.MMA R17, -RZ, RZ, 0, 4.76837158203125e-07 ;  /* 0x00000008ff117435 */ /* 0x000fe200000001ff */
[----:B------:R-:W-:Y:S02]  /*9f60*/  MOV R24, R31 ;  /* 0x0000001f00187202 */ /* 0x000fe40000000f00 */
[----:B------:R-:W-:-:S08]  /*9f70*/  MOV R35, R23 ;  /* 0x0000001700237202 */ /* 0x000fd00000000f00 */
[----:B------:R-:W-:Y:S05]  /*9f80*/  WARPSYNC.COLLECTIVE R15, `(.L_x_946) ;  /* 0x000000000f087348 */ /* 0x000fea0003c00000 */
[----:B------:R0:W1:Y:S02]  /*9f90*/  SHFL.BFLY P2, R23, R24, R17, R22 ;  /* 0x0c00001118177389 */ /* 0x0000640000040016 */
[----:B01----:R-:W-:Y:S01]  /*9fa0*/  ENDCOLLECTIVE ;  /* 0x000000000000791b */ /* 0x003fe20003800000 */
.L_x_946:
[----:B------:R-:W-:Y:S02]  /*9fb0*/  MOV R24, R33 ;  /* 0x0000002100187202 */ /* 0x000fe40000000f00 */
[----:B------:R-:W-:-:S07]  /*9fc0*/  MOV R38, R23 ;  /* 0x0000001700267202 */ /* 0x000fce0000000f00 */
[----:B------:R-:W-:Y:S05]  /*9fd0*/  WARPSYNC.COLLECTIVE R15, `(.L_x_947) ;  /* 0x000000000f087348 */ /* 0x000fea0003c00000 */
[----:B------:R0:W1:Y:S02]  /*9fe0*/  SHFL.BFLY P2, R23, R24, R17, R22 ;  /* 0x0c00001118177389 */ /* 0x0000640000040016 */
[----:B01----:R-:W-:Y:S01]  /*9ff0*/  ENDCOLLECTIVE ;  /* 0x000000000000791b */ /* 0x003fe20003800000 */
.L_x_947:
[----:B------:R-:W-:Y:S01]  /*a000*/  FADD.FTZ R38, R38, R31 ;  /* 0x0000001f26267221 */ /* 0x000fe20000010000 */
[----:B------:R-:W-:-:S04]  /*a010*/  HFMA2.MMA R17, -RZ, RZ, 0, 2.384185791015625e-07 ;  /* 0x00000004ff117435 */ /* 0x000fc800000001ff */
[----:B------:R-:W-:Y:S02]  /*a020*/  MOV R24, R38 ;  /* 0x0000002600187202 */ /* 0x000fe40000000f00 */
[----:B------:R-:W-:-:S07]  /*a030*/  MOV R40, R23 ;  /* 0x0000001700287202 */ /* 0x000fce0000000f00 */
[----:B------:R-:W-:Y:S05]  /*a040*/  WARPSYNC.COLLECTIVE R15, `(.L_x_948) ;  /* 0x000000000f087348 */ /* 0x000fea0003c00000 */
[----:B------:R0:W1:Y:S02]  /*a050*/  SHFL.BFLY P2, R23, R24, R17, R22 ;  /* 0x0c00001118177389 */ /* 0x0000640000040016 */
[----:B01----:R-:W-:Y:S01]  /*a060*/  ENDCOLLECTIVE ;  /* 0x000000000000791b */ /* 0x003fe20003800000 */
.L_x_948:
[----:B------:R-:W-:-:S05]  /*a070*/  FADD.FTZ R40, R40, R33 ;  /* 0x0000002128287221 */ /* 0x000fca0000010000 */
[----:B------:R-:W-:Y:S02]  /*a080*/  MOV R24, R40 ;  /* 0x0000002800187202 */ /* 0x000fe40000000f00 */
[----:B------:R-:W-:-:S07]  /*a090*/  MOV R31, R23 ;  /* 0x00000017001f7202 */ /* 0x000fce0000000f00 */
[----:B------:R-:W-:Y:S05]  /*a0a0*/  WARPSYNC.COLLECTIVE R15, `(.L_x_949) ;  /* 0x000000000f087348 */ /* 0x000fea0003c00000 */
[----:B------:R0:W1:Y:S02]  /*a0b0*/  SHFL.BFLY P2, R23, R24, R17, R22 ;  /* 0x0c00001118177389 */ /* 0x0000640000040016 */
[----:B01----:R-:W-:Y:S01]  /*a0c0*/  ENDCOLLECTIVE ;  /* 0x000000000000791b */ /* 0x003fe20003800000 */
.L_x_949:
        /* <DEDUP_REMOVED lines=10> */
.L_x_950:
[----:B------:R-:W-:-:S05]  /*a170*/  @!P0 LEA R37, R20, R37, 0x2 ;  /* 0x0000002514258211 */ /* 0x000fca00078e10ff */
[----:B------:R-:W0:Y:S04]  /*a180*/  @!P0 LDS R42, [R37] ;  /* 0x00000000252a8984 */ /* 0x000e280000000800 */
[----:B------:R1:W2:Y:S01]  /*a190*/  @!P0 LDS R44, [R37+0x500] ;  /* 0x00050000252c8984 */ /* 0x0002a20000000800 */
[----:B------:R-:W-:Y:S01]  /*a1a0*/  MOV R24, R33 ;  /* 0x0000002100187202 */ /* 0x000fe20000000f00 */
[----:B-1----:R-:W-:Y:S01]  /*a1b0*/  HFMA2.MMA R37, -RZ, RZ, 0, 0 ;  /* 0x00000000ff257435 */ /* 0x002fe200000001ff */
[----:B------:R-:W-:-:S10]  /*a1c0*/  MOV R30, R23 ;  /* 0x00000017001e7202 */ /* 0x000fd40000000f00 */
[----:B0-2---:R-:W-:Y:S05]  /*a1d0*/  WARPSYNC.COLLECTIVE R15, `(.L_x_951) ;  /* 0x000000000f087348 */ /* 0x005fea0003c00000 */
[----:B------:R1:W3:Y:S02]  /*a1e0*/  SHFL.BFLY P2, R23, R24, R17, R22 ;  /* 0x0c00001118177389 */ /* 0x0002e40000040016 */
[----:B0123--:R-:W-:Y:S01]  /*a1f0*/  ENDCOLLECTIVE ;  /* 0x000000000000791b */ /* 0x00ffe20003800000 */
.L_x_951:
        /* <DEDUP_REMOVED lines=8> */
.L_x_952:
[----:B------:R-:W-:Y:S01]  /*a280*/  @!P0 MOV R39, R44 ;  /* 0x0000002c00278202 */ /* 0x000fe20000000f00 */
[----:B------:R-:W-:Y:S01]  /*a290*/  FADD.FTZ R41, R33, R32 ;  /* 0x0000002021297221 */ /* 0x000fe20000010000 */
[----:B------:R-:W-:-:S04]  /*a2a0*/  ISETP.NE.AND P0, PT, R47, RZ, PT ;  /* 0x000000ff2f00720c */ /* 0x000fc80003f05270 */
[----:B------:R-:W-:-:S09]  /*a2b0*/  MOV R24, R41 ;  /* 0x0000002900187202 */ /* 0x000fd20000000f00 */
[----:B------:R-:W0:Y:S01]  /*a2c0*/  @!P0 LDC.64 R32, c[0x0][0x218] ;  /* 0x00008600ff208b82 */ /* 0x000e220000000a00 */
[----:B------:R-:W-:-:S07]  /*a2d0*/  MOV R43, R23 ;  /* 0x00000017002b7202 */ /* 0x000fce0000000f00 */
[----:B------:R-:W1:Y:S02]  /*a2e0*/  @!P0 LDC.64 R20, c[0x0][0x220] ;  /* 0x00008800ff148b82 */ /* 0x000e640000000a00 */
[----:B01----:R-:W-:Y:S05]  /*a2f0*/  WARPSYNC.COLLECTIVE R15, `(.L_x_953) ;  /* 0x000000000f087348 */ /* 0x003fea0003c00000 */
[----:B------:R2:W3:Y:S02]  /*a300*/  SHFL.BFLY P2, R23, R24, R17, R22 ;  /* 0x0c00001118177389 */ /* 0x0004e40000040016 */
[----:B0123--:R-:W-:Y:S01]  /*a310*/  ENDCOLLECTIVE ;  /* 0x000000000000791b */ /* 0x00ffe20003800000 */
.L_x_953:
        /* <DEDUP_REMOVED lines=9> */
.L_x_954:
[----:B------:R-:W-:Y:S01]  /*a3b0*/  FADD.FTZ R41, R41, R42 ;  /* 0x0000002a29297221 */ /* 0x000fe20000010000 */
[----:B------:R-:W-:Y:S02]  /*a3c0*/  MOV R24, R39 ;  /* 0x0000002700187202 */ /* 0x000fe40000000f00 */
[----:B------:R-:W-:-:S07]  /*a3d0*/  MOV R46, R23 ;  /* 0x00000017002e7202 */ /* 0x000fce0000000f00 */
[----:B------:R-:W-:Y:S05]  /*a3e0*/  WARPSYNC.COLLECTIVE R15, `(.L_x_955) ;  /* 0x000000000f087348 */ /* 0x000fea0003c00000 */
[----:B------:R0:W1:Y:S02]  /*a3f0*/  SHFL.BFLY P2, R23, R24, R17, R22 ;  /* 0x0c00001118177389 */ /* 0x0000640000040016 */
[----:B01----:R-:W-:Y:S01]  /*a400*/  ENDCOLLECTIVE ;  /* 0x000000000000791b */ /* 0x003fe20003800000 */
.L_x_955:
[----:B------:R-:W-:Y:S01]  /*a410*/  FADD.FTZ R46, R46, R37 ;  /* 0x000000252e2e7221 */ /* 0x000fe20000010000 */
[----:B------:R-:W-:-:S04]  /*a420*/  HFMA2.MMA R17, -RZ, RZ, 0, 2.384185791015625e-07 ;  /* 0x00000004ff117435 */ /* 0x000fc800000001ff */
[----:B------:R-:W-:Y:S02]  /*a430*/  MOV R24, R46 ;  /* 0x0000002e00187202 */ /* 0x000fe40000000f00 */
[----:B------:R-:W-:-:S07]  /*a440*/  MOV R44, R23 ;  /* 0x00000017002c7202 */ /* 0x000fce0000000f00 */
[----:B------:R-:W-:Y:S05]  /*a450*/  WARPSYNC.COLLECTIVE R15, `(.L_x_956) ;  /* 0x000000000f087348 */ /* 0x000fea0003c00000 */
[----:B------:R0:W1:Y:S02]  /*a460*/  SHFL.BFLY P2, R23, R24, R17, R22 ;  /* 0x0c00001118177389 */ /* 0x0000640000040016 */
[----:B01----:R-:W-:Y:S01]  /*a470*/  ENDCOLLECTIVE ;  /* 0x000000000000791b */ /* 0x003fe20003800000 */
.L_x_956:
[----:B------:R-:W-:Y:S01]  /*a480*/  FADD.FTZ R38, R44, R39 ;  /* 0x000000272c267221 */ /* 0x000fe20000010000 */
[----:B------:R-:W-:-:S04]  /*a490*/  FADD.FTZ R44, R18, R27 ;  /* 0x0000001b122c7221 */ /* 0x000fc80000010000 */
[----:B------:R-:W-:Y:S02]  /*a4a0*/  MOV R24, R38 ;  /* 0x0000002600187202 */ /* 0x000fe40000000f00 */
[----:B------:R-:W-:-:S07]  /*a4b0*/  MOV R37, R23 ;  /* 0x0000001700257202 */ /* 0x000fce0000000f00 */
[----:B------:R-:W-:Y:S05]  /*a4c0*/  WARPSYNC.COLLECTIVE R15, `(.L_x_957) ;  /* 0x000000000f087348 */ /* 0x000fea0003c00000 */
[----:B------:R0:W1:Y:S02]  /*a4d0*/  SHFL.BFLY P2, R23, R24, R17, R22 ;  /* 0x0c00001118177389 */ /* 0x0000640000040016 */
[----:B01----:R-:W-:Y:S01]  /*a4e0*/  ENDCOLLECTIVE ;  /* 0x000000000000791b */ /* 0x003fe20003800000 */
.L_x_957:
        /* <DEDUP_REMOVED lines=8> */
[----:B------:R-:W-:Y:S01]  /*a570*/  @!P0 IMAD.WIDE R28, R37, 0x2, R28 ;  /* 0x00000002251c8825 */ /* 0x000fe200078e021c */
[----:B------:R-:W-:-:S07]  /*a580*/  MOV R39, R23 ;  /* 0x0000001700277202 */ /* 0x000fce0000000f00 */
[----:B0-----:R-:W-:Y:S05]  /*a590*/  WARPSYNC.COLLECTIVE R15, `(.L_x_958) ;  /* 0x000000000f087348 */ /* 0x001fea0003c00000 */
[----:B------:R1:W2:Y:S02]  /*a5a0*/  SHFL.BFLY P2, R23, R24, R17, R22 ;  /* 0x0c00001118177389 */ /* 0x0002a40000040016 */
[----:B012---:R-:W-:Y:S01]  /*a5b0*/  ENDCOLLECTIVE ;  /* 0x000000000000791b */ /* 0x007fe20003800000 */
.L_x_958:
        /* <DEDUP_REMOVED lines=12> */
.L_x_959:
[----:B------:R0:W-:Y:S04]  /*a680*/  @!P0 STG.E.U16 desc[UR12][R32.64], R44 ;  /* 0x0000002c20008986 */ /* 0x0001e8000c10150c */
[----:B------:R1:W-:Y:S01]  /*a690*/  @!P0 STG.E.U16 desc[UR12][R20.64], R39 ;  /* 0x0000002714008986 */ /* 0x0003e2000c10150c */
[----:B------:R-:W-:Y:S01]  /*a6a0*/  @!P0 F2FP.BF16.F32.PACK_AB R15, RZ, R40 ;  /* 0x00000028ff0f823e */ /* 0x000fe200000010ff */
[----:B------:R-:W-:Y:S01]  /*a6b0*/  HFMA2.MMA R17, -RZ, RZ, 0, 5.9604644775390625e-08 ;  /* 0x00000001ff117435 */ /* 0x000fe200000001ff */
        /* <DEDUP_REMOVED lines=15> */
.L_x_960:
        /* <DEDUP_REMOVED lines=8> */
.L_x_961:
[----:B------:R-:W-:Y:S01]  /*a830*/  FADD.FTZ R33, R46, R33 ;  /* 0x000000212e217221 */ /* 0x000fe20000010000 */
[----:B------:R-:W-:Y:S06]  /*a840*/  BRA `(.L_x_962) ;  /* 0xffffffe000d07947 */ /* 0x000fec000383ffff */
.L_x_963:
        /* <DEDUP_REMOVED lines=11> */
.L_x_2637:


//--------------------- .text._ZN13group_norm_v218gn_bwd_cuda_kernelI13__nv_bfloat16Li320ELi3ELi16ELi80ELi1024ELb1ELb1ELi32ELi320ELi320ELi4ELb1ELi8ELb0ELb0ELNS_15WgradSyncMethodE3ENS_16CompileConditionILi900EEEEEvPT_S6_S6_PKS5_S8_S8_S8_PKfflPfPj --------------------------
	.section	.text._ZN13group_norm_v218gn_bwd_cuda_kernelI13__nv_bfloat16Li320ELi3ELi16ELi80ELi1024ELb1ELb1ELi32ELi320ELi320ELi4ELb1ELi8ELb0ELb0ELNS_15WgradSyncMethodE3ENS_16CompileConditionILi900EEEEEvPT_S6_S6_PKS5_S8_S8_S8_PKfflPfPj,"ax",@progbits
	.align	128
        .global         _ZN13group_norm_v218gn_bwd_cuda_kernelI13__nv_bfloat16Li320ELi3ELi16ELi80ELi1024ELb1ELb1ELi32ELi320ELi320ELi4ELb1ELi8ELb0ELb0ELNS_15WgradSyncMethodE3ENS_16CompileConditionILi900EEEEEvPT_S6_S6_PKS5_S8_S8_S8_PKfflPfPj
        .type           _ZN13group_norm_v218gn_bwd_cuda_kernelI13__nv_bfloat16Li320ELi3ELi16ELi80ELi1024ELb1ELb1ELi32ELi320ELi320ELi4ELb1ELi8ELb0ELb0ELNS_15WgradSyncMethodE3ENS_16CompileConditionILi900EEEEEvPT_S6_S6_PKS5_S8_S8_S8_PKfflPfPj,@function
        .size           _ZN13group_norm_v218gn_bwd_cuda_kernelI13__nv_bfloat16Li320ELi3ELi16ELi80ELi1024ELb1ELb1ELi32ELi320ELi320ELi4ELb1ELi8ELb0ELb0ELNS_15WgradSyncMethodE3ENS_16CompileConditionILi900EEEEEvPT_S6_S6_PKS5_S8_S8_S8_PKfflPfPj,(.L_x_2638 - _ZN13group_norm_v218gn_bwd_cuda_kernelI13__nv_bfloat16Li320ELi3ELi16ELi80ELi1024ELb1ELb1ELi32ELi320ELi320ELi4ELb1ELi8ELb0ELb0ELNS_15WgradSyncMethodE3ENS_16CompileConditionILi900EEEEEvPT_S6_S6_PKS5_S8_S8_S8_PKfflPfPj)
        .other          _ZN13group_norm_v218gn_bwd_cuda_kernelI13__nv_bfloat16Li320ELi3ELi16ELi80ELi1024ELb1ELb1ELi32ELi320ELi320ELi4ELb1ELi8ELb0ELb0ELNS_15WgradSyncMethodE3ENS_16CompileConditionILi900EEEEEvPT_S6_S6_PKS5_S8_S8_S8_PKfflPfPj,@"STO_CUDA_ENTRY STV_DEFAULT"
_ZN13group_norm_v218gn_bwd_cuda_kernelI13__nv_bfloat16Li320ELi3ELi16ELi80ELi1024ELb1ELb1ELi32ELi320ELi320ELi4ELb1ELi8ELb0ELb0ELNS_15WgradSyncMethodE3ENS_16CompileConditionILi900EEEEEvPT_S6_S6_PKS5_S8_S8_S8_PKfflPfPj:
.text._ZN13group_norm_v218gn_bwd_cuda_kernelI13__nv_bfloat16Li320ELi3ELi16ELi80ELi1024ELb1ELb1ELi32ELi320ELi320ELi4ELb1ELi8ELb0ELb0ELNS_15WgradSyncMethodE3ENS_16CompileConditionILi900EEEEEvPT_S6_S6_PKS5_S8_S8_S8_PKfflPfPj:
        /* <DEDUP_REMOVED lines=32> */
.L_x_966:
[----:B------:R-:W2:Y:S04]  /*0200*/  LD.E.STRONG.GPU R0, desc[UR12][R2.64] ;  /* 0x0000000c02007980 */ /* 0x000ea8000c10f900 */
[----:B--2---:R-:W-:Y:S01]  /*0210*/  CCTL.IVALL ;  /* 0x00000000ff00798f */ /* 0x004fe20002000000 */
[----:B------:R-:W-:Y:S05]  /*0220*/  YIELD ;  /* 0x0000000000007946 */ /* 0x000fea0003800000 */
[----:B-----5:R-:W-:-:S04]  /*0230*/  LOP3.LUT R0, R0, R5, RZ, 0x3c, !PT ;  /* 0x0000000500007212 */ /* 0x020fc800078e3cff */
[----:B------:R-:W-:-:S13]  /*0240*/  ISETP.GT.AND P0, PT, R0, -0x1, PT ;  /* 0xffffffff0000780c */ /* 0x000fda0003f04270 */
[----:B------:R-:W-:Y:S05]  /*0250*/  @P0 BRA `(.L_x_966) ;  /* 0xfffffffc00e80947 */ /* 0x000fea000383ffff */
.L_x_965:
[----:B------:R-:W-:Y:S05]  /*0260*/  WARPSYNC.ALL ;  /* 0x0000000000007948 */ /* 0x000fea0003800000 */
[----:B------:R-:W-:Y:S06]  /*0270*/  BAR.SYNC.DEFER_BLOCKING 0x0 ;  /* 0x0000000000007b1d */ /* 0x000fec0000010000 */
[----:B------:R-:W-:Y:S05]  /*0280*/  BRA `(.L_x_967) ;  /* 0x0000006c00cc7947 */ /* 0x000fea0003800000 */
.L_x_964:
        /* <DEDUP_REMOVED lines=39> */
.L_x_979:
[----:B-12---:R-:W0:Y:S01]  /*0500*/  S2R R0, SR_TID.X ;  /* 0x0000000000007919 */ /* 0x006e220000002100 */
[----:B------:R-:W1:Y:S01]  /*0510*/  LDC.64 R6, c[0x0][0x238] ;  /* 0x00008e00ff067b82 */ /* 0x000e620000000a00 */
[----:B------:R-:W-:Y:S02]  /*0520*/  ULOP3.LUT UR9, UR11, 0x3, URZ, 0xc0, !UPT ;  /* 0x000000030b097892 */ /* 0x000fe4000f8ec03f */
[----:B------:R-:W-:Y:S02]  /*0530*/  USHF.R.U64 UR10, UR11, 0x2, UR5 ;  /* 0x000000020b0a7899 */ /* 0x000fe40008001205 */
[----:B------:R-:W-:Y:S02]  /*0540*/  UIMAD UR14, UR9, 0x140, URZ ;  /* 0x00000140090e78a4 */ /* 0x000fe4000f8e023f */
[----:B------:R-:W-:Y:S02]  /*0550*/  USHF.L.U32 UR9, UR17, 0x5, URZ ;  /* 0x0000000511097899 */ /* 0x000fe4000800063f */
        /* <DEDUP_REMOVED lines=14> */
[----:B-1----:R-:W-:-:S04]  /*0640*/  IMAD.WIDE R6, R2, 0x2, R6 ;  /* 0x0000000202067825 */ /* 0x002fc800078e0206 */
[----:B------:R-:W-:Y:S01]  /*0650*/  IMAD.WIDE.U32 R4, R2, -0x33333333, RZ ;  /* 0xcccccccd02047825 */ /* 0x000fe200078e00ff */
[----:B------:R-:W2:Y:S03]  /*0660*/  LDG.E.64.CONSTANT R16, desc[UR12][R6.64] ;  /* 0x0000000c06107981 */ /* 0x000ea6000c1e9b00 */
[----:B------:R-:W-:Y:S01]  /*0670*/  IMAD.WIDE.U32 R44, R9, 0x140000, R2 ;  /* 0x00140000092c7825 */ /* 0x000fe200078e0002 */
[----:B------:R-:W-:Y:S02]  /*0680*/  SHF.R.U32.HI R8, RZ, 0x6, R5 ;  /* 0x00000006ff087819 */ /* 0x000fe40000011605 */
[----:B------:R-:W0:Y:S02]  /*0690*/  LDC.64 R4, c[0x0][0x240] ;  /* 0x00009000ff047b82 */ /* 0x000e240000000a00 */
[----:B------:R-:W-:Y:S01]  /*06a0*/  IADD3 R45, R45, UR18, RZ ;  /* 0x000000122d2d7c10 */ /* 0x000fe2000fffe0ff */
[----:B------:R1:W-:Y:S01]  /*06b0*/  STL [R1+0xbc], R8 ;  /* 0x0000bc0801007387 */ /* 0x0003e20000100800 */
[----:B------:R-:W-:Y:S01]  /*06c0*/  ULDC.64 UR18, c[0x0][0x230] ;  /* 0x00008c0000127ab9 */ /* 0x000fe20000000a00 */
[----:B-1----:R-:W-:-:S04]  /*06d0*/  LEA R8, P0, R9, R8, 0x4 ;  /* 0x0000000809087211 */ /* 0x002fc800078020ff */
[----:B------:R-:W-:Y:S02]  /*06e0*/  LEA.HI.X R9, R9, RZ, R0, 0x4, P0 ;  /* 0x000000ff09097211 */ /* 0x000fe400000f2400 */
[----:B------:R-:W-:Y:S02]  /*06f0*/  IADD3 R0, P1, R37, R44, RZ ;  /* 0x0000002c25007210 */ /* 0x000fe40007f3e0ff */
[----:B------:R-:W-:Y:S02]  /*0700*/  LEA R14, P0, R8, UR20, 0x3 ;  /* 0x00000014080e7c11 */ /* 0x000fe4000f8018ff */
[----:B------:R-:W-:Y:S02]  /*0710*/  IADD3.X R3, RZ, R45, RZ, P1, !PT ;  /* 0x0000002dff037210 */ /* 0x000fe40000ffe4ff */
[----:B------:R-:W-:Y:S02]  /*0720*/  SHF.L.U32 R20, R0, 0x1, RZ ;  /* 0x0000000100147819 */ /* 0x000fe400000006ff */
[----:B------:R-:W-:Y:S01]  /*0730*/  LEA.HI.X R15, R8, UR21, R9, 0x3, P0 ;  /* 0x00000015080f7c11 */ /* 0x000fe200080f1c09 */
[----:B------:R-:W-:Y:S01]  /*0740*/  ULDC.64 UR20, c[0x0][0x228] ;  /* 0x00008a0000147ab9 */ /* 0x000fe20000000a00 */
[----:B------:R-:W-:-:S02]  /*0750*/  SHF.L.U64.HI R22, R0, 0x1, R3 ;  /* 0x0000000100167819 */ /* 0x000fc40000010203 */
[----:B------:R-:W-:Y:S02]  /*0760*/  IADD3 R8, P0, R20, UR18, RZ ;  /* 0x0000001214087c10 */ /* 0x000fe4000ff1e0ff */
[----:B--2---:R-:W-:Y:S02]  /*0770*/  MOV R36, R16 ;  /* 0x0000001000247202 */ /* 0x004fe40000000f00 */
[----:B------:R-:W-:Y:S01]  /*0780*/  MOV R33, R17 ;  /* 0x0000001100217202 */ /* 0x000fe20000000f00 */
[----:B0-----:R-:W-:Y:S01]  /*0790*/  IMAD.WIDE R4, R2, 0x2, R4 ;  /* 0x0000000202047825 */ /* 0x001fe200078e0204 */
[----:B------:R-:W-:Y:S01]  /*07a0*/  IADD3.X R9, R22, UR19, RZ, P0, !PT ;  /* 0x0000001316097c10 */ /* 0x000fe200087fe4ff */
[----:B------:R-:W-:Y:S04]  /*07b0*/  STL [R1+0xb8], R22 ;  /* 0x0000b81601007387 */ /* 0x000fe80000100800 */
[----:B------:R-:W-:Y:S04]  /*07c0*/  STL [R1+0x94], R20 ;  /* 0x0000941401007387 */ /* 0x000fe80000100800 */
[----:B------:R0:W-:Y:S04]  /*07d0*/  STL.64 [R1+0x10], R16 ;  /* 0x0000101001007387 */ /* 0x0001e80000100a00 */
[----:B------:R-:W2:Y:S01]  /*07e0*/  LDG.E.64.CONSTANT R14, desc[UR12][R14.64] ;  /* 0x0000000c0e0e7981 */ /* 0x000ea2000c1e9b00 */
[----:B------:R-:W-:-:S04]  /*07f0*/  IADD3 R3, R37, 0x1400, RZ ;  /* 0x0000140025037810 */ /* 0x000fc80007ffe0ff */
[----:B------:R-:W-:Y:S01]  /*0800*/  IADD3 R3, P1, R3, R44, RZ ;  /* 0x0000002c03037210 */ /* 0x000fe20007f3e0ff */
[----:B0-----:R-:W3:Y:S03]  /*0810*/  LDG.E.64.CONSTANT R16, desc[UR12][R8.64] ;  /* 0x0000000c08107981 */ /* 0x001ee6000c1e9b00 */
[----:B------:R-:W-:Y:S02]  /*0820*/  IADD3.X R0, RZ, R45, RZ, P1, !PT ;  /* 0x0000002dff007210 */ /* 0x000fe40000ffe4ff */
[C---:B------:R-:W-:Y:S02]  /*0830*/  SHF.L.U32 R24, R3.reuse, 0x1, RZ ;  /* 0x0000000103187819 */ /* 0x040fe400000006ff */
[----:B------:R-:W-:Y:S02]  /*0840*/  SHF.L.U64.HI R26, R3, 0x1, R0 ;  /* 0x00000001031a7819 */ /* 0x000fe40000010200 */
[----:B------:R-:W-:-:S02]  /*0850*/  IADD3 R18, P0, R24, UR18, RZ ;  /* 0x0000001218127c10 */ /* 0x000fc4000ff1e0ff */
[----:B------:R-:W-:Y:S02]  /*0860*/  IADD3 R3, R37, 0x2800, RZ ;  /* 0x0000280025037810 */ /* 0x000fe40007ffe0ff */
[----:B------:R-:W-:Y:S02]  /*0870*/  IADD3.X R19, R26, UR19, RZ, P0, !PT ;  /* 0x000000131a137c10 */ /* 0x000fe400087fe4ff */
[----:B------:R-:W-:-:S04]  /*0880*/  IADD3 R20, P0, R20, UR20, RZ ;  /* 0x0000001414147c10 */ /* 0x000fc8000ff1e0ff */
[----:B------:R-:W-:Y:S01]  /*0890*/  IADD3.X R21, R22, UR21, RZ, P0, !PT ;  /* 0x0000001516157c10 */ /* 0x000fe200087fe4ff */
[----:B------:R-:W4:Y:S01]  /*08a0*/  LDG.E.64.CONSTANT R18, desc[UR12][R18.64] ;  /* 0x0000000c12127981 */ /* 0x000f22000c1e9b00 */
[----:B------:R-:W-:-:S04]  /*08b0*/  IADD3 R3, P0, R3, R44, RZ ;  /* 0x0000002c03037210 */ /* 0x000fc80007f1e0ff */
[----:B------:R-:W-:Y:S01]  /*08c0*/  IADD3.X R0, RZ, R45, RZ, P0, !PT ;  /* 0x0000002dff007210 */ /* 0x000fe200007fe4ff */
[----:B------:R-:W4:Y:S03]  /*08d0*/  LDG.E.64.CONSTANT R20, desc[UR12][R20.64] ;  /* 0x0000000c14147981 */ /* 0x000f26000c1e9b00 */
[----:B------:R-:W-:Y:S02]  /*08e0*/  SHF.L.U64.HI R2, R3, 0x1, R0 ;  /* 0x0000000103027819 */ /* 0x000fe40000010200 */
[----:B---3--:R-:W-:Y:S01]  /*08f0*/  MOV R38, R16 ;  /* 0x0000001000267202 */ /* 0x008fe20000000f00 */
[----:B------:R0:W-:Y:S01]  /*0900*/  STL.64 [R1+0x8], R16 ;  /* 0x0000081001007387 */ /* 0x0001e20000100a00 */
[----:B------:R-:W-:-:S03]  /*0910*/  MOV R6, R17 ;  /* 0x0000001100067202 */ /* 0x000fc60000000f00 */
[----:B0-----:R0:W3:Y:S02]  /*0920*/  LDG.E.64.CONSTANT R16, desc[UR12][R4.64] ;  /* 0x0000000c04107981 */ /* 0x0010e4000c1e9b00 */
[----:B0-----:R-:W-:-:S04]  /*0930*/  SHF.L.U32 R4, R3, 0x1, RZ ;  /* 0x0000000103047819 */ /* 0x001fc800000006ff */
[----:B------:R-:W-:Y:S01]  /*0940*/  IADD3 R22, P0, R4, UR18, RZ ;  /* 0x0000001204167c10 */ /* 0x000fe2000ff1e0ff */
[----:B------:R0:W-:Y:S01]  /*0950*/  STL [R1+0xb0], R24 ;  /* 0x0000b01801007387 */ /* 0x0001e20000100800 */
[----:B------:R-:W-:Y:S02]  /*0960*/  IADD3 R3, R37, 0x3c00, RZ ;  /* 0x00003c0025037810 */ /* 0x000fe40007ffe0ff */
[----:B------:R-:W-:Y:S01]  /*0970*/  IADD3.X R23, R2, UR19, RZ, P0, !PT ;  /* 0x0000001302177c10 */ /* 0x000fe200087fe4ff */
[----:B------:R1:W-:Y:S05]  /*0980*/  STL [R1+0xb4], R26 ;  /* 0x0000b41a01007387 */ /* 0x0003ea0000100800 */
[----:B------:R-:W3:Y:S01]  /*0990*/  LDG.E.64.CONSTANT R22, desc[UR12][R22.64] ;  /* 0x0000000c16167981 */ /* 0x000ee2000c1e9b00 */
[----:B0-----:R-:W-:-:S04]  /*09a0*/  IADD3 R24, P0, R24, UR20, RZ ;  /* 0x0000001418187c10 */ /* 0x001fc8000ff1e0ff */
[----:B------:R-:W-:Y:S02]  /*09b0*/  IADD3.X R25, R26, UR21, RZ, P0, !PT ;  /* 0x000000151a197c10 */ /* 0x000fe400087fe4ff */
[----:B------:R-:W-:-:S04]  /*09c0*/  IADD3 R3, P0, R3, R44, RZ ;  /* 0x0000002c03037210 */ /* 0x000fc80007f1e0ff */
[----:B------:R-:W-:Y:S01]  /*09d0*/  IADD3.X R0, RZ, R45, RZ, P0, !PT ;  /* 0x0000002dff007210 */ /* 0x000fe200007fe4ff */
[----:B------:R-:W3:Y:S01]  /*09e0*/  LDG.E.64.CONSTANT R24, desc[UR12][R24.64] ;  /* 0x0000000c18187981 */ /* 0x000ee2000c1e9b00 */
[C---:B------:R-:W-:Y:S02]  /*09f0*/  SHF.L.U32 R32, R3.reuse, 0x1, RZ ;  /* 0x0000000103207819 */ /* 0x040fe400000006ff */
[----:B------:R-:W-:Y:S02]  /*0a00*/  SHF.L.U64.HI R39, R3, 0x1, R0 ;  /* 0x0000000103277819 */ /* 0x000fe40000010200 */
[----:B-1----:R-:W-:-:S04]  /*0a10*/  IADD3 R26, P0, R32, UR18, RZ ;  /* 0x00000012201a7c10 */ /* 0x002fc8000ff1e0ff */
[----:B------:R-:W-:Y:S02]  /*0a20*/  IADD3.X R27, R39, UR19, RZ, P0, !PT ;  /* 0x00000013271b7c10 */ /* 0x000fe400087fe4ff */
[----:B------:R-:W-:-:S04]  /*0a30*/  IADD3 R28, P0, R4, UR20, RZ ;  /* 0x00000014041c7c10 */ /* 0x000fc8000ff1e0ff */
[----:B------:R-:W-:Y:S01]  /*0a40*/  IADD3.X R29, R2, UR21, RZ, P0, !PT ;  /* 0x00000015021d7c10 */ /* 0x000fe200087fe4ff */
[----:B------:R-:W3:Y:S05]  /*0a50*/  LDG.E.64.CONSTANT R26, desc[UR12][R26.64] ;  /* 0x0000000c1a1a7981 */ /* 0x000eea000c1e9b00 */
[----:B------:R-:W3:Y:S04]  /*0a60*/  LDG.E.64.CONSTANT R28, desc[UR12][R28.64] ;  /* 0x0000000c1c1c7981 */ /* 0x000ee8000c1e9b00 */
[----:B------:R-:W-:Y:S04]  /*0a70*/  STL [R1+0xa8], R4 ;  /* 0x0000a80401007387 */ /* 0x000fe80000100800 */
[----:B------:R2:W-:Y:S01]  /*0a80*/  STL [R1+0xac], R2 ;  /* 0x0000ac0201007387 */ /* 0x0005e20000100800 */
[----:B------:R-:W-:Y:S01]  /*0a90*/  IADD3 R3, R37, 0x5000, RZ ;  /* 0x0000500025037810 */ /* 0x000fe20007ffe0ff */
[----:B--2---:R-:W-:-:S06]  /*0aa0*/  FADD.FTZ R2, R15, UR9 ;  /* 0x000000090f027e21 */ /* 0x004fcc0008010000 */
[----:B------:R-:W0:Y:S01]  /*0ab0*/  MUFU.RSQ R2, R2 ;  /* 0x0000000200027308 */ /* 0x000e220000001400 */
[----:B------:R-:W-:Y:S02]  /*0ac0*/  IADD3 R3, P0, R3, R44, RZ ;  /* 0x0000002c03037210 */ /* 0x000fe40007f1e0ff */
[C---:B------:R-:W-:Y:S02]  /*0ad0*/  SHF.L.U32 R5, R38.reuse, 0x10, RZ ;  /* 0x0000001026057819 */ /* 0x040fe400000006ff */
[----:B------:R-:W-:Y:S02]  /*0ae0*/  IADD3.X R0, RZ, R45, RZ, P0, !PT ;  /* 0x0000002dff007210 */ /* 0x000fe400007fe4ff */
[----:B------:R-:W-:Y:S01]  /*0af0*/  PRMT R52, R38, 0x7632, R52 ;  /* 0x0000763226347816 */ /* 0x000fe20000000034 */
[----:B------:R-:W-:Y:S01]  /*0b00*/  FADD.FTZ R5, -R14, R5 ;  /* 0x000000050e057221 */ /* 0x000fe20000010100 */
[----:B------:R-:W-:Y:S02]  /*0b10*/  SHF.L.U32 R4, R6, 0x10, RZ ;  /* 0x0000001006047819 */ /* 0x000fe400000006ff */
[----:B------:R-:W-:-:S02]  /*0b20*/  SHF.L.U64.HI R40, R3, 0x1, R0 ;  /* 0x0000000103287819 */ /* 0x000fc40000010200 */
[----:B------:R-:W-:Y:S01]  /*0b30*/  SHF.L.U32 R52, R52, 0x10, RZ ;  /* 0x0000001034347819 */ /* 0x000fe200000006ff */
[----:B------:R-:W-:Y:S01]  /*0b40*/  FADD.FTZ R4, -R14, R4 ;  /* 0x000000040e047221 */ /* 0x000fe20000010100 */
[----:B------:R-:W-:Y:S02]  /*0b50*/  SHF.L.U32 R0, R36, 0x10, RZ ;  /* 0x0000001024007819 */ /* 0x000fe400000006ff */
[----:B------:R-:W-:Y:S01]  /*0b60*/  PRMT R7, R6, 0x7632, R7 ;  /* 0x0000763206077816 */ /* 0x000fe20000000007 */
[----:B0-----:R-:W-:Y:S01]  /*0b70*/  FMUL.FTZ R61, R2, R5 ;  /* 0x00000005023d7220 */ /* 0x001fe20000410000 */
[----:B------:R-:W-:Y:S01]  /*0b80*/  PRMT R15, R36, 0x7632, R15 ;  /* 0x00007632240f7816 */ /* 0x000fe2000000000f */
[----:B------:R0:W-:Y:S01]  /*0b90*/  STL [R1+0xa0], R32 ;  /* 0x0000a02001007387 */ /* 0x0001e20000100800 */
[----:B------:R-:W-:Y:S01]  /*0ba0*/  FADD.FTZ R52, -R14, R52 ;  /* 0x000000340e347221 */ /* 0x000fe20000010100 */
[----:B------:R-:W-:Y:S01]  /*0bb0*/  SHF.L.U32 R7, R7, 0x10, RZ ;  /* 0x0000001007077819 */ /* 0x000fe200000006ff */
[C---:B------:R-:W-:Y:S01]  /*0bc0*/  FMUL.FTZ R60, R2.reuse, R4 ;  /* 0x00000004023c7220 */ /* 0x040fe20000410000 */
[----:B------:R1:W-:Y:S01]  /*0bd0*/  STL [R1+0xa4], R39 ;  /* 0x0000a42701007387 */ /* 0x0003e20000100800 */
[----:B----4-:R-:W-:Y:S01]  /*0be0*/  SHF.L.U32 R4, R19, 0x10, RZ ;  /* 0x0000001013047819 */ /* 0x010fe200000006ff */
[----:B------:R-:W-:Y:S01]  /*0bf0*/  FMUL.FTZ R52, R2, R52 ;  /* 0x0000003402347220 */ /* 0x000fe20000410000 */
[----:B------:R-:W-:Y:S01]  /*0c00*/  SHF.L.U32 R15, R15, 0x10, RZ ;  /* 0x000000100f0f7819 */ /* 0x000fe200000006ff */
[----:B------:R-:W-:Y:S01]  /*0c10*/  FADD.FTZ R7, -R14, R7 ;  /* 0x000000070e077221 */ /* 0x000fe20000010100 */
[----:B------:R-:W-:-:S02]  /*0c20*/  PRMT R48, R33, 0x7632, R48 ;  /* 0x0000763221307816 */ /* 0x000fc40000000030 */
[----:B------:R-:W-:Y:S02]  /*0c30*/  SHF.L.U32 R51, R3, 0x1, RZ ;  /* 0x0000000103337819 */ /* 0x000fe400000006ff */
[----:B------:R-:W-:Y:S01]  /*0c40*/  SHF.L.U32 R5, R18, 0x10, RZ ;  /* 0x0000001012057819 */ /* 0x000fe200000006ff */
[----:B------:R-:W-:Y:S01]  /*0c50*/  FADD.FTZ R4, -R14, R4 ;  /* 0x000000040e047221 */ /* 0x000fe20000010100 */
[----:B------:R-:W-:Y:S01]  /*0c60*/  SHF.L.U32 R3, R33, 0x10, RZ ;  /* 0x0000001021037819 */ /* 0x000fe200000006ff */
[----:B------:R-:W-:Y:S01]  /*0c70*/  FMUL.FTZ R7, R2, R7 ;  /* 0x0000000702077220 */ /* 0x000fe20000410000 */
[----:B------:R-:W-:Y:S01]  /*0c80*/  SHF.L.U32 R48, R48, 0x10, RZ ;  /* 0x0000001030307819 */ /* 0x000fe200000006ff */
[----:B------:R-:W-:Y:S01]  /*0c90*/  FADD.FTZ R5, -R14, R5 ;  /* 0x000000050e057221 */ /* 0x000fe20000010100 */
[----:B------:R-:W-:-:S04]  /*0ca0*/  IADD3 R30, P0, R51, UR18, RZ ;  /* 0x00000012331e7c10 */ /* 0x000fc8000ff1e0ff */
[----:B------:R-:W-:Y:S02]  /*0cb0*/  IADD3.X R31, R40, UR19, RZ, P0, !PT ;  /* 0x00000013281f7c10 */ /* 0x000fe400087fe4ff */
[----:B0-----:R-:W-:-:S04]  /*0cc0*/  IADD3 R32, P0, R32, UR20, RZ ;  /* 0x0000001420207c10 */ /* 0x001fc8000ff1e0ff */
[----:B------:R-:W-:Y:S01]  /*0cd0*/  IADD3.X R33, R39, UR21, RZ, P0, !PT ;  /* 0x0000001527217c10 */ /* 0x000fe200087fe4ff */
[----:B-1----:R-:W-:Y:S01]  /*0ce0*/  HFMA2.MMA R39, -RZ, RZ, 0, 2.384185791015625e-06 ;  /* 0x00000028ff277435 */ /* 0x002fe200000001ff */
[----:B------:R-:W2:Y:S04]  /*0cf0*/  LDG.E.64.CONSTANT R30, desc[UR12][R30.64] ;  /* 0x0000000c1e1e7981 */ /* 0x000ea8000c1e9b00 */
[----:B------:R-:W4:Y:S05]  /*0d00*/  LDG.E.64.CONSTANT R32, desc[UR12][R32.64] ;  /* 0x0000000c20207981 */ /* 0x000f2a000c1e9b00 */
[----:B------:R-:W-:Y:S01]  /*0d10*/  IMAD R34, R34, R39, UR8 ;  /* 0x0000000822227e24 */ /* 0x000fe2000f8e0227 */
[----:B---3--:R-:W-:-:S02]  /*0d20*/  SHF.L.U32 R59, R16, 0x10, RZ ;  /* 0x00000010103b7819 */ /* 0x008fc400000006ff */
[----:B------:R-:W-:-:S03]  /*0d30*/  PRMT R9, R16, 0x7632, R9 ;  /* 0x0000763210097816 */ /* 0x000fc60000000009 */
[----:B------:R-:W-:Y:S01]  /*0d40*/  FFMA.FTZ R56, R61, R0, R59 ;  /* 0x000000003d387223 */ /* 0x000fe2000001003b */
[----:B------:R-:W-:Y:S02]  /*0d50*/  SHF.L.U32 R9, R9, 0x10, RZ ;  /* 0x0000001009097819 */ /* 0x000fe400000006ff */
[----:B------:R-:W-:Y:S01]  /*0d60*/  PRMT R8, R17, 0x7632, R8 ;  /* 0x0000763211087816 */ /* 0x000fe20000000008 */
[----:B------:R-:W-:Y:S02]  /*0d70*/  FMUL.FTZ R36, R56, -1.4426950216293334961 ;  /* 0xbfb8aa3b38247820 */ /* 0x000fe40000410000 */
[----:B------:R-:W-:Y:S01]  /*0d80*/  FFMA.FTZ R55, R52, R15, R9 ;  /* 0x0000000f34377223 */ /* 0x000fe20000010009 */
[----:B------:R-:W-:-:S03]  /*0d90*/  SHF.L.U32 R8, R8, 0x10, RZ ;  /* 0x0000001008087819 */ /* 0x000fc600000006ff */
[----:B------:R-:W0:Y:S02]  /*0da0*/  MUFU.EX2 R36, R36 ;  /* 0x0000002400247308 */ /* 0x000e240000000800 */
[----:B------:R-:W-:-:S04]  /*0db0*/  FFMA.FTZ R43, R7, R48, R8 ;  /* 0x00000030072b7223 */ /* 0x000fc80000010008 */
[----:B------:R-:W-:-:S06]  /*0dc0*/  FMUL.FTZ R47, R43, -1.4426950216293334961 ;  /* 0xbfb8aa3b2b2f7820 */ /* 0x000fcc0000410000 */
[----:B------:R-:W-:Y:S01]  /*0dd0*/  MUFU.EX2 R47, R47 ;  /* 0x0000002f002f7308 */ /* 0x000fe20000000800 */
[----:B------:R-:W-:Y:S04]  /*0de0*/  STL [R1+0x124], R26 ;  /* 0x0001241a01007387 */ /* 0x000fe80000100800 */
[----:B------:R1:W-:Y:S04]  /*0df0*/  STL [R1+0x120], R27 ;  /* 0x0001201b01007387 */ /* 0x0003e80000100800 */
[----:B------:R-:W-:Y:S04]  /*0e00*/  STL [R1+0x11c], R28 ;  /* 0x00011c1c01007387 */ /* 0x000fe80000100800 */
[----:B------:R3:W-:Y:S01]  /*0e10*/  STL [R1+0x118], R29 ;  /* 0x0001181d01007387 */ /* 0x0007e20000100800 */
[C---:B-1----:R-:W-:Y:S01]  /*0e20*/  FMUL.FTZ R27, R2.reuse, R5 ;  /* 0x00000005021b7220 */ /* 0x042fe20000410000 */
[----:B---3--:R-:W-:Y:S01]  /*0e30*/  SHF.L.U32 R29, R17, 0x10, RZ ;  /* 0x00000010111d7819 */ /* 0x008fe200000006ff */
[----:B------:R-:W-:Y:S01]  /*0e40*/  FMUL.FTZ R28, R2, R4 ;  /* 0x00000004021c7220 */ /* 0x000fe20000410000 */
[----:B------:R-:W-:-:S03]  /*0e50*/  FMUL.FTZ R4, R55, -1.4426950216293334961 ;  /* 0xbfb8aa3b37047820 */ /* 0x000fc60000410000 */
[----:B------:R-:W-:-:S04]  /*0e60*/  FFMA.FTZ R50, R60, R3, R29 ;  /* 0x000000033c327223 */ /* 0x000fc8000001001d */
[----:B------:R-:W-:Y:S01]  /*0e70*/  FMUL.FTZ R5, R50, -1.4426950216293334961 ;  /* 0xbfb8aa3b32057820 */ /* 0x000fe20000410000 */
[----:B------:R-:W1:Y:S01]  /*0e80*/  MUFU.EX2 R4, R4 ;  /* 0x0000000400047308 */ /* 0x000e620000000800 */
[----:B0-----:R-:W-:-:S07]  /*0e90*/  FADD.FTZ R36, R36, 1 ;  /* 0x3f80000024247421 */ /* 0x001fce0000010000 */
[----:B------:R-:W0:Y:S01]  /*0ea0*/  MUFU.EX2 R5, R5 ;  /* 0x0000000500057308 */ /* 0x000e220000000800 */
[----:B------:R-:W-:Y:S04]  /*0eb0*/  STL [R1+0x98], R51 ;  /* 0x0000983301007387 */ /* 0x000fe80000100800 */
[----:B------:R-:W-:Y:S03]  /*0ec0*/  STL [R1+0x9c], R40 ;  /* 0x00009c2801007387 */ /* 0x000fe60000100800 */
[----:B------:R3:W2:Y:S01]  /*0ed0*/  MUFU.RCP R53, R36 ;  /* 0x0000002400357308 */ /* 0x0006a20000001000 */
[----:B------:R0:W-:Y:S01]  /*0ee0*/  STL [R1+0xd0], R16 ;  /* 0x0000d01001007387 */ /* 0x0001e20000100800 */
[----:B-1----:R-:W-:Y:S01]  /*0ef0*/  FADD.FTZ R49, R4, 1 ;  /* 0x3f80000004317421 */ /* 0x002fe20000010000 */
[----:B------:R-:W-:-:S02]  /*0f00*/  PRMT R4, R19, 0x7632, R4 ;  /* 0x0000763213047816 */ /* 0x000fc40000000004 */
[----:B---3--:R-:W-:Y:S02]  /*0f10*/  PRMT R36, R18, 0x7632, R36 ;  /* 0x0000763212247816 */ /* 0x008fe40000000024 */
[----:B0-----:R-:W-:Y:S02]  /*0f20*/  LEA R16, R35, R34, 0x3 ;  /* 0x0000002223107211 */ /* 0x001fe400078e18ff */
[----:B------:R-:W-:Y:S01]  /*0f30*/  IADD3 R34, R37, 0x6400, RZ ;  /* 0x0000640025227810 */ /* 0x000fe20007ffe0ff */
[----:B------:R-:W-:Y:S01]  /*0f40*/  FADD.FTZ R42, R5, 1 ;  /* 0x3f800000052a7421 */ /* 0x000fe20000010000 */
[----:B------:R-:W-:Y:S01]  /*0f50*/  SHF.L.U32 R36, R36, 0x10, RZ ;  /* 0x0000001024247819 */ /* 0x000fe200000006ff */
[----:B------:R-:W-:Y:S01]  /*0f60*/  FFMA.FTZ R38, R0, R27, R59 ;  /* 0x0000001b00267223 */ /* 0x000fe2000001003b */
[----:B------:R-:W-:Y:S01]  /*0f70*/  IADD3 R35, R37, 0x7800, RZ ;  /* 0x0000780025237810 */ /* 0x000fe20007ffe0ff */
[----:B------:R-:W-:Y:S01]  /*0f80*/  FADD.FTZ R47, R47, 1 ;  /* 0x3f8000002f2f7421 */ /* 0x000fe20000010000 */
[----:B------:R-:W-:-:S02]  /*0f90*/  IADD3 R34, P1, R34, R44, RZ ;  /* 0x0000002c22227210 */ /* 0x000fc40007f3e0ff */
[----:B------:R-:W-:Y:S01]  /*0fa0*/  SHF.L.U32 R4, R4, 0x10, RZ ;  /* 0x0000001004047819 */ /* 0x000fe200000006ff */
[----:B------:R-:W-:Y:S01]  /*0fb0*/  FADD.FTZ R36, -R14, R36 ;  /* 0x000000240e247221 */ /* 0x000fe20000010100 */
[----:B------:R-:W-:Y:S01]  /*0fc0*/  IADD3 R5, P0, R35, R44, RZ ;  /* 0x0000002c23057210 */ /* 0x000fe20007f1e0ff */
[----:B------:R-:W-:Y:S01]  /*0fd0*/  FMUL.FTZ R54, R38, -1.4426950216293334961 ;  /* 0xbfb8aa3b26367820 */ /* 0x000fe20000410000 */
[----:B------:R-:W-:Y:S01]  /*0fe0*/  IADD3.X R35, RZ, R45, RZ, P1, !PT ;  /* 0x0000002dff237210 */ /* 0x000fe20000ffe4ff */
[----:B------:R-:W0:Y:S01]  /*0ff0*/  MUFU.RCP R42, R42 ;  /* 0x0000002a002a7308 */ /* 0x000e220000001000 */
[----:B------:R-:W-:Y:S01]  /*1000*/  FFMA.FTZ R6, R3, R28, R29 ;  /* 0x0000001c03067223 */ /* 0x000fe2000001001d */
[----:B------:R-:W-:Y:S01]  /*1010*/  FADD.FTZ R4, -R14, R4 ;  /* 0x000000040e047221 */ /* 0x000fe20000010100 */
[----:B------:R1:W-:Y:S01]  /*1020*/  STL [R1+0xd8], R17 ;  /* 0x0000d81101007387 */ /* 0x0003e20000100800 */
[----:B------:R-:W-:Y:S01]  /*1030*/  FMUL.FTZ R41, R2, R36 ;  /* 0x0000002402297220 */ /* 0x000fe20000410000 */
[----:B------:R-:W-:-:S03]  /*1040*/  SHF.L.U64.HI R26, R34, 0x1, R35 ;  /* 0x00000001221a7819 */ /* 0x000fc60000010223 */
[----:B------:R-:W3:Y:S01]  /*1050*/  MUFU.RCP R47, R47 ;  /* 0x0000002f002f7308 */ /* 0x000ee20000001000 */
[----:B------:R-:W-:Y:S01]  /*1060*/  FMUL.FTZ R46, R6, -1.4426950216293334961 ;  /* 0xbfb8aa3b062e7820 */ /* 0x000fe20000410000 */
[----:B------:R-:W-:Y:S01]  /*1070*/  FMUL.FTZ R4, R2, R4 ;  /* 0x0000000402047220 */ /* 0x000fe20000410000 */
[----:B-1----:R-:W-:Y:S02]  /*1080*/  SHF.L.U32 R17, R34, 0x1, RZ ;  /* 0x0000000122117819 */ /* 0x002fe400000006ff */
[----:B------:R-:W-:-:S03]  /*1090*/  IADD3 R34, P2, R51, UR20, RZ ;  /* 0x0000001433227c10 */ /* 0x000fc6000ff5e0ff */
[----:B------:R-:W1:Y:S01]  /*10a0*/  MUFU.EX2 R54, R54 ;  /* 0x0000003600367308 */ /* 0x000e620000000800 */
[----:B------:R-:W-:Y:S01]  /*10b0*/  FFMA.FTZ R39, R15, R41, R9 ;  /* 0x000000290f277223 */ /* 0x000fe20000010009 */
[----:B------:R-:W-:Y:S01]  /*10c0*/  IADD3.X R35, R40, UR21, RZ, P2, !PT ;  /* 0x0000001528237c10 */ /* 0x000fe200097fe4ff */
[----:B------:R-:W-:Y:S02]  /*10d0*/  FFMA.FTZ R40, R48, R4, R8 ;  /* 0x0000000430287223 */ /* 0x000fe40000010008 */
[----:B------:R-:W-:-:S03]  /*10e0*/  FMUL.FTZ R51, R39, -1.4426950216293334961 ;  /* 0xbfb8aa3b27337820 */ /* 0x000fc60000410000 */
[----:B------:R-:W4:Y:S01]  /*10f0*/  MUFU.RCP R49, R49 ;  /* 0x0000003100317308 */ /* 0x000f220000001000 */
[----:B--2---:R-:W-:Y:S01]  /*1100*/  FADD.FTZ R57, -R53, 1 ;  /* 0x3f80000035397421 */ /* 0x004fe20000010100 */
[----:B------:R-:W-:Y:S01]  /*1110*/  IADD3 R37, R37, 0x8c00, RZ ;  /* 0x00008c0025257810 */ /* 0x000fe20007ffe0ff */
[----:B------:R-:W-:-:S05]  /*1120*/  FMUL.FTZ R58, R40, -1.4426950216293334961 ;  /* 0xbfb8aa3b283a7820 */ /* 0x000fca0000410000 */
[----:B------:R-:W2:Y:S01]  /*1130*/  MUFU.EX2 R46, R46 ;  /* 0x0000002e002e7308 */ /* 0x000ea20000000800 */
[----:B------:R-:W-:Y:S01]  /*1140*/  FFMA.FTZ R56, R56, R57, 1 ;  /* 0x3f80000038387423 */ /* 0x000fe20000010039 */
[----:B------:R-:W-:Y:S01]  /*1150*/  IADD3 R44, P1, R37, R44, RZ ;  /* 0x0000002c252c7210 */ /* 0x000fe20007f3e0ff */
[----:B0-----:R-:W-:Y:S01]  /*1160*/  FADD.FTZ R37, -R42, 1 ;  /* 0x3f8000002a257421 */ /* 0x001fe20000010100 */
[----:B------:R-:W-:Y:S01]  /*1170*/  STL [R1+0x4c], R29 ;  /* 0x00004c1d01007387 */ /* 0x000fe20000100800 */
[----:B------:R-:W-:-:S03]  /*1180*/  FMUL.FTZ R56, R53, R56 ;  /* 0x0000003835387220 */ /* 0x000fc60000410000 */
[----:B------:R-:W0:Y:S01]  /*1190*/  MUFU.EX2 R51, R51 ;  /* 0x0000003300337308 */ /* 0x000e220000000800 */
[----:B---3--:R-:W-:Y:S01]  /*11a0*/  FADD.FTZ R53, -R47, 1 ;  /* 0x3f8000002f357421 */ /* 0x008fe20000010100 */
[----:B------:R-:W-:Y:S01]  /*11b0*/  FFMA.FTZ R50, R50, R37, 1 ;  /* 0x3f80000032327423 */ /* 0x000fe20000010025 */
[----:B-1----:R-:W-:Y:S01]  /*11c0*/  FADD.FTZ R54, R54, 1 ;  /* 0x3f80000036367421 */ /* 0x002fe20000010000 */
[----:B------:R-:W-:Y:S04]  /*11d0*/  STL [R1+0x3c], R61 ;  /* 0x00003c3d01007387 */ /* 0x000fe80000100800 */
[----:B------:R-:W1:Y:S01]  /*11e0*/  MUFU.EX2 R58, R58 ;  /* 0x0000003a003a7308 */ /* 0x000e620000000800 */
[----:B------:R-:W-:Y:S01]  /*11f0*/  FFMA.FTZ R43, R43, R53, 1 ;  /* 0x3f8000002b2b7423 */ /* 0x000fe20000010035 */
[----:B------:R-:W-:Y:S01]  /*1200*/  STL [R1+0x40], R60 ;  /* 0x0000403c01007387 */ /* 0x000fe20000100800 */
[----:B----4-:R-:W-:Y:S01]  /*1210*/  FADD.FTZ R57, -R49, 1 ;  /* 0x3f80000031397421 */ /* 0x010fe20000010100 */
[----:B------:R-:W-:Y:S01]  /*1220*/  SHF.L.U32 R53, R20, 0x10, RZ ;  /* 0x0000001014357819 */ /* 0x000fe200000006ff */
[----:B------:R-:W-:Y:S01]  /*1230*/  FMUL.FTZ R50, R42, R50 ;  /* 0x000000322a327220 */ /* 0x000fe20000410000 */
[----:B------:R-:W-:Y:S02]  /*1240*/  STL [R1+0x60], R27 ;  /* 0x0000601b01007387 */ /* 0x000fe40000100800 */
[----:B------:R3:W4:Y:S02]  /*1250*/  MUFU.RCP R42, R54 ;  /* 0x00000036002a7308 */ /* 0x0007240000001000 */
[----:B------:R-:W-:Y:S01]  /*1260*/  STL [R1+0x64], R28 ;  /* 0x0000641c01007387 */ /* 0x000fe20000100800 */
[----:B------:R-:W-:Y:S01]  /*1270*/  FFMA.FTZ R57, R55, R57, 1 ;  /* 0x3f80000037397423 */ /* 0x000fe20000010039 */
[----:B--2---:R-:W-:-:S02]  /*1280*/  FADD.FTZ R46, R46, 1 ;  /* 0x3f8000002e2e7421 */ /* 0x004fc40000010000 */
[----:B------:R-:W-:Y:S01]  /*1290*/  STL [R1+0x90], R16 ;  /* 0x0000901001007387 */ /* 0x000fe20000100800 */
[----:B---3--:R-:W-:-:S03]  /*12a0*/  PRMT R54, R20, 0x7632, R54 ;  /* 0x0000763214367816 */ /* 0x008fc60000000036 */
[----:B------:R2:W-:Y:S01]  /*12b0*/  STL [R1+0xdc], R18 ;  /* 0x0000dc1201007387 */ /* 0x0005e20000100800 */
[----:B------:R-:W-:Y:S01]  /*12c0*/  FMUL.FTZ R47, R47, R43 ;  /* 0x0000002b2f2f7220 */ /* 0x000fe20000410000 */
[----:B------:R-:W-:Y:S01]  /*12d0*/  FMUL.FTZ R57, R49, R57 ;  /* 0x0000003931397220 */ /* 0x000fe20000410000 */
[----:B------:R-:W-:Y:S01]  /*12e0*/  SHF.L.U32 R54, R54, 0x10, RZ ;  /* 0x0000001036367819 */ /* 0x000fe200000006ff */
[----:B------:R0:W3:Y:S01]  /*12f0*/  MUFU.RCP R43, R46 ;  /* 0x0000002e002b7308 */ /* 0x0000e20000001000 */
[----:B------:R-:W-:Y:S01]  /*1300*/  SHF.L.U32 R55, R21, 0x10, RZ ;  /* 0x0000001015377819 */ /* 0x000fe200000006ff */
[----:B------:R-:W3:Y:S01]  /*1310*/  LDG.E.64.CONSTANT R34, desc[UR12][R34.64] ;  /* 0x0000000c22227981 */ /* 0x000ee2000c1e9b00 */
[----:B--2---:R-:W-:Y:S01]  /*1320*/  FMUL.FTZ R18, R53, R56 ;  /* 0x0000003835127220 */ /* 0x004fe20000410000 */
[----:B------:R-:W-:Y:S01]  /*1330*/  PRMT R53, R21, 0x7632, R53 ;  /* 0x0000763215357816 */ /* 0x000fe20000000035 */
[----:B0-----:R-:W-:-:S03]  /*1340*/  FADD.FTZ R46, R51, 1 ;  /* 0x3f800000332e7421 */ /* 0x001fc60000010000 */
[----:B------:R-:W-:Y:S01]  /*1350*/  SHF.L.U32 R53, R53, 0x10, RZ ;  /* 0x0000001035357819 */ /* 0x000fe200000006ff */
[----:B------:R-:W-:Y:S01]  /*1360*/  FMUL.FTZ R54, R54, R57 ;  /* 0x0000003936367220 */ /* 0x000fe20000410000 */
[----:B------:R-:W-:Y:S01]  /*1370*/  FMUL.FTZ R49, R0, R18 ;  /* 0x0000001200317220 */ /* 0x000fe20000410000 */
[----:B-1----:R-:W-:Y:S01]  /*1380*/  FADD.FTZ R58, R58, 1 ;  /* 0x3f8000003a3a7421 */ /* 0x002fe20000010000 */
[----:B------:R-:W-:Y:S01]  /*1390*/  FMUL.FTZ R16, R55, R50 ;  /* 0x0000003237107220 */ /* 0x000fe20000410000 */
[----:B------:R-:W0:Y:S01]  /*13a0*/  MUFU.RCP R46, R46 ;  /* 0x0000002e002e7308 */ /* 0x000e220000001000 */
[----:B------:R-:W-:Y:S01]  /*13b0*/  FMUL.FTZ R50, R53, R47 ;  /* 0x0000002f35327220 */ /* 0x000fe20000410000 */
[----:B------:R-:W-:Y:S01]  /*13c0*/  FFMA.FTZ R49, R61, R49, RZ ;  /* 0x000000313d317223 */ /* 0x000fe200000100ff */
[----:B------:R-:W-:Y:S01]  /*13d0*/  FMUL.FTZ R51, R15, R54 ;  /* 0x000000360f337220 */ /* 0x000fe20000410000 */
[----:B------:R-:W-:-:S04]  /*13e0*/  FFMA.FTZ R53, R0, R18, RZ ;  /* 0x0000001200357223 */ /* 0x000fc800000100ff */
[----:B------:R-:W1:Y:S01]  /*13f0*/  MUFU.RCP R47, R58 ;  /* 0x0000003a002f7308 */ /* 0x000e620000001000 */
[----:B------:R-:W-:Y:S01]  /*1400*/  FFMA.FTZ R49, R52, R51, R49 ;  /* 0x0000003334317223 */ /* 0x000fe20000010031 */
[----:B------:R-:W-:Y:S01]  /*1410*/  FMUL.FTZ R51, R3, R16 ;  /* 0x0000001003337220 */ /* 0x000fe20000410000 */
[----:B------:R-:W-:-:S03]  /*1420*/  FFMA.FTZ R53, R15, R54, R53 ;  /* 0x000000360f357223 */ /* 0x000fc60000010035 */
[----:B------:R-:W-:Y:S01]  /*1430*/  FFMA.FTZ R49, R60, R51, R49 ;  /* 0x000000333c317223 */ /* 0x000fe20000010031 */
[----:B------:R-:W-:Y:S01]  /*1440*/  FADD.FTZ R60, R50, R13 ;  /* 0x0000000d323c7221 */ /* 0x000fe20000010000 */
[----:B------:R-:W-:Y:S01]  /*1450*/  FFMA.FTZ R13, R3, R16, R53 ;  /* 0x00000010030d7223 */ /* 0x000fe20000010035 */
[----:B------:R-:W-:Y:S01]  /*1460*/  FMUL.FTZ R53, R48, R50 ;  /* 0x0000003230357220 */ /* 0x000fe20000410000 */
[----:B------:R-:W-:Y:S01]  /*1470*/  FFMA.FTZ R52, R52, R54, R10 ;  /* 0x0000003634347223 */ /* 0x000fe2000001000a */
[----:B------:R-:W-:Y:S01]  /*1480*/  FADD.FTZ R61, R54, R11 ;  /* 0x0000000b363d7221 */ /* 0x000fe20000010000 */
[-C--:B------:R-:W-:Y:S01]  /*1490*/  FFMA.FTZ R12, R7, R50.reuse, R12 ;  /* 0x00000032070c7223 */ /* 0x080fe2000001000c */
[----:B----4-:R-:W-:Y:S01]  /*14a0*/  FADD.FTZ R10, -R42, 1 ;  /* 0x3f8000002a0a7421 */ /* 0x010fe20000010100 */
[----:B---3--:R-:W-:Y:S01]  /*14b0*/  FADD.FTZ R11, -R43, 1 ;  /* 0x3f8000002b0b7421 */ /* 0x008fe20000010100 */
[----:B------:R-:W-:Y:S01]  /*14c0*/  FFMA.FTZ R50, R48, R50, R13 ;  /* 0x0000003230327223 */ /* 0x000fe2000001000d */
[--C-:B------:R-:W-:Y:S01]  /*14d0*/  FFMA.FTZ R53, R7, R53, R49.reuse ;  /* 0x0000003507357223 */ /* 0x100fe20000010031 */
[----:B0-----:R-:W-:Y:S01]  /*14e0*/  FADD.FTZ R13, -R46, 1 ;  /* 0x3f8000002e0d7421 */ /* 0x001fe20000010100 */
[----:B-1----:R-:W-:Y:S01]  /*14f0*/  FADD.FTZ R7, -R47, 1 ;  /* 0x3f8000002f077421 */ /* 0x002fe20000010100 */
[----:B------:R-:W-:Y:S01]  /*1500*/  FFMA.FTZ R10, R38, R10, 1 ;  /* 0x3f800000260a7423 */ /* 0x000fe2000001000a */
[----:B------:R-:W-:Y:S01]  /*1510*/  FFMA.FTZ R11, R6, R11, 1 ;  /* 0x3f800000060b7423 */ /* 0x000fe2000001000b */
[----:B------:R-:W-:Y:S01]  /*1520*/  PRMT R49, R23, 0x7632, R49 ;  /* 0x0000763217317816 */ /* 0x000fe20000000031 */
[----:B------:R-:W-:Y:S01]  /*1530*/  FFMA.FTZ R13, R39, R13, 1 ;  /* 0x3f800000270d7423 */ /* 0x000fe2000001000d */
[----:B------:R-:W-:Y:S01]  /*1540*/  FFMA.FTZ R7, R40, R7, 1 ;  /* 0x3f80000028077423 */ /* 0x000fe20000010007 */
[----:B------:R-:W-:Y:S01]  /*1550*/  SHF.L.U32 R6, R22, 0x10, RZ ;  /* 0x0000001016067819 */ /* 0x000fe200000006ff */
[----:B------:R-:W-:Y:S01]  /*1560*/  FMUL.FTZ R42, R42, R10 ;  /* 0x0000000a2a2a7220 */ /* 0x000fe20000410000 */
[----:B------:R-:W-:Y:S01]  /*1570*/  FMUL.FTZ R10, R43, R11 ;  /* 0x0000000b2b0a7220 */ /* 0x000fe20000410000 */
[----:B------:R-:W-:Y:S01]  /*1580*/  SHF.L.U32 R49, R49, 0x10, RZ ;  /* 0x0000001031317819 */ /* 0x000fe200000006ff */
[----:B------:R-:W-:Y:S01]  /*1590*/  FMUL.FTZ R11, R46, R13 ;  /* 0x0000000d2e0b7220 */ /* 0x000fe20000410000 */
[----:B------:R-:W-:Y:S01]  /*15a0*/  SHF.L.U32 R13, R23, 0x10, RZ ;  /* 0x00000010170d7819 */ /* 0x000fe200000006ff */
[----:B------:R-:W-:Y:S01]  /*15b0*/  FMUL.FTZ R7, R47, R7 ;  /* 0x000000072f077220 */ /* 0x000fe20000410000 */
[----:B------:R-:W-:Y:S01]  /*15c0*/  PRMT R47, R24, 0x7632, R47 ;  /* 0x00007632182f7816 */ /* 0x000fe2000000002f */
[----:B------:R0:W-:Y:S01]  /*15d0*/  STL [R1+0xe0], R19 ;  /* 0x0000e01301007387 */ /* 0x0001e20000100800 */
[C---:B------:R-:W-:Y:S01]  /*15e0*/  FADD.FTZ R6, -R14.reuse, R6 ;  /* 0x000000060e067221 */ /* 0x040fe20000010100 */
[----:B------:R-:W-:-:S02]  /*15f0*/  FADD.FTZ R49, -R14, R49 ;  /* 0x000000310e317221 */ /* 0x000fc40000010100 */
[----:B------:R-:W-:Y:S01]  /*1600*/  STL [R1+0x8c], R26 ;  /* 0x00008c1a01007387 */ /* 0x000fe20000100800 */
[----:B------:R-:W-:Y:S01]  /*1610*/  FADD.FTZ R13, -R14, R13 ;  /* 0x0000000d0e0d7221 */ /* 0x000fe20000010100 */
[----:B------:R-:W-:Y:S02]  /*1620*/  SHF.L.U32 R38, R25, 0x10, RZ ;  /* 0x0000001019267819 */ /* 0x000fe400000006ff */
[----:B------:R-:W-:Y:S01]  /*1630*/  STL [R1+0x88], R17 ;  /* 0x0000881101007387 */ /* 0x000fe20000100800 */
[----:B------:R-:W-:Y:S01]  /*1640*/  SHF.L.U32 R47, R47, 0x10, RZ ;  /* 0x000000102f2f7819 */ /* 0x000fe200000006ff */
[----:B0-----:R-:W-:Y:S02]  /*1650*/  FMUL.FTZ R19, R2, R6 ;  /* 0x0000000602137220 */ /* 0x001fe40000410000 */
[----:B------:R-:W-:Y:S01]  /*1660*/  STL [R1+0xe4], R20 ;  /* 0x0000e41401007387 */ /* 0x000fe20000100800 */
[----:B------:R-:W-:Y:S01]  /*1670*/  SHF.L.U32 R39, R24, 0x10, RZ ;  /* 0x0000001018277819 */ /* 0x000fe200000006ff */
[----:B------:R-:W-:-:S02]  /*1680*/  FMUL.FTZ R49, R2, R49 ;  /* 0x0000003102317220 */ /* 0x000fc40000410000 */
[----:B------:R0:W-:Y:S01]  /*1690*/  STL [R1+0x18], R18 ;  /* 0x0000181201007387 */ /* 0x0001e20000100800 */
[----:B------:R-:W-:-:S03]  /*16a0*/  FMUL.FTZ R47, R47, R11 ;  /* 0x0000000b2f2f7220 */ /* 0x000fc60000410000 */
[----:B------:R-:W-:Y:S01]  /*16b0*/  STL [R1+0xe8], R21 ;  /* 0x0000e81501007387 */ /* 0x000fe20000100800 */
[----:B------:R-:W-:-:S03]  /*16c0*/  FFMA.FTZ R11, R48, R49, R8 ;  /* 0x00000031300b7223 */ /* 0x000fc60000010008 */
[----:B------:R1:W-:Y:S01]  /*16d0*/  STL [R1+0x1c], R16 ;  /* 0x00001c1001007387 */ /* 0x0003e20000100800 */
[----:B0-----:R-:W-:Y:S01]  /*16e0*/  FMUL.FTZ R18, R38, R10 ;  /* 0x0000000a26127220 */ /* 0x001fe20000410000 */
[----:B------:R-:W-:Y:S02]  /*16f0*/  IADD3.X R38, RZ, R45, RZ, P0, !PT ;  /* 0x0000002dff267210 */ /* 0x000fe400007fe4ff */
[----:B------:R-:W-:Y:S01]  /*1700*/  STL [R1+0xec], R22 ;  /* 0x0000ec1601007387 */ /* 0x000fe20000100800 */
[----:B------:R-:W-:-:S03]  /*1710*/  FMUL.FTZ R20, R39, R42 ;  /* 0x0000002a27147220 */ /* 0x000fc60000410000 */
[----:B------:R-:W-:Y:S01]  /*1720*/  STL [R1+0x5c], R19 ;  /* 0x00005c1301007387 */ /* 0x000fe20000100800 */
[----:B-1----:R-:W-:-:S03]  /*1730*/  FMUL.FTZ R16, R2, R13 ;  /* 0x0000000d02107220 */ /* 0x002fc60000410000 */
[----:B------:R-:W-:Y:S01]  /*1740*/  STL [R1+0xf0], R24 ;  /* 0x0000f01801007387 */ /* 0x000fe20000100800 */
[----:B------:R-:W-:Y:S01]  /*1750*/  FMUL.FTZ R39, R11, -1.4426950216293334961 ;  /* 0xbfb8aa3b0b277820 */ /* 0x000fe20000410000 */
[----:B------:R-:W-:Y:S02]  /*1760*/  FFMA.FTZ R13, R3, R16, R29 ;  /* 0x00000010030d7223 */ /* 0x000fe4000001001d */
[----:B------:R-:W-:Y:S01]  /*1770*/  STL [R1+0xf4], R23 ;  /* 0x0000f41701007387 */ /* 0x000fe20000100800 */
[----:B------:R-:W-:-:S03]  /*1780*/  IADD3 R36, P3, R17, UR18, RZ ;  /* 0x0000001211247c10 */ /* 0x000fc6000ff7e0ff */
[----:B------:R0:W-:Y:S01]  /*1790*/  STL [R1+0x58], R16 ;  /* 0x0000581001007387 */ /* 0x0001e20000100800 */
[----:B------:R-:W-:-:S03]  /*17a0*/  FMUL.FTZ R54, R0, R20 ;  /* 0x0000001400367220 */ /* 0x000fc60000410000 */
[----:B------:R-:W-:Y:S01]  /*17b0*/  STL [R1+0x34], R20 ;  /* 0x0000341401007387 */ /* 0x000fe20000100800 */
[----:B------:R-:W-:Y:S02]  /*17c0*/  IADD3.X R37, R26, UR19, RZ, P3, !PT ;  /* 0x000000131a257c10 */ /* 0x000fe40009ffe4ff */
[----:B0-----:R-:W-:Y:S01]  /*17d0*/  SHF.L.U64.HI R16, R5, 0x1, R38 ;  /* 0x0000000105107819 */ /* 0x001fe20000010226 */
[----:B------:R-:W-:Y:S01]  /*17e0*/  STL [R1+0x38], R18 ;  /* 0x0000381201007387 */ /* 0x000fe20000100800 */
[----:B------:R-:W-:Y:S02]  /*17f0*/  IADD3 R38, P0, R17, UR20, RZ ;  /* 0x0000001411267c10 */ /* 0x000fe4000ff1e0ff */
[----:B------:R-:W-:Y:S01]  /*1800*/  SHF.L.U32 R17, R5, 0x1, RZ ;  /* 0x0000000105117819 */ /* 0x000fe200000006ff */
[----:B------:R-:W-:Y:S01]  /*1810*/  STL [R1+0xf8], R25 ;  /* 0x0000f81901007387 */ /* 0x000fe20000100800 */
[----:B------:R0:W1:Y:S01]  /*1820*/  MUFU.EX2 R5, R39 ;  /* 0x0000002700057308 */ /* 0x0000620000000800 */
[----:B------:R-:W-:-:S02]  /*1830*/  FFMA.FTZ R53, R27, R54, R53 ;  /* 0x000000361b357223 */ /* 0x000fc40000010035 */
[----:B------:R-:W-:Y:S01]  /*1840*/  STL [R1+0x84], R16 ;  /* 0x0000841001007387 */ /* 0x000fe20000100800 */
[----:B------:R-:W-:Y:S01]  /*1850*/  PRMT R6, R22, 0x7632, R6 ;  /* 0x0000763216067816 */ /* 0x000fe20000000006 */
[----:B------:R-:W-:Y:S01]  /*1860*/  FMUL.FTZ R51, R13, -1.4426950216293334961 ;  /* 0xbfb8aa3b0d337820 */ /* 0x000fe20000410000 */
[----:B------:R-:W-:Y:S01]  /*1870*/  FFMA.FTZ R55, R0, R20, R50 ;  /* 0x0000001400377223 */ /* 0x000fe20000010032 */
[----:B------:R-:W-:Y:S01]  /*1880*/  FFMA.FTZ R52, R41, R47, R52 ;  /* 0x0000002f29347223 */ /* 0x000fe20000010034 */
[----:B------:R-:W-:Y:S01]  /*1890*/  FADD.FTZ R61, R61, R47 ;  /* 0x0000002f3d3d7221 */ /* 0x000fe20000010000 */
[----:B0-----:R-:W-:Y:S01]  /*18a0*/  IADD3.X R39, R26, UR21, RZ, P0, !PT ;  /* 0x000000151a277c10 */ /* 0x001fe200087fe4ff */
[----:B------:R-:W-:Y:S01]  /*18b0*/  FFMA.FTZ R46, R0, R19, R59 ;  /* 0x00000013002e7223 */ /* 0x000fe2000001003b */
[----:B------:R-:W2:Y:S04]  /*18c0*/  LDL.LU R26, [R1+0x124] ;  /* 0x00012400011a7983 */ /* 0x000ea80000300800 */
[----:B------:R-:W-:Y:S04]  /*18d0*/  STL [R1+0x70], R17 ;  /* 0x0000701101007387 */ /* 0x000fe80000100800 */
[----:B------:R-:W3:Y:S01]  /*18e0*/  LDL.LU R27, [R1+0x120] ;  /* 0x00012000011b7983 */ /* 0x000ee20000300800 */
[----:B------:R-:W-:Y:S01]  /*18f0*/  SHF.L.U32 R6, R6, 0x10, RZ ;  /* 0x0000001006067819 */ /* 0x000fe200000006ff */
[----:B------:R-:W0:Y:S01]  /*1900*/  MUFU.EX2 R51, R51 ;  /* 0x0000003300337308 */ /* 0x000e220000000800 */
[CC--:B------:R-:W-:Y:S01]  /*1910*/  FMUL.FTZ R54, R15.reuse, R47.reuse ;  /* 0x0000002f0f367220 */ /* 0x0c0fe20000410000 */
[----:B------:R-:W-:Y:S01]  /*1920*/  FFMA.FTZ R55, R15, R47, R55 ;  /* 0x0000002f0f377223 */ /* 0x000fe20000010037 */
[----:B------:R-:W-:Y:S01]  /*1930*/  PRMT R42, R25, 0x7632, R42 ;  /* 0x00007632192a7816 */ /* 0x000fe2000000002a */
[----:B------:R-:W-:Y:S01]  /*1940*/  FADD.FTZ R6, -R14, R6 ;  /* 0x000000060e067221 */ /* 0x000fe20000010100 */
[----:B-1----:R-:W-:Y:S01]  /*1950*/  FADD.FTZ R5, R5, 1 ;  /* 0x3f80000005057421 */ /* 0x002fe20000010000 */
[----:B------:R-:W4:Y:S02]  /*1960*/  LDG.E.64.CONSTANT R36, desc[UR12][R36.64] ;  /* 0x0000000c24247981 */ /* 0x000f24000c1e9b00 */
[----:B------:R-:W-:-:S02]  /*1970*/  FMUL.FTZ R6, R2, R6 ;  /* 0x0000000602067220 */ /* 0x000fc40000410000 */
[----:B------:R-:W4:Y:S02]  /*1980*/  LDG.E.64.CONSTANT R38, desc[UR12][R38.64] ;  /* 0x0000000c26267981 */ /* 0x000f24000c1e9b00 */
[----:B------:R-:W-:-:S04]  /*1990*/  FFMA.FTZ R43, R15, R6, R9 ;  /* 0x000000060f2b7223 */ /* 0x000fc80000010009 */
[----:B------:R-:W-:Y:S01]  /*19a0*/  FMUL.FTZ R10, R43, -1.4426950216293334961 ;  /* 0xbfb8aa3b2b0a7820 */ /* 0x000fe20000410000 */
[----:B------:R-:W-:Y:S01]  /*19b0*/  FFMA.FTZ R53, R41, R54, R53 ;  /* 0x0000003629357223 */ /* 0x000fe20000010035 */
[----:B0-----:R-:W-:Y:S01]  /*19c0*/  FADD.FTZ R54, R51, 1 ;  /* 0x3f80000033367421 */ /* 0x001fe20000010000 */
[----:B------:R-:W-:-:S03]  /*19d0*/  FMUL.FTZ R51, R3, R18 ;  /* 0x0000001203337220 */ /* 0x000fc60000410000 */
[----:B------:R-:W0:Y:S01]  /*19e0*/  MUFU.EX2 R10, R10 ;  /* 0x0000000a000a7308 */ /* 0x000e220000000800 */
[----:B------:R-:W-:Y:S02]  /*19f0*/  FFMA.FTZ R51, R28, R51, R53 ;  /* 0x000000331c337223 */ /* 0x000fe40000010035 */
[----:B------:R-:W4:Y:S05]  /*1a00*/  LDL.LU R28, [R1+0x11c] ;  /* 0x00011c00011c7983 */ /* 0x000f2a0000300800 */
[----:B------:R3:W-:Y:S01]  /*1a10*/  MUFU.RCP R50, R54 ;  /* 0x0000003600327308 */ /* 0x0007e20000001000 */
[----:B0-----:R-:W-:Y:S01]  /*1a20*/  FADD.FTZ R47, R10, 1 ;  /* 0x3f8000000a2f7421 */ /* 0x001fe20000010000 */
[----:B--2---:R-:W-:-:S02]  /*1a30*/  SHF.L.U32 R53, R26, 0x10, RZ ;  /* 0x000000101a357819 */ /* 0x004fc400000006ff */
[----:B---3--:R-:W-:-:S03]  /*1a40*/  SHF.L.U32 R54, R27, 0x10, RZ ;  /* 0x000000101b367819 */ /* 0x008fc600000006ff */
[C---:B------:R-:W-:Y:S02]  /*1a50*/  FADD.FTZ R53, -R14.reuse, R53 ;  /* 0x000000350e357221 */ /* 0x040fe40000010100 */
[----:B------:R-:W-:Y:S02]  /*1a60*/  FADD.FTZ R54, -R14, R54 ;  /* 0x000000360e367221 */ /* 0x000fe40000010100 */
[----:B------:R-:W-:Y:S01]  /*1a70*/  FMUL.FTZ R23, R2, R53 ;  /* 0x0000003502177220 */ /* 0x000fe20000410000 */
[----:B------:R-:W-:Y:S01]  /*1a80*/  PRMT R10, R26, 0x7632, R10 ;  /* 0x000076321a0a7816 */ /* 0x000fe2000000000a */
[----:B------:R-:W-:Y:S01]  /*1a90*/  FMUL.FTZ R22, R2, R54 ;  /* 0x0000003602167220 */ /* 0x000fe20000410000 */
[----:B------:R0:W-:Y:S03]  /*1aa0*/  STL [R1+0xfc], R26 ;  /* 0x0000fc1a01007387 */ /* 0x0001e60000100800 */
[----:B------:R-:W-:Y:S01]  /*1ab0*/  FFMA.FTZ R54, R3, R22, R29 ;  /* 0x0000001603367223 */ /* 0x000fe2000001001d */
[----:B0-----:R-:W2:Y:S04]  /*1ac0*/  LDL R26, [R1+0x58] ;  /* 0x00005800011a7983 */ /* 0x001ea80000100800 */
[----:B------:R-:W-:Y:S04]  /*1ad0*/  STL [R1+0x54], R23 ;  /* 0x0000541701007387 */ /* 0x000fe80000100800 */
[----:B------:R-:W-:Y:S04]  /*1ae0*/  STL [R1+0x50], R22 ;  /* 0x0000501601007387 */ /* 0x000fe80000100800 */
[----:B------:R-:W3:Y:S01]  /*1af0*/  LDL.LU R29, [R1+0x118] ;  /* 0x00011800011d7983 */ /* 0x000ee20000300800 */
[----:B------:R-:W-:-:S06]  /*1b00*/  FMUL.FTZ R40, R46, -1.4426950216293334961 ;  /* 0xbfb8aa3b2e287820 */ /* 0x000fcc0000410000 */
[----:B------:R-:W0:Y:S01]  /*1b10*/  MUFU.EX2 R40, R40 ;  /* 0x0000002800287308 */ /* 0x000e220000000800 */
[----:B------:R-:W-:-:S05]  /*1b20*/  SHF.L.U32 R42, R42, 0x10, RZ ;  /* 0x000000102a2a7819 */ /* 0x000fca00000006ff */
[----:B------:R-:W-:Y:S02]  /*1b30*/  FMUL.FTZ R7, R42, R7 ;  /* 0x000000072a077220 */ /* 0x000fe40000410000 */
[----:B------:R1:W4:Y:S01]  /*1b40*/  MUFU.RCP R53, R5 ;  /* 0x0000000500357308 */ /* 0x0003220000001000 */
[----:B0-----:R-:W-:-:S07]  /*1b50*/  FADD.FTZ R42, R40, 1 ;  /* 0x3f800000282a7421 */ /* 0x001fce0000010000 */
[----:B------:R-:W0:Y:S01]  /*1b60*/  MUFU.RCP R42, R42 ;  /* 0x0000002a002a7308 */ /* 0x000e220000001000 */
[----:B-1----:R-:W-:Y:S01]  /*1b70*/  FFMA.FTZ R5, R3, R18, R55 ;  /* 0x0000001203057223 */ /* 0x002fe20000010037 */
[----:B------:R-:W-:Y:S01]  /*1b80*/  FMUL.FTZ R55, R48, R7 ;  /* 0x0000000730377220 */ /* 0x000fe20000410000 */
[----:B----4-:R-:W-:-:S03]  /*1b90*/  FADD.FTZ R56, -R53, 1 ;  /* 0x3f80000035387421 */ /* 0x010fc60000010100 */
[----:B------:R-:W-:Y:S01]  /*1ba0*/  FFMA.FTZ R51, R4, R55, R51 ;  /* 0x0000003704337223 */ /* 0x000fe20000010033 */
[----:B------:R-:W-:Y:S01]  /*1bb0*/  FADD.FTZ R57, -R50, 1 ;  /* 0x3f80000032397421 */ /* 0x000fe20000010100 */
[----:B------:R-:W-:Y:S01]  /*1bc0*/  FFMA.FTZ R56, R11, R56, 1 ;  /* 0x3f8000000b387423 */ /* 0x000fe20000010038 */
[----:B------:R-:W-:Y:S01]  /*1bd0*/  SHF.L.U32 R11, R28, 0x10, RZ ;  /* 0x000000101c0b7819 */ /* 0x000fe200000006ff */
[----:B0-----:R-:W-:-:S04]  /*1be0*/  FADD.FTZ R55, -R42, 1 ;  /* 0x3f8000002a377421 */ /* 0x001fc80000010100 */
[----:B------:R-:W-:Y:S01]  /*1bf0*/  FFMA.FTZ R46, R46, R55, 1 ;  /* 0x3f8000002e2e7423 */ /* 0x000fe20000010037 */
[----:B------:R-:W-:-:S03]  /*1c00*/  FFMA.FTZ R57, R13, R57, 1 ;  /* 0x3f8000000d397423 */ /* 0x000fc60000010039 */
[----:B------:R-:W-:Y:S01]  /*1c10*/  FMUL.FTZ R46, R42, R46 ;  /* 0x0000002e2a2e7220 */ /* 0x000fe20000410000 */
[----:B------:R-:W-:-:S03]  /*1c20*/  FMUL.FTZ R57, R50, R57 ;  /* 0x0000003932397220 */ /* 0x000fc60000410000 */
[----:B------:R-:W-:Y:S01]  /*1c30*/  FMUL.FTZ R18, R11, R46 ;  /* 0x0000002e0b127220 */ /* 0x000fe20000410000 */
[----:B------:R0:W-:Y:S01]  /*1c40*/  STL [R1+0x100], R28 ;  /* 0x0001001c01007387 */ /* 0x0001e20000100800 */
[----:B------:R-:W-:-:S03]  /*1c50*/  PRMT R46, R28, 0x7632, R46 ;  /* 0x000076321c2e7816 */ /* 0x000fc6000000002e */
[----:B------:R-:W-:Y:S04]  /*1c60*/  STL [R1+0x28], R18 ;  /* 0x0000281201007387 */ /* 0x000fe80000100800 */
[----:B------:R-:W-:Y:S01]  /*1c70*/  STL [R1+0x104], R27 ;  /* 0x0001041b01007387 */ /* 0x000fe20000100800 */
[----:B------:R-:W-:Y:S01]  /*1c80*/  IADD3 R40, P0, R17, UR18, RZ ;  /* 0x0000001211287c10 */ /* 0x000fe2000ff1e0ff */
[-C--:B------:R-:W-:Y:S01]  /*1c90*/  FFMA.FTZ R12, R4, R7.reuse, R12 ;  /* 0x00000007040c7223 */ /* 0x080fe2000001000c */
[----:B------:R-:W-:Y:S01]  /*1ca0*/  FADD.FTZ R60, R60, R7 ;  /* 0x000000073c3c7221 */ /* 0x000fe20000010000 */
[----:B------:R-:W-:Y:S01]  /*1cb0*/  FFMA.FTZ R7, R48, R7, R5 ;  /* 0x0000000730077223 */ /* 0x000fe20000010005 */
[----:B------:R-:W-:Y:S01]  /*1cc0*/  IADD3.X R41, R16, UR19, RZ, P0, !PT ;  /* 0x0000001310297c10 */ /* 0x000fe200087fe4ff */
[----:B------:R-:W-:Y:S01]  /*1cd0*/  FFMA.FTZ R5, R0, R23, R59 ;  /* 0x0000001700057223 */ /* 0x000fe2000001003b */
[----:B------:R-:W1:Y:S03]  /*1ce0*/  MUFU.RCP R47, R47 ;  /* 0x0000002f002f7308 */ /* 0x000e660000001000 */
[----:B------:R-:W-:Y:S01]  /*1cf0*/  FMUL.FTZ R4, R5, -1.4426950216293334961 ;  /* 0xbfb8aa3b05047820 */ /* 0x000fe20000410000 */
[----:B------:R-:W4:Y:S05]  /*1d00*/  LDG.E.64.CONSTANT R40, desc[UR12][R40.64] ;  /* 0x0000000c28287981 */ /* 0x000f2a000c1e9b00 */
[----:B------:R-:W0:Y:S01]  /*1d10*/  MUFU.EX2 R4, R4 ;  /* 0x0000000400047308 */ /* 0x000e220000000800 */
[----:B------:R-:W-:Y:S01]  /*1d20*/  FMUL.FTZ R55, R54, -1.4426950216293334961 ;  /* 0xbfb8aa3b36377820 */ /* 0x000fe20000410000 */
[----:B------:R-:W-:Y:S01]  /*1d30*/  SHF.L.U32 R10, R10, 0x10, RZ ;  /* 0x000000100a0a7819 */ /* 0x000fe200000006ff */
[----:B-1----:R-:W-:-:S05]  /*1d40*/  FADD.FTZ R58, -R47, 1 ;  /* 0x3f8000002f3a7421 */ /* 0x002fca0000010100 */
[----:B------:R-:W1:Y:S01]  /*1d50*/  MUFU.EX2 R55, R55 ;  /* 0x0000003700377308 */ /* 0x000e620000000800 */
[----:B------:R-:W-:Y:S01]  /*1d60*/  FFMA.FTZ R58, R43, R58, 1 ;  /* 0x3f8000002b3a7423 */ /* 0x000fe2000001003a */
[----:B---3--:R-:W-:Y:S01]  /*1d70*/  SHF.L.U32 R11, R29, 0x10, RZ ;  /* 0x000000101d0b7819 */ /* 0x008fe200000006ff */
[----:B------:R3:W-:Y:S04]  /*1d80*/  STL [R1+0x108], R29 ;  /* 0x0001081d01007387 */ /* 0x0007e80000100800 */
[----:B------:R-:W-:-:S05]  /*1d90*/  FMUL.FTZ R25, R11, R57 ;  /* 0x000000390b197220 */ /* 0x000fca0000410000 */
[----:B------:R-:W-:Y:S04]  /*1da0*/  STL [R1+0x24], R25 ;  /* 0x0000241901007387 */ /* 0x000fe80000100800 */
[----:B0-----:R-:W4:Y:S01]  /*1db0*/  LDL.LU R28, [R1+0x4c] ;  /* 0x00004c00011c7983 */ /* 0x001f220000300800 */
[----:B------:R-:W-:Y:S01]  /*1dc0*/  FMUL.FTZ R58, R47, R58 ;  /* 0x0000003a2f3a7220 */ /* 0x000fe20000410000 */
[----:B------:R-:W-:Y:S01]  /*1dd0*/  FADD.FTZ R10, -R14, R10 ;  /* 0x0000000a0e0a7221 */ /* 0x000fe20000010100 */
[----:B------:R-:W-:Y:S01]  /*1de0*/  FADD.FTZ R47, R4, 1 ;  /* 0x3f800000042f7421 */ /* 0x000fe20000010000 */
[----:B------:R-:W-:Y:S02]  /*1df0*/  PRMT R4, R27, 0x7632, R4 ;  /* 0x000076321b047816 */ /* 0x000fe40000000004 */
[----:B------:R-:W-:-:S02]  /*1e00*/  FMUL.FTZ R10, R2, R10 ;  /* 0x0000000a020a7220 */ /* 0x000fc40000410000 */
[----:B------:R-:W-:Y:S02]  /*1e10*/  SHF.L.U32 R4, R4, 0x10, RZ ;  /* 0x0000001004047819 */ /* 0x000fe400000006ff */
[----:B------:R-:W-:Y:S01]  /*1e20*/  PRMT R43, R29, 0x7632, R43 ;  /* 0x000076321d2b7816 */ /* 0x000fe2000000002b */
[----:B------:R-:W-:Y:S01]  /*1e30*/  FFMA.FTZ R13, R15, R10, R9 ;  /* 0x0000000a0f0d7223 */ /* 0x000fe20000010009 */
[----:B------:R-:W-:Y:S01]  /*1e40*/  SHF.L.U32 R46, R46, 0x10, RZ ;  /* 0x000000102e2e7819 */ /* 0x000fe200000006ff */
[----:B------:R-:W-:Y:S01]  /*1e50*/  FADD.FTZ R4, -R14, R4 ;  /* 0x000000040e047221 */ /* 0x000fe20000010100 */
[----:B------:R-:W-:Y:S01]  /*1e60*/  SHF.L.U32 R43, R43, 0x10, RZ ;  /* 0x000000102b2b7819 */ /* 0x000fe200000006ff */
[----:B------:R-:W-:Y:S01]  /*1e70*/  FMUL.FTZ R42, R13, -1.4426950216293334961 ;  /* 0xbfb8aa3b0d2a7820 */ /* 0x000fe20000410000 */
[----:B------:R-:W-:Y:S01]  /*1e80*/  FMUL.FTZ R50, R53, R56 ;  /* 0x0000003835327220 */ /* 0x000fe20000410000 */
[----:B-1----:R-:W-:Y:S01]  /*1e90*/  FADD.FTZ R55, R55, 1 ;  /* 0x3f80000037377421 */ /* 0x002fe20000010000 */
[----:B------:R-:W-:Y:S01]  /*1ea0*/  FMUL.FTZ R58, R46, R58 ;  /* 0x0000003a2e3a7220 */ /* 0x000fe20000410000 */
[----:B------:R-:W-:Y:S01]  /*1eb0*/  FMUL.FTZ R11, R0, R18 ;  /* 0x00000012000b7220 */ /* 0x000fe20000410000 */
[----:B------:R-:W-:Y:S01]  /*1ec0*/  FMUL.FTZ R4, R2, R4 ;  /* 0x0000000402047220 */ /* 0x000fe20000410000 */
[----:B------:R-:W-:Y:S01]  /*1ed0*/  FMUL.FTZ R50, R43, R50 ;  /* 0x000000322b327220 */ /* 0x000fe20000410000 */
[----:B------:R0:W-:Y:S01]  /*1ee0*/  MUFU.RCP R56, R55 ;  /* 0x0000003700387308 */ /* 0x0001e20000001000 */
[----:B------:R-:W-:Y:S01]  /*1ef0*/  FFMA.FTZ R11, R19, R11, R51 ;  /* 0x0000000b130b7223 */ /* 0x000fe20000010033 */
[-C--:B------:R-:W-:Y:S01]  /*1f00*/  FMUL.FTZ R43, R15, R58.reuse ;  /* 0x0000003a0f2b7220 */ /* 0x080fe20000410000 */
[----:B------:R-:W-:-:S05]  /*1f10*/  FFMA.FTZ R52, R6, R58, R52 ;  /* 0x0000003a06347223 */ /* 0x000fca0000010034 */
[----:B------:R-:W1:Y:S01]  /*1f20*/  MUFU.EX2 R42, R42 ;  /* 0x0000002a002a7308 */ /* 0x000e620000000800 */
[----:B0-----:R-:W-:Y:S01]  /*1f30*/  FFMA.FTZ R55, R48, R4, R8 ;  /* 0x0000000430377223 */ /* 0x001fe20000010008 */
[----:B------:R-:W-:-:S03]  /*1f40*/  FFMA.FTZ R11, R6, R43, R11 ;  /* 0x0000002b060b7223 */ /* 0x000fc6000001000b */
[----:B------:R-:W-:-:S03]  /*1f50*/  FMUL.FTZ R6, R55, -1.4426950216293334961 ;  /* 0xbfb8aa3b37067820 */ /* 0x000fc60000410000 */
[----:B------:R-:W0:Y:S01]  /*1f60*/  MUFU.RCP R47, R47 ;  /* 0x0000002f002f7308 */ /* 0x000e220000001000 */
[----:B------:R-:W-:-:S07]  /*1f70*/  FFMA.FTZ R43, R0, R18, R7 ;  /* 0x00000012002b7223 */ /* 0x000fce0000010007 */
[----:B------:R-:W3:Y:S01]  /*1f80*/  MUFU.EX2 R6, R6 ;  /* 0x0000000600067308 */ /* 0x000ee20000000800 */
[----:B-1----:R-:W-:Y:S01]  /*1f90*/  FADD.FTZ R42, R42, 1 ;  /* 0x3f8000002a2a7421 */ /* 0x002fe20000010000 */
[----:B------:R-:W-:Y:S01]  /*1fa0*/  FMUL.FTZ R7, R3, R25 ;  /* 0x0000001903077220 */ /* 0x000fe20000410000 */
[----:B------:R-:W-:-:S03]  /*1fb0*/  FFMA.FTZ R12, R49, R50, R12 ;  /* 0x00000032310c7223 */ /* 0x000fc6000001000c */
[----:B--2---:R-:W-:Y:S02]  /*1fc0*/  FFMA.FTZ R11, R26, R7, R11 ;  /* 0x000000071a0b7223 */ /* 0x004fe4000001000b */
[----:B------:R1:W-:Y:S01]  /*1fd0*/  MUFU.RCP R53, R42 ;  /* 0x0000002a00357308 */ /* 0x0003e20000001000 */
[----:B0-----:R-:W-:Y:S01]  /*1fe0*/  FADD.FTZ R7, -R47, 1 ;  /* 0x3f8000002f077421 */ /* 0x001fe20000010100 */
[----:B------:R-:W-:Y:S01]  /*1ff0*/  FFMA.FTZ R43, R15, R58, R43 ;  /* 0x0000003a0f2b7223 */ /* 0x000fe2000001002b */
[----:B-1----:R-:W-:Y:S01]  /*2000*/  FMUL.FTZ R42, R48, R50 ;  /* 0x00000032302a7220 */ /* 0x002fe20000410000 */
[----:B---3--:R-:W-:-:S03]  /*2010*/  FADD.FTZ R6, R6, 1 ;  /* 0x3f80000006067421 */ /* 0x008fc60000010000 */
[----:B------:R-:W-:Y:S01]  /*2020*/  FFMA.FTZ R49, R49, R42, R11 ;  /* 0x0000002a31317223 */ /* 0x000fe2000001000b */
[----:B------:R-:W-:Y:S01]  /*2030*/  FFMA.FTZ R42, R5, R7, 1 ;  /* 0x3f800000052a7423 */ /* 0x000fe20000010007 */
[----:B------:R-:W-:Y:S01]  /*2040*/  FFMA.FTZ R43, R3, R25, R43 ;  /* 0x00000019032b7223 */ /* 0x000fe2000001002b */
[----:B------:R-:W0:Y:S02]  /*2050*/  MUFU.RCP R51, R6 ;  /* 0x0000000600337308 */ /* 0x000e240000001000 */
[----:B------:R-:W-:Y:S01]  /*2060*/  FMUL.FTZ R47, R47, R42 ;  /* 0x0000002a2f2f7220 */ /* 0x000fe20000410000 */
[----:B------:R-:W-:Y:S01]  /*2070*/  IADD3 R42, P0, R17, UR20, RZ ;  /* 0x00000014112a7c10 */ /* 0x000fe2000ff1e0ff */
[----:B------:R-:W-:Y:S01]  /*2080*/  FADD.FTZ R60, R60, R50 ;  /* 0x000000323c3c7221 */ /* 0x000fe20000010000 */
[----:B------:R-:W-:Y:S02]  /*2090*/  FFMA.FTZ R50, R48, R50, R43 ;  /* 0x0000003230327223 */ /* 0x000fe4000001002b */
[----:B------:R-:W-:-:S02]  /*20a0*/  IADD3.X R43, R16, UR21, RZ, P0, !PT ;  /* 0x00000015102b7c10 */ /* 0x000fc400087fe4ff */
[----:B------:R-:W-:-:S04]  /*20b0*/  IADD3.X R45, RZ, R45, RZ, P1, !PT ;  /* 0x0000002dff2d7210 */ /* 0x000fc80000ffe4ff */
[----:B------:R-:W2:Y:S01]  /*20c0*/  LDG.E.64.CONSTANT R42, desc[UR12][R42.64] ;  /* 0x0000000c2a2a7981 */ /* 0x000ea2000c1e9b00 */
[----:B------:R-:W-:-:S03]  /*20d0*/  MOV R29, R59 ;  /* 0x0000003b001d7202 */ /* 0x000fc60000000f00 */
[----:B------:R1:W-:Y:S01]  /*20e0*/  STL [R1+0x10c], R26 ;  /* 0x00010c1a01007387 */ /* 0x0003e20000100800 */
[----:B0-----:R-:W-:-:S03]  /*20f0*/  FADD.FTZ R59, -R51, 1 ;  /* 0x3f800000333b7421 */ /* 0x001fc60000010100 */
[----:B------:R0:W-:Y:S01]  /*2100*/  STL [R1+0x110], R25 ;  /* 0x0001101901007387 */ /* 0x0001e20000100800 */
[----:B------:R-:W-:Y:S01]  /*2110*/  FFMA.FTZ R55, R55, R59, 1 ;  /* 0x3f80000037377423 */ /* 0x000fe2000001003b */
[C---:B-1----:R-:W-:Y:S02]  /*2120*/  SHF.L.U32 R26, R44.reuse, 0x1, RZ ;  /* 0x000000012c1a7819 */ /* 0x042fe400000006ff */
[--C-:B0-----:R-:W-:Y:S02]  /*2130*/  SHF.L.U64.HI R25, R44, 0x1, R45.reuse ;  /* 0x000000012c197819 */ /* 0x101fe4000001022d */
[----:B------:R-:W-:Y:S01]  /*2140*/  PRMT R45, R33, 0x7632, R45 ;  /* 0x00007632212d7816 */ /* 0x000fe2000000002d */
[----:B------:R-:W-:Y:S01]  /*2150*/  FMUL.FTZ R51, R51, R55 ;  /* 0x0000003733337220 */ /* 0x000fe20000410000 */
[----:B------:R-:W-:Y:S02]  /*2160*/  IADD3 R44, P0, R26, UR18, RZ ;  /* 0x000000121a2c7c10 */ /* 0x000fe4000ff1e0ff */
[----:B------:R-:W-:-:S05]  /*2170*/  SHF.L.U32 R45, R45, 0x10, RZ ;  /* 0x000000102d2d7819 */ /* 0x000fca00000006ff */
[----:B------:R-:W-:Y:S01]  /*2180*/  FMUL.FTZ R51, R45, R51 ;  /* 0x000000332d337220 */ /* 0x000fe20000410000 */
[----:B------:R-:W-:Y:S01]  /*2190*/  IADD3.X R45, R25, UR19, RZ, P0, !PT ;  /* 0x00000013192d7c10 */ /* 0x000fe200087fe4ff */
[----:B------:R-:W-:Y:S01]  /*21a0*/  FADD.FTZ R7, -R53, 1 ;  /* 0x3f80000035077421 */ /* 0x000fe20000010100 */
[----:B------:R-:W-:-:S04]  /*21b0*/  FADD.FTZ R11, -R56, 1 ;  /* 0x3f800000380b7421 */ /* 0x000fc80000010100 */
[----:B------:R-:W3:Y:S01]  /*21c0*/  LDG.E.64.CONSTANT R44, desc[UR12][R44.64] ;  /* 0x0000000c2c2c7981 */ /* 0x000ee2000c1e9b00 */
[----:B------:R-:W-:Y:S01]  /*21d0*/  SHF.L.U32 R5, R30, 0x10, RZ ;  /* 0x000000101e057819 */ /* 0x000fe200000006ff */
[----:B------:R-:W-:Y:S01]  /*21e0*/  FFMA.FTZ R13, R13, R7, 1 ;  /* 0x3f8000000d0d7423 */ /* 0x000fe20000010007 */
[C---:B------:R-:W-:Y:S01]  /*21f0*/  SHF.L.U32 R7, R31.reuse, 0x10, RZ ;  /* 0x000000101f077819 */ /* 0x040fe200000006ff */
[----:B------:R-:W-:Y:S02]  /*2200*/  FFMA.FTZ R54, R54, R11, 1 ;  /* 0x3f80000036367423 */ /* 0x000fe4000001000b */
[--C-:B------:R-:W-:Y:S01]  /*2210*/  FADD.FTZ R11, -R14, R5.reuse ;  /* 0x000000050e0b7221 */ /* 0x100fe20000010100 */
[----:B------:R-:W-:Y:S01]  /*2220*/  PRMT R5, R30, 0x7632, R5 ;  /* 0x000076321e057816 */ /* 0x000fe20000000005 */
[----:B------:R-:W-:Y:S01]  /*2230*/  FADD.FTZ R7, -R14, R7 ;  /* 0x000000070e077221 */ /* 0x000fe20000010100 */
[----:B------:R-:W-:Y:S02]  /*2240*/  PRMT R57, R31, 0x7632, R57 ;  /* 0x000076321f397816 */ /* 0x000fe40000000039 */
[----:B------:R-:W-:Y:S01]  /*2250*/  SHF.L.U32 R5, R5, 0x10, RZ ;  /* 0x0000001005057819 */ /* 0x000fe200000006ff */
[C---:B------:R-:W-:Y:S01]  /*2260*/  FMUL.FTZ R20, R2.reuse, R7 ;  /* 0x0000000702147220 */ /* 0x040fe20000410000 */
[----:B------:R-:W-:Y:S01]  /*2270*/  SHF.L.U32 R57, R57, 0x10, RZ ;  /* 0x0000001039397819 */ /* 0x000fe200000006ff */
[----:B------:R-:W-:-:S02]  /*2280*/  FMUL.FTZ R21, R2, R11 ;  /* 0x0000000b02157220 */ /* 0x000fc40000410000 */
[C---:B------:R-:W-:Y:S01]  /*2290*/  FADD.FTZ R5, -R14.reuse, R5 ;  /* 0x000000050e057221 */ /* 0x040fe20000010100 */
[----:B------:R-:W-:Y:S01]  /*22a0*/  FADD.FTZ R61, R61, R58 ;  /* 0x0000003a3d3d7221 */ /* 0x000fe20000010000 */
[----:B------:R-:W-:Y:S02]  /*22b0*/  FADD.FTZ R57, -R14, R57 ;  /* 0x000000390e397221 */ /* 0x000fe40000010100 */
[----:B------:R-:W-:Y:S01]  /*22c0*/  FMUL.FTZ R5, R2, R5 ;  /* 0x0000000502057220 */ /* 0x000fe20000410000 */
[----:B------:R-:W-:Y:S01]  /*22d0*/  FFMA.FTZ R6, R0, R21, R29 ;  /* 0x0000001500067223 */ /* 0x000fe2000001001d */
[----:B------:R-:W-:Y:S02]  /*22e0*/  FMUL.FTZ R57, R2, R57 ;  /* 0x0000003902397220 */ /* 0x000fe40000410000 */
[----:B------:R-:W-:Y:S01]  /*22f0*/  FFMA.FTZ R11, R15, R5, R9 ;  /* 0x000000050f0b7223 */ /* 0x000fe20000010009 */
[----:B------:R-:W-:Y:S01]  /*2300*/  FMUL.FTZ R46, R6, -1.4426950216293334961 ;  /* 0xbfb8aa3b062e7820 */ /* 0x000fe20000410000 */
[----:B------:R-:W-:Y:S01]  /*2310*/  FMUL.FTZ R54, R56, R54 ;  /* 0x0000003638367220 */ /* 0x000fe20000410000 */
[----:B------:R-:W-:Y:S01]  /*2320*/  FMUL.FTZ R53, R53, R13 ;  /* 0x0000000d35357220 */ /* 0x000fe20000410000 */
[----:B------:R-:W-:Y:S01]  /*2330*/  FMUL.FTZ R56, R11, -1.4426950216293334961 ;  /* 0xbfb8aa3b0b387820 */ /* 0x000fe20000410000 */
[----:B------:R-:W-:Y:S01]  /*2340*/  FFMA.FTZ R13, R48, R57, R8 ;  /* 0x00000039300d7223 */ /* 0x000fe20000010008 */
[----:B------:R-:W-:Y:S01]  /*2350*/  PRMT R59, R32, 0x7632, R59 ;  /* 0x00007632203b7816 */ /* 0x000fe2000000003b */
[----:B------:R-:W0:Y:S02]  /*2360*/  MUFU.EX2 R46, R46 ;  /* 0x0000002e002e7308 */ /* 0x000e240000000800 */
[----:B------:R-:W-:Y:S01]  /*2370*/  FMUL.FTZ R55, R13, -1.4426950216293334961 ;  /* 0xbfb8aa3b0d377820 */ /* 0x000fe20000410000 */
[----:B------:R-:W-:-:S05]  /*2380*/  SHF.L.U32 R59, R59, 0x10, RZ ;  /* 0x000000103b3b7819 */ /* 0x000fca00000006ff */
[----:B------:R-:W1:Y:S01]  /*2390*/  MUFU.EX2 R56, R56 ;  /* 0x0000003800387308 */ /* 0x000e620000000800 */
[----:B------:R-:W-:Y:S01]  /*23a0*/  FMUL.FTZ R53, R59, R53 ;  /* 0x000000353b357220 */ /* 0x000fe20000410000 */
[----:B------:R-:W-:-:S06]  /*23b0*/  SHF.L.U32 R59, R32, 0x10, RZ ;  /* 0x00000010203b7819 */ /* 0x000fcc00000006ff */
[----:B------:R-:W1:Y:S01]  /*23c0*/  MUFU.EX2 R55, R55 ;  /* 0x0000003700377308 */ /* 0x000e620000000800 */
[----:B------:R-:W-:Y:S01]  /*23d0*/  FMUL.FTZ R24, R59, R47 ;  /* 0x0000002f3b187220 */ /* 0x000fe20000410000 */
[----:B0-----:R-:W-:-:S03]  /*23e0*/  FADD.FTZ R46, R46, 1 ;  /* 0x3f8000002e2e7421 */ /* 0x001fc60000010000 */
[----:B------:R-:W-:Y:S01]  /*23f0*/  FMUL.FTZ R59, R0, R24 ;  /* 0x00000018003b7220 */ /* 0x000fe20000410000 */
[----:B-1----:R-:W-:-:S03]  /*2400*/  FADD.FTZ R56, R56, 1 ;  /* 0x3f80000038387421 */ /* 0x002fc60000010000 */
[----:B------:R-:W-:Y:S01]  /*2410*/  FFMA.FTZ R59, R23, R59, R49 ;  /* 0x0000003b173b7223 */ /* 0x000fe20000010031 */
[----:B------:R-:W-:Y:S08]  /*2420*/  MUFU.RCP R46, R46 ;  /* 0x0000002e002e7308 */ /* 0x000ff00000001000 */
[----:B------:R0:W-:Y:S02]  /*2430*/  MUFU.RCP R49, R56 ;  /* 0x0000003800317308 */ /* 0x0001e40000001000 */
[----:B0-----:R-:W-:Y:S01]  /*2440*/  FADD.FTZ R56, R55, 1 ;  /* 0x3f80000037387421 */ /* 0x001fe20000010000 */
[----:B------:R-:W-:Y:S01]  /*2450*/  FADD.FTZ R61, R61, R53 ;  /* 0x000000353d3d7221 */ /* 0x000fe20000010000 */
[----:B------:R-:W-:Y:S01]  /*2460*/  FFMA.FTZ R12, R4, R51, R12 ;  /* 0x00000033040c7223 */ /* 0x000fe2000001000c */
[----:B------:R-:W-:Y:S01]  /*2470*/  FADD.FTZ R17, R60, R51 ;  /* 0x000000333c117221 */ /* 0x000fe20000010000 */
[----:B----4-:R-:W-:-:S04]  /*2480*/  FFMA.FTZ R7, R3, R20, R28 ;  /* 0x0000001403077223 */ /* 0x010fc8000001001c */
[----:B------:R-:W-:-:S06]  /*2490*/  FMUL.FTZ R58, R7, -1.4426950216293334961 ;  /* 0xbfb8aa3b073a7820 */ /* 0x000fcc0000410000 */
[----:B------:R-:W0:Y:S02]  /*24a0*/  MUFU.EX2 R58, R58 ;  /* 0x0000003a003a7308 */ /* 0x000e240000000800 */
[----:B0-----:R-:W-:-:S06]  /*24b0*/  FADD.FTZ R58, R58, 1 ;  /* 0x3f8000003a3a7421 */ /* 0x001fcc0000010000 */
[----:B------:R0:W1:Y:S02]  /*24c0*/  MUFU.RCP R47, R58 ;  /* 0x0000003a002f7308 */ /* 0x0000640000001000 */
[----:B0-----:R-:W-:-:S05]  /*24d0*/  SHF.L.U32 R58, R33, 0x10, RZ ;  /* 0x00000010213a7819 */ /* 0x001fca00000006ff */
[----:B------:R-:W-:Y:S01]  /*24e0*/  FMUL.FTZ R54, R58, R54 ;  /* 0x000000363a367220 */ /* 0x000fe20000410000 */
[----:B------:R-:W-:-:S04]  /*24f0*/  FMUL.FTZ R58, R15, R53 ;  /* 0x000000350f3a7220 */ /* 0x000fc80000410000 */
[----:B------:R-:W-:Y:S01]  /*2500*/  FFMA.FTZ R55, R10, R58, R59 ;  /* 0x0000003a0a377223 */ /* 0x000fe2000001003b */
[----:B------:R-:W-:Y:S02]  /*2510*/  FFMA.FTZ R58, R0, R24, R50 ;  /* 0x00000018003a7223 */ /* 0x000fe40000010032 */
[----:B------:R0:W4:Y:S01]  /*2520*/  MUFU.RCP R50, R56 ;  /* 0x0000003800327308 */ /* 0x0001220000001000 */
[-C--:B------:R-:W-:Y:S01]  /*2530*/  FFMA.FTZ R10, R10, R53.reuse, R52 ;  /* 0x000000350a0a7223 */ /* 0x080fe20000010034 */
[----:B------:R-:W-:Y:S01]  /*2540*/  FMUL.FTZ R52, R3, R54 ;  /* 0x0000003603347220 */ /* 0x000fe20000410000 */
[----:B0-----:R-:W-:-:S03]  /*2550*/  FFMA.FTZ R56, R15, R53, R58 ;  /* 0x000000350f387223 */ /* 0x001fc6000001003a */
[----:B------:R-:W-:Y:S01]  /*2560*/  FFMA.FTZ R55, R22, R52, R55 ;  /* 0x0000003416377223 */ /* 0x000fe20000010037 */
[----:B------:R-:W-:Y:S01]  /*2570*/  FMUL.FTZ R53, R48, R51 ;  /* 0x0000003330357220 */ /* 0x000fe20000410000 */
[----:B------:R-:W-:Y:S01]  /*2580*/  FFMA.FTZ R56, R3, R54, R56 ;  /* 0x0000003603387223 */ /* 0x000fe20000010038 */
[----:B------:R-:W-:Y:S02]  /*2590*/  FADD.FTZ R52, -R46, 1 ;  /* 0x3f8000002e347421 */ /* 0x000fe40000010100 */
[----:B------:R-:W-:Y:S01]  /*25a0*/  FFMA.FTZ R55, R4, R53, R55 ;  /* 0x0000003504377223 */ /* 0x000fe20000010037 */
[----:B------:R-:W-:Y:S01]  /*25b0*/  FFMA.FTZ R51, R48, R51, R56 ;  /* 0x0000003330337223 */ /* 0x000fe20000010038 */
[----:B-1----:R-:W-:Y:S01]  /*25c0*/  FADD.FTZ R56, -R47, 1 ;  /* 0x3f8000002f387421 */ /* 0x002fe20000010100 */
[----:B------:R-:W-:Y:S01]  /*25d0*/  FADD.FTZ R4, -R49, 1 ;  /* 0x3f80000031047421 */ /* 0x000fe20000010100 */
[----:B------:R-:W-:Y:S01]  /*25e0*/  FFMA.FTZ R52, R6, R52, 1 ;  /* 0x3f80000006347423 */ /* 0x000fe20000010034 */
[----:B----4-:R-:W-:Y:S01]  /*25f0*/  FADD.FTZ R6, -R50, 1 ;  /* 0x3f80000032067421 */ /* 0x010fe20000010100 */
[----:B------:R-:W-:Y:S01]  /*2600*/  FFMA.FTZ R56, R7, R56, 1 ;  /* 0x3f80000007387423 */ /* 0x000fe20000010038 */
[----:B------:R-:W-:Y:S01]  /*2610*/  FFMA.FTZ R4, R11, R4, 1 ;  /* 0x3f8000000b047423 */ /* 0x000fe20000010004 */
[----:B------:R-:W-:Y:S01]  /*2620*/  FMUL.FTZ R53, R46, R52 ;  /* 0x000000342e357220 */ /* 0x000fe20000410000 */
[C---:B------:R-:W-:Y:S01]  /*2630*/  PRMT R11, R34.reuse, 0x7632, R11 ;  /* 0x00007632220b7816 */ /* 0x040fe2000000000b */
[----:B------:R-:W-:Y:S01]  /*2640*/  FMUL.FTZ R52, R47, R56 ;  /* 0x000000382f347220 */ /* 0x000fe20000410000 */
[----:B------:R-:W-:Y:S01]  /*2650*/  FFMA.FTZ R6, R13, R6, 1 ;  /* 0x3f8000000d067423 */ /* 0x000fe20000010006 */
[----:B------:R-:W-:Y:S01]  /*2660*/  FMUL.FTZ R56, R49, R4 ;  /* 0x0000000431387220 */ /* 0x000fe20000410000 */
[----:B------:R-:W-:-:S02]  /*2670*/  SHF.L.U32 R13, R34, 0x10, RZ ;  /* 0x00000010220d7819 */ /* 0x000fc400000006ff */
[----:B------:R-:W-:Y:S02]  /*2680*/  SHF.L.U32 R4, R36, 0x10, RZ ;  /* 0x0000001024047819 */ /* 0x000fe400000006ff */
[----:B------:R-:W-:Y:S02]  /*2690*/  PRMT R7, R35, 0x7632, R7 ;  /* 0x0000763223077816 */ /* 0x000fe40000000007 */
[----:B------:R-:W-:Y:S01]  /*26a0*/  SHF.L.U32 R11, R11, 0x10, RZ ;  /* 0x000000100b0b7819 */ /* 0x000fe200000006ff */
[----:B------:R-:W-:Y:S01]  /*26b0*/  FMUL.FTZ R53, R13, R53 ;  /* 0x000000350d357220 */ /* 0x000fe20000410000 */
[----:B------:R-:W-:Y:S01]  /*26c0*/  SHF.L.U32 R7, R7, 0x10, RZ ;  /* 0x0000001007077819 */ /* 0x000fe200000006ff */
[----:B------:R-:W-:Y:S01]  /*26d0*/  FADD.FTZ R13, -R14, R4 ;  /* 0x000000040e0d7221 */ /* 0x000fe20000010100 */
[----:B------:R-:W-:Y:S01]  /*26e0*/  FMUL.FTZ R6, R50, R6 ;  /* 0x0000000632067220 */ /* 0x000fe20000410000 */
[----:B------:R-:W-:Y:S01]  /*26f0*/  FMUL.FTZ R56, R11, R56 ;  /* 0x000000380b387220 */ /* 0x000fe20000410000 */
[----:B------:R-:W-:-:S02]  /*2700*/  SHF.L.U32 R4, R37, 0x10, RZ ;  /* 0x0000001025047819 */ /* 0x000fc400000006ff */
[----:B------:R-:W-:Y:S01]  /*2710*/  PRMT R11, R36, 0x7632, R11 ;  /* 0x00007632240b7816 */ /* 0x000fe2000000000b */
[----:B------:R-:W-:Y:S01]  /*2720*/  FMUL.FTZ R7, R7, R6 ;  /* 0x0000000607077220 */ /* 0x000fe20000410000 */
[----:B------:R-:W-:Y:S01]  /*2730*/  FMUL.FTZ R19, R2, R13 ;  /* 0x0000000d02137220 */ /* 0x000fe20000410000 */
[----:B------:R-:W-:Y:S01]  /*2740*/  FADD.FTZ R4, -R14, R4 ;  /* 0x000000040e047221 */ /* 0x000fe20000010100 */
[----:B------:R-:W-:Y:S02]  /*2750*/  SHF.L.U32 R6, R11, 0x10, RZ ;  /* 0x000000100b067819 */ /* 0x000fe400000006ff */
[----:B------:R-:W-:Y:S01]  /*2760*/  PRMT R11, R37, 0x7632, R11 ;  /* 0x00007632250b7816 */ /* 0x000fe2000000000b */
[C---:B------:R-:W-:Y:S01]  /*2770*/  FFMA.FTZ R50, R0.reuse, R19, R29 ;  /* 0x0000001300327223 */ /* 0x040fe2000001001d */
[----:B------:R-:W-:Y:S01]  /*2780*/  FMUL.FTZ R13, R0, R53 ;  /* 0x00000035000d7220 */ /* 0x000fe20000410000 */
[----:B------:R-:W-:Y:S01]  /*2790*/  FMUL.FTZ R18, R2, R4 ;  /* 0x0000000402127220 */ /* 0x000fe20000410000 */
[----:B------:R-:W-:Y:S01]  /*27a0*/  FADD.FTZ R6, -R14, R6 ;  /* 0x000000060e067221 */ /* 0x000fe20000010100 */
[----:B------:R-:W-:Y:S01]  /*27b0*/  SHF.L.U32 R11, R11, 0x10, RZ ;  /* 0x000000100b0b7819 */ /* 0x000fe200000006ff */
[----:B------:R-:W-:Y:S01]  /*27c0*/  FMUL.FTZ R59, R50, -1.4426950216293334961 ;  /* 0xbfb8aa3b323b7820 */ /* 0x000fe20000410000 */
[----:B------:R-:W-:Y:S01]  /*27d0*/  FFMA.FTZ R13, R21, R13, R55 ;  /* 0x0000000d150d7223 */ /* 0x000fe20000010037 */
[----:B------:R-:W-:Y:S01]  /*27e0*/  FMUL.FTZ R46, R15, R56 ;  /* 0x000000380f2e7220 */ /* 0x000fe20000410000 */
[----:B------:R-:W-:Y:S01]  /*27f0*/  FFMA.FTZ R4, R3, R18, R28 ;  /* 0x0000001203047223 */ /* 0x000fe2000001001c */
[----:B------:R-:W-:Y:S01]  /*2800*/  FMUL.FTZ R6, R2, R6 ;  /* 0x0000000602067220 */ /* 0x000fe20000410000 */
[C---:B------:R-:W-:Y:S01]  /*2810*/  FFMA.FTZ R16, R5.reuse, R56, R10 ;  /* 0x0000003805107223 */ /* 0x040fe2000001000a */
[----:B------:R-:W-:Y:S01]  /*2820*/  FADD.FTZ R10, -R14, R11 ;  /* 0x0000000b0e0a7221 */ /* 0x000fe20000010100 */
[----:B------:R-:W-:Y:S01]  /*2830*/  FFMA.FTZ R13, R5, R46, R13 ;  /* 0x0000002e050d7223 */ /* 0x000fe2000001000d */
[----:B------:R-:W-:Y:S01]  /*2840*/  FMUL.FTZ R58, R4, -1.4426950216293334961 ;  /* 0xbfb8aa3b043a7820 */ /* 0x000fe20000410000 */
[----:B------:R-:W-:Y:S01]  /*2850*/  SHF.L.U32 R11, R35, 0x10, RZ ;  /* 0x00000010230b7819 */ /* 0x000fe200000006ff */
[----:B------:R-:W0:Y:S01]  /*2860*/  MUFU.EX2 R59, R59 ;  /* 0x0000003b003b7308 */ /* 0x000e220000000800 */
[----:B------:R-:W-:Y:S01]  /*2870*/  FFMA.FTZ R5, R15, R6, R9 ;  /* 0x000000060f057223 */ /* 0x000fe20000010009 */
[----:B------:R-:W-:-:S02]  /*2880*/  FMUL.FTZ R10, R2, R10 ;  /* 0x0000000a020a7220 */ /* 0x000fc40000410000 */
[----:B------:R-:W-:Y:S01]  /*2890*/  FMUL.FTZ R52, R11, R52 ;  /* 0x000000340b347220 */ /* 0x000fe20000410000 */
[----:B------:R-:W-:Y:S01]  /*28a0*/  FMUL.FTZ R55, R5, -1.4426950216293334961 ;  /* 0xbfb8aa3b05377820 */ /* 0x000fe20000410000 */
[----:B------:R-:W-:Y:S02]  /*28b0*/  FFMA.FTZ R11, R48, R10, R8 ;  /* 0x0000000a300b7223 */ /* 0x000fe40000010008 */
[----:B------:R-:W1:Y:S02]  /*28c0*/  MUFU.EX2 R58, R58 ;  /* 0x0000003a003a7308 */ /* 0x000e640000000800 */
[----:B------:R-:W-:-:S06]  /*28d0*/  FMUL.FTZ R49, R11, -1.4426950216293334961 ;  /* 0xbfb8aa3b0b317820 */ /* 0x000fcc0000410000 */
[----:B------:R-:W4:Y:S01]  /*28e0*/  MUFU.EX2 R55, R55 ;  /* 0x0000003700377308 */ /* 0x000f220000000800 */
[----:B0-----:R-:W-:-:S07]  /*28f0*/  FADD.FTZ R59, R59, 1 ;  /* 0x3f8000003b3b7421 */ /* 0x001fce0000010000 */
[----:B------:R-:W0:Y:S01]  /*2900*/  MUFU.EX2 R49, R49 ;  /* 0x0000003100317308 */ /* 0x000e220000000800 */
[----:B-1----:R-:W-:Y:S01]  /*2910*/  FADD.FTZ R60, R58, 1 ;  /* 0x3f8000003a3c7421 */ /* 0x002fe20000010000 */
[----:B------:R-:W-:-:S06]  /*2920*/  FMUL.FTZ R58, R3, R52 ;  /* 0x00000034033a7220 */ /* 0x000fcc0000410000 */
[----:B------:R-:W1:Y:S01]  /*2930*/  MUFU.RCP R59, R59 ;  /* 0x0000003b003b7308 */ /* 0x000e620000001000 */
[----:B------:R-:W-:Y:S01]  /*2940*/  FFMA.FTZ R58, R20, R58, R13 ;  /* 0x0000003a143a7223 */ /* 0x000fe2000001000d */
[----:B----4-:R-:W-:-:S06]  /*2950*/  FADD.FTZ R55, R55, 1 ;  /* 0x3f80000037377421 */ /* 0x010fcc0000010000 */
[----:B------:R4:W2:Y:S01]  /*2960*/  MUFU.RCP R13, R60 ;  /* 0x0000003c000d7308 */ /* 0x0008a20000001000 */
[----:B0-----:R-:W-:Y:S01]  /*2970*/  FADD.FTZ R49, R49, 1 ;  /* 0x3f80000031317421 */ /* 0x001fe20000010000 */
[----:B------:R-:W-:Y:S01]  /*2980*/  IADD3 R46, P0, R26, UR20, RZ ;  /* 0x000000141a2e7c10 */ /* 0x000fe2000ff1e0ff */
[----:B------:R-:W-:Y:S01]  /*2990*/  STL [R1+0x114], R30 ;  /* 0x0001141e01007387 */ /* 0x000fe20000100800 */
[----:B------:R-:W-:-:S04]  /*29a0*/  FFMA.FTZ R51, R0, R53, R51 ;  /* 0x0000003500337223 */ /* 0x000fc80000010033 */
[----:B------:R-:W0:Y:S01]  /*29b0*/  MUFU.RCP R55, R55 ;  /* 0x0000003700377308 */ /* 0x000e220000001000 */
[----:B------:R-:W-:Y:S01]  /*29c0*/  STL [R1+0x48], R21 ;  /* 0x0000481501007387 */ /* 0x000fe20000100800 */
[----:B------:R-:W-:Y:S01]  /*29d0*/  IADD3.X R47, R25, UR21, RZ, P0, !PT ;  /* 0x00000015192f7c10 */ /* 0x000fe200087fe4ff */
[----:B------:R-:W-:Y:S02]  /*29e0*/  FFMA.FTZ R51, R15, R56, R51 ;  /* 0x000000380f337223 */ /* 0x000fe40000010033 */
[----:B------:R-:W-:Y:S03]  /*29f0*/  STL [R1+0x44], R20 ;  /* 0x0000441401007387 */ /* 0x000fe60000100800 */
[----:B------:R-:W3:Y:S01]  /*2a00*/  MUFU.RCP R49, R49 ;  /* 0x0000003100317308 */ /* 0x000ee20000001000 */
[----:B------:R1:W-:Y:S01]  /*2a10*/  STL [R1+0x6c], R25 ;  /* 0x00006c1901007387 */ /* 0x0003e20000100800 */
[-C--:B----4-:R-:W-:Y:S01]  /*2a20*/  FMUL.FTZ R60, R48, R7.reuse ;  /* 0x00000007303c7220 */ /* 0x090fe20000410000 */
[----:B------:R-:W-:-:S02]  /*2a30*/  FFMA.FTZ R12, R57, R7, R12 ;  /* 0x00000007390c7223 */ /* 0x000fc4000001000c */
[----:B------:R-:W4:Y:S01]  /*2a40*/  LDG.E.64.CONSTANT R46, desc[UR12][R46.64] ;  /* 0x0000000c2e2e7981 */ /* 0x000f22000c1e9b00 */
[----:B-1----:R-:W-:Y:S01]  /*2a50*/  FADD.FTZ R25, R61, R56 ;  /* 0x000000383d197221 */ /* 0x002fe20000010000 */
[----:B------:R-:W-:-:S04]  /*2a60*/  FADD.FTZ R56, -R59, 1 ;  /* 0x3f8000003b387421 */ /* 0x000fc80000010100 */
[----:B------:R-:W-:Y:S01]  /*2a70*/  FFMA.FTZ R56, R50, R56, 1 ;  /* 0x3f80000032387423 */ /* 0x000fe20000010038 */
[----:B--2---:R-:W-:-:S04]  /*2a80*/  FADD.FTZ R50, -R13, 1 ;  /* 0x3f8000000d327421 */ /* 0x004fc80000010100 */
[----:B------:R-:W-:Y:S01]  /*2a90*/  FFMA.FTZ R50, R4, R50, 1 ;  /* 0x3f80000004327423 */ /* 0x000fe20000010032 */
[----:B0-----:R-:W-:-:S04]  /*2aa0*/  FADD.FTZ R4, -R55, 1 ;  /* 0x3f80000037047421 */ /* 0x001fc80000010100 */
[----:B------:R-:W-:Y:S01]  /*2ab0*/  FFMA.FTZ R4, R5, R4, 1 ;  /* 0x3f80000005047423 */ /* 0x000fe20000010004 */
[----:B---3--:R-:W-:Y:S01]  /*2ac0*/  FADD.FTZ R5, -R49, 1 ;  /* 0x3f80000031057421 */ /* 0x008fe20000010100 */
[----:B------:R-:W-:-:S03]  /*2ad0*/  FMUL.FTZ R50, R13, R50 ;  /* 0x000000320d327220 */ /* 0x000fc60000410000 */
[----:B------:R-:W-:Y:S01]  /*2ae0*/  FFMA.FTZ R5, R11, R5, 1 ;  /* 0x3f8000000b057423 */ /* 0x000fe20000010005 */
[----:B------:R-:W-:Y:S01]  /*2af0*/  FMUL.FTZ R11, R55, R4 ;  /* 0x00000004370b7220 */ /* 0x000fe20000410000 */
[C---:B------:R-:W-:Y:S02]  /*2b00*/  SHF.L.U32 R4, R38.reuse, 0x10, RZ ;  /* 0x0000001026047819 */ /* 0x040fe400000006ff */
[----:B------:R-:W-:Y:S01]  /*2b10*/  FMUL.FTZ R13, R49, R5 ;  /* 0x00000005310d7220 */ /* 0x000fe20000410000 */
[----:B------:R-:W-:Y:S01]  /*2b20*/  PRMT R49, R38, 0x7632, R49 ;  /* 0x0000763226317816 */ /* 0x000fe20000000031 */
[----:B------:R-:W-:Y:S01]  /*2b30*/  FMUL.FTZ R56, R59, R56 ;  /* 0x000000383b387220 */ /* 0x000fe20000410000 */
[----:B------:R-:W-:Y:S02]  /*2b40*/  SHF.L.U32 R5, R39, 0x10, RZ ;  /* 0x0000001027057819 */ /* 0x000fe400000006ff */
[----:B------:R-:W-:Y:S01]  /*2b50*/  SHF.L.U32 R49, R49, 0x10, RZ ;  /* 0x0000001031317819 */ /* 0x000fe200000006ff */
[----:B------:R-:W-:Y:S01]  /*2b60*/  FMUL.FTZ R4, R4, R56 ;  /* 0x0000003804047220 */ /* 0x000fe20000410000 */
[----:B------:R-:W-:Y:S01]  /*2b70*/  PRMT R55, R39, 0x7632, R55 ;  /* 0x0000763227377816 */ /* 0x000fe20000000037 */
[----:B------:R-:W-:-:S02]  /*2b80*/  FFMA.FTZ R58, R57, R60, R58 ;  /* 0x0000003c393a7223 */ /* 0x000fc4000001003a */
[----:B------:R-:W-:Y:S01]  /*2b90*/  FMUL.FTZ R11, R49, R11 ;  /* 0x0000000b310b7220 */ /* 0x000fe20000410000 */
[----:B------:R-:W-:Y:S01]  /*2ba0*/  FMUL.FTZ R49, R0, R4 ;  /* 0x0000000400317220 */ /* 0x000fe20000410000 */
[----:B------:R-:W-:Y:S01]  /*2bb0*/  FMUL.FTZ R5, R5, R50 ;  /* 0x0000003205057220 */ /* 0x000fe20000410000 */
[----:B------:R-:W-:Y:S01]  /*2bc0*/  SHF.L.U32 R50, R55, 0x10, RZ ;  /* 0x0000001037327819 */ /* 0x000fe200000006ff */
[----:B------:R-:W-:Y:S01]  /*2bd0*/  FFMA.FTZ R51, R3, R52, R51 ;  /* 0x0000003403337223 */ /* 0x000fe20000010033 */
[----:B------:R-:W-:Y:S01]  /*2be0*/  FFMA.FTZ R58, R19, R49, R58 ;  /* 0x00000031133a7223 */ /* 0x000fe2000001003a */
[----:B------:R-:W-:Y:S01]  /*2bf0*/  FMUL.FTZ R55, R15, R11 ;  /* 0x0000000b0f377220 */ /* 0x000fe20000410000 */
[----:B------:R-:W-:Y:S01]  /*2c00*/  FADD.FTZ R49, R17, R7 ;  /* 0x0000000711317221 */ /* 0x000fe20000010000 */
[----:B------:R-:W-:Y:S01]  /*2c10*/  FFMA.FTZ R7, R48, R7, R51 ;  /* 0x0000000730077223 */ /* 0x000fe20000010033 */
[----:B------:R-:W-:Y:S01]  /*2c20*/  FMUL.FTZ R51, R50, R13 ;  /* 0x0000000d32337220 */ /* 0x000fe20000410000 */
[C---:B------:R-:W-:Y:S01]  /*2c30*/  FFMA.FTZ R50, R6.reuse, R55, R58 ;  /* 0x0000003706327223 */ /* 0x040fe2000001003a */
[----:B------:R-:W-:Y:S01]  /*2c40*/  FFMA.FTZ R13, R6, R11, R16 ;  /* 0x0000000b060d7223 */ /* 0x000fe20000010010 */
[C---:B------:R-:W-:Y:S01]  /*2c50*/  PRMT R6, R40.reuse, 0x7632, R6 ;  /* 0x0000763228067816 */ /* 0x040fe20000000006 */
[----:B------:R-:W-:Y:S01]  /*2c60*/  FMUL.FTZ R55, R3, R5 ;  /* 0x0000000503377220 */ /* 0x000fe20000410000 */
[----:B------:R-:W-:-:S02]  /*2c70*/  SHF.L.U32 R56, R40, 0x10, RZ ;  /* 0x0000001028387819 */ /* 0x000fc400000006ff */
[----:B------:R-:W-:Y:S01]  /*2c80*/  SHF.L.U32 R6, R6, 0x10, RZ ;  /* 0x0000001006067819 */ /* 0x000fe200000006ff */
[----:B------:R-:W-:Y:S01]  /*2c90*/  FFMA.FTZ R50, R18, R55, R50 ;  /* 0x0000003712327223 */ /* 0x000fe20000010032 */
[C---:B------:R-:W-:Y:S01]  /*2ca0*/  PRMT R55, R41.reuse, 0x7632, R55 ;  /* 0x0000763229377816 */ /* 0x040fe20000000037 */
[C---:B------:R-:W-:Y:S02]  /*2cb0*/  FADD.FTZ R56, -R14.reuse, R56 ;  /* 0x000000380e387221 */ /* 0x040fe40000010100 */
[----:B------:R-:W-:Y:S01]  /*2cc0*/  FADD.FTZ R6, -R14, R6 ;  /* 0x000000060e067221 */ /* 0x000fe20000010100 */
[-C--:B------:R-:W-:Y:S01]  /*2cd0*/  FFMA.FTZ R27, R10, R51.reuse, R12 ;  /* 0x000000330a1b7223 */ /* 0x080fe2000001000c */
[C---:B------:R-:W-:Y:S02]  /*2ce0*/  FMUL.FTZ R17, R2.reuse, R56 ;  /* 0x0000003802117220 */ /* 0x040fe40000410000 */
[----:B------:R-:W-:Y:S01]  /*2cf0*/  FMUL.FTZ R12, R2, R6 ;  /* 0x00000006020c7220 */ /* 0x000fe20000410000 */
[----:B------:R-:W-:Y:S01]  /*2d00*/  SHF.L.U32 R6, R41, 0x10, RZ ;  /* 0x0000001029067819 */ /* 0x000fe200000006ff */
[----:B------:R-:W-:Y:S01]  /*2d10*/  FMUL.FTZ R57, R48, R51 ;  /* 0x0000003330397220 */ /* 0x000fe20000410000 */
[----:B------:R-:W-:Y:S01]  /*2d20*/  SHF.L.U32 R56, R55, 0x10, RZ ;  /* 0x0000001037387819 */ /* 0x000fe200000006ff */
[----:B------:R-:W-:-:S02]  /*2d30*/  FFMA.FTZ R55, R0, R17, R29 ;  /* 0x0000001100377223 */ /* 0x000fc4000001001d */
[----:B------:R-:W-:Y:S01]  /*2d40*/  FADD.FTZ R6, -R14, R6 ;  /* 0x000000060e067221 */ /* 0x000fe20000010100 */
[----:B------:R-:W-:Y:S01]  /*2d50*/  FFMA.FTZ R50, R10, R57, R50 ;  /* 0x000000390a327223 */ /* 0x000fe20000010032 */
[----:B------:R-:W-:Y:S01]  /*2d60*/  FADD.FTZ R10, -R14, R56 ;  /* 0x000000380e0a7221 */ /* 0x000fe20000010100 */
[----:B------:R-:W-:Y:S01]  /*2d70*/  FMUL.FTZ R60, R55, -1.4426950216293334961 ;  /* 0xbfb8aa3b373c7820 */ /* 0x000fe20000410000 */
[C---:B------:R-:W-:Y:S01]  /*2d80*/  FMUL.FTZ R16, R2.reuse, R6 ;  /* 0x0000000602107220 */ /* 0x040fe20000410000 */
[----:B------:R-:W-:Y:S01]  /*2d90*/  FFMA.FTZ R58, R15, R12, R9 ;  /* 0x0000000c0f3a7223 */ /* 0x000fe20000010009 */
[----:B------:R-:W-:Y:S02]  /*2da0*/  FMUL.FTZ R10, R2, R10 ;  /* 0x0000000a020a7220 */ /* 0x000fe40000410000 */
[----:B------:R-:W-:Y:S01]  /*2db0*/  FFMA.FTZ R6, R3, R16, R28 ;  /* 0x0000001003067223 */ /* 0x000fe2000001001c */
[----:B------:R-:W-:Y:S01]  /*2dc0*/  FMUL.FTZ R59, R58, -1.4426950216293334961 ;  /* 0xbfb8aa3b3a3b7820 */ /* 0x000fe20000410000 */
[----:B------:R-:W0:Y:S01]  /*2dd0*/  MUFU.EX2 R60, R60 ;  /* 0x0000003c003c7308 */ /* 0x000e220000000800 */
[----:B------:R-:W-:Y:S01]  /*2de0*/  FFMA.FTZ R56, R48, R10, R8 ;  /* 0x0000000a30387223 */ /* 0x000fe20000010008 */
[----:B------:R-:W-:-:S03]  /*2df0*/  FMUL.FTZ R57, R6, -1.4426950216293334961 ;  /* 0xbfb8aa3b06397820 */ /* 0x000fc60000410000 */
[----:B------:R-:W-:-:S03]  /*2e00*/  FMUL.FTZ R61, R56, -1.4426950216293334961 ;  /* 0xbfb8aa3b383d7820 */ /* 0x000fc60000410000 */
[----:B------:R-:W1:Y:S08]  /*2e10*/  MUFU.EX2 R59, R59 ;  /* 0x0000003b003b7308 */ /* 0x000e700000000800 */
[----:B------:R-:W2:Y:S01]  /*2e20*/  MUFU.EX2 R57, R57 ;  /* 0x0000003900397308 */ /* 0x000ea20000000800 */
[----:B0-----:R-:W-:-:S07]  /*2e30*/  FADD.FTZ R60, R60, 1 ;  /* 0x3f8000003c3c7421 */ /* 0x001fce0000010000 */
[----:B------:R-:W0:Y:S01]  /*2e40*/  MUFU.EX2 R61, R61 ;  /* 0x0000003d003d7308 */ /* 0x000e220000000800 */
[----:B------:R-:W-:Y:S01]  /*2e50*/  FFMA.FTZ R7, R0, R4, R7 ;  /* 0x0000000400077223 */ /* 0x000fe20000010007 */
[----:B-1----:R-:W-:Y:S01]  /*2e60*/  FADD.FTZ R59, R59, 1 ;  /* 0x3f8000003b3b7421 */ /* 0x002fe20000010000 */
[----:B------:R-:W-:Y:S02]  /*2e70*/  FADD.FTZ R25, R25, R11 ;  /* 0x0000000b19197221 */ /* 0x000fe40000010000 */
[----:B------:R-:W-:-:S03]  /*2e80*/  FFMA.FTZ R7, R15, R11, R7 ;  /* 0x0000000b0f077223 */ /* 0x000fc60000010007 */
[----:B------:R-:W1:Y:S01]  /*2e90*/  MUFU.RCP R60, R60 ;  /* 0x0000003c003c7308 */ /* 0x000e620000001000 */
[----:B--2---:R-:W-:-:S07]  /*2ea0*/  FADD.FTZ R11, R57, 1 ;  /* 0x3f800000390b7421 */ /* 0x004fce0000010000 */
[----:B------:R-:W2:Y:S01]  /*2eb0*/  MUFU.RCP R59, R59 ;  /* 0x0000003b003b7308 */ /* 0x000ea20000001000 */
[----:B0-----:R-:W-:-:S07]  /*2ec0*/  FADD.FTZ R61, R61, 1 ;  /* 0x3f8000003d3d7421 */ /* 0x001fce0000010000 */
[----:B------:R-:W0:Y:S01]  /*2ed0*/  MUFU.RCP R11, R11 ;  /* 0x0000000b000b7308 */ /* 0x000e220000001000 */
[----:B-1----:R-:W-:-:S07]  /*2ee0*/  FADD.FTZ R57, -R60, 1 ;  /* 0x3f8000003c397421 */ /* 0x002fce0000010100 */
[----:B------:R-:W1:Y:S01]  /*2ef0*/  MUFU.RCP R61, R61 ;  /* 0x0000003d003d7308 */ /* 0x000e620000001000 */
[----:B------:R-:W-:Y:S01]  /*2f00*/  FFMA.FTZ R7, R3, R5, R7 ;  /* 0x0000000503077223 */ /* 0x000fe20000010007 */
[----:B------:R-:W-:Y:S01]  /*2f10*/  FFMA.FTZ R55, R55, R57, 1 ;  /* 0x3f80000037377423 */ /* 0x000fe20000010039 */
[----:B--2---:R-:W-:Y:S01]  /*2f20*/  FADD.FTZ R57, -R59, 1 ;  /* 0x3f8000003b397421 */ /* 0x004fe20000010100 */
[----:B------:R-:W-:Y:S01]  /*2f30*/  FADD.FTZ R30, R49, R51 ;  /* 0x00000033311e7221 */ /* 0x000fe20000010000 */
[----:B------:R-:W-:Y:S02]  /*2f40*/  FFMA.FTZ R51, R48, R51, R7 ;  /* 0x0000003330337223 */ /* 0x000fe40000010007 */
[----:B------:R-:W-:Y:S01]  /*2f50*/  FFMA.FTZ R58, R58, R57, 1 ;  /* 0x3f8000003a3a7423 */ /* 0x000fe20000010039 */
[----:B0-----:R-:W-:-:S04]  /*2f60*/  FADD.FTZ R7, -R11, 1 ;  /* 0x3f8000000b077421 */ /* 0x001fc80000010100 */
[----:B------:R-:W-:Y:S01]  /*2f70*/  FFMA.FTZ R7, R6, R7, 1 ;  /* 0x3f80000006077423 */ /* 0x000fe20000010007 */
[----:B------:R-:W-:Y:S01]  /*2f80*/  PRMT R6, R43, 0x7632, R6 ;  /* 0x000076322b067816 */ /* 0x000fe20000000006 */
[----:B-1----:R-:W-:-:S03]  /*2f90*/  FADD.FTZ R57, -R61, 1 ;  /* 0x3f8000003d397421 */ /* 0x002fc60000010100 */
[----:B------:R-:W-:Y:S01]  /*2fa0*/  SHF.L.U32 R6, R6, 0x10, RZ ;  /* 0x0000001006067819 */ /* 0x000fe200000006ff */
[----:B------:R-:W-:-:S04]  /*2fb0*/  FFMA.FTZ R57, R56, R57, 1 ;  /* 0x3f80000038397423 */ /* 0x000fc80000010039 */
[----:B------:R-:W-:Y:S01]  /*2fc0*/  FMUL.FTZ R49, R61, R57 ;  /* 0x000000393d317220 */ /* 0x000fe20000410000 */
[----:B------:R-:W-:-:S03]  /*2fd0*/  FMUL.FTZ R55, R60, R55 ;  /* 0x000000373c377220 */ /* 0x000fc60000410000 */
        /* <DEDUP_REMOVED lines=10> */
[----:B------:R-:W-:Y:S01]  /*3080*/  FMUL.FTZ R11, R56, R58 ;  /* 0x0000003a380b7220 */ /* 0x000fe20000410000 */
[----:B------:R-:W-:Y:S02]  /*3090*/  SHF.L.U32 R56, R44, 0x10, RZ ;  /* 0x000000102c387819 */ /* 0x000fe400000006ff */
[----:B------:R-:W-:Y:S01]  /*30a0*/  FFMA.FTZ R50, R17, R55, R50 ;  /* 0x0000003711327223 */ /* 0x000fe20000010032 */
[----:B------:R-:W-:Y:S01]  /*30b0*/  FMUL.FTZ R55, R15, R11 ;  /* 0x0000000b0f377220 */ /* 0x000fe20000410000 */
[----:B------:R-:W-:Y:S01]  /*30c0*/  MOV R60, R29 ;  /* 0x0000001d003c7202 */ /* 0x000fe20000000f00 */
[----:B------:R-:W-:Y:S01]  /*30d0*/  FADD.FTZ R56, -R14, R56 ;  /* 0x000000380e387221 */ /* 0x000fe20000010100 */
[C---:B------:R-:W-:Y:S01]  /*30e0*/  FFMA.FTZ R29, R12.reuse, R11, R13 ;  /* 0x0000000b0c1d7223 */ /* 0x040fe2000001000d */
[----:B------:R-:W-:Y:S01]  /*30f0*/  FFMA.FTZ R50, R12, R55, R50 ;  /* 0x000000370c327223 */ /* 0x000fe20000010032 */
[----:B------:R-:W-:Y:S01]  /*3100*/  FMUL.FTZ R12, R3, R7 ;  /* 0x00000007030c7220 */ /* 0x000fe20000410000 */
[----:B------:R-:W-:-:S03]  /*3110*/  FMUL.FTZ R56, R2, R56 ;  /* 0x0000003802387220 */ /* 0x000fc60000410000 */
[----:B------:R-:W-:Y:S01]  /*3120*/  FFMA.FTZ R12, R16, R12, R50 ;  /* 0x0000000c100c7223 */ /* 0x000fe20000010032 */
[----:B------:R-:W-:Y:S01]  /*3130*/  FMUL.FTZ R50, R48, R49 ;  /* 0x0000003130327220 */ /* 0x000fe20000410000 */
[----:B------:R-:W-:Y:S01]  /*3140*/  FFMA.FTZ R57, R0, R56, R60 ;  /* 0x0000003800397223 */ /* 0x000fe2000001003c */
[----:B------:R0:W-:Y:S02]  /*3150*/  STL [R1+0x68], R26 ;  /* 0x0000681a01007387 */ /* 0x0001e40000100800 */
[----:B0-----:R-:W-:Y:S01]  /*3160*/  FFMA.FTZ R26, R10, R50, R12 ;  /* 0x000000320a1a7223 */ /* 0x001fe2000001000c */
[----:B------:R-:W-:-:S06]  /*3170*/  FMUL.FTZ R50, R57, -1.4426950216293334961 ;  /* 0xbfb8aa3b39327820 */ /* 0x000fcc0000410000 */
[----:B------:R-:W0:Y:S01]  /*3180*/  MUFU.EX2 R50, R50 ;  /* 0x0000003200327308 */ /* 0x000e220000000800 */
[----:B------:R-:W-:Y:S04]  /*3190*/  STL [R1+0x4], R24 ;  /* 0x0000041801007387 */ /* 0x000fe80000100800 */
[----:B------:R-:W-:Y:S04]  /*31a0*/  STL [R1+0x30], R19 ;  /* 0x0000301301007387 */ /* 0x000fe80000100800 */
[----:B------:R-:W-:Y:S04]  /*31b0*/  STL [R1+0x2c], R18 ;  /* 0x00002c1201007387 */ /* 0x000fe80000100800 */
[----:B------:R-:W-:Y:S01]  /*31c0*/  STL [R1+0x20], R17 ;  /* 0x0000201101007387 */ /* 0x000fe20000100800 */
[----:B0-----:R-:W-:-:S03]  /*31d0*/  FADD.FTZ R50, R50, 1 ;  /* 0x3f80000032327421 */ /* 0x001fc60000010000 */
[----:B------:R-:W-:Y:S01]  /*31e0*/  STL [R1], R16 ;  /* 0x0000001001007387 */ /* 0x000fe20000100800 */
[----:B------:R0:W-:Y:S02]  /*31f0*/  MUFU.RCP R61, R50 ;  /* 0x00000032003d7308 */ /* 0x0001e40000001000 */
[----:B0-----:R-:W-:Y:S02]  /*3200*/  FADD.FTZ R50, R25, R11 ;  /* 0x0000000b19327221 */ /* 0x001fe40000010000 */
[----:B------:R-:W2:Y:S01]  /*3210*/  LDL.LU R25, [R1+0x90] ;  /* 0x0000900001197983 */ /* 0x000ea20000300800 */
[----:B------:R-:W-:Y:S02]  /*3220*/  PRMT R13, R44, 0x7632, R13 ;  /* 0x000076322c0d7816 */ /* 0x000fe4000000000d */
[----:B------:R-:W-:Y:S02]  /*3230*/  PRMT R12, R45, 0x7632, R12 ;  /* 0x000076322d0c7816 */ /* 0x000fe4000000000c */
[----:B------:R-:W-:-:S02]  /*3240*/  SHF.L.U32 R13, R13, 0x10, RZ ;  /* 0x000000100d0d7819 */ /* 0x000fc400000006ff */
[----:B------:R-:W-:-:S03]  /*3250*/  SHF.L.U32 R12, R12, 0x10, RZ ;  /* 0x000000100c0c7819 */ /* 0x000fc600000006ff */
[C---:B------:R-:W-:Y:S01]  /*3260*/  FADD.FTZ R13, -R14.reuse, R13 ;  /* 0x0000000d0e0d7221 */ /* 0x040fe20000010100 */
[----:B------:R-:W-:Y:S01]  /*3270*/  SHF.L.U32 R55, R45, 0x10, RZ ;  /* 0x000000102d377819 */ /* 0x000fe200000006ff */
[----:B------:R-:W-:Y:S02]  /*3280*/  FADD.FTZ R12, -R14, R12 ;  /* 0x0000000c0e0c7221 */ /* 0x000fe40000010100 */
[C---:B------:R-:W-:Y:S02]  /*3290*/  FMUL.FTZ R13, R2.reuse, R13 ;  /* 0x0000000d020d7220 */ /* 0x040fe40000410000 */
[----:B------:R-:W-:Y:S02]  /*32a0*/  FMUL.FTZ R12, R2, R12 ;  /* 0x0000000c020c7220 */ /* 0x000fe40000410000 */
[----:B------:R-:W-:Y:S01]  /*32b0*/  FFMA.FTZ R9, R15, R13, R9 ;  /* 0x0000000d0f097223 */ /* 0x000fe20000010009 */
[----:B------:R-:W-:Y:S01]  /*32c0*/  FADD.FTZ R55, -R14, R55 ;  /* 0x000000370e377221 */ /* 0x000fe20000010100 */
[----:B------:R-:W-:-:S02]  /*32d0*/  FFMA.FTZ R8, R48, R12, R8 ;  /* 0x0000000c30087223 */ /* 0x000fc40000010008 */
[----:B------:R-:W-:Y:S01]  /*32e0*/  FMUL.FTZ R60, R9, -1.4426950216293334961 ;  /* 0xbfb8aa3b093c7820 */ /* 0x000fe20000410000 */
[----:B------:R-:W-:Y:S01]  /*32f0*/  FMUL.FTZ R55, R2, R55 ;  /* 0x0000003702377220 */ /* 0x000fe20000410000 */
[----:B------:R-:W-:-:S03]  /*3300*/  FMUL.FTZ R59, R8, -1.4426950216293334961 ;  /* 0xbfb8aa3b083b7820 */ /* 0x000fc60000410000 */
[----:B------:R-:W-:Y:S01]  /*3310*/  FFMA.FTZ R58, R3, R55, R28 ;  /* 0x00000037033a7223 */ /* 0x000fe2000001001c */
[----:B------:R-:W0:Y:S01]  /*3320*/  MUFU.EX2 R60, R60 ;  /* 0x0000003c003c7308 */ /* 0x000e220000000800 */
[----:B------:R-:W-:Y:S02]  /*3330*/  FFMA.FTZ R27, R10, R49, R27 ;  /* 0x000000310a1b7223 */ /* 0x000fe4000001001b */
[----:B------:R-:W-:-:S05]  /*3340*/  FMUL.FTZ R10, R58, -1.4426950216293334961 ;  /* 0xbfb8aa3b3a0a7820 */ /* 0x000fca0000410000 */
[----:B------:R-:W1:Y:S08]  /*3350*/  MUFU.EX2 R59, R59 ;  /* 0x0000003b003b7308 */ /* 0x000e700000000800 */
[----:B------:R-:W3:Y:S01]  /*3360*/  MUFU.EX2 R10, R10 ;  /* 0x0000000a000a7308 */ /* 0x000ee20000000800 */
[----:B0-----:R-:W-:Y:S01]  /*3370*/  FADD.FTZ R60, R60, 1 ;  /* 0x3f8000003c3c7421 */ /* 0x001fe20000010000 */
[----:B------:R-:W-:-:S06]  /*3380*/  FFMA.FTZ R51, R0, R6, R51 ;  /* 0x0000000600337223 */ /* 0x000fcc0000010033 */
[----:B------:R-:W0:Y:S01]  /*3390*/  MUFU.RCP R60, R60 ;  /* 0x0000003c003c7308 */ /* 0x000e220000001000 */
[----:B-1----:R-:W-:Y:S01]  /*33a0*/  FADD.FTZ R59, R59, 1 ;  /* 0x3f8000003b3b7421 */ /* 0x002fe20000010000 */
[----:B------:R-:W-:-:S06]  /*33b0*/  FFMA.FTZ R11, R15, R11, R51 ;  /* 0x0000000b0f0b7223 */ /* 0x000fcc0000010033 */
[----:B------:R-:W1:Y:S01]  /*33c0*/  MUFU.RCP R59, R59 ;  /* 0x0000003b003b7308 */ /* 0x000e620000001000 */
[----:B---3--:R-:W-:Y:S01]  /*33d0*/  FADD.FTZ R51, R10, 1 ;  /* 0x3f8000000a337421 */ /* 0x008fe20000010000 */
[----:B------:R-:W-:-:S06]  /*33e0*/  FADD.FTZ R10, -R61, 1 ;  /* 0x3f8000003d0a7421 */ /* 0x000fcc0000010100 */
[----:B------:R-:W3:Y:S01]  /*33f0*/  MUFU.RCP R51, R51 ;  /* 0x0000003300337308 */ /* 0x000ee20000001000 */
[----:B------:R-:W-:Y:S01]  /*3400*/  FFMA.FTZ R10, R57, R10, 1 ;  /* 0x3f800000390a7423 */ /* 0x000fe2000001000a */
[----:B0-----:R-:W-:-:S04]  /*3410*/  FADD.FTZ R57, -R60, 1 ;  /* 0x3f8000003c397421 */ /* 0x001fc80000010100 */
[----:B------:R-:W-:Y:S01]  /*3420*/  FFMA.FTZ R57, R9, R57, 1 ;  /* 0x3f80000009397423 */ /* 0x000fe20000010039 */
[----:B-1----:R-:W-:-:S04]  /*3430*/  FADD.FTZ R9, -R59, 1 ;  /* 0x3f8000003b097421 */ /* 0x002fc80000010100 */
[----:B------:R-:W-:Y:S01]  /*3440*/  FFMA.FTZ R9, R8, R9, 1 ;  /* 0x3f80000008097423 */ /* 0x000fe20000010009 */
[----:B------:R-:W-:Y:S01]  /*3450*/  FMUL.FTZ R8, R61, R10 ;  /* 0x0000000a3d087220 */ /* 0x000fe20000410000 */
[----:B------:R-:W-:Y:S01]  /*3460*/  FFMA.FTZ R11, R3, R7, R11 ;  /* 0x00000007030b7223 */ /* 0x000fe2000001000b */
[----:B------:R-:W-:Y:S01]  /*3470*/  FMUL.FTZ R57, R60, R57 ;  /* 0x000000393c397220 */ /* 0x000fe20000410000 */
[----:B---3--:R-:W-:Y:S01]  /*3480*/  FADD.FTZ R10, -R51, 1 ;  /* 0x3f800000330a7421 */ /* 0x008fe20000010100 */
[----:B------:R-:W-:Y:S01]  /*3490*/  FMUL.FTZ R9, R59, R9 ;  /* 0x000000093b097220 */ /* 0x000fe20000410000 */
[----:B------:R-:W3:Y:S02]  /*34a0*/  LDL R61, [R1+0x1c] ;  /* 0x00001c00013d7983 */ /* 0x000ee40000100800 */
[----:B------:R-:W-:Y:S01]  /*34b0*/  FFMA.FTZ R10, R58, R10, 1 ;  /* 0x3f8000003a0a7423 */ /* 0x000fe2000001000a */
[----:B----4-:R-:W-:-:S04]  /*34c0*/  PRMT R58, R47, 0x7632, R58 ;  /* 0x000076322f3a7816 */ /* 0x010fc8000000003a */
[----:B------:R-:W-:Y:S01]  /*34d0*/  SHF.L.U32 R58, R58, 0x10, RZ ;  /* 0x000000103a3a7819 */ /* 0x000fe200000006ff */
[----:B------:R-:W-:-:S04]  /*34e0*/  FMUL.FTZ R10, R51, R10 ;  /* 0x0000000a330a7220 */ /* 0x000fc80000410000 */
[----:B------:R-:W-:Y:S01]  /*34f0*/  FMUL.FTZ R51, R58, R9 ;  /* 0x000000093a337220 */ /* 0x000fe20000410000 */
[C---:B------:R-:W-:Y:S02]  /*3500*/  SHF.L.U32 R9, R46.reuse, 0x10, RZ ;  /* 0x000000102e097819 */ /* 0x040fe400000006ff */
[----:B------:R-:W-:-:S03]  /*3510*/  PRMT R59, R46, 0x7632, R59 ;  /* 0x000076322e3b7816 */ /* 0x000fc6000000003b */
[----:B------:R-:W-:Y:S01]  /*3520*/  FMUL.FTZ R8, R9, R8 ;  /* 0x0000000809087220 */ /* 0x000fe20000410000 */
[----:B------:R-:W-:Y:S02]  /*3530*/  SHF.L.U32 R9, R47, 0x10, RZ ;  /* 0x000000102f097819 */ /* 0x000fe400000006ff */
[----:B------:R-:W-:Y:S01]  /*3540*/  SHF.L.U32 R59, R59, 0x10, RZ ;  /* 0x000000103b3b7819 */ /* 0x000fe200000006ff */
[----:B------:R-:W-:Y:S02]  /*3550*/  FFMA.FTZ R11, R48, R49, R11 ;  /* 0x00000031300b7223 */ /* 0x000fe4000001000b */
[----:B------:R-:W-:Y:S01]  /*3560*/  FMUL.FTZ R9, R9, R10 ;  /* 0x0000000a09097220 */ /* 0x000fe20000410000 */
[CC--:B------:R-:W-:Y:S01]  /*3570*/  FMUL.FTZ R10, R0.reuse, R8.reuse ;  /* 0x00000008000a7220 */ /* 0x0c0fe20000410000 */
[----:B------:R-:W-:Y:S01]  /*3580*/  FMUL.FTZ R57, R59, R57 ;  /* 0x000000393b397220 */ /* 0x000fe20000410000 */
[----:B------:R-:W-:Y:S02]  /*3590*/  FFMA.FTZ R58, R0, R8, R11 ;  /* 0x00000008003a7223 */ /* 0x000fe4000001000b */
[----:B------:R-:W-:Y:S01]  /*35a0*/  FFMA.FTZ R10, R56, R10, R26 ;  /* 0x0000000a380a7223 */ /* 0x000fe2000001001a */
[CC--:B------:R-:W-:Y:S01]  /*35b0*/  FMUL.FTZ R11, R15.reuse, R57.reuse ;  /* 0x000000390f0b7220 */ /* 0x0c0fe20000410000 */
[----:B------:R-:W-:Y:S01]  /*35c0*/  FFMA.FTZ R58, R15, R57, R58 ;  /* 0x000000390f3a7223 */ /* 0x000fe2000001003a */
[----:B------:R-:W4:Y:S02]  /*35d0*/  LDL.LU R26, [R1+0x7c] ;  /* 0x00007c00011a7983 */ /* 0x000f240000300800 */
[----:B------:R-:W-:Y:S01]  /*35e0*/  FFMA.FTZ R11, R13, R11, R10 ;  /* 0x0000000b0d0b7223 */ /* 0x000fe2000001000a */
[----:B------:R-:W-:Y:S01]  /*35f0*/  FMUL.FTZ R10, R3, R9 ;  /* 0x00000009030a7220 */ /* 0x000fe20000410000 */
[----:B------:R-:W-:Y:S01]  /*3600*/  FMUL.FTZ R15, R48, R51 ;  /* 0x00000033300f7220 */ /* 0x000fe20000410000 */
[----:B------:R-:W3:Y:S02]  /*3610*/  LDL.LU R59, [R1+0x78] ;  /* 0x00007800013b7983 */ /* 0x000ee40000300800 */
[----:B------:R-:W-:Y:S01]  /*3620*/  FFMA.FTZ R11, R55, R10, R11 ;  /* 0x0000000a370b7223 */ /* 0x000fe2000001000b */
[----:B------:R-:W-:Y:S01]  /*3630*/  FFMA.FTZ R10, R3, R9, R58 ;  /* 0x00000009030a7223 */ /* 0x000fe2000001003a */
[----:B------:R-:W3:Y:S02]  /*3640*/  LDL R28, [R1+0x60] ;  /* 0x00006000011c7983 */ /* 0x000ee40000100800 */
[----:B------:R-:W-:Y:S01]  /*3650*/  FFMA.FTZ R11, R12, R15, R11 ;  /* 0x0000000f0c0b7223 */ /* 0x000fe2000001000b */
[----:B------:R-:W-:Y:S01]  /*3660*/  FFMA.FTZ R10, R48, R51, R10 ;  /* 0x00000033300a7223 */ /* 0x000fe2000001000a */
[----:B------:R-:W3:Y:S01]  /*3670*/  LDL R60, [R1+0x28] ;  /* 0x00002800013c7983 */ /* 0x000ee20000100800 */
[----:B------:R-:W-:-:S03]  /*3680*/  FADD.FTZ R49, R30, R49 ;  /* 0x000000311e317221 */ /* 0x000fc60000010000 */
[----:B------:R-:W3:Y:S04]  /*3690*/  LDL R58, [R1+0x40] ;  /* 0x00004000013a7983 */ /* 0x000ee80000100800 */
[----:B------:R-:W4:Y:S04]  /*36a0*/  LDL R48, [R1+0x18] ;  /* 0x0000180001307983 */ /* 0x000f280000100800 */
[----:B------:R-:W4:Y:S04]  /*36b0*/  LDL R15, [R1+0x3c] ;  /* 0x00003c00010f7983 */ /* 0x000f280000100800 */
[----:B------:R0:W5:Y:S04]  /*36c0*/  LDL.LU R30, [R1+0x114] ;  /* 0x00011400011e7983 */ /* 0x0001680000300800 */
[----:B--2---:R1:W-:Y:S04]  /*36d0*/  STS.64 [R25], R10 ;  /* 0x0000000a19007388 */ /* 0x0043e80000000a00 */
[----:B-1----:R-:W2:Y:S04]  /*36e0*/  LDL.LU R25, [R1+0x110] ;  /* 0x0001100001197983 */ /* 0x002ea80000300800 */
[----:B------:R-:W3:Y:S04]  /*36f0*/  LDL.LU R10, [R1+0x80] ;  /* 0x00008000010a7983 */ /* 0x000ee80000300800 */
[----:B------:R-:W2:Y:S01]  /*3700*/  LDL.LU R11, [R1+0x74] ;  /* 0x00007400010b7983 */ /* 0x000ea20000300800 */
[----:B------:R-:W-:Y:S01]  /*3710*/  FFMA.FTZ R12, R12, R51, R27 ;  /* 0x000000330c0c7223 */ /* 0x000fe2000001001b */
[----:B----4-:R-:W-:-:S02]  /*3720*/  FFMA.FTZ R15, R15, R48, R26 ;  /* 0x000000300f0f7223 */ /* 0x010fc4000001001a */
[----:B------:R-:W4:Y:S01]  /*3730*/  LDL.LU R26, [R1+0x10c] ;  /* 0x00010c00011a7983 */ /* 0x000f220000300800 */
[----:B---3--:R-:W-:Y:S01]  /*3740*/  FADD.FTZ R48, R48, R10 ;  /* 0x0000000a30307221 */ /* 0x008fe20000010000 */
[----:B------:R-:W-:Y:S02]  /*3750*/  FFMA.FTZ R10, R13, R57, R29 ;  /* 0x000000390d0a7223 */ /* 0x000fe4000001001d */
[----:B------:R0:W5:Y:S01]  /*3760*/  LDL.LU R29, [R1+0x108] ;  /* 0x00010800011d7983 */ /* 0x0001620000300800 */
[----:B--2---:R-:W-:Y:S01]  /*3770*/  FFMA.FTZ R58, R58, R61, R11 ;  /* 0x0000003d3a3a7223 */ /* 0x004fe2000001000b */
[----:B------:R-:W-:Y:S01]  /*3780*/  FADD.FTZ R11, R50, R57 ;  /* 0x00000039320b7221 */ /* 0x000fe20000010000 */
[----:B------:R-:W-:Y:S01]  /*3790*/  FADD.FTZ R13, R49, R51 ;  /* 0x00000033310d7221 */ /* 0x000fe20000010000 */
[----:B------:R-:W2:Y:S04]  /*37a0*/  LDL R50, [R1+0x38] ;  /* 0x0000380001327983 */ /* 0x000ea80000100800 */
[----:B------:R-:W3:Y:S04]  /*37b0*/  LDL R57, [R1+0x5c] ;  /* 0x00005c0001397983 */ /* 0x000ee80000100800 */
[----:B------:R0:W5:Y:S04]  /*37c0*/  LDL.LU R27, [R1+0x104] ;  /* 0x00010400011b7983 */ /* 0x0001680000300800 */
[----:B------:R-:W4:Y:S04]  /*37d0*/  LDL R49, [R1+0x34] ;  /* 0x0000340001317983 */ /* 0x000f280000100800 */
[----:B------:R-:W3:Y:S01]  /*37e0*/  LDL R51, [R1+0x64] ;  /* 0x0000640001337983 */ /* 0x000ee20000100800 */
[----:B------:R-:W-:Y:S01]  /*37f0*/  FADD.FTZ R59, R61, R59 ;  /* 0x0000003b3d3b7221 */ /* 0x000fe20000010000 */
[----:B------:R-:W-:Y:S01]  /*3800*/  UIADD3 UR9, UP0, UR11, 0x8, URZ ;  /* 0x000000080b097890 */ /* 0x000fe2000ff1e03f */
[----:B------:R-:W1:Y:S03]  /*3810*/  S2R R61, SR_TID.X ;  /* 0x00000000003d7919 */ /* 0x000e660000002100 */
[----:B------:R-:W-:-:S02]  /*3820*/  UIADD3.X UR10, URZ, UR5, URZ, UP0, !UPT ;  /* 0x000000053f0a7290 */ /* 0x000fc400087fe43f */
[----:B------:R-:W-:-:S04]  /*3830*/  UISETP.GE.U32.AND UP0, UPT, UR9, UR16, UPT ;  /* 0x000000100900728c */ /* 0x000fc8000bf06070 */
[----:B------:R-:W-:Y:S01]  /*3840*/  UISETP.GE.AND.EX UP0, UPT, UR10, UR7, UPT, UP0 ;  /* 0x000000070a00728c */ /* 0x000fe2000bf06300 */
[----:B------:R-:W-:Y:S05]  /*3850*/  BAR.SYNC.DEFER_BLOCKING 0x0 ;  /* 0x0000000000007b1d */ /* 0x000fea0000010000 */
[----:B------:R-:W-:Y:S02]  /*3860*/  PLOP3.LUT P0, PT, PT, PT, UP0, 0x80, 0x0 ;  /* 0x000000000000781c */ /* 0x000fe40003f0f008 */
[----:B-1----:R-:W-:Y:S01]  /*3870*/  ISETP.GT.U32.AND P1, PT, R61, 0xf, PT ;  /* 0x0000000f3d00780c */ /* 0x002fe20003f24070 */
[----:B--2---:R-:W-:-:S04]  /*3880*/  FADD.FTZ R59, R59, R50 ;  /* 0x000000323b3b7221 */ /* 0x004fc80000010000 */
[----:B------:R-:W-:Y:S01]  /*3890*/  FADD.FTZ R59, R59, R25 ;  /* 0x000000193b3b7221 */ /* 0x000fe20000010000 */
[----:B----4-:R-:W-:Y:S01]  /*38a0*/  FFMA.FTZ R15, R28, R49, R15 ;  /* 0x000000311c0f7223 */ /* 0x010fe2000001000f */
[----:B------:R-:W-:Y:S01]  /*38b0*/  FADD.FTZ R48, R48, R49 ;  /* 0x0000003130307221 */ /* 0x000fe20000010000 */
[----:B---3--:R-:W-:Y:S02]  /*38c0*/  FFMA.FTZ R58, R51, R50, R58 ;  /* 0x00000032333a7223 */ /* 0x008fe4000001003a */
[----:B------:R-:W-:Y:S01]  /*38d0*/  FFMA.FTZ R15, R57, R60, R15 ;  /* 0x0000003c390f7223 */ /* 0x000fe2000001000f */
[----:B------:R-:W-:Y:S01]  /*38e0*/  FADD.FTZ R48, R48, R60 ;  /* 0x0000003c30307221 */ /* 0x000fe20000010000 */
[----:B------:R-:W-:Y:S01]  /*38f0*/  FADD.FTZ R59, R59, R54 ;  /* 0x000000363b3b7221 */ /* 0x000fe20000010000 */
[----:B------:R-:W-:Y:S01]  /*3900*/  FFMA.FTZ R58, R26, R25, R58 ;  /* 0x000000191a3a7223 */ /* 0x000fe2000001003a */
[----:B------:R-:W-:Y:S01]  /*3910*/  FFMA.FTZ R15, R23, R24, R15 ;  /* 0x00000018170f7223 */ /* 0x000fe2000001000f */
[----:B------:R-:W-:Y:S01]  /*3920*/  FADD.FTZ R48, R48, R24 ;  /* 0x0000001830307221 */ /* 0x000fe20000010000 */
[----:B------:R0:W5:Y:S01]  /*3930*/  LDL.LU R28, [R1+0x100] ;  /* 0x00010000011c7983 */ /* 0x0001620000300800 */
[----:B------:R-:W-:Y:S01]  /*3940*/  FFMA.FTZ R58, R22, R54, R58 ;  /* 0x00000036163a7223 */ /* 0x000fe2000001003a */
        /* <DEDUP_REMOVED lines=8> */
[----:B------:R-:W-:Y:S01]  /*39d0*/  FADD.FTZ R59, R59, R5 ;  /* 0x000000053b3b7221 */ /* 0x000fe20000010000 */
[----:B------:R-:W-:Y:S01]  /*39e0*/  FFMA.FTZ R15, R17, R6, R15 ;  /* 0x00000006110f7223 */ /* 0x000fe2000001000f */
[----:B------:R0:W5:Y:S01]  /*39f0*/  LDL.LU R25, [R1+0xf8] ;  /* 0x0000f80001197983 */ /* 0x0001620000300800 */
[----:B------:R-:W-:Y:S01]  /*3a00*/  FADD.FTZ R48, R48, R6 ;  /* 0x0000000630307221 */ /* 0x000fe20000010000 */
[----:B------:R-:W-:-:S02]  /*3a10*/  FFMA.FTZ R58, R16, R7, R58 ;  /* 0x00000007103a7223 */ /* 0x000fc4000001003a */
[----:B------:R0:W5:Y:S01]  /*3a20*/  LDL.LU R23, [R1+0xf4] ;  /* 0x0000f40001177983 */ /* 0x0001620000300800 */
[----:B------:R-:W-:-:S03]  /*3a30*/  FADD.FTZ R59, R59, R7 ;  /* 0x000000073b3b7221 */ /* 0x000fc60000010000 */
[----:B------:R0:W5:Y:S01]  /*3a40*/  LDL.LU R24, [R1+0xf0] ;  /* 0x0000f00001187983 */ /* 0x0001620000300800 */
[----:B------:R-:W-:-:S03]  /*3a50*/  FFMA.FTZ R15, R56, R8, R15 ;  /* 0x00000008380f7223 */ /* 0x000fc6000001000f */
[----:B------:R0:W5:Y:S01]  /*3a60*/  LDL.LU R22, [R1+0xec] ;  /* 0x0000ec0001167983 */ /* 0x0001620000300800 */
[----:B------:R-:W-:-:S03]  /*3a70*/  FADD.FTZ R48, R48, R8 ;  /* 0x0000000830307221 */ /* 0x000fc60000010000 */
[----:B------:R0:W5:Y:S01]  /*3a80*/  LDL.LU R21, [R1+0xe8] ;  /* 0x0000e80001157983 */ /* 0x0001620000300800 */
[----:B------:R-:W-:-:S03]  /*3a90*/  FFMA.FTZ R50, R55, R9, R58 ;  /* 0x0000000937327223 */ /* 0x000fc6000001003a */
[----:B------:R0:W5:Y:S01]  /*3aa0*/  LDL.LU R20, [R1+0xe4] ;  /* 0x0000e40001147983 */ /* 0x0001620000300800 */
[----:B------:R-:W-:-:S03]  /*3ab0*/  FADD.FTZ R49, R59, R9 ;  /* 0x000000093b317221 */ /* 0x000fc60000010000 */
[----:B------:R0:W5:Y:S04]  /*3ac0*/  LDL.LU R19, [R1+0xe0] ;  /* 0x0000e00001137983 */ /* 0x0001680000300800 */
[----:B------:R0:W5:Y:S04]  /*3ad0*/  LDL.LU R18, [R1+0xdc] ;  /* 0x0000dc0001127983 */ /* 0x0001680000300800 */
[----:B------:R0:W5:Y:S04]  /*3ae0*/  LDL.LU R17, [R1+0xd8] ;  /* 0x0000d80001117983 */ /* 0x0001680000300800 */
[----:B------:R0:W5:Y:S04]  /*3af0*/  LDL.LU R16, [R1+0xd0] ;  /* 0x0000d00001107983 */ /* 0x0001680000300800 */
[----:B------:R0:W-:Y:S04]  /*3b00*/  STL [R1+0x7c], R15 ;  /* 0x00007c0f01007387 */ /* 0x0001e80000100800 */
[----:B------:R0:W-:Y:S04]  /*3b10*/  STL [R1+0x80], R48 ;  /* 0x0000803001007387 */ /* 0x0001e80000100800 */
[----:B------:R0:W-:Y:S01]  /*3b20*/  STL [R1+0x74], R50 ;  /* 0x0000743201007387 */ /* 0x0001e20000100800 */
[----:B------:R-:W1:Y:S03]  /*3b30*/  S2R R59, SR_TID.X ;  /* 0x00000000003b7919 */ /* 0x000e660000002100 */
[----:B------:R0:W-:Y:S01]  /*3b40*/  STL [R1+0x78], R49 ;  /* 0x0000783101007387 */ /* 0x0001e20000100800 */
[----:B------:R-:W-:Y:S05]  /*3b50*/  @!P0 BRA `(.L_x_968) ;  /* 0x0000000000f08947 */ /* 0x000fea0003800000 */
[----:B------:R2:W-:Y:S04]  /*3b60*/  STL.64 [R1+0xe0], R4 ;  /* 0x0000e00401007387 */ /* 0x0005e80000100a00 */
[----:B------:R3:W-:Y:S04]  /*3b70*/  STL.64 [R1+0xd8], R2 ;  /* 0x0000d80201007387 */ /* 0x0007e80000100a00 */
[----:B------:R-:W4:Y:S01]  /*3b80*/  LDL R51, [R1+0xcc] ;  /* 0x0000cc0001337983 */ /* 0x000f220000100800 */
[----:B------:R-:W1:Y:S01]  /*3b90*/  S2UR UR15, SR_CgaCtaId ;  /* 0x00000000000f79c3 */ /* 0x000e620000008800 */
[----:B------:R-:W-:Y:S01]  /*3ba0*/  UMOV UR5, 0x400 ;  /* 0x0000040000057882 */ /* 0x000fe20000000000 */
[----:B--2---:R-:W-:-:S02]  /*3bb0*/  MOV R5, R48 ;  /* 0x0000003000057202 */ /* 0x004fc40000000f00 */
[----:B------:R-:W-:Y:S02]  /*3bc0*/  MOV R4, R15 ;  /* 0x0000000f00047202 */ /* 0x000fe40000000f00 */
[----:B---3--:R-:W-:Y:S02]  /*3bd0*/  MOV R2, R50 ;  /* 0x0000003200027202 */ /* 0x008fe40000000f00 */
[----:B0-----:R-:W2:Y:S01]  /*3be0*/  LDL R50, [R1+0xc8] ;  /* 0x0000c80001327983 */ /* 0x001ea20000100800 */
[----:B-1----:R-:W-:Y:S02]  /*3bf0*/  SHF.L.U32 R48, R59, 0x1, RZ ;  /* 0x000000013b307819 */ /* 0x002fe400000006ff */
[----:B------:R-:W-:Y:S02]  /*3c00*/  MOV R3, R49 ;  /* 0x0000003100037202 */ /* 0x000fe40000000f00 */
[----:B------:R-:W-:Y:S01]  /*3c10*/  LOP3.LUT R48, R48, 0x18, RZ, 0xc0, !PT ;  /* 0x0000001830307812 */ /* 0x000fe200078ec0ff */
[----:B------:R-:W-:-:S06]  /*3c20*/  ULEA UR5, UR15, UR5, 0x18 ;  /* 0x000000050f057291 */ /* 0x000fcc000f8ec03f */
[----:B------:R-:W-:-:S04]  /*3c30*/  LEA R15, R59, UR5, 0x5 ;  /* 0x000000053b0f7c11 */ /* 0x000fc8000f8e28ff */
[----:B------:R-:W-:-:S05]  /*3c40*/  IADD3 R49, R15, R48, RZ ;  /* 0x000000300f317210 */ /* 0x000fca0007ffe0ff */
[----:B------:R0:W-:Y:S04]  /*3c50*/  STS.64 [R49], R4 ;  /* 0x0000000431007388 */ /* 0x0001e80000000a00 */
[----:B0-----:R3:W5:Y:S04]  /*3c60*/  LDL.LU.64 R4, [R1+0xe0] ;  /* 0x0000e00001047983 */ /* 0x0017680000300a00 */
[----:B------:R-:W3:Y:S01]  /*3c70*/  LDL R58, [R1+0xc4] ;  /* 0x0000c400013a7983 */ /* 0x000ee20000100800 */
[----:B------:R-:W-:-:S04]  /*3c80*/  LOP3.LUT R49, R48, 0x8, RZ, 0x3c, !PT ;  /* 0x0000000830317812 */ /* 0x000fc800078e3cff */
[----:B------:R-:W-:-:S05]  /*3c90*/  IADD3 R49, R15, R49, RZ ;  /* 0x000000310f317210 */ /* 0x000fca0007ffe0ff */
[----:B------:R0:W-:Y:S02]  /*3ca0*/  STS.64 [R49], R10 ;  /* 0x0000000a31007388 */ /* 0x0001e40000000a00 */
[----:B0-----:R-:W-:-:S04]  /*3cb0*/  LOP3.LUT R49, R48, 0x10, RZ, 0x3c, !PT ;  /* 0x0000001030317812 */ /* 0x001fc800078e3cff */
[----:B------:R-:W-:-:S05]  /*3cc0*/  IADD3 R49, R15, R49, RZ ;  /* 0x000000310f317210 */ /* 0x000fca0007ffe0ff */
[----:B------:R0:W-:Y:S04]  /*3cd0*/  STS.64 [R49], R2 ;  /* 0x0000000231007388 */ /* 0x0001e80000000a00 */
[----:B0-----:R0:W5:Y:S04]  /*3ce0*/  LDL.LU.64 R2, [R1+0xd8] ;  /* 0x0000d80001027983 */ /* 0x0011680000300a00 */
[----:B------:R-:W3:Y:S01]  /*3cf0*/  LDL R57, [R1+0xc0] ;  /* 0x0000c00001397983 */ /* 0x000ee20000100800 */
[----:B------:R-:W-:-:S04]  /*3d00*/  LOP3.LUT R48, R48, 0x18, RZ, 0x3c, !PT ;  /* 0x0000001830307812 */ /* 0x000fc800078e3cff */
[----:B------:R-:W-:Y:S02]  /*3d10*/  IADD3 R48, R15, R48, RZ ;  /* 0x000000300f307210 */ /* 0x000fe40007ffe0ff */
[----:B------:R-:W-:-:S03]  /*3d20*/  SHF.R.S32.HI R60, RZ, 0x1f, R61 ;  /* 0x0000001fff3c7819 */ /* 0x000fc6000001143d */
[----:B------:R4:W-:Y:S01]  /*3d30*/  STS.64 [R48], R12 ;  /* 0x0000000c30007388 */ /* 0x0009e20000000a00 */
[----:B------:R-:W-:-:S04]  /*3d40*/  LEA.HI R60, R60, R61, RZ, 0x2 ;  /* 0x0000003d3c3c7211 */ /* 0x000fc800078f10ff */
[----:B------:R-:W-:-:S04]  /*3d50*/  SHF.R.S32.HI R60, RZ, 0x2, R60 ;  /* 0x00000002ff3c7819 */ /* 0x000fc8000001143c */
[----:B------:R-:W-:Y:S01]  /*3d60*/  LEA R15, R60, UR5, 0x5 ;  /* 0x000000053c0f7c11 */ /* 0x000fe2000f8e28ff */
[----:B------:R-:W-:-:S04]  /*3d70*/  USHF.R.U32.HI UR5, URZ, 0x2, UR6 ;  /* 0x000000023f057899 */ /* 0x000fc80008011606 */
[----:B------:R-:W-:-:S04]  /*3d80*/  USHF.L.U32 UR5, UR5, 0x5, URZ ;  /* 0x0000000505057899 */ /* 0x000fc8000800063f */
[----:B------:R-:W-:Y:S01]  /*3d90*/  ULOP3.LUT UR5, UR5, 0xffffffe0, UR17, 0xe2, !UPT ;  /* 0xffffffe005057892 */ /* 0x000fe2000f8ee211 */
[-C--:B----4-:R-:W-:Y:S01]  /*3da0*/  LEA R48, R51, R15.reuse, 0x3 ;  /* 0x0000000f33307211 */ /* 0x090fe200078e18ff */
[----:B------:R-:W-:Y:S01]  /*3db0*/  BAR.SYNC.DEFER_BLOCKING 0x0 ;  /* 0x0000000000007b1d */ /* 0x000fe20000010000 */
[----:B--2---:R-:W-:-:S05]  /*3dc0*/  LEA R50, R50, R15, 0x3 ;  /* 0x0000000f32327211 */ /* 0x004fca00078e18ff */
        /* <DEDUP_REMOVED lines=9> */
[----:B------:R-:W-:Y:S01]  /*3e60*/  LEA R48, R57, R15, 0x3 ;  /* 0x0000000f39307211 */ /* 0x000fe200078e18ff */
[----:B------:R-:W-:-:S05]  /*3e70*/  FADD.FTZ R51, R51, R49 ;  /* 0x0000003133337221 */ /* 0x000fca0000010000 */
[----:B------:R-:W1:Y:S01]  /*3e80*/  LDS.64 R48, [R48+0x1e00] ;  /* 0x001e000030307984 */ /* 0x000e620000000a00 */
[----:B------:R-:W-:-:S05]  /*3e90*/  MOV R15, UR5 ;  /* 0x00000005000f7c02 */ /* 0x000fca0008000f00 */
[----:B------:R-:W-:-:S05]  /*3ea0*/  IMAD R15, R15, 0x500, R59 ;  /* 0x000005000f0f7824 */ /* 0x000fca00078e023b */
[----:B------:R-:W-:-:S04]  /*3eb0*/  IADD3 R15, R15, UR14, RZ ;  /* 0x0000000e0f0f7c10 */ /* 0x000fc8000fffe0ff */
[----:B------:R-:W-:Y:S01]  /*3ec0*/  SHF.L.U32 R15, R15, 0x1, RZ ;  /* 0x000000010f0f7819 */ /* 0x000fe200000006ff */
[----:B-1----:R-:W-:Y:S01]  /*3ed0*/  FADD.FTZ R49, R51, R49 ;  /* 0x0000003133317221 */ /* 0x002fe20000010000 */
[----:B------:R-:W-:Y:S02]  /*3ee0*/  FADD.FTZ R48, R50, R48 ;  /* 0x0000003032307221 */ /* 0x000fe40000010000 */
[----:B------:R-:W1:Y:S02]  /*3ef0*/  LDC.64 R50, c[0x0][0x260] ;  /* 0x00009800ff327b82 */ /* 0x000e640000000a00 */
[----:B-1----:R-:W-:-:S05]  /*3f00*/  IMAD.WIDE.U32 R50, R15, 0x4, R50 ;  /* 0x000000040f327825 */ /* 0x002fca00078e0032 */
[----:B------:R0:W-:Y:S02]  /*3f10*/  STG.E.64 desc[UR12][R50.64+0x4000], R48 ;  /* 0x0040003032007986 */ /* 0x0001e4000c101b0c */
.L_x_968:
[----:B------:R-:W-:Y:S01]  /*3f20*/  BSSY B0, `(.L_x_969) ;  /* 0x00000d1000007945 */ /* 0x000fe20003800000 */
[----:B0-----:R-:W-:-:S03]  /*3f30*/  CS2R R48, SRZ ;  /* 0x0000000000307805 */ /* 0x001fc6000001ff00 */
[----:B------:R-:W-:Y:S05]  /*3f40*/  @P1 BRA `(.L_x_970) ;  /* 0x0000000c00381947 */ /* 0x000fea0003800000 */
[----:B------:R-:W-:Y:S01]  /*3f50*/  USHF.L.U32 UR5, UR11, 0x2, URZ ;  /* 0x000000020b057899 */ /* 0x000fe2000800063f */
[----:B------:R-:W-:Y:S01]  /*3f60*/  HFMA2.MMA R48, -RZ, RZ, 0, 4.76837158203125e-06 ;  /* 0x00000050ff307435 */ /* 0x000fe200000001ff */
[----:B------:R-:W-:Y:S02]  /*3f70*/  MOV R49, 0x28 ;  /* 0x0000002800317802 */ /* 0x000fe40000000f00 */
[----:B------:R-:W-:Y:S01]  /*3f80*/  ULOP3.LUT UR5, UR5, 0xc, URZ, 0xc0, !UPT ;  /* 0x0000000c05057892 */ /* 0x000fe2000f8ec03f */
[----:B-1----:R-:W-:Y:S02]  /*3f90*/  SHF.L.U32 R57, R59, 0x3, RZ ;  /* 0x000000033b397819 */ /* 0x002fe400000006ff */
        /* <DEDUP_REMOVED lines=201> */
.L_x_970:
[----:B------:R-:W-:Y:S05]  /*4c30*/  BSYNC B0 ;  /* 0x0000000000007941 */ /* 0x000fea0003800000 */
.L_x_969:
[----:B------:R-:W2:Y:S04]  /*4c40*/  LDL.LU R60, [R1+0x10] ;  /* 0x00001000013c7983 */ /* 0x000ea80000300800 */
[----:B------:R-:W3:Y:S01]  /*4c50*/  LDL.LU R51, [R1+0x14] ;  /* 0x0000140001337983 */ /* 0x000ee20000300800 */
[----:B-1----:R-:W-:Y:S01]  /*4c60*/  LOP3.LUT P1, RZ, R59, 0xfffffff3, RZ, 0xc0, !PT ;  /* 0xfffffff33bff7812 */ /* 0x002fe2000782c0ff */
[----:B------:R-:W-:Y:S02]  /*4c70*/  BSSY B0, `(.L_x_971) ;  /* 0x0000018000007945 */ /* 0x000fe40003800000 */
[----:B------:R-:W0:Y:S04]  /*4c80*/  SHFL.BFLY PT, R50, R48, 0x2, 0x1f ;  /* 0x0c401f0030327f89 */ /* 0x000e2800000e0000 */
[----:B------:R-:W1:Y:S01]  /*4c90*/  SHFL.BFLY PT, R15, R49, 0x2, 0x1f ;  /* 0x0c401f00310f7f89 */ /* 0x000e6200000e0000 */
[----:B0-----:R-:W-:Y:S01]  /*4ca0*/  FADD.FTZ R48, R50, R48 ;  /* 0x0000003032307221 */ /* 0x001fe20000010000 */
[----:B-1----:R-:W-:-:S04]  /*4cb0*/  FADD.FTZ R49, R15, R49 ;  /* 0x000000310f317221 */ /* 0x002fc80000010000 */
[----:B------:R-:W0:Y:S04]  /*4cc0*/  SHFL.BFLY PT, R50, R48, 0x1, 0x1f ;  /* 0x0c201f0030327f89 */ /* 0x000e2800000e0000 */
[----:B------:R-:W1:Y:S01]  /*4cd0*/  SHFL.BFLY PT, R15, R49, 0x1, 0x1f ;  /* 0x0c201f00310f7f89 */ /* 0x000e6200000e0000 */
[----:B0-----:R-:W-:Y:S01]  /*4ce0*/  FADD.FTZ R48, R48, R50 ;  /* 0x0000003230307221 */ /* 0x001fe20000010000 */
[----:B-1----:R-:W-:Y:S01]  /*4cf0*/  FADD.FTZ R49, R49, R15 ;  /* 0x0000000f31317221 */ /* 0x002fe20000010000 */
[----:B--2---:R-:W-:Y:S02]  /*4d00*/  PRMT R57, R60, 0x7632, R57 ;  /* 0x000076323c397816 */ /* 0x004fe40000000039 */
[----:B---3--:R-:W-:Y:S01]  /*4d10*/  PRMT R58, R51, 0x7632, R58 ;  /* 0x00007632333a7816 */ /* 0x008fe2000000003a */
[----:B------:R-:W-:Y:S06]  /*4d20*/  @P1 BRA `(.L_x_972) ;  /* 0x0000000000301947 */ /* 0x000fec0003800000 */
[----:B------:R-:W-:Y:S01]  /*4d30*/  SHF.R.U32.HI R50, RZ, 0x2, R59 ;  /* 0x00000002ff327819 */ /* 0x000fe2000001163b */
[----:B------:R-:W-:Y:S01]  /*4d40*/  ULDC UR5, c[0x0][0x10] ;  /* 0x0000040000057ab9 */ /* 0x000fe20000000800 */
[----:B------:R-:W-:Y:S01]  /*4d50*/  MOV R15, UR17 ;  /* 0x00000011000f7c02 */ /* 0x000fe20008000f00 */
[----:B------:R-:W-:Y:S01]  /*4d60*/  UIMAD UR5, UR5, UR4, UR6 ;  /* 0x00000004050572a4 */ /* 0x000fe2000f8e0206 */
[----:B------:R-:W-:-:S04]  /*4d70*/  SHF.L.U32 R50, R50, 0x5, RZ ;  /* 0x0000000532327819 */ /* 0x000fc800000006ff */
[----:B------:R-:W-:Y:S02]  /*4d80*/  LOP3.LUT R15, R50, 0xffffffe0, R15, 0xe2, !PT ;  /* 0xffffffe0320f7812 */ /* 0x000fe400078ee20f */
[----:B------:R-:W-:-:S04]  /*4d90*/  MOV R50, UR5 ;  /* 0x0000000500327c02 */ /* 0x000fc80008000f00 */
[----:B------:R-:W-:Y:S02]  /*4da0*/  LEA R15, R50, R15, 0x7 ;  /* 0x0000000f320f7211 */ /* 0x000fe400078e38ff */
[----:B------:R-:W0:Y:S02]  /*4db0*/  LDC.64 R50, c[0x0][0x260] ;  /* 0x00009800ff327b82 */ /* 0x000e240000000a00 */
[----:B------:R-:W-:-:S05]  /*4dc0*/  SHF.L.U32 R15, R15, 0x1, RZ ;  /* 0x000000010f0f7819 */ /* 0x000fca00000006ff */
[----:B0-----:R-:W-:-:S05]  /*4dd0*/  IMAD.WIDE.U32 R50, R15, 0x4, R50 ;  /* 0x000000040f327825 */ /* 0x001fca00078e0032 */
[----:B------:R0:W-:Y:S02]  /*4de0*/  STG.E.64 desc[UR12][R50.64], R48 ;  /* 0x0000003032007986 */ /* 0x0001e4000c101b0c */
.L_x_972:
[----:B------:R-:W-:Y:S05]  /*4df0*/  BSYNC B0 ;  /* 0x0000000000007941 */ /* 0x000fea0003800000 */
.L_x_971:
[----:B0-----:R-:W2:Y:S04]  /*4e00*/  LDL.LU R50, [R1+0x8] ;  /* 0x0000080001327983 */ /* 0x001ea80000300800 */
[----:B------:R-:W3:Y:S01]  /*4e10*/  LDL.LU R49, [R1+0xc] ;  /* 0x00000c0001317983 */ /* 0x000ee20000300800 */
[----:B------:R-:W-:Y:S01]  /*4e20*/  UISETP.GE.U32.AND UP0, UPT, UR9, UR16, UPT ;  /* 0x000000100900728c */ /* 0x000fe2000bf06070 */
[----:B-----5:R-:W-:Y:S02]  /*4e30*/  PRMT R43, R16, 0x7632, R43 ;  /* 0x00007632102b7816 */ /* 0x020fe4000000002b */
        /* <DEDUP_REMOVED lines=32> */
[----:B--2---:R-:W-:-:S02]  /*5040*/  PRMT R46, R50, 0x7632, R46 ;  /* 0x00007632322e7816 */ /* 0x004fc4000000002e */
[----:B---3--:R-:W-:Y:S02]  /*5050*/  PRMT R15, R49, 0x7632, R15 ;  /* 0x00007632310f7816 */ /* 0x008fe4000000000f */
[----:B------:R-:W-:Y:S01]  /*5060*/  PRMT R60, R46, 0x7632, R60 ;  /* 0x000076322e3c7816 */ /* 0x000fe2000000003c */
[----:B------:R-:W-:Y:S06]  /*5070*/  @P1 BRA `(.L_x_973) ;  /* 0x0000000000581947 */ /* 0x000fec0003800000 */
[----:B------:R-:W-:Y:S01]  /*5080*/  BAR.SYNC.DEFER_BLOCKING 0x0 ;  /* 0x0000000000007b1d */ /* 0x000fe20000010000 */
[----:B------:R-:W-:-:S13]  /*5090*/  ISETP.NE.AND P1, PT, R59, RZ, PT ;  /* 0x000000ff3b00720c */ /* 0x000fda0003f25270 */
[----:B------:R-:W-:Y:S05]  /*50a0*/  @P1 BRA `(.L_x_974) ;  /* 0x0000000000401947 */ /* 0x000fea0003800000 */
[----:B------:R-:W0:Y:S01]  /*50b0*/  LDC.64 R50, c[0x0][0x268] ;  /* 0x00009a00ff327b82 */ /* 0x000e220000000a00 */
        /* <DEDUP_REMOVED lines=9> */
.L_x_975:
[----:B------:R-:W2:Y:S04]  /*5150*/  LD.E.STRONG.GPU R50, desc[UR12][R30.64] ;  /* 0x0000000c1e327980 */ /* 0x000ea8000c10f900 */
[----:B--2---:R-:W-:Y:S01]  /*5160*/  CCTL.IVALL ;  /* 0x00000000ff00798f */ /* 0x004fe20002000000 */
[----:B------:R-:W-:Y:S05]  /*5170*/  YIELD ;  /* 0x0000000000007946 */ /* 0x000fea0003800000 */
[----:B-----5:R-:W-:-:S04]  /*5180*/  LOP3.LUT R50, R50, R49, RZ, 0x3c, !PT ;  /* 0x0000003132327212 */ /* 0x020fc800078e3cff */
[----:B------:R-:W-:-:S13]  /*5190*/  ISETP.GT.AND P1, PT, R50, -0x1, PT ;  /* 0xffffffff3200780c */ /* 0x000fda0003f24270 */
[----:B------:R-:W-:Y:S05]  /*51a0*/  @P1 BRA `(.L_x_975) ;  /* 0xfffffffc00e81947 */ /* 0x000fea000383ffff */
.L_x_974:
[----:B------:R-:W-:Y:S05]  /*51b0*/  WARPSYNC.ALL ;  /* 0x0000000000007948 */ /* 0x000fea0003800000 */
[----:B------:R-:W-:Y:S06]  /*51c0*/  BAR.SYNC.DEFER_BLOCKING 0x0 ;  /* 0x0000000000007b1d */ /* 0x000fec0000010000 */
[----:B------:R-:W-:Y:S05]  /*51d0*/  BRA `(.L_x_976) ;  /* 0x0000000000687947 */ /* 0x000fea0003800000 */
.L_x_973:
[----:B------:R-:W0:Y:S01]  /*51e0*/  S2R R30, SR_TID.X ;  /* 0x00000000001e7919 */ /* 0x000e220000002100 */
[----:B------:R-:W-:Y:S01]  /*51f0*/  BAR.SYNC.DEFER_BLOCKING 0x0 ;  /* 0x0000000000007b1d */ /* 0x000fe20000010000 */
[----:B0-----:R-:W-:-:S13]  /*5200*/  ISETP.NE.AND P1, PT, R30, RZ, PT ;  /* 0x000000ff1e00720c */ /* 0x001fda0003f25270 */
[----:B------:R-:W-:Y:S05]  /*5210*/  @P1 BRA `(.L_x_977) ;  /* 0x0000000000501947 */ /* 0x000fea0003800000 */
[----:B------:R-:W0:Y:S01]  /*5220*/  LDC.64 R50, c[0x0][0x268] ;  /* 0x00009a00ff327b82 */ /* 0x000e220000000a00 */
[----:B------:R-:W-:Y:S01]  /*5230*/  USHF.R.U32.HI UR5, URZ, 0x2, UR6 ;  /* 0x000000023f057899 */ /* 0x000fe20008011606 */
[----:B------:R-:W-:-:S05]  /*5240*/  MOV R49, 0x7fffffc1 ;  /* 0x7fffffc100317802 */ /* 0x000fca0000000f00 */
[----:B------:R-:W-:Y:S01]  /*5250*/  IADD3 R30, RZ, -UR5, RZ ;  /* 0x80000005ff1e7c10 */ /* 0x000fe2000fffe0ff */
[----:B------:R-:W-:-:S03]  /*5260*/  ULOP3.LUT UR5, UR6, 0x3, URZ, 0xc0, !UPT ;  /* 0x0000000306057892 */ /* 0x000fc6000f8ec03f */
[----:B------:R-:W-:Y:S01]  /*5270*/  ISETP.NE.AND P1, PT, R30, UR17, PT ;  /* 0x000000111e007c0c */ /* 0x000fe2000bf25270 */
[----:B------:R-:W-:-:S03]  /*5280*/  ULOP3.LUT UR5, UR5, 0x8, URZ, 0xfc, !UPT ;  /* 0x0000000805057892 */ /* 0x000fc6000f8efc3f */
[----:B------:R-:W-:-:S03]  /*5290*/  SEL R49, R49, 0x1, !P1 ;  /* 0x0000000131317807 */ /* 0x000fc60004800000 */
[----:B------:R-:W-:-:S05]  /*52a0*/  MOV R30, UR5 ;  /* 0x00000005001e7c02 */ /* 0x000fca0008000f00 */
[----:B0-----:R-:W-:Y:S01]  /*52b0*/  IMAD.WIDE.U32 R30, R30, 0x4, R50 ;  /* 0x000000041e1e7825 */ /* 0x001fe200078e0032 */
[----:B------:R-:W-:Y:S06]  /*52c0*/  MEMBAR.ALL.GPU ;  /* 0x0000000000007992 */ /* 0x000fec000000a000 */
[----:B------:R-:W-:-:S00]  /*52d0*/  ERRBAR ;  /* 0x00000000000079ab */ /* 0x000fc00000000000 */
[----:B------:R-:W-:Y:S06]  /*52e0*/  CGAERRBAR ;  /* 0x00000000000075ab */ /* 0x000fec0000000000 */
[----:B------:R0:W5:Y:S02]  /*52f0*/  ATOM.E.ADD.STRONG.GPU PT, R49, desc[UR12][R30.64], R49 ;  /* 0x000000311e31798a */ /* 0x00016400081ee1cc */
.L_x_978:
[----:B------:R-:W2:Y:S04]  /*5300*/  LD.E.STRONG.GPU R50, desc[UR12][R30.64] ;  /* 0x0000000c1e327980 */ /* 0x000ea8000c10f900 */
[----:B--2---:R-:W-:Y:S01]  /*5310*/  CCTL.IVALL ;  /* 0x00000000ff00798f */ /* 0x004fe20002000000 */
[----:B------:R-:W-:Y:S05]  /*5320*/  YIELD ;  /* 0x0000000000007946 */ /* 0x000fea0003800000 */
[----:B-----5:R-:W-:-:S04]  /*5330*/  LOP3.LUT R50, R50, R49, RZ, 0x3c, !PT ;  /* 0x0000003132327212 */ /* 0x020fc800078e3cff */
[----:B------:R-:W-:-:S13]  /*5340*/  ISETP.GT.AND P1, PT, R50, -0x1, PT ;  /* 0xffffffff3200780c */ /* 0x000fda0003f24270 */
[----:B------:R-:W-:Y:S05]  /*5350*/  @P1 BRA `(.L_x_978) ;  /* 0xfffffffc00e81947 */ /* 0x000fea000383ffff */
.L_x_977:
[----:B------:R-:W-:Y:S05]  /*5360*/  WARPSYNC.ALL ;  /* 0x0000000000007948 */ /* 0x000fea0003800000 */
[----:B------:R-:W-:Y:S06]  /*5370*/  BAR.SYNC.DEFER_BLOCKING 0x0 ;  /* 0x0000000000007b1d */ /* 0x000fec0000010000 */
.L_x_976:
[----:B------:R-:W1:Y:S01]  /*5380*/  S2R R59, SR_TID.X ;  /* 0x00000000003b7919 */ /* 0x000e620000002100 */
        /* <DEDUP_REMOVED lines=10> */
[----:B-1----:R-:W-:-:S06]  /*5430*/  @!P1 IMAD.WIDE.U32 R30, R30, 0x4, R50 ;  /* 0x000000041e1e9825 */ /* 0x002fcc00078e0032 */
[----:B------:R-:W2:Y:S01]  /*5440*/  @!P1 LDG.E.64 R30, desc[UR12][R30.64] ;  /* 0x0000000c1e1e9981 */ /* 0x000ea2000c1e1b00 */
[----:B------:R-:W-:Y:S01]  /*5450*/  HFMA2.MMA R49, -RZ, RZ, 0, 0 ;  /* 0x00000000ff317435 */ /* 0x000fe200000001ff */
[----:B------:R-:W0:Y:S01]  /*5460*/  S2UR UR14, SR_CgaCtaId ;  /* 0x00000000000e79c3 */ /* 0x000e220000008800 */
[----:B------:R-:W-:Y:S01]  /*5470*/  UMOV UR5, 0x400 ;  /* 0x0000040000057882 */ /* 0x000fe20000000000 */
[----:B------:R-:W-:Y:S01]  /*5480*/  SHF.L.U32 R46, R46, 0x10, RZ ;  /* 0x000000102e2e7819 */ /* 0x000fe200000006ff */
[----:B------:R-:W-:Y:S02]  /*5490*/  UIADD3 UR5, UR5, 0x3480, URZ ;  /* 0x0000348005057890 */ /* 0x000fe4000fffe03f */
[----:B--2---:R-:W-:Y:S01]  /*54a0*/  @!P1 FADD.FTZ R49, RZ, R30 ;  /* 0x0000001eff319221 */ /* 0x004fe20000010000 */
[----:B------:R-:W-:Y:S01]  /*54b0*/  MOV R30, RZ ;  /* 0x000000ff001e7202 */ /* 0x000fe20000000f00 */
[----:B------:R-:W-:Y:S01]  /*54c0*/  @!P1 FADD.FTZ R30, RZ, R31 ;  /* 0x0000001fff1e9221 */ /* 0x000fe20000010000 */
[----:B------:R-:W-:-:S02]  /*54d0*/  LOP3.LUT P1, RZ, R59, 0xffffff9f, RZ, 0xc0, !PT ;  /* 0xffffff9f3bff7812 */ /* 0x000fc4000782c0ff */
[----:B------:R-:W1:Y:S02]  /*54e0*/  SHFL.BFLY PT, R31, R49, 0x10, 0x1f ;  /* 0x0e001f00311f7f89 */ /* 0x000e6400000e0000 */
[----:B-1----:R-:W-:Y:S02]  /*54f0*/  FADD.FTZ R49, R31, R49 ;  /* 0x000000311f317221 */ /* 0x002fe40000010000 */
[----:B------:R-:W1:Y:S02]  /*5500*/  SHFL.BFLY PT, R31, R30, 0x10, 0x1f ;  /* 0x0e001f001e1f7f89 */ /* 0x000e6400000e0000 */
[----:B-1----:R-:W-:Y:S02]  /*5510*/  FADD.FTZ R30, R31, R30 ;  /* 0x0000001e1f1e7221 */ /* 0x002fe40000010000 */
[----:B------:R-:W1:Y:S02]  /*5520*/  SHFL.BFLY PT, R31, R49, 0x8, 0x1f ;  /* 0x0d001f00311f7f89 */ /* 0x000e6400000e0000 */
[----:B-1----:R-:W-:-:S02]  /*5530*/  FADD.FTZ R49, R49, R31 ;  /* 0x0000001f31317221 */ /* 0x002fc40000010000 */
        /* <DEDUP_REMOVED lines=13> */
[----:B-1----:R-:W-:Y:S01]  /*5610*/  FADD.FTZ R31, R31, R49 ;  /* 0x000000311f1f7221 */ /* 0x002fe20000010000 */
[----:B------:R-:W-:Y:S02]  /*5620*/  @!P1 SHF.R.U32.HI R49, RZ, 0x2, R59 ;  /* 0x00000002ff319819 */ /* 0x000fe4000001163b */
[----:B------:R-:W2:Y:S04]  /*5630*/  LDL.LU R59, [R1+0xbc] ;  /* 0x0000bc00013b7983 */ /* 0x000ea80000300800 */
[----:B------:R-:W3:Y:S04]  /*5640*/  LDL.LU R51, [R1+0x18] ;  /* 0x0000180001337983 */ /* 0x000ee80000300800 */
[----:B------:R-:W4:Y:S01]  /*5650*/  LDL.LU R50, [R1+0x3c] ;  /* 0x00003c0001327983 */ /* 0x000f220000300800 */
[----:B0-----:R-:W-:Y:S01]  /*5660*/  ULEA UR5, UR14, UR5, 0x18 ;  /* 0x000000050e057291 */ /* 0x001fe2000f8ec03f */
[----:B------:R-:W-:Y:S01]  /*5670*/  FADD.FTZ R46, -R14, R46 ;  /* 0x0000002e0e2e7221 */ /* 0x000fe20000010100 */
[----:B------:R-:W-:Y:S01]  /*5680*/  @!P1 LOP3.LUT R49, R49, 0x3ffffff8, RZ, 0xc0, !PT ;  /* 0x3ffffff831319812 */ /* 0x000fe200078ec0ff */
[----:B------:R-:W-:Y:S01]  /*5690*/  @!P1 FMUL.FTZ R31, R31, 1.2207031431898940355e-05 ;  /* 0x374ccccd1f1f9820 */ /* 0x000fe20000410000 */
[----:B------:R-:W-:Y:S01]  /*56a0*/  @!P1 FMUL.FTZ R30, R30, 1.2207031431898940355e-05 ;  /* 0x374ccccd1e1e9820 */ /* 0x000fe20000410000 */
[----:B------:R-:W-:Y:S01]  /*56b0*/  SHF.L.U32 R57, R57, 0x10, RZ ;  /* 0x0000001039397819 */ /* 0x000fe200000006ff */
[----:B------:R-:W-:Y:S01]  /*56c0*/  FMUL.FTZ R46, R2, R46 ;  /* 0x0000002e022e7220 */ /* 0x000fe20000410000 */
[----:B------:R-:W-:Y:S01]  /*56d0*/  SHF.L.U32 R43, R43, 0x10, RZ ;  /* 0x000000102b2b7819 */ /* 0x000fe200000006ff */
[----:B------:R-:W-:Y:S01]  /*56e0*/  USHF.L.U32 UR11, UR11, 0x2, URZ ;  /* 0x000000020b0b7899 */ /* 0x000fe2000800063f */
[----:B------:R0:W-:Y:S01]  /*56f0*/  @!P1 STS.64 [R49+UR5], R30 ;  /* 0x0000001e31009988 */ /* 0x0001e20008000a05 */
[----:B------:R-:W-:Y:S01]  /*5700*/  SHF.L.U32 R48, R48, 0x10, RZ ;  /* 0x0000001030307819 */ /* 0x000fe200000006ff */
[----:B------:R-:W-:Y:S01]  /*5710*/  ULDC.64 UR14, c[0x0][0x210] ;  /* 0x00008400000e7ab9 */ /* 0x000fe20000000a00 */
[----:B------:R-:W-:Y:S01]  /*5720*/  ULOP3.LUT UR11, UR11, 0xc, URZ, 0xc0, !UPT ;  /* 0x0000000c0b0b7892 */ /* 0x000fe2000f8ec03f */
[----:B0-----:R-:W-:-:S04]  /*5730*/  FFMA.FTZ R30, R46, R57, R43 ;  /* 0x000000392e1e7223 */ /* 0x001fc8000001002b */
[----:B------:R-:W-:-:S06]  /*5740*/  FMUL.FTZ R31, R30, -1.4426950216293334961 ;  /* 0xbfb8aa3b1e1f7820 */ /* 0x000fcc0000410000 */
[----:B------:R-:W0:Y:S02]  /*5750*/  MUFU.EX2 R31, R31 ;  /* 0x0000001f001f7308 */ /* 0x000e240000000800 */
[----:B0-----:R-:W-:-:S06]  /*5760*/  FADD.FTZ R31, R31, 1 ;  /* 0x3f8000001f1f7421 */ /* 0x001fcc0000010000 */
[----:B------:R-:W0:Y:S02]  /*5770*/  MUFU.RCP R31, R31 ;  /* 0x0000001f001f7308 */ /* 0x000e240000001000 */
[----:B0-----:R-:W-:-:S04]  /*5780*/  FADD.FTZ R49, -R31, 1 ;  /* 0x3f8000001f317421 */ /* 0x001fc80000010100 */
[----:B------:R-:W-:-:S04]  /*5790*/  FFMA.FTZ R49, R30, R49, 1 ;  /* 0x3f8000001e317423 */ /* 0x000fc80000010031 */
[----:B------:R-:W-:-:S04]  /*57a0*/  FMUL.FTZ R31, R31, R49 ;  /* 0x000000311f1f7220 */ /* 0x000fc80000410000 */
[----:B------:R-:W-:Y:S01]  /*57b0*/  FMUL.FTZ R48, R48, R31 ;  /* 0x0000001f30307220 */ /* 0x000fe20000410000 */
[----:B------:R-:W-:Y:S02]  /*57c0*/  SHF.L.U32 R49, R15, 0x10, RZ ;  /* 0x000000100f317819 */ /* 0x000fe400000006ff */
[----:B------:R-:W-:-:S03]  /*57d0*/  SHF.L.U32 R58, R58, 0x10, RZ ;  /* 0x000000103a3a7819 */ /* 0x000fc600000006ff */
[----:B------:R-:W-:Y:S01]  /*57e0*/  FADD.FTZ R49, -R14, R49 ;  /* 0x000000310e317221 */ /* 0x000fe20000010100 */
[----:B------:R-:W-:Y:S01]  /*57f0*/  SHF.L.U32 R17, R17, 0x10, RZ ;  /* 0x0000001011117819 */ /* 0x000fe200000006ff */
[----:B------:R-:W-:Y:S01]  /*5800*/  BAR.SYNC.DEFER_BLOCKING 0x0 ;  /* 0x0000000000007b1d */ /* 0x000fe20000010000 */
[----:B--2---:R-:W-:-:S05]  /*5810*/  IADD3 R30, R59, -UR11, RZ ;  /* 0x8000000b3b1e7c10 */ /* 0x004fca000fffe0ff */
[----:B------:R-:W2:Y:S01]  /*5820*/  LDL.LU R59, [R1+0x40] ;  /* 0x00004000013b7983 */ /* 0x000ea20000300800 */
[----:B------:R-:W-:-:S06]  /*5830*/  LEA R30, R30, UR5, 0x3 ;  /* 0x000000051e1e7c11 */ /* 0x000fcc000f8e18ff */
[----:B------:R-:W3:Y:S02]  /*5840*/  LDS.64 R30, [R30] ;  /* 0x000000001e1e7984 */ /* 0x000ee40000000a00 */
[----:B---3--:R-:W-:-:S04]  /*5850*/  FFMA.FTZ R15, R0, R51, -R30 ;  /* 0x00000033000f7223 */ /* 0x008fc8000001081e */
[----:B----4-:R-:W-:Y:S01]  /*5860*/  FFMA.FTZ R15, R50, -R31, R15 ;  /* 0x8000001f320f7223 */ /* 0x010fe2000001000f */
[----:B------:R-:W-:Y:S01]  /*5870*/  FFMA.FTZ R50, R57, R48, -R30 ;  /* 0x0000003039327223 */ /* 0x000fe2000001081e */
[----:B------:R-:W-:-:S03]  /*5880*/  FMUL.FTZ R48, R2, R49 ;  /* 0x0000003102307220 */ /* 0x000fc60000410000 */
[----:B------:R-:W-:Y:S01]  /*5890*/  FFMA.FTZ R46, -R31, R46, R50 ;  /* 0x0000002e1f2e7223 */ /* 0x000fe20000010132 */
[----:B------:R-:W-:-:S04]  /*58a0*/  FFMA.FTZ R51, R48, R58, R17 ;  /* 0x0000003a30337223 */ /* 0x000fc80000010011 */
[----:B------:R-:W-:-:S06]  /*58b0*/  FMUL.FTZ R49, R51, -1.4426950216293334961 ;  /* 0xbfb8aa3b33317820 */ /* 0x000fcc0000410000 */
[----:B------:R-:W0:Y:S02]  /*58c0*/  MUFU.EX2 R49, R49 ;  /* 0x0000003100317308 */ /* 0x000e240000000800 */
[----:B0-----:R-:W-:-:S06]  /*58d0*/  FADD.FTZ R49, R49, 1 ;  /* 0x3f80000031317421 */ /* 0x001fcc0000010000 */
[----:B------:R0:W1:Y:S02]  /*58e0*/  MUFU.RCP R50, R49 ;  /* 0x0000003100327308 */ /* 0x0000640000001000 */
[----:B0-----:R-:W3:Y:S01]  /*58f0*/  LDL.LU R49, [R1+0x1c] ;  /* 0x00001c0001317983 */ /* 0x001ee20000300800 */
[----:B------:R-:W-:Y:S02]  /*5900*/  SHF.L.U32 R18, R18, 0x10, RZ ;  /* 0x0000001012127819 */ /* 0x000fe400000006ff */
        /* <DEDUP_REMOVED lines=8> */
[----:B------:R-:W-:Y:S01]  /*5990*/  FMUL.FTZ R19, R2, R19 ;  /* 0x0000001302137220 */ /* 0x000fe20000410000 */
[----:B------:R-:W-:Y:S01]  /*59a0*/  FADD.FTZ R22, -R14, R22 ;  /* 0x000000160e167221 */ /* 0x000fe20000010100 */
[----:B------:R-:W-:Y:S02]  /*59b0*/  SHF.L.U32 R28, R28, 0x10, RZ ;  /* 0x000000101c1c7819 */ /* 0x000fe400000006ff */
[----:B------:R-:W-:Y:S01]  /*59c0*/  FADD.FTZ R23, -R14, R23 ;  /* 0x000000170e177221 */ /* 0x000fe20000010100 */
[----:B------:R-:W-:Y:S02]  /*59d0*/  SHF.L.U32 R26, R26, 0x10, RZ ;  /* 0x000000101a1a7819 */ /* 0x000fe400000006ff */
[----:B------:R-:W-:Y:S02]  /*59e0*/  SHF.L.U32 R29, R29, 0x10, RZ ;  /* 0x000000101d1d7819 */ /* 0x000fe400000006ff */
[----:B------:R-:W-:Y:S01]  /*59f0*/  SHF.L.U32 R27, R27, 0x10, RZ ;  /* 0x000000101b1b7819 */ /* 0x000fe200000006ff */
[----:B------:R-:W-:Y:S01]  /*5a00*/  FADD.FTZ R26, -R14, R26 ;  /* 0x0000001a0e1a7221 */ /* 0x000fe20000010100 */
[----:B------:R-:W-:-:S02]  /*5a10*/  SHF.L.U32 R16, R16, 0x10, RZ ;  /* 0x0000001010107819 */ /* 0x000fc400000006ff */
[----:B------:R-:W-:Y:S01]  /*5a20*/  SHF.L.U32 R32, R32, 0x10, RZ ;  /* 0x0000001020207819 */ /* 0x000fe200000006ff */
[----:B------:R-:W-:Y:S01]  /*5a30*/  FADD.FTZ R27, -R14, R27 ;  /* 0x0000001b0e1b7221 */ /* 0x000fe20000010100 */
[----:B------:R-:W-:Y:S01]  /*5a40*/  SHF.L.U32 R20, R20, 0x10, RZ ;  /* 0x0000001014147819 */ /* 0x000fe200000006ff */
[----:B------:R-:W-:Y:S01]  /*5a50*/  FADD.FTZ R16, -R14, R16 ;  /* 0x000000100e107221 */ /* 0x000fe20000010100 */
[----:B------:R-:W-:Y:S02]  /*5a60*/  SHF.L.U32 R33, R33, 0x10, RZ ;  /* 0x0000001021217819 */ /* 0x000fe400000006ff */
[----:B------:R-:W-:Y:S01]  /*5a70*/  SHF.L.U32 R34, R34, 0x10, RZ ;  /* 0x0000001022227819 */ /* 0x000fe200000006ff */
[----:B------:R-:W-:Y:S01]  /*5a80*/  FMUL.FTZ R16, R2, R16 ;  /* 0x0000001002107220 */ /* 0x000fe20000410000 */
[----:B------:R-:W-:Y:S01]  /*5a90*/  FADD.FTZ R20, -R14, R20 ;  /* 0x000000140e147221 */ /* 0x000fe20000010100 */
[----:B------:R-:W-:Y:S02]  /*5aa0*/  SHF.L.U32 R36, R36, 0x10, RZ ;  /* 0x0000001024247819 */ /* 0x000fe400000006ff */
[----:B------:R-:W-:Y:S01]  /*5ab0*/  SHF.L.U32 R35, R35, 0x10, RZ ;  /* 0x0000001023237819 */ /* 0x000fe200000006ff */
[----:B------:R-:W-:Y:S01]  /*5ac0*/  FMUL.FTZ R20, R2, R20 ;  /* 0x0000001402147220 */ /* 0x000fe20000410000 */
        /* <DEDUP_REMOVED lines=11> */
[----:B------:R-:W-:Y:S01]  /*5b80*/  SHF.L.U32 R42, R42, 0x10, RZ ;  /* 0x000000102a2a7819 */ /* 0x000fe200000006ff */
[----:B------:R-:W-:-:S02]  /*5b90*/  FADD.FTZ R44, -R14, R44 ;  /* 0x0000002c0e2c7221 */ /* 0x000fc40000010100 */
[----:B------:R-:W-:Y:S02]  /*5ba0*/  FADD.FTZ R14, -R14, R45 ;  /* 0x0000002d0e0e7221 */ /* 0x000fe40000010100 */
[C---:B------:R-:W-:Y:S02]  /*5bb0*/  FMUL.FTZ R44, R2.reuse, R44 ;  /* 0x0000002c022c7220 */ /* 0x040fe40000410000 */
[----:B------:R-:W-:Y:S01]  /*5bc0*/  FMUL.FTZ R14, R2, R14 ;  /* 0x0000000e020e7220 */ /* 0x000fe20000410000 */
[----:B---3--:R-:W-:-:S04]  /*5bd0*/  FFMA.FTZ R49, R3, R49, -R30 ;  /* 0x0000003103317223 */ /* 0x008fc8000001081e */
[----:B--2---:R-:W-:Y:S01]  /*5be0*/  FFMA.FTZ R49, R59, -R31, R49 ;  /* 0x8000001f3b317223 */ /* 0x004fe20000010031 */
[----:B-1----:R-:W-:-:S04]  /*5bf0*/  FADD.FTZ R59, -R50, 1 ;  /* 0x3f800000323b7421 */ /* 0x002fc80000010100 */
[----:B------:R-:W-:Y:S01]  /*5c00*/  FFMA.FTZ R59, R51, R59, 1 ;  /* 0x3f800000333b7423 */ /* 0x000fe2000001003b */
[----:B------:R-:W-:-:S03]  /*5c10*/  FMUL.FTZ R51, R2, R18 ;  /* 0x0000001202337220 */ /* 0x000fc60000410000 */
[----:B------:R-:W-:Y:S01]  /*5c20*/  FMUL.FTZ R18, R50, R59 ;  /* 0x0000003b32127220 */ /* 0x000fe20000410000 */
[----:B------:R-:W-:-:S03]  /*5c30*/  FFMA.FTZ R50, R57, R51, R43 ;  /* 0x0000003339327223 */ /* 0x000fc6000001002b */
[----:B------:R-:W-:Y:S01]  /*5c40*/  FMUL.FTZ R18, R21, R18 ;  /* 0x0000001215127220 */ /* 0x000fe20000410000 */
[----:B------:R-:W-:-:S06]  /*5c50*/  FMUL.FTZ R59, R50, -1.4426950216293334961 ;  /* 0xbfb8aa3b323b7820 */ /* 0x000fcc0000410000 */
[----:B------:R-:W0:Y:S02]  /*5c60*/  MUFU.EX2 R59, R59 ;  /* 0x0000003b003b7308 */ /* 0x000e240000000800 */
[----:B0-----:R-:W-:-:S06]  /*5c70*/  FADD.FTZ R59, R59, 1 ;  /* 0x3f8000003b3b7421 */ /* 0x001fcc0000010000 */
[----:B------:R-:W0:Y:S02]  /*5c80*/  MUFU.RCP R59, R59 ;  /* 0x0000003b003b7308 */ /* 0x000e240000001000 */
[----:B0-----:R-:W-:-:S04]  /*5c90*/  FADD.FTZ R21, -R59, 1 ;  /* 0x3f8000003b157421 */ /* 0x001fc80000010100 */
[----:B------:R-:W-:-:S04]  /*5ca0*/  FFMA.FTZ R21, R50, R21, 1 ;  /* 0x3f80000032157423 */ /* 0x000fc80000010015 */
        /* <DEDUP_REMOVED lines=49> */
[----:B------:R-:W-:-:S03]  /*5fc0*/  FFMA.FTZ R27, R57, R16, R43 ;  /* 0x00000010391b7223 */ /* 0x000fc6000001002b */
[----:B------:R-:W-:Y:S01]  /*5fd0*/  FMUL.FTZ R50, R50, R59 ;  /* 0x0000003b32327220 */ /* 0x000fe20000410000 */
[----:B------:R-:W-:-:S03]  /*5fe0*/  FMUL.FTZ R59, R27, -1.4426950216293334961 ;  /* 0xbfb8aa3b1b3b7820 */ /* 0x000fc60000410000 */
[----:B------:R-:W-:-:S03]  /*5ff0*/  FMUL.FTZ R33, R33, R50 ;  /* 0x0000003221217220 */ /* 0x000fc60000410000 */
        /* <DEDUP_REMOVED lines=51> */
[----:B------:R-:W-:-:S05]  /*6330*/  FMUL.FTZ R42, R17, -1.4426950216293334961 ;  /* 0xbfb8aa3b112a7820 */ /* 0x000fca0000410000 */
[----:B------:R-:W0:Y:S08]  /*6340*/  MUFU.EX2 R50, R50 ;  /* 0x0000003200327308 */ /* 0x000e300000000800 */
        /* <DEDUP_REMOVED lines=10> */
[----:B------:R-:W0:Y:S02]  /*63f0*/  MUFU.EX2 R45, R45 ;  /* 0x0000002d002d7308 */ /* 0x000e240000000800 */
[----:B------:R-:W-:Y:S01]  /*6400*/  FFMA.FTZ R50, R17, R50, 1 ;  /* 0x3f80000011327423 */ /* 0x000fe20000010032 */
[----:B0-----:R-:W-:-:S06]  /*6410*/  FADD.FTZ R45, R45, 1 ;  /* 0x3f8000002d2d7421 */ /* 0x001fcc0000010000 */
[----:B------:R-:W0:Y:S01]  /*6420*/  MUFU.RCP R45, R45 ;  /* 0x0000002d002d7308 */ /* 0x000e220000001000 */
[----:B------:R-:W-:Y:S01]  /*6430*/  SHF.L.U32 R61, R61, 0x10, RZ ;  /* 0x000000103d3d7819 */ /* 0x000fe200000006ff */
[----:B------:R-:W-:Y:S01]  /*6440*/  FMUL.FTZ R50, R42, R50 ;  /* 0x000000322a327220 */ /* 0x000fe20000410000 */
[----:B------:R-:W-:-:S03]  /*6450*/  SHF.L.U32 R47, R47, 0x10, RZ ;  /* 0x000000102f2f7819 */ /* 0x000fc600000006ff */
[----:B------:R-:W-:Y:S01]  /*6460*/  FMUL.FTZ R41, R61, R41 ;  /* 0x000000293d297220 */ /* 0x000fe20000410000 */
[----:B0-----:R-:W-:-:S04]  /*6470*/  FADD.FTZ R17, -R45, 1 ;  /* 0x3f8000002d117421 */ /* 0x001fc80000010100 */
[----:B------:R-:W-:Y:S02]  /*6480*/  FFMA.FTZ R17, R43, R17, 1 ;  /* 0x3f8000002b117423 */ /* 0x000fe40000010011 */
[----:B------:R-:W2:Y:S02]  /*6490*/  LDL.LU R43, [R1+0x4] ;  /* 0x00000400012b7983 */ /* 0x000ea40000300800 */
[----:B------:R-:W-:Y:S02]  /*64a0*/  FMUL.FTZ R17, R45, R17 ;  /* 0x000000112d117220 */ /* 0x000fe40000410000 */
[----:B------:R-:W3:Y:S01]  /*64b0*/  LDL.LU R42, [R1+0x28] ;  /* 0x00002800012a7983 */ /* 0x000ee20000300800 */
[----:B------:R-:W-:-:S03]  /*64c0*/  FMUL.FTZ R47, R47, R50 ;  /* 0x000000322f2f7220 */ /* 0x000fc60000410000 */
[----:B------:R-:W4:Y:S01]  /*64d0*/  LDL.LU R45, [R1+0x24] ;  /* 0x00002400012d7983 */ /* 0x000f220000300800 */
[----:B------:R-:W-:-:S03]  /*64e0*/  SHF.L.U32 R60, R60, 0x10, RZ ;  /* 0x000000103c3c7819 */ /* 0x000fc600000006ff */
[----:B------:R-:W5:Y:S04]  /*64f0*/  LDL.LU R61, [R1+0x38] ;  /* 0x00003800013d7983 */ /* 0x000f680000300800 */
[----:B------:R-:W5:Y:S01]  /*6500*/  LDL.LU R50, [R1+0x34] ;  /* 0x0000340001327983 */ /* 0x000f620000300800 */
[----:B------:R-:W-:Y:S01]  /*6510*/  FMUL.FTZ R60, R60, R17 ;  /* 0x000000113c3c7220 */ /* 0x000fe20000410000 */
[C-C-:B------:R-:W-:Y:S01]  /*6520*/  FFMA.FTZ R53, R0.reuse, R53, -R30.reuse ;  /* 0x0000003500357223 */ /* 0x140fe2000001081e */
[C-C-:B------:R-:W-:Y:S01]  /*6530*/  FFMA.FTZ R4, R0.reuse, R4, -R30.reuse ;  /* 0x0000000400047223 */ /* 0x140fe2000001081e */
[--C-:B------:R-:W-:Y:S01]  /*6540*/  FFMA.FTZ R6, R0, R6, -R30.reuse ;  /* 0x0000000600067223 */ /* 0x100fe2000001081e */
        /* <DEDUP_REMOVED lines=19> */
[C-C-:B--2---:R-:W-:Y:S01]  /*6680*/  FFMA.FTZ R43, R0.reuse, R43, -R30.reuse ;  /* 0x0000002b002b7223 */ /* 0x144fe2000001081e */
[C-C-:B---3--:R-:W-:Y:S01]  /*6690*/  FFMA.FTZ R42, R0.reuse, R42, -R30.reuse ;  /* 0x0000002a002a7223 */ /* 0x148fe2000001081e */
[C-C-:B----4-:R-:W-:Y:S01]  /*66a0*/  FFMA.FTZ R45, R3.reuse, R45, -R30.reuse ;  /* 0x0000002d032d7223 */ /* 0x150fe2000001081e */
[C-C-:B-----5:R-:W-:Y:S01]  /*66b0*/  FFMA.FTZ R17, R0.reuse, R50, -R30.reuse ;  /* 0x0000003200117223 */ /* 0x160fe2000001081e */
[--C-:B------:R-:W-:Y:S01]  /*66c0*/  FFMA.FTZ R0, R0, R8, -R30.reuse ;  /* 0x0000000800007223 */ /* 0x100fe2000001081e */
[C-C-:B------:R-:W-:Y:S01]  /*66d0*/  FFMA.FTZ R8, R3.reuse, R61, -R30.reuse ;  /* 0x0000003d03087223 */ /* 0x140fe2000001081e */
[----:B------:R-:W2:Y:S01]  /*66e0*/  LDL.LU R50, [R1+0x5c] ;  /* 0x00005c0001327983 */ /* 0x000ea20000300800 */
[----:B------:R-:W-:-:S03]  /*66f0*/  FFMA.FTZ R3, R3, R9, -R30 ;  /* 0x0000000903037223 */ /* 0x000fc6000001081e */
[----:B------:R-:W3:Y:S04]  /*6700*/  LDL.LU R61, [R1+0x54] ;  /* 0x00005400013d7983 */ /* 0x000ee80000300800 */
[----:B------:R-:W4:Y:S04]  /*6710*/  LDL.LU R9, [R1+0x64] ;  /* 0x0000640001097983 */ /* 0x000f280000300800 */
[----:B------:R-:W5:Y:S04]  /*6720*/  LDL.LU R57, [R1+0x60] ;  /* 0x0000600001397983 */ /* 0x000f680000300800 */
[----:B------:R-:W3:Y:S01]  /*6730*/  LDL.LU R30, [R1+0x58] ;  /* 0x00005800011e7983 */ /* 0x000ee20000300800 */
[C---:B------:R-:W-:Y:S01]  /*6740*/  FFMA.FTZ R24, -R31.reuse, R51, R24 ;  /* 0x000000331f187223 */ /* 0x040fe20000010118 */
[----:B------:R-:W-:-:S02]  /*6750*/  FFMA.FTZ R18, -R31, R48, R18 ;  /* 0x000000301f127223 */ /* 0x000fc40000010112 */
[----:B------:R-:W3:Y:S01]  /*6760*/  LDL.LU R58, [R1+0x50] ;  /* 0x00005000013a7983 */ /* 0x000ee20000300800 */
[C---:B------:R-:W-:Y:S01]  /*6770*/  FFMA.FTZ R29, -R31.reuse, R22, R29 ;  /* 0x000000161f1d7223 */ /* 0x040fe2000001011d */
[----:B------:R-:W-:Y:S01]  /*6780*/  FFMA.FTZ R28, -R31, R21, R28 ;  /* 0x000000151f1c7223 */ /* 0x000fe2000001011c */
[-C--:B--2---:R-:W-:Y:S01]  /*6790*/  FFMA.FTZ R42, R50, -R31.reuse, R42 ;  /* 0x8000001f322a7223 */ /* 0x084fe2000001002a */
[-C--:B----4-:R-:W-:Y:S01]  /*67a0*/  FFMA.FTZ R8, R9, -R31.reuse, R8 ;  /* 0x8000001f09087223 */ /* 0x090fe20000010008 */
[-C--:B-----5:R-:W-:Y:S02]  /*67b0*/  FFMA.FTZ R17, R57, -R31.reuse, R17 ;  /* 0x8000001f39117223 */ /* 0x0a0fe40000010011 */
[----:B------:R-:W2:Y:S04]  /*67c0*/  LDL.LU R57, [R1+0x48] ;  /* 0x0000480001397983 */ /* 0x000ea80000300800 */
[----:B------:R-:W4:Y:S01]  /*67d0*/  LDL.LU R51, [R1+0x44] ;  /* 0x0000440001337983 */ /* 0x000f220000300800 */
[----:B---3--:R-:W-:-:S03]  /*67e0*/  FFMA.FTZ R45, R30, -R31, R45 ;  /* 0x8000001f1e2d7223 */ /* 0x008fc6000001002d */
[----:B------:R-:W3:Y:S04]  /*67f0*/  LDL.LU R9, [R1+0x30] ;  /* 0x0000300001097983 */ /* 0x000ee80000300800 */
[----:B------:R-:W5:Y:S04]  /*6800*/  LDL.LU R50, [R1+0x2c] ;  /* 0x00002c0001327983 */ /* 0x000f680000300800 */
[----:B------:R-:W4:Y:S04]  /*6810*/  LDL.LU R48, [R1+0x20] ;  /* 0x0000200001307983 */ /* 0x000f280000300800 */
[----:B------:R-:W4:Y:S04]  /*6820*/  LDL.LU R30, [R1] ;  /* 0x00000000011e7983 */ /* 0x000f280000300800 */
[----:B------:R-:W2:Y:S04]  /*6830*/  LDL.LU R22, [R1+0x94] ;  /* 0x0000940001167983 */ /* 0x000ea80000300800 */
[----:B------:R-:W4:Y:S01]  /*6840*/  LDL.LU R21, [R1+0xb8] ;  /* 0x0000b80001157983 */ /* 0x000f220000300800 */
[----:B------:R-:W-:Y:S01]  /*6850*/  FFMA.FTZ R34, -R31, R16, R34 ;  /* 0x000000101f227223 */ /* 0x000fe20000010122 */
[-C--:B---3--:R-:W-:Y:S01]  /*6860*/  FFMA.FTZ R9, R9, -R31.reuse, R4 ;  /* 0x8000001f09097223 */ /* 0x088fe20000010004 */
[----:B-----5:R-:W-:Y:S01]  /*6870*/  FFMA.FTZ R16, R50, -R31, R5 ;  /* 0x8000001f32107223 */ /* 0x020fe20000010005 */
[----:B--2---:R-:W-:-:S04]  /*6880*/  IADD3 R4, P1, R22, UR14, RZ ;  /* 0x0000000e16047c10 */ /* 0x004fc8000ff3e0ff */
[----:B----4-:R-:W-:Y:S02]  /*6890*/  IADD3.X R5, R21, UR15, RZ, P1, !PT ;  /* 0x0000000f15057c10 */ /* 0x010fe40008ffe4ff */
[----:B------:R-:W2:Y:S01]  /*68a0*/  LDL.LU R21, [R1+0xb0] ;  /* 0x0000b00001157983 */ /* 0x000ea20000300800 */
[C---:B------:R-:W-:Y:S01]  /*68b0*/  FFMA.FTZ R38, -R31.reuse, R27, R38 ;  /* 0x0000001b1f267223 */ /* 0x040fe20000010126 */
[C---:B------:R-:W-:Y:S02]  /*68c0*/  FFMA.FTZ R33, -R31.reuse, R26, R33 ;  /* 0x0000001a1f217223 */ /* 0x040fe40000010121 */
[----:B------:R-:W3:Y:S01]  /*68d0*/  LDL.LU R27, [R1+0xb4] ;  /* 0x0000b400011b7983 */ /* 0x000ee20000300800 */
[C---:B------:R-:W-:Y:S01]  /*68e0*/  FMUL.FTZ R49, R2.reuse, R49 ;  /* 0x0000003102317220 */ /* 0x040fe20000410000 */
[----:B------:R-:W-:Y:S02]  /*68f0*/  FMUL.FTZ R18, R2, R18 ;  /* 0x0000001202127220 */ /* 0x000fe40000410000 */
[----:B------:R-:W4:Y:S01]  /*6900*/  LDL.LU R26, [R1+0xa8] ;  /* 0x0000a800011a7983 */ /* 0x000f220000300800 */
[C---:B------:R-:W-:Y:S01]  /*6910*/  FFMA.FTZ R32, -R31.reuse, R23, R32 ;  /* 0x000000171f207223 */ /* 0x040fe20000010120 */
[----:B------:R-:W-:Y:S01]  /*6920*/  FFMA.FTZ R25, -R31, R19, R25 ;  /* 0x000000131f197223 */ /* 0x000fe20000010119 */
[-C--:B------:R-:W-:Y:S01]  /*6930*/  FFMA.FTZ R43, R61, -R31.reuse, R43 ;  /* 0x8000001f3d2b7223 */ /* 0x080fe2000001002b */
[-C--:B------:R-:W-:Y:S01]  /*6940*/  FFMA.FTZ R54, R58, -R31.reuse, R54 ;  /* 0x8000001f3a367223 */ /* 0x080fe20000010036 */
[-C--:B------:R-:W-:Y:S01]  /*6950*/  FFMA.FTZ R53, R57, -R31.reuse, R53 ;  /* 0x8000001f39357223 */ /* 0x080fe20000010035 */
[-C--:B------:R-:W-:Y:S01]  /*6960*/  FFMA.FTZ R52, R51, -R31.reuse, R52 ;  /* 0x8000001f33347223 */ /* 0x080fe20000010034 */
[C---:B------:R-:W-:Y:S01]  /*6970*/  FFMA.FTZ R35, -R31.reuse, R20, R35 ;  /* 0x000000141f237223 */ /* 0x040fe20000010123 */
[C---:B------:R-:W-:Y:S01]  /*6980*/  FFMA.FTZ R39, -R31.reuse, R36, R39 ;  /* 0x000000241f277223 */ /* 0x040fe20000010127 */
[----:B------:R-:W-:Y:S01]  /*6990*/  FFMA.FTZ R6, R48, -R31, R6 ;  /* 0x8000001f30067223 */ /* 0x000fe20000010006 */
[C---:B------:R-:W-:Y:S01]  /*69a0*/  FFMA.FTZ R59, -R31.reuse, R37, R59 ;  /* 0x000000251f3b7223 */ /* 0x040fe2000001013b */
[-C--:B------:R-:W-:Y:S01]  /*69b0*/  FFMA.FTZ R7, R30, -R31.reuse, R7 ;  /* 0x8000001f1e077223 */ /* 0x080fe20000010007 */
[----:B------:R-:W-:Y:S01]  /*69c0*/  FFMA.FTZ R41, -R31, R40, R41 ;  /* 0x000000281f297223 */ /* 0x000fe20000010129 */
[-C--:B------:R-:W-:Y:S01]  /*69d0*/  FFMA.FTZ R0, R56, -R31.reuse, R0 ;  /* 0x8000001f38007223 */ /* 0x080fe20000010000 */
[----:B------:R-:W-:Y:S01]  /*69e0*/  FFMA.FTZ R3, R55, -R31, R3 ;  /* 0x8000001f37037223 */ /* 0x000fe20000010003 */
[C---:B------:R-:W-:Y:S01]  /*69f0*/  FFMA.FTZ R60, -R31.reuse, R44, R60 ;  /* 0x0000002c1f3c7223 */ /* 0x040fe2000001013c */
[----:B------:R-:W-:Y:S01]  /*6a00*/  FFMA.FTZ R47, -R31, R14, R47 ;  /* 0x0000000e1f2f7223 */ /* 0x000fe2000001012f */
[----:B------:R-:W5:Y:S01]  /*6a10*/  LDL.LU R23, [R1+0xac] ;  /* 0x0000ac0001177983 */ /* 0x000f620000300800 */
[----:B------:R-:W-:Y:S01]  /*6a20*/  F2FP.BF16.F32.PACK_AB R18, R18, R49 ;  /* 0x000000311212723e */ /* 0x000fe200000010ff */
[C---:B------:R-:W-:Y:S01]  /*6a30*/  FMUL.FTZ R17, R2.reuse, R17 ;  /* 0x0000001102117220 */ /* 0x040fe20000410000 */
[C---:B------:R-:W-:Y:S01]  /*6a40*/  FMUL.FTZ R24, R2.reuse, R24 ;  /* 0x0000001802187220 */ /* 0x040fe20000410000 */
[----:B------:R-:W5:Y:S01]  /*6a50*/  LDL.LU R22, [R1+0xa0] ;  /* 0x0000a00001167983 */ /* 0x000f620000300800 */
        /* <DEDUP_REMOVED lines=29> */
[----:B------:R-:W-:-:S03]  /*6c30*/  F2FP.BF16.F32.PACK_AB R17, R24, R17 ;  /* 0x000000111811723e */ /* 0x000fc600000010ff */
[----:B------:R0:W-:Y:S01]  /*6c40*/  STG.E.U16 desc[UR12][R4.64+0x6], R19 ;  /* 0x0000061304007986 */ /* 0x0001e2000c10150c */
[----:B--2---:R-:W-:-:S03]  /*6c50*/  IADD3 R2, P1, R21, UR14, RZ ;  /* 0x0000000e15027c10 */ /* 0x004fc6000ff3e0ff */
[----:B------:R-:W2:Y:S04]  /*6c60*/  LDL.LU R21, [R1+0xa4] ;  /* 0x0000a40001157983 */ /* 0x000ea80000300800 */
[----:B------:R-:W2:Y:S04]  /*6c70*/  LDL.LU R24, [R1+0x98] ;  /* 0x0000980001187983 */ /* 0x000ea80000300800 */
[----:B0-----:R-:W2:Y:S01]  /*6c80*/  LDL.LU R19, [R1+0x9c] ;  /* 0x00009c0001137983 */ /* 0x001ea20000300800 */
[----:B------:R-:W-:-:S04]  /*6c90*/  F2FP.BF16.F32.PACK_AB R15, R46, R15 ;  /* 0x0000000f2e0f723e */ /* 0x000fc800000010ff */
[----:B------:R-:W-:Y:S02]  /*6ca0*/  PRMT R3, R15, 0x7632, R3 ;  /* 0x000076320f037816 */ /* 0x000fe40000000003 */
[----:B------:R-:W-:Y:S01]  /*6cb0*/  F2FP.BF16.F32.PACK_AB R8, R25, R8 ;  /* 0x000000081908723e */ /* 0x000fe200000010ff */
[----:B------:R0:W-:Y:S01]  /*6cc0*/  STG.E.U16 desc[UR12][R4.64], R15 ;  /* 0x0000000f04007986 */ /* 0x0001e2000c10150c */
[----:B------:R-:W-:-:S03]  /*6cd0*/  PRMT R20, R17, 0x7632, R20 ;  /* 0x0000763211147816 */ /* 0x000fc60000000014 */
[----:B------:R3:W-:Y:S01]  /*6ce0*/  STG.E.U16 desc[UR12][R4.64+0x2], R3 ;  /* 0x0000020304007986 */ /* 0x0007e2000c10150c */
[----:B------:R-:W-:-:S03]  /*6cf0*/  F2FP.BF16.F32.PACK_AB R28, R28, R42 ;  /* 0x0000002a1c1c723e */ /* 0x000fc600000010ff */
[----:B------:R4:W-:Y:S01]  /*6d00*/  STG.E.U16 desc[UR12][R4.64+0x4], R18 ;  /* 0x0000041204007986 */ /* 0x0009e2000c10150c */
[----:B------:R-:W-:Y:S02]  /*6d10*/  F2FP.BF16.F32.PACK_AB R29, R29, R45 ;  /* 0x0000002d1d1d723e */ /* 0x000fe400000010ff */
[----:B0-----:R-:W-:Y:S02]  /*6d20*/  PRMT R15, R8, 0x7632, R15 ;  /* 0x00007632080f7816 */ /* 0x001fe4000000000f */
[----:B---3--:R-:W-:Y:S02]  /*6d30*/  IADD3.X R3, R27, UR15, RZ, P1, !PT ;  /* 0x0000000f1b037c10 */ /* 0x008fe40008ffe4ff */
[----:B----4-:R-:W-:-:S03]  /*6d40*/  IADD3 R4, P1, R26, UR14, RZ ;  /* 0x0000000e1a047c10 */ /* 0x010fc6000ff3e0ff */
[----:B------:R-:W-:Y:S01]  /*6d50*/  STG.E.U16 desc[UR12][R2.64], R17 ;  /* 0x0000001102007986 */ /* 0x000fe2000c10150c */
[----:B------:R-:W-:Y:S02]  /*6d60*/  PRMT R18, R28, 0x7632, R18 ;  /* 0x000076321c127816 */ /* 0x000fe40000000012 */
[----:B-----5:R-:W-:Y:S01]  /*6d70*/  IADD3.X R5, R23, UR15, RZ, P1, !PT ;  /* 0x0000000f17057c10 */ /* 0x020fe20008ffe4ff */
[----:B------:R-:W-:Y:S04]  /*6d80*/  STG.E.U16 desc[UR12][R2.64+0x2], R20 ;  /* 0x0000021402007986 */ /* 0x000fe8000c10150c */
[----:B------:R0:W-:Y:S04]  /*6d90*/  STG.E.U16 desc[UR12][R2.64+0x4], R8 ;  /* 0x0000040802007986 */ /* 0x0001e8000c10150c */
[----:B------:R-:W3:Y:S04]  /*6da0*/  LDL.LU R23, [R1+0x88] ;  /* 0x0000880001177983 */ /* 0x000ee80000300800 */
[----:B------:R1:W-:Y:S01]  /*6db0*/  STG.E.U16 desc[UR12][R2.64+0x6], R15 ;  /* 0x0000060f02007986 */ /* 0x0003e2000c10150c */
[----:B0-----:R-:W-:-:S03]  /*6dc0*/  PRMT R8, R29, 0x7632, R8 ;  /* 0x000076321d087816 */ /* 0x001fc60000000008 */
[----:B------:R-:W-:Y:S01]  /*6dd0*/  STG.E.U16 desc[UR12][R4.64], R28 ;  /* 0x0000001c04007986 */ /* 0x000fe2000c10150c */
[----:B------:R-:W-:Y:S02]  /*6de0*/  F2FP.BF16.F32.PACK_AB R32, R32, R43 ;  /* 0x0000002b2020723e */ /* 0x000fe400000010ff */
[----:B-1----:R-:W-:Y:S02]  /*6df0*/  IADD3 R2, P1, R22, UR14, RZ ;  /* 0x0000000e16027c10 */ /* 0x002fe4000ff3e0ff */
[----:B------:R-:W4:Y:S04]  /*6e00*/  LDL.LU R22, [R1+0x8c] ;  /* 0x00008c0001167983 */ /* 0x000f280000300800 */
[----:B------:R-:W-:Y:S04]  /*6e10*/  STG.E.U16 desc[UR12][R4.64+0x2], R18 ;  /* 0x0000021204007986 */ /* 0x000fe8000c10150c */
[----:B------:R-:W-:Y:S04]  /*6e20*/  STG.E.U16 desc[UR12][R4.64+0x4], R29 ;  /* 0x0000041d04007986 */ /* 0x000fe8000c10150c */
[----:B------:R0:W-:Y:S01]  /*6e30*/  STG.E.U16 desc[UR12][R4.64+0x6], R8 ;  /* 0x0000060804007986 */ /* 0x0001e2000c10150c */
[----:B------:R-:W-:-:S02]  /*6e40*/  PRMT R17, R32, 0x7632, R17 ;  /* 0x0000763220117816 */ /* 0x000fc40000000011 */
[----:B--2---:R-:W-:Y:S02]  /*6e50*/  IADD3.X R3, R21, UR15, RZ, P1, !PT ;  /* 0x0000000f15037c10 */ /* 0x004fe40008ffe4ff */
[----:B------:R-:W2:Y:S01]  /*6e60*/  LDL.LU R21, [R1+0x70] ;  /* 0x0000700001157983 */ /* 0x000ea20000300800 */
[----:B0-----:R-:W-:-:S03]  /*6e70*/  IADD3 R4, P1, R24, UR14, RZ ;  /* 0x0000000e18047c10 */ /* 0x001fc6000ff3e0ff */
[----:B------:R-:W5:Y:S01]  /*6e80*/  LDL.LU R20, [R1+0x84] ;  /* 0x0000840001147983 */ /* 0x000f620000300800 */
[----:B------:R-:W-:-:S03]  /*6e90*/  IADD3.X R5, R19, UR15, RZ, P1, !PT ;  /* 0x0000000f13057c10 */ /* 0x000fc60008ffe4ff */
[----:B------:R-:W5:Y:S04]  /*6ea0*/  LDL.LU R19, [R1+0x68] ;  /* 0x0000680001137983 */ /* 0x000f680000300800 */
[----:B------:R0:W-:Y:S04]  /*6eb0*/  STG.E.U16 desc[UR12][R2.64+0x2], R17 ;  /* 0x0000021102007986 */ /* 0x0001e8000c10150c */
[----:B0-----:R-:W5:Y:S01]  /*6ec0*/  LDL.LU R17, [R1+0x6c] ;  /* 0x00006c0001117983 */ /* 0x001f620000300800 */
[----:B------:R-:W-:Y:S02]  /*6ed0*/  F2FP.BF16.F32.PACK_AB R33, R33, R54 ;  /* 0x000000362121723e */ /* 0x000fe400000010ff */
[----:B------:R-:W-:-:S02]  /*6ee0*/  F2FP.BF16.F32.PACK_AB R34, R34, R53 ;  /* 0x000000352222723e */ /* 0x000fc400000010ff */
        /* <DEDUP_REMOVED lines=9> */
[----:B---3--:R-:W-:Y:S02]  /*6f80*/  IADD3 R8, P1, R23, UR14, RZ ;  /* 0x0000000e17087c10 */ /* 0x008fe4000ff3e0ff */
[----:B0-----:R-:W-:Y:S01]  /*6f90*/  PRMT R3, R35, 0x7632, R3 ;  /* 0x0000763223037816 */ /* 0x001fe20000000003 */
[----:B------:R-:W-:Y:S01]  /*6fa0*/  STG.E.U16 desc[UR12][R4.64+0x2], R18 ;  /* 0x0000021204007986 */ /* 0x000fe2000c10150c */
[----:B------:R-:W-:-:S03]  /*6fb0*/  PRMT R15, R38, 0x7632, R15 ;  /* 0x00007632260f7816 */ /* 0x000fc6000000000f */
[----:B------:R-:W-:Y:S01]  /*6fc0*/  STG.E.U16 desc[UR12][R4.64+0x4], R35 ;  /* 0x0000042304007986 */ /* 0x000fe2000c10150c */
[----:B------:R-:W-:-:S03]  /*6fd0*/  F2FP.BF16.F32.PACK_AB R6, R59, R6 ;  /* 0x000000063b06723e */ /* 0x000fc600000010ff */
[----:B------:R0:W-:Y:S01]  /*6fe0*/  STG.E.U16 desc[UR12][R4.64+0x6], R3 ;  /* 0x0000060304007986 */ /* 0x0001e2000c10150c */
[----:B------:R-:W-:Y:S02]  /*6ff0*/  F2FP.BF16.F32.PACK_AB R7, R41, R7 ;  /* 0x000000072907723e */ /* 0x000fe400000010ff */
[----:B----4-:R-:W-:Y:S02]  /*7000*/  IADD3.X R9, R22, UR15, RZ, P1, !PT ;  /* 0x0000000f16097c10 */ /* 0x010fe40008ffe4ff */
[----:B0-----:R-:W-:-:S03]  /*7010*/  PRMT R5, R16, 0x7632, R5 ;  /* 0x0000763210057816 */ /* 0x001fc60000000005 */
[----:B------:R-:W-:Y:S01]  /*7020*/  STG.E.U16 desc[UR12][R8.64], R38 ;  /* 0x0000002608007986 */ /* 0x000fe2000c10150c */
[----:B------:R-:W-:-:S03]  /*7030*/  F2FP.BF16.F32.PACK_AB R0, R60, R0 ;  /* 0x000000003c00723e */ /* 0x000fc600000010ff */
[----:B------:R0:W-:Y:S01]  /*7040*/  STG.E.U16 desc[UR12][R8.64+0x2], R15 ;  /* 0x0000020f08007986 */ /* 0x0001e2000c10150c */
[----:B------:R-:W-:-:S03]  /*7050*/  F2FP.BF16.F32.PACK_AB R14, R47, R14 ;  /* 0x0000000e2f0e723e */ /* 0x000fc600000010ff */
[----:B------:R-:W-:Y:S04]  /*7060*/  STG.E.U16 desc[UR12][R8.64+0x4], R16 ;  /* 0x0000041008007986 */ /* 0x000fe8000c10150c */
[----:B------:R1:W-:Y:S01]  /*7070*/  STG.E.U16 desc[UR12][R8.64+0x6], R5 ;  /* 0x0000060508007986 */ /* 0x0003e2000c10150c */
[----:B0-----:R-:W-:Y:S02]  /*7080*/  PRMT R15, R7, 0x7632, R15 ;  /* 0x00007632070f7816 */ /* 0x001fe4000000000f */
[----:B-1----:R-:W-:Y:S01]  /*7090*/  PRMT R9, R6, 0x7632, R9 ;  /* 0x0000763206097816 */ /* 0x002fe20000000009 */
[----:B------:R-:W-:Y:S01]  /*70a0*/  ULOP3.LUT UR4, UR4, 0x1, URZ, 0x3c, !UPT ;  /* 0x0000000104047892 */ /* 0x000fe2000f8e3c3f */
[----:B------:R-:W-:Y:S01]  /*70b0*/  UMOV UR5, UR10 ;  /* 0x0000000a00057c82 */ /* 0x000fe20008000000 */
[----:B------:R-:W-:Y:S01]  /*70c0*/  UMOV UR11, UR9 ;  /* 0x00000009000b7c82 */ /* 0x000fe20008000000 */
[----:B--2---:R-:W-:-:S04]  /*70d0*/  IADD3 R2, P1, R21, UR14, RZ ;  /* 0x0000000e15027c10 */ /* 0x004fc8000ff3e0ff */
[----:B-----5:R-:W-:Y:S02]  /*70e0*/  IADD3.X R3, R20, UR15, RZ, P1, !PT ;  /* 0x0000000f14037c10 */ /* 0x020fe40008ffe4ff */
[----:B------:R-:W-:-:S03]  /*70f0*/  IADD3 R4, P1, R19, UR14, RZ ;  /* 0x0000000e13047c10 */ /* 0x000fc6000ff3e0ff */
[----:B------:R0:W-:Y:S04]  /*7100*/  STG.E.U16 desc[UR12][R2.64], R6 ;  /* 0x0000000602007986 */ /* 0x0001e8000c10150c */
[----:B------:R-:W-:Y:S04]  /*7110*/  STG.E.U16 desc[UR12][R2.64+0x2], R9 ;  /* 0x0000020902007986 */ /* 0x000fe8000c10150c */
[----:B------:R-:W-:Y:S04]  /*7120*/  STG.E.U16 desc[UR12][R2.64+0x4], R7 ;  /* 0x0000040702007986 */ /* 0x000fe8000c10150c */
[----:B------:R1:W-:Y:S01]  /*7130*/  STG.E.U16 desc[UR12][R2.64+0x6], R15 ;  /* 0x0000060f02007986 */ /* 0x0003e2000c10150c */
[----:B0-----:R-:W-:-:S02]  /*7140*/  PRMT R6, R14, 0x7632, R6 ;  /* 0x000076320e067816 */ /* 0x001fc40000000006 */
[----:B------:R-:W-:Y:S02]  /*7150*/  IADD3.X R5, R17, UR15, RZ, P1, !PT ;  /* 0x0000000f11057c10 */ /* 0x000fe40008ffe4ff */
[----:B-1----:R-:W-:-:S03]  /*7160*/  PRMT R3, R0, 0x7632, R3 ;  /* 0x0000763200037816 */ /* 0x002fc60000000003 */
[----:B------:R2:W-:Y:S04]  /*7170*/  STG.E.U16 desc[UR12][R4.64], R0 ;  /* 0x0000000004007986 */ /* 0x0005e8000c10150c */
[----:B------:R2:W-:Y:S04]  /*7180*/  STG.E.U16 desc[UR12][R4.64+0x2], R3 ;  /* 0x0000020304007986 */ /* 0x0005e8000c10150c */
[----:B------:R2:W-:Y:S04]  /*7190*/  STG.E.U16 desc[UR12][R4.64+0x4], R14 ;  /* 0x0000040e04007986 */ /* 0x0005e8000c10150c */
[----:B------:R2:W-:Y:S01]  /*71a0*/  STG.E.U16 desc[UR12][R4.64+0x6], R6 ;  /* 0x0000060604007986 */ /* 0x0005e2000c10150c */
[----:B------:R-:W-:Y:S05]  /*71b0*/  @!P0 BRA `(.L_x_979) ;  /* 0xffffff9000d08947 */ /* 0x000fea000383ffff */
.L_x_967:
        /* <DEDUP_REMOVED lines=32> */
[----:B------:R-:W-:Y:S02]  /*73c0*/  IADD3.X R11, RZ, RZ, RZ, P0, !PT ;  /* 0x000000ffff0b7210 */ /* 0x000fe400007fe4ff */
[----:B------:R-:W-:Y:S02]  /*73d0*/  MOV R10, R9 ;  /* 0x00000009000a7202 */ /* 0x000fe40000000f00 */
[----:B------:R-:W-:Y:S01]  /*73e0*/  IADD3 RZ, P1, R7, R8, RZ ;  /* 0x0000000807ff7210 */ /* 0x000fe20007f3e0ff */
[----:B------:R-:W-:Y:S01]  /*73f0*/  IMAD.WIDE.U32 R6, R5, -0x33333333, RZ ;  /* 0xcccccccd05067825 */ /* 0x000fe200078e00ff */
[----:B------:R-:W-:Y:S02]  /*7400*/  ISETP.LT.U32.AND P0, PT, R14, 0x2, PT ;  /* 0x000000020e00780c */ /* 0x000fe40003f01070 */
[----:B------:R-:W-:Y:S01]  /*7410*/  MOV R6, UR9 ;  /* 0x0000000900067c02 */ /* 0x000fe20008000f00 */
[----:B------:R-:W-:Y:S01]  /*7420*/  IMAD.WIDE.U32.X R8, R13, -0x33333334, R10, P1 ;  /* 0xcccccccc0d087825 */ /* 0x000fe200008e040a */
[----:B------:R-:W-:-:S02]  /*7430*/  ISETP.LT.AND.EX P0, PT, R15, RZ, PT, P0 ;  /* 0x000000ff0f00720c */ /* 0x000fc40003f01300 */
[----:B------:R-:W-:Y:S02]  /*7440*/  LEA.HI R50, R7, 0x1, RZ, 0x1c ;  /* 0x0000000107327811 */ /* 0x000fe400078fe0ff */
[----:B------:R-:W-:Y:S02]  /*7450*/  SHF.R.U64 R51, R8, 0x3, R9 ;  /* 0x0000000308337819 */ /* 0x000fe40000001209 */
[----:B------:R-:W-:Y:S02]  /*7460*/  SEL R49, R14, 0x2, P0 ;  /* 0x000000020e317807 */ /* 0x000fe40000000000 */
[----:B------:R-:W-:Y:S02]  /*7470*/  SEL R48, R15, RZ, P0 ;  /* 0x000000ff0f307207 */ /* 0x000fe40000000000 */
[C---:B------:R-:W-:Y:S02]  /*7480*/  IADD3 R7, P0, R0.reuse, 0xa, RZ ;  /* 0x0000000a00077810 */ /* 0x040fe40007f1e0ff */
[----:B------:R-:W-:-:S02]  /*7490*/  IADD3 R8, P1, R0, 0x14, RZ ;  /* 0x0000001400087810 */ /* 0x000fc40007f3e0ff */
[----:B------:R-:W-:Y:S02]  /*74a0*/  IADD3 R9, P2, R0, 0x1e, RZ ;  /* 0x0000001e00097810 */ /* 0x000fe40007f5e0ff */
[----:B------:R-:W-:Y:S02]  /*74b0*/  IADD3 R51, R51, 0x1, RZ ;  /* 0x0000000133337810 */ /* 0x000fe40007ffe0ff */
[----:B------:R-:W-:Y:S02]  /*74c0*/  SHF.L.U64.HI R48, R49, 0x5, R48 ;  /* 0x0000000531307819 */ /* 0x000fe40000010230 */
[----:B------:R-:W-:Y:S02]  /*74d0*/  LOP3.LUT R10, R56, 0xf, RZ, 0xc0, !PT ;  /* 0x0000000f380a7812 */ /* 0x000fe400078ec0ff */
[----:B------:R-:W-:Y:S02]  /*74e0*/  IADD3.X R11, RZ, RZ, RZ, P0, !PT ;  /* 0x000000ffff0b7210 */ /* 0x000fe400007fe4ff */
[----:B------:R-:W-:-:S02]  /*74f0*/  IADD3.X R12, RZ, RZ, RZ, P1, !PT ;  /* 0x000000ffff0c7210 */ /* 0x000fc40000ffe4ff */
[----:B------:R-:W-:Y:S02]  /*7500*/  IADD3.X R13, RZ, RZ, RZ, P2, !PT ;  /* 0x000000ffff0d7210 */ /* 0x000fe400017fe4ff */
[----:B------:R-:W-:Y:S02]  /*7510*/  SHF.L.U32 R49, R49, 0x5, RZ ;  /* 0x0000000531317819 */ /* 0x000fe400000006ff */
[----:B------:R-:W-:Y:S02]  /*7520*/  LOP3.LUT R50, R50, 0x3, RZ, 0xc0, !PT ;  /* 0x0000000332327812 */ /* 0x000fe400078ec0ff */
[----:B------:R-:W-:-:S07]  /*7530*/  LOP3.LUT R51, R51, 0x3, RZ, 0xc0, !PT ;  /* 0x0000000333337812 */ /* 0x000fce00078ec0ff */
.L_x_996:
        /* <DEDUP_REMOVED lines=9> */
[----:B------:R-:W-:Y:S01]  /*75d0*/  HFMA2.MMA R55, -RZ, RZ, 0, 0 ;  /* 0x00000000ff377435 */ /* 0x000fe200000001ff */
        /* <DEDUP_REMOVED lines=35> */
.L_x_983:
[----:B------:R-:W-:Y:S05]  /*7810*/  BSYNC B1 ;  /* 0x0000000000017941 */ /* 0x000fea0003800000 */
.L_x_982:
        /* <DEDUP_REMOVED lines=21> */
.L_x_986:
        /* <DEDUP_REMOVED lines=55> */
.L_x_985:
[----:B------:R-:W-:Y:S05]  /*7ce0*/  BSYNC B1 ;  /* 0x0000000000017941 */ /* 0x000fea0003800000 */
.L_x_984:
        /* <DEDUP_REMOVED lines=35> */
.L_x_988:
[----:B------:R-:W-:Y:S05]  /*7f20*/  BSYNC B1 ;  /* 0x0000000000017941 */ /* 0x000fea0003800000 */
.L_x_987:
        /* <DEDUP_REMOVED lines=15> */
.L_x_981:
[----:B------:R-:W-:Y:S05]  /*8020*/  BSYNC B0 ;  /* 0x0000000000007941 */ /* 0x000fea0003800000 */
.L_x_980:
        /* <DEDUP_REMOVED lines=21> */
[----:B------:R-:W-:-:S04]  /*8180*/  @!P0 LOP3.LUT R15, R4, R15, RZ, 0x3c, !PT ;  /* 0x0000000f040f8212 */ /* 0x000fc800078e3cff */
[----:B------:R-:W-:Y:S02]  /*8190*/  @!P0 LEA R16, R15, R16, 0x2 ;  /* 0x000000100f108211 */ /* 0x000fe400078e10ff */
[----:B0-----:R-:W-:-:S06]  /*81a0*/  CS2R R14, SRZ ;  /* 0x00000000000e7805 */ /* 0x001fcc000001ff00 */
        /* <DEDUP_REMOVED lines=26> */
.L_x_1005:
        /* <DEDUP_REMOVED lines=46> */
.L_x_1015:
        /* <DEDUP_REMOVED lines=41> */
.L_x_1025:
[----:B--2---:R-:W-:Y:S01]  /*88c0*/  FADD.FTZ R15, R14, R30 ;  /* 0x0000001e0e0f7221 */ /* 0x004fe20000010000 */
[----:B------:R-:W-:-:S04]  /*88d0*/  @!P1 F2FP.BF16.F32.PACK_AB R14, RZ, R24 ;  /* 0x00000018ff0e923e */ /* 0x000fc800000010ff */
[----:B------:R-:W-:Y:S01]  /*88e0*/  @!P1 F2FP.BF16.F32.PACK_AB R15, RZ, R15 ;  /* 0x0000000fff0f923e */ /* 0x000fe200000010ff */
[----:B------:R3:W-:Y:S03]  /*88f0*/  @!P1 STG.E.U16 desc[UR12][R16.64+0x50], R14 ;  /* 0x0000500e10009986 */ /* 0x0007e6000c10150c */
[----:B------:R-:W-:Y:S02]  /*8900*/  PRMT R20, R15, 0x7610, R20 ;  /* 0x000076100f147816 */ /* 0x000fe40000000014 */
[----:B------:R-:W-:-:S03]  /*8910*/  LEA.HI R15, R56, 0x3c, RZ, 0x1c ;  /* 0x0000003c380f7811 */ /* 0x000fc600078fe0ff */
[----:B------:R3:W-:Y:S04]  /*8920*/  @!P1 STG.E.U16 desc[UR12][R18.64+0x50], R20 ;  /* 0x0000501412009986 */ /* 0x0007e8000c10150c */
.L_x_991:
[----:B------:R-:W-:Y:S05]  /*8930*/  BSYNC B0 ;  /* 0x0000000000007941 */ /* 0x000fea0003800000 */
.L_x_990:
[----:B------:R-:W-:-:S13]  /*8940*/  ISETP.GE.U32.AND P0, PT, R5, 0x3c, PT ;  /* 0x0000003c0500780c */ /* 0x000fda0003f06070 */
[----:B------:R-:W-:Y:S05]  /*8950*/  @!P0 BRA `(.L_x_989) ;  /* 0x0000000800b08947 */ /* 0x000fea0003800000 */
[----:B------:R-:W-:Y:S01]  /*8960*/  ISETP.GT.U32.AND P0, PT, R10, 0x9, PT ;  /* 0x000000090a00780c */ /* 0x000fe20003f04070 */
[----:B-123--:R-:W-:Y:S01]  /*8970*/  HFMA2.MMA R16, -RZ, RZ, 0, 0 ;  /* 0x00000000ff107435 */ /* 0x00efe200000001ff */
[----:B------:R-:W-:-:S11]  /*8980*/  UMOV UR5, 0xffff ;  /* 0x0000ffff00057882 */ /* 0x000fd60000000000 */
[C---:B0-----:R-:W-:Y:S02]  /*8990*/  @!P0 SHF.L.U32 R14, R10.reuse, 0x1, RZ ;  /* 0x000000010a0e8819 */ /* 0x041fe400000006ff */
[----:B------:R-:W-:Y:S02]  /*89a0*/  @!P0 LEA R17, R10, UR4, 0x7 ;  /* 0x000000040a118c11 */ /* 0x000fe4000f8e38ff */
[----:B------:R-:W-:-:S04]  /*89b0*/  @!P0 LOP3.LUT R14, R15, R14, RZ, 0x3c, !PT ;  /* 0x0000000e0f0e8212 */ /* 0x000fc800078e3cff */
[----:B------:R-:W-:Y:S02]  /*89c0*/  @!P0 LEA R17, R14, R17, 0x2 ;  /* 0x000000110e118211 */ /* 0x000fe400078e10ff */
[----:B------:R-:W-:-:S03]  /*89d0*/  MOV R14, RZ ;  /* 0x000000ff000e7202 */ /* 0x000fc60000000f00 */
[----:B------:R0:W1:Y:S04]  /*89e0*/  @!P0 LDS R16, [R17] ;  /* 0x0000000011108984 */ /* 0x0000680000000800 */
[----:B------:R0:W2:Y:S01]  /*89f0*/  @!P0 LDS R14, [R17+0x500] ;  /* 0x00050000110e8984 */ /* 0x0000a20000000800 */
[----:B------:R-:W-:Y:S05]  /*8a00*/  BRA.DIV UR5, `(.L_x_995) ;  /* 0x0000001605487947 */ /* 0x000fea000b800000 */
[C---:B------:R-:W-:Y:S02]  /*8a10*/  @!P0 SHF.L.U32 R19, R10.reuse, 0x1, RZ ;  /* 0x000000010a138819 */ /* 0x040fe400000006ff */
[----:B------:R-:W-:Y:S02]  /*8a20*/  @!P0 IADD3 R18, R15, 0x14, RZ ;  /* 0x000000140f128810 */ /* 0x000fe40007ffe0ff */
[----:B------:R-:W-:Y:S02]  /*8a30*/  @!P0 LEA R23, R10, UR4, 0x7 ;  /* 0x000000040a178c11 */ /* 0x000fe4000f8e38ff */
[----:B------:R-:W-:Y:S02]  /*8a40*/  @!P0 LOP3.LUT R18, R18, R19, RZ, 0x3c, !PT ;  /* 0x0000001312128212 */ /* 0x000fe400078e3cff */
[----:B------:R-:W-:Y:S02]  /*8a50*/  @!P0 SHF.L.U32 R22, R10, 0x1, RZ ;  /* 0x000000010a168819 */ /* 0x000fe400000006ff */
[----:B------:R-:W-:-:S02]  /*8a60*/  @!P0 LEA R18, R18, R23, 0x2 ;  /* 0x0000001712128211 */ /* 0x000fc400078e10ff */
[----:B------:R-:W-:Y:S02]  /*8a70*/  @!P0 IADD3 R21, R15, 0x28, RZ ;  /* 0x000000280f158810 */ /* 0x000fe40007ffe0ff */
[----:B------:R-:W-:Y:S01]  /*8a80*/  @!P0 LEA R24, R10, UR4, 0x7 ;  /* 0x000000040a188c11 */ /* 0x000fe2000f8e38ff */
[----:B------:R-:W3:Y:S01]  /*8a90*/  @!P0 LDS R20, [R18] ;  /* 0x0000000012148984 */ /* 0x000ee20000000800 */
[----:B------:R-:W-:Y:S02]  /*8aa0*/  @!P0 LOP3.LUT R21, R21, R22, RZ, 0x3c, !PT ;  /* 0x0000001615158212 */ /* 0x000fe400078e3cff */
[----:B0-----:R-:W-:Y:S02]  /*8ab0*/  MOV R17, 0xffff ;  /* 0x0000ffff00117802 */ /* 0x001fe40000000f00 */
[----:B------:R-:W-:Y:S02]  /*8ac0*/  @!P0 LEA R22, R21, R24, 0x2 ;  /* 0x0000001815168211 */ /* 0x000fe400078e10ff */
[----:B------:R0:W-:Y:S01]  /*8ad0*/  @!P0 LDS R21, [R18+0x500] ;  /* 0x0005000012158984 */ /* 0x0001e20000000800 */
[----:B------:R-:W-:-:S02]  /*8ae0*/  @!P0 IADD3 R23, R15, 0x3c, RZ ;  /* 0x0000003c0f178810 */ /* 0x000fc40007ffe0ff */
[C---:B------:R-:W-:Y:S01]  /*8af0*/  @!P0 SHF.L.U32 R24, R10.reuse, 0x1, RZ ;  /* 0x000000010a188819 */ /* 0x040fe200000006ff */
[----:B------:R-:W-:Y:S01]  /*8b00*/  @!P0 LDS R38, [R22+0x500] ;  /* 0x0005000016268984 */ /* 0x000fe20000000800 */
[----:B------:R-:W-:Y:S02]  /*8b10*/  @!P0 LEA R30, R10, UR4, 0x7 ;  /* 0x000000040a1e8c11 */ /* 0x000fe4000f8e38ff */
[----:B------:R-:W-:Y:S01]  /*8b20*/  @!P0 LOP3.LUT R23, R23, R24, RZ, 0x3c, !PT ;  /* 0x0000001817178212 */ /* 0x000fe200078e3cff */
[----:B------:R-:W-:Y:S01]  /*8b30*/  @!P0 LDS R37, [R22] ;  /* 0x0000000016258984 */ /* 0x000fe20000000800 */
[----:B------:R-:W-:Y:S02]  /*8b40*/  MOV R27, 0xffff ;  /* 0x0000ffff001b7802 */ /* 0x000fe40000000f00 */
[----:B------:R-:W-:Y:S01]  /*8b50*/  @!P0 LEA R39, R23, R30, 0x2 ;  /* 0x0000001e17278211 */ /* 0x000fe200078e10ff */
[----:B-1----:R-:W1:Y:S01]  /*8b60*/  SHFL.BFLY PT, R17, R16, 0x8, 0x101f ;  /* 0x0d101f0010117f89 */ /* 0x002e6200000e0000 */
[----:B------:R-:W-:-:S02]  /*8b70*/  MOV R32, RZ ;  /* 0x000000ff00207202 */ /* 0x000fc40000000f00 */
[----:B------:R-:W-:Y:S01]  /*8b80*/  MOV R23, RZ ;  /* 0x000000ff00177202 */ /* 0x000fe20000000f00 */
[----:B--2---:R-:W2:Y:S01]  /*8b90*/  SHFL.BFLY PT, R30, R14, 0x8, 0x101f ;  /* 0x0d101f000e1e7f89 */ /* 0x004ea200000e0000 */
[----:B------:R-:W-:Y:S02]  /*8ba0*/  MOV R29, 0xffff ;  /* 0x0000ffff001d7802 */ /* 0x000fe40000000f00 */
[----:B------:R-:W-:Y:S01]  /*8bb0*/  MOV R24, RZ ;  /* 0x000000ff00187202 */ /* 0x000fe20000000f00 */
[----:B------:R-:W4:Y:S01]  /*8bc0*/  @!P0 LDS R22, [R39] ;  /* 0x0000000027168984 */ /* 0x000f220000000800 */
[----:B------:R-:W-:Y:S02]  /*8bd0*/  MOV R34, RZ ;  /* 0x000000ff00227202 */ /* 0x000fe40000000f00 */
[----:B------:R-:W-:Y:S02]  /*8be0*/  MOV R35, 0xffff ;  /* 0x0000ffff00237802 */ /* 0x000fe40000000f00 */
[----:B0-----:R-:W-:-:S02]  /*8bf0*/  MOV R18, RZ ;  /* 0x000000ff00127202 */ /* 0x001fc40000000f00 */
[----:B------:R-:W-:Y:S02]  /*8c00*/  MOV R28, 0xffff ;  /* 0x0000ffff001c7802 */ /* 0x000fe40000000f00 */
[----:B------:R-:W-:Y:S02]  /*8c10*/  MOV R26, 0xffff ;  /* 0x0000ffff001a7802 */ /* 0x000fe40000000f00 */
[----:B------:R-:W-:Y:S02]  /*8c20*/  MOV R41, 0xffff ;  /* 0x0000ffff00297802 */ /* 0x000fe40000000f00 */
[----:B---3--:R-:W-:Y:S02]  /*8c30*/  @!P0 MOV R32, R20 ;  /* 0x0000001400208202 */ /* 0x008fe40000000f00 */
[----:B------:R0:W-:Y:S01]  /*8c40*/  @!P0 LDS R20, [R39+0x500] ;  /* 0x0005000027148984 */ /* 0x0001e20000000800 */
[----:B-1----:R-:W-:Y:S01]  /*8c50*/  FADD.FTZ R25, R17, R16 ;  /* 0x0000001011197221 */ /* 0x002fe20000010000 */
[----:B------:R-:W-:-:S02]  /*8c60*/  MOV R16, 0xffff ;  /* 0x0000ffff00107802 */ /* 0x000fc40000000f00 */
[----:B------:R-:W1:Y:S01]  /*8c70*/  SHFL.BFLY PT, R31, R32, 0x8, 0x101f ;  /* 0x0d101f00201f7f89 */ /* 0x000e6200000e0000 */
[----:B------:R-:W-:Y:S01]  /*8c80*/  @!P0 MOV R34, R21 ;  /* 0x0000001500228202 */ /* 0x000fe20000000f00 */
[----:B--2---:R-:W-:Y:S01]  /*8c90*/  FADD.FTZ R17, R30, R14 ;  /* 0x0000000e1e117221 */ /* 0x004fe20000010000 */
[----:B------:R-:W-:Y:S01]  /*8ca0*/  MOV R30, 0xffff ;  /* 0x0000ffff001e7802 */ /* 0x000fe20000000f00 */
[----:B------:R-:W2:Y:S01]  /*8cb0*/  SHFL.BFLY PT, R16, R25, 0x4, 0x101f ;  /* 0x0c901f0019107f89 */ /* 0x000ea200000e0000 */
[----:B------:R-:W-:Y:S02]  /*8cc0*/  @!P0 MOV R23, R38 ;  /* 0x0000002600178202 */ /* 0x000fe40000000f00 */
[----:B------:R-:W-:Y:S01]  /*8cd0*/  MOV R38, 0xffff ;  /* 0x0000ffff00267802 */ /* 0x000fe20000000f00 */
[----:B------:R-:W3:Y:S01]  /*8ce0*/  SHFL.BFLY PT, R33, R34, 0x8, 0x101f ;  /* 0x0d101f0022217f89 */ /* 0x000ee200000e0000 */
[----:B------:R-:W-:Y:S02]  /*8cf0*/  @!P0 MOV R24, R37 ;  /* 0x0000002500188202 */ /* 0x000fe40000000f00 */
[----:B------:R-:W-:Y:S01]  /*8d00*/  MOV R37, 0xffff ;  /* 0x0000ffff00257802 */ /* 0x000fe20000000f00 */
[----:B------:R-:W5:Y:S01]  /*8d10*/  SHFL.BFLY PT, R30, R17, 0x4, 0x101f ;  /* 0x0c901f00111e7f89 */ /* 0x000f6200000e0000 */
[----:B------:R-:W-:-:S02]  /*8d20*/  MOV R21, RZ ;  /* 0x000000ff00157202 */ /* 0x000fc40000000f00 */
[----:B0-----:R-:W-:Y:S01]  /*8d30*/  MOV R39, 0xffff ;  /* 0x0000ffff00277802 */ /* 0x001fe20000000f00 */
[----:B------:R-:W0:Y:S01]  /*8d40*/  SHFL.BFLY PT, R38, R23, 0x8, 0x101f ;  /* 0x0d101f0017267f89 */ /* 0x000e2200000e0000 */
[----:B------:R-:W-:Y:S02]  /*8d50*/  MOV R40, 0xffff ;  /* 0x0000ffff00287802 */ /* 0x000fe40000000f00 */
[----:B------:R-:W-:Y:S01]  /*8d60*/  MOV R43, 0xffff ;  /* 0x0000ffff002b7802 */ /* 0x000fe20000000f00 */
[----:B------:R-:W0:Y:S01]  /*8d70*/  SHFL.BFLY PT, R37, R24, 0x8, 0x101f ;  /* 0x0d101f0018257f89 */ /* 0x000e2200000e0000 */
[----:B----4-:R-:W-:Y:S02]  /*8d80*/  @!P0 MOV R21, R22 ;  /* 0x0000001600158202 */ /* 0x010fe40000000f00 */
[----:B------:R-:W-:Y:S01]  /*8d90*/  MOV R22, 0xffff ;  /* 0x0000ffff00167802 */ /* 0x000fe20000000f00 */
[----:B-1----:R-:W-:Y:S02]  /*8da0*/  FADD.FTZ R31, R31, R32 ;  /* 0x000000201f1f7221 */ /* 0x002fe40000010000 */
[----:B------:R-:W1:Y:S01]  /*8db0*/  SHFL.BFLY PT, R42, R21, 0x8, 0x101f ;  /* 0x0d101f00152a7f89 */ /* 0x000e6200000e0000 */
[----:B--2---:R-:W-:Y:S01]  /*8dc0*/  FADD.FTZ R19, R25, R16 ;  /* 0x0000001019137221 */ /* 0x004fe20000010000 */
[----:B---3--:R-:W-:-:S04]  /*8dd0*/  FADD.FTZ R33, R33, R34 ;  /* 0x0000002221217221 */ /* 0x008fc80000010000 */
[----:B------:R-:W2:Y:S01]  /*8de0*/  SHFL.BFLY PT, R16, R19, 0x2, 0x101f ;  /* 0x0c501f0013107f89 */ /* 0x000ea200000e0000 */
[----:B------:R-:W-:Y:S02]  /*8df0*/  MOV R34, 0xffff ;  /* 0x0000ffff00227802 */ /* 0x000fe40000000f00 */
[----:B------:R-:W-:Y:S01]  /*8e00*/  @!P0 MOV R18, R20 ;  /* 0x0000001400128202 */ /* 0x000fe20000000f00 */
[----:B-----5:R-:W-:Y:S01]  /*8e10*/  FADD.FTZ R14, R17, R30 ;  /* 0x0000001e110e7221 */ /* 0x020fe20000010000 */
[----:B------:R-:W-:Y:S01]  /*8e20*/  MOV R20, 0xffff ;  /* 0x0000ffff00147802 */ /* 0x000fe20000000f00 */
[----:B0-----:R-:W-:Y:S01]  /*8e30*/  FADD.FTZ R32, R38, R23 ;  /* 0x0000001726207221 */ /* 0x001fe20000010000 */
[----:B------:R-:W-:Y:S02]  /*8e40*/  MOV R23, 0xffff ;  /* 0x0000ffff00177802 */ /* 0x000fe40000000f00 */
[----:B------:R-:W-:Y:S01]  /*8e50*/  MOV R17, 0xffff ;  /* 0x0000ffff00117802 */ /* 0x000fe20000000f00 */
[----:B------:R-:W-:Y:S01]  /*8e60*/  FADD.FTZ R25, R37, R24 ;  /* 0x0000001825197221 */ /* 0x000fe20000010000 */
[----:B------:R-:W-:Y:S01]  /*8e70*/  MOV R24, 0xffff ;  /* 0x0000ffff00187802 */ /* 0x000fe20000000f00 */
[----:B------:R-:W0:Y:S01]  /*8e80*/  SHFL.BFLY PT, R20, R31, 0x4, 0x101f ;  /* 0x0c901f001f147f89 */ /* 0x000e2200000e0000 */
[----:B------:R-:W-:-:S03]  /*8e90*/  ISETP.NE.AND P0, PT, R10, RZ, PT ;  /* 0x000000ff0a00720c */ /* 0x000fc60003f05270 */
[----:B------:R-:W3:Y:S01]  /*8ea0*/  SHFL.BFLY PT, R23, R18, 0x8, 0x101f ;  /* 0x0d101f0012177f89 */ /* 0x000ee200000e0000 */
[----:B-1----:R-:W-:Y:S01]  /*8eb0*/  FADD.FTZ R42, R42, R21 ;  /* 0x000000152a2a7221 */ /* 0x002fe20000010000 */
[----:B------:R-:W-:Y:S02]  /*8ec0*/  MOV R21, 0xffff ;  /* 0x0000ffff00157802 */ /* 0x000fe40000000f00 */
[----:B------:R-:W1:Y:S01]  /*8ed0*/  SHFL.BFLY PT, R36, R33, 0x4, 0x101f ;  /* 0x0c901f0021247f89 */ /* 0x000e6200000e0000 */
[----:B--2---:R-:W-:-:S03]  /*8ee0*/  FADD.FTZ R16, R19, R16 ;  /* 0x0000001013107221 */ /* 0x004fc60000010000 */
[----:B------:R-:W2:Y:S01]  /*8ef0*/  SHFL.BFLY PT, R38, R25, 0x4, 0x101f ;  /* 0x0c901f0019267f89 */ /* 0x000ea200000e0000 */
[----:B------:R-:W-:-:S03]  /*8f00*/  MOV R19, 0xffff ;  /* 0x0000ffff00137802 */ /* 0x000fc60000000f00 */
[----:B------:R-:W4:Y:S04]  /*8f10*/  SHFL.BFLY PT, R37, R32, 0x4, 0x101f ;  /* 0x0c901f0020257f89 */ /* 0x000f2800000e0000 */
[----:B------:R-:W5:Y:S01]  /*8f20*/  SHFL.BFLY PT, R30, R14, 0x2, 0x101f ;  /* 0x0c501f000e1e7f89 */ /* 0x000f6200000e0000 */
[----:B0-----:R-:W-:Y:S01]  /*8f30*/  FADD.FTZ R35, R31, R20 ;  /* 0x000000141f237221 */ /* 0x001fe20000010000 */
[----:B------:R-:W-:Y:S02]  /*8f40*/  MOV R20, 0xffff ;  /* 0x0000ffff00147802 */ /* 0x000fe40000000f00 */
[----:B------:R-:W0:Y:S01]  /*8f50*/  SHFL.BFLY PT, R41, R42, 0x4, 0x101f ;  /* 0x0c901f002a297f89 */ /* 0x000e2200000e0000 */
[----:B---3--:R-:W-:Y:S01]  /*8f60*/  FADD.FTZ R31, R23, R18 ;  /* 0x00000012171f7221 */ /* 0x008fe20000010000 */
[----:B------:R-:W-:-:S02]  /*8f70*/  MOV R18, 0xffff ;  /* 0x0000ffff00127802 */ /* 0x000fc40000000f00 */
[----:B------:R-:W3:Y:S01]  /*8f80*/  SHFL.BFLY PT, R19, R16, 0x1, 0x101f ;  /* 0x0c301f0010137f89 */ /* 0x000ee200000e0000 */
[----:B------:R-:W-:Y:S01]  /*8f90*/  MOV R23, 0xffff ;  /* 0x0000ffff00177802 */ /* 0x000fe20000000f00 */
[----:B-1----:R-:W-:Y:S01]  /*8fa0*/  FADD.FTZ R36, R33, R36 ;  /* 0x0000002421247221 */ /* 0x002fe20000010000 */
[----:B------:R-:W-:Y:S01]  /*8fb0*/  MOV R33, 0xffff ;  /* 0x0000ffff00217802 */ /* 0x000fe20000000f00 */
[----:B------:R-:W1:Y:S01]  /*8fc0*/  SHFL.BFLY PT, R20, R31, 0x4, 0x101f ;  /* 0x0c901f001f147f89 */ /* 0x000e6200000e0000 */
[----:B--2---:R-:W-:-:S03]  /*8fd0*/  FADD.FTZ R38, R25, R38 ;  /* 0x0000002619267221 */ /* 0x004fc60000010000 */
[----:B------:R-:W2:Y:S01]  /*8fe0*/  SHFL.BFLY PT, R18, R35, 0x2, 0x101f ;  /* 0x0c501f0023127f89 */ /* 0x000ea200000e0000 */
[----:B----4-:R-:W-:Y:S01]  /*8ff0*/  FADD.FTZ R37, R32, R37 ;  /* 0x0000002520257221 */ /* 0x010fe20000010000 */
[----:B------:R-:W-:Y:S02]  /*9000*/  MOV R32, 0xffff ;  /* 0x0000ffff00207802 */ /* 0x000fe40000000f00 */
[----:B------:R-:W4:Y:S01]  /*9010*/  SHFL.BFLY PT, R21, R36, 0x2, 0x101f ;  /* 0x0c501f0024157f89 */ /* 0x000f2200000e0000 */
[----:B-----5:R-:W-:Y:S01]  /*9020*/  FADD.FTZ R17, R14, R30 ;  /* 0x0000001e0e117221 */ /* 0x020fe20000010000 */
[----:B------:R-:W-:Y:S02]  /*9030*/  MOV R14, 0xffff ;  /* 0x0000ffff000e7802 */ /* 0x000fe40000000f00 */
[----:B------:R-:W5:Y:S04]  /*9040*/  SHFL.BFLY PT, R23, R38, 0x2, 0x101f ;  /* 0x0c501f0026177f89 */ /* 0x000f6800000e0000 */
[----:B------:R-:W5:Y:S01]  /*9050*/  SHFL.BFLY PT, R24, R37, 0x2, 0x101f ;  /* 0x0c501f0025187f89 */ /* 0x000f6200000e0000 */
[----:B0-----:R-:W-:Y:S01]  /*9060*/  FADD.FTZ R42, R42, R41 ;  /* 0x000000292a2a7221 */ /* 0x001fe20000010000 */
[----:B------:R-:W-:-:S02]  /*9070*/  IADD3 R41, R15, R6, RZ ;  /* 0x000000060f297210 */ /* 0x000fc40007ffe0ff */
[----:B------:R-:W0:Y:S01]  /*9080*/  SHFL.BFLY PT, R14, R17, 0x1, 0x101f ;  /* 0x0c301f00110e7f89 */ /* 0x000e2200000e0000 */
[----:B---3--:R-:W-:Y:S01]  /*9090*/  FADD.FTZ R16, R16, R19 ;  /* 0x0000001310107221 */ /* 0x008fe20000010000 */
[----:B-1----:R-:W-:Y:S02]  /*90a0*/  FADD.FTZ R31, R31, R20 ;  /* 0x000000141f1f7221 */ /* 0x002fe40000010000 */
[----:B------:R-:W1:Y:S02]  /*90b0*/  SHFL.BFLY PT, R43, R42, 0x2, 0x101f ;  /* 0x0c501f002a2b7f89 */ /* 0x000e6400000e0000 */
[----:B------:R-:W-:Y:S01]  /*90c0*/  @!P0 F2FP.BF16.F32.PACK_AB R30, RZ, R16 ;  /* 0x00000010ff1e823e */ /* 0x000fe200000010ff */
[----:B--2---:R-:W-:Y:S01]  /*90d0*/  FADD.FTZ R35, R35, R18 ;  /* 0x0000001223237221 */ /* 0x004fe20000010000 */
[----:B------:R-:W2:Y:S01]  /*90e0*/  SHFL.BFLY PT, R32, R31, 0x2, 0x101f ;  /* 0x0c501f001f207f89 */ /* 0x000ea200000e0000 */
[----:B------:R-:W3:Y:S01]  /*90f0*/  @!P0 LDC.64 R18, c[0x0][0x220] ;  /* 0x00008800ff128b82 */ /* 0x000ee20000000a00 */
[----:B----4-:R-:W-:-:S02]  /*9100*/  FADD.FTZ R36, R36, R21 ;  /* 0x0000001524247221 */ /* 0x010fc40000010000 */
[----:B------:R-:W4:Y:S01]  /*9110*/  SHFL.BFLY PT, R34, R35, 0x1, 0x101f ;  /* 0x0c301f0023227f89 */ /* 0x000f2200000e0000 */
[----:B-----5:R-:W-:-:S03]  /*9120*/  FADD.FTZ R38, R38, R23 ;  /* 0x0000001726267221 */ /* 0x020fc60000010000 */
[----:B------:R-:W5:Y:S01]  /*9130*/  SHFL.BFLY PT, R33, R36, 0x1, 0x101f ;  /* 0x0c301f0024217f89 */ /* 0x000f6200000e0000 */
[----:B------:R-:W5:Y:S01]  /*9140*/  @!P0 LDC.64 R22, c[0x0][0x220] ;  /* 0x00008800ff168b82 */ /* 0x000f620000000a00 */
[----:B------:R-:W-:Y:S02]  /*9150*/  FADD.FTZ R37, R37, R24 ;  /* 0x0000001825257221 */ /* 0x000fe40000010000 */
[----:B------:R-:W5:Y:S01]  /*9160*/  SHFL.BFLY PT, R39, R38, 0x1, 0x101f ;  /* 0x0c301f0026277f89 */ /* 0x000f6200000e0000 */
[----:B0-----:R-:W-:-:S03]  /*9170*/  FADD.FTZ R44, R17, R14 ;  /* 0x0000000e112c7221 */ /* 0x001fc60000010000 */
[----:B------:R-:W0:Y:S01]  /*9180*/  SHFL.BFLY PT, R40, R37, 0x1, 0x101f ;  /* 0x0c301f0025287f89 */ /* 0x000e2200000e0000 */
[----:B------:R-:W0:Y:S01]  /*9190*/  @!P0 LDC.64 R24, c[0x0][0x218] ;  /* 0x00008600ff188b82 */ /* 0x000e220000000a00 */
[----:B------:R-:W-:Y:S01]  /*91a0*/  @!P0 F2FP.BF16.F32.PACK_AB R44, RZ, R44 ;  /* 0x0000002cff2c823e */ /* 0x000fe200000010ff */
[----:B-1----:R-:W-:Y:S01]  /*91b0*/  FADD.FTZ R42, R42, R43 ;  /* 0x0000002b2a2a7221 */ /* 0x002fe20000010000 */
[----:B--2---:R-:W-:-:S05]  /*91c0*/  FADD.FTZ R31, R31, R32 ;  /* 0x000000201f1f7221 */ /* 0x004fca0000010000 */
[----:B------:R-:W1:Y:S01]  /*91d0*/  @!P0 LDC.64 R20, c[0x0][0x218] ;  /* 0x00008600ff148b82 */ /* 0x000e620000000a00 */
[----:B---3--:R-:W-:-:S04]  /*91e0*/  @!P0 IMAD.WIDE R18, R41, 0x2, R18 ;  /* 0x0000000229128825 */ /* 0x008fc800078e0212 */
[----:B----4-:R-:W-:Y:S01]  /*91f0*/  FADD.FTZ R34, R35, R34 ;  /* 0x0000002223227221 */ /* 0x010fe20000010000 */
[----:B------:R-:W-:Y:S01]  /*9200*/  MOV R35, 0xffff ;  /* 0x0000ffff00237802 */ /* 0x000fe20000000f00 */
[----:B-----5:R-:W-:Y:S01]  /*9210*/  FADD.FTZ R33, R36, R33 ;  /* 0x0000002124217221 */ /* 0x020fe20000010000 */
[----:B------:R-:W2:Y:S01]  /*9220*/  @!P0 LDC.64 R16, c[0x0][0x218] ;  /* 0x00008600ff108b82 */ /* 0x000ea20000000a00 */
[----:B------:R-:W-:-:S03]  /*9230*/  @!P0 IMAD.WIDE R22, R41, 0x2, R22 ;  /* 0x0000000229168825 */ /* 0x000fc600078e0216 */
[----:B------:R-:W3:Y:S01]  /*9240*/  SHFL.BFLY PT, R35, R42, 0x1, 0x101f ;  /* 0x0c301f002a237f89 */ /* 0x000ee200000e0000 */
[----:B------:R-:W-:Y:S01]  /*9250*/  FADD.FTZ R38, R38, R39 ;  /* 0x0000002726267221 */ /* 0x000fe20000010000 */
[----:B0-----:R-:W-:Y:S02]  /*9260*/  FADD.FTZ R37, R37, R40 ;  /* 0x0000002825257221 */ /* 0x001fe40000010000 */
[----:B------:R-:W0:Y:S01]  /*9270*/  @!P0 LDC.64 R14, c[0x0][0x220] ;  /* 0x00008800ff0e8b82 */ /* 0x000e220000000a00 */
[----:B------:R-:W-:Y:S01]  /*9280*/  @!P0 IMAD.WIDE R24, R41, 0x2, R24 ;  /* 0x0000000229188825 */ /* 0x000fe200078e0218 */
[----:B------:R-:W-:-:S04]  /*9290*/  @!P0 F2FP.BF16.F32.PACK_AB R26, RZ, R38 ;  /* 0x00000026ff1a823e */ /* 0x000fc800000010ff */
[----:B------:R4:W-:Y:S01]  /*92a0*/  @!P0 STG.E.U16 desc[UR12][R24.64], R30 ;  /* 0x0000001e18008986 */ /* 0x0009e2000c10150c */
[----:B-1----:R-:W-:-:S03]  /*92b0*/  @!P0 IMAD.WIDE R20, R41, 0x2, R20 ;  /* 0x0000000229148825 */ /* 0x002fc600078e0214 */
[----:B------:R1:W-:Y:S01]  /*92c0*/  @!P0 STG.E.U16 desc[UR12][R22.64], R44 ;  /* 0x0000002c16008986 */ /* 0x0003e2000c10150c */
[----:B--2---:R-:W-:Y:S01]  /*92d0*/  @!P0 IMAD.WIDE R16, R41, 0x2, R16 ;  /* 0x0000000229108825 */ /* 0x004fe200078e0210 */
[----:B----4-:R-:W-:-:S03]  /*92e0*/  @!P0 F2FP.BF16.F32.PACK_AB R25, RZ, R33 ;  /* 0x00000021ff19823e */ /* 0x010fc600000010ff */
[----:B---3--:R-:W-:Y:S01]  /*92f0*/  FADD.FTZ R35, R42, R35 ;  /* 0x000000232a237221 */ /* 0x008fe20000010000 */
[----:B------:R-:W-:Y:S02]  /*9300*/  MOV R30, 0xffff ;  /* 0x0000ffff001e7802 */ /* 0x000fe40000000f00 */
[----:B-1----:R-:W-:Y:S02]  /*9310*/  @!P0 F2FP.BF16.F32.PACK_AB R23, RZ, R34 ;  /* 0x00000022ff17823e */ /* 0x002fe400000010ff */
[----:B------:R-:W-:Y:S01]  /*9320*/  @!P0 F2FP.BF16.F32.PACK_AB R33, RZ, R37 ;  /* 0x00000025ff21823e */ /* 0x000fe200000010ff */
[----:B0-----:R-:W-:Y:S01]  /*9330*/  @!P0 IMAD.WIDE R14, R41, 0x2, R14 ;  /* 0x00000002290e8825 */ /* 0x001fe200078e020e */
[----:B------:R0:W1:Y:S04]  /*9340*/  SHFL.BFLY PT, R30, R31, 0x1, 0x101f ;  /* 0x0c301f001f1e7f89 */ /* 0x00006800000e0000 */
[----:B------:R0:W-:Y:S04]  /*9350*/  @!P0 STG.E.U16 desc[UR12][R20.64+0x28], R23 ;  /* 0x0000281714008986 */ /* 0x0001e8000c10150c */
[----:B------:R0:W-:Y:S04]  /*9360*/  @!P0 STG.E.U16 desc[UR12][R18.64+0x28], R25 ;  /* 0x0000281912008986 */ /* 0x0001e8000c10150c */
[----:B------:R0:W-:Y:S04]  /*9370*/  @!P0 STG.E.U16 desc[UR12][R16.64+0x50], R26 ;  /* 0x0000501a10008986 */ /* 0x0001e8000c10150c */
[----:B------:R0:W-:Y:S02]  /*9380*/  @!P0 STG.E.U16 desc[UR12][R14.64+0x50], R33 ;  /* 0x000050210e008986 */ /* 0x0001e4000c10150c */
.L_x_1059:
[----:B0-----:R-:W0:Y:S01]  /*9390*/  @!P0 LDC.64 R14, c[0x0][0x218] ;  /* 0x00008600ff0e8b82 */ /* 0x001e220000000a00 */
[----:B-1----:R-:W-:Y:S01]  /*93a0*/  FADD.FTZ R19, R31, R30 ;  /* 0x0000001e1f137221 */ /* 0x002fe20000010000 */
[----:B------:R-:W-:-:S04]  /*93b0*/  @!P0 F2FP.BF16.F32.PACK_AB R18, RZ, R35 ;  /* 0x00000023ff12823e */ /* 0x000fc800000010ff */
[----:B------:R-:W-:Y:S02]  /*93c0*/  @!P0 F2FP.BF16.F32.PACK_AB R19, RZ, R19 ;  /* 0x00000013ff13823e */ /* 0x000fe400000010ff */
[----:B------:R-:W1:Y:S01]  /*93d0*/  @!P0 LDC.64 R16, c[0x0][0x220] ;  /* 0x00008800ff108b82 */ /* 0x000e620000000a00 */
[----:B0-----:R-:W-:-:S05]  /*93e0*/  @!P0 IMAD.WIDE R14, R41, 0x2, R14 ;  /* 0x00000002290e8825 */ /* 0x001fca00078e020e */
[----:B------:R4:W-:Y:S01]  /*93f0*/  @!P0 STG.E.U16 desc[UR12][R14.64+0x78], R18 ;  /* 0x000078120e008986 */ /* 0x0009e2000c10150c */
[----:B-1----:R-:W-:-:S05]  /*9400*/  @!P0 IMAD.WIDE R16, R41, 0x2, R16 ;  /* 0x0000000229108825 */ /* 0x002fca00078e0210 */
[----:B------:R4:W-:Y:S02]  /*9410*/  @!P0 STG.E.U16 desc[UR12][R16.64+0x78], R19 ;  /* 0x0000781310008986 */ /* 0x0009e4000c10150c */
.L_x_989:
        /* <DEDUP_REMOVED lines=8> */
.L_x_992:
[----:B------:R-:W-:Y:S01]  /*94a0*/  HFMA2.MMA R28, -RZ, RZ, 0, 4.76837158203125e-07 ;  /* 0x00000008ff1c7435 */ /* 0x000fe200000001ff */
[----:B-1----:R-:W-:Y:S02]  /*94b0*/  MOV R29, R14 ;  /* 0x0000000e001d7202 */ /* 0x002fe40000000f00 */
[----:B------:R-:W-:Y:S02]  /*94c0*/  MOV R27, 0x101f ;  /* 0x0000101f001b7802 */ /* 0x000fe40000000f00 */
[----:B------:R-:W-:-:S07]  /*94d0*/  MOV R26, 0xffff ;  /* 0x0000ffff001a7802 */ /* 0x000fce0000000f00 */
[----:B0-2---:R-:W-:Y:S05]  /*94e0*/  WARPSYNC.COLLECTIVE R26, `(.L_x_997) ;  /* 0x000000001a087348 */ /* 0x005fea0003c00000 */
[----:B------:R1:W3:Y:S02]  /*94f0*/  SHFL.BFLY P2, R30, R29, R28, R27 ;  /* 0x0c00001c1d1e7389 */ /* 0x0002e4000004001b */
[----:B0123--:R-:W-:Y:S01]  /*9500*/  ENDCOLLECTIVE ;  /* 0x000000000000791b */ /* 0x00ffe20003800000 */
.L_x_997:
[----:B------:R-:W-:Y:S02]  /*9510*/  MOV R29, R15 ;  /* 0x0000000f001d7202 */ /* 0x000fe40000000f00 */
[----:B------:R-:W-:-:S07]  /*9520*/  MOV R17, R30 ;  /* 0x0000001e00117202 */ /* 0x000fce0000000f00 */
[----:B------:R-:W-:Y:S05]  /*9530*/  WARPSYNC.COLLECTIVE R26, `(.L_x_998) ;  /* 0x000000001a087348 */ /* 0x000fea0003c00000 */
[----:B------:R0:W1:Y:S02]  /*9540*/  SHFL.BFLY P2, R30, R29, R28, R27 ;  /* 0x0c00001c1d1e7389 */ /* 0x000064000004001b */
[----:B01----:R-:W-:Y:S01]  /*9550*/  ENDCOLLECTIVE ;  /* 0x000000000000791b */ /* 0x003fe20003800000 */
.L_x_998:
[----:B------:R-:W-:Y:S01]  /*9560*/  FADD.FTZ R17, R17, R14 ;  /* 0x0000000e11117221 */ /* 0x000fe20000010000 */
[----:B------:R-:W-:-:S04]  /*9570*/  HFMA2.MMA R28, -RZ, RZ, 0, 2.384185791015625e-07 ;  /* 0x00000004ff1c7435 */ /* 0x000fc800000001ff */
[----:B------:R-:W-:Y:S02]  /*9580*/  MOV R29, R17 ;  /* 0x00000011001d7202 */ /* 0x000fe40000000f00 */
[----:B------:R-:W-:-:S07]  /*9590*/  MOV R16, R30 ;  /* 0x0000001e00107202 */ /* 0x000fce0000000f00 */
[----:B------:R-:W-:Y:S05]  /*95a0*/  WARPSYNC.COLLECTIVE R26, `(.L_x_999) ;  /* 0x000000001a087348 */ /* 0x000fea0003c00000 */
[----:B------:R0:W1:Y:S02]  /*95b0*/  SHFL.BFLY P2, R30, R29, R28, R27 ;  /* 0x0c00001c1d1e7389 */ /* 0x000064000004001b */
[----:B01----:R-:W-:Y:S01]  /*95c0*/  ENDCOLLECTIVE ;  /* 0x000000000000791b */ /* 0x003fe20003800000 */
.L_x_999:
[----:B------:R-:W-:-:S05]  /*95d0*/  FADD.FTZ R16, R16, R15 ;  /* 0x0000000f10107221 */ /* 0x000fca0000010000 */
[----:B------:R-:W-:Y:S02]  /*95e0*/  MOV R29, R16 ;  /* 0x00000010001d7202 */ /* 0x000fe40000000f00 */
[----:B------:R-:W-:-:S07]  /*95f0*/  MOV R18, R30 ;  /* 0x0000001e00127202 */ /* 0x000fce0000000f00 */
[----:B------:R-:W-:Y:S05]  /*9600*/  WARPSYNC.COLLECTIVE R26, `(.L_x_1000) ;  /* 0x000000001a087348 */ /* 0x000fea0003c00000 */
[----:B------:R0:W1:Y:S02]  /*9610*/  SHFL.BFLY P2, R30, R29, R28, R27 ;  /* 0x0c00001c1d1e7389 */ /* 0x000064000004001b */
[----:B01----:R-:W-:Y:S01]  /*9620*/  ENDCOLLECTIVE ;  /* 0x000000000000791b */ /* 0x003fe20003800000 */
.L_x_1000:
[----:B------:R-:W-:Y:S01]  /*9630*/  FADD.FTZ R18, R17, R18 ;  /* 0x0000001211127221 */ /* 0x000fe20000010000 */
[----:B------:R-:W-:-:S04]  /*9640*/  HFMA2.MMA R28, -RZ, RZ, 0, 1.1920928955078125e-07 ;  /* 0x00000002ff1c7435 */ /* 0x000fc800000001ff */
[----:B------:R-:W-:Y:S02]  /*9650*/  MOV R29, R18 ;  /* 0x00000012001d7202 */ /* 0x000fe40000000f00 */
[----:B------:R-:W-:-:S07]  /*9660*/  MOV R19, R30 ;  /* 0x0000001e00137202 */ /* 0x000fce0000000f00 */
[----:B------:R-:W-:Y:S05]  /*9670*/  WARPSYNC.COLLECTIVE R26, `(.L_x_1001) ;  /* 0x000000001a087348 */ /* 0x000fea0003c00000 */
[----:B------:R0:W1:Y:S02]  /*9680*/  SHFL.BFLY P2, R30, R29, R28, R27 ;  /* 0x0c00001c1d1e7389 */ /* 0x000064000004001b */
[----:B01----:R-:W-:Y:S01]  /*9690*/  ENDCOLLECTIVE ;  /* 0x000000000000791b */ /* 0x003fe20003800000 */
.L_x_1001:
[----:B------:R-:W-:-:S05]  /*96a0*/  FADD.FTZ R19, R16, R19 ;  /* 0x0000001310137221 */ /* 0x000fca0000010000 */
[----:B------:R-:W-:Y:S02]  /*96b0*/  MOV R29, R19 ;  /* 0x00000013001d7202 */ /* 0x000fe40000000f00 */
[----:B------:R-:W-:-:S07]  /*96c0*/  MOV R21, R30 ;  /* 0x0000001e00157202 */ /* 0x000fce0000000f00 */
[----:B------:R-:W-:Y:S05]  /*96d0*/  WARPSYNC.COLLECTIVE R26, `(.L_x_1002) ;  /* 0x000000001a087348 */ /* 0x000fea0003c00000 */
[----:B------:R0:W1:Y:S02]  /*96e0*/  SHFL.BFLY P2, R30, R29, R28, R27 ;  /* 0x0c00001c1d1e7389 */ /* 0x000064000004001b */
[----:B01----:R-:W-:Y:S01]  /*96f0*/  ENDCOLLECTIVE ;  /* 0x000000000000791b */ /* 0x003fe20003800000 */
.L_x_1002:
[----:B------:R-:W-:Y:S01]  /*9700*/  FADD.FTZ R21, R18, R21 ;  /* 0x0000001512157221 */ /* 0x000fe20000010000 */
[----:B------:R-:W-:-:S04]  /*9710*/  HFMA2.MMA R28, -RZ, RZ, 0, 5.9604644775390625e-08 ;  /* 0x00000001ff1c7435 */ /* 0x000fc800000001ff */
[----:B------:R-:W-:Y:S02]  /*9720*/  MOV R29, R21 ;  /* 0x00000015001d7202 */ /* 0x000fe40000000f00 */
[----:B------:R-:W-:-:S07]  /*9730*/  MOV R14, R30 ;  /* 0x0000001e000e7202 */ /* 0x000fce0000000f00 */
[----:B------:R-:W-:Y:S05]  /*9740*/  WARPSYNC.COLLECTIVE R26, `(.L_x_1003) ;  /* 0x000000001a087348 */ /* 0x000fea0003c00000 */
[----:B------:R0:W1:Y:S02]  /*9750*/  SHFL.BFLY P2, R30, R29, R28, R27 ;  /* 0x0c00001c1d1e7389 */ /* 0x000064000004001b */
[----:B01----:R-:W-:Y:S01]  /*9760*/  ENDCOLLECTIVE ;  /* 0x000000000000791b */ /* 0x003fe20003800000 */
.L_x_1003:
[----:B------:R-:W-:-:S05]  /*9770*/  FADD.FTZ R14, R19, R14 ;  /* 0x0000000e130e7221 */ /* 0x000fca0000010000 */
[----:B------:R-:W-:Y:S02]  /*9780*/  MOV R29, R14 ;  /* 0x0000000e001d7202 */ /* 0x000fe40000000f00 */
[----:B------:R-:W-:-:S07]  /*9790*/  MOV R20, R30 ;  /* 0x0000001e00147202 */ /* 0x000fce0000000f00 */
[----:B------:R-:W-:Y:S05]  /*97a0*/  WARPSYNC.COLLECTIVE R26, `(.L_x_1004) ;  /* 0x000000001a087348 */ /* 0x000fea0003c00000 */
[----:B------:R0:W1:Y:S02]  /*97b0*/  SHFL.BFLY P2, R30, R29, R28, R27 ;  /* 0x0c00001c1d1e7389 */ /* 0x000064000004001b */
[----:B01----:R-:W-:Y:S01]  /*97c0*/  ENDCOLLECTIVE ;  /* 0x000000000000791b */ /* 0x003fe20003800000 */
.L_x_1004:
[----:B------:R-:W-:Y:S01]  /*97d0*/  FADD.FTZ R20, R21, R20 ;  /* 0x0000001415147221 */ /* 0x000fe20000010000 */
[----:B------:R-:W-:Y:S06]  /*97e0*/  BRA `(.L_x_1005) ;  /* 0xffffffe800d87947 */ /* 0x000fec000383ffff */
.L_x_993:
[----:B------:R-:W-:Y:S01]  /*97f0*/  HFMA2.MMA R28, -RZ, RZ, 0, 4.76837158203125e-07 ;  /* 0x00000008ff1c7435 */ /* 0x000fe200000001ff */
[----:B------:R-:W-:Y:S01]  /*9800*/  BSSY B1, `(.L_x_1006) ;  /* 0x0000007000017945 */ /* 0x000fe20003800000 */
[----:B-1----:R-:W-:Y:S02]  /*9810*/  MOV R29, R14 ;  /* 0x0000000e001d7202 */ /* 0x002fe40000000f00 */
[----:B------:R-:W-:Y:S02]  /*9820*/  MOV R27, 0x101f ;  /* 0x0000101f001b7802 */ /* 0x000fe40000000f00 */
[----:B------:R-:W-:-:S07]  /*9830*/  MOV R26, 0xffff ;  /* 0x0000ffff001a7802 */ /* 0x000fce0000000f00 */
[----:B0-2---:R-:W-:Y:S05]  /*9840*/  WARPSYNC.COLLECTIVE R26, `(.L_x_1007) ;  /* 0x000000001a087348 */ /* 0x005fea0003c00000 */
[----:B------:R1:W3:Y:S02]  /*9850*/  SHFL.BFLY P2, R30, R29, R28, R27 ;  /* 0x0c00001c1d1e7389 */ /* 0x0002e4000004001b */
[----:B0123--:R-:W-:Y:S01]  /*9860*/  ENDCOLLECTIVE ;  /* 0x000000000000791b */ /* 0x00ffe20003800000 */
.L_x_1007:
[----:B------:R-:W-:Y:S05]  /*9870*/  BSYNC B1 ;  /* 0x0000000000017941 */ /* 0x000fea0003800000 */
.L_x_1006:
        /* <DEDUP_REMOVED lines=8> */
.L_x_1008:
[----:B------:R-:W-:Y:S01]  /*9900*/  FADD.FTZ R21, R21, R14 ;  /* 0x0000000e15157221 */ /* 0x000fe20000010000 */
[----:B------:R-:W-:-:S04]  /*9910*/  HFMA2.MMA R28, -RZ, RZ, 0, 2.384185791015625e-07 ;  /* 0x00000004ff1c7435 */ /* 0x000fc800000001ff */
[----:B------:R-:W-:Y:S02]  /*9920*/  MOV R29, R21 ;  /* 0x00000015001d7202 */ /* 0x000fe40000000f00 */
[----:B------:R-:W-:-:S07]  /*9930*/  MOV R20, R30 ;  /* 0x0000001e00147202 */ /* 0x000fce0000000f00 */
[----:B------:R-:W-:Y:S05]  /*9940*/  WARPSYNC.COLLECTIVE R26, `(.L_x_1009) ;  /* 0x000000001a087348 */ /* 0x000fea0003c00000 */
[----:B------:R0:W1:Y:S02]  /*9950*/  SHFL.BFLY P2, R30, R29, R28, R27 ;  /* 0x0c00001c1d1e7389 */ /* 0x000064000004001b */
[----:B01----:R-:W-:Y:S01]  /*9960*/  ENDCOLLECTIVE ;  /* 0x000000000000791b */ /* 0x003fe20003800000 */
.L_x_1009:
[----:B------:R-:W-:-:S05]  /*9970*/  FADD.FTZ R20, R20, R15 ;  /* 0x0000000f14147221 */ /* 0x000fca0000010000 */
[----:B------:R-:W-:Y:S02]  /*9980*/  MOV R29, R20 ;  /* 0x00000014001d7202 */ /* 0x000fe40000000f00 */
[----:B------:R-:W-:-:S07]  /*9990*/  MOV R22, R30 ;  /* 0x0000001e00167202 */ /* 0x000fce0000000f00 */
[----:B------:R-:W-:Y:S05]  /*99a0*/  WARPSYNC.COLLECTIVE R26, `(.L_x_1010) ;  /* 0x000000001a087348 */ /* 0x000fea0003c00000 */
[----:B------:R0:W1:Y:S02]  /*99b0*/  SHFL.BFLY P2, R30, R29, R28, R27 ;  /* 0x0c00001c1d1e7389 */ /* 0x000064000004001b */
[----:B01----:R-:W-:Y:S01]  /*99c0*/  ENDCOLLECTIVE ;  /* 0x000000000000791b */ /* 0x003fe20003800000 */
.L_x_1010:
[----:B------:R-:W-:Y:S01]  /*99d0*/  FADD.FTZ R22, R21, R22 ;  /* 0x0000001615167221 */ /* 0x000fe20000010000 */
[----:B------:R-:W-:-:S04]  /*99e0*/  HFMA2.MMA R28, -RZ, RZ, 0, 1.1920928955078125e-07 ;  /* 0x00000002ff1c7435 */ /* 0x000fc800000001ff */
[----:B------:R-:W-:Y:S02]  /*99f0*/  MOV R29, R22 ;  /* 0x00000016001d7202 */ /* 0x000fe40000000f00 */
[----:B------:R-:W-:-:S07]  /*9a00*/  MOV R23, R30 ;  /* 0x0000001e00177202 */ /* 0x000fce0000000f00 */
[----:B------:R-:W-:Y:S05]  /*9a10*/  WARPSYNC.COLLECTIVE R26, `(.L_x_1011) ;  /* 0x000000001a087348 */ /* 0x000fea0003c00000 */
[----:B------:R0:W1:Y:S02]  /*9a20*/  SHFL.BFLY P2, R30, R29, R28, R27 ;  /* 0x0c00001c1d1e7389 */ /* 0x000064000004001b */
[----:B01----:R-:W-:Y:S01]  /*9a30*/  ENDCOLLECTIVE ;  /* 0x000000000000791b */ /* 0x003fe20003800000 */
.L_x_1011:
[----:B------:R-:W-:-:S05]  /*9a40*/  FADD.FTZ R23, R20, R23 ;  /* 0x0000001714177221 */ /* 0x000fca0000010000 */
[----:B------:R-:W-:Y:S02]  /*9a50*/  MOV R29, R23 ;  /* 0x00000017001d7202 */ /* 0x000fe40000000f00 */
[----:B------:R-:W-:-:S07]  /*9a60*/  MOV R25, R30 ;  /* 0x0000001e00197202 */ /* 0x000fce0000000f00 */
[----:B------:R-:W-:Y:S05]  /*9a70*/  WARPSYNC.COLLECTIVE R26, `(.L_x_1012) ;  /* 0x000000001a087348 */ /* 0x000fea0003c00000 */
[----:B------:R0:W1:Y:S02]  /*9a80*/  SHFL.BFLY P2, R30, R29, R28, R27 ;  /* 0x0c00001c1d1e7389 */ /* 0x000064000004001b */
[----:B01----:R-:W-:Y:S01]  /*9a90*/  ENDCOLLECTIVE ;  /* 0x000000000000791b */ /* 0x003fe20003800000 */
.L_x_1012:
[----:B------:R-:W-:Y:S01]  /*9aa0*/  FADD.FTZ R25, R22, R25 ;  /* 0x0000001916197221 */ /* 0x000fe20000010000 */
[----:B------:R-:W-:-:S04]  /*9ab0*/  HFMA2.MMA R28, -RZ, RZ, 0, 5.9604644775390625e-08 ;  /* 0x00000001ff1c7435 */ /* 0x000fc800000001ff */
[----:B------:R-:W-:Y:S02]  /*9ac0*/  MOV R29, R25 ;  /* 0x00000019001d7202 */ /* 0x000fe40000000f00 */
[----:B------:R-:W-:-:S07]  /*9ad0*/  MOV R14, R30 ;  /* 0x0000001e000e7202 */ /* 0x000fce0000000f00 */
[----:B------:R-:W-:Y:S05]  /*9ae0*/  WARPSYNC.COLLECTIVE R26, `(.L_x_1013) ;  /* 0x000000001a087348 */ /* 0x000fea0003c00000 */
[----:B------:R0:W1:Y:S02]  /*9af0*/  SHFL.BFLY P2, R30, R29, R28, R27 ;  /* 0x0c00001c1d1e7389 */ /* 0x000064000004001b */
[----:B01----:R-:W-:Y:S01]  /*9b00*/  ENDCOLLECTIVE ;  /* 0x000000000000791b */ /* 0x003fe20003800000 */
.L_x_1013:
[----:B------:R-:W-:-:S05]  /*9b10*/  FADD.FTZ R14, R23, R14 ;  /* 0x0000000e170e7221 */ /* 0x000fca0000010000 */
[----:B------:R-:W-:Y:S02]  /*9b20*/  MOV R29, R14 ;  /* 0x0000000e001d7202 */ /* 0x000fe40000000f00 */
[----:B------:R-:W-:-:S07]  /*9b30*/  MOV R24, R30 ;  /* 0x0000001e00187202 */ /* 0x000fce0000000f00 */
[----:B------:R-:W-:Y:S05]  /*9b40*/  WARPSYNC.COLLECTIVE R26, `(.L_x_1014) ;  /* 0x000000001a087348 */ /* 0x000fea0003c00000 */
[----:B------:R0:W1:Y:S02]  /*9b50*/  SHFL.BFLY P2, R30, R29, R28, R27 ;  /* 0x0c00001c1d1e7389 */ /* 0x000064000004001b */
[----:B01----:R-:W-:Y:S01]  /*9b60*/  ENDCOLLECTIVE ;  /* 0x000000000000791b */ /* 0x003fe20003800000 */
.L_x_1014:
[----:B------:R-:W-:Y:S01]  /*9b70*/  FADD.FTZ R24, R25, R24 ;  /* 0x0000001819187221 */ /* 0x000fe20000010000 */
[----:B------:R-:W-:Y:S06]  /*9b80*/  BRA `(.L_x_1015) ;  /* 0xffffffe800a87947 */ /* 0x000fec000383ffff */
.L_x_994:
        /* <DEDUP_REMOVED lines=8> */
.L_x_1017:
[----:B------:R-:W-:Y:S05]  /*9c10*/  BSYNC B1 ;  /* 0x0000000000017941 */ /* 0x000fea0003800000 */
.L_x_1016:
        /* <DEDUP_REMOVED lines=8> */
.L_x_1018:
[----:B------:R-:W-:Y:S01]  /*9ca0*/  FADD.FTZ R21, R21, R14 ;  /* 0x0000000e15157221 */ /* 0x000fe20000010000 */
[----:B------:R-:W-:-:S04]  /*9cb0*/  HFMA2.MMA R28, -RZ, RZ, 0, 2.384185791015625e-07 ;  /* 0x00000004ff1c7435 */ /* 0x000fc800000001ff */
[----:B------:R-:W-:Y:S02]  /*9cc0*/  MOV R29, R21 ;  /* 0x00000015001d7202 */ /* 0x000fe40000000f00 */
[----:B------:R-:W-:-:S07]  /*9cd0*/  MOV R20, R30 ;  /* 0x0000001e00147202 */ /* 0x000fce0000000f00 */
[----:B------:R-:W-:Y:S05]  /*9ce0*/  WARPSYNC.COLLECTIVE R26, `(.L_x_1019) ;  /* 0x000000001a087348 */ /* 0x000fea0003c00000 */
[----:B------:R0:W1:Y:S02]  /*9cf0*/  SHFL.BFLY P2, R30, R29, R28, R27 ;  /* 0x0c00001c1d1e7389 */ /* 0x000064000004001b */
[----:B01----:R-:W-:Y:S01]  /*9d00*/  ENDCOLLECTIVE ;  /* 0x000000000000791b */ /* 0x003fe20003800000 */
.L_x_1019:
[----:B------:R-:W-:-:S05]  /*9d10*/  FADD.FTZ R20, R20, R15 ;  /* 0x0000000f14147221 */ /* 0x000fca0000010000 */
[----:B------:R-:W-:Y:S02]  /*9d20*/  MOV R29, R20 ;  /* 0x00000014001d7202 */ /* 0x000fe40000000f00 */
[----:B------:R-:W-:-:S07]  /*9d30*/  MOV R22, R30 ;  /* 0x0000001e00167202 */ /* 0x000fce0000000f00 */
[----:B------:R-:W-:Y:S05]  /*9d40*/  WARPSYNC.COLLECTIVE R26, `(.L_x_1020) ;  /* 0x000000001a087348 */ /* 0x000fea0003c00000 */
[----:B------:R0:W1:Y:S02]  /*9d50*/  SHFL.BFLY P2, R30, R29, R28, R27 ;  /* 0x0c00001c1d1e7389 */ /* 0x000064000004001b */
[----:B01----:R-:W-:Y:S01]  /*9d60*/  ENDCOLLECTIVE ;  /* 0x000000000000791b */ /* 0x003fe20003800000 */
.L_x_1020:
[----:B------:R-:W-:Y:S01]  /*9d70*/  FADD.FTZ R22, R21, R22 ;  /* 0x0000001615167221 */ /* 0x000fe20000010000 */
[----:B------:R-:W-:-:S04]  /*9d80*/  HFMA2.MMA R28, -RZ, RZ, 0, 1.1920928955078125e-07 ;  /* 0x00000002ff1c7435 */ /* 0x000fc800000001ff */
[----:B------:R-:W-:Y:S02]  /*9d90*/  MOV R29, R22 ;  /* 0x00000016001d7202 */ /* 0x000fe40000000f00 */
[----:B------:R-:W-:-:S07]  /*9da0*/  MOV R23, R30 ;  /* 0x0000001e00177202 */ /* 0x000fce0000000f00 */
[----:B------:R-:W-:Y:S05]  /*9db0*/  WARPSYNC.COLLECTIVE R26, `(.L_x_1021) ;  /* 0x000000001a087348 */ /* 0x000fea0003c00000 */
[----:B------:R0:W1:Y:S02]  /*9dc0*/  SHFL.BFLY P2, R30, R29, R28, R27 ;  /* 0x0c00001c1d1e7389 */ /* 0x000064000004001b */
[----:B01----:R-:W-:Y:S01]  /*9dd0*/  ENDCOLLECTIVE ;  /* 0x000000000000791b */ /* 0x003fe20003800000 */
.L_x_1021:
[----:B------:R-:W-:-:S05]  /*9de0*/  FADD.FTZ R23, R20, R23 ;  /* 0x0000001714177221 */ /* 0x000fca0000010000 */
[----:B------:R-:W-:Y:S02]  /*9df0*/  MOV R29, R23 ;  /* 0x00000017001d7202 */ /* 0x000fe40000000f00 */
[----:B------:R-:W-:-:S07]  /*9e00*/  MOV R25, R30 ;  /* 0x0000001e00197202 */ /* 0x000fce0000000f00 */
[----:B------:R-:W-:Y:S05]  /*9e10*/  WARPSYNC.COLLECTIVE R26, `(.L_x_1022) ;  /* 0x000000001a087348 */ /* 0x000fea0003c00000 */
[----:B------:R0:W1:Y:S02]  /*9e20*/  SHFL.BFLY P2, R30, R29, R28, R27 ;  /* 0x0c00001c1d1e7389 */ /* 0x000064000004001b */
[----:B01----:R-:W-:Y:S01]  /*9e30*/  ENDCOLLECTIVE ;  /* 0x000000000000791b */ /* 0x003fe20003800000 */
.L_x_1022:
[----:B------:R-:W-:Y:S01]  /*9e40*/  FADD.FTZ R25, R22, R25 ;  /* 0x0000001916197221 */ /* 0x000fe20000010000 */
[----:B------:R-:W-:-:S04]  /*9e50*/  HFMA2.MMA R28, -RZ, RZ, 0, 5.9604644775390625e-08 ;  /* 0x00000001ff1c7435 */ /* 0x000fc800000001ff */
[----:B------:R-:W-:Y:S02]  /*9e60*/  MOV R29, R25 ;  /* 0x00000019001d7202 */ /* 0x000fe40000000f00 */
[----:B------:R-:W-:-:S07]  /*9e70*/  MOV R14, R30 ;  /* 0x0000001e000e7202 */ /* 0x000fce0000000f00 */
[----:B------:R-:W-:Y:S05]  /*9e80*/  WARPSYNC.COLLECTIVE R26, `(.L_x_1023) ;  /* 0x000000001a087348 */ /* 0x000fea0003c00000 */
[----:B------:R0:W1:Y:S02]  /*9e90*/  SHFL.BFLY P2, R30, R29, R28, R27 ;  /* 0x0c00001c1d1e7389 */ /* 0x000064000004001b */
[----:B01----:R-:W-:Y:S01]  /*9ea0*/  ENDCOLLECTIVE ;  /* 0x000000000000791b */ /* 0x003fe20003800000 */
.L_x_1023:
[----:B------:R-:W-:-:S05]  /*9eb0*/  FADD.FTZ R14, R23, R14 ;  /* 0x0000000e170e7221 */ /* 0x000fca0000010000 */
[----:B------:R-:W-:Y:S02]  /*9ec0*/  MOV R29, R14 ;  /* 0x0000000e001d7202 */ /* 0x000fe40000000f00 */
[----:B------:R-:W-:-:S07]  /*9ed0*/  MOV R24, R30 ;  /* 0x0000001e00187202 */ /* 0x000fce0000000f00 */
[----:B------:R-:W-:Y:S05]  /*9ee0*/  WARPSYNC.COLLECTIVE R26, `(.L_x_1024) ;  /* 0x000000001a087348 */ /* 0x000fea0003c00000 */
[----:B------:R0:W1:Y:S02]  /*9ef0*/  SHFL.BFLY P2, R30, R29, R28, R27 ;  /* 0x0c00001c1d1e7389 */ /* 0x000064000004001b */
[----:B01----:R-:W-:Y:S01]  /*9f00*/  ENDCOLLECTIVE ;  /* 0x000000000000791b */ /* 0x003fe20003800000 */
.L_x_1024:
[----:B------:R-:W-:Y:S01]  /*9f10*/  FADD.FTZ R24, R25, R24 ;  /* 0x0000001819187221 */ /* 0x000fe20000010000 */
[----:B------:R-:W-:Y:S06]  /*9f20*/  BRA `(.L_x_1025) ;  /* 0xffffffe800647947 */ /* 0x000fec000383ffff */
.L_x_995:
        /* <DEDUP_REMOVED lines=8> */
.L_x_1027:
[----:B------:R-:W-:Y:S05]  /*9fb0*/  BSYNC B0 ;  /* 0x0000000000007941 */ /* 0x000fea0003800000 */
.L_x_1026:
        /* <DEDUP_REMOVED lines=10> */
.L_x_1028:
[----:B------:R-:W-:Y:S01]  /*a060*/  @!P0 IADD3 R18, R15, 0x14, RZ ;  /* 0x000000140f128810 */ /* 0x000fe20007ffe0ff */
[----:B------:R-:W-:Y:S01]  /*a070*/  FADD.FTZ R25, R17, R16 ;  /* 0x0000001011197221 */ /* 0x000fe20000010000 */
[----:B------:R-:W-:Y:S02]  /*a080*/  @!P0 LEA R23, R10, UR4, 0x7 ;  /* 0x000000040a178c11 */ /* 0x000fe4000f8e38ff */
[----:B------:R-:W-:Y:S02]  /*a090*/  @!P0 LOP3.LUT R18, R18, R19, RZ, 0x3c, !PT ;  /* 0x0000001312128212 */ /* 0x000fe400078e3cff */
[----:B------:R-:W-:Y:S02]  /*a0a0*/  MOV R34, RZ ;  /* 0x000000ff00227202 */ /* 0x000fe40000000f00 */
[----:B------:R-:W-:Y:S02]  /*a0b0*/  @!P0 LEA R18, R18, R23, 0x2 ;  /* 0x0000001712128211 */ /* 0x000fe400078e10ff */
[----:B------:R-:W-:-:S02]  /*a0c0*/  @!P0 SHF.L.U32 R22, R10, 0x1, RZ ;  /* 0x000000010a168819 */ /* 0x000fc400000006ff */
[----:B------:R-:W-:Y:S01]  /*a0d0*/  @!P0 LEA R24, R10, UR4, 0x7 ;  /* 0x000000040a188c11 */ /* 0x000fe2000f8e38ff */
[----:B------:R-:W-:Y:S01]  /*a0e0*/  HFMA2.MMA R28, -RZ, RZ, 0, 2.384185791015625e-07 ;  /* 0x00000004ff1c7435 */ /* 0x000fe200000001ff */
[----:B------:R-:W-:Y:S01]  /*a0f0*/  MOV R29, R25 ;  /* 0x00000019001d7202 */ /* 0x000fe20000000f00 */
[----:B------:R0:W1:Y:S01]  /*a100*/  @!P0 LDS R20, [R18] ;  /* 0x0000000012148984 */ /* 0x0000620000000800 */
[----:B------:R-:W-:-:S03]  /*a110*/  MOV R23, RZ ;  /* 0x000000ff00177202 */ /* 0x000fc60000000f00 */
[----:B------:R0:W2:Y:S01]  /*a120*/  @!P0 LDS R21, [R18+0x500] ;  /* 0x0005000012158984 */ /* 0x0000a20000000800 */
[----:B------:R-:W-:-:S07]  /*a130*/  FADD.FTZ R17, R30, R14 ;  /* 0x0000000e1e117221 */ /* 0x000fce0000010000 */
[----:B012---:R-:W-:Y:S05]  /*a140*/  WARPSYNC.COLLECTIVE R26, `(.L_x_1029) ;  /* 0x000000001a087348 */ /* 0x007fea0003c00000 */
[----:B------:R3:W4:Y:S02]  /*a150*/  SHFL.BFLY P2, R30, R29, R28, R27 ;  /* 0x0c00001c1d1e7389 */ /* 0x000724000004001b */
[----:B01234-:R-:W-:Y:S01]  /*a160*/  ENDCOLLECTIVE ;  /* 0x000000000000791b */ /* 0x01ffe20003800000 */
.L_x_1029:
[----:B------:R-:W-:Y:S02]  /*a170*/  MOV R29, R17 ;  /* 0x00000011001d7202 */ /* 0x000fe40000000f00 */
[----:B------:R-:W-:-:S07]  /*a180*/  MOV R16, R30 ;  /* 0x0000001e00107202 */ /* 0x000fce0000000f00 */
[----:B------:R-:W-:Y:S05]  /*a190*/  WARPSYNC.COLLECTIVE R26, `(.L_x_1030) ;  /* 0x000000001a087348 */ /* 0x000fea0003c00000 */
[----:B------:R0:W1:Y:S02]  /*a1a0*/  SHFL.BFLY P2, R30, R29, R28, R27 ;  /* 0x0c00001c1d1e7389 */ /* 0x000064000004001b */
[----:B01----:R-:W-:Y:S01]  /*a1b0*/  ENDCOLLECTIVE ;  /* 0x000000000000791b */ /* 0x003fe20003800000 */
.L_x_1030:
[----:B------:R-:W-:Y:S01]  /*a1c0*/  FADD.FTZ R19, R25, R16 ;  /* 0x0000001019137221 */ /* 0x000fe20000010000 */
[----:B------:R-:W-:Y:S02]  /*a1d0*/  @!P0 MOV R32, R20 ;  /* 0x0000001400208202 */ /* 0x000fe40000000f00 */
[----:B------:R-:W-:Y:S02]  /*a1e0*/  @!P0 MOV R34, R21 ;  /* 0x0000001500228202 */ /* 0x000fe40000000f00 */
[----:B------:R-:W-:Y:S01]  /*a1f0*/  @!P0 IADD3 R21, R15, 0x28, RZ ;  /* 0x000000280f158810 */ /* 0x000fe20007ffe0ff */
[----:B------:R-:W-:Y:S01]  /*a200*/  HFMA2.MMA R28, -RZ, RZ, 0, 1.1920928955078125e-07 ;  /* 0x00000002ff1c7435 */ /* 0x000fe200000001ff */
[----:B------:R-:W-:Y:S02]  /*a210*/  MOV R29, R19 ;  /* 0x00000013001d7202 */ /* 0x000fe40000000f00 */
[----:B------:R-:W-:-:S04]  /*a220*/  @!P0 LOP3.LUT R21, R21, R22, RZ, 0x3c, !PT ;  /* 0x0000001615158212 */ /* 0x000fc800078e3cff */
[----:B------:R-:W-:Y:S01]  /*a230*/  @!P0 LEA R22, R21, R24, 0x2 ;  /* 0x0000001815168211 */ /* 0x000fe200078e10ff */
[----:B------:R-:W-:Y:S01]  /*a240*/  HFMA2.MMA R24, -RZ, RZ, 0, 0 ;  /* 0x00000000ff187435 */ /* 0x000fe200000001ff */
[----:B------:R-:W-:-:S10]  /*a250*/  FADD.FTZ R14, R17, R30 ;  /* 0x0000001e110e7221 */ /* 0x000fd40000010000 */
[----:B------:R-:W-:Y:S05]  /*a260*/  WARPSYNC.COLLECTIVE R26, `(.L_x_1031) ;  /* 0x000000001a087348 */ /* 0x000fea0003c00000 */
[----:B------:R0:W1:Y:S02]  /*a270*/  SHFL.BFLY P2, R30, R29, R28, R27 ;  /* 0x0c00001c1d1e7389 */ /* 0x000064000004001b */
[----:B01----:R-:W-:Y:S01]  /*a280*/  ENDCOLLECTIVE ;  /* 0x000000000000791b */ /* 0x003fe20003800000 */
.L_x_1031:
[----:B------:R0:W1:Y:S04]  /*a290*/  @!P0 LDS R37, [R22] ;  /* 0x0000000016258984 */ /* 0x0000680000000800 */
[----:B------:R0:W2:Y:S01]  /*a2a0*/  @!P0 LDS R38, [R22+0x500] ;  /* 0x0005000016268984 */ /* 0x0000a20000000800 */
[----:B------:R-:W-:Y:S02]  /*a2b0*/  MOV R29, R14 ;  /* 0x0000000e001d7202 */ /* 0x000fe40000000f00 */
[----:B------:R-:W-:-:S07]  /*a2c0*/  MOV R16, R30 ;  /* 0x0000001e00107202 */ /* 0x000fce0000000f00 */
[----:B012---:R-:W-:Y:S05]  /*a2d0*/  WARPSYNC.COLLECTIVE R26, `(.L_x_1032) ;  /* 0x000000001a087348 */ /* 0x007fea0003c00000 */
[----:B------:R3:W4:Y:S02]  /*a2e0*/  SHFL.BFLY P2, R30, R29, R28, R27 ;  /* 0x0c00001c1d1e7389 */ /* 0x000724000004001b */
[----:B01234-:R-:W-:Y:S01]  /*a2f0*/  ENDCOLLECTIVE ;  /* 0x000000000000791b */ /* 0x01ffe20003800000 */
.L_x_1032:
[----:B------:R-:W-:Y:S01]  /*a300*/  FADD.FTZ R16, R19, R16 ;  /* 0x0000001013107221 */ /* 0x000fe20000010000 */
[----:B------:R-:W-:-:S04]  /*a310*/  HFMA2.MMA R28, -RZ, RZ, 0, 5.9604644775390625e-08 ;  /* 0x00000001ff1c7435 */ /* 0x000fc800000001ff */
[----:B------:R-:W-:Y:S02]  /*a320*/  MOV R29, R16 ;  /* 0x00000010001d7202 */ /* 0x000fe40000000f00 */
[----:B------:R-:W-:Y:S02]  /*a330*/  @!P0 MOV R24, R37 ;  /* 0x0000002500188202 */ /* 0x000fe40000000f00 */
[----:B------:R-:W-:Y:S01]  /*a340*/  @!P0 MOV R23, R38 ;  /* 0x0000002600178202 */ /* 0x000fe20000000f00 */
[----:B------:R-:W-:-:S07]  /*a350*/  FADD.FTZ R17, R14, R30 ;  /* 0x0000001e0e117221 */ /* 0x000fce0000010000 */
[----:B------:R-:W-:Y:S05]  /*a360*/  WARPSYNC.COLLECTIVE R26, `(.L_x_1033) ;  /* 0x000000001a087348 */ /* 0x000fea0003c00000 */
[----:B------:R0:W1:Y:S02]  /*a370*/  SHFL.BFLY P2, R30, R29, R28, R27 ;  /* 0x0c00001c1d1e7389 */ /* 0x000064000004001b */
[----:B01----:R-:W-:Y:S01]  /*a380*/  ENDCOLLECTIVE ;  /* 0x000000000000791b */ /* 0x003fe20003800000 */
.L_x_1033:
[----:B------:R-:W-:Y:S02]  /*a390*/  MOV R29, R17 ;  /* 0x00000011001d7202 */ /* 0x000fe40000000f00 */
[----:B------:R-:W-:-:S07]  /*a3a0*/  MOV R19, R30 ;  /* 0x0000001e00137202 */ /* 0x000fce0000000f00 */
[----:B------:R-:W-:Y:S05]  /*a3b0*/  WARPSYNC.COLLECTIVE R26, `(.L_x_1034) ;  /* 0x000000001a087348 */ /* 0x000fea0003c00000 */
[----:B------:R0:W1:Y:S02]  /*a3c0*/  SHFL.BFLY P2, R30, R29, R28, R27 ;  /* 0x0c00001c1d1e7389 */ /* 0x000064000004001b */
[----:B01----:R-:W-:Y:S01]  /*a3d0*/  ENDCOLLECTIVE ;  /* 0x000000000000791b */ /* 0x003fe20003800000 */
.L_x_1034:
[----:B------:R-:W-:Y:S01]  /*a3e0*/  FADD.FTZ R16, R16, R19 ;  /* 0x0000001310107221 */ /* 0x000fe20000010000 */
[----:B------:R-:W-:Y:S01]  /*a3f0*/  HFMA2.MMA R28, -RZ, RZ, 0, 4.76837158203125e-07 ;  /* 0x00000008ff1c7435 */ /* 0x000fe200000001ff */
[----:B------:R-:W-:Y:S02]  /*a400*/  MOV R29, R32 ;  /* 0x00000020001d7202 */ /* 0x000fe40000000f00 */
[----:B------:R-:W-:-:S08]  /*a410*/  MOV R14, R30 ;  /* 0x0000001e000e7202 */ /* 0x000fd00000000f00 */
[----:B------:R-:W-:Y:S05]  /*a420*/  WARPSYNC.COLLECTIVE R26, `(.L_x_1035) ;  /* 0x000000001a087348 */ /* 0x000fea0003c00000 */
[----:B------:R0:W1:Y:S02]  /*a430*/  SHFL.BFLY P2, R30, R29, R28, R27 ;  /* 0x0c00001c1d1e7389 */ /* 0x000064000004001b */
[----:B01----:R-:W-:Y:S01]  /*a440*/  ENDCOLLECTIVE ;  /* 0x000000000000791b */ /* 0x003fe20003800000 */
.L_x_1035:
[----:B------:R-:W-:Y:S01]  /*a450*/  FADD.FTZ R44, R17, R14 ;  /* 0x0000000e112c7221 */ /* 0x000fe20000010000 */
[----:B------:R-:W-:Y:S02]  /*a460*/  MOV R29, R34 ;  /* 0x00000022001d7202 */ /* 0x000fe40000000f00 */
[----:B------:R-:W-:-:S07]  /*a470*/  MOV R31, R30 ;  /* 0x0000001e001f7202 */ /* 0x000fce0000000f00 */
[----:B------:R-:W-:Y:S05]  /*a480*/  WARPSYNC.COLLECTIVE R26, `(.L_x_1036) ;  /* 0x000000001a087348 */ /* 0x000fea0003c00000 */
[----:B------:R0:W1:Y:S02]  /*a490*/  SHFL.BFLY P2, R30, R29, R28, R27 ;  /* 0x0c00001c1d1e7389 */ /* 0x000064000004001b */
[----:B01----:R-:W-:Y:S01]  /*a4a0*/  ENDCOLLECTIVE ;  /* 0x000000000000791b */ /* 0x003fe20003800000 */
.L_x_1036:
[----:B------:R-:W-:Y:S01]  /*a4b0*/  FADD.FTZ R31, R31, R32 ;  /* 0x000000201f1f7221 */ /* 0x000fe20000010000 */
[----:B------:R-:W-:-:S04]  /*a4c0*/  HFMA2.MMA R28, -RZ, RZ, 0, 2.384185791015625e-07 ;  /* 0x00000004ff1c7435 */ /* 0x000fc800000001ff */
[----:B------:R-:W-:Y:S02]  /*a4d0*/  MOV R29, R31 ;  /* 0x0000001f001d7202 */ /* 0x000fe40000000f00 */
[----:B------:R-:W-:-:S07]  /*a4e0*/  MOV R33, R30 ;  /* 0x0000001e00217202 */ /* 0x000fce0000000f00 */
[----:B------:R-:W-:Y:S05]  /*a4f0*/  WARPSYNC.COLLECTIVE R26, `(.L_x_1037) ;  /* 0x000000001a087348 */ /* 0x000fea0003c00000 */
[----:B------:R0:W1:Y:S02]  /*a500*/  SHFL.BFLY P2, R30, R29, R28, R27 ;  /* 0x0c00001c1d1e7389 */ /* 0x000064000004001b */
[----:B01----:R-:W-:Y:S01]  /*a510*/  ENDCOLLECTIVE ;  /* 0x000000000000791b */ /* 0x003fe20003800000 */
.L_x_1037:
[----:B------:R-:W-:-:S05]  /*a520*/  FADD.FTZ R33, R33, R34 ;  /* 0x0000002221217221 */ /* 0x000fca0000010000 */
[----:B------:R-:W-:Y:S02]  /*a530*/  MOV R29, R33 ;  /* 0x00000021001d7202 */ /* 0x000fe40000000f00 */
[----:B------:R-:W-:-:S07]  /*a540*/  MOV R20, R30 ;  /* 0x0000001e00147202 */ /* 0x000fce0000000f00 */
[----:B------:R-:W-:Y:S05]  /*a550*/  WARPSYNC.COLLECTIVE R26, `(.L_x_1038) ;  /* 0x000000001a087348 */ /* 0x000fea0003c00000 */
[----:B------:R0:W1:Y:S02]  /*a560*/  SHFL.BFLY P2, R30, R29, R28, R27 ;  /* 0x0c00001c1d1e7389 */ /* 0x000064000004001b */
[----:B01----:R-:W-:Y:S01]  /*a570*/  ENDCOLLECTIVE ;  /* 0x000000000000791b */ /* 0x003fe20003800000 */
.L_x_1038:
[----:B------:R-:W-:Y:S01]  /*a580*/  FADD.FTZ R35, R31, R20 ;  /* 0x000000141f237221 */ /* 0x000fe20000010000 */
[----:B------:R-:W-:-:S04]  /*a590*/  HFMA2.MMA R28, -RZ, RZ, 0, 1.1920928955078125e-07 ;  /* 0x00000002ff1c7435 */ /* 0x000fc800000001ff */
[----:B------:R-:W-:Y:S02]  /*a5a0*/  MOV R29, R35 ;  /* 0x00000023001d7202 */ /* 0x000fe40000000f00 */
[----:B------:R-:W-:-:S07]  /*a5b0*/  MOV R36, R30 ;  /* 0x0000001e00247202 */ /* 0x000fce0000000f00 */
[----:B------:R-:W-:Y:S05]  /*a5c0*/  WARPSYNC.COLLECTIVE R26, `(.L_x_1039) ;  /* 0x000000001a087348 */ /* 0x000fea0003c00000 */
[----:B------:R0:W1:Y:S02]  /*a5d0*/  SHFL.BFLY P2, R30, R29, R28, R27 ;  /* 0x0c00001c1d1e7389 */ /* 0x000064000004001b */
[----:B01----:R-:W-:Y:S01]  /*a5e0*/  ENDCOLLECTIVE ;  /* 0x000000000000791b */ /* 0x003fe20003800000 */
.L_x_1039:
[----:B------:R-:W-:-:S05]  /*a5f0*/  FADD.FTZ R36, R33, R36 ;  /* 0x0000002421247221 */ /* 0x000fca0000010000 */
[----:B------:R-:W-:Y:S02]  /*a600*/  MOV R29, R36 ;  /* 0x00000024001d7202 */ /* 0x000fe40000000f00 */
[----:B------:R-:W-:-:S07]  /*a610*/  MOV R18, R30 ;  /* 0x0000001e00127202 */ /* 0x000fce0000000f00 */
[----:B------:R-:W-:Y:S05]  /*a620*/  WARPSYNC.COLLECTIVE R26, `(.L_x_1040) ;  /* 0x000000001a087348 */ /* 0x000fea0003c00000 */
[----:B------:R0:W1:Y:S02]  /*a630*/  SHFL.BFLY P2, R30, R29, R28, R27 ;  /* 0x0c00001c1d1e7389 */ /* 0x000064000004001b */
[----:B01----:R-:W-:Y:S01]  /*a640*/  ENDCOLLECTIVE ;  /* 0x000000000000791b */ /* 0x003fe20003800000 */
.L_x_1040:
        /* <DEDUP_REMOVED lines=8> */
.L_x_1041:
[----:B------:R-:W-:Y:S01]  /*a6d0*/  FADD.FTZ R36, R36, R21 ;  /* 0x0000001524247221 */ /* 0x000fe20000010000 */
[----:B------:R-:W-:-:S04]  /*a6e0*/  HFMA2.MMA R21, -RZ, RZ, 0, 0 ;  /* 0x00000000ff157435 */ /* 0x000fc800000001ff */
[----:B------:R-:W-:Y:S02]  /*a6f0*/  MOV R29, R36 ;  /* 0x00000024001d7202 */ /* 0x000fe40000000f00 */
[----:B------:R-:W-:-:S07]  /*a700*/  MOV R34, R30 ;  /* 0x0000001e00227202 */ /* 0x000fce0000000f00 */
[----:B------:R-:W-:Y:S05]  /*a710*/  WARPSYNC.COLLECTIVE R26, `(.L_x_1042) ;  /* 0x000000001a087348 */ /* 0x000fea0003c00000 */
[----:B------:R0:W1:Y:S02]  /*a720*/  SHFL.BFLY P2, R30, R29, R28, R27 ;  /* 0x0c00001c1d1e7389 */ /* 0x000064000004001b */
[----:B01----:R-:W-:Y:S01]  /*a730*/  ENDCOLLECTIVE ;  /* 0x000000000000791b */ /* 0x003fe20003800000 */
.L_x_1042:
[----:B------:R-:W-:Y:S01]  /*a740*/  FADD.FTZ R34, R35, R34 ;  /* 0x0000002223227221 */ /* 0x000fe20000010000 */
[----:B------:R-:W-:Y:S01]  /*a750*/  HFMA2.MMA R28, -RZ, RZ, 0, 4.76837158203125e-07 ;  /* 0x00000008ff1c7435 */ /* 0x000fe200000001ff */
[----:B------:R-:W-:Y:S02]  /*a760*/  MOV R29, R24 ;  /* 0x00000018001d7202 */ /* 0x000fe40000000f00 */
[----:B------:R-:W-:-:S08]  /*a770*/  MOV R33, R30 ;  /* 0x0000001e00217202 */ /* 0x000fd00000000f00 */
[----:B------:R-:W-:Y:S05]  /*a780*/  WARPSYNC.COLLECTIVE R26, `(.L_x_1043) ;  /* 0x000000001a087348 */ /* 0x000fea0003c00000 */
[----:B------:R0:W1:Y:S02]  /*a790*/  SHFL.BFLY P2, R30, R29, R28, R27 ;  /* 0x0c00001c1d1e7389 */ /* 0x000064000004001b */
[----:B01----:R-:W-:Y:S01]  /*a7a0*/  ENDCOLLECTIVE ;  /* 0x000000000000791b */ /* 0x003fe20003800000 */
.L_x_1043:
[----:B------:R-:W-:Y:S01]  /*a7b0*/  FADD.FTZ R33, R36, R33 ;  /* 0x0000002124217221 */ /* 0x000fe20000010000 */
[----:B------:R-:W-:Y:S02]  /*a7c0*/  MOV R29, R23 ;  /* 0x00000017001d7202 */ /* 0x000fe40000000f00 */
[----:B------:R-:W-:-:S07]  /*a7d0*/  MOV R37, R30 ;  /* 0x0000001e00257202 */ /* 0x000fce0000000f00 */
[----:B------:R-:W-:Y:S05]  /*a7e0*/  WARPSYNC.COLLECTIVE R26, `(.L_x_1044) ;  /* 0x000000001a087348 */ /* 0x000fea0003c00000 */
[----:B------:R0:W1:Y:S02]  /*a7f0*/  SHFL.BFLY P2, R30, R29, R28, R27 ;  /* 0x0c00001c1d1e7389 */ /* 0x000064000004001b */
[----:B01----:R-:W-:Y:S01]  /*a800*/  ENDCOLLECTIVE ;  /* 0x000000000000791b */ /* 0x003fe20003800000 */
.L_x_1044:
[----:B------:R-:W-:Y:S01]  /*a810*/  FADD.FTZ R25, R37, R24 ;  /* 0x0000001825197221 */ /* 0x000fe20000010000 */
[----:B------:R-:W-:Y:S01]  /*a820*/  @!P0 SHF.L.U32 R24, R10, 0x1, RZ ;  /* 0x000000010a188819 */ /* 0x000fe200000006ff */
[----:B------:R-:W-:-:S03]  /*a830*/  HFMA2.MMA R28, -RZ, RZ, 0, 2.384185791015625e-07 ;  /* 0x00000004ff1c7435 */ /* 0x000fc600000001ff */
[----:B------:R-:W-:Y:S02]  /*a840*/  MOV R29, R25 ;  /* 0x00000019001d7202 */ /* 0x000fe40000000f00 */
[----:B------:R-:W-:-:S07]  /*a850*/  MOV R38, R30 ;  /* 0x0000001e00267202 */ /* 0x000fce0000000f00 */
[----:B------:R-:W-:Y:S05]  /*a860*/  WARPSYNC.COLLECTIVE R26, `(.L_x_1045) ;  /* 0x000000001a087348 */ /* 0x000fea0003c00000 */
[----:B------:R0:W1:Y:S02]  /*a870*/  SHFL.BFLY P2, R30, R29, R28, R27 ;  /* 0x0c00001c1d1e7389 */ /* 0x000064000004001b */
[----:B01----:R-:W-:Y:S01]  /*a880*/  ENDCOLLECTIVE ;  /* 0x000000000000791b */ /* 0x003fe20003800000 */
.L_x_1045:
        /* <DEDUP_REMOVED lines=8> */
.L_x_1046:
[----:B------:R-:W-:Y:S01]  /*a910*/  FADD.FTZ R38, R25, R38 ;  /* 0x0000002619267221 */ /* 0x000fe20000010000 */
[----:B------:R-:W-:-:S04]  /*a920*/  HFMA2.MMA R28, -RZ, RZ, 0, 1.1920928955078125e-07 ;  /* 0x00000002ff1c7435 */ /* 0x000fc800000001ff */
[----:B------:R-:W-:Y:S02]  /*a930*/  MOV R29, R38 ;  /* 0x00000026001d7202 */ /* 0x000fe40000000f00 */
[----:B------:R-:W-:Y:S02]  /*a940*/  MOV R37, R30 ;  /* 0x0000001e00257202 */ /* 0x000fe40000000f00 */
[----:B------:R-:W-:-:S03]  /*a950*/  @!P0 LEA R30, R10, UR4, 0x7 ;  /* 0x000000040a1e8c11 */ /* 0x000fc6000f8e38ff */
[----:B------:R-:W-:Y:S01]  /*a960*/  FADD.FTZ R37, R32, R37 ;  /* 0x0000002520257221 */ /* 0x000fe20000010000 */
[----:B------:R-:W-:-:S07]  /*a970*/  @!P0 LEA R39, R23, R30, 0x2 ;  /* 0x0000001e17278211 */ /* 0x000fce00078e10ff */
[----:B------:R-:W-:Y:S05]  /*a980*/  WARPSYNC.COLLECTIVE R26, `(.L_x_1047) ;  /* 0x000000001a087348 */ /* 0x000fea0003c00000 */
[----:B------:R0:W1:Y:S02]  /*a990*/  SHFL.BFLY P2, R30, R29, R28, R27 ;  /* 0x0c00001c1d1e7389 */ /* 0x000064000004001b */
[----:B01----:R-:W-:Y:S01]  /*a9a0*/  ENDCOLLECTIVE ;  /* 0x000000000000791b */ /* 0x003fe20003800000 */
.L_x_1047:
[----:B------:R0:W1:Y:S04]  /*a9b0*/  @!P0 LDS R22, [R39] ;  /* 0x0000000027168984 */ /* 0x0000680000000800 */
[----:B------:R0:W2:Y:S01]  /*a9c0*/  @!P0 LDS R20, [R39+0x500] ;  /* 0x0005000027148984 */ /* 0x0000a20000000800 */
[----:B------:R-:W-:Y:S02]  /*a9d0*/  MOV R29, R37 ;  /* 0x00000025001d7202 */ /* 0x000fe40000000f00 */
[----:B------:R-:W-:-:S07]  /*a9e0*/  MOV R23, R30 ;  /* 0x0000001e00177202 */ /* 0x000fce0000000f00 */
[----:B012---:R-:W-:Y:S05]  /*a9f0*/  WARPSYNC.COLLECTIVE R26, `(.L_x_1048) ;  /* 0x000000001a087348 */ /* 0x007fea0003c00000 */
[----:B------:R3:W4:Y:S02]  /*aa00*/  SHFL.BFLY P2, R30, R29, R28, R27 ;  /* 0x0c00001c1d1e7389 */ /* 0x000724000004001b */
[----:B01234-:R-:W-:Y:S01]  /*aa10*/  ENDCOLLECTIVE ;  /* 0x000000000000791b */ /* 0x01ffe20003800000 */
.L_x_1048:
        /* <DEDUP_REMOVED lines=9> */
.L_x_1049:
[----:B------:R-:W-:Y:S01]  /*aab0*/  ISETP.NE.AND P0, PT, R10, RZ, PT ;  /* 0x000000ff0a00720c */ /* 0x000fe20003f05270 */
[----:B------:R-:W-:-:S05]  /*aac0*/  FADD.FTZ R37, R37, R24 ;  /* 0x0000001825257221 */ /* 0x000fca0000010000 */
[----:B------:R-:W-:-:S07]  /*aad0*/  MOV R29, R37 ;  /* 0x00000025001d7202 */ /* 0x000fce0000000f00 */
[----:B------:R-:W0:Y:S01]  /*aae0*/  @!P0 LDC.64 R24, c[0x0][0x218] ;  /* 0x00008600ff188b82 */ /* 0x000e220000000a00 */
[----:B------:R-:W-:Y:S02]  /*aaf0*/  @!P0 F2FP.BF16.F32.PACK_AB R44, RZ, R44 ;  /* 0x0000002cff2c823e */ /* 0x000fe400000010ff */
[----:B------:R-:W-:-:S07]  /*ab00*/  MOV R39, R30 ;  /* 0x0000001e00277202 */ /* 0x000fce0000000f00 */
[----:B0-----:R-:W-:Y:S05]  /*ab10*/  WARPSYNC.COLLECTIVE R26, `(.L_x_1050) ;  /* 0x000000001a087348 */ /* 0x001fea0003c00000 */
[----:B------:R1:W2:Y:S02]  /*ab20*/  SHFL.BFLY P2, R30, R29, R28, R27 ;  /* 0x0c00001c1d1e7389 */ /* 0x0002a4000004001b */
[----:B012---:R-:W-:Y:S01]  /*ab30*/  ENDCOLLECTIVE ;  /* 0x000000000000791b */ /* 0x007fe20003800000 */
.L_x_1050:
[----:B------:R-:W-:Y:S01]  /*ab40*/  FADD.FTZ R38, R38, R39 ;  /* 0x0000002726267221 */ /* 0x000fe20000010000 */
[----:B------:R-:W-:Y:S01]  /*ab50*/  HFMA2.MMA R28, -RZ, RZ, 0, 4.76837158203125e-07 ;  /* 0x00000008ff1c7435 */ /* 0x000fe200000001ff */
[----:B------:R-:W-:Y:S02]  /*ab60*/  MOV R29, R21 ;  /* 0x00000015001d7202 */ /* 0x000fe40000000f00 */
[----:B------:R-:W-:-:S08]  /*ab70*/  MOV R40, R30 ;  /* 0x0000001e00287202 */ /* 0x000fd00000000f00 */
[----:B------:R-:W-:Y:S05]  /*ab80*/  WARPSYNC.COLLECTIVE R26, `(.L_x_1051) ;  /* 0x000000001a087348 */ /* 0x000fea0003c00000 */
[----:B------:R0:W1:Y:S02]  /*ab90*/  SHFL.BFLY P2, R30, R29, R28, R27 ;  /* 0x0c00001c1d1e7389 */ /* 0x000064000004001b */
[----:B01----:R-:W-:Y:S01]  /*aba0*/  ENDCOLLECTIVE ;  /* 0x000000000000791b */ /* 0x003fe20003800000 */
.L_x_1051:
[----:B------:R-:W-:Y:S01]  /*abb0*/  FADD.FTZ R37, R37, R40 ;  /* 0x0000002825257221 */ /* 0x000fe20000010000 */
[----:B------:R-:W-:Y:S02]  /*abc0*/  MOV R29, R18 ;  /* 0x00000012001d7202 */ /* 0x000fe40000000f00 */
[----:B------:R-:W-:-:S07]  /*abd0*/  MOV R42, R30 ;  /* 0x0000001e002a7202 */ /* 0x000fce0000000f00 */
[----:B------:R-:W-:Y:S05]  /*abe0*/  WARPSYNC.COLLECTIVE R26, `(.L_x_1052) ;  /* 0x000000001a087348 */ /* 0x000fea0003c00000 */
[----:B------:R0:W1:Y:S02]  /*abf0*/  SHFL.BFLY P2, R30, R29, R28, R27 ;  /* 0x0c00001c1d1e7389 */ /* 0x000064000004001b */
[----:B01----:R-:W-:Y:S01]  /*ac00*/  ENDCOLLECTIVE ;  /* 0x000000000000791b */ /* 0x003fe20003800000 */
.L_x_1052:
[----:B------:R-:W-:Y:S01]  /*ac10*/  FADD.FTZ R42, R42, R21 ;  /* 0x000000152a2a7221 */ /* 0x000fe20000010000 */
[----:B------:R-:W-:-:S04]  /*ac20*/  HFMA2.MMA R28, -RZ, RZ, 0, 2.384185791015625e-07 ;  /* 0x00000004ff1c7435 */ /* 0x000fc800000001ff */
[----:B------:R-:W-:Y:S02]  /*ac30*/  MOV R29, R42 ;  /* 0x0000002a001d7202 */ /* 0x000fe40000000f00 */
[----:B------:R-:W-:-:S07]  /*ac40*/  MOV R23, R30 ;  /* 0x0000001e00177202 */ /* 0x000fce0000000f00 */
[----:B------:R-:W-:Y:S05]  /*ac50*/  WARPSYNC.COLLECTIVE R26, `(.L_x_1053) ;  /* 0x000000001a087348 */ /* 0x000fea0003c00000 */
[----:B------:R0:W1:Y:S02]  /*ac60*/  SHFL.BFLY P2, R30, R29, R28, R27 ;  /* 0x0c00001c1d1e7389 */ /* 0x000064000004001b */
[----:B01----:R-:W-:Y:S01]  /*ac70*/  ENDCOLLECTIVE ;  /* 0x000000000000791b */ /* 0x003fe20003800000 */
.L_x_1053:
        /* <DEDUP_REMOVED lines=8> */
.L_x_1054:
[----:B------:R-:W-:Y:S01]  /*ad00*/  FADD.FTZ R42, R42, R41 ;  /* 0x000000292a2a7221 */ /* 0x000fe20000010000 */
[----:B------:R-:W-:Y:S02]  /*ad10*/  IADD3 R41, R15, R6, RZ ;  /* 0x000000060f297210 */ /* 0x000fe40007ffe0ff */
[----:B------:R-:W0:Y:S03]  /*ad20*/  @!P0 LDC.64 R14, c[0x0][0x220] ;  /* 0x00008800ff0e8b82 */ /* 0x000e260000000a00 */
[----:B------:R-:W-:-:S04]  /*ad30*/  @!P0 IMAD.WIDE R24, R41, 0x2, R24 ;  /* 0x0000000229188825 */ /* 0x000fc800078e0218 */
[C---:B------:R-:W-:Y:S01]  /*ad40*/  @!P0 IMAD.WIDE R22, R41.reuse, 0x2, R22 ;  /* 0x0000000229168825 */ /* 0x040fe200078e0216 */
[----:B------:R-:W-:Y:S01]  /*ad50*/  HFMA2.MMA R28, -RZ, RZ, 0, 1.1920928955078125e-07 ;  /* 0x00000002ff1c7435 */ /* 0x000fe200000001ff */
[----:B------:R-:W-:Y:S02]  /*ad60*/  MOV R29, R42 ;  /* 0x0000002a001d7202 */ /* 0x000fe40000000f00 */
[----:B------:R-:W-:Y:S01]  /*ad70*/  @!P0 IMAD.WIDE R18, R41, 0x2, R18 ;  /* 0x0000000229128825 */ /* 0x000fe200078e0212 */
[----:B------:R-:W-:-:S07]  /*ad80*/  MOV R20, R30 ;  /* 0x0000001e00147202 */ /* 0x000fce0000000f00 */
[----:B0-----:R-:W-:Y:S05]  /*ad90*/  WARPSYNC.COLLECTIVE R26, `(.L_x_1055) ;  /* 0x000000001a087348 */ /* 0x001fea0003c00000 */
[----:B------:R1:W2:Y:S02]  /*ada0*/  SHFL.BFLY P2, R30, R29, R28, R27 ;  /* 0x0c00001c1d1e7389 */ /* 0x0002a4000004001b */
[----:B012---:R-:W-:Y:S01]  /*adb0*/  ENDCOLLECTIVE ;  /* 0x000000000000791b */ /* 0x007fe20003800000 */
.L_x_1055:
[----:B------:R-:W-:Y:S01]  /*adc0*/  FADD.FTZ R31, R31, R20 ;  /* 0x000000141f1f7221 */ /* 0x000fe20000010000 */
[C---:B------:R-:W-:Y:S01]  /*add0*/  @!P0 IMAD.WIDE R14, R41.reuse, 0x2, R14 ;  /* 0x00000002290e8825 */ /* 0x040fe200078e020e */
[----:B------:R-:W0:Y:S03]  /*ade0*/  @!P0 LDC.64 R20, c[0x0][0x218] ;  /* 0x00008600ff148b82 */ /* 0x000e260000000a00 */
        /* <DEDUP_REMOVED lines=10> */
.L_x_1056:
        /* <DEDUP_REMOVED lines=14> */
.L_x_1057:
        /* <DEDUP_REMOVED lines=11> */
.L_x_1058:
[----:B------:R-:W-:Y:S01]  /*b020*/  FADD.FTZ R35, R42, R35 ;  /* 0x000000232a237221 */ /* 0x000fe20000010000 */
[----:B------:R-:W-:Y:S06]  /*b030*/  BRA `(.L_x_1059) ;  /* 0xffffffe000d47947 */ /* 0x000fec000383ffff */
.L_x_1060:
        /* <DEDUP_REMOVED lines=12> */
.L_x_2638:


//--------------------- .text._ZN13group_norm_v218gn_bwd_cuda_kernelI13__nv_bfloat16Li320ELi3ELi16ELi80ELi1024ELb1ELb1ELi32ELi320ELi320ELi4ELb1ELi12ELb0ELb0ELNS_15WgradSyncMethodE3ENS_16CompileConditionILi900EEEEEvPT_S6_S6_PKS5_S8_S8_S8_PKfflPfPj --------------------------
	.section	.text._ZN13group_norm_v218gn_bwd_cuda_kernelI13__nv_bfloat16Li320ELi3ELi16ELi80ELi1024ELb1ELb1ELi32ELi320ELi320ELi4ELb1ELi12ELb0ELb0ELNS_15WgradSyncMethodE3ENS_16CompileConditionILi900EEEEEvPT_S6_S6_PKS5_S8_S8_S8_PKfflPfPj,"ax",@progbits
	.align	128
        .global         _ZN13group_norm_v218gn_bwd_cuda_kernelI13__nv_bfloat16Li320ELi3ELi16ELi80ELi1024ELb1ELb1ELi32ELi320ELi320ELi4ELb1ELi12ELb0ELb0ELNS_15WgradSyncMethodE3ENS_16CompileConditionILi900EEEEEvPT_S6_S6_PKS5_S8_S8_S8_PKfflPfPj
        .type           _ZN13group_norm_v218gn_bwd_cuda_kernelI13__nv_bfloat16Li320ELi3ELi16ELi80ELi1024ELb1ELb1ELi32ELi320ELi320ELi4ELb1ELi12ELb0ELb0ELNS_15WgradSyncMethodE3ENS_16CompileConditionILi900EEEEEvPT_S6_S6_PKS5_S8_S8_S8_PKfflPfPj,@function
        .size           _ZN13group_norm_v218gn_bwd_cuda_kernelI13__nv_bfloat16Li320ELi3ELi16ELi80ELi1024ELb1ELb1ELi32ELi320ELi320ELi4ELb1ELi12ELb0ELb0ELNS_15WgradSyncMethodE3ENS_16CompileConditionILi900EEEEEvPT_S6_S6_PKS5_S8_S8_S8_PKfflPfPj,(.L_x_2639 - _ZN13group_norm_v218gn_bwd_cuda_kernelI13__nv_bfloat16Li320ELi3ELi16ELi80ELi1024ELb1ELb1ELi32ELi320ELi320ELi4ELb1ELi12ELb0ELb0ELNS_15WgradSyncMethodE3ENS_16CompileConditionILi900EEEEEvPT_S6_S6_PKS5_S8_S8_S8_PKfflPfPj)
        .other          _ZN13group_norm_v218gn_bwd_cuda_kernelI13__nv_bfloat16Li320ELi3ELi16ELi80ELi1024ELb1ELb1ELi32ELi320ELi320ELi4ELb1ELi12ELb0ELb0ELNS_15WgradSyncMethodE3ENS_16CompileConditionILi900EEEEEvPT_S6_S6_PKS5_S8_S8_S8_PKfflPfPj,@"STO_CUDA_ENTRY STV_DEFAULT"
_ZN13group_norm_v218gn_bwd_cuda_kernelI13__nv_bfloat16Li320ELi3ELi16ELi80ELi1024ELb1ELb1ELi32ELi320ELi320ELi4ELb1ELi12ELb0ELb0ELNS_15WgradSyncMethodE3ENS_16CompileConditionILi900EEEEEvPT_S6_S6_PKS5_S8_S8_S8_PKfflPfPj:
.text._ZN13group_norm_v218gn_bwd_cuda_kernelI13__nv_bfloat16Li320ELi3ELi16ELi80ELi1024ELb1ELb1ELi32ELi320ELi320ELi4ELb1ELi12ELb0ELb0ELNS_15WgradSyncMethodE3ENS_16CompileConditionILi900EEEEEvPT_S6_S6_PKS5_S8_S8_S8_PKfflPfPj:
        /* <DEDUP_REMOVED lines=32> */
.L_x_1063:
[----:B------:R-:W2:Y:S04]  /*0200*/  LD.E.STRONG.GPU R0, desc[UR12][R2.64] ;  /* 0x0000000c02007980 */ /* 0x000ea8000c10f900 */
[----:B--2---:R-:W-:Y:S01]  /*0210*/  CCTL.IVALL ;  /* 0x00000000ff00798f */ /* 0x004fe20002000000 */
[----:B------:R-:W-:Y:S05]  /*0220*/  YIELD ;  /* 0x0000000000007946 */ /* 0x000fea0003800000 */
[----:B-----5:R-:W-:-:S04]  /*0230*/  LOP3.LUT R0, R0, R5, RZ, 0x3c, !PT ;  /* 0x0000000500007212 */ /* 0x020fc800078e3cff */
[----:B------:R-:W-:-:S13]  /*0240*/  ISETP.GT.AND P0, PT, R0, -0x1, PT ;  /* 0xffffffff0000780c */ /* 0x000fda0003f04270 */
[----:B------:R-:W-:Y:S05]  /*0250*/  @P0 BRA `(.L_x_1063) ;  /* 0xfffffffc00e80947 */ /* 0x000fea000383ffff */
.L_x_1062:
[----:B------:R-:W-:Y:S05]  /*0260*/  WARPSYNC.ALL ;  /* 0x0000000000007948 */ /* 0x000fea0003800000 */
[----:B------:R-:W-:Y:S06]  /*0270*/  BAR.SYNC.DEFER_BLOCKING 0x0 ;  /* 0x0000000000007b1d */ /* 0x000fec0000010000 */
[----:B------:R-:W-:Y:S05]  /*0280*/  BRA `(.L_x_1064) ;  /* 0x0000006c00cc7947 */ /* 0x000fea0003800000 */
.L_x_1061:
        /* <DEDUP_REMOVED lines=39> */
.L_x_1076:
        /* <DEDUP_REMOVED lines=930> */
.L_x_1065:
        /* <DEDUP_REMOVED lines=209> */
.L_x_1067:
[----:B------:R-:W-:Y:S05]  /*4c30*/  BSYNC B0 ;  /* 0x0000000000007941 */ /* 0x000fea0003800000 */
.L_x_1066:
        /* <DEDUP_REMOVED lines=27> */
.L_x_1069:
[----:B------:R-:W-:Y:S05]  /*4df0*/  BSYNC B0 ;  /* 0x0000000000007941 */ /* 0x000fea0003800000 */
.L_x_1068:
        /* <DEDUP_REMOVED lines=53> */
.L_x_1072:
[----:B------:R-:W2:Y:S04]  /*5150*/  LD.E.STRONG.GPU R50, desc[UR12][R30.64] ;  /* 0x0000000c1e327980 */ /* 0x000ea8000c10f900 */
[----:B--2---:R-:W-:Y:S01]  /*5160*/  CCTL.IVALL ;  /* 0x00000000ff00798f */ /* 0x004fe20002000000 */
[----:B------:R-:W-:Y:S05]  /*5170*/  YIELD ;  /* 0x0000000000007946 */ /* 0x000fea0003800000 */
[----:B-----5:R-:W-:-:S04]  /*5180*/  LOP3.LUT R50, R50, R49, RZ, 0x3c, !PT ;  /* 0x0000003132327212 */ /* 0x020fc800078e3cff */
[----:B------:R-:W-:-:S13]  /*5190*/  ISETP.GT.AND P1, PT, R50, -0x1, PT ;  /* 0xffffffff3200780c */ /* 0x000fda0003f24270 */
[----:B------:R-:W-:Y:S05]  /*51a0*/  @P1 BRA `(.L_x_1072) ;  /* 0xfffffffc00e81947 */ /* 0x000fea000383ffff */
.L_x_1071:
[----:B------:R-:W-:Y:S05]  /*51b0*/  WARPSYNC.ALL ;  /* 0x0000000000007948 */ /* 0x000fea0003800000 */
[----:B------:R-:W-:Y:S06]  /*51c0*/  BAR.SYNC.DEFER_BLOCKING 0x0 ;  /* 0x0000000000007b1d */ /* 0x000fec0000010000 */
[----:B------:R-:W-:Y:S05]  /*51d0*/  BRA `(.L_x_1073) ;  /* 0x0000000000687947 */ /* 0x000fea0003800000 */
.L_x_1070:
        /* <DEDUP_REMOVED lines=18> */
.L_x_1075:
[----:B------:R-:W2:Y:S04]  /*5300*/  LD.E.STRONG.GPU R50, desc[UR12][R30.64] ;  /* 0x0000000c1e327980 */ /* 0x000ea8000c10f900 */
[----:B--2---:R-:W-:Y:S01]  /*5310*/  CCTL.IVALL ;  /* 0x00000000ff00798f */ /* 0x004fe20002000000 */
[----:B------:R-:W-:Y:S05]  /*5320*/  YIELD ;  /* 0x0000000000007946 */ /* 0x000fea0003800000 */
[----:B-----5:R-:W-:-:S04]  /*5330*/  LOP3.LUT R50, R50, R49, RZ, 0x3c, !PT ;  /* 0x0000003132327212 */ /* 0x020fc800078e3cff */
[----:B------:R-:W-:-:S13]  /*5340*/  ISETP.GT.AND P1, PT, R50, -0x1, PT ;  /* 0xffffffff3200780c */ /* 0x000fda0003f24270 */
[----:B------:R-:W-:Y:S05]  /*5350*/  @P1 BRA `(.L_x_1075) ;  /* 0xfffffffc00e81947 */ /* 0x000fea000383ffff */
.L_x_1074:
[----:B------:R-:W-:Y:S05]  /*5360*/  WARPSYNC.ALL ;  /* 0x0000000000007948 */ /* 0x000fea0003800000 */
[----:B------:R-:W-:Y:S06]  /*5370*/  BAR.SYNC.DEFER_BLOCKING 0x0 ;  /* 0x0000000000007b1d */ /* 0x000fec0000010000 */
.L_x_1073:
        /* <DEDUP_REMOVED lines=484> */
.L_x_1064:
        /* <DEDUP_REMOVED lines=56> */
.L_x_1093:
        /* <DEDUP_REMOVED lines=45> */
.L_x_1080:
[----:B------:R-:W-:Y:S05]  /*7810*/  BSYNC B1 ;  /* 0x0000000000017941 */ /* 0x000fea0003800000 */
.L_x_1079:
        /* <DEDUP_REMOVED lines=21> */
.L_x_1083:
        /* <DEDUP_REMOVED lines=55> */
.L_x_1082:
[----:B------:R-:W-:Y:S05]  /*7ce0*/  BSYNC B1 ;  /* 0x0000000000017941 */ /* 0x000fea0003800000 */
.L_x_1081:
        /* <DEDUP_REMOVED lines=35> */
.L_x_1085:
[----:B------:R-:W-:Y:S05]  /*7f20*/  BSYNC B1 ;  /* 0x0000000000017941 */ /* 0x000fea0003800000 */
.L_x_1084:
        /* <DEDUP_REMOVED lines=15> */
.L_x_1078:
[----:B------:R-:W-:Y:S05]  /*8020*/  BSYNC B0 ;  /* 0x0000000000007941 */ /* 0x000fea0003800000 */
.L_x_1077:
        /* <DEDUP_REMOVED lines=50> */
.L_x_1102:
        /* <DEDUP_REMOVED lines=46> */
.L_x_1112:
        /* <DEDUP_REMOVED lines=41> */
.L_x_1122:
[----:B--2---:R-:W-:Y:S01]  /*88c0*/  FADD.FTZ R15, R14, R30 ;  /* 0x0000001e0e0f7221 */ /* 0x004fe20000010000 */
[----:B------:R-:W-:-:S04]  /*88d0*/  @!P1 F2FP.BF16.F32.PACK_AB R14, RZ, R24 ;  /* 0x00000018ff0e923e */ /* 0x000fc800000010ff */
[----:B------:R-:W-:Y:S01]  /*88e0*/  @!P1 F2FP.BF16.F32.PACK_AB R15, RZ, R15 ;  /* 0x0000000fff0f923e */ /* 0x000fe200000010ff */
[----:B------:R3:W-:Y:S03]  /*88f0*/  @!P1 STG.E.U16 desc[UR12][R16.64+0x50], R14 ;  /* 0x0000500e10009986 */ /* 0x0007e6000c10150c */
[----:B------:R-:W-:Y:S02]  /*8900*/  PRMT R20, R15, 0x7610, R20 ;  /* 0x000076100f147816 */ /* 0x000fe40000000014 */
[----:B------:R-:W-:-:S03]  /*8910*/  LEA.HI R15, R56, 0x3c, RZ, 0x1c ;  /* 0x0000003c380f7811 */ /* 0x000fc600078fe0ff */
[----:B------:R3:W-:Y:S04]  /*8920*/  @!P1 STG.E.U16 desc[UR12][R18.64+0x50], R20 ;  /* 0x0000501412009986 */ /* 0x0007e8000c10150c */
.L_x_1088:
[----:B------:R-:W-:Y:S05]  /*8930*/  BSYNC B0 ;  /* 0x0000000000007941 */ /* 0x000fea0003800000 */
.L_x_1087:
        /* <DEDUP_REMOVED lines=165> */
.L_x_1156:
        /* <DEDUP_REMOVED lines=9> */
.L_x_1086:
        /* <DEDUP_REMOVED lines=8> */
.L_x_1089:
[----:B------:R-:W-:Y:S01]  /*94a0*/  HFMA2.MMA R28, -RZ, RZ, 0, 4.76837158203125e-07 ;  /* 0x00000008ff1c7435 */ /* 0x000fe200000001ff */
[----:B-1----:R-:W-:Y:S02]  /*94b0*/  MOV R29, R14 ;  /* 0x0000000e001d7202 */ /* 0x002fe40000000f00 */
[----:B------:R-:W-:Y:S02]  /*94c0*/  MOV R27, 0x101f ;  /* 0x0000101f001b7802 */ /* 0x000fe40000000f00 */
[----:B------:R-:W-:-:S07]  /*94d0*/  MOV R26, 0xffff ;  /* 0x0000ffff001a7802 */ /* 0x000fce0000000f00 */
[----:B0-2---:R-:W-:Y:S05]  /*94e0*/  WARPSYNC.COLLECTIVE R26, `(.L_x_1094) ;  /* 0x000000001a087348 */ /* 0x005fea0003c00000 */
[----:B------:R1:W3:Y:S02]  /*94f0*/  SHFL.BFLY P2, R30, R29, R28, R27 ;  /* 0x0c00001c1d1e7389 */ /* 0x0002e4000004001b */
[----:B0123--:R-:W-:Y:S01]  /*9500*/  ENDCOLLECTIVE ;  /* 0x000000000000791b */ /* 0x00ffe20003800000 */
.L_x_1094:
[----:B------:R-:W-:Y:S02]  /*9510*/  MOV R29, R15 ;  /* 0x0000000f001d7202 */ /* 0x000fe40000000f00 */
[----:B------:R-:W-:-:S07]  /*9520*/  MOV R17, R30 ;  /* 0x0000001e00117202 */ /* 0x000fce0000000f00 */
[----:B------:R-:W-:Y:S05]  /*9530*/  WARPSYNC.COLLECTIVE R26, `(.L_x_1095) ;  /* 0x000000001a087348 */ /* 0x000fea0003c00000 */
[----:B------:R0:W1:Y:S02]  /*9540*/  SHFL.BFLY P2, R30, R29, R28, R27 ;  /* 0x0c00001c1d1e7389 */ /* 0x000064000004001b */
[----:B01----:R-:W-:Y:S01]  /*9550*/  ENDCOLLECTIVE ;  /* 0x000000000000791b */ /* 0x003fe20003800000 */
.L_x_1095:
[----:B------:R-:W-:Y:S01]  /*9560*/  FADD.FTZ R17, R17, R14 ;  /* 0x0000000e11117221 */ /* 0x000fe20000010000 */
[----:B------:R-:W-:-:S04]  /*9570*/  HFMA2.MMA R28, -RZ, RZ, 0, 2.384185791015625e-07 ;  /* 0x00000004ff1c7435 */ /* 0x000fc800000001ff */
[----:B------:R-:W-:Y:S02]  /*9580*/  MOV R29, R17 ;  /* 0x00000011001d7202 */ /* 0x000fe40000000f00 */
[----:B------:R-:W-:-:S07]  /*9590*/  MOV R16, R30 ;  /* 0x0000001e00107202 */ /* 0x000fce0000000f00 */
[----:B------:R-:W-:Y:S05]  /*95a0*/  WARPSYNC.COLLECTIVE R26, `(.L_x_1096) ;  /* 0x000000001a087348 */ /* 0x000fea0003c00000 */
[----:B------:R0:W1:Y:S02]  /*95b0*/  SHFL.BFLY P2, R30, R29, R28, R27 ;  /* 0x0c00001c1d1e7389 */ /* 0x000064000004001b */
[----:B01----:R-:W-:Y:S01]  /*95c0*/  ENDCOLLECTIVE ;  /* 0x000000000000791b */ /* 0x003fe20003800000 */
.L_x_1096:
[----:B------:R-:W-:-:S05]  /*95d0*/  FADD.FTZ R16, R16, R15 ;  /* 0x0000000f10107221 */ /* 0x000fca0000010000 */
[----:B------:R-:W-:Y:S02]  /*95e0*/  MOV R29, R16 ;  /* 0x00000010001d7202 */ /* 0x000fe40000000f00 */
[----:B------:R-:W-:-:S07]  /*95f0*/  MOV R18, R30 ;  /* 0x0000001e00127202 */ /* 0x000fce0000000f00 */
[----:B------:R-:W-:Y:S05]  /*9600*/  WARPSYNC.COLLECTIVE R26, `(.L_x_1097) ;  /* 0x000000001a087348 */ /* 0x000fea0003c00000 */
[----:B------:R0:W1:Y:S02]  /*9610*/  SHFL.BFLY P2, R30, R29, R28, R27 ;  /* 0x0c00001c1d1e7389 */ /* 0x000064000004001b */
[----:B01----:R-:W-:Y:S01]  /*9620*/  ENDCOLLECTIVE ;  /* 0x000000000000791b */ /* 0x003fe20003800000 */
.L_x_1097:
[----:B------:R-:W-:Y:S01]  /*9630*/  FADD.FTZ R18, R17, R18 ;  /* 0x0000001211127221 */ /* 0x000fe20000010000 */
[----:B------:R-:W-:-:S04]  /*9640*/  HFMA2.MMA R28, -RZ, RZ, 0, 1.1920928955078125e-07 ;  /* 0x00000002ff1c7435 */ /* 0x000fc800000001ff */
[----:B------:R-:W-:Y:S02]  /*9650*/  MOV R29, R18 ;  /* 0x00000012001d7202 */ /* 0x000fe40000000f00 */
[----:B------:R-:W-:-:S07]  /*9660*/  MOV R19, R30 ;  /* 0x0000001e00137202 */ /* 0x000fce0000000f00 */
[----:B------:R-:W-:Y:S05]  /*9670*/  WARPSYNC.COLLECTIVE R26, `(.L_x_1098) ;  /* 0x000000001a087348 */ /* 0x000fea0003c00000 */
[----:B------:R0:W1:Y:S02]  /*9680*/  SHFL.BFLY P2, R30, R29, R28, R27 ;  /* 0x0c00001c1d1e7389 */ /* 0x000064000004001b */
[----:B01----:R-:W-:Y:S01]  /*9690*/  ENDCOLLECTIVE ;  /* 0x000000000000791b */ /* 0x003fe20003800000 */
.L_x_1098:
[----:B------:R-:W-:-:S05]  /*96a0*/  FADD.FTZ R19, R16, R19 ;  /* 0x0000001310137221 */ /* 0x000fca0000010000 */
[----:B------:R-:W-:Y:S02]  /*96b0*/  MOV R29, R19 ;  /* 0x00000013001d7202 */ /* 0x000fe40000000f00 */
[----:B------:R-:W-:-:S07]  /*96c0*/  MOV R21, R30 ;  /* 0x0000001e00157202 */ /* 0x000fce0000000f00 */
[----:B------:R-:W-:Y:S05]  /*96d0*/  WARPSYNC.COLLECTIVE R26, `(.L_x_1099) ;  /* 0x000000001a087348 */ /* 0x000fea0003c00000 */
[----:B------:R0:W1:Y:S02]  /*96e0*/  SHFL.BFLY P2, R30, R29, R28, R27 ;  /* 0x0c00001c1d1e7389 */ /* 0x000064000004001b */
[----:B01----:R-:W-:Y:S01]  /*96f0*/  ENDCOLLECTIVE ;  /* 0x000000000000791b */ /* 0x003fe20003800000 */
.L_x_1099:
[----:B------:R-:W-:Y:S01]  /*9700*/  FADD.FTZ R21, R18, R21 ;  /* 0x0000001512157221 */ /* 0x000fe20000010000 */
[----:B------:R-:W-:-:S04]  /*9710*/  HFMA2.MMA R28, -RZ, RZ, 0, 5.9604644775390625e-08 ;  /* 0x00000001ff1c7435 */ /* 0x000fc800000001ff */
[----:B------:R-:W-:Y:S02]  /*9720*/  MOV R29, R21 ;  /* 0x00000015001d7202 */ /* 0x000fe40000000f00 */
[----:B------:R-:W-:-:S07]  /*9730*/  MOV R14, R30 ;  /* 0x0000001e000e7202 */ /* 0x000fce0000000f00 */
[----:B------:R-:W-:Y:S05]  /*9740*/  WARPSYNC.COLLECTIVE R26, `(.L_x_1100) ;  /* 0x000000001a087348 */ /* 0x000fea0003c00000 */
[----:B------:R0:W1:Y:S02]  /*9750*/  SHFL.BFLY P2, R30, R29, R28, R27 ;  /* 0x0c00001c1d1e7389 */ /* 0x000064000004001b */
[----:B01----:R-:W-:Y:S01]  /*9760*/  ENDCOLLECTIVE ;  /* 0x000000000000791b */ /* 0x003fe20003800000 */
.L_x_1100:
[----:B------:R-:W-:-:S05]  /*9770*/  FADD.FTZ R14, R19, R14 ;  /* 0x0000000e130e7221 */ /* 0x000fca0000010000 */
[----:B------:R-:W-:Y:S02]  /*9780*/  MOV R29, R14 ;  /* 0x0000000e001d7202 */ /* 0x000fe40000000f00 */
[----:B------:R-:W-:-:S07]  /*9790*/  MOV R20, R30 ;  /* 0x0000001e00147202 */ /* 0x000fce0000000f00 */
[----:B------:R-:W-:Y:S05]  /*97a0*/  WARPSYNC.COLLECTIVE R26, `(.L_x_1101) ;  /* 0x000000001a087348 */ /* 0x000fea0003c00000 */
[----:B------:R0:W1:Y:S02]  /*97b0*/  SHFL.BFLY P2, R30, R29, R28, R27 ;  /* 0x0c00001c1d1e7389 */ /* 0x000064000004001b */
[----:B01----:R-:W-:Y:S01]  /*97c0*/  ENDCOLLECTIVE ;  /* 0x000000000000791b */ /* 0x003fe20003800000 */
.L_x_1101:
[----:B------:R-:W-:Y:S01]  /*97d0*/  FADD.FTZ R20, R21, R20 ;  /* 0x0000001415147221 */ /* 0x000fe20000010000 */
[----:B------:R-:W-:Y:S06]  /*97e0*/  BRA `(.L_x_1102) ;  /* 0xffffffe800d87947 */ /* 0x000fec000383ffff */
.L_x_1090:
        /* <DEDUP_REMOVED lines=8> */
.L_x_1104:
[----:B------:R-:W-:Y:S05]  /*9870*/  BSYNC B1 ;  /* 0x0000000000017941 */ /* 0x000fea0003800000 */
.L_x_1103:
        /* <DEDUP_REMOVED lines=8> */
.L_x_1105:
[----:B------:R-:W-:Y:S01]  /*9900*/  FADD.FTZ R21, R21, R14 ;  /* 0x0000000e15157221 */ /* 0x000fe20000010000 */
[----:B------:R-:W-:-:S04]  /*9910*/  HFMA2.MMA R28, -RZ, RZ, 0, 2.384185791015625e-07 ;  /* 0x00000004ff1c7435 */ /* 0x000fc800000001ff */
[----:B------:R-:W-:Y:S02]  /*9920*/  MOV R29, R21 ;  /* 0x00000015001d7202 */ /* 0x000fe40000000f00 */
[----:B------:R-:W-:-:S07]  /*9930*/  MOV R20, R30 ;  /* 0x0000001e00147202 */ /* 0x000fce0000000f00 */
[----:B------:R-:W-:Y:S05]  /*9940*/  WARPSYNC.COLLECTIVE R26, `(.L_x_1106) ;  /* 0x000000001a087348 */ /* 0x000fea0003c00000 */
[----:B------:R0:W1:Y:S02]  /*9950*/  SHFL.BFLY P2, R30, R29, R28, R27 ;  /* 0x0c00001c1d1e7389 */ /* 0x000064000004001b */
[----:B01----:R-:W-:Y:S01]  /*9960*/  ENDCOLLECTIVE ;  /* 0x000000000000791b */ /* 0x003fe20003800000 */
.L_x_1106:
[----:B------:R-:W-:-:S05]  /*9970*/  FADD.FTZ R20, R20, R15 ;  /* 0x0000000f14147221 */ /* 0x000fca0000010000 */
[----:B------:R-:W-:Y:S02]  /*9980*/  MOV R29, R20 ;  /* 0x00000014001d7202 */ /* 0x000fe40000000f00 */
[----:B------:R-:W-:-:S07]  /*9990*/  MOV R22, R30 ;  /* 0x0000001e00167202 */ /* 0x000fce0000000f00 */
[----:B------:R-:W-:Y:S05]  /*99a0*/  WARPSYNC.COLLECTIVE R26, `(.L_x_1107) ;  /* 0x000000001a087348 */ /* 0x000fea0003c00000 */
[----:B------:R0:W1:Y:S02]  /*99b0*/  SHFL.BFLY P2, R30, R29, R28, R27 ;  /* 0x0c00001c1d1e7389 */ /* 0x000064000004001b */
[----:B01----:R-:W-:Y:S01]  /*99c0*/  ENDCOLLECTIVE ;  /* 0x000000000000791b */ /* 0x003fe20003800000 */
.L_x_1107:
[----:B------:R-:W-:Y:S01]  /*99d0*/  FADD.FTZ R22, R21, R22 ;  /* 0x0000001615167221 */ /* 0x000fe20000010000 */
[----:B------:R-:W-:-:S04]  /*99e0*/  HFMA2.MMA R28, -RZ, RZ, 0, 1.1920928955078125e-07 ;  /* 0x00000002ff1c7435 */ /* 0x000fc800000001ff */
[----:B------:R-:W-:Y:S02]  /*99f0*/  MOV R29, R22 ;  /* 0x00000016001d7202 */ /* 0x000fe40000000f00 */
[----:B------:R-:W-:-:S07]  /*9a00*/  MOV R23, R30 ;  /* 0x0000001e00177202 */ /* 0x000fce0000000f00 */
[----:B------:R-:W-:Y:S05]  /*9a10*/  WARPSYNC.COLLECTIVE R26, `(.L_x_1108) ;  /* 0x000000001a087348 */ /* 0x000fea0003c00000 */
[----:B------:R0:W1:Y:S02]  /*9a20*/  SHFL.BFLY P2, R30, R29, R28, R27 ;  /* 0x0c00001c1d1e7389 */ /* 0x000064000004001b */
[----:B01----:R-:W-:Y:S01]  /*9a30*/  ENDCOLLECTIVE ;  /* 0x000000000000791b */ /* 0x003fe20003800000 */
.L_x_1108:
[----:B------:R-:W-:-:S05]  /*9a40*/  FADD.FTZ R23, R20, R23 ;  /* 0x0000001714177221 */ /* 0x000fca0000010000 */
[----:B------:R-:W-:Y:S02]  /*9a50*/  MOV R29, R23 ;  /* 0x00000017001d7202 */ /* 0x000fe40000000f00 */
[----:B------:R-:W-:-:S07]  /*9a60*/  MOV R25, R30 ;  /* 0x0000001e00197202 */ /* 0x000fce0000000f00 */
[----:B------:R-:W-:Y:S05]  /*9a70*/  WARPSYNC.COLLECTIVE R26, `(.L_x_1109) ;  /* 0x000000001a087348 */ /* 0x000fea0003c00000 */
[----:B------:R0:W1:Y:S02]  /*9a80*/  SHFL.BFLY P2, R30, R29, R28, R27 ;  /* 0x0c00001c1d1e7389 */ /* 0x000064000004001b */
[----:B01----:R-:W-:Y:S01]  /*9a90*/  ENDCOLLECTIVE ;  /* 0x000000000000791b */ /* 0x003fe20003800000 */
.L_x_1109:
[----:B------:R-:W-:Y:S01]  /*9aa0*/  FADD.FTZ R25, R22, R25 ;  /* 0x0000001916197221 */ /* 0x000fe20000010000 */
[----:B------:R-:W-:-:S04]  /*9ab0*/  HFMA2.MMA R28, -RZ, RZ, 0, 5.9604644775390625e-08 ;  /* 0x00000001ff1c7435 */ /* 0x000fc800000001ff */
[----:B------:R-:W-:Y:S02]  /*9ac0*/  MOV R29, R25 ;  /* 0x00000019001d7202 */ /* 0x000fe40000000f00 */
[----:B------:R-:W-:-:S07]  /*9ad0*/  MOV R14, R30 ;  /* 0x0000001e000e7202 */ /* 0x000fce0000000f00 */
[----:B------:R-:W-:Y:S05]  /*9ae0*/  WARPSYNC.COLLECTIVE R26, `(.L_x_1110) ;  /* 0x000000001a087348 */ /* 0x000fea0003c00000 */
[----:B------:R0:W1:Y:S02]  /*9af0*/  SHFL.BFLY P2, R30, R29, R28, R27 ;  /* 0x0c00001c1d1e7389 */ /* 0x000064000004001b */
[----:B01----:R-:W-:Y:S01]  /*9b00*/  ENDCOLLECTIVE ;  /* 0x000000000000791b */ /* 0x003fe20003800000 */
.L_x_1110:
[----:B------:R-:W-:-:S05]  /*9b10*/  FADD.FTZ R14, R23, R14 ;  /* 0x0000000e170e7221 */ /* 0x000fca0000010000 */
[----:B------:R-:W-:Y:S02]  /*9b20*/  MOV R29, R14 ;  /* 0x0000000e001d7202 */ /* 0x000fe40000000f00 */
[----:B------:R-:W-:-:S07]  /*9b30*/  MOV R24, R30 ;  /* 0x0000001e00187202 */ /* 0x000fce0000000f00 */
[----:B------:R-:W-:Y:S05]  /*9b40*/  WARPSYNC.COLLECTIVE R26, `(.L_x_1111) ;  /* 0x000000001a087348 */ /* 0x000fea0003c00000 */
[----:B------:R0:W1:Y:S02]  /*9b50*/  SHFL.BFLY P2, R30, R29, R28, R27 ;  /* 0x0c00001c1d1e7389 */ /* 0x000064000004001b */
[----:B01----:R-:W-:Y:S01]  /*9b60*/  ENDCOLLECTIVE ;  /* 0x000000000000791b */ /* 0x003fe20003800000 */
.L_x_1111:
[----:B------:R-:W-:Y:S01]  /*9b70*/  FADD.FTZ R24, R25, R24 ;  /* 0x0000001819187221 */ /* 0x000fe20000010000 */
[----:B------:R-:W-:Y:S06]  /*9b80*/  BRA `(.L_x_1112) ;  /* 0xffffffe800a87947 */ /* 0x000fec000383ffff */
.L_x_1091:
        /* <DEDUP_REMOVED lines=8> */
.L_x_1114:
[----:B------:R-:W-:Y:S05]  /*9c10*/  BSYNC B1 ;  /* 0x0000000000017941 */ /* 0x000fea0003800000 */
.L_x_1113:
        /* <DEDUP_REMOVED lines=8> */
.L_x_1115:
[----:B------:R-:W-:Y:S01]  /*9ca0*/  FADD.FTZ R21, R21, R14 ;  /* 0x0000000e15157221 */ /* 0x000fe20000010000 */
[----:B------:R-:W-:-:S04]  /*9cb0*/  HFMA2.MMA R28, -RZ, RZ, 0, 2.384185791015625e-07 ;  /* 0x00000004ff1c7435 */ /* 0x000fc800000001ff */
[----:B------:R-:W-:Y:S02]  /*9cc0*/  MOV R29, R21 ;  /* 0x00000015001d7202 */ /* 0x000fe40000000f00 */
[----:B------:R-:W-:-:S07]  /*9cd0*/  MOV R20, R30 ;  /* 0x0000001e00147202 */ /* 0x000fce0000000f00 */
[----:B------:R-:W-:Y:S05]  /*9ce0*/  WARPSYNC.COLLECTIVE R26, `(.L_x_1116) ;  /* 0x000000001a087348 */ /* 0x000fea0003c00000 */
[----:B------:R0:W1:Y:S02]  /*9cf0*/  SHFL.BFLY P2, R30, R29, R28, R27 ;  /* 0x0c00001c1d1e7389 */ /* 0x000064000004001b */
[----:B01----:R-:W-:Y:S01]  /*9d00*/  ENDCOLLECTIVE ;  /* 0x000000000000791b */ /* 0x003fe20003800000 */
.L_x_1116:
[----:B------:R-:W-:-:S05]  /*9d10*/  FADD.FTZ R20, R20, R15 ;  /* 0x0000000f14147221 */ /* 0x000fca0000010000 */
[----:B------:R-:W-:Y:S02]  /*9d20*/  MOV R29, R20 ;  /* 0x00000014001d7202 */ /* 0x000fe40000000f00 */
[----:B------:R-:W-:-:S07]  /*9d30*/  MOV R22, R30 ;  /* 0x0000001e00167202 */ /* 0x000fce0000000f00 */
[----:B------:R-:W-:Y:S05]  /*9d40*/  WARPSYNC.COLLECTIVE R26, `(.L_x_1117) ;  /* 0x000000001a087348 */ /* 0x000fea0003c00000 */
[----:B------:R0:W1:Y:S02]  /*9d50*/  SHFL.BFLY P2, R30, R29, R28, R27 ;  /* 0x0c00001c1d1e7389 */ /* 0x000064000004001b */
[----:B01----:R-:W-:Y:S01]  /*9d60*/  ENDCOLLECTIVE ;  /* 0x000000000000791b */ /* 0x003fe20003800000 */
.L_x_1117:
[----:B------:R-:W-:Y:S01]  /*9d70*/  FADD.FTZ R22, R21, R22 ;  /* 0x0000001615167221 */ /* 0x000fe20000010000 */
[----:B------:R-:W-:-:S04]  /*9d80*/  HFMA2.MMA R28, -RZ, RZ, 0, 1.1920928955078125e-07 ;  /* 0x00000002ff1c7435 */ /* 0x000fc800000001ff */
[----:B------:R-:W-:Y:S02]  /*9d90*/  MOV R29, R22 ;  /* 0x00000016001d7202 */ /* 0x000fe40000000f00 */
[----:B------:R-:W-:-:S07]  /*9da0*/  MOV R23, R30 ;  /* 0x0000001e00177202 */ /* 0x000fce0000000f00 */
[----:B------:R-:W-:Y:S05]  /*9db0*/  WARPSYNC.COLLECTIVE R26, `(.L_x_1118) ;  /* 0x000000001a087348 */ /* 0x000fea0003c00000 */
[----:B------:R0:W1:Y:S02]  /*9dc0*/  SHFL.BFLY P2, R30, R29, R28, R27 ;  /* 0x0c00001c1d1e7389 */ /* 0x000064000004001b */
[----:B01----:R-:W-:Y:S01]  /*9dd0*/  ENDCOLLECTIVE ;  /* 0x000000000000791b */ /* 0x003fe20003800000 */
.L_x_1118:
[----:B------:R-:W-:-:S05]  /*9de0*/  FADD.FTZ R23, R20, R23 ;  /* 0x0000001714177221 */ /* 0x000fca0000010000 */
[----:B------:R-:W-:Y:S02]  /*9df0*/  MOV R29, R23 ;  /* 0x00000017001d7202 */ /* 0x000fe40000000f00 */
[----:B------:R-:W-:-:S07]  /*9e00*/  MOV R25, R30 ;  /* 0x0000001e00197202 */ /* 0x000fce0000000f00 */
[----:B------:R-:W-:Y:S05]  /*9e10*/  WARPSYNC.COLLECTIVE R26, `(.L_x_1119) ;  /* 0x000000001a087348 */ /* 0x000fea0003c00000 */
[----:B------:R0:W1:Y:S02]  /*9e20*/  SHFL.BFLY P2, R30, R29, R28, R27 ;  /* 0x0c00001c1d1e7389 */ /* 0x000064000004001b */
[----:B01----:R-:W-:Y:S01]  /*9e30*/  ENDCOLLECTIVE ;  /* 0x000000000000791b */ /* 0x003fe20003800000 */
.L_x_1119:
[----:B------:R-:W-:Y:S01]  /*9e40*/  FADD.FTZ R25, R22, R25 ;  /* 0x0000001916197221 */ /* 0x000fe20000010000 */
[----:B------:R-:W-:-:S04]  /*9e50*/  HFMA2.MMA R28, -RZ, RZ, 0, 5.9604644775390625e-08 ;  /* 0x00000001ff1c7435 */ /* 0x000fc800000001ff */
[----:B------:R-:W-:Y:S02]  /*9e60*/  MOV R29, R25 ;  /* 0x00000019001d7202 */ /* 0x000fe40000000f00 */
[----:B------:R-:W-:-:S07]  /*9e70*/  MOV R14, R30 ;  /* 0x0000001e000e7202 */ /* 0x000fce0000000f00 */
[----:B------:R-:W-:Y:S05]  /*9e80*/  WARPSYNC.COLLECTIVE R26, `(.L_x_1120) ;  /* 0x000000001a087348 */ /* 0x000fea0003c00000 */
[----:B------:R0:W1:Y:S02]  /*9e90*/  SHFL.BFLY P2, R30, R29, R28, R27 ;  /* 0x0c00001c1d1e7389 */ /* 0x000064000004001b */
[----:B01----:R-:W-:Y:S01]  /*9ea0*/  ENDCOLLECTIVE ;  /* 0x000000000000791b */ /* 0x003fe20003800000 */
.L_x_1120:
[----:B------:R-:W-:-:S05]  /*9eb0*/  FADD.FTZ R14, R23, R14 ;  /* 0x0000000e170e7221 */ /* 0x000fca0000010000 */
[----:B------:R-:W-:Y:S02]  /*9ec0*/  MOV R29, R14 ;  /* 0x0000000e001d7202 */ /* 0x000fe40000000f00 */
[----:B------:R-:W-:-:S07]  /*9ed0*/  MOV R24, R30 ;  /* 0x0000001e00187202 */ /* 0x000fce0000000f00 */
[----:B------:R-:W-:Y:S05]  /*9ee0*/  WARPSYNC.COLLECTIVE R26, `(.L_x_1121) ;  /* 0x000000001a087348 */ /* 0x000fea0003c00000 */
[----:B------:R0:W1:Y:S02]  /*9ef0*/  SHFL.BFLY P2, R30, R29, R28, R27 ;  /* 0x0c00001c1d1e7389 */ /* 0x000064000004001b */
[----:B01----:R-:W-:Y:S01]  /*9f00*/  ENDCOLLECTIVE ;  /* 0x000000000000791b */ /* 0x003fe20003800000 */
.L_x_1121:
[----:B------:R-:W-:Y:S01]  /*9f10*/  FADD.FTZ R24, R25, R24 ;  /* 0x0000001819187221 */ /* 0x000fe20000010000 */
[----:B------:R-:W-:Y:S06]  /*9f20*/  BRA `(.L_x_1122) ;  /* 0xffffffe800647947 */ /* 0x000fec000383ffff */
.L_x_1092:
        /* <DEDUP_REMOVED lines=8> */
.L_x_1124:
[----:B------:R-:W-:Y:S05]  /*9fb0*/  BSYNC B0 ;  /* 0x0000000000007941 */ /* 0x000fea0003800000 */
.L_x_1123:
        /* <DEDUP_REMOVED lines=10> */
.L_x_1125:
        /* <DEDUP_REMOVED lines=17> */
.L_x_1126:
[----:B------:R-:W-:Y:S02]  /*a170*/  MOV R29, R17 ;  /* 0x00000011001d7202 */ /* 0x000fe40000000f00 */
[----:B------:R-:W-:-:S07]  /*a180*/  MOV R16, R30 ;  /* 0x0000001e00107202 */ /* 0x000fce0000000f00 */
[----:B------:R-:W-:Y:S05]  /*a190*/  WARPSYNC.COLLECTIVE R26, `(.L_x_1127) ;  /* 0x000000001a087348 */ /* 0x000fea0003c00000 */
[----:B------:R0:W1:Y:S02]  /*a1a0*/  SHFL.BFLY P2, R30, R29, R28, R27 ;  /* 0x0c00001c1d1e7389 */ /* 0x000064000004001b */
[----:B01----:R-:W-:Y:S01]  /*a1b0*/  ENDCOLLECTIVE ;  /* 0x000000000000791b */ /* 0x003fe20003800000 */
.L_x_1127:
        /* <DEDUP_REMOVED lines=13> */
.L_x_1128:
[----:B------:R0:W1:Y:S04]  /*a290*/  @!P0 LDS R37, [R22] ;  /* 0x0000000016258984 */ /* 0x0000680000000800 */
[----:B------:R0:W2:Y:S01]  /*a2a0*/  @!P0 LDS R38, [R22+0x500] ;  /* 0x0005000016268984 */ /* 0x0000a20000000800 */
[----:B------:R-:W-:Y:S02]  /*a2b0*/  MOV R29, R14 ;  /* 0x0000000e001d7202 */ /* 0x000fe40000000f00 */
[----:B------:R-:W-:-:S07]  /*a2c0*/  MOV R16, R30 ;  /* 0x0000001e00107202 */ /* 0x000fce0000000f00 */
[----:B012---:R-:W-:Y:S05]  /*a2d0*/  WARPSYNC.COLLECTIVE R26, `(.L_x_1129) ;  /* 0x000000001a087348 */ /* 0x007fea0003c00000 */
[----:B------:R3:W4:Y:S02]  /*a2e0*/  SHFL.BFLY P2, R30, R29, R28, R27 ;  /* 0x0c00001c1d1e7389 */ /* 0x000724000004001b */
[----:B01234-:R-:W-:Y:S01]  /*a2f0*/  ENDCOLLECTIVE ;  /* 0x000000000000791b */ /* 0x01ffe20003800000 */
.L_x_1129:
        /* <DEDUP_REMOVED lines=9> */
.L_x_1130:
[----:B------:R-:W-:Y:S02]  /*a390*/  MOV R29, R17 ;  /* 0x00000011001d7202 */ /* 0x000fe40000000f00 */
[----:B------:R-:W-:-:S07]  /*a3a0*/  MOV R19, R30 ;  /* 0x0000001e00137202 */ /* 0x000fce0000000f00 */
[----:B------:R-:W-:Y:S05]  /*a3b0*/  WARPSYNC.COLLECTIVE R26, `(.L_x_1131) ;  /* 0x000000001a087348 */ /* 0x000fea0003c00000 */
[----:B------:R0:W1:Y:S02]  /*a3c0*/  SHFL.BFLY P2, R30, R29, R28, R27 ;  /* 0x0c00001c1d1e7389 */ /* 0x000064000004001b */
[----:B01----:R-:W-:Y:S01]  /*a3d0*/  ENDCOLLECTIVE ;  /* 0x000000000000791b */ /* 0x003fe20003800000 */
.L_x_1131:
[----:B------:R-:W-:Y:S01]  /*a3e0*/  FADD.FTZ R16, R16, R19 ;  /* 0x0000001310107221 */ /* 0x000fe20000010000 */
[----:B------:R-:W-:Y:S01]  /*a3f0*/  HFMA2.MMA R28, -RZ, RZ, 0, 4.76837158203125e-07 ;  /* 0x00000008ff1c7435 */ /* 0x000fe200000001ff */
[----:B------:R-:W-:Y:S02]  /*a400*/  MOV R29, R32 ;  /* 0x00000020001d7202 */ /* 0x000fe40000000f00 */
[----:B------:R-:W-:-:S08]  /*a410*/  MOV R14, R30 ;  /* 0x0000001e000e7202 */ /* 0x000fd00000000f00 */
[----:B------:R-:W-:Y:S05]  /*a420*/  WARPSYNC.COLLECTIVE R26, `(.L_x_1132) ;  /* 0x000000001a087348 */ /* 0x000fea0003c00000 */
[----:B------:R0:W1:Y:S02]  /*a430*/  SHFL.BFLY P2, R30, R29, R28, R27 ;  /* 0x0c00001c1d1e7389 */ /* 0x000064000004001b */
[----:B01----:R-:W-:Y:S01]  /*a440*/  ENDCOLLECTIVE ;  /* 0x000000000000791b */ /* 0x003fe20003800000 */
.L_x_1132:
[----:B------:R-:W-:Y:S01]  /*a450*/  FADD.FTZ R44, R17, R14 ;  /* 0x0000000e112c7221 */ /* 0x000fe20000010000 */
[----:B------:R-:W-:Y:S02]  /*a460*/  MOV R29, R34 ;  /* 0x00000022001d7202 */ /* 0x000fe40000000f00 */
[----:B------:R-:W-:-:S07]  /*a470*/  MOV R31, R30 ;  /* 0x0000001e001f7202 */ /* 0x000fce0000000f00 */
[----:B------:R-:W-:Y:S05]  /*a480*/  WARPSYNC.COLLECTIVE R26, `(.L_x_1133) ;  /* 0x000000001a087348 */ /* 0x000fea0003c00000 */
[----:B------:R0:W1:Y:S02]  /*a490*/  SHFL.BFLY P2, R30, R29, R28, R27 ;  /* 0x0c00001c1d1e7389 */ /* 0x000064000004001b */
[----:B01----:R-:W-:Y:S01]  /*a4a0*/  ENDCOLLECTIVE ;  /* 0x000000000000791b */ /* 0x003fe20003800000 */
.L_x_1133:
[----:B------:R-:W-:Y:S01]  /*a4b0*/  FADD.FTZ R31, R31, R32 ;  /* 0x000000201f1f7221 */ /* 0x000fe20000010000 */
[----:B------:R-:W-:-:S04]  /*a4c0*/  HFMA2.MMA R28, -RZ, RZ, 0, 2.384185791015625e-07 ;  /* 0x00000004ff1c7435 */ /* 0x000fc800000001ff */
[----:B------:R-:W-:Y:S02]  /*a4d0*/  MOV R29, R31 ;  /* 0x0000001f001d7202 */ /* 0x000fe40000000f00 */
[----:B------:R-:W-:-:S07]  /*a4e0*/  MOV R33, R30 ;  /* 0x0000001e00217202 */ /* 0x000fce0000000f00 */
[----:B------:R-:W-:Y:S05]  /*a4f0*/  WARPSYNC.COLLECTIVE R26, `(.L_x_1134) ;  /* 0x000000001a087348 */ /* 0x000fea0003c00000 */
[----:B------:R0:W1:Y:S02]  /*a500*/  SHFL.BFLY P2, R30, R29, R28, R27 ;  /* 0x0c00001c1d1e7389 */ /* 0x000064000004001b */
[----:B01----:R-:W-:Y:S01]  /*a510*/  ENDCOLLECTIVE ;  /* 0x000000000000791b */ /* 0x003fe20003800000 */
.L_x_1134:
[----:B------:R-:W-:-:S05]  /*a520*/  FADD.FTZ R33, R33, R34 ;  /* 0x0000002221217221 */ /* 0x000fca0000010000 */
[----:B------:R-:W-:Y:S02]  /*a530*/  MOV R29, R33 ;  /* 0x00000021001d7202 */ /* 0x000fe40000000f00 */
[----:B------:R-:W-:-:S07]  /*a540*/  MOV R20, R30 ;  /* 0x0000001e00147202 */ /* 0x000fce0000000f00 */
[----:B------:R-:W-:Y:S05]  /*a550*/  WARPSYNC.COLLECTIVE R26, `(.L_x_1135) ;  /* 0x000000001a087348 */ /* 0x000fea0003c00000 */
[----:B------:R0:W1:Y:S02]  /*a560*/  SHFL.BFLY P2, R30, R29, R28, R27 ;  /* 0x0c00001c1d1e7389 */ /* 0x000064000004001b */
[----:B01----:R-:W-:Y:S01]  /*a570*/  ENDCOLLECTIVE ;  /* 0x000000000000791b */ /* 0x003fe20003800000 */
.L_x_1135:
[----:B------:R-:W-:Y:S01]  /*a580*/  FADD.FTZ R35, R31, R20 ;  /* 0x000000141f237221 */ /* 0x000fe20000010000 */
[----:B------:R-:W-:-:S04]  /*a590*/  HFMA2.MMA R28, -RZ, RZ, 0, 1.1920928955078125e-07 ;  /* 0x00000002ff1c7435 */ /* 0x000fc800000001ff */
[----:B------:R-:W-:Y:S02]  /*a5a0*/  MOV R29, R35 ;  /* 0x00000023001d7202 */ /* 0x000fe40000000f00 */
[----:B------:R-:W-:-:S07]  /*a5b0*/  MOV R36, R30 ;  /* 0x0000001e00247202 */ /* 0x000fce0000000f00 */
[----:B------:R-:W-:Y:S05]  /*a5c0*/  WARPSYNC.COLLECTIVE R26, `(.L_x_1136) ;  /* 0x000000001a087348 */ /* 0x000fea0003c00000 */
[----:B------:R0:W1:Y:S02]  /*a5d0*/  SHFL.BFLY P2, R30, R29, R28, R27 ;  /* 0x0c00001c1d1e7389 */ /* 0x000064000004001b */
[----:B01----:R-:W-:Y:S01]  /*a5e0*/  ENDCOLLECTIVE ;  /* 0x000000000000791b */ /* 0x003fe20003800000 */
.L_x_1136:
[----:B------:R-:W-:-:S05]  /*a5f0*/  FADD.FTZ R36, R33, R36 ;  /* 0x0000002421247221 */ /* 0x000fca0000010000 */
[----:B------:R-:W-:Y:S02]  /*a600*/  MOV R29, R36 ;  /* 0x00000024001d7202 */ /* 0x000fe40000000f00 */
[----:B------:R-:W-:-:S07]  /*a610*/  MOV R18, R30 ;  /* 0x0000001e00127202 */ /* 0x000fce0000000f00 */
[----:B------:R-:W-:Y:S05]  /*a620*/  WARPSYNC.COLLECTIVE R26, `(.L_x_1137) ;  /* 0x000000001a087348 */ /* 0x000fea0003c00000 */
[----:B------:R0:W1:Y:S02]  /*a630*/  SHFL.BFLY P2, R30, R29, R28, R27 ;  /* 0x0c00001c1d1e7389 */ /* 0x000064000004001b */
[----:B01----:R-:W-:Y:S01]  /*a640*/  ENDCOLLECTIVE ;  /* 0x000000000000791b */ /* 0x003fe20003800000 */
.L_x_1137:
        /* <DEDUP_REMOVED lines=8> */
.L_x_1138:
[----:B------:R-:W-:Y:S01]  /*a6d0*/  FADD.FTZ R36, R36, R21 ;  /* 0x0000001524247221 */ /* 0x000fe20000010000 */
[----:B------:R-:W-:-:S04]  /*a6e0*/  HFMA2.MMA R21, -RZ, RZ, 0, 0 ;  /* 0x00000000ff157435 */ /* 0x000fc800000001ff */
[----:B------:R-:W-:Y:S02]  /*a6f0*/  MOV R29, R36 ;  /* 0x00000024001d7202 */ /* 0x000fe40000000f00 */
[----:B------:R-:W-:-:S07]  /*a700*/  MOV R34, R30 ;  /* 0x0000001e00227202 */ /* 0x000fce0000000f00 */
[----:B------:R-:W-:Y:S05]  /*a710*/  WARPSYNC.COLLECTIVE R26, `(.L_x_1139) ;  /* 0x000000001a087348 */ /* 0x000fea0003c00000 */
[----:B------:R0:W1:Y:S02]  /*a720*/  SHFL.BFLY P2, R30, R29, R28, R27 ;  /* 0x0c00001c1d1e7389 */ /* 0x000064000004001b */
[----:B01----:R-:W-:Y:S01]  /*a730*/  ENDCOLLECTIVE ;  /* 0x000000000000791b */ /* 0x003fe20003800000 */
.L_x_1139:
[----:B------:R-:W-:Y:S01]  /*a740*/  FADD.FTZ R34, R35, R34 ;  /* 0x0000002223227221 */ /* 0x000fe20000010000 */
[----:B------:R-:W-:Y:S01]  /*a750*/  HFMA2.MMA R28, -RZ, RZ, 0, 4.76837158203125e-07 ;  /* 0x00000008ff1c7435 */ /* 0x000fe200000001ff */
[----:B------:R-:W-:Y:S02]  /*a760*/  MOV R29, R24 ;  /* 0x00000018001d7202 */ /* 0x000fe40000000f00 */
[----:B------:R-:W-:-:S08]  /*a770*/  MOV R33, R30 ;  /* 0x0000001e00217202 */ /* 0x000fd00000000f00 */
[----:B------:R-:W-:Y:S05]  /*a780*/  WARPSYNC.COLLECTIVE R26, `(.L_x_1140) ;  /* 0x000000001a087348 */ /* 0x000fea0003c00000 */
[----:B------:R0:W1:Y:S02]  /*a790*/  SHFL.BFLY P2, R30, R29, R28, R27 ;  /* 0x0c00001c1d1e7389 */ /* 0x000064000004001b */
[----:B01----:R-:W-:Y:S01]  /*a7a0*/  ENDCOLLECTIVE ;  /* 0x000000000000791b */ /* 0x003fe20003800000 */
.L_x_1140:
[----:B------:R-:W-:Y:S01]  /*a7b0*/  FADD.FTZ R33, R36, R33 ;  /* 0x0000002124217221 */ /* 0x000fe20000010000 */
[----:B------:R-:W-:Y:S02]  /*a7c0*/  MOV R29, R23 ;  /* 0x00000017001d7202 */ /* 0x000fe40000000f00 */
[----:B------:R-:W-:-:S07]  /*a7d0*/  MOV R37, R30 ;  /* 0x0000001e00257202 */ /* 0x000fce0000000f00 */
[----:B------:R-:W-:Y:S05]  /*a7e0*/  WARPSYNC.COLLECTIVE R26, `(.L_x_1141) ;  /* 0x000000001a087348 */ /* 0x000fea0003c00000 */
[----:B------:R0:W1:Y:S02]  /*a7f0*/  SHFL.BFLY P2, R30, R29, R28, R27 ;  /* 0x0c00001c1d1e7389 */ /* 0x000064000004001b */
[----:B01----:R-:W-:Y:S01]  /*a800*/  ENDCOLLECTIVE ;  /* 0x000000000000791b */ /* 0x003fe20003800000 */
.L_x_1141:
        /* <DEDUP_REMOVED lines=8> */
.L_x_1142:
        /* <DEDUP_REMOVED lines=8> */
.L_x_1143:
        /* <DEDUP_REMOVED lines=10> */
.L_x_1144:
[----:B------:R0:W1:Y:S04]  /*a9b0*/  @!P0 LDS R22, [R39] ;  /* 0x0000000027168984 */ /* 0x0000680000000800 */
[----:B------:R0:W2:Y:S01]  /*a9c0*/  @!P0 LDS R20, [R39+0x500] ;  /* 0x0005000027148984 */ /* 0x0000a20000000800 */
[----:B------:R-:W-:Y:S02]  /*a9d0*/  MOV R29, R37 ;  /* 0x00000025001d7202 */ /* 0x000fe40000000f00 */
[----:B------:R-:W-:-:S07]  /*a9e0*/  MOV R23, R30 ;  /* 0x0000001e00177202 */ /* 0x000fce0000000f00 */
[----:B012---:R-:W-:Y:S05]  /*a9f0*/  WARPSYNC.COLLECTIVE R26, `(.L_x_1145) ;  /* 0x000000001a087348 */ /* 0x007fea0003c00000 */
[----:B------:R3:W4:Y:S02]  /*aa00*/  SHFL.BFLY P2, R30, R29, R28, R27 ;  /* 0x0c00001c1d1e7389 */ /* 0x000724000004001b */
[----:B01234-:R-:W-:Y:S01]  /*aa10*/  ENDCOLLECTIVE ;  /* 0x000000000000791b */ /* 0x01ffe20003800000 */
.L_x_1145:
        /* <DEDUP_REMOVED lines=9> */
.L_x_1146:
        /* <DEDUP_REMOVED lines=9> */
.L_x_1147:
[----:B------:R-:W-:Y:S01]  /*ab40*/  FADD.FTZ R38, R38, R39 ;  /* 0x0000002726267221 */ /* 0x000fe20000010000 */
[----:B------:R-:W-:Y:S01]  /*ab50*/  HFMA2.MMA R28, -RZ, RZ, 0, 4.76837158203125e-07 ;  /* 0x00000008ff1c7435 */ /* 0x000fe200000001ff */
[----:B------:R-:W-:Y:S02]  /*ab60*/  MOV R29, R21 ;  /* 0x00000015001d7202 */ /* 0x000fe40000000f00 */
[----:B------:R-:W-:-:S08]  /*ab70*/  MOV R40, R30 ;  /* 0x0000001e00287202 */ /* 0x000fd00000000f00 */
[----:B------:R-:W-:Y:S05]  /*ab80*/  WARPSYNC.COLLECTIVE R26, `(.L_x_1148) ;  /* 0x000000001a087348 */ /* 0x000fea0003c00000 */
[----:B------:R0:W1:Y:S02]  /*ab90*/  SHFL.BFLY P2, R30, R29, R28, R27 ;  /* 0x0c00001c1d1e7389 */ /* 0x000064000004001b */
[----:B01----:R-:W-:Y:S01]  /*aba0*/  ENDCOLLECTIVE ;  /* 0x000000000000791b */ /* 0x003fe20003800000 */
.L_x_1148:
[----:B------:R-:W-:Y:S01]  /*abb0*/  FADD.FTZ R37, R37, R40 ;  /* 0x0000002825257221 */ /* 0x000fe20000010000 */
[----:B------:R-:W-:Y:S02]  /*abc0*/  MOV R29, R18 ;  /* 0x00000012001d7202 */ /* 0x000fe40000000f00 */
[----:B------:R-:W-:-:S07]  /*abd0*/  MOV R42, R30 ;  /* 0x0000001e002a7202 */ /* 0x000fce0000000f00 */
[----:B------:R-:W-:Y:S05]  /*abe0*/  WARPSYNC.COLLECTIVE R26, `(.L_x_1149) ;  /* 0x000000001a087348 */ /* 0x000fea0003c00000 */
[----:B------:R0:W1:Y:S02]  /*abf0*/  SHFL.BFLY P2, R30, R29, R28, R27 ;  /* 0x0c00001c1d1e7389 */ /* 0x000064000004001b */
[----:B01----:R-:W-:Y:S01]  /*ac00*/  ENDCOLLECTIVE ;  /* 0x000000000000791b */ /* 0x003fe20003800000 */
.L_x_1149:
[----:B------:R-:W-:Y:S01]  /*ac10*/  FADD.FTZ R42, R42, R21 ;  /* 0x000000152a2a7221 */ /* 0x000fe20000010000 */
[----:B------:R-:W-:-:S04]  /*ac20*/  HFMA2.MMA R28, -RZ, RZ, 0, 2.384185791015625e-07 ;  /* 0x00000004ff1c7435 */ /* 0x000fc800000001ff */
[----:B------:R-:W-:Y:S02]  /*ac30*/  MOV R29, R42 ;  /* 0x0000002a001d7202 */ /* 0x000fe40000000f00 */
[----:B------:R-:W-:-:S07]  /*ac40*/  MOV R23, R30 ;  /* 0x0000001e00177202 */ /* 0x000fce0000000f00 */
[----:B------:R-:W-:Y:S05]  /*ac50*/  WARPSYNC.COLLECTIVE R26, `(.L_x_1150) ;  /* 0x000000001a087348 */ /* 0x000fea0003c00000 */
[----:B------:R0:W1:Y:S02]  /*ac60*/  SHFL.BFLY P2, R30, R29, R28, R27 ;  /* 0x0c00001c1d1e7389 */ /* 0x000064000004001b */
[----:B01----:R-:W-:Y:S01]  /*ac70*/  ENDCOLLECTIVE ;  /* 0x000000000000791b */ /* 0x003fe20003800000 */
.L_x_1150:
        /* <DEDUP_REMOVED lines=8> */
.L_x_1151:
        /* <DEDUP_REMOVED lines=12> */
.L_x_1152:
        /* <DEDUP_REMOVED lines=13> */
.L_x_1153:
        /* <DEDUP_REMOVED lines=14> */
.L_x_1154:
        /* <DEDUP_REMOVED lines=11> */
.L_x_1155:
[----:B------:R-:W-:Y:S01]  /*b020*/  FADD.FTZ R35, R42, R35 ;  /* 0x000000232a237221 */ /* 0x000fe20000010000 */
[----:B------:R-:W-:Y:S06]  /*b030*/  BRA `(.L_x_1156) ;  /* 0xffffffe000d47947 */ /* 0x000fec000383ffff */
.L_x_1157:
        /* <DEDUP_REMOVED lines=12> */
.L_x_2639:


//--------------------- .text._ZN13group_norm_v214gn_cuda_kernelI13__nv_bfloat16Li320ELi3ELi32ELi40ELi1024ELb0ELi16ELi320ELi320ELi4ELb1ELi5ELb0ELb0ENS_16CompileConditionILi900EEEEEvPT_PKS4_S7_S7_flPfS8_Pj --------------------------
	.section	.text._ZN13group_norm_v214gn_cuda_kernelI13__nv_bfloat16Li320ELi3ELi32ELi40ELi1024ELb0ELi16ELi320ELi320ELi4ELb1ELi5ELb0ELb0ENS_16CompileConditionILi900EEEEEvPT_PKS4_S7_S7_flPfS8_Pj,"ax",@progbits
	.align	128
        .global         _ZN13group_norm_v214gn_cuda_kernelI13__nv_bfloat16Li320ELi3ELi32ELi40ELi1024ELb0ELi16ELi320ELi320ELi4ELb1ELi5ELb0ELb0ENS_16CompileConditionILi900EEEEEvPT_PKS4_S7_S7_flPfS8_Pj
        .type           _ZN13group_norm_v214gn_cuda_kernelI13__nv_bfloat16Li320ELi3ELi32ELi40ELi1024ELb0ELi16ELi320ELi320ELi4ELb1ELi5ELb0ELb0ENS_16CompileConditionILi900EEEEEvPT_PKS4_S7_S7_flPfS8_Pj,@function
        .size           _ZN13group_norm_v214gn_cuda_kernelI13__nv_bfloat16Li320ELi3ELi32ELi40ELi1024ELb0ELi16ELi320ELi320ELi4ELb1ELi5ELb0ELb0ENS_16CompileConditionILi900EEEEEvPT_PKS4_S7_S7_flPfS8_Pj,(.L_x_2640 - _ZN13group_norm_v214gn_cuda_kernelI13__nv_bfloat16Li320ELi3ELi32ELi40ELi1024ELb0ELi16ELi320ELi320ELi4ELb1ELi5ELb0ELb0ENS_16CompileConditionILi900EEEEEvPT_PKS4_S7_S7_flPfS8_Pj)
        .other          _ZN13group_norm_v214gn_cuda_kernelI13__nv_bfloat16Li320ELi3ELi32ELi40ELi1024ELb0ELi16ELi320ELi320ELi4ELb1ELi5ELb0ELb0ENS_16CompileConditionILi900EEEEEvPT_PKS4_S7_S7_flPfS8_Pj,@"STO_CUDA_ENTRY STV_DEFAULT"
_ZN13group_norm_v214gn_cuda_kernelI13__nv_bfloat16Li320ELi3ELi32ELi40ELi1024ELb0ELi16ELi320ELi320ELi4ELb1ELi5ELb0ELb0ENS_16CompileConditionILi900EEEEEvPT_PKS4_S7_S7_flPfS8_Pj:
.text._ZN13group_norm_v214gn_cuda_kernelI13__nv_bfloat16Li320ELi3ELi32ELi40ELi1024ELb0ELi16ELi320ELi320ELi4ELb1ELi5ELb0ELb0ENS_16CompileConditionILi900EEEEEvPT_PKS4_S7_S7_flPfS8_Pj:
[----:B------:R-:W-:Y:S01]  /*0000*/  LDC R1, c[0x0][0x28] ;  /* 0x00000a00ff017b82 */ /* 0x000fe20000000800 */
[----:B------:R-:W0:Y:S01]  /*0010*/  S2R R0, SR_CTAID.Y ;  /* 0x0000000000007919 */ /* 0x000e220000002600 */
[----:B------:R-:W-:Y:S02]  /*0020*/  ULDC.64 UR4, c[0x0][0x238] ;  /* 0x00008e0000047ab9 */ /* 0x000fe40000000a00 */
[----:B------:R-:W-:Y:S02]  /*0030*/  USHF.L.U32 UR10, UR4, 0x2, URZ ;  /* 0x00000002040a7899 */ /* 0x000fe4000800063f */
[----:B------:R-:W-:-:S06]  /*0040*/  USHF.L.U64.HI UR5, UR4, 0x2, UR5 ;  /* 0x0000000204057899 */ /* 0x000fcc0008010205 */
[----:B------:R-:W-:Y:S02]  /*0050*/  MOV R2, UR5 ;  /* 0x0000000500027c02 */ /* 0x000fe40008000f00 */
[----:B0-----:R-:W-:-:S04]  /*0060*/  ISETP.LT.U32.AND P0, PT, R0, UR10, PT ;  /* 0x0000000a00007c0c */ /* 0x001fc8000bf01070 */
[----:B------:R-:W-:-:S13]  /*0070*/  ISETP.GT.AND.EX P0, PT, R2, RZ, PT, P0 ;  /* 0x000000ff0200720c */ /* 0x000fda0003f04300 */
[----:B------:R-:W-:Y:S05]  /*0080*/  @!P0 EXIT ;  /* 0x000000000000894d */ /* 0x000fea0003800000 */
[----:B------:R-:W0:Y:S01]  /*0090*/  S2R R2, SR_TID.X ;  /* 0x0000000000027919 */ /* 0x000e220000002100 */
[----:B------:R-:W-:Y:S01]  /*00a0*/  MOV R3, 0x400 ;  /* 0x0000040000037802 */ /* 0x000fe20000000f00 */
[----:B------:R-:W-:Y:S01]  /*00b0*/  IMAD.MOV.U32 R5, RZ, RZ, R0 ;  /* 0x000000ffff057224 */ /* 0x000fe200078e0000 */
[----:B------:R-:W-:Y:S01]  /*00c0*/  UMOV UR4, URZ ;  /* 0x0000003f00047c82 */ /* 0x000fe20008000000 */
[----:B------:R-:W1:Y:S01]  /*00d0*/  S2R R8, SR_CgaCtaId ;  /* 0x0000000000087919 */ /* 0x000e620000008800 */
[----:B------:R-:W-:Y:S01]  /*00e0*/  ULDC.64 UR8, c[0x0][0x208] ;  /* 0x0000820000087ab9 */ /* 0x000fe20000000a00 */
[----:B------:R-:W2:Y:S01]  /*00f0*/  S2R R4, SR_CTAID.X ;  /* 0x0000000000047919 */ /* 0x000ea20000002500 */
[----:B0-----:R-:W-:Y:S01]  /*0100*/  IMAD.WIDE.U32 R6, R2, -0x33333333, RZ ;  /* 0xcccccccd02067825 */ /* 0x001fe200078e00ff */
[----:B-1----:R-:W-:-:S03]  /*0110*/  LEA R6, R8, R3, 0x18 ;  /* 0x0000000308067211 */ /* 0x002fc600078ec0ff */
[----:B------:R-:W-:Y:S01]  /*0120*/  IMAD.MOV.U32 R8, RZ, RZ, RZ ;  /* 0x000000ffff087224 */ /* 0x000fe200078e00ff */
[----:B------:R-:W-:-:S05]  /*0130*/  SHF.R.U32.HI R7, RZ, 0x6, R7 ;  /* 0x00000006ff077819 */ /* 0x000fca0000011607 */
[----:B------:R-:W-:-:S04]  /*0140*/  IMAD R3, R7, -0x50, R2 ;  /* 0xffffffb007037824 */ /* 0x000fc800078e0202 */
[----:B------:R-:W-:-:S05]  /*0150*/  IMAD R6, R3, 0x28, R6 ;  /* 0x0000002803067824 */ /* 0x000fca00078e0206 */
[----:B--2---:R-:W-:-:S07]  /*0160*/  LEA R6, R7, R6, 0x3 ;  /* 0x0000000607067211 */ /* 0x004fce00078e18ff */
.L_x_1166:
[----:B-1----:R-:W-:Y:S01]  /*0170*/  IMAD.WIDE.U32 R10, R2, -0x33333333, RZ ;  /* 0xcccccccd020a7825 */ /* 0x002fe200078e00ff */
[----:B------:R-:W-:Y:S01]  /*0180*/  LOP3.LUT R7, R5, 0x3, RZ, 0xc0, !PT ;  /* 0x0000000305077812 */ /* 0x000fe200078ec0ff */
[----:B------:R-:W-:Y:S01]  /*0190*/  ULDC.64 UR6, c[0x0][0x218] ;  /* 0x0000860000067ab9 */ /* 0x000fe20000000a00 */
[----:B------:R-:W-:Y:S01]  /*01a0*/  SHF.L.U32 R3, R4, 0x4, RZ ;  /* 0x0000000404037819 */ /* 0x000fe200000006ff */
[----:B------:R-:W0:Y:S01]  /*01b0*/  LDC.64 R30, c[0x0][0x220] ;  /* 0x00008800ff1e7b82 */ /* 0x000e220000000a00 */
[----:B------:R-:W-:Y:S01]  /*01c0*/  SHF.R.U32.HI R12, RZ, 0x6, R11 ;  /* 0x00000006ff0c7819 */ /* 0x000fe2000001160b */
[----:B------:R-:W-:Y:S01]  /*01d0*/  IMAD R29, R7, 0x140, RZ ;  /* 0x00000140071d7824 */ /* 0x000fe200078e02ff */
[----:B------:R-:W-:Y:S02]  /*01e0*/  LOP3.LUT R3, R3, 0x3f0, RZ, 0xc0, !PT ;  /* 0x000003f003037812 */ /* 0x000fe400078ec0ff */
[----:B------:R-:W-:Y:S01]  /*01f0*/  SHF.R.U32.HI R11, RZ, 0x2, R8 ;  /* 0x00000002ff0b7819 */ /* 0x000fe20000011608 */
[----:B------:R-:W-:Y:S01]  /*0200*/  IMAD R10, R12, -0x50, R2 ;  /* 0xffffffb00c0a7824 */ /* 0x000fe200078e0202 */
[----:B------:R-:W-:-:S02]  /*0210*/  SHF.R.U64 R9, R5, 0x2, R8 ;  /* 0x0000000205097819 */ /* 0x000fc40000001208 */
[----:B------:R-:W-:Y:S01]  /*0220*/  IADD3 R3, R3, R12, RZ ;  /* 0x0000000c03037210 */ /* 0x000fe20007ffe0ff */
[----:B------:R-:W-:Y:S02]  /*0230*/  IMAD R24, R10, 0x4, R29 ;  /* 0x000000040a187824 */ /* 0x000fe400078e021d */
[----:B------:R-:W-:Y:S02]  /*0240*/  IMAD R11, R11, 0x140000, RZ ;  /* 0x001400000b0b7824 */ /* 0x000fe400078e02ff */
[----:B------:R-:W-:Y:S01]  /*0250*/  IMAD R12, R3, 0x500, RZ ;  /* 0x00000500030c7824 */ /* 0x000fe200078e02ff */
[----:B------:R-:W-:-:S03]  /*0260*/  SHF.R.S32.HI R25, RZ, 0x1f, R24 ;  /* 0x0000001fff197819 */ /* 0x000fc60000011418 */
[----:B------:R-:W-:Y:S02]  /*0270*/  VIADD R13, R12, 0x1400 ;  /* 0x000014000c0d7836 */ /* 0x000fe40000000000 */
[----:B------:R-:W-:-:S04]  /*0280*/  IMAD.WIDE.U32 R22, R9, 0x140000, R24 ;  /* 0x0014000009167825 */ /* 0x000fc800078e0018 */
[----:B------:R-:W-:Y:S01]  /*0290*/  IMAD.IADD R25, R23, 0x1, R11 ;  /* 0x0000000117197824 */ /* 0x000fe200078e020b */
[----:B------:R-:W-:-:S04]  /*02a0*/  IADD3 R3, P0, R12, R22, RZ ;  /* 0x000000160c037210 */ /* 0x000fc80007f1e0ff */
[----:B------:R-:W-:Y:S02]  /*02b0*/  IADD3.X R14, RZ, R25, RZ, P0, !PT ;  /* 0x00000019ff0e7210 */ /* 0x000fe400007fe4ff */
[----:B------:R-:W-:-:S04]  /*02c0*/  LEA R18, P0, R3, UR6, 0x1 ;  /* 0x0000000603127c11 */ /* 0x000fc8000f8008ff */
[----:B------:R-:W-:Y:S02]  /*02d0*/  LEA.HI.X R19, R3, UR7, R14, 0x1, P0 ;  /* 0x0000000703137c11 */ /* 0x000fe400080f0c0e */
[----:B------:R-:W-:-:S04]  /*02e0*/  IADD3 R3, P0, R13, R22, RZ ;  /* 0x000000160d037210 */ /* 0x000fc80007f1e0ff */
[----:B------:R-:W2:Y:S01]  /*02f0*/  LDG.E.64.CONSTANT R18, desc[UR8][R18.64] ;  /* 0x0000000812127981 */ /* 0x000ea2000c1e9b00 */
[----:B------:R-:W-:Y:S02]  /*0300*/  IADD3.X R14, RZ, R25, RZ, P0, !PT ;  /* 0x00000019ff0e7210 */ /* 0x000fe400007fe4ff */
[----:B------:R-:W-:-:S04]  /*0310*/  LEA R16, P0, R3, UR6, 0x1 ;  /* 0x0000000603107c11 */ /* 0x000fc8000f8008ff */
[----:B------:R-:W-:Y:S01]  /*0320*/  LEA.HI.X R17, R3, UR7, R14, 0x1, P0 ;  /* 0x0000000703117c11 */ /* 0x000fe200080f0c0e */
[----:B------:R-:W-:-:S05]  /*0330*/  VIADD R14, R12, 0x2800 ;  /* 0x000028000c0e7836 */ /* 0x000fca0000000000 */
[----:B------:R-:W3:Y:S01]  /*0340*/  LDG.E.64.CONSTANT R16, desc[UR8][R16.64] ;  /* 0x0000000810107981 */ /* 0x000ee2000c1e9b00 */
[----:B------:R-:W-:Y:S01]  /*0350*/  IADD3 R3, P0, R14, R22, RZ ;  /* 0x000000160e037210 */ /* 0x000fe20007f1e0ff */
[----:B------:R-:W-:-:S03]  /*0360*/  VIADD R15, R12, 0x3c00 ;  /* 0x00003c000c0f7836 */ /* 0x000fc60000000000 */
[----:B------:R-:W-:Y:S02]  /*0370*/  IADD3.X R26, RZ, R25, RZ, P0, !PT ;  /* 0x00000019ff1a7210 */ /* 0x000fe400007fe4ff */
[----:B------:R-:W-:-:S04]  /*0380*/  LEA R20, P0, R3, UR6, 0x1 ;  /* 0x0000000603147c11 */ /* 0x000fc8000f8008ff */
[----:B------:R-:W-:Y:S02]  /*0390*/  LEA.HI.X R21, R3, UR7, R26, 0x1, P0 ;  /* 0x0000000703157c11 */ /* 0x000fe400080f0c1a */
[----:B------:R-:W-:-:S04]  /*03a0*/  IADD3 R23, P0, R15, R22, RZ ;  /* 0x000000160f177210 */ /* 0x000fc80007f1e0ff */
[----:B------:R-:W4:Y:S01]  /*03b0*/  LDG.E.64.CONSTANT R20, desc[UR8][R20.64] ;  /* 0x0000000814147981 */ /* 0x000f22000c1e9b00 */
[----:B------:R-:W-:Y:S02]  /*03c0*/  IADD3.X R26, RZ, R25, RZ, P0, !PT ;  /* 0x00000019ff1a7210 */ /* 0x000fe400007fe4ff */
[----:B------:R-:W-:-:S04]  /*03d0*/  LEA R22, P0, R23, UR6, 0x1 ;  /* 0x0000000617167c11 */ /* 0x000fc8000f8008ff */
[----:B------:R-:W-:Y:S02]  /*03e0*/  LEA.HI.X R23, R23, UR7, R26, 0x1, P0 ;  /* 0x0000000717177c11 */ /* 0x000fe400080f0c1a */
[----:B------:R-:W1:Y:S04]  /*03f0*/  LDC.64 R26, c[0x0][0x228] ;  /* 0x00008a00ff1a7b82 */ /* 0x000e680000000a00 */
[----:B------:R-:W4:Y:S01]  /*0400*/  LDG.E.64.CONSTANT R22, desc[UR8][R22.64] ;  /* 0x0000000816167981 */ /* 0x000f22000c1e9b00 */
[----:B0-----:R-:W-:-:S04]  /*0410*/  IMAD.WIDE R30, R24, 0x2, R30 ;  /* 0x00000002181e7825 */ /* 0x001fc800078e021e */
[----:B-1----:R-:W-:Y:S02]  /*0420*/  IMAD.WIDE R26, R24, 0x2, R26 ;  /* 0x00000002181a7825 */ /* 0x002fe400078e021a */
[----:B------:R0:W5:Y:S04]  /*0430*/  LDG.E.64.CONSTANT R24, desc[UR8][R30.64] ;  /* 0x000000081e187981 */ /* 0x000168000c1e9b00 */
[----:B------:R-:W5:Y:S01]  /*0440*/  LDG.E.64.CONSTANT R26, desc[UR8][R26.64] ;  /* 0x000000081a1a7981 */ /* 0x000f62000c1e9b00 */
[----:B------:R-:W-:Y:S01]  /*0450*/  ISETP.GT.U32.AND P0, PT, R2, 0x1f, PT ;  /* 0x0000001f0200780c */ /* 0x000fe20003f04070 */
[----:B------:R-:W-:Y:S01]  /*0460*/  BSSY B0, `(.L_x_1158) ;  /* 0x000009f000007945 */ /* 0x000fe20003800000 */
[----:B------:R-:W-:Y:S02]  /*0470*/  CS2R R46, SRZ ;  /* 0x00000000002e7805 */ /* 0x000fe4000001ff00 */
[C---:B--2---:R-:W-:Y:S01]  /*0480*/  PRMT R28, R18.reuse, 0x7632, R28 ;  /* 0x00007632121c7816 */ /* 0x044fe2000000001c */
[----:B------:R-:W-:-:S02]  /*0490*/  IMAD.U32 R3, R18, 0x10000, RZ ;  /* 0x0001000012037824 */ /* 0x000fc400078e00ff */
[----:B------:R-:W-:Y:S01]  /*04a0*/  IMAD.U32 R49, R19, 0x10000, RZ ;  /* 0x0001000013317824 */ /* 0x000fe200078e00ff */
[----:B------:R-:W-:Y:S01]  /*04b0*/  SHF.L.U32 R34, R28, 0x10, RZ ;  /* 0x000000101c227819 */ /* 0x000fe200000006ff */
[----:B------:R-:W-:Y:S01]  /*04c0*/  FFMA.FTZ R33, R3, R3, RZ ;  /* 0x0000000303217223 */ /* 0x000fe200000100ff */
[----:B------:R-:W-:Y:S01]  /*04d0*/  FADD.FTZ R32, RZ, R3 ;  /* 0x00000003ff207221 */ /* 0x000fe20000010000 */
[----:B------:R-:W-:Y:S02]  /*04e0*/  PRMT R28, R19, 0x7632, R28 ;  /* 0x00007632131c7816 */ /* 0x000fe4000000001c */
[----:B------:R-:W-:Y:S01]  /*04f0*/  FFMA.FTZ R36, R34, R34, R33 ;  /* 0x0000002222247223 */ /* 0x000fe20000010021 */
[----:B------:R-:W-:Y:S01]  /*0500*/  FADD.FTZ R32, R32, R34 ;  /* 0x0000002220207221 */ /* 0x000fe20000010000 */
[----:B0-----:R-:W-:Y:S02]  /*0510*/  SHF.L.U32 R31, R28, 0x10, RZ ;  /* 0x000000101c1f7819 */ /* 0x001fe400000006ff */
[----:B------:R-:W-:Y:S01]  /*0520*/  FFMA.FTZ R36, R49, R49, R36 ;  /* 0x0000003131247223 */ /* 0x000fe20000010024 */
[----:B------:R-:W-:Y:S01]  /*0530*/  FADD.FTZ R32, R32, R49 ;  /* 0x0000003120207221 */ /* 0x000fe20000010000 */
[C---:B---3--:R-:W-:Y:S01]  /*0540*/  PRMT R28, R16.reuse, 0x7632, R28 ;  /* 0x00007632101c7816 */ /* 0x048fe2000000001c */
[----:B------:R-:W-:-:S02]  /*0550*/  IMAD.U32 R51, R16, 0x10000, RZ ;  /* 0x0001000010337824 */ /* 0x000fc400078e00ff */
[----:B------:R-:W-:Y:S01]  /*0560*/  FFMA.FTZ R36, R31, R31, R36 ;  /* 0x0000001f1f247223 */ /* 0x000fe20000010024 */
[----:B------:R-:W-:Y:S01]  /*0570*/  FADD.FTZ R32, R32, R31 ;  /* 0x0000001f20207221 */ /* 0x000fe20000010000 */
[----:B------:R-:W-:Y:S01]  /*0580*/  SHF.L.U32 R31, R28, 0x10, RZ ;  /* 0x000000101c1f7819 */ /* 0x000fe200000006ff */
[----:B------:R-:W-:Y:S02]  /*0590*/  IMAD.U32 R53, R17, 0x10000, RZ ;  /* 0x0001000011357824 */ /* 0x000fe400078e00ff */
[----:B------:R-:W-:Y:S01]  /*05a0*/  FFMA.FTZ R36, R51, R51, R36 ;  /* 0x0000003333247223 */ /* 0x000fe20000010024 */
[----:B------:R-:W-:Y:S01]  /*05b0*/  FADD.FTZ R32, R32, R51 ;  /* 0x0000003320207221 */ /* 0x000fe20000010000 */
[----:B------:R-:W-:Y:S02]  /*05c0*/  PRMT R28, R17, 0x7632, R28 ;  /* 0x00007632111c7816 */ /* 0x000fe4000000001c */
[----:B------:R-:W-:Y:S01]  /*05d0*/  FFMA.FTZ R36, R31, R31, R36 ;  /* 0x0000001f1f247223 */ /* 0x000fe20000010024 */
[----:B------:R-:W-:Y:S01]  /*05e0*/  FADD.FTZ R32, R32, R31 ;  /* 0x0000001f20207221 */ /* 0x000fe20000010000 */
[----:B------:R-:W-:-:S02]  /*05f0*/  SHF.L.U32 R31, R28, 0x10, RZ ;  /* 0x000000101c1f7819 */ /* 0x000fc400000006ff */
[----:B------:R-:W-:Y:S01]  /*0600*/  FFMA.FTZ R36, R53, R53, R36 ;  /* 0x0000003535247223 */ /* 0x000fe20000010024 */
[----:B------:R-:W-:Y:S01]  /*0610*/  FADD.FTZ R32, R32, R53 ;  /* 0x0000003520207221 */ /* 0x000fe20000010000 */
[C---:B----4-:R-:W-:Y:S01]  /*0620*/  PRMT R28, R20.reuse, 0x7632, R28 ;  /* 0x00007632141c7816 */ /* 0x050fe2000000001c */
[----:B------:R-:W-:Y:S02]  /*0630*/  IMAD.U32 R55, R20, 0x10000, RZ ;  /* 0x0001000014377824 */ /* 0x000fe400078e00ff */
[----:B------:R-:W-:Y:S01]  /*0640*/  FFMA.FTZ R36, R31, R31, R36 ;  /* 0x0000001f1f247223 */ /* 0x000fe20000010024 */
[----:B------:R-:W-:Y:S01]  /*0650*/  FADD.FTZ R32, R32, R31 ;  /* 0x0000001f20207221 */ /* 0x000fe20000010000 */
[----:B------:R-:W-:Y:S01]  /*0660*/  SHF.L.U32 R31, R28, 0x10, RZ ;  /* 0x000000101c1f7819 */ /* 0x000fe200000006ff */
[----:B------:R-:W-:Y:S02]  /*0670*/  IMAD.U32 R57, R21, 0x10000, RZ ;  /* 0x0001000015397824 */ /* 0x000fe400078e00ff */
[----:B------:R-:W-:Y:S01]  /*0680*/  FFMA.FTZ R36, R55, R55, R36 ;  /* 0x0000003737247223 */ /* 0x000fe20000010024 */
[----:B------:R-:W-:Y:S01]  /*0690*/  FADD.FTZ R32, R32, R55 ;  /* 0x0000003720207221 */ /* 0x000fe20000010000 */
[----:B------:R-:W-:-:S02]  /*06a0*/  PRMT R28, R21, 0x7632, R28 ;  /* 0x00007632151c7816 */ /* 0x000fc4000000001c */
[----:B------:R-:W-:Y:S01]  /*06b0*/  FFMA.FTZ R36, R31, R31, R36 ;  /* 0x0000001f1f247223 */ /* 0x000fe20000010024 */
[----:B------:R-:W-:Y:S01]  /*06c0*/  FADD.FTZ R32, R32, R31 ;  /* 0x0000001f20207221 */ /* 0x000fe20000010000 */
[----:B------:R-:W-:Y:S01]  /*06d0*/  SHF.L.U32 R31, R28, 0x10, RZ ;  /* 0x000000101c1f7819 */ /* 0x000fe200000006ff */
[----:B------:R-:W-:Y:S02]  /*06e0*/  IMAD.U32 R59, R22, 0x10000, RZ ;  /* 0x00010000163b7824 */ /* 0x000fe400078e00ff */
[----:B------:R-:W-:Y:S01]  /*06f0*/  FFMA.FTZ R36, R57, R57, R36 ;  /* 0x0000003939247223 */ /* 0x000fe20000010024 */
[----:B------:R-:W-:Y:S01]  /*0700*/  FADD.FTZ R32, R32, R57 ;  /* 0x0000003920207221 */ /* 0x000fe20000010000 */
[----:B------:R-:W-:Y:S01]  /*0710*/  PRMT R28, R22, 0x7632, R28 ;  /* 0x00007632161c7816 */ /* 0x000fe2000000001c */
[----:B------:R-:W-:Y:S02]  /*0720*/  IMAD.U32 R61, R23, 0x10000, RZ ;  /* 0x00010000173d7824 */ /* 0x000fe400078e00ff */
[----:B------:R-:W-:Y:S01]  /*0730*/  FFMA.FTZ R36, R31, R31, R36 ;  /* 0x0000001f1f247223 */ /* 0x000fe20000010024 */
[----:B------:R-:W-:Y:S01]  /*0740*/  FADD.FTZ R32, R32, R31 ;  /* 0x0000001f20207221 */ /* 0x000fe20000010000 */
[----:B------:R-:W-:-:S02]  /*0750*/  SHF.L.U32 R31, R28, 0x10, RZ ;  /* 0x000000101c1f7819 */ /* 0x000fc400000006ff */
[----:B------:R-:W-:Y:S01]  /*0760*/  FFMA.FTZ R36, R59, R59, R36 ;  /* 0x0000003b3b247223 */ /* 0x000fe20000010024 */
[----:B------:R-:W-:Y:S01]  /*0770*/  FADD.FTZ R32, R32, R59 ;  /* 0x0000003b20207221 */ /* 0x000fe20000010000 */
[----:B------:R-:W-:Y:S02]  /*0780*/  PRMT R28, R23, 0x7632, R28 ;  /* 0x00007632171c7816 */ /* 0x000fe4000000001c */
[----:B------:R-:W-:Y:S01]  /*0790*/  FFMA.FTZ R36, R31, R31, R36 ;  /* 0x0000001f1f247223 */ /* 0x000fe20000010024 */
[----:B------:R-:W-:Y:S01]  /*07a0*/  FADD.FTZ R32, R32, R31 ;  /* 0x0000001f20207221 */ /* 0x000fe20000010000 */
[----:B------:R-:W-:Y:S02]  /*07b0*/  SHF.L.U32 R28, R28, 0x10, RZ ;  /* 0x000000101c1c7819 */ /* 0x000fe400000006ff */
[----:B------:R-:W-:Y:S01]  /*07c0*/  FFMA.FTZ R31, R61, R61, R36 ;  /* 0x0000003d3d1f7223 */ /* 0x000fe20000010024 */
[----:B------:R-:W-:-:S03]  /*07d0*/  FADD.FTZ R30, R32, R61 ;  /* 0x0000003d201e7221 */ /* 0x000fc60000010000 */
[----:B------:R-:W-:Y:S01]  /*07e0*/  FFMA.FTZ R31, R28, R28, R31 ;  /* 0x0000001c1c1f7223 */ /* 0x000fe2000001001f */
[----:B------:R-:W-:-:S05]  /*07f0*/  FADD.FTZ R30, R30, R28 ;  /* 0x0000001c1e1e7221 */ /* 0x000fca0000010000 */
[----:B------:R0:W-:Y:S01]  /*0800*/  STS.64 [R6], R30 ;  /* 0x0000001e06007388 */ /* 0x0001e20000000a00 */
[----:B------:R-:W-:Y:S06]  /*0810*/  BAR.SYNC.DEFER_BLOCKING 0x0 ;  /* 0x0000000000007b1d */ /* 0x000fec0000010000 */
[----:B------:R-:W-:Y:S05]  /*0820*/  @P0 BRA `(.L_x_1159) ;  /* 0x0000000400880947 */ /* 0x000fea0003800000 */
[----:B------:R-:W1:Y:S01]  /*0830*/  S2R R35, SR_CgaCtaId ;  /* 0x0000000000237919 */ /* 0x000e620000008800 */
[----:B------:R-:W-:Y:S01]  /*0840*/  IMAD.SHL.U32 R28, R5, 0x8, RZ ;  /* 0x00000008051c7824 */ /* 0x000fe200078e00ff */
[----:B------:R-:W-:Y:S02]  /*0850*/  MOV R42, 0x400 ;  /* 0x00000400002a7802 */ /* 0x000fe40000000f00 */
[----:B------:R-:W-:Y:S02]  /*0860*/  SHF.L.U32 R44, R2, 0x3, RZ ;  /* 0x00000003022c7819 */ /* 0x000fe400000006ff */
[----:B0-----:R-:W-:Y:S02]  /*0870*/  LOP3.LUT R31, R28, 0x18, RZ, 0xc0, !PT ;  /* 0x000000181c1f7812 */ /* 0x001fe400078ec0ff */
[----:B------:R-:W-:Y:S02]  /*0880*/  LOP3.LUT R44, R44, 0x18, RZ, 0xc0, !PT ;  /* 0x000000182c2c7812 */ /* 0x000fe400078ec0ff */
[----:B------:R-:W-:-:S05]  /*0890*/  LEA.HI R28, R2, R31, RZ, 0x1e ;  /* 0x0000001f021c7211 */ /* 0x000fca00078ff0ff */
[----:B------:R-:W-:-:S04]  /*08a0*/  IMAD R29, R28, 0x28, -R29 ;  /* 0x000000281c1d7824 */ /* 0x000fc800078e0a1d */
[C---:B------:R-:W-:Y:S01]  /*08b0*/  VIADD R31, R29.reuse, 0x8 ;  /* 0x000000081d1f7836 */ /* 0x040fe20000000000 */
[C---:B------:R-:W-:Y:S01]  /*08c0*/  IADD3 R33, R29.reuse, 0x4, RZ ;  /* 0x000000041d217810 */ /* 0x040fe20007ffe0ff */
[C---:B------:R-:W-:Y:S01]  /*08d0*/  VIADD R32, R29.reuse, 0x10 ;  /* 0x000000101d207836 */ /* 0x040fe20000000000 */
[C---:B------:R-:W-:Y:S01]  /*08e0*/  IADD3 R30, R29.reuse, 0xc, RZ ;  /* 0x0000000c1d1e7810 */ /* 0x040fe20007ffe0ff */
[C---:B------:R-:W-:Y:S01]  /*08f0*/  VIADD R36, R29.reuse, 0x18 ;  /* 0x000000181d247836 */ /* 0x040fe20000000000 */
[----:B------:R-:W-:Y:S01]  /*0900*/  SHF.R.S32.HI R28, RZ, 0x1f, R33 ;  /* 0x0000001fff1c7819 */ /* 0x000fe20000011421 */
[C---:B------:R-:W-:Y:S01]  /*0910*/  VIADD R40, R29.reuse, 0x20 ;  /* 0x000000201d287836 */ /* 0x040fe20000000000 */
[----:B------:R-:W-:Y:S02]  /*0920*/  IADD3 R34, R29, 0x14, RZ ;  /* 0x000000141d227810 */ /* 0x000fe40007ffe0ff */
[----:B------:R-:W-:Y:S02]  /*0930*/  LEA.HI R33, R28, R33, RZ, 0x2 ;  /* 0x000000211c217211 */ /* 0x000fe400078f10ff */
[----:B------:R-:W-:-:S02]  /*0940*/  SHF.R.S32.HI R28, RZ, 0x1f, R31 ;  /* 0x0000001fff1c7819 */ /* 0x000fc4000001141f */
[----:B-1----:R-:W-:Y:S02]  /*0950*/  LEA R42, R35, R42, 0x18 ;  /* 0x0000002a232a7211 */ /* 0x002fe400078ec0ff */
[----:B------:R-:W-:Y:S02]  /*0960*/  SHF.R.S32.HI R35, RZ, 0x1f, R30 ;  /* 0x0000001fff237819 */ /* 0x000fe4000001141e */
[----:B------:R-:W-:Y:S02]  /*0970*/  SHF.R.S32.HI R37, RZ, 0x1f, R32 ;  /* 0x0000001fff257819 */ /* 0x000fe40000011420 */
[----:B------:R-:W-:Y:S02]  /*0980*/  SHF.R.S32.HI R39, RZ, 0x1f, R34 ;  /* 0x0000001fff277819 */ /* 0x000fe40000011422 */
[----:B------:R-:W-:Y:S02]  /*0990*/  LEA.HI R31, R28, R31, RZ, 0x2 ;  /* 0x0000001f1c1f7211 */ /* 0x000fe400078f10ff */
[----:B------:R-:W-:-:S02]  /*09a0*/  LEA.HI R28, R35, R30, RZ, 0x2 ;  /* 0x0000001e231c7211 */ /* 0x000fc400078f10ff */
[----:B------:R-:W-:Y:S02]  /*09b0*/  LEA.HI R30, R37, R32, RZ, 0x2 ;  /* 0x00000020251e7211 */ /* 0x000fe400078f10ff */
[----:B------:R-:W-:Y:S02]  /*09c0*/  LEA.HI R32, R39, R34, RZ, 0x2 ;  /* 0x0000002227207211 */ /* 0x000fe400078f10ff */
[----:B------:R-:W-:Y:S02]  /*09d0*/  SHF.R.S32.HI R34, RZ, 0x1f, R29 ;  /* 0x0000001fff227819 */ /* 0x000fe4000001141d */
[----:B------:R-:W-:Y:S02]  /*09e0*/  IADD3 R38, R29, 0x1c, RZ ;  /* 0x0000001c1d267810 */ /* 0x000fe40007ffe0ff */
[----:B------:R-:W-:Y:S02]  /*09f0*/  LEA.HI R35, R34, R29, RZ, 0x2 ;  /* 0x0000001d22237211 */ /* 0x000fe400078f10ff */
[----:B------:R-:W-:-:S02]  /*0a00*/  SHF.R.S32.HI R37, RZ, 0x1f, R36 ;  /* 0x0000001fff257819 */ /* 0x000fc40000011424 */
[----:B------:R-:W-:Y:S02]  /*0a10*/  SHF.R.S32.HI R39, RZ, 0x1f, R38 ;  /* 0x0000001fff277819 */ /* 0x000fe40000011426 */
[----:B------:R-:W-:Y:S02]  /*0a20*/  SHF.R.S32.HI R41, RZ, 0x1f, R40 ;  /* 0x0000001fff297819 */ /* 0x000fe40000011428 */
[----:B------:R-:W-:Y:S02]  /*0a30*/  SHF.R.S32.HI R35, RZ, 0x2, R35 ;  /* 0x00000002ff237819 */ /* 0x000fe40000011423 */
[----:B------:R-:W-:Y:S02]  /*0a40*/  LEA.HI R34, R37, R36, RZ, 0x2 ;  /* 0x0000002425227211 */ /* 0x000fe400078f10ff */
[----:B------:R-:W-:Y:S01]  /*0a50*/  LEA.HI R36, R39, R38, RZ, 0x2 ;  /* 0x0000002627247211 */ /* 0x000fe200078f10ff */
[----:B------:R-:W-:Y:S01]  /*0a60*/  IMAD R35, R35, 0x28, R42 ;  /* 0x0000002823237824 */ /* 0x000fe200078e022a */
[----:B------:R-:W-:Y:S01]  /*0a70*/  LEA.HI R38, R41, R40, RZ, 0x2 ;  /* 0x0000002829267211 */ /* 0x000fe200078f10ff */
[----:B------:R-:W-:Y:S01]  /*0a80*/  VIADD R40, R29, 0x24 ;  /* 0x000000241d287836 */ /* 0x000fe20000000000 */
[----:B------:R-:W-:-:S02]  /*0a90*/  SHF.R.S32.HI R33, RZ, 0x2, R33 ;  /* 0x00000002ff217819 */ /* 0x000fc40000011421 */
[----:B------:R-:W-:Y:S02]  /*0aa0*/  SHF.R.S32.HI R31, RZ, 0x2, R31 ;  /* 0x00000002ff1f7819 */ /* 0x000fe4000001141f */
[----:B------:R-:W-:Y:S01]  /*0ab0*/  SHF.R.S32.HI R37, RZ, 0x1f, R40 ;  /* 0x0000001fff257819 */ /* 0x000fe20000011428 */
[--C-:B------:R-:W-:Y:S01]  /*0ac0*/  IMAD R33, R33, 0x28, R42.reuse ;  /* 0x0000002821217824 */ /* 0x100fe200078e022a */
[----:B------:R-:W-:Y:S01]  /*0ad0*/  IADD3 R29, R35, R44, RZ ;  /* 0x0000002c231d7210 */ /* 0x000fe20007ffe0ff */
[----:B------:R-:W-:Y:S01]  /*0ae0*/  IMAD R35, R31, 0x28, R42 ;  /* 0x000000281f237824 */ /* 0x000fe200078e022a */
[----:B------:R-:W-:Y:S01]  /*0af0*/  LEA.HI R40, R37, R40, RZ, 0x2 ;  /* 0x0000002825287211 */ /* 0x000fe200078f10ff */
[----:B------:R-:W-:Y:S01]  /*0b00*/  IMAD.IADD R31, R44, 0x1, R33 ;  /* 0x000000012c1f7824 */ /* 0x000fe200078e0221 */
[----:B------:R-:W-:Y:S02]  /*0b10*/  SHF.R.S32.HI R37, RZ, 0x2, R28 ;  /* 0x00000002ff257819 */ /* 0x000fe4000001141c */
[----:B------:R-:W0:Y:S01]  /*0b20*/  LDS.64 R28, [R29] ;  /* 0x000000001d1c7984 */ /* 0x000e220000000a00 */
[----:B------:R-:W-:-:S02]  /*0b30*/  SHF.R.S32.HI R39, RZ, 0x2, R30 ;  /* 0x00000002ff277819 */ /* 0x000fc4000001141e */
[----:B------:R-:W-:Y:S01]  /*0b40*/  IMAD R37, R37, 0x28, R42 ;  /* 0x0000002825257824 */ /* 0x000fe200078e022a */
[C---:B------:R-:W-:Y:S01]  /*0b50*/  IADD3 R33, R44.reuse, R35, RZ ;  /* 0x000000232c217210 */ /* 0x040fe20007ffe0ff */
[----:B------:R-:W1:Y:S01]  /*0b60*/  LDS.64 R30, [R31] ;  /* 0x000000001f1e7984 */ /* 0x000e620000000a00 */
[----:B------:R-:W-:Y:S01]  /*0b70*/  SHF.R.S32.HI R41, RZ, 0x2, R32 ;  /* 0x00000002ff297819 */ /* 0x000fe20000011420 */
[----:B------:R-:W-:Y:S01]  /*0b80*/  IMAD R39, R39, 0x28, R42 ;  /* 0x0000002827277824 */ /* 0x000fe200078e022a */
[----:B------:R-:W-:Y:S01]  /*0b90*/  SHF.R.S32.HI R43, RZ, 0x2, R34 ;  /* 0x00000002ff2b7819 */ /* 0x000fe20000011422 */
[C---:B------:R-:W-:Y:S01]  /*0ba0*/  IMAD.IADD R35, R44.reuse, 0x1, R37 ;  /* 0x000000012c237824 */ /* 0x040fe200078e0225 */
[----:B------:R-:W2:Y:S01]  /*0bb0*/  LDS.64 R32, [R33] ;  /* 0x0000000021207984 */ /* 0x000ea20000000a00 */
[--C-:B------:R-:W-:Y:S01]  /*0bc0*/  IMAD R41, R41, 0x28, R42.reuse ;  /* 0x0000002829297824 */ /* 0x100fe200078e022a */
[C---:B------:R-:W-:Y:S01]  /*0bd0*/  IADD3 R37, R44.reuse, R39, RZ ;  /* 0x000000272c257210 */ /* 0x040fe20007ffe0ff */
[----:B------:R-:W-:Y:S01]  /*0be0*/  IMAD R43, R43, 0x28, R42 ;  /* 0x000000282b2b7824 */ /* 0x000fe200078e022a */
[----:B------:R-:W-:Y:S01]  /*0bf0*/  SHF.R.S32.HI R45, RZ, 0x2, R36 ;  /* 0x00000002ff2d7819 */ /* 0x000fe20000011424 */
[----:B------:R-:W3:Y:S01]  /*0c00*/  LDS.64 R34, [R35] ;  /* 0x0000000023227984 */ /* 0x000ee20000000a00 */
[----:B------:R-:W-:Y:S01]  /*0c10*/  IMAD.IADD R39, R44, 0x1, R41 ;  /* 0x000000012c277824 */ /* 0x000fe200078e0229 */
[----:B------:R-:W-:-:S02]  /*0c20*/  SHF.R.S32.HI R47, RZ, 0x2, R38 ;  /* 0x00000002ff2f7819 */ /* 0x000fc40000011426 */
[----:B------:R-:W4:Y:S01]  /*0c30*/  LDS.64 R36, [R37] ;  /* 0x0000000025247984 */ /* 0x000f220000000a00 */
[--C-:B------:R-:W-:Y:S01]  /*0c40*/  IMAD R45, R45, 0x28, R42.reuse ;  /* 0x000000282d2d7824 */ /* 0x100fe200078e022a */
[C---:B------:R-:W-:Y:S01]  /*0c50*/  IADD3 R41, R44.reuse, R43, RZ ;  /* 0x0000002b2c297210 */ /* 0x040fe20007ffe0ff */
[----:B------:R-:W-:Y:S01]  /*0c60*/  IMAD R47, R47, 0x28, R42 ;  /* 0x000000282f2f7824 */ /* 0x000fe200078e022a */
[----:B------:R-:W4:Y:S01]  /*0c70*/  LDS.64 R38, [R39] ;  /* 0x0000000027267984 */ /* 0x000f220000000a00 */
[----:B------:R-:W-:Y:S01]  /*0c80*/  SHF.R.S32.HI R46, RZ, 0x2, R40 ;  /* 0x00000002ff2e7819 */ /* 0x000fe20000011428 */
[C---:B------:R-:W-:Y:S02]  /*0c90*/  IMAD.IADD R43, R44.reuse, 0x1, R45 ;  /* 0x000000012c2b7824 */ /* 0x040fe400078e022d */
[----:B------:R-:W4:Y:S01]  /*0ca0*/  LDS.64 R40, [R41] ;  /* 0x0000000029287984 */ /* 0x000f220000000a00 */
[----:B------:R-:W-:Y:S01]  /*0cb0*/  IADD3 R45, R44, R47, RZ ;  /* 0x0000002f2c2d7210 */ /* 0x000fe20007ffe0ff */
[----:B------:R-:W-:-:S02]  /*0cc0*/  IMAD R46, R46, 0x28, R42 ;  /* 0x000000282e2e7824 */ /* 0x000fc400078e022a */
[----:B------:R-:W4:Y:S02]  /*0cd0*/  LDS.64 R42, [R43] ;  /* 0x000000002b2a7984 */ /* 0x000f240000000a00 */
[----:B------:R-:W-:Y:S02]  /*0ce0*/  IMAD.IADD R46, R44, 0x1, R46 ;  /* 0x000000012c2e7824 */ /* 0x000fe400078e022e */
[----:B------:R-:W4:Y:S04]  /*0cf0*/  LDS.64 R44, [R45] ;  /* 0x000000002d2c7984 */ /* 0x000f280000000a00 */
[----:B------:R-:W4:Y:S01]  /*0d00*/  LDS.64 R46, [R46] ;  /* 0x000000002e2e7984 */ /* 0x000f220000000a00 */
        /* <DEDUP_REMOVED lines=20> */
.L_x_1159:
[----:B------:R-:W-:Y:S05]  /*0e50*/  BSYNC B0 ;  /* 0x0000000000007941 */ /* 0x000fea0003800000 */
.L_x_1158:
[----:B------:R-:W0:Y:S01]  /*0e60*/  SHFL.BFLY PT, R29, R46, 0x2, 0x1f ;  /* 0x0c401f002e1d7f89 */ /* 0x000e2200000e0000 */
[----:B------:R-:W-:Y:S01]  /*0e70*/  LOP3.LUT P0, RZ, R2, 0xffffffe3, RZ, 0xc0, !PT ;  /* 0xffffffe302ff7812 */ /* 0x000fe2000780c0ff */
[----:B------:R-:W-:Y:S02]  /*0e80*/  BSSY B0, `(.L_x_1160) ;  /* 0x0000013000007945 */ /* 0x000fe40003800000 */
[----:B------:R-:W1:Y:S01]  /*0e90*/  SHFL.BFLY PT, R28, R47, 0x2, 0x1f ;  /* 0x0c401f002f1c7f89 */ /* 0x000e6200000e0000 */
        /* <DEDUP_REMOVED lines=8> */
[----:B------:R-:W-:-:S04]  /*0f20*/  SHF.R.U32.HI R32, RZ, 0x2, R2 ;  /* 0x00000002ff207819 */ /* 0x000fc80000011602 */
[----:B------:R-:W-:-:S03]  /*0f30*/  SHF.L.U32 R35, R32, 0x6, RZ ;  /* 0x0000000620237819 */ /* 0x000fc600000006ff */
[----:B------:R-:W1:Y:S01]  /*0f40*/  LDC.64 R30, c[0x0][0x248] ;  /* 0x00009200ff1e7b82 */ /* 0x000e620000000a00 */
[----:B0-----:R-:W-:Y:S01]  /*0f50*/  IMAD R32, R33, UR4, R0 ;  /* 0x0000000421207c24 */ /* 0x001fe2000f8e0200 */
[----:B------:R-:W-:-:S05]  /*0f60*/  LOP3.LUT R33, R35, 0xffffffc0, R4, 0xe2, !PT ;  /* 0xffffffc023217812 */ /* 0x000fca00078ee204 */
[----:B------:R-:W-:-:S05]  /*0f70*/  IMAD R32, R32, 0x200, R33 ;  /* 0x0000020020207824 */ /* 0x000fca00078e0221 */
[----:B------:R-:W-:-:S05]  /*0f80*/  SHF.L.U32 R33, R32, 0x1, RZ ;  /* 0x0000000120217819 */ /* 0x000fca00000006ff */
[----:B-1----:R-:W-:-:S05]  /*0f90*/  IMAD.WIDE.U32 R30, R33, 0x4, R30 ;  /* 0x00000004211e7825 */ /* 0x002fca00078e001e */
[----:B------:R0:W-:Y:S02]  /*0fa0*/  STG.E.64 desc[UR8][R30.64], R28 ;  /* 0x0000001c1e007986 */ /* 0x0001e4000c101b08 */
.L_x_1161:
[----:B------:R-:W-:Y:S05]  /*0fb0*/  BSYNC B0 ;  /* 0x0000000000007941 */ /* 0x000fea0003800000 */
.L_x_1160:
[----:B------:R-:W-:Y:S01]  /*0fc0*/  ISETP.NE.AND P0, PT, R2, RZ, PT ;  /* 0x000000ff0200720c */ /* 0x000fe20003f05270 */
[----:B------:R-:W-:Y:S01]  /*0fd0*/  BAR.SYNC.DEFER_BLOCKING 0x0 ;  /* 0x0000000000007b1d */ /* 0x000fe20000010000 */
[----:B0-----:R-:W-:Y:S02]  /*0fe0*/  PRMT R31, R16, 0x7632, R31 ;  /* 0x00007632101f7816 */ /* 0x001fe4000000001f */
[----:B------:R-:W-:Y:S02]  /*0ff0*/  PRMT R35, R18, 0x7632, R35 ;  /* 0x0000763212237816 */ /* 0x000fe40000000023 */
[----:B------:R-:W-:Y:S02]  /*1000*/  PRMT R30, R19, 0x7632, R30 ;  /* 0x00007632131e7816 */ /* 0x000fe4000000001e */
[----:B------:R-:W-:Y:S02]  /*1010*/  PRMT R17, R17, 0x7632, R17 ;  /* 0x0000763211117816 */ /* 0x000fe40000000011 */
[----:B------:R-:W-:-:S02]  /*1020*/  PRMT R20, R20, 0x7632, R20 ;  /* 0x0000763214147816 */ /* 0x000fc40000000014 */
[----:B------:R-:W-:Y:S02]  /*1030*/  PRMT R21, R21, 0x7632, R21 ;  /* 0x0000763215157816 */ /* 0x000fe40000000015 */
[----:B------:R-:W-:Y:S02]  /*1040*/  ISETP.GT.U32.AND P1, PT, R2, 0xff, PT ;  /* 0x000000ff0200780c */ /* 0x000fe40003f24070 */
[----:B------:R-:W-:Y:S02]  /*1050*/  PRMT R32, R22, 0x7632, R32 ;  /* 0x0000763216207816 */ /* 0x000fe40000000020 */
[----:B------:R-:W-:Y:S02]  /*1060*/  PRMT R28, R23, 0x7632, R28 ;  /* 0x00007632171c7816 */ /* 0x000fe4000000001c */
[----:B-----5:R-:W-:Y:S02]  /*1070*/  PRMT R16, R24, 0x7632, R16 ;  /* 0x0000763218107816 */ /* 0x020fe40000000010 */
[----:B------:R-:W-:-:S02]  /*1080*/  PRMT R29, R25, 0x7632, R29 ;  /* 0x00007632191d7816 */ /* 0x000fc4000000001d */
[----:B------:R-:W-:Y:S02]  /*1090*/  PRMT R34, R26, 0x7632, R34 ;  /* 0x000076321a227816 */ /* 0x000fe40000000022 */
[----:B------:R-:W-:Y:S01]  /*10a0*/  PRMT R33, R27, 0x7632, R33 ;  /* 0x000076321b217816 */ /* 0x000fe20000000021 */
[----:B------:R-:W-:Y:S06]  /*10b0*/  @P0 BRA `(.L_x_1162) ;  /* 0x00000000003c0947 */ /* 0x000fec0003800000 */
        /* <DEDUP_REMOVED lines=9> */
.L_x_1163:
[----:B------:R-:W2:Y:S04]  /*1150*/  LD.E.STRONG.GPU R22, desc[UR8][R18.64] ;  /* 0x0000000812167980 */ /* 0x000ea8000c10f900 */
[----:B--2---:R-:W-:Y:S01]  /*1160*/  CCTL.IVALL ;  /* 0x00000000ff00798f */ /* 0x004fe20002000000 */
[----:B------:R-:W-:Y:S05]  /*1170*/  YIELD ;  /* 0x0000000000007946 */ /* 0x000fea0003800000 */
[----:B-----5:R-:W-:-:S04]  /*1180*/  LOP3.LUT R22, R22, R23, RZ, 0x3c, !PT ;  /* 0x0000001716167212 */ /* 0x020fc800078e3cff */
[----:B------:R-:W-:-:S13]  /*1190*/  ISETP.GT.AND P0, PT, R22, -0x1, PT ;  /* 0xffffffff1600780c */ /* 0x000fda0003f04270 */
[----:B------:R-:W-:Y:S05]  /*11a0*/  @P0 BRA `(.L_x_1163) ;  /* 0xfffffffc00e80947 */ /* 0x000fea000383ffff */
.L_x_1162:
[----:B------:R-:W-:Y:S05]  /*11b0*/  WARPSYNC.ALL ;  /* 0x0000000000007948 */ /* 0x000fea0003800000 */
[----:B------:R-:W1:Y:S01]  /*11c0*/  @!P1 LDC R37, c[0x0][0x10] ;  /* 0x00000400ff259b82 */ /* 0x000e620000000800 */
[----:B------:R-:W-:-:S07]  /*11d0*/  @!P1 SHF.L.U32 R23, R2, 0x1, RZ ;  /* 0x0000000102179819 */ /* 0x000fce00000006ff */
[----:B------:R-:W-:Y:S01]  /*11e0*/  BAR.SYNC.DEFER_BLOCKING 0x0 ;  /* 0x0000000000007b1d */ /* 0x000fe20000010000 */
[----:B------:R-:W-:-:S07]  /*11f0*/  @!P1 LOP3.LUT R23, R23, 0x7fffffc0, RZ, 0xc0, !PT ;  /* 0x7fffffc017179812 */ /* 0x000fce00078ec0ff */
[----:B0-----:R-:W0:Y:S01]  /*1200*/  @!P1 LDC.64 R18, c[0x0][0x248] ;  /* 0x00009200ff129b82 */ /* 0x001e220000000a00 */
[C---:B------:R-:W-:Y:S01]  /*1210*/  LOP3.LUT P0, RZ, R2.reuse, 0xffffff1f, RZ, 0xc0, !PT ;  /* 0xffffff1f02ff7812 */ /* 0x040fe2000780c0ff */
[----:B------:R-:W-:Y:S01]  /*1220*/  ULDC.64 UR12, c[0x0][0x240] ;  /* 0x00009000000c7ab9 */ /* 0x000fe20000000a00 */
[----:B-1----:R-:W-:Y:S01]  /*1230*/  @!P1 IMAD R22, R37, UR4, R0 ;  /* 0x0000000425169c24 */ /* 0x002fe2000f8e0200 */
[----:B------:R-:W-:-:S03]  /*1240*/  @!P1 LOP3.LUT R37, R2, 0x1f, RZ, 0xc0, !PT ;  /* 0x0000001f02259812 */ /* 0x000fc600078ec0ff */
[----:B------:R-:W-:-:S05]  /*1250*/  @!P1 IMAD R22, R22, 0x200, R23 ;  /* 0x0000020016169824 */ /* 0x000fca00078e0217 */
[----:B------:R-:W-:-:S05]  /*1260*/  @!P1 IADD3 R22, R22, R37, RZ ;  /* 0x0000002516169210 */ /* 0x000fca0007ffe0ff */
[----:B------:R-:W-:-:S05]  /*1270*/  @!P1 IMAD.SHL.U32 R23, R22, 0x2, RZ ;  /* 0x0000000216179824 */ /* 0x000fca00078e00ff */
[C---:B------:R-:W-:Y:S01]  /*1280*/  @!P1 IADD3 R37, R23.reuse, 0x40, RZ ;  /* 0x0000004017259810 */ /* 0x040fe20007ffe0ff */
[----:B0-----:R-:W-:-:S04]  /*1290*/  @!P1 IMAD.WIDE.U32 R22, R23, 0x4, R18 ;  /* 0x0000000417169825 */ /* 0x001fc800078e0012 */
[----:B------:R-:W-:Y:S02]  /*12a0*/  @!P1 IMAD.WIDE.U32 R18, R37, 0x4, R18 ;  /* 0x0000000425129825 */ /* 0x000fe400078e0012 */
[----:B------:R-:W2:Y:S04]  /*12b0*/  @!P1 LDG.E.64 R22, desc[UR8][R22.64] ;  /* 0x0000000816169981 */ /* 0x000ea8000c1e1b00 */
[----:B------:R-:W3:Y:S01]  /*12c0*/  @!P1 LDG.E.64 R18, desc[UR8][R18.64] ;  /* 0x0000000812129981 */ /* 0x000ee2000c1e1b00 */
[----:B------:R-:W-:Y:S01]  /*12d0*/  CS2R R36, SRZ ;  /* 0x0000000000247805 */ /* 0x000fe2000001ff00 */
[----:B------:R-:W-:Y:S01]  /*12e0*/  BSSY B0, `(.L_x_1164) ;  /* 0x000003c000007945 */ /* 0x000fe20003800000 */
[----:B------:R-:W0:Y:S01]  /*12f0*/  @!P0 S2R R41, SR_CgaCtaId ;  /* 0x0000000000298919 */ /* 0x000e220000008800 */
[----:B--2---:R-:W-:Y:S01]  /*1300*/  @!P1 FADD.FTZ R39, RZ, R22 ;  /* 0x00000016ff279221 */ /* 0x004fe20000010000 */
[----:B------:R-:W-:-:S03]  /*1310*/  @!P1 FADD.FTZ R38, RZ, R23 ;  /* 0x00000017ff269221 */ /* 0x000fc60000010000 */
[----:B---3--:R-:W-:Y:S01]  /*1320*/  @!P1 FADD.FTZ R37, R18, R39 ;  /* 0x0000002712259221 */ /* 0x008fe20000010000 */
[----:B------:R-:W-:Y:S01]  /*1330*/  @!P1 FADD.FTZ R36, R19, R38 ;  /* 0x0000002613249221 */ /* 0x000fe20000010000 */
[----:B------:R-:W-:-:S03]  /*1340*/  ISETP.EQ.U32.AND P1, PT, RZ, UR12, PT ;  /* 0x0000000cff007c0c */ /* 0x000fc6000bf22070 */
[----:B------:R-:W1:Y:S04]  /*1350*/  SHFL.BFLY PT, R38, R37, 0x10, 0x1f ;  /* 0x0e001f0025267f89 */ /* 0x000e6800000e0000 */
[----:B------:R-:W2:Y:S01]  /*1360*/  SHFL.BFLY PT, R39, R36, 0x10, 0x1f ;  /* 0x0e001f0024277f89 */ /* 0x000ea200000e0000 */
[----:B-1----:R-:W-:Y:S01]  /*1370*/  FADD.FTZ R38, R38, R37 ;  /* 0x0000002526267221 */ /* 0x002fe20000010000 */
[----:B--2---:R-:W-:-:S04]  /*1380*/  FADD.FTZ R39, R39, R36 ;  /* 0x0000002427277221 */ /* 0x004fc80000010000 */
[----:B------:R-:W1:Y:S04]  /*1390*/  SHFL.BFLY PT, R19, R38, 0x8, 0x1f ;  /* 0x0d001f0026137f89 */ /* 0x000e6800000e0000 */
[----:B------:R-:W2:Y:S01]  /*13a0*/  SHFL.BFLY PT, R18, R39, 0x8, 0x1f ;  /* 0x0d001f0027127f89 */ /* 0x000ea200000e0000 */
[----:B-1----:R-:W-:Y:S01]  /*13b0*/  FADD.FTZ R19, R38, R19 ;  /* 0x0000001326137221 */ /* 0x002fe20000010000 */
[----:B--2---:R-:W-:-:S04]  /*13c0*/  FADD.FTZ R18, R39, R18 ;  /* 0x0000001227127221 */ /* 0x004fc80000010000 */
[----:B------:R-:W1:Y:S01]  /*13d0*/  SHFL.BFLY PT, R22, R19, 0x4, 0x1f ;  /* 0x0c801f0013167f89 */ /* 0x000e6200000e0000 */
[----:B------:R-:W-:-:S03]  /*13e0*/  @!P0 MOV R39, 0x400 ;  /* 0x0000040000278802 */ /* 0x000fc60000000f00 */
[----:B------:R-:W2:Y:S01]  /*13f0*/  SHFL.BFLY PT, R23, R18, 0x4, 0x1f ;  /* 0x0c801f0012177f89 */ /* 0x000ea200000e0000 */
[----:B-1----:R-:W-:Y:S01]  /*1400*/  FADD.FTZ R22, R19, R22 ;  /* 0x0000001613167221 */ /* 0x002fe20000010000 */
[----:B--2---:R-:W-:-:S04]  /*1410*/  FADD.FTZ R23, R18, R23 ;  /* 0x0000001712177221 */ /* 0x004fc80000010000 */
[----:B------:R-:W1:Y:S04]  /*1420*/  SHFL.BFLY PT, R37, R22, 0x2, 0x1f ;  /* 0x0c401f0016257f89 */ /* 0x000e6800000e0000 */
[----:B------:R-:W2:Y:S01]  /*1430*/  SHFL.BFLY PT, R36, R23, 0x2, 0x1f ;  /* 0x0c401f0017247f89 */ /* 0x000ea200000e0000 */
[----:B-1----:R-:W-:Y:S01]  /*1440*/  FADD.FTZ R37, R22, R37 ;  /* 0x0000002516257221 */ /* 0x002fe20000010000 */
[----:B------:R-:W-:Y:S01]  /*1450*/  @!P0 VIADD R22, R39, 0xc80 ;  /* 0x00000c8027168836 */ /* 0x000fe20000000000 */
[----:B------:R-:W-:Y:S01]  /*1460*/  @!P0 SHF.R.U32.HI R39, RZ, 0x2, R2 ;  /* 0x00000002ff278819 */ /* 0x000fe20000011602 */
[----:B--2---:R-:W-:Y:S02]  /*1470*/  FADD.FTZ R36, R23, R36 ;  /* 0x0000002417247221 */ /* 0x004fe40000010000 */
[----:B------:R-:W1:Y:S01]  /*1480*/  SHFL.BFLY PT, R38, R37, 0x1, 0x1f ;  /* 0x0c201f0025267f89 */ /* 0x000e6200000e0000 */
[----:B0-----:R-:W-:-:S02]  /*1490*/  @!P0 LEA R23, R41, R22, 0x18 ;  /* 0x0000001629178211 */ /* 0x001fc400078ec0ff */
[----:B------:R-:W-:Y:S01]  /*14a0*/  @!P0 LOP3.LUT R22, R39, 0x3ffffff8, RZ, 0xc0, !PT ;  /* 0x3ffffff827168812 */ /* 0x000fe200078ec0ff */
[----:B------:R-:W0:Y:S03]  /*14b0*/  SHFL.BFLY PT, R19, R36, 0x1, 0x1f ;  /* 0x0c201f0024137f89 */ /* 0x000e2600000e0000 */
[----:B------:R-:W-:Y:S01]  /*14c0*/  @!P0 IADD3 R22, R22, R23, RZ ;  /* 0x0000001716168210 */ /* 0x000fe20007ffe0ff */
[----:B-1----:R-:W-:-:S04]  /*14d0*/  FADD.FTZ R18, R37, R38 ;  /* 0x0000002625127221 */ /* 0x002fc80000010000 */
[----:B------:R-:W-:Y:S01]  /*14e0*/  @!P0 FMUL.FTZ R18, R18, 2.4414062863797880709e-05 ;  /* 0x37cccccd12128820 */ /* 0x000fe20000410000 */
[----:B0-----:R-:W-:-:S03]  /*14f0*/  FADD.FTZ R38, R36, R19 ;  /* 0x0000001324267221 */ /* 0x001fc60000010000 */
[----:B------:R-:W-:-:S04]  /*1500*/  @!P0 FMUL.FTZ R19, R18, R18 ;  /* 0x0000001212138220 */ /* 0x000fc80000410000 */
[----:B------:R-:W-:-:S05]  /*1510*/  @!P0 FFMA.FTZ R19, R38, 2.4414062863797880709e-05, -R19 ;  /* 0x37cccccd26138823 */ /* 0x000fca0000010813 */
[----:B------:R-:W-:-:S05]  /*1520*/  @!P0 FMNMX.FTZ R19, RZ, R19, !PT ;  /* 0x00000013ff138209 */ /* 0x000fca0007810000 */
[----:B------:R0:W-:Y:S01]  /*1530*/  @!P0 STS.64 [R22], R18 ;  /* 0x0000001216008388 */ /* 0x0001e20000000a00 */
[----:B------:R-:W-:Y:S01]  /*1540*/  BAR.SYNC.DEFER_BLOCKING 0x0 ;  /* 0x0000000000007b1d */ /* 0x000fe20000010000 */
[----:B------:R-:W-:-:S04]  /*1550*/  LOP3.LUT P0, RZ, R4, 0x3f, RZ, 0xc0, !PT ;  /* 0x0000003f04ff7812 */ /* 0x000fc8000780c0ff */
[----:B------:R-:W-:-:S04]  /*1560*/  ISETP.GT.U32.OR P0, PT, R2, 0x7, P0 ;  /* 0x000000070200780c */ /* 0x000fc80000704470 */
[----:B------:R-:W-:-:S13]  /*1570*/  ISETP.EQ.OR.EX P0, PT, RZ, UR13, P0, P1 ;  /* 0x0000000dff007c0c */ /* 0x000fda0008702710 */
[----:B0-----:R-:W-:Y:S05]  /*1580*/  @P0 BRA `(.L_x_1165) ;  /* 0x0000000000440947 */ /* 0x001fea0003800000 */
[----:B------:R-:W0:Y:S01]  /*1590*/  S2UR UR7, SR_CgaCtaId ;  /* 0x00000000000779c3 */ /* 0x000e220000008800 */
[----:B------:R-:W-:Y:S01]  /*15a0*/  UMOV UR6, 0x400 ;  /* 0x0000040000067882 */ /* 0x000fe20000000000 */
[C---:B------:R-:W-:Y:S01]  /*15b0*/  IMAD.SHL.U32 R23, R5.reuse, 0x8, RZ ;  /* 0x0000000805177824 */ /* 0x040fe200078e00ff */
[----:B------:R-:W-:Y:S01]  /*15c0*/  UIADD3 UR6, UR6, 0xc80, URZ ;  /* 0x00000c8006067890 */ /* 0x000fe2000fffe03f */
[----:B------:R-:W-:-:S03]  /*15d0*/  SHF.L.U64.HI R37, R5, 0x3, R8 ;  /* 0x0000000305257819 */ /* 0x000fc60000010208 */
[C---:B------:R-:W-:Y:S02]  /*15e0*/  LOP3.LUT R39, R23.reuse, 0x18, RZ, 0xc0, !PT ;  /* 0x0000001817277812 */ /* 0x040fe400078ec0ff */
[----:B------:R-:W-:Y:S02]  /*15f0*/  LOP3.LUT R23, R23, 0xffffffe0, RZ, 0xc0, !PT ;  /* 0xffffffe017177812 */ /* 0x000fe400078ec0ff */
[----:B------:R-:W-:Y:S02]  /*1600*/  IADD3 R22, R39, R2, RZ ;  /* 0x0000000227167210 */ /* 0x000fe40007ffe0ff */
[----:B------:R-:W-:Y:S02]  /*1610*/  LOP3.LUT R37, R37, 0x1fffffff, RZ, 0xc0, !PT ;  /* 0x1fffffff25257812 */ /* 0x000fe400078ec0ff */
[----:B------:R-:W-:-:S04]  /*1620*/  IADD3 R23, P0, R22, R23, RZ ;  /* 0x0000001716177210 */ /* 0x000fc80007f1e0ff */
[----:B------:R-:W-:Y:S02]  /*1630*/  LEA.HI.X.SX32 R36, R22, R37, 0x1, P0 ;  /* 0x0000002516247211 */ /* 0x000fe400000f0eff */
[----:B------:R-:W-:Y:S01]  /*1640*/  LEA R22, P0, R23, UR12, 0x3 ;  /* 0x0000000c17167c11 */ /* 0x000fe2000f8018ff */
[----:B0-----:R-:W-:-:S03]  /*1650*/  ULEA UR6, UR7, UR6, 0x18 ;  /* 0x0000000607067291 */ /* 0x001fc6000f8ec03f */
[----:B------:R-:W-:-:S03]  /*1660*/  LEA.HI.X R23, R23, UR13, R36, 0x3, P0 ;  /* 0x0000000d17177c11 */ /* 0x000fc600080f1c24 */
[----:B------:R-:W-:-:S06]  /*1670*/  LEA R18, R2, UR6, 0x3 ;  /* 0x0000000602127c11 */ /* 0x000fcc000f8e18ff */
[----:B------:R-:W0:Y:S04]  /*1680*/  LDS.64 R18, [R18] ;  /* 0x0000000012127984 */ /* 0x000e280000000a00 */
[----:B0-----:R0:W-:Y:S02]  /*1690*/  STG.E.64 desc[UR8][R22.64], R18 ;  /* 0x0000001216007986 */ /* 0x0011e4000c101b08 */
.L_x_1165:
[----:B------:R-:W-:Y:S05]  /*16a0*/  BSYNC B0 ;  /* 0x0000000000007941 */ /* 0x000fea0003800000 */
.L_x_1164:
[----:B------:R-:W1:Y:S01]  /*16b0*/  S2UR UR7, SR_CgaCtaId ;  /* 0x00000000000779c3 */ /* 0x000e620000008800 */
[----:B0-----:R-:W-:Y:S01]  /*16c0*/  IMAD.SHL.U32 R18, R5, 0x8, RZ ;  /* 0x0000000805127824 */ /* 0x001fe200078e00ff */
[----:B------:R-:W-:Y:S01]  /*16d0*/  UMOV UR6, 0x400 ;  /* 0x0000040000067882 */ /* 0x000fe20000000000 */
[----:B------:R-:W-:Y:S01]  /*16e0*/  IMAD R7, R7, 0x50, R10 ;  /* 0x0000005007077824 */ /* 0x000fe200078e020a */
[----:B------:R-:W-:Y:S01]  /*16f0*/  UIADD3 UR6, UR6, 0xc80, URZ ;  /* 0x00000c8006067890 */ /* 0x000fe2000fffe03f */
[----:B------:R-:W-:Y:S01]  /*1700*/  SHF.L.U32 R35, R35, 0x10, RZ ;  /* 0x0000001023237819 */ /* 0x000fe200000006ff */
[----:B------:R-:W-:Y:S01]  /*1710*/  IMAD.U32 R31, R31, 0x10000, RZ ;  /* 0x000100001f1f7824 */ /* 0x000fe200078e00ff */
[----:B------:R-:W-:Y:S01]  /*1720*/  LOP3.LUT R18, R18, 0x18, RZ, 0xc0, !PT ;  /* 0x0000001812127812 */ /* 0x000fe200078ec0ff */
[----:B------:R-:W-:Y:S01]  /*1730*/  IMAD.U32 R21, R21, 0x10000, RZ ;  /* 0x0001000015157824 */ /* 0x000fe200078e00ff */
[----:B------:R-:W-:Y:S01]  /*1740*/  SHF.L.U32 R22, R7, 0x2, RZ ;  /* 0x0000000207167819 */ /* 0x000fe200000006ff */
[----:B------:R-:W-:Y:S01]  /*1750*/  IMAD.U32 R34, R34, 0x10000, RZ ;  /* 0x0001000022227824 */ /* 0x000fe200078e00ff */
[----:B------:R-:W-:Y:S01]  /*1760*/  SHF.L.U32 R17, R17, 0x10, RZ ;  /* 0x0000001011117819 */ /* 0x000fe200000006ff */
[----:B------:R-:W-:Y:S01]  /*1770*/  IMAD.MOV R7, RZ, RZ, -R18 ;  /* 0x000000ffff077224 */ /* 0x000fe200078e0a12 */
[--C-:B------:R-:W-:Y:S01]  /*1780*/  SHF.R.S32.HI R23, RZ, 0x1f, R22.reuse ;  /* 0x0000001fff177819 */ /* 0x100fe20000011416 */
[----:B------:R-:W-:Y:S01]  /*1790*/  IMAD.WIDE.U32 R18, R22, -0x33333333, RZ ;  /* 0xcccccccd16127825 */ /* 0x000fe200078e00ff */
[----:B------:R-:W-:Y:S01]  /*17a0*/  SHF.L.U32 R37, R32, 0x10, RZ ;  /* 0x0000001020257819 */ /* 0x000fe200000006ff */
[----:B------:R-:W-:Y:S01]  /*17b0*/  ULOP3.LUT UR4, UR4, 0x1, URZ, 0x3c, !UPT ;  /* 0x0000000104047892 */ /* 0x000fe2000f8e3c3f */
[----:B------:R-:W-:Y:S01]  /*17c0*/  MOV R18, R7 ;  /* 0x0000000700127202 */ /* 0x000fe20000000f00 */
[----:B------:R-:W-:Y:S01]  /*17d0*/  IMAD.WIDE.U32 R22, R9, 0x140000, R22 ;  /* 0x0014000009167825 */ /* 0x000fe200078e0016 */
[----:B------:R-:W-:-:S02]  /*17e0*/  SHF.L.U32 R39, R28, 0x10, RZ ;  /* 0x000000101c277819 */ /* 0x000fc400000006ff */
[----:B------:R-:W-:Y:S01]  /*17f0*/  LEA.HI R18, R19, R18, RZ, 0x1b ;  /* 0x0000001213127211 */ /* 0x000fe200078fd8ff */
[----:B------:R-:W-:Y:S01]  /*1800*/  IMAD.IADD R11, R11, 0x1, R23 ;  /* 0x000000010b0b7824 */ /* 0x000fe200078e0217 */
[-C--:B------:R-:W-:Y:S01]  /*1810*/  IADD3 R7, P1, R14, R22.reuse, RZ ;  /* 0x000000160e077210 */ /* 0x080fe20007f3e0ff */
[----:B-1----:R-:W-:Y:S01]  /*1820*/  ULEA UR6, UR7, UR6, 0x18 ;  /* 0x0000000607067291 */ /* 0x002fe2000f8ec03f */
[-C--:B------:R-:W-:Y:S02]  /*1830*/  IADD3 R23, P3, R12, R22.reuse, RZ ;  /* 0x000000160c177210 */ /* 0x080fe40007f7e0ff */
[-C--:B------:R-:W-:Y:S01]  /*1840*/  IADD3 R9, P0, R15, R22.reuse, RZ ;  /* 0x000000160f097210 */ /* 0x080fe20007f1e0ff */
[--C-:B------:R-:W-:Y:S01]  /*1850*/  IMAD.X R40, RZ, RZ, R11.reuse, P1 ;  /* 0x000000ffff287224 */ /* 0x100fe200008e060b */
[----:B------:R-:W-:Y:S01]  /*1860*/  IADD3 R13, P2, R13, R22, RZ ;  /* 0x000000160d0d7210 */ /* 0x000fe20007f5e0ff */
[----:B------:R-:W-:Y:S01]  /*1870*/  IMAD.X R36, RZ, RZ, R11, P3 ;  /* 0x000000ffff247224 */ /* 0x000fe200018e060b */
[----:B------:R-:W-:Y:S01]  /*1880*/  LEA R18, R18, UR6, 0x3 ;  /* 0x0000000612127c11 */ /* 0x000fe2000f8e18ff */
[----:B------:R-:W-:Y:S01]  /*1890*/  ULDC.64 UR6, c[0x0][0x210] ;  /* 0x0000840000067ab9 */ /* 0x000fe20000000a00 */
[----:B------:R-:W-:-:S02]  /*18a0*/  IADD3.X R42, RZ, R11, RZ, P0, !PT ;  /* 0x0000000bff2a7210 */ /* 0x000fc400007fe4ff */
[----:B------:R-:W-:Y:S02]  /*18b0*/  IADD3.X R38, RZ, R11, RZ, P2, !PT ;  /* 0x0000000bff267210 */ /* 0x000fe400017fe4ff */
[----:B------:R-:W0:Y:S01]  /*18c0*/  LDS.64 R18, [R18] ;  /* 0x0000000012127984 */ /* 0x000e220000000a00 */
[----:B------:R-:W-:Y:S02]  /*18d0*/  LEA R22, P0, R23, UR6, 0x1 ;  /* 0x0000000617167c11 */ /* 0x000fe4000f8008ff */
[----:B------:R-:W-:Y:S02]  /*18e0*/  LEA R14, P1, R13, UR6, 0x1 ;  /* 0x000000060d0e7c11 */ /* 0x000fe4000f8208ff */
[----:B------:R-:W-:Y:S02]  /*18f0*/  LEA R12, P2, R7, UR6, 0x1 ;  /* 0x00000006070c7c11 */ /* 0x000fe4000f8408ff */
[----:B------:R-:W-:Y:S01]  /*1900*/  LEA R10, P3, R9, UR6, 0x1 ;  /* 0x00000006090a7c11 */ /* 0x000fe2000f8608ff */
[----:B------:R-:W-:Y:S01]  /*1910*/  ULDC UR6, c[0x0][0x230] ;  /* 0x00008c0000067ab9 */ /* 0x000fe20000000800 */
[----:B------:R-:W-:-:S02]  /*1920*/  LEA.HI.X R15, R13, UR7, R38, 0x1, P1 ;  /* 0x000000070d0f7c11 */ /* 0x000fc400088f0c26 */
[----:B------:R-:W-:Y:S02]  /*1930*/  LEA.HI.X R11, R9, UR7, R42, 0x1, P3 ;  /* 0x00000007090b7c11 */ /* 0x000fe400098f0c2a */
[----:B------:R-:W-:Y:S02]  /*1940*/  SHF.L.U32 R9, R20, 0x10, RZ ;  /* 0x0000001014097819 */ /* 0x000fe400000006ff */
[----:B------:R-:W-:Y:S02]  /*1950*/  LEA.HI.X R13, R7, UR7, R40, 0x1, P2 ;  /* 0x00000007070d7c11 */ /* 0x000fe400090f0c28 */
[----:B------:R-:W-:Y:S02]  /*1960*/  SHF.L.U32 R7, R30, 0x10, RZ ;  /* 0x000000101e077819 */ /* 0x000fe400000006ff */
[----:B------:R-:W-:Y:S02]  /*1970*/  LEA.HI.X R23, R23, UR7, R36, 0x1, P0 ;  /* 0x0000000717177c11 */ /* 0x000fe400080f0c24 */
[----:B------:R-:W-:-:S02]  /*1980*/  SHF.L.U32 R28, R26, 0x10, RZ ;  /* 0x000000101a1c7819 */ /* 0x000fc400000006ff */
[----:B------:R-:W-:Y:S02]  /*1990*/  SHF.L.U32 R27, R27, 0x10, RZ ;  /* 0x000000101b1b7819 */ /* 0x000fe400000006ff */
[----:B------:R-:W-:-:S04]  /*19a0*/  IADD3 R5, P0, R5, 0x5, RZ ;  /* 0x0000000505057810 */ /* 0x000fc80007f1e0ff */
[----:B------:R-:W-:Y:S02]  /*19b0*/  IADD3.X R8, RZ, R8, RZ, P0, !PT ;  /* 0x00000008ff087210 */ /* 0x000fe400007fe4ff */
[----:B------:R-:W-:-:S04]  /*19c0*/  ISETP.GE.U32.AND P0, PT, R5, UR10, PT ;  /* 0x0000000a05007c0c */ /* 0x000fc8000bf06070 */
[----:B------:R-:W-:Y:S01]  /*19d0*/  ISETP.GE.AND.EX P0, PT, R8, UR5, PT, P0 ;  /* 0x0000000508007c0c */ /* 0x000fe2000bf06300 */
[----:B0-----:R-:W-:Y:S01]  /*19e0*/  FADD.FTZ R19, R19, UR6 ;  /* 0x0000000613137e21 */ /* 0x001fe20008010000 */
[--C-:B------:R-:W-:Y:S01]  /*19f0*/  FADD.FTZ R20, R3, -R18.reuse ;  /* 0x8000001203147221 */ /* 0x100fe20000010000 */
[--C-:B------:R-:W-:Y:S01]  /*1a00*/  FADD.FTZ R38, R51, -R18.reuse ;  /* 0x8000001233267221 */ /* 0x100fe20000010000 */
[--C-:B------:R-:W-:Y:S01]  /*1a10*/  FADD.FTZ R46, R55, -R18.reuse ;  /* 0x80000012372e7221 */ /* 0x100fe20000010000 */
[----:B------:R-:W0:Y:S01]  /*1a20*/  MUFU.RSQ R3, R19 ;  /* 0x0000001300037308 */ /* 0x000e220000001400 */
[--C-:B------:R-:W-:Y:S01]  /*1a30*/  FADD.FTZ R54, R59, -R18.reuse ;  /* 0x800000123b367221 */ /* 0x100fe20000010000 */
[C---:B------:R-:W-:Y:S01]  /*1a40*/  FADD.FTZ R40, -R18.reuse, R31 ;  /* 0x0000001f12287221 */ /* 0x040fe20000010100 */
[----:B------:R-:W-:Y:S01]  /*1a50*/  FADD.FTZ R30, -R18, R35 ;  /* 0x00000023121e7221 */ /* 0x000fe20000010100 */
[----:B------:R-:W-:Y:S02]  /*1a60*/  IMAD.U32 R31, R24, 0x10000, RZ ;  /* 0x00010000181f7824 */ /* 0x000fe400078e00ff */
[--C-:B------:R-:W-:Y:S01]  /*1a70*/  FADD.FTZ R32, R49, -R18.reuse ;  /* 0x8000001231207221 */ /* 0x100fe20000010000 */
[C---:B------:R-:W-:Y:S01]  /*1a80*/  FADD.FTZ R36, -R18.reuse, R7 ;  /* 0x0000000712247221 */ /* 0x040fe20000010100 */
[--C-:B------:R-:W-:Y:S01]  /*1a90*/  FADD.FTZ R42, R53, -R18.reuse ;  /* 0x80000012352a7221 */ /* 0x100fe20000010000 */
[C---:B------:R-:W-:Y:S01]  /*1aa0*/  FADD.FTZ R44, -R18.reuse, R17 ;  /* 0x00000011122c7221 */ /* 0x040fe20000010100 */
[C---:B------:R-:W-:Y:S01]  /*1ab0*/  FADD.FTZ R48, -R18.reuse, R9 ;  /* 0x0000000912307221 */ /* 0x040fe20000010100 */
[--C-:B------:R-:W-:Y:S01]  /*1ac0*/  FADD.FTZ R50, R57, -R18.reuse ;  /* 0x8000001239327221 */ /* 0x100fe20000010000 */
[C---:B------:R-:W-:Y:S01]  /*1ad0*/  FADD.FTZ R52, -R18.reuse, R21 ;  /* 0x0000001512347221 */ /* 0x040fe20000010100 */
[C---:B------:R-:W-:Y:S01]  /*1ae0*/  FADD.FTZ R56, -R18.reuse, R37 ;  /* 0x0000002512387221 */ /* 0x040fe20000010100 */
[----:B------:R-:W-:Y:S01]  /*1af0*/  FADD.FTZ R58, R61, -R18 ;  /* 0x800000123d3a7221 */ /* 0x000fe20000010000 */
[----:B------:R-:W-:Y:S01]  /*1b00*/  FADD.FTZ R60, -R18, R39 ;  /* 0x00000027123c7221 */ /* 0x000fe20000010100 */
[----:B0-----:R-:W-:Y:S01]  /*1b10*/  FMUL.FTZ R24, R20, R3 ;  /* 0x0000000314187220 */ /* 0x001fe20000410000 */
        /* <DEDUP_REMOVED lines=15> */
[--C-:B------:R-:W-:Y:S01]  /*1c10*/  FFMA.FTZ R30, R24, R31, R28.reuse ;  /* 0x0000001f181e7223 */ /* 0x100fe2000001001c */
[C-C-:B------:R-:W-:Y:S01]  /*1c20*/  FFMA.FTZ R26, R31.reuse, R26, R28.reuse ;  /* 0x0000001a1f1a7223 */ /* 0x140fe2000001001c */
[C-C-:B------:R-:W-:Y:S01]  /*1c30*/  FFMA.FTZ R3, R31.reuse, R35, R28.reuse ;  /* 0x000000231f037223 */ /* 0x140fe2000001001c */
[----:B------:R-:W-:Y:S01]  /*1c40*/  FFMA.FTZ R24, R31, R39, R28 ;  /* 0x000000271f187223 */ /* 0x000fe2000001001c */
[----:B------:R-:W-:Y:S01]  /*1c50*/  SHF.L.U32 R31, R16, 0x10, RZ ;  /* 0x00000010101f7819 */ /* 0x000fe200000006ff */
[----:B------:R-:W-:Y:S01]  /*1c60*/  IMAD.U32 R28, R29, 0x10000, RZ ;  /* 0x000100001d1c7824 */ /* 0x000fe200078e00ff */
[----:B------:R-:W-:-:S02]  /*1c70*/  SHF.L.U32 R16, R25, 0x10, RZ ;  /* 0x0000001019107819 */ /* 0x000fc400000006ff */
[----:B------:R-:W-:Y:S01]  /*1c80*/  SHF.L.U32 R32, R33, 0x10, RZ ;  /* 0x0000001021207819 */ /* 0x000fe200000006ff */
[--C-:B------:R-:W-:Y:S01]  /*1c90*/  FFMA.FTZ R25, R20, R31, R34.reuse ;  /* 0x0000001f14197223 */ /* 0x100fe20000010022 */
[----:B------:R-:W-:Y:S01]  /*1ca0*/  FFMA.FTZ R29, R31, R40, R34 ;  /* 0x000000281f1d7223 */ /* 0x000fe20000010022 */
[--C-:B------:R-:W-:Y:S01]  /*1cb0*/  FFMA.FTZ R17, R17, R16, R27.reuse ;  /* 0x0000001011117223 */ /* 0x100fe2000001001b */
[--C-:B------:R-:W-:Y:S01]  /*1cc0*/  FFMA.FTZ R18, R16, R18, R27.reuse ;  /* 0x0000001210127223 */ /* 0x100fe2000001001b */
[--C-:B------:R-:W-:Y:S01]  /*1cd0*/  FFMA.FTZ R20, R9, R28, R32.reuse ;  /* 0x0000001c09147223 */ /* 0x100fe20000010020 */
[----:B------:R-:W-:Y:S01]  /*1ce0*/  FFMA.FTZ R7, R28, R7, R32 ;  /* 0x000000071c077223 */ /* 0x000fe20000010020 */
[----:B------:R-:W-:Y:S01]  /*1cf0*/  F2FP.BF16.F32.PACK_AB R30, R25, R30 ;  /* 0x0000001e191e723e */ /* 0x000fe200000010ff */
[----:B------:R-:W-:Y:S01]  /*1d00*/  FFMA.FTZ R36, R31, R37, R34 ;  /* 0x000000251f247223 */ /* 0x000fe20000010022 */
[----:B------:R-:W-:Y:S01]  /*1d10*/  F2FP.BF16.F32.PACK_AB R26, R29, R26 ;  /* 0x0000001a1d1a723e */ /* 0x000fe200000010ff */
[--C-:B------:R-:W-:Y:S01]  /*1d20*/  FFMA.FTZ R50, R16, R50, R27.reuse ;  /* 0x0000003210327223 */ /* 0x100fe2000001001b */
[----:B------:R-:W-:Y:S01]  /*1d30*/  F2FP.BF16.F32.PACK_AB R17, R20, R17 ;  /* 0x000000111411723e */ /* 0x000fe200000010ff */
[----:B------:R-:W-:Y:S01]  /*1d40*/  FFMA.FTZ R19, R28, R19, R32 ;  /* 0x000000131c137223 */ /* 0x000fe20000010020 */
[----:B------:R-:W-:Y:S01]  /*1d50*/  F2FP.BF16.F32.PACK_AB R18, R7, R18 ;  /* 0x000000120712723e */ /* 0x000fe200000010ff */
[----:B------:R-:W-:Y:S01]  /*1d60*/  FFMA.FTZ R58, R16, R58, R27 ;  /* 0x0000003a103a7223 */ /* 0x000fe2000001001b */
[----:B------:R-:W-:Y:S01]  /*1d70*/  PRMT R9, R30, 0x7632, R9 ;  /* 0x000076321e097816 */ /* 0x000fe20000000009 */
[----:B------:R-:W-:Y:S01]  /*1d80*/  FFMA.FTZ R41, R31, R41, R34 ;  /* 0x000000291f297223 */ /* 0x000fe20000010022 */
[----:B------:R-:W-:Y:S01]  /*1d90*/  PRMT R16, R17, 0x7632, R16 ;  /* 0x0000763211107816 */ /* 0x000fe20000000010 */
[----:B------:R-:W-:Y:S01]  /*1da0*/  FFMA.FTZ R21, R28, R21, R32 ;  /* 0x000000151c157223 */ /* 0x000fe20000010020 */
[----:B------:R-:W-:Y:S01]  /*1db0*/  PRMT R7, R26, 0x7632, R7 ;  /* 0x000076321a077816 */ /* 0x000fe20000000007 */
[----:B------:R-:W-:Y:S01]  /*1dc0*/  STG.E.U16 desc[UR8][R22.64], R30 ;  /* 0x0000001e16007986 */ /* 0x000fe2000c101508 */
[----:B------:R-:W-:-:S02]  /*1dd0*/  PRMT R20, R18, 0x7632, R20 ;  /* 0x0000763212147816 */ /* 0x000fc40000000014 */
[----:B------:R-:W-:Y:S01]  /*1de0*/  F2FP.BF16.F32.PACK_AB R3, R36, R3 ;  /* 0x000000032403723e */ /* 0x000fe200000010ff */
[----:B------:R0:W-:Y:S01]  /*1df0*/  STG.E.U16 desc[UR8][R22.64+0x2], R9 ;  /* 0x0000020916007986 */ /* 0x0001e2000c101508 */
[----:B------:R-:W-:Y:S02]  /*1e00*/  F2FP.BF16.F32.PACK_AB R50, R19, R50 ;  /* 0x000000321332723e */ /* 0x000fe400000010ff */
[----:B------:R-:W-:Y:S01]  /*1e10*/  F2FP.BF16.F32.PACK_AB R24, R41, R24 ;  /* 0x000000182918723e */ /* 0x000fe200000010ff */
[----:B------:R-:W-:Y:S01]  /*1e20*/  STG.E.U16 desc[UR8][R22.64+0x4], R17 ;  /* 0x0000041116007986 */ /* 0x000fe2000c101508 */
[----:B------:R-:W-:-:S03]  /*1e30*/  F2FP.BF16.F32.PACK_AB R58, R21, R58 ;  /* 0x0000003a153a723e */ /* 0x000fc600000010ff */
[----:B------:R-:W-:Y:S04]  /*1e40*/  STG.E.U16 desc[UR8][R22.64+0x6], R16 ;  /* 0x0000061016007986 */ /* 0x000fe8000c101508 */
[----:B------:R-:W-:Y:S01]  /*1e50*/  STG.E.U16 desc[UR8][R14.64], R26 ;  /* 0x0000001a0e007986 */ /* 0x000fe2000c101508 */
[----:B0-----:R-:W-:-:S03]  /*1e60*/  PRMT R9, R3, 0x7632, R9 ;  /* 0x0000763203097816 */ /* 0x001fc60000000009 */
[----:B------:R0:W-:Y:S04]  /*1e70*/  STG.E.U16 desc[UR8][R14.64+0x2], R7 ;  /* 0x000002070e007986 */ /* 0x0001e8000c101508 */
[----:B------:R-:W-:Y:S04]  /*1e80*/  STG.E.U16 desc[UR8][R14.64+0x4], R18 ;  /* 0x000004120e007986 */ /* 0x000fe8000c101508 */
[----:B------:R1:W-:Y:S04]  /*1e90*/  STG.E.U16 desc[UR8][R14.64+0x6], R20 ;  /* 0x000006140e007986 */ /* 0x0003e8000c101508 */
[----:B------:R-:W-:Y:S01]  /*1ea0*/  STG.E.U16 desc[UR8][R12.64], R3 ;  /* 0x000000030c007986 */ /* 0x000fe2000c101508 */
[----:B0-----:R-:W-:-:S03]  /*1eb0*/  PRMT R7, R24, 0x7632, R7 ;  /* 0x0000763218077816 */ /* 0x001fc60000000007 */
[----:B------:R-:W-:Y:S01]  /*1ec0*/  STG.E.U16 desc[UR8][R12.64+0x2], R9 ;  /* 0x000002090c007986 */ /* 0x000fe2000c101508 */
[----:B-1----:R-:W-:-:S03]  /*1ed0*/  PRMT R15, R50, 0x7632, R15 ;  /* 0x00007632320f7816 */ /* 0x002fc6000000000f */
[----:B------:R-:W-:Y:S04]  /*1ee0*/  STG.E.U16 desc[UR8][R12.64+0x4], R50 ;  /* 0x000004320c007986 */ /* 0x000fe8000c101508 */
[----:B------:R0:W-:Y:S04]  /*1ef0*/  STG.E.U16 desc[UR8][R12.64+0x6], R15 ;  /* 0x0000060f0c007986 */ /* 0x0001e8000c101508 */
[----:B------:R1:W-:Y:S04]  /*1f00*/  STG.E.U16 desc[UR8][R10.64], R24 ;  /* 0x000000180a007986 */ /* 0x0003e8000c101508 */
[----:B------:R1:W-:Y:S01]  /*1f10*/  STG.E.U16 desc[UR8][R10.64+0x2], R7 ;  /* 0x000002070a007986 */ /* 0x0003e2000c101508 */
[----:B0-----:R-:W-:-:S03]  /*1f20*/  PRMT R13, R58, 0x7632, R13 ;  /* 0x000076323a0d7816 */ /* 0x001fc6000000000d */
[----:B------:R1:W-:Y:S04]  /*1f30*/  STG.E.U16 desc[UR8][R10.64+0x4], R58 ;  /* 0x0000043a0a007986 */ /* 0x0003e8000c101508 */
[----:B------:R1:W-:Y:S01]  /*1f40*/  STG.E.U16 desc[UR8][R10.64+0x6], R13 ;  /* 0x0000060d0a007986 */ /* 0x0003e2000c101508 */
[----:B------:R-:W-:Y:S05]  /*1f50*/  @!P0 BRA `(.L_x_1166) ;  /* 0xffffffe000848947 */ /* 0x000fea000383ffff */
[----:B------:R-:W-:Y:S05]  /*1f60*/  EXIT ;  /* 0x000000000000794d */ /* 0x000fea0003800000 */
.L_x_1167:
        /* <DEDUP_REMOVED lines=9> */
.L_x_2640:


//--------------------- .text._ZN13group_norm_v214gn_cuda_kernelI13__nv_bfloat16Li320ELi1ELi32ELi40ELi1024ELb0ELi32ELi320ELi320ELi4ELb1ELi4ELb0ELb0ENS_16CompileConditionILi900EEEEEvPT_PKS4_S7_S7_flPfS8_Pj --------------------------
	.section	.text._ZN13group_norm_v214gn_cuda_kernelI13__nv_bfloat16Li320ELi1ELi32ELi40ELi1024ELb0ELi32ELi320ELi320ELi4ELb1ELi4ELb0ELb0ENS_16CompileConditionILi900EEEEEvPT_PKS4_S7_S7_flPfS8_Pj,"ax",@progbits
	.align	128
        .global         _ZN13group_norm_v214gn_cuda_kernelI13__nv_bfloat16Li320ELi1ELi32ELi40ELi1024ELb0ELi32ELi320ELi320ELi4ELb1ELi4ELb0ELb0ENS_16CompileConditionILi900EEEEEvPT_PKS4_S7_S7_flPfS8_Pj
        .type           _ZN13group_norm_v214gn_cuda_kernelI13__nv_bfloat16Li320ELi1ELi32ELi40ELi1024ELb0ELi32ELi320ELi320ELi4ELb1ELi4ELb0ELb0ENS_16CompileConditionILi900EEEEEvPT_PKS4_S7_S7_flPfS8_Pj,@function
        .size           _ZN13group_norm_v214gn_cuda_kernelI13__nv_bfloat16Li320ELi1ELi32ELi40ELi1024ELb0ELi32ELi320ELi320ELi4ELb1ELi4ELb0ELb0ENS_16CompileConditionILi900EEEEEvPT_PKS4_S7_S7_flPfS8_Pj,(.L_x_2641 - _ZN13group_norm_v214gn_cuda_kernelI13__nv_bfloat16Li320ELi1ELi32ELi40ELi1024ELb0ELi32ELi320ELi320ELi4ELb1ELi4ELb0ELb0ENS_16CompileConditionILi900EEEEEvPT_PKS4_S7_S7_flPfS8_Pj)
        .other          _ZN13group_norm_v214gn_cuda_kernelI13__nv_bfloat16Li320ELi1ELi32ELi40ELi1024ELb0ELi32ELi320ELi320ELi4ELb1ELi4ELb0ELb0ENS_16CompileConditionILi900EEEEEvPT_PKS4_S7_S7_flPfS8_Pj,@"STO_CUDA_ENTRY STV_DEFAULT"
_ZN13group_norm_v214gn_cuda_kernelI13__nv_bfloat16Li320ELi1ELi32ELi40ELi1024ELb0ELi32ELi320ELi320ELi4ELb1ELi4ELb0ELb0ENS_16CompileConditionILi900EEEEEvPT_PKS4_S7_S7_flPfS8_Pj:
.text._ZN13group_norm_v214gn_cuda_kernelI13__nv_bfloat16Li320ELi1ELi32ELi40ELi1024ELb0ELi32ELi320ELi320ELi4ELb1ELi4ELb0ELb0ENS_16CompileConditionILi900EEEEEvPT_PKS4_S7_S7_flPfS8_Pj:
[----:B------:R-:W-:Y:S01]  /*0000*/  LDC R1, c[0x0][0x28] ;  /* 0x00000a00ff017b82 */ /* 0x000fe20000000800 */
[----:B------:R-:W0:Y:S01]  /*0010*/  S2R R2, SR_CTAID.Y ;  /* 0x0000000000027919 */ /* 0x000e220000002600 */
[----:B------:R-:W-:Y:S01]  /*0020*/  ULDC.64 UR4, c[0x0][0x238] ;  /* 0x00008e0000047ab9 */ /* 0x000fe20000000a00 */
[----:B0-----:R-:W-:-:S04]  /*0030*/  SHF.R.U32.HI R12, RZ, 0x2, R2 ;  /* 0x00000002ff0c7819 */ /* 0x001fc80000011602 */
[----:B------:R-:W-:-:S04]  /*0040*/  ISETP.GE.U32.AND P0, PT, R12, UR4, PT ;  /* 0x000000040c007c0c */ /* 0x000fc8000bf06070 */
[----:B------:R-:W-:-:S13]  /*0050*/  ISETP.GE.AND.EX P0, PT, RZ, UR5, PT, P0 ;  /* 0x00000005ff007c0c */ /* 0x000fda000bf06300 */
[----:B------:R-:W-:Y:S05]  /*0060*/  @P0 EXIT ;  /* 0x000000000000094d */ /* 0x000fea0003800000 */
[----:B------:R-:W0:Y:S01]  /*0070*/  S2R R3, SR_TID.X ;  /* 0x0000000000037919 */ /* 0x000e220000002100 */
[----:B------:R-:W1:Y:S01]  /*0080*/  S2UR UR5, SR_CgaCtaId ;  /* 0x00000000000579c3 */ /* 0x000e620000008800 */
[----:B------:R-:W-:Y:S01]  /*0090*/  LOP3.LUT R0, R2, 0x3, RZ, 0xc0, !PT ;  /* 0x0000000302007812 */ /* 0x000fe200078ec0ff */
[----:B------:R-:W-:Y:S01]  /*00a0*/  UMOV UR4, 0x400 ;  /* 0x0000040000047882 */ /* 0x000fe20000000000 */
[----:B------:R-:W2:Y:S01]  /*00b0*/  S2R R86, SR_CTAID.X ;  /* 0x0000000000567919 */ /* 0x000ea20000002500 */
[----:B------:R-:W-:Y:S02]  /*00c0*/  ULDC.64 UR8, c[0x0][0x208] ;  /* 0x0000820000087ab9 */ /* 0x000fe40000000a00 */
[----:B------:R-:W-:Y:S02]  /*00d0*/  IMAD R0, R0, 0x140, RZ ;  /* 0x0000014000007824 */ /* 0x000fe400078e02ff */
[----:B------:R-:W3:Y:S01]  /*00e0*/  LDC.64 R88, c[0x0][0x250] ;  /* 0x00009400ff587b82 */ /* 0x000ee20000000a00 */
[----:B-1----:R-:W-:-:S02]  /*00f0*/  ULEA UR6, UR5, UR4, 0x18 ;  /* 0x0000000405067291 */ /* 0x002fc4000f8ec03f */
[----:B------:R-:W-:-:S04]  /*0100*/  UIADD3 UR4, UR4, 0xc80, URZ ;  /* 0x00000c8004047890 */ /* 0x000fc8000fffe03f */
[----:B------:R-:W-:Y:S01]  /*0110*/  MOV R22, UR6 ;  /* 0x0000000600167c02 */ /* 0x000fe20008000f00 */
[----:B0-----:R-:W-:Y:S01]  /*0120*/  IMAD.WIDE.U32 R4, R3, -0x33333333, RZ ;  /* 0xcccccccd03047825 */ /* 0x001fe200078e00ff */
[C---:B------:R-:W-:Y:S01]  /*0130*/  SHF.L.U32 R4, R2.reuse, 0x3, RZ ;  /* 0x0000000302047819 */ /* 0x040fe200000006ff */
[----:B------:R-:W-:Y:S01]  /*0140*/  ULDC.64 UR6, c[0x0][0x240] ;  /* 0x0000900000067ab9 */ /* 0x000fe20000000a00 */
[----:B------:R-:W-:Y:S01]  /*0150*/  SHF.R.U32.HI R6, RZ, 0x2, R3 ;  /* 0x00000002ff067819 */ /* 0x000fe20000011603 */
[----:B------:R-:W-:Y:S01]  /*0160*/  ULEA UR5, UR5, UR4, 0x18 ;  /* 0x0000000405057291 */ /* 0x000fe2000f8ec03f */
[----:B------:R-:W-:Y:S01]  /*0170*/  SHF.R.U32.HI R8, RZ, 0x6, R5 ;  /* 0x00000006ff087819 */ /* 0x000fe20000011605 */
[----:B---3--:R-:W-:Y:S01]  /*0180*/  IMAD.WIDE.U32 R88, R2, 0x4, R88 ;  /* 0x0000000402587825 */ /* 0x008fe200078e0058 */
[----:B------:R-:W-:Y:S01]  /*0190*/  LOP3.LUT R84, R4, 0x18, RZ, 0xc0, !PT ;  /* 0x0000001804547812 */ /* 0x000fe200078ec0ff */
[----:B------:R-:W-:Y:S01]  /*01a0*/  UMOV UR4, URZ ;  /* 0x0000003f00047c82 */ /* 0x000fe20008000000 */
[----:B--2---:R-:W-:Y:S01]  /*01b0*/  LOP3.LUT P0, RZ, R86, 0x1f, RZ, 0xc0, !PT ;  /* 0x0000001f56ff7812 */ /* 0x004fe2000780c0ff */
[----:B------:R-:W-:Y:S01]  /*01c0*/  IMAD R5, R8, -0x50, R3 ;  /* 0xffffffb008057824 */ /* 0x000fe200078e0203 */
[----:B------:R-:W-:Y:S01]  /*01d0*/  IADD3 R7, R6, R84, RZ ;  /* 0x0000005406077210 */ /* 0x000fe20007ffe0ff */
[----:B------:R-:W-:Y:S01]  /*01e0*/  IMAD.MOV R85, RZ, RZ, -R84 ;  /* 0x000000ffff557224 */ /* 0x000fe200078e0a54 */
[----:B------:R-:W-:Y:S01]  /*01f0*/  LOP3.LUT R86, R86, 0x1f, RZ, 0xc0, !PT ;  /* 0x0000001f56567812 */ /* 0x000fe200078ec0ff */
[C---:B------:R-:W-:Y:S01]  /*0200*/  IMAD R87, R5.reuse, 0x28, R22 ;  /* 0x0000002805577824 */ /* 0x040fe200078e0216 */
[----:B------:R-:W-:Y:S01]  /*0210*/  LEA R4, R5, R0, 0x2 ;  /* 0x0000000005047211 */ /* 0x000fe200078e10ff */
[----:B------:R-:W-:Y:S01]  /*0220*/  IMAD R7, R7, 0x28, -R0 ;  /* 0x0000002807077824 */ /* 0x000fe200078e0a00 */
[----:B------:R-:W-:-:S02]  /*0230*/  SHF.L.U32 R9, R6, 0x5, RZ ;  /* 0x0000000506097819 */ /* 0x000fc400000006ff */
[----:B------:R-:W-:Y:S01]  /*0240*/  LEA R87, R8, R87, 0x3 ;  /* 0x0000005708577211 */ /* 0x000fe200078e18ff */
[----:B------:R-:W-:Y:S01]  /*0250*/  IMAD.WIDE.U32 R4, R4, -0x33333333, RZ ;  /* 0xcccccccd04047825 */ /* 0x000fe200078e00ff */
[----:B------:R-:W-:Y:S02]  /*0260*/  LOP3.LUT R86, R9, 0xffffffe0, R86, 0xe2, !PT ;  /* 0xffffffe009567812 */ /* 0x000fe400078ee256 */
[C---:B------:R-:W-:Y:S01]  /*0270*/  IADD3 R9, R7.reuse, 0x10, RZ ;  /* 0x0000001007097810 */ /* 0x040fe20007ffe0ff */
[----:B------:R-:W-:Y:S01]  /*0280*/  VIADD R10, R7, 0x14 ;  /* 0x00000014070a7836 */ /* 0x000fe20000000000 */
[----:B------:R-:W-:Y:S01]  /*0290*/  LEA.HI R85, R5, R85, RZ, 0x1b ;  /* 0x0000005505557211 */ /* 0x000fe200078fd8ff */
[C---:B------:R-:W-:Y:S01]  /*02a0*/  VIADD R16, R7.reuse, 0x24 ;  /* 0x0000002407107836 */ /* 0x040fe20000000000 */
[----:B------:R-:W-:Y:S01]  /*02b0*/  IADD3 R6, R7, 0x8, RZ ;  /* 0x0000000807067810 */ /* 0x000fe20007ffe0ff */
[----:B------:R-:W-:Y:S01]  /*02c0*/  IMAD.SHL.U32 R4, R3, 0x8, RZ ;  /* 0x0000000803047824 */ /* 0x000fe200078e00ff */
[----:B------:R-:W-:-:S02]  /*02d0*/  LOP3.LUT R5, R7, 0x4, RZ, 0xfc, !PT ;  /* 0x0000000407057812 */ /* 0x000fc400078efcff */
[C---:B------:R-:W-:Y:S02]  /*02e0*/  IADD3 R8, R7.reuse, 0xc, RZ ;  /* 0x0000000c07087810 */ /* 0x040fe40007ffe0ff */
[C---:B------:R-:W-:Y:S02]  /*02f0*/  IADD3 R11, R7.reuse, 0x18, RZ ;  /* 0x00000018070b7810 */ /* 0x040fe40007ffe0ff */
[C---:B------:R-:W-:Y:S02]  /*0300*/  IADD3 R13, R7.reuse, 0x1c, RZ ;  /* 0x0000001c070d7810 */ /* 0x040fe40007ffe0ff */
[----:B------:R-:W-:Y:S02]  /*0310*/  IADD3 R14, R7, 0x20, RZ ;  /* 0x00000020070e7810 */ /* 0x000fe40007ffe0ff */
[----:B------:R-:W-:Y:S02]  /*0320*/  SHF.R.S32.HI R9, RZ, 0x2, R9 ;  /* 0x00000002ff097819 */ /* 0x000fe40000011409 */
[----:B------:R-:W-:-:S02]  /*0330*/  SHF.R.S32.HI R0, RZ, 0x2, R7 ;  /* 0x00000002ff007819 */ /* 0x000fc40000011407 */
[----:B------:R-:W-:Y:S02]  /*0340*/  SHF.R.S32.HI R6, RZ, 0x2, R6 ;  /* 0x00000002ff067819 */ /* 0x000fe40000011406 */
[----:B------:R-:W-:Y:S01]  /*0350*/  SHF.R.S32.HI R5, RZ, 0x2, R5 ;  /* 0x00000002ff057819 */ /* 0x000fe20000011405 */
[----:B------:R-:W-:Y:S01]  /*0360*/  IMAD R0, R0, 0x28, R22 ;  /* 0x0000002800007824 */ /* 0x000fe200078e0216 */
[----:B------:R-:W-:Y:S01]  /*0370*/  SHF.R.S32.HI R8, RZ, 0x2, R8 ;  /* 0x00000002ff087819 */ /* 0x000fe20000011408 */
[----:B------:R-:W-:Y:S01]  /*0380*/  IMAD R6, R6, 0x28, R22 ;  /* 0x0000002806067824 */ /* 0x000fe200078e0216 */
[----:B------:R-:W-:Y:S01]  /*0390*/  SHF.R.S32.HI R7, RZ, 0x2, R10 ;  /* 0x00000002ff077819 */ /* 0x000fe2000001140a */
[--C-:B------:R-:W-:Y:S01]  /*03a0*/  IMAD R10, R9, 0x28, R22.reuse ;  /* 0x00000028090a7824 */ /* 0x100fe200078e0216 */
[----:B------:R-:W-:Y:S01]  /*03b0*/  SHF.R.S32.HI R11, RZ, 0x2, R11 ;  /* 0x00000002ff0b7819 */ /* 0x000fe2000001140b */
[--C-:B------:R-:W-:Y:S01]  /*03c0*/  IMAD R82, R5, 0x28, R22.reuse ;  /* 0x0000002805527824 */ /* 0x100fe200078e0216 */
[----:B------:R-:W-:Y:S01]  /*03d0*/  SHF.R.S32.HI R13, RZ, 0x2, R13 ;  /* 0x00000002ff0d7819 */ /* 0x000fe2000001140d */
[----:B------:R-:W-:Y:S01]  /*03e0*/  IMAD R8, R8, 0x28, R22 ;  /* 0x0000002808087824 */ /* 0x000fe200078e0216 */
[----:B------:R-:W-:Y:S01]  /*03f0*/  SHF.R.S32.HI R15, RZ, 0x2, R14 ;  /* 0x00000002ff0f7819 */ /* 0x000fe2000001140e */
[----:B------:R-:W-:Y:S01]  /*0400*/  IMAD R14, R7, 0x28, R22 ;  /* 0x00000028070e7824 */ /* 0x000fe200078e0216 */
[----:B------:R-:W-:Y:S01]  /*0410*/  SHF.R.S32.HI R17, RZ, 0x2, R16 ;  /* 0x00000002ff117819 */ /* 0x000fe20000011410 */
[--C-:B------:R-:W-:Y:S01]  /*0420*/  IMAD R16, R11, 0x28, R22.reuse ;  /* 0x000000280b107824 */ /* 0x100fe200078e0216 */
[----:B------:R-:W-:Y:S01]  /*0430*/  LOP3.LUT R9, R4, 0x18, RZ, 0xc0, !PT ;  /* 0x0000001804097812 */ /* 0x000fe200078ec0ff */
[--C-:B------:R-:W-:Y:S01]  /*0440*/  IMAD R18, R13, 0x28, R22.reuse ;  /* 0x000000280d127824 */ /* 0x100fe200078e0216 */
[----:B------:R-:W-:Y:S01]  /*0450*/  ISETP.EQ.U32.AND P1, PT, RZ, UR6, PT ;  /* 0x00000006ff007c0c */ /* 0x000fe2000bf22070 */
[--C-:B------:R-:W-:Y:S01]  /*0460*/  IMAD R20, R15, 0x28, R22.reuse ;  /* 0x000000280f147824 */ /* 0x100fe200078e0216 */
[----:B------:R-:W-:Y:S01]  /*0470*/  ISETP.GT.U32.OR P0, PT, R3, 0x7, P0 ;  /* 0x000000070300780c */ /* 0x000fe20000704470 */
[----:B------:R-:W-:Y:S01]  /*0480*/  IMAD R22, R17, 0x28, R22 ;  /* 0x0000002811167824 */ /* 0x000fe200078e0216 */
[----:B------:R-:W-:Y:S01]  /*0490*/  IADD3 R84, R84, R3, RZ ;  /* 0x0000000354547210 */ /* 0x000fe20007ffe0ff */
[C---:B------:R-:W-:Y:S01]  /*04a0*/  IMAD.IADD R80, R9.reuse, 0x1, R8 ;  /* 0x0000000109507824 */ /* 0x040fe200078e0208 */
[C---:B------:R-:W-:Y:S01]  /*04b0*/  IADD3 R81, R9.reuse, R6, RZ ;  /* 0x0000000609517210 */ /* 0x040fe20007ffe0ff */
[----:B------:R-:W-:Y:S01]  /*04c0*/  IMAD.IADD R7, R9, 0x1, R18 ;  /* 0x0000000109077824 */ /* 0x000fe200078e0212 */
[----:B------:R-:W-:-:S02]  /*04d0*/  IADD3 R83, R0, R9, RZ ;  /* 0x0000000900537210 */ /* 0x000fc40007ffe0ff */
[C---:B------:R-:W-:Y:S02]  /*04e0*/  IADD3 R82, R9.reuse, R82, RZ ;  /* 0x0000005209527210 */ /* 0x040fe40007ffe0ff */
[C---:B------:R-:W-:Y:S01]  /*04f0*/  IADD3 R4, R9.reuse, R10, RZ ;  /* 0x0000000a09047210 */ /* 0x040fe20007ffe0ff */
[----:B------:R-:W-:Y:S01]  /*0500*/  IMAD.MOV.U32 R10, RZ, RZ, RZ ;  /* 0x000000ffff0a7224 */ /* 0x000fe200078e00ff */
[C---:B------:R-:W-:Y:S02]  /*0510*/  IADD3 R5, R9.reuse, R14, RZ ;  /* 0x0000000e09057210 */ /* 0x040fe40007ffe0ff */
[C---:B------:R-:W-:Y:S02]  /*0520*/  IADD3 R6, R9.reuse, R16, RZ ;  /* 0x0000001009067210 */ /* 0x040fe40007ffe0ff */
[C---:B------:R-:W-:Y:S02]  /*0530*/  IADD3 R8, R9.reuse, R20, RZ ;  /* 0x0000001409087210 */ /* 0x040fe40007ffe0ff */
[----:B------:R-:W-:-:S02]  /*0540*/  IADD3 R9, R9, R22, RZ ;  /* 0x0000001609097210 */ /* 0x000fc40007ffe0ff */
[----:B------:R-:W-:Y:S02]  /*0550*/  ISETP.EQ.OR.EX P0, PT, RZ, UR7, P0, P1 ;  /* 0x00000007ff007c0c */ /* 0x000fe40008702710 */
[----:B------:R-:W-:Y:S02]  /*0560*/  SHF.R.S32.HI R11, RZ, 0x1f, R84 ;  /* 0x0000001fff0b7819 */ /* 0x000fe40000011454 */
[----:B------:R-:W-:-:S09]  /*0570*/  LEA R85, R85, UR5, 0x3 ;  /* 0x0000000555557c11 */ /* 0x000fd2000f8e18ff */
.L_x_1174:
[----:B0-----:R-:W0:Y:S01]  /*0580*/  S2UR UR12, SR_CTAID.X ;  /* 0x00000000000c79c3 */ /* 0x001e220000002500 */
[----:B------:R-:W-:Y:S01]  /*0590*/  IMAD.WIDE.U32 R14, R3, -0x33333333, RZ ;  /* 0xcccccccd030e7825 */ /* 0x000fe200078e00ff */
[----:B------:R-:W-:Y:S01]  /*05a0*/  LOP3.LUT R13, R2, 0x3, RZ, 0xc0, !PT ;  /* 0x00000003020d7812 */ /* 0x000fe200078ec0ff */
[----:B------:R-:W-:Y:S01]  /*05b0*/  HFMA2.MMA R49, -RZ, RZ, 0, 0 ;  /* 0x00000000ff317435 */ /* 0x000fe200000001ff */
[----:B------:R-:W-:Y:S02]  /*05c0*/  ULDC.64 UR10, c[0x0][0x228] ;  /* 0x00008a00000a7ab9 */ /* 0x000fe40000000a00 */
[----:B------:R-:W-:-:S05]  /*05d0*/  SHF.R.U32.HI R14, RZ, 0x6, R15 ;  /* 0x00000006ff0e7819 */ /* 0x000fca000001160f */
[----:B------:R-:W-:-:S04]  /*05e0*/  IMAD R48, R14, -0x50, R3 ;  /* 0xffffffb00e307824 */ /* 0x000fc800078e0203 */
[----:B------:R-:W-:Y:S02]  /*05f0*/  IMAD R48, R13, 0x50, R48 ;  /* 0x000000500d307824 */ /* 0x000fe400078e0230 */
[----:B------:R-:W-:-:S03]  /*0600*/  IMAD R13, R10, 0x140000, RZ ;  /* 0x001400000a0d7824 */ /* 0x000fc600078e02ff */
[----:B------:R-:W-:Y:S01]  /*0610*/  SHF.L.U32 R48, R48, 0x2, RZ ;  /* 0x0000000230307819 */ /* 0x000fe200000006ff */
[----:B0-----:R-:W-:-:S04]  /*0620*/  USHF.L.U32 UR6, UR12, 0x5, URZ ;  /* 0x000000050c067899 */ /* 0x001fc8000800063f */
[----:B------:R-:W-:Y:S01]  /*0630*/  IMAD.WIDE.U32 R16, R12, 0x140000, R48 ;  /* 0x001400000c107825 */ /* 0x000fe200078e0030 */
[----:B------:R-:W-:-:S03]  /*0640*/  ULOP3.LUT UR6, UR6, 0x3e0, URZ, 0xc0, !UPT ;  /* 0x000003e006067892 */ /* 0x000fc6000f8ec03f */
[----:B------:R-:W-:-:S03]  /*0650*/  IMAD.IADD R74, R17, 0x1, R13 ;  /* 0x00000001114a7824 */ /* 0x000fc600078e020d */
[----:B------:R-:W-:Y:S01]  /*0660*/  IADD3 R0, R14, UR6, RZ ;  /* 0x000000060e007c10 */ /* 0x000fe2000fffe0ff */
[----:B------:R-:W-:-:S04]  /*0670*/  ULDC.64 UR6, c[0x0][0x218] ;  /* 0x0000860000067ab9 */ /* 0x000fc80000000a00 */
[----:B------:R-:W-:-:S05]  /*0680*/  IMAD R19, R0, 0x500, RZ ;  /* 0x0000050000137824 */ /* 0x000fca00078e02ff */
[C---:B------:R-:W-:Y:S02]  /*0690*/  IADD3 R23, P1, R19.reuse, R16, RZ ;  /* 0x0000001013177210 */ /* 0x040fe40007f3e0ff */
[----:B------:R-:W-:Y:S02]  /*06a0*/  IADD3 R13, R19, 0x1400, RZ ;  /* 0x00001400130d7810 */ /* 0x000fe40007ffe0ff */
[----:B------:R-:W-:Y:S02]  /*06b0*/  IADD3.X R20, RZ, R74, RZ, P1, !PT ;  /* 0x0000004aff147210 */ /* 0x000fe40000ffe4ff */
[----:B------:R-:W-:-:S04]  /*06c0*/  LEA R44, P1, R23, UR6, 0x1 ;  /* 0x00000006172c7c11 */ /* 0x000fc8000f8208ff */
[----:B------:R-:W-:Y:S02]  /*06d0*/  LEA.HI.X R45, R23, UR7, R20, 0x1, P1 ;  /* 0x00000007172d7c11 */ /* 0x000fe400088f0c14 */
[----:B------:R-:W-:-:S04]  /*06e0*/  IADD3 R28, P1, R13, R16, RZ ;  /* 0x000000100d1c7210 */ /* 0x000fc80007f3e0ff */
[----:B------:R-:W2:Y:S01]  /*06f0*/  LDG.E.64.CONSTANT R44, desc[UR8][R44.64] ;  /* 0x000000082c2c7981 */ /* 0x000ea2000c1e9b00 */
[----:B------:R-:W-:Y:S01]  /*0700*/  IADD3.X R26, RZ, R74, RZ, P1, !PT ;  /* 0x0000004aff1a7210 */ /* 0x000fe20000ffe4ff */
[----:B------:R-:W-:Y:S01]  /*0710*/  VIADD R79, R19, 0x2800 ;  /* 0x00002800134f7836 */ /* 0x000fe20000000000 */
[----:B------:R-:W-:-:S04]  /*0720*/  LEA R42, P1, R28, UR6, 0x1 ;  /* 0x000000061c2a7c11 */ /* 0x000fc8000f8208ff */
[----:B------:R-:W-:Y:S02]  /*0730*/  LEA.HI.X R43, R28, UR7, R26, 0x1, P1 ;  /* 0x000000071c2b7c11 */ /* 0x000fe400088f0c1a */
[----:B------:R-:W-:-:S04]  /*0740*/  IADD3 R79, P1, R79, R16, RZ ;  /* 0x000000104f4f7210 */ /* 0x000fc80007f3e0ff */
[----:B------:R-:W3:Y:S01]  /*0750*/  LDG.E.64.CONSTANT R42, desc[UR8][R42.64] ;  /* 0x000000082a2a7981 */ /* 0x000ee2000c1e9b00 */
[----:B------:R-:W-:Y:S02]  /*0760*/  IADD3.X R72, RZ, R74, RZ, P1, !PT ;  /* 0x0000004aff487210 */ /* 0x000fe40000ffe4ff */
[----:B------:R-:W-:Y:S02]  /*0770*/  LEA R40, P1, R79, UR6, 0x1 ;  /* 0x000000064f287c11 */ /* 0x000fe4000f8208ff */
[----:B------:R-:W-:Y:S02]  /*0780*/  IADD3 R77, R19, 0x3c00, RZ ;  /* 0x00003c00134d7810 */ /* 0x000fe40007ffe0ff */
[----:B------:R-:W-:Y:S02]  /*0790*/  LEA.HI.X R41, R79, UR7, R72, 0x1, P1 ;  /* 0x000000074f297c11 */ /* 0x000fe400088f0c48 */
[----:B------:R-:W-:-:S04]  /*07a0*/  IADD3 R77, P1, R77, R16, RZ ;  /* 0x000000104d4d7210 */ /* 0x000fc80007f3e0ff */
[----:B------:R-:W4:Y:S01]  /*07b0*/  LDG.E.64.CONSTANT R40, desc[UR8][R40.64] ;  /* 0x0000000828287981 */ /* 0x000f22000c1e9b00 */
[----:B------:R-:W-:Y:S01]  /*07c0*/  IADD3.X R78, RZ, R74, RZ, P1, !PT ;  /* 0x0000004aff4e7210 */ /* 0x000fe20000ffe4ff */
[----:B------:R-:W-:Y:S01]  /*07d0*/  VIADD R13, R19, 0x5000 ;  /* 0x00005000130d7836 */ /* 0x000fe20000000000 */
[----:B------:R-:W-:-:S04]  /*07e0*/  LEA R38, P1, R77, UR6, 0x1 ;  /* 0x000000064d267c11 */ /* 0x000fc8000f8208ff */
[----:B------:R-:W-:Y:S02]  /*07f0*/  LEA.HI.X R39, R77, UR7, R78, 0x1, P1 ;  /* 0x000000074d277c11 */ /* 0x000fe400088f0c4e */
[----:B------:R-:W-:-:S04]  /*0800*/  IADD3 R14, P1, R13, R16, RZ ;  /* 0x000000100d0e7210 */ /* 0x000fc80007f3e0ff */
[----:B------:R-:W5:Y:S01]  /*0810*/  LDG.E.64.CONSTANT R38, desc[UR8][R38.64] ;  /* 0x0000000826267981 */ /* 0x000f62000c1e9b00 */
[----:B------:R-:W-:Y:S02]  /*0820*/  IADD3.X R13, RZ, R74, RZ, P1, !PT ;  /* 0x0000004aff0d7210 */ /* 0x000fe40000ffe4ff */
[C---:B------:R-:W-:Y:S02]  /*0830*/  LEA R36, P1, R14.reuse, UR6, 0x1 ;  /* 0x000000060e247c11 */ /* 0x040fe4000f8208ff */
[----:B------:R-:W-:Y:S02]  /*0840*/  IADD3 R15, R19, 0x6400, RZ ;  /* 0x00006400130f7810 */ /* 0x000fe40007ffe0ff */
[----:B------:R-:W-:Y:S02]  /*0850*/  LEA.HI.X R37, R14, UR7, R13, 0x1, P1 ;  /* 0x000000070e257c11 */ /* 0x000fe400088f0c0d */
[----:B------:R-:W-:-:S04]  /*0860*/  IADD3 R18, P1, R15, R16, RZ ;  /* 0x000000100f127210 */ /* 0x000fc80007f3e0ff */
[----:B------:R-:W5:Y:S01]  /*0870*/  LDG.E.64.CONSTANT R36, desc[UR8][R36.64] ;  /* 0x0000000824247981 */ /* 0x000f62000c1e9b00 */
[----:B------:R-:W-:Y:S01]  /*0880*/  IADD3.X R15, RZ, R74, RZ, P1, !PT ;  /* 0x0000004aff0f7210 */ /* 0x000fe20000ffe4ff */
[----:B------:R-:W-:Y:S01]  /*0890*/  VIADD R75, R19, 0x7800 ;  /* 0x00007800134b7836 */ /* 0x000fe20000000000 */
[----:B------:R-:W-:-:S04]  /*08a0*/  LEA R34, P1, R18, UR6, 0x1 ;  /* 0x0000000612227c11 */ /* 0x000fc8000f8208ff */
[----:B------:R-:W-:Y:S02]  /*08b0*/  LEA.HI.X R35, R18, UR7, R15, 0x1, P1 ;  /* 0x0000000712237c11 */ /* 0x000fe400088f0c0f */
[----:B------:R-:W-:-:S04]  /*08c0*/  IADD3 R75, P1, R75, R16, RZ ;  /* 0x000000104b4b7210 */ /* 0x000fc80007f3e0ff */
[----:B------:R-:W5:Y:S01]  /*08d0*/  LDG.E.64.CONSTANT R34, desc[UR8][R34.64] ;  /* 0x0000000822227981 */ /* 0x000f62000c1e9b00 */
[----:B------:R-:W-:Y:S02]  /*08e0*/  IADD3.X R76, RZ, R74, RZ, P1, !PT ;  /* 0x0000004aff4c7210 */ /* 0x000fe40000ffe4ff */
[----:B------:R-:W-:Y:S02]  /*08f0*/  LEA R32, P1, R75, UR6, 0x1 ;  /* 0x000000064b207c11 */ /* 0x000fe4000f8208ff */
[----:B------:R-:W-:Y:S02]  /*0900*/  IADD3 R73, R19, 0x8c00, RZ ;  /* 0x00008c0013497810 */ /* 0x000fe40007ffe0ff */
[----:B------:R-:W-:Y:S02]  /*0910*/  LEA.HI.X R33, R75, UR7, R76, 0x1, P1 ;  /* 0x000000074b217c11 */ /* 0x000fe400088f0c4c */
[----:B------:R-:W-:-:S04]  /*0920*/  IADD3 R73, P1, R73, R16, RZ ;  /* 0x0000001049497210 */ /* 0x000fc80007f3e0ff */
[----:B------:R-:W5:Y:S01]  /*0930*/  LDG.E.64.CONSTANT R32, desc[UR8][R32.64] ;  /* 0x0000000820207981 */ /* 0x000f62000c1e9b00 */
[----:B------:R-:W-:Y:S02]  /*0940*/  IADD3.X R74, RZ, R74, RZ, P1, !PT ;  /* 0x0000004aff4a7210 */ /* 0x000fe40000ffe4ff */
[----:B------:R-:W-:-:S04]  /*0950*/  LEA R30, P1, R73, UR6, 0x1 ;  /* 0x00000006491e7c11 */ /* 0x000fc8000f8208ff */
[----:B------:R-:W-:Y:S01]  /*0960*/  LEA.HI.X R31, R73, UR7, R74, 0x1, P1 ;  /* 0x00000007491f7c11 */ /* 0x000fe200088f0c4a */
[----:B------:R-:W-:Y:S01]  /*0970*/  IMAD.SHL.U32 R90, R48, 0x2, RZ ;  /* 0x00000002305a7824 */ /* 0x000fe200078e00ff */
[----:B------:R-:W-:-:S04]  /*0980*/  ULDC.64 UR6, c[0x0][0x220] ;  /* 0x0000880000067ab9 */ /* 0x000fc80000000a00 */
[----:B------:R-:W5:Y:S01]  /*0990*/  LDG.E.64.CONSTANT R30, desc[UR8][R30.64] ;  /* 0x000000081e1e7981 */ /* 0x000f62000c1e9b00 */
[----:B------:R-:W-:Y:S01]  /*09a0*/  ISETP.GT.U32.AND P1, PT, R3, 0x1f, PT ;  /* 0x0000001f0300780c */ /* 0x000fe20003f24070 */
[----:B------:R-:W-:Y:S01]  /*09b0*/  BSSY B0, `(.L_x_1168) ;  /* 0x0000098000007945 */ /* 0x000fe20003800000 */
[C---:B------:R-:W-:Y:S02]  /*09c0*/  IADD3 R92, P2, R90.reuse, UR6, RZ ;  /* 0x000000065a5c7c10 */ /* 0x040fe4000ff5e0ff */
[----:B------:R-:W-:Y:S02]  /*09d0*/  CS2R R64, SRZ ;  /* 0x0000000000407805 */ /* 0x000fe4000001ff00 */
[----:B------:R-:W-:Y:S02]  /*09e0*/  SHF.R.U32.HI R48, RZ, 0x1f, R48 ;  /* 0x0000001fff307819 */ /* 0x000fe40000011630 */
[----:B------:R-:W-:Y:S02]  /*09f0*/  IADD3 R90, P3, R90, UR10, RZ ;  /* 0x0000000a5a5a7c10 */ /* 0x000fe4000ff7e0ff */
[----:B------:R-:W-:-:S02]  /*0a00*/  IADD3.X R93, R48, UR7, RZ, P2, !PT ;  /* 0x00000007305d7c10 */ /* 0x000fc400097fe4ff */
[----:B------:R-:W-:Y:S02]  /*0a10*/  IADD3.X R91, R48, UR11, RZ, P3, !PT ;  /* 0x0000000b305b7c10 */ /* 0x000fe40009ffe4ff */
[C---:B--2---:R-:W-:Y:S01]  /*0a20*/  PRMT R16, R44.reuse, 0x7632, R16 ;  /* 0x000076322c107816 */ /* 0x044fe20000000010 */
[----:B------:R-:W-:Y:S01]  /*0a30*/  IMAD.U32 R0, R44, 0x10000, RZ ;  /* 0x000100002c007824 */ /* 0x000fe200078e00ff */
[C---:B------:R-:W-:Y:S02]  /*0a40*/  SHF.L.U32 R17, R45.reuse, 0x10, RZ ;  /* 0x000000102d117819 */ /* 0x040fe400000006ff */
[----:B------:R-:W-:Y:S01]  /*0a50*/  SHF.L.U32 R22, R16, 0x10, RZ ;  /* 0x0000001010167819 */ /* 0x000fe200000006ff */
[----:B------:R-:W-:Y:S01]  /*0a60*/  FFMA.FTZ R21, R0, R0, RZ ;  /* 0x0000000000157223 */ /* 0x000fe200000100ff */
[----:B------:R-:W-:Y:S01]  /*0a70*/  FADD.FTZ R19, RZ, R0 ;  /* 0x00000000ff137221 */ /* 0x000fe20000010000 */
[----:B------:R-:W-:Y:S02]  /*0a80*/  PRMT R16, R45, 0x7632, R16 ;  /* 0x000076322d107816 */ /* 0x000fe40000000010 */
[----:B------:R-:W-:Y:S01]  /*0a90*/  FFMA.FTZ R24, R22, R22, R21 ;  /* 0x0000001616187223 */ /* 0x000fe20000010015 */
[----:B------:R-:W-:Y:S01]  /*0aa0*/  FADD.FTZ R22, R19, R22 ;  /* 0x0000001613167221 */ /* 0x000fe20000010000 */
[----:B------:R-:W-:-:S02]  /*0ab0*/  SHF.L.U32 R21, R16, 0x10, RZ ;  /* 0x0000001010157819 */ /* 0x000fc400000006ff */
[----:B------:R-:W-:Y:S01]  /*0ac0*/  FFMA.FTZ R24, R17, R17, R24 ;  /* 0x0000001111187223 */ /* 0x000fe20000010018 */
[----:B------:R-:W-:Y:S01]  /*0ad0*/  FADD.FTZ R22, R22, R17 ;  /* 0x0000001116167221 */ /* 0x000fe20000010000 */
[C---:B---3--:R-:W-:Y:S01]  /*0ae0*/  PRMT R19, R42.reuse, 0x7632, R19 ;  /* 0x000076322a137816 */ /* 0x048fe20000000013 */
[----:B------:R-:W-:Y:S02]  /*0af0*/  IMAD.U32 R16, R42, 0x10000, RZ ;  /* 0x000100002a107824 */ /* 0x000fe400078e00ff */
[----:B------:R-:W-:Y:S01]  /*0b00*/  FFMA.FTZ R25, R21, R21, R24 ;  /* 0x0000001515197223 */ /* 0x000fe20000010018 */
[----:B------:R-:W-:Y:S01]  /*0b10*/  FADD.FTZ R21, R22, R21 ;  /* 0x0000001516157221 */ /* 0x000fe20000010000 */
[----:B------:R-:W-:Y:S02]  /*0b20*/  SHF.L.U32 R22, R19, 0x10, RZ ;  /* 0x0000001013167819 */ /* 0x000fe400000006ff */
[----:B------:R-:W-:Y:S01]  /*0b30*/  FFMA.FTZ R25, R16, R16, R25 ;  /* 0x0000001010197223 */ /* 0x000fe20000010019 */
[----:B------:R-:W-:Y:S01]  /*0b40*/  FADD.FTZ R21, R21, R16 ;  /* 0x0000001015157221 */ /* 0x000fe20000010000 */
[----:B------:R-:W-:-:S02]  /*0b50*/  SHF.L.U32 R69, R43, 0x10, RZ ;  /* 0x000000102b457819 */ /* 0x000fc400000006ff */
[----:B------:R-:W-:Y:S01]  /*0b60*/  PRMT R19, R43, 0x7632, R19 ;  /* 0x000076322b137816 */ /* 0x000fe20000000013 */
[----:B------:R-:W-:Y:S01]  /*0b70*/  FFMA.FTZ R24, R22, R22, R25 ;  /* 0x0000001616187223 */ /* 0x000fe20000010019 */
[----:B------:R-:W-:Y:S01]  /*0b80*/  FADD.FTZ R22, R21, R22 ;  /* 0x0000001615167221 */ /* 0x000fe20000010000 */
[----:B----4-:R-:W-:Y:S02]  /*0b90*/  PRMT R21, R40, 0x7632, R21 ;  /* 0x0000763228157816 */ /* 0x010fe40000000015 */
[----:B------:R-:W-:Y:S01]  /*0ba0*/  SHF.L.U32 R25, R19, 0x10, RZ ;  /* 0x0000001013197819 */ /* 0x000fe200000006ff */
[----:B------:R-:W-:Y:S01]  /*0bb0*/  FFMA.FTZ R24, R69, R69, R24 ;  /* 0x0000004545187223 */ /* 0x000fe20000010018 */
[----:B------:R-:W-:Y:S01]  /*0bc0*/  FADD.FTZ R22, R22, R69 ;  /* 0x0000004516167221 */ /* 0x000fe20000010000 */
[----:B------:R-:W-:Y:S01]  /*0bd0*/  IMAD.U32 R19, R40, 0x10000, RZ ;  /* 0x0001000028137824 */ /* 0x000fe200078e00ff */
[----:B------:R-:W-:Y:S01]  /*0be0*/  SHF.L.U32 R68, R41, 0x10, RZ ;  /* 0x0000001029447819 */ /* 0x000fe200000006ff */
[----:B------:R-:W-:Y:S01]  /*0bf0*/  FFMA.FTZ R24, R25, R25, R24 ;  /* 0x0000001919187223 */ /* 0x000fe20000010018 */
[----:B------:R-:W-:Y:S01]  /*0c00*/  FADD.FTZ R22, R22, R25 ;  /* 0x0000001916167221 */ /* 0x000fe20000010000 */
[----:B------:R-:W-:-:S02]  /*0c10*/  SHF.L.U32 R25, R21, 0x10, RZ ;  /* 0x0000001015197819 */ /* 0x000fc400000006ff */
[----:B------:R-:W-:Y:S01]  /*0c20*/  FFMA.FTZ R24, R19, R19, R24 ;  /* 0x0000001313187223 */ /* 0x000fe20000010018 */
[----:B------:R-:W-:Y:S01]  /*0c30*/  FADD.FTZ R22, R22, R19 ;  /* 0x0000001316167221 */ /* 0x000fe20000010000 */
[----:B------:R-:W-:Y:S01]  /*0c40*/  PRMT R21, R41, 0x7632, R21 ;  /* 0x0000763229157816 */ /* 0x000fe20000000015 */
[----:B-----5:R-:W-:Y:S02]  /*0c50*/  IMAD.U32 R67, R38, 0x10000, RZ ;  /* 0x0001000026437824 */ /* 0x020fe400078e00ff */
[----:B------:R-:W-:Y:S01]  /*0c60*/  FFMA.FTZ R27, R25, R25, R24 ;  /* 0x00000019191b7223 */ /* 0x000fe20000010018 */
[----:B------:R-:W-:Y:S01]  /*0c70*/  FADD.FTZ R25, R22, R25 ;  /* 0x0000001916197221 */ /* 0x000fe20000010000 */
[----:B------:R-:W-:Y:S02]  /*0c80*/  SHF.L.U32 R22, R21, 0x10, RZ ;  /* 0x0000001015167819 */ /* 0x000fe400000006ff */
        /* <DEDUP_REMOVED lines=9> */
[C---:B------:R-:W-:Y:S02]  /*0d20*/  SHF.L.U32 R66, R39.reuse, 0x10, RZ ;  /* 0x0000001027427819 */ /* 0x040fe400000006ff */
[----:B------:R-:W-:Y:S01]  /*0d30*/  PRMT R21, R39, 0x7632, R21 ;  /* 0x0000763227157816 */ /* 0x000fe20000000015 */
[----:B------:R-:W-:Y:S01]  /*0d40*/  FFMA.FTZ R27, R25, R25, R24 ;  /* 0x00000019191b7223 */ /* 0x000fe20000010018 */
[----:B------:R-:W-:Y:S01]  /*0d50*/  FADD.FTZ R25, R22, R25 ;  /* 0x0000001916197221 */ /* 0x000fe20000010000 */
[----:B------:R-:W-:-:S02]  /*0d60*/  SHF.L.U32 R71, R37, 0x10, RZ ;  /* 0x0000001025477819 */ /* 0x000fc400000006ff */
[----:B------:R-:W-:Y:S01]  /*0d70*/  SHF.L.U32 R22, R21, 0x10, RZ ;  /* 0x0000001015167819 */ /* 0x000fe200000006ff */
[----:B------:R-:W-:Y:S01]  /*0d80*/  FFMA.FTZ R27, R66, R66, R27 ;  /* 0x00000042421b7223 */ /* 0x000fe2000001001b */
[----:B------:R-:W-:Y:S01]  /*0d90*/  FADD.FTZ R25, R25, R66 ;  /* 0x0000004219197221 */ /* 0x000fe20000010000 */
[----:B------:R-:W-:Y:S02]  /*0da0*/  PRMT R21, R36, 0x7632, R21 ;  /* 0x0000763224157816 */ /* 0x000fe40000000015 */
        /* <DEDUP_REMOVED lines=9> */
[----:B------:R-:W-:Y:S02]  /*0e40*/  SHF.L.U32 R25, R21, 0x10, RZ ;  /* 0x0000001015197819 */ /* 0x000fe400000006ff */
        /* <DEDUP_REMOVED lines=8> */
[C---:B------:R-:W-:Y:S02]  /*0ed0*/  SHF.L.U32 R25, R35.reuse, 0x10, RZ ;  /* 0x0000001023197819 */ /* 0x040fe400000006ff */
[----:B------:R-:W-:Y:S01]  /*0ee0*/  PRMT R21, R35, 0x7632, R21 ;  /* 0x0000763223157816 */ /* 0x000fe20000000015 */
[----:B------:R-:W-:Y:S01]  /*0ef0*/  FFMA.FTZ R24, R47, R47, R24 ;  /* 0x0000002f2f187223 */ /* 0x000fe20000010018 */
[----:B------:R-:W-:Y:S01]  /*0f00*/  FADD.FTZ R22, R22, R47 ;  /* 0x0000002f16167221 */ /* 0x000fe20000010000 */
[----:B------:R-:W-:Y:S02]  /*0f10*/  SHF.L.U32 R70, R31, 0x10, RZ ;  /* 0x000000101f467819 */ /* 0x000fe400000006ff */
[----:B------:R-:W-:Y:S01]  /*0f20*/  SHF.L.U32 R47, R21, 0x10, RZ ;  /* 0x00000010152f7819 */ /* 0x000fe200000006ff */
[----:B------:R-:W-:Y:S01]  /*0f30*/  FFMA.FTZ R46, R25, R25, R24 ;  /* 0x00000019192e7223 */ /* 0x000fe20000010018 */
[----:B------:R-:W-:Y:S01]  /*0f40*/  FADD.FTZ R22, R22, R25 ;  /* 0x0000001916167221 */ /* 0x000fe20000010000 */
[C---:B------:R-:W-:Y:S01]  /*0f50*/  PRMT R21, R32.reuse, 0x7632, R21 ;  /* 0x0000763220157816 */ /* 0x040fe20000000015 */
[----:B------:R-:W-:-:S02]  /*0f60*/  IMAD.U32 R24, R32, 0x10000, RZ ;  /* 0x0001000020187824 */ /* 0x000fc400078e00ff */
[----:B------:R-:W-:Y:S01]  /*0f70*/  FFMA.FTZ R49, R47, R47, R46 ;  /* 0x0000002f2f317223 */ /* 0x000fe2000001002e */
[----:B------:R-:W-:Y:S01]  /*0f80*/  FADD.FTZ R47, R22, R47 ;  /* 0x0000002f162f7221 */ /* 0x000fe20000010000 */
[----:B------:R-:W-:Y:S02]  /*0f90*/  SHF.L.U32 R46, R21, 0x10, RZ ;  /* 0x00000010152e7819 */ /* 0x000fe400000006ff */
[----:B------:R-:W-:Y:S01]  /*0fa0*/  FFMA.FTZ R49, R24, R24, R49 ;  /* 0x0000001818317223 */ /* 0x000fe20000010031 */
[----:B------:R-:W-:Y:S01]  /*0fb0*/  FADD.FTZ R47, R47, R24 ;  /* 0x000000182f2f7221 */ /* 0x000fe20000010000 */
[C---:B------:R-:W-:Y:S02]  /*0fc0*/  SHF.L.U32 R22, R33.reuse, 0x10, RZ ;  /* 0x0000001021167819 */ /* 0x040fe400000006ff */
[----:B------:R-:W-:Y:S01]  /*0fd0*/  PRMT R21, R33, 0x7632, R21 ;  /* 0x0000763221157816 */ /* 0x000fe20000000015 */
[----:B------:R-:W-:Y:S01]  /*0fe0*/  FFMA.FTZ R49, R46, R46, R49 ;  /* 0x0000002e2e317223 */ /* 0x000fe20000010031 */
[--C-:B------:R-:W-:Y:S01]  /*0ff0*/  FADD.FTZ R47, R47, R46.reuse ;  /* 0x0000002e2f2f7221 */ /* 0x100fe20000010000 */
[----:B------:R-:W-:-:S02]  /*1000*/  PRMT R46, R30, 0x7632, R46 ;  /* 0x000076321e2e7816 */ /* 0x000fc4000000002e */
[----:B------:R-:W-:Y:S01]  /*1010*/  SHF.L.U32 R50, R21, 0x10, RZ ;  /* 0x0000001015327819 */ /* 0x000fe200000006ff */
[----:B------:R-:W-:Y:S01]  /*1020*/  FFMA.FTZ R49, R22, R22, R49 ;  /* 0x0000001616317223 */ /* 0x000fe20000010031 */
[----:B------:R-:W-:Y:S01]  /*1030*/  FADD.FTZ R47, R47, R22 ;  /* 0x000000162f2f7221 */ /* 0x000fe20000010000 */
[----:B------:R-:W-:Y:S02]  /*1040*/  IMAD.U32 R21, R30, 0x10000, RZ ;  /* 0x000100001e157824 */ /* 0x000fe400078e00ff */
        /* <DEDUP_REMOVED lines=16> */
[----:B0-----:R-:W0:Y:S04]  /*1150*/  LDS.64 R46, [R83] ;  /* 0x00000000532e7984 */ /* 0x001e280000000a00 */
[----:B------:R-:W1:Y:S04]  /*1160*/  LDS.64 R48, [R82] ;  /* 0x0000000052307984 */ /* 0x000e680000000a00 */
[----:B------:R-:W2:Y:S04]  /*1170*/  LDS.64 R50, [R81] ;  /* 0x0000000051327984 */ /* 0x000ea80000000a00 */
[----:B------:R-:W3:Y:S04]  /*1180*/  LDS.64 R52, [R80] ;  /* 0x0000000050347984 */ /* 0x000ee80000000a00 */
[----:B------:R-:W4:Y:S04]  /*1190*/  LDS.64 R54, [R4] ;  /* 0x0000000004367984 */ /* 0x000f280000000a00 */
[----:B------:R-:W5:Y:S04]  /*11a0*/  LDS.64 R56, [R5] ;  /* 0x0000000005387984 */ /* 0x000f680000000a00 */
[----:B------:R-:W5:Y:S04]  /*11b0*/  LDS.64 R58, [R6] ;  /* 0x00000000063a7984 */ /* 0x000f680000000a00 */
[----:B------:R-:W5:Y:S04]  /*11c0*/  LDS.64 R60, [R7] ;  /* 0x00000000073c7984 */ /* 0x000f680000000a00 */
        /* <DEDUP_REMOVED lines=22> */
.L_x_1169:
[----:B------:R-:W-:Y:S05]  /*1330*/  BSYNC B0 ;  /* 0x0000000000007941 */ /* 0x000fea0003800000 */
.L_x_1168:
[----:B0-----:R-:W0:Y:S01]  /*1340*/  SHFL.BFLY PT, R47, R64, 0x2, 0x1f ;  /* 0x0c401f00402f7f89 */ /* 0x001e2200000e0000 */
[C---:B------:R-:W-:Y:S02]  /*1350*/  LOP3.LUT P2, RZ, R3.reuse, 0xffffffe3, RZ, 0xc0, !PT ;  /* 0xffffffe303ff7812 */ /* 0x040fe4000784c0ff */
[C---:B------:R-:W-:Y:S01]  /*1360*/  ISETP.GT.U32.AND P1, PT, R3.reuse, 0xff, PT ;  /* 0x000000ff0300780c */ /* 0x040fe20003f24070 */
[----:B------:R-:W1:Y:S01]  /*1370*/  SHFL.BFLY PT, R48, R65, 0x2, 0x1f ;  /* 0x0c401f0041307f89 */ /* 0x000e6200000e0000 */
[----:B------:R-:W-:-:S09]  /*1380*/  ISETP.NE.AND P3, PT, R3, RZ, PT ;  /* 0x000000ff0300720c */ /* 0x000fd20003f65270 */
[----:B------:R-:W2:Y:S08]  /*1390*/  @!P2 LDC R55, c[0x0][0x10] ;  /* 0x00000400ff37ab82 */ /* 0x000eb00000000800 */
[----:B------:R-:W3:Y:S01]  /*13a0*/  @!P1 LDC R57, c[0x0][0x10] ;  /* 0x00000400ff399b82 */ /* 0x000ee20000000800 */
[----:B0-----:R-:W-:Y:S01]  /*13b0*/  FADD.FTZ R46, R47, R64 ;  /* 0x000000402f2e7221 */ /* 0x001fe20000010000 */
[----:B-1----:R-:W-:-:S04]  /*13c0*/  FADD.FTZ R47, R48, R65 ;  /* 0x00000041302f7221 */ /* 0x002fc80000010000 */
[----:B------:R-:W0:Y:S02]  /*13d0*/  SHFL.BFLY PT, R53, R46, 0x1, 0x1f ;  /* 0x0c201f002e357f89 */ /* 0x000e2400000e0000 */
[----:B------:R-:W1:Y:S02]  /*13e0*/  @!P2 LDC.64 R50, c[0x0][0x248] ;  /* 0x00009200ff32ab82 */ /* 0x000e640000000a00 */
[----:B------:R-:W4:Y:S06]  /*13f0*/  SHFL.BFLY PT, R52, R47, 0x1, 0x1f ;  /* 0x0c201f002f347f89 */ /* 0x000f2c00000e0000 */
[----:B------:R-:W5:Y:S01]  /*1400*/  @!P1 LDC.64 R48, c[0x0][0x248] ;  /* 0x00009200ff309b82 */ /* 0x000f620000000a00 */
[----:B--2---:R-:W-:-:S05]  /*1410*/  @!P2 IMAD R55, R55, UR4, R2 ;  /* 0x000000043737ac24 */ /* 0x004fca000f8e0202 */
[----:B------:R-:W-:Y:S01]  /*1420*/  @!P2 LEA R55, R55, R86, 0x8 ;  /* 0x000000563737a211 */ /* 0x000fe200078e40ff */
[----:B---3--:R-:W-:Y:S01]  /*1430*/  @!P1 IMAD R54, R57, UR4, R2 ;  /* 0x0000000439369c24 */ /* 0x008fe2000f8e0202 */
[----:B------:R-:W-:Y:S02]  /*1440*/  @!P1 LOP3.LUT R57, R3, 0x7fffffe0, RZ, 0xc0, !PT ;  /* 0x7fffffe003399812 */ /* 0x000fe400078ec0ff */
[----:B------:R-:W-:Y:S02]  /*1450*/  @!P2 SHF.L.U32 R55, R55, 0x1, RZ ;  /* 0x000000013737a819 */ /* 0x000fe400000006ff */
[----:B------:R-:W-:Y:S02]  /*1460*/  @!P1 LEA R54, R54, R57, 0x8 ;  /* 0x0000003936369211 */ /* 0x000fe400078e40ff */
[----:B------:R-:W-:Y:S01]  /*1470*/  @!P1 LOP3.LUT R57, R3, 0x1f, RZ, 0xc0, !PT ;  /* 0x0000001f03399812 */ /* 0x000fe200078ec0ff */
[----:B-1----:R-:W-:-:S04]  /*1480*/  @!P2 IMAD.WIDE.U32 R50, R55, 0x4, R50 ;  /* 0x000000043732a825 */ /* 0x002fc800078e0032 */
[----:B0-----:R-:W-:Y:S01]  /*1490*/  FADD.FTZ R46, R46, R53 ;  /* 0x000000352e2e7221 */ /* 0x001fe20000010000 */
[----:B----4-:R-:W-:Y:S01]  /*14a0*/  FADD.FTZ R47, R47, R52 ;  /* 0x000000342f2f7221 */ /* 0x010fe20000010000 */
[----:B------:R-:W-:-:S04]  /*14b0*/  @!P1 IMAD.IADD R54, R54, 0x1, R57 ;  /* 0x0000000136369824 */ /* 0x000fc800078e0239 */
[----:B------:R0:W-:Y:S01]  /*14c0*/  @!P2 STG.E.64 desc[UR8][R50.64], R46 ;  /* 0x0000002e3200a986 */ /* 0x0001e2000c101b08 */
[----:B------:R-:W-:-:S05]  /*14d0*/  @!P1 SHF.L.U32 R53, R54, 0x1, RZ ;  /* 0x0000000136359819 */ /* 0x000fca00000006ff */
[----:B-----5:R-:W-:Y:S01]  /*14e0*/  @!P1 IMAD.WIDE.U32 R48, R53, 0x4, R48 ;  /* 0x0000000435309825 */ /* 0x020fe200078e0030 */
[----:B------:R-:W-:Y:S06]  /*14f0*/  BAR.SYNC.DEFER_BLOCKING 0x0 ;  /* 0x0000000000007b1d */ /* 0x000fec0000010000 */
[----:B------:R-:W-:Y:S05]  /*1500*/  @P3 BRA `(.L_x_1170) ;  /* 0x0000000000343947 */ /* 0x000fea0003800000 */
[----:B------:R-:W-:Y:S02]  /*1510*/  ISETP.NE.AND P2, PT, RZ, UR12, PT ;  /* 0x0000000cff007c0c */ /* 0x000fe4000bf45270 */
[----:B0-----:R-:W-:-:S04]  /*1520*/  MOV R47, 0x7fffffe1 ;  /* 0x7fffffe1002f7802 */ /* 0x001fc80000000f00 */
[----:B------:R-:W-:Y:S01]  /*1530*/  SEL R47, R47, 0x1, !P2 ;  /* 0x000000012f2f7807 */ /* 0x000fe20005000000 */
[----:B------:R-:W-:Y:S06]  /*1540*/  MEMBAR.ALL.GPU ;  /* 0x0000000000007992 */ /* 0x000fec000000a000 */
[----:B------:R-:W-:-:S00]  /*1550*/  ERRBAR ;  /* 0x00000000000079ab */ /* 0x000fc00000000000 */
[----:B------:R-:W-:Y:S06]  /*1560*/  CGAERRBAR ;  /* 0x00000000000075ab */ /* 0x000fec0000000000 */
[----:B------:R0:W5:Y:S02]  /*1570*/  ATOM.E.ADD.STRONG.GPU PT, R47, desc[UR8][R88.64], R47 ;  /* 0x0000002f582f798a */ /* 0x00016400081ee1c8 */
.L_x_1171:
[----:B------:R-:W2:Y:S04]  /*1580*/  LD.E.STRONG.GPU R46, desc[UR8][R88.64] ;  /* 0x00000008582e7980 */ /* 0x000ea8000c10f900 */
[----:B--2---:R-:W-:Y:S01]  /*1590*/  CCTL.IVALL ;  /* 0x00000000ff00798f */ /* 0x004fe20002000000 */
[----:B------:R-:W-:Y:S05]  /*15a0*/  YIELD ;  /* 0x0000000000007946 */ /* 0x000fea0003800000 */
[----:B-----5:R-:W-:-:S04]  /*15b0*/  LOP3.LUT R46, R46, R47, RZ, 0x3c, !PT ;  /* 0x0000002f2e2e7212 */ /* 0x020fc800078e3cff */
[----:B------:R-:W-:-:S13]  /*15c0*/  ISETP.GT.AND P2, PT, R46, -0x1, PT ;  /* 0xffffffff2e00780c */ /* 0x000fda0003f44270 */
[----:B------:R-:W-:Y:S05]  /*15d0*/  @P2 BRA `(.L_x_1171) ;  /* 0xfffffffc00e82947 */ /* 0x000fea000383ffff */
.L_x_1170:
[----:B------:R-:W-:Y:S05]  /*15e0*/  WARPSYNC.ALL ;  /* 0x0000000000007948 */ /* 0x000fea0003800000 */
[----:B------:R-:W-:Y:S06]  /*15f0*/  BAR.SYNC.DEFER_BLOCKING 0x0 ;  /* 0x0000000000007b1d */ /* 0x000fec0000010000 */
[----:B0-----:R-:W2:Y:S04]  /*1600*/  LDG.E.64.CONSTANT R46, desc[UR8][R92.64] ;  /* 0x000000085c2e7981 */ /* 0x001ea8000c1e9b00 */
[----:B------:R-:W3:Y:S04]  /*1610*/  @!P1 LDG.E.64 R50, desc[UR8][R48.64] ;  /* 0x0000000830329981 */ /* 0x000ee8000c1e1b00 */
[----:B------:R-:W4:Y:S01]  /*1620*/  LDG.E.64.CONSTANT R48, desc[UR8][R90.64] ;  /* 0x000000085a307981 */ /* 0x000f22000c1e9b00 */
[----:B------:R-:W-:Y:S01]  /*1630*/  HFMA2.MMA R52, -RZ, RZ, 0, 0 ;  /* 0x00000000ff347435 */ /* 0x000fe200000001ff */
[----:B------:R-:W-:Y:S01]  /*1640*/  BSSY B0, `(.L_x_1172) ;  /* 0x000003e000007945 */ /* 0x000fe20003800000 */
[----:B------:R-:W-:-:S02]  /*1650*/  PRMT R65, R44, 0x7632, R65 ;  /* 0x000076322c417816 */ /* 0x000fc40000000041 */
[----:B------:R-:W-:Y:S02]  /*1660*/  PRMT R60, R42, 0x7632, R60 ;  /* 0x000076322a3c7816 */ /* 0x000fe4000000003c */
[----:B------:R-:W-:Y:S02]  /*1670*/  PRMT R43, R43, 0x7632, R43 ;  /* 0x000076322b2b7816 */ /* 0x000fe4000000002b */
[----:B------:R-:W-:Y:S02]  /*1680*/  PRMT R44, R40, 0x7632, R44 ;  /* 0x00007632282c7816 */ /* 0x000fe4000000002c */
[----:B------:R-:W-:Y:S02]  /*1690*/  PRMT R42, R41, 0x7632, R42 ;  /* 0x00007632292a7816 */ /* 0x000fe4000000002a */
[----:B------:R-:W-:Y:S02]  /*16a0*/  PRMT R62, R38, 0x7632, R62 ;  /* 0x00007632263e7816 */ /* 0x000fe4000000003e */
[----:B------:R-:W-:Y:S01]  /*16b0*/  PRMT R61, R39, 0x7632, R61 ;  /* 0x00007632273d7816 */ /* 0x000fe2000000003d */
[----:B---3--:R-:W-:Y:S01]  /*16c0*/  @!P1 FADD.FTZ R52, RZ, R50 ;  /* 0x00000032ff349221 */ /* 0x008fe20000010000 */
[----:B------:R-:W-:Y:S01]  /*16d0*/  MOV R50, RZ ;  /* 0x000000ff00327202 */ /* 0x000fe20000000f00 */
[----:B------:R-:W-:-:S03]  /*16e0*/  @!P1 FADD.FTZ R50, RZ, R51 ;  /* 0x00000033ff329221 */ /* 0x000fc60000010000 */
[----:B------:R-:W0:Y:S04]  /*16f0*/  SHFL.BFLY PT, R53, R52, 0x10, 0x1f ;  /* 0x0e001f0034357f89 */ /* 0x000e2800000e0000 */
[----:B------:R-:W1:Y:S01]  /*1700*/  SHFL.BFLY PT, R51, R50, 0x10, 0x1f ;  /* 0x0e001f0032337f89 */ /* 0x000e6200000e0000 */
[----:B0-----:R-:W-:-:S05]  /*1710*/  FADD.FTZ R53, R53, R52 ;  /* 0x0000003435357221 */ /* 0x001fca0000010000 */
[----:B------:R-:W0:Y:S01]  /*1720*/  SHFL.BFLY PT, R54, R53, 0x8, 0x1f ;  /* 0x0d001f0035367f89 */ /* 0x000e2200000e0000 */
[----:B-1----:R-:W-:-:S05]  /*1730*/  FADD.FTZ R51, R51, R50 ;  /* 0x0000003233337221 */ /* 0x002fca0000010000 */
        /* <DEDUP_REMOVED lines=13> */
[----:B------:R-:W-:Y:S01]  /*1810*/  LOP3.LUT P1, RZ, R3, 0xffffff1f, RZ, 0xc0, !PT ;  /* 0xffffff1f03ff7812 */ /* 0x000fe2000782c0ff */
[----:B0-----:R-:W-:-:S12]  /*1820*/  FADD.FTZ R50, R52, R59 ;  /* 0x0000003b34327221 */ /* 0x001fd80000010000 */
[----:B------:R-:W-:Y:S01]  /*1830*/  @!P1 FMUL.FTZ R50, R50, 2.4414062863797880709e-05 ;  /* 0x37cccccd32329820 */ /* 0x000fe20000410000 */
[----:B-1----:R-:W-:-:S03]  /*1840*/  FADD.FTZ R58, R53, R58 ;  /* 0x0000003a353a7221 */ /* 0x002fc60000010000 */
[----:B------:R-:W-:Y:S01]  /*1850*/  @!P1 FMUL.FTZ R51, R50, R50 ;  /* 0x0000003232339220 */ /* 0x000fe20000410000 */
[----:B------:R-:W-:-:S03]  /*1860*/  @!P1 SHF.R.U32.HI R54, RZ, 0x2, R3 ;  /* 0x00000002ff369819 */ /* 0x000fc60000011603 */
[----:B------:R-:W-:Y:S01]  /*1870*/  @!P1 FFMA.FTZ R51, R58, 2.4414062863797880709e-05, -R51 ;  /* 0x37cccccd3a339823 */ /* 0x000fe20000010833 */
[----:B------:R-:W-:-:S04]  /*1880*/  @!P1 LOP3.LUT R54, R54, 0x3ffffff8, RZ, 0xc0, !PT ;  /* 0x3ffffff836369812 */ /* 0x000fc800078ec0ff */
[----:B------:R-:W-:-:S05]  /*1890*/  @!P1 FMNMX.FTZ R51, RZ, R51, !PT ;  /* 0x00000033ff339209 */ /* 0x000fca0007810000 */
[----:B------:R0:W-:Y:S01]  /*18a0*/  @!P1 STS.64 [R54+UR5], R50 ;  /* 0x0000003236009988 */ /* 0x0001e20008000a05 */
        /* <DEDUP_REMOVED lines=9> */
[----:B--2---:R-:W-:Y:S02]  /*1940*/  PRMT R45, R46, 0x7632, R45 ;  /* 0x000076322e2d7816 */ /* 0x004fe4000000002d */
[----:B------:R-:W-:Y:S02]  /*1950*/  PRMT R50, R47, 0x7632, R50 ;  /* 0x000076322f327816 */ /* 0x000fe40000000032 */
[----:B----4-:R-:W-:-:S02]  /*1960*/  PRMT R64, R48, 0x7632, R64 ;  /* 0x0000763230407816 */ /* 0x010fc40000000040 */
[----:B------:R-:W-:Y:S01]  /*1970*/  PRMT R63, R49, 0x7632, R63 ;  /* 0x00007632313f7816 */ /* 0x000fe2000000003f */
[----:B------:R-:W-:Y:S06]  /*1980*/  BAR.SYNC.DEFER_BLOCKING 0x0 ;  /* 0x0000000000007b1d */ /* 0x000fec0000010000 */
[----:B------:R-:W-:Y:S05]  /*1990*/  @P0 BRA `(.L_x_1173) ;  /* 0x0000000000200947 */ /* 0x000fea0003800000 */
[----:B------:R-:W-:Y:S01]  /*19a0*/  LEA R30, R3, UR5, 0x3 ;  /* 0x00000005031e7c11 */ /* 0x000fe2000f8e18ff */
[----:B------:R-:W-:Y:S01]  /*19b0*/  ULDC.64 UR6, c[0x0][0x240] ;  /* 0x0000900000067ab9 */ /* 0x000fe20000000a00 */
[----:B------:R-:W-:-:S04]  /*19c0*/  LEA R33, P1, R12, R84, 0x5 ;  /* 0x000000540c217211 */ /* 0x000fc800078228ff */
[----:B------:R-:W0:Y:S01]  /*19d0*/  LDS.64 R30, [R30] ;  /* 0x000000001e1e7984 */ /* 0x000e220000000a00 */
[----:B------:R-:W-:Y:S02]  /*19e0*/  LEA.HI.X R34, R12, R11, R10, 0x5, P1 ;  /* 0x0000000b0c227211 */ /* 0x000fe400008f2c0a */
[----:B------:R-:W-:-:S04]  /*19f0*/  LEA R32, P1, R33, UR6, 0x3 ;  /* 0x0000000621207c11 */ /* 0x000fc8000f8218ff */
[----:B------:R-:W-:-:S05]  /*1a00*/  LEA.HI.X R33, R33, UR7, R34, 0x3, P1 ;  /* 0x0000000721217c11 */ /* 0x000fca00088f1c22 */
[----:B0-----:R0:W-:Y:S04]  /*1a10*/  STG.E.64 desc[UR8][R32.64], R30 ;  /* 0x0000001e20007986 */ /* 0x0011e8000c101b08 */
.L_x_1173:
[----:B------:R-:W-:Y:S05]  /*1a20*/  BSYNC B0 ;  /* 0x0000000000007941 */ /* 0x000fea0003800000 */
.L_x_1172:
[----:B0-----:R-:W0:Y:S01]  /*1a30*/  LDS.64 R30, [R85] ;  /* 0x00000000551e7984 */ /* 0x001e220000000a00 */
[----:B------:R-:W-:Y:S01]  /*1a40*/  ULDC.64 UR6, c[0x0][0x210] ;  /* 0x0000840000067ab9 */ /* 0x000fe20000000a00 */
[----:B------:R-:W-:Y:S01]  /*1a50*/  SHF.L.U32 R59, R59, 0x10, RZ ;  /* 0x000000103b3b7819 */ /* 0x000fe200000006ff */
[----:B------:R-:W-:Y:S01]  /*1a60*/  IMAD.U32 R65, R65, 0x10000, RZ ;  /* 0x0001000041417824 */ /* 0x000fe200078e00ff */
[----:B------:R-:W-:Y:S01]  /*1a70*/  LEA R38, P1, R23, UR6, 0x1 ;  /* 0x0000000617267c11 */ /* 0x000fe2000f8208ff */
[----:B------:R-:W-:Y:S01]  /*1a80*/  IMAD.U32 R57, R57, 0x10000, RZ ;  /* 0x0001000039397824 */ /* 0x000fe200078e00ff */
[----:B------:R-:W-:Y:S01]  /*1a90*/  LEA R36, P2, R28, UR6, 0x1 ;  /* 0x000000061c247c11 */ /* 0x000fe2000f8408ff */
[----:B------:R-:W-:Y:S01]  /*1aa0*/  IMAD.U32 R52, R52, 0x10000, RZ ;  /* 0x0001000034347824 */ /* 0x000fe200078e00ff */
[----:B------:R-:W-:Y:S01]  /*1ab0*/  LEA R34, P3, R79, UR6, 0x1 ;  /* 0x000000064f227c11 */ /* 0x000fe2000f8608ff */
[----:B------:R-:W-:Y:S01]  /*1ac0*/  ULOP3.LUT UR4, UR4, 0x1, URZ, 0x3c, !UPT ;  /* 0x0000000104047892 */ /* 0x000fe2000f8e3c3f */
[----:B------:R-:W-:-:S02]  /*1ad0*/  LEA R32, P4, R77, UR6, 0x1 ;  /* 0x000000064d207c11 */ /* 0x000fc4000f8808ff */
[----:B------:R-:W-:Y:S01]  /*1ae0*/  LEA.HI.X R39, R23, UR7, R20, 0x1, P1 ;  /* 0x0000000717277c11 */ /* 0x000fe200088f0c14 */
[----:B------:R-:W-:Y:S01]  /*1af0*/  IMAD.U32 R23, R42, 0x10000, RZ ;  /* 0x000100002a177824 */ /* 0x000fe200078e00ff */
[----:B------:R-:W-:Y:S01]  /*1b00*/  LEA.HI.X R37, R28, UR7, R26, 0x1, P2 ;  /* 0x000000071c257c11 */ /* 0x000fe200090f0c1a */
[----:B------:R-:W-:Y:S01]  /*1b10*/  IMAD.U32 R28, R47, 0x10000, RZ ;  /* 0x000100002f1c7824 */ /* 0x000fe200078e00ff */
[----:B------:R-:W-:Y:S02]  /*1b20*/  LEA.HI.X R35, R79, UR7, R72, 0x1, P3 ;  /* 0x000000074f237c11 */ /* 0x000fe400098f0c48 */
[----:B------:R-:W-:Y:S02]  /*1b30*/  LEA.HI.X R33, R77, UR7, R78, 0x1, P4 ;  /* 0x000000074d217c11 */ /* 0x000fe4000a0f0c4e */
[----:B------:R-:W-:Y:S02]  /*1b40*/  LEA R92, P1, R14, UR6, 0x1 ;  /* 0x000000060e5c7c11 */ /* 0x000fe4000f8208ff */
[----:B------:R-:W-:-:S02]  /*1b50*/  LEA R90, P2, R18, UR6, 0x1 ;  /* 0x00000006125a7c11 */ /* 0x000fc4000f8408ff */
[----:B------:R-:W-:Y:S02]  /*1b60*/  LEA R78, P3, R75, UR6, 0x1 ;  /* 0x000000064b4e7c11 */ /* 0x000fe4000f8608ff */
[C---:B------:R-:W-:Y:S01]  /*1b70*/  LEA R40, P4, R73.reuse, UR6, 0x1 ;  /* 0x0000000649287c11 */ /* 0x040fe2000f8808ff */
[----:B------:R-:W-:Y:S01]  /*1b80*/  ULDC UR6, c[0x0][0x230] ;  /* 0x00008c0000067ab9 */ /* 0x000fe20000000800 */
[----:B------:R-:W-:Y:S02]  /*1b90*/  LEA.HI.X R93, R14, UR7, R13, 0x1, P1 ;  /* 0x000000070e5d7c11 */ /* 0x000fe400088f0c0d */
[----:B------:R-:W-:Y:S02]  /*1ba0*/  LEA.HI.X R91, R18, UR7, R15, 0x1, P2 ;  /* 0x00000007125b7c11 */ /* 0x000fe400090f0c0f */
[----:B------:R-:W-:Y:S02]  /*1bb0*/  LEA.HI.X R41, R73, UR7, R74, 0x1, P4 ;  /* 0x0000000749297c11 */ /* 0x000fe4000a0f0c4a */
[----:B------:R-:W-:-:S02]  /*1bc0*/  SHF.L.U32 R13, R60, 0x10, RZ ;  /* 0x000000103c0d7819 */ /* 0x000fc400000006ff */
[----:B------:R-:W-:Y:S02]  /*1bd0*/  SHF.L.U32 R15, R44, 0x10, RZ ;  /* 0x000000102c0f7819 */ /* 0x000fe400000006ff */
[----:B------:R-:W-:Y:S01]  /*1be0*/  SHF.L.U32 R73, R62, 0x10, RZ ;  /* 0x000000103e497819 */ /* 0x000fe200000006ff */
[----:B0-----:R-:W-:Y:S01]  /*1bf0*/  FADD.FTZ R31, R31, UR6 ;  /* 0x000000061f1f7e21 */ /* 0x001fe20008010000 */
[----:B------:R-:W-:Y:S01]  /*1c00*/  SHF.L.U32 R55, R55, 0x10, RZ ;  /* 0x0000001037377819 */ /* 0x000fe200000006ff */
[----:B------:R-:W-:Y:S01]  /*1c10*/  FADD.FTZ R24, R24, -R30 ;  /* 0x8000001e18187221 */ /* 0x000fe20000010000 */
[----:B------:R-:W-:Y:S01]  /*1c20*/  SHF.L.U32 R53, R53, 0x10, RZ ;  /* 0x0000001035357819 */ /* 0x000fe200000006ff */
[----:B------:R0:W1:Y:S01]  /*1c30*/  MUFU.RSQ R14, R31 ;  /* 0x0000001f000e7308 */ /* 0x0000620000001400 */
[----:B------:R-:W-:Y:S01]  /*1c40*/  LEA.HI.X R79, R75, UR7, R76, 0x1, P3 ;  /* 0x000000074b4f7c11 */ /* 0x000fe200098f0c4c */
[C---:B------:R-:W-:Y:S01]  /*1c50*/  FADD.FTZ R65, -R30.reuse, R65 ;  /* 0x000000411e417221 */ /* 0x040fe20000010100 */
[----:B------:R-:W-:Y:S01]  /*1c60*/  SHF.L.U32 R51, R51, 0x10, RZ ;  /* 0x0000001033337819 */ /* 0x000fe200000006ff */
[C---:B------:R-:W-:Y:S01]  /*1c70*/  FADD.FTZ R13, -R30.reuse, R13 ;  /* 0x0000000d1e0d7221 */ /* 0x040fe20000010100 */
        /* <DEDUP_REMOVED lines=10> */
[C---:B------:R-:W-:Y:S01]  /*1d20*/  FADD.FTZ R53, -R30.reuse, R53 ;  /* 0x000000351e357221 */ /* 0x040fe20000010100 */
[--C-:B------:R-:W-:Y:S01]  /*1d30*/  FADD.FTZ R17, R17, -R30.reuse ;  /* 0x8000001e11117221 */ /* 0x100fe20000010000 */
[----:B------:R-:W-:Y:S01]  /*1d40*/  FADD.FTZ R51, -R30, R51 ;  /* 0x000000331e337221 */ /* 0x000fe20000010100 */
[--C-:B------:R-:W-:Y:S01]  /*1d50*/  FADD.FTZ R0, R0, -R30.reuse ;  /* 0x8000001e00007221 */ /* 0x100fe20000010000 */
[--C-:B------:R-:W-:Y:S01]  /*1d60*/  FADD.FTZ R16, R16, -R30.reuse ;  /* 0x8000001e10107221 */ /* 0x100fe20000010000 */
[--C-:B------:R-:W-:Y:S01]  /*1d70*/  FADD.FTZ R69, R69, -R30.reuse ;  /* 0x8000001e45457221 */ /* 0x100fe20000010000 */
[----:B------:R-:W-:Y:S01]  /*1d80*/  FADD.FTZ R43, -R30, R43 ;  /* 0x0000002b1e2b7221 */ /* 0x000fe20000010100 */
[--C-:B------:R-:W-:Y:S01]  /*1d90*/  FADD.FTZ R19, R19, -R30.reuse ;  /* 0x8000001e13137221 */ /* 0x100fe20000010000 */
[--C-:B------:R-:W-:Y:S01]  /*1da0*/  FADD.FTZ R68, R68, -R30.reuse ;  /* 0x8000001e44447221 */ /* 0x100fe20000010000 */
[----:B------:R-:W-:Y:S01]  /*1db0*/  FADD.FTZ R23, -R30, R23 ;  /* 0x000000171e177221 */ /* 0x000fe20000010100 */
[--C-:B------:R-:W-:Y:S01]  /*1dc0*/  FADD.FTZ R67, R67, -R30.reuse ;  /* 0x8000001e43437221 */ /* 0x100fe20000010000 */
[--C-:B------:R-:W-:Y:S01]  /*1dd0*/  FADD.FTZ R66, R66, -R30.reuse ;  /* 0x8000001e42427221 */ /* 0x100fe20000010000 */
[C---:B------:R-:W-:Y:S01]  /*1de0*/  FADD.FTZ R61, -R30.reuse, R61 ;  /* 0x0000003d1e3d7221 */ /* 0x040fe20000010100 */
[--C-:B------:R-:W-:Y:S01]  /*1df0*/  FADD.FTZ R29, R29, -R30.reuse ;  /* 0x8000001e1d1d7221 */ /* 0x100fe20000010000 */
[--C-:B------:R-:W-:Y:S01]  /*1e00*/  FADD.FTZ R71, R71, -R30.reuse ;  /* 0x8000001e47477221 */ /* 0x100fe20000010000 */
[C---:B------:R-:W-:Y:S01]  /*1e10*/  FADD.FTZ R75, -R30.reuse, R75 ;  /* 0x0000004b1e4b7221 */ /* 0x040fe20000010100 */
[--C-:B------:R-:W-:Y:S01]  /*1e20*/  FADD.FTZ R27, R27, -R30.reuse ;  /* 0x8000001e1b1b7221 */ /* 0x100fe20000010000 */
[--C-:B------:R-:W-:Y:S01]  /*1e30*/  FADD.FTZ R25, R25, -R30.reuse ;  /* 0x8000001e19197221 */ /* 0x100fe20000010000 */
[----:B------:R-:W-:Y:S01]  /*1e40*/  FADD.FTZ R77, -R30, R77 ;  /* 0x0000004d1e4d7221 */ /* 0x000fe20000010100 */
[----:B------:R-:W-:Y:S01]  /*1e50*/  FADD.FTZ R22, R22, -R30 ;  /* 0x8000001e16167221 */ /* 0x000fe20000010000 */
[----:B------:R-:W-:Y:S01]  /*1e60*/  FADD.FTZ R54, -R30, R54 ;  /* 0x000000361e367221 */ /* 0x000fe20000010100 */
[--C-:B------:R-:W-:Y:S01]  /*1e70*/  FADD.FTZ R21, R21, -R30.reuse ;  /* 0x8000001e15157221 */ /* 0x100fe20000010000 */
[----:B0-----:R-:W-:Y:S01]  /*1e80*/  FADD.FTZ R31, R70, -R30 ;  /* 0x8000001e461f7221 */ /* 0x001fe20000010000 */
[----:B------:R-:W-:Y:S01]  /*1e90*/  FADD.FTZ R52, -R30, R52 ;  /* 0x000000341e347221 */ /* 0x000fe20000010100 */
[----:B------:R-:W-:Y:S01]  /*1ea0*/  SHF.L.U32 R46, R46, 0x10, RZ ;  /* 0x000000102e2e7819 */ /* 0x000fe200000006ff */
[----:B-1----:R-:W-:Y:S01]  /*1eb0*/  FMUL.FTZ R24, R14, R24 ;  /* 0x000000180e187220 */ /* 0x002fe20000410000 */
[----:B------:R-:W-:Y:S01]  /*1ec0*/  SHF.L.U32 R48, R48, 0x10, RZ ;  /* 0x0000001030307819 */ /* 0x000fe200000006ff */
[C---:B------:R-:W-:Y:S01]  /*1ed0*/  FMUL.FTZ R65, R14.reuse, R65 ;  /* 0x000000410e417220 */ /* 0x040fe20000410000 */
[----:B------:R-:W-:Y:S01]  /*1ee0*/  SHF.L.U32 R30, R45, 0x10, RZ ;  /* 0x000000102d1e7819 */ /* 0x000fe200000006ff */
[----:B------:R-:W-:Y:S01]  /*1ef0*/  FMUL.FTZ R13, R14, R13 ;  /* 0x0000000d0e0d7220 */ /* 0x000fe20000410000 */
[----:B------:R-:W-:Y:S01]  /*1f00*/  SHF.L.U32 R64, R64, 0x10, RZ ;  /* 0x0000001040407819 */ /* 0x000fe200000006ff */
[C---:B------:R-:W-:Y:S01]  /*1f10*/  FMUL.FTZ R15, R14.reuse, R15 ;  /* 0x0000000f0e0f7220 */ /* 0x040fe20000410000 */
[C---:B------:R-:W-:Y:S01]  /*1f20*/  FMUL.FTZ R73, R14.reuse, R73 ;  /* 0x000000490e497220 */ /* 0x040fe20000410000 */
[C---:B------:R-:W-:Y:S01]  /*1f30*/  FMUL.FTZ R59, R14.reuse, R59 ;  /* 0x0000003b0e3b7220 */ /* 0x040fe20000410000 */
[C---:B------:R-:W-:Y:S01]  /*1f40*/  FMUL.FTZ R57, R14.reuse, R57 ;  /* 0x000000390e397220 */ /* 0x040fe20000410000 */
[C---:B------:R-:W-:Y:S01]  /*1f50*/  FMUL.FTZ R55, R14.reuse, R55 ;  /* 0x000000370e377220 */ /* 0x040fe20000410000 */
[C---:B------:R-:W-:Y:S01]  /*1f60*/  FMUL.FTZ R53, R14.reuse, R53 ;  /* 0x000000350e357220 */ /* 0x040fe20000410000 */
[----:B------:R-:W-:Y:S01]  /*1f70*/  SHF.L.U32 R49, R49, 0x10, RZ ;  /* 0x0000001031317819 */ /* 0x000fe200000006ff */
[----:B------:R-:W-:Y:S01]  /*1f80*/  FMUL.FTZ R17, R14, R17 ;  /* 0x000000110e117220 */ /* 0x000fe20000410000 */
[----:B------:R-:W-:Y:S01]  /*1f90*/  SHF.L.U32 R50, R50, 0x10, RZ ;  /* 0x0000001032327819 */ /* 0x000fe200000006ff */
[----:B------:R-:W-:Y:S01]  /*1fa0*/  FMUL.FTZ R51, R14, R51 ;  /* 0x000000330e337220 */ /* 0x000fe20000410000 */
[----:B------:R-:W-:Y:S01]  /*1fb0*/  SHF.L.U32 R63, R63, 0x10, RZ ;  /* 0x000000103f3f7819 */ /* 0x000fe200000006ff */
[----:B------:R-:W-:Y:S01]  /*1fc0*/  FMUL.FTZ R0, R0, R14 ;  /* 0x0000000e00007220 */ /* 0x000fe20000410000 */
        /* <DEDUP_REMOVED lines=20> */
[----:B------:R-:W-:Y:S01]  /*2110*/  FFMA.FTZ R14, R46, R24, R48 ;  /* 0x000000182e0e7223 */ /* 0x000fe20000010030 */
[--C-:B------:R-:W-:Y:S01]  /*2120*/  FFMA.FTZ R65, R65, R30, R64.reuse ;  /* 0x0000001e41417223 */ /* 0x100fe20000010040 */
[C-C-:B------:R-:W-:Y:S01]  /*2130*/  FFMA.FTZ R13, R30.reuse, R13, R64.reuse ;  /* 0x0000000d1e0d7223 */ /* 0x140fe20000010040 */
[C-C-:B------:R-:W-:Y:S01]  /*2140*/  FFMA.FTZ R20, R30.reuse, R15, R64.reuse ;  /* 0x0000000f1e147223 */ /* 0x140fe20000010040 */
[C-C-:B------:R-:W-:Y:S01]  /*2150*/  FFMA.FTZ R24, R30.reuse, R73, R64.reuse ;  /* 0x000000491e187223 */ /* 0x140fe20000010040 */
[C-C-:B------:R-:W-:Y:S01]  /*2160*/  FFMA.FTZ R26, R30.reuse, R59, R64.reuse ;  /* 0x0000003b1e1a7223 */ /* 0x140fe20000010040 */
[C-C-:B------:R-:W-:Y:S01]  /*2170*/  FFMA.FTZ R57, R30.reuse, R57, R64.reuse ;  /* 0x000000391e397223 */ /* 0x140fe20000010040 */
[C-C-:B------:R-:W-:Y:S01]  /*2180*/  FFMA.FTZ R55, R30.reuse, R55, R64.reuse ;  /* 0x000000371e377223 */ /* 0x140fe20000010040 */
[----:B------:R-:W-:Y:S01]  /*2190*/  FFMA.FTZ R53, R30, R53, R64 ;  /* 0x000000351e357223 */ /* 0x000fe20000010040 */
[----:B------:R-:W-:Y:S01]  /*21a0*/  FFMA.FTZ R15, R17, R28, R49 ;  /* 0x0000001c110f7223 */ /* 0x000fe20000010031 */
[----:B------:R-:W-:Y:S01]  /*21b0*/  FFMA.FTZ R30, R51, R50, R63 ;  /* 0x00000032331e7223 */ /* 0x000fe2000001003f */
[--C-:B------:R-:W-:Y:S01]  /*21c0*/  FFMA.FTZ R0, R0, R46, R48.reuse ;  /* 0x0000002e00007223 */ /* 0x100fe20000010030 */
[C-C-:B------:R-:W-:Y:S01]  /*21d0*/  FFMA.FTZ R16, R46.reuse, R16, R48.reuse ;  /* 0x000000102e107223 */ /* 0x140fe20000010030 */
[C-C-:B------:R-:W-:Y:S01]  /*21e0*/  FFMA.FTZ R19, R46.reuse, R19, R48.reuse ;  /* 0x000000132e137223 */ /* 0x140fe20000010030 */
[C-C-:B------:R-:W-:Y:S01]  /*21f0*/  FFMA.FTZ R67, R46.reuse, R67, R48.reuse ;  /* 0x000000432e437223 */ /* 0x140fe20000010030 */
[C-C-:B------:R-:W-:Y:S01]  /*2200*/  FFMA.FTZ R29, R46.reuse, R29, R48.reuse ;  /* 0x0000001d2e1d7223 */ /* 0x140fe20000010030 */
[C-C-:B------:R-:W-:Y:S01]  /*2210*/  FFMA.FTZ R18, R46.reuse, R27, R48.reuse ;  /* 0x0000001b2e127223 */ /* 0x140fe20000010030 */
[----:B------:R-:W-:Y:S01]  /*2220*/  FFMA.FTZ R46, R46, R21, R48 ;  /* 0x000000152e2e7223 */ /* 0x000fe20000010030 */
[----:B------:R-:W-:Y:S01]  /*2230*/  F2FP.BF16.F32.PACK_AB R21, R30, R15 ;  /* 0x0000000f1e15723e */ /* 0x000fe200000010ff */
[----:B------:R-:W-:Y:S01]  /*2240*/  FFMA.FTZ R69, R28, R69, R49 ;  /* 0x000000451c457223 */ /* 0x000fe20000010031 */
[----:B------:R-:W-:Y:S01]  /*2250*/  F2FP.BF16.F32.PACK_AB R17, R65, R0 ;  /* 0x000000004111723e */ /* 0x000fe200000010ff */
[----:B------:R-:W-:Y:S01]  /*2260*/  FFMA.FTZ R30, R50, R43, R63 ;  /* 0x0000002b321e7223 */ /* 0x000fe2000001003f */
[----:B------:R-:W-:Y:S01]  /*2270*/  FFMA.FTZ R68, R28, R68, R49 ;  /* 0x000000441c447223 */ /* 0x000fe20000010031 */
[----:B------:R-:W-:Y:S01]  /*2280*/  FFMA.FTZ R23, R50, R23, R63 ;  /* 0x0000001732177223 */ /* 0x000fe2000001003f */
[----:B------:R-:W-:Y:S01]  /*2290*/  F2FP.BF16.F32.PACK_AB R13, R13, R16 ;  /* 0x000000100d0d723e */ /* 0x000fe200000010ff */
[C---:B------:R-:W-:Y:S01]  /*22a0*/  FFMA.FTZ R66, R28.reuse, R66, R49 ;  /* 0x000000421c427223 */ /* 0x040fe20000010031 */
[----:B------:R-:W-:Y:S01]  /*22b0*/  PRMT R27, R17, 0x7632, R27 ;  /* 0x00007632111b7816 */ /* 0x000fe2000000001b */
[C-C-:B------:R-:W-:Y:S01]  /*22c0*/  FFMA.FTZ R71, R28.reuse, R71, R49.reuse ;  /* 0x000000471c477223 */ /* 0x140fe20000010031 */
[----:B------:R-:W-:Y:S01]  /*22d0*/  PRMT R16, R21, 0x7632, R16 ;  /* 0x0000763215107816 */ /* 0x000fe20000000010 */
[--C-:B------:R-:W-:Y:S01]  /*22e0*/  FFMA.FTZ R25, R28, R25, R49.reuse ;  /* 0x000000191c197223 */ /* 0x100fe20000010031 */
[----:B------:R-:W-:Y:S01]  /*22f0*/  F2FP.BF16.F32.PACK_AB R69, R30, R69 ;  /* 0x000000451e45723e */ /* 0x000fe200000010ff */
[C-C-:B------:R-:W-:Y:S01]  /*2300*/  FFMA.FTZ R22, R28.reuse, R22, R49.reuse ;  /* 0x000000161c167223 */ /* 0x140fe20000010031 */
[----:B------:R-:W-:Y:S01]  /*2310*/  FFMA.FTZ R31, R28, R31, R49 ;  /* 0x0000001f1c1f7223 */ /* 0x000fe20000010031 */
[--C-:B------:R-:W-:Y:S01]  /*2320*/  FFMA.FTZ R61, R50, R61, R63.reuse ;  /* 0x0000003d323d7223 */ /* 0x100fe2000001003f */
[----:B------:R-:W-:Y:S01]  /*2330*/  F2FP.BF16.F32.PACK_AB R19, R20, R19 ;  /* 0x000000131413723e */ /* 0x000fe200000010ff */
[C-C-:B------:R-:W-:Y:S01]  /*2340*/  FFMA.FTZ R28, R50.reuse, R75, R63.reuse ;  /* 0x0000004b321c7223 */ /* 0x140fe2000001003f */
[----:B------:R-:W-:Y:S01]  /*2350*/  F2FP.BF16.F32.PACK_AB R68, R23, R68 ;  /* 0x000000441744723e */ /* 0x000fe200000010ff */
[----:B------:R0:W-:Y:S01]  /*2360*/  STG.E.U16 desc[UR8][R38.64], R17 ;  /* 0x0000001126007986 */ /* 0x0001e2000c101508 */
[----:B------:R-:W-:Y:S01]  /*2370*/  PRMT R30, R13, 0x7632, R30 ;  /* 0x000076320d1e7816 */ /* 0x000fe2000000001e */
[--C-:B------:R-:W-:Y:S01]  /*2380*/  FFMA.FTZ R0, R50, R77, R63.reuse ;  /* 0x0000004d32007223 */ /* 0x100fe2000001003f */
[----:B------:R-:W-:Y:S01]  /*2390*/  F2FP.BF16.F32.PACK_AB R24, R24, R67 ;  /* 0x000000431818723e */ /* 0x000fe200000010ff */
[----:B------:R-:W-:Y:S01]  /*23a0*/  STG.E.U16 desc[UR8][R38.64+0x2], R27 ;  /* 0x0000021b26007986 */ /* 0x000fe2000c101508 */
[----:B------:R-:W-:Y:S01]  /*23b0*/  F2FP.BF16.F32.PACK_AB R66, R61, R66 ;  /* 0x000000423d42723e */ /* 0x000fe200000010ff */
[--C-:B------:R-:W-:Y:S01]  /*23c0*/  FFMA.FTZ R15, R50, R54, R63.reuse ;  /* 0x00000036320f7223 */ /* 0x100fe2000001003f */
[----:B------:R-:W-:Y:S01]  /*23d0*/  F2FP.BF16.F32.PACK_AB R26, R26, R29 ;  /* 0x0000001d1a1a723e */ /* 0x000fe200000010ff */
[----:B------:R-:W-:Y:S01]  /*23e0*/  STG.E.U16 desc[UR8][R38.64+0x4], R21 ;  /* 0x0000041526007986 */ /* 0x000fe2000c101508 */
[----:B------:R-:W-:Y:S01]  /*23f0*/  F2FP.BF16.F32.PACK_AB R28, R28, R71 ;  /* 0x000000471c1c723e */ /* 0x000fe200000010ff */
[----:B------:R-:W-:Y:S01]  /*2400*/  FFMA.FTZ R52, R50, R52, R63 ;  /* 0x0000003432347223 */ /* 0x000fe2000001003f */
[----:B------:R-:W-:Y:S01]  /*2410*/  F2FP.BF16.F32.PACK_AB R18, R57, R18 ;  /* 0x000000123912723e */ /* 0x000fe200000010ff */
[----:B------:R1:W-:Y:S01]  /*2420*/  STG.E.U16 desc[UR8][R38.64+0x6], R16 ;  /* 0x0000061026007986 */ /* 0x0003e2000c101508 */
[----:B0-----:R-:W-:Y:S01]  /*2430*/  PRMT R17, R69, 0x7632, R17 ;  /* 0x0000763245117816 */ /* 0x001fe20000000011 */
[----:B------:R-:W-:Y:S01]  /*2440*/  ULDC.64 UR6, c[0x0][0x238] ;  /* 0x00008e0000067ab9 */ /* 0x000fe20000000a00 */
[----:B------:R-:W-:Y:S01]  /*2450*/  F2FP.BF16.F32.PACK_AB R0, R0, R25 ;  /* 0x000000190000723e */ /* 0x000fe200000010ff */
[----:B------:R0:W-:Y:S01]  /*2460*/  STG.E.U16 desc[UR8][R36.64], R13 ;  /* 0x0000000d24007986 */ /* 0x0001e2000c101508 */
[----:B------:R-:W-:-:S02]  /*2470*/  F2FP.BF16.F32.PACK_AB R14, R55, R14 ;  /* 0x0000000e370e723e */ /* 0x000fc400000010ff */
[----:B------:R-:W-:Y:S01]  /*2480*/  F2FP.BF16.F32.PACK_AB R15, R15, R22 ;  /* 0x000000160f0f723e */ /* 0x000fe200000010ff */
[----:B------:R-:W-:Y:S01]  /*2490*/  STG.E.U16 desc[UR8][R36.64+0x2], R30 ;  /* 0x0000021e24007986 */ /* 0x000fe2000c101508 */
[----:B------:R-:W-:Y:S02]  /*24a0*/  F2FP.BF16.F32.PACK_AB R46, R53, R46 ;  /* 0x0000002e352e723e */ /* 0x000fe400000010ff */
[----:B------:R-:W-:Y:S01]  /*24b0*/  F2FP.BF16.F32.PACK_AB R31, R52, R31 ;  /* 0x0000001f341f723e */ /* 0x000fe200000010ff */
[----:B------:R-:W-:Y:S01]  /*24c0*/  STG.E.U16 desc[UR8][R36.64+0x4], R69 ;  /* 0x0000044524007986 */ /* 0x000fe2000c101508 */
[----:B-1----:R-:W-:Y:S02]  /*24d0*/  PRMT R16, R19, 0x7632, R16 ;  /* 0x0000763213107816 */ /* 0x002fe40000000010 */
[----:B------:R-:W-:Y:S01]  /*24e0*/  PRMT R45, R18, 0x7632, R45 ;  /* 0x00007632122d7816 */ /* 0x000fe2000000002d */
[----:B------:R1:W-:Y:S01]  /*24f0*/  STG.E.U16 desc[UR8][R36.64+0x6], R17 ;  /* 0x0000061124007986 */ /* 0x0003e2000c101508 */
[----:B0-----:R-:W-:-:S02]  /*2500*/  PRMT R13, R68, 0x7632, R13 ;  /* 0x00007632440d7816 */ /* 0x001fc4000000000d */
[----:B------:R-:W-:Y:S01]  /*2510*/  PRMT R39, R14, 0x7632, R39 ;  /* 0x000076320e277816 */ /* 0x000fe20000000027 */
[----:B------:R0:W-:Y:S01]  /*2520*/  STG.E.U16 desc[UR8][R34.64], R19 ;  /* 0x0000001322007986 */ /* 0x0001e2000c101508 */
[----:B------:R-:W-:Y:S02]  /*2530*/  PRMT R20, R46, 0x7632, R20 ;  /* 0x000076322e147816 */ /* 0x000fe40000000014 */
[----:B------:R-:W-:Y:S01]  /*2540*/  IADD3 R12, P1, R12, 0x1, RZ ;  /* 0x000000010c0c7810 */ /* 0x000fe20007f3e0ff */
[----:B------:R2:W-:Y:S03]  /*2550*/  STG.E.U16 desc[UR8][R34.64+0x2], R16 ;  /* 0x0000021022007986 */ /* 0x0005e6000c101508 */
[----:B------:R-:W-:Y:S01]  /*2560*/  IADD3.X R10, RZ, R10, RZ, P1, !PT ;  /* 0x0000000aff0a7210 */ /* 0x000fe20000ffe4ff */
[----:B------:R3:W-:Y:S01]  /*2570*/  STG.E.U16 desc[UR8][R34.64+0x6], R13 ;  /* 0x0000060d22007986 */ /* 0x0007e2000c101508 */
[----:B-1----:R-:W-:-:S02]  /*2580*/  PRMT R17, R24, 0x7632, R17 ;  /* 0x0000763218117816 */ /* 0x002fc40000000011 */
[----:B------:R-:W-:Y:S01]  /*2590*/  ISETP.GE.U32.AND P1, PT, R12, UR6, PT ;  /* 0x000000060c007c0c */ /* 0x000fe2000bf26070 */
[----:B------:R-:W-:Y:S01]  /*25a0*/  STG.E.U16 desc[UR8][R34.64+0x4], R68 ;  /* 0x0000044422007986 */ /* 0x000fe2000c101508 */
[----:B0-----:R-:W-:Y:S02]  /*25b0*/  PRMT R19, R66, 0x7632, R19 ;  /* 0x0000763242137816 */ /* 0x001fe40000000013 */
[----:B------:R-:W-:Y:S01]  /*25c0*/  ISETP.GE.AND.EX P1, PT, R10, UR7, PT, P1 ;  /* 0x000000070a007c0c */ /* 0x000fe2000bf26310 */
[----:B------:R-:W-:Y:S01]  /*25d0*/  STG.E.U16 desc[UR8][R32.64], R24 ;  /* 0x0000001820007986 */ /* 0x000fe2000c101508 */
[----:B--2---:R-:W-:Y:S02]  /*25e0*/  PRMT R16, R28, 0x7632, R16 ;  /* 0x000076321c107816 */ /* 0x004fe40000000010 */
[----:B---3--:R-:W-:Y:S01]  /*25f0*/  PRMT R13, R26, 0x7632, R13 ;  /* 0x000076321a0d7816 */ /* 0x008fe2000000000d */
[----:B------:R0:W-:Y:S04]  /*2600*/  STG.E.U16 desc[UR8][R32.64+0x2], R17 ;  /* 0x0000021120007986 */ /* 0x0001e8000c101508 */
[----:B------:R-:W-:Y:S04]  /*2610*/  STG.E.U16 desc[UR8][R32.64+0x4], R66 ;  /* 0x0000044220007986 */ /* 0x000fe8000c101508 */
[----:B------:R-:W-:Y:S04]  /*2620*/  STG.E.U16 desc[UR8][R32.64+0x6], R19 ;  /* 0x0000061320007986 */ /* 0x000fe8000c101508 */
[----:B------:R-:W-:Y:S01]  /*2630*/  STG.E.U16 desc[UR8][R92.64], R26 ;  /* 0x0000001a5c007986 */ /* 0x000fe2000c101508 */
[----:B0-----:R-:W-:-:S03]  /*2640*/  PRMT R17, R0, 0x7632, R17 ;  /* 0x0000763200117816 */ /* 0x001fc60000000011 */
[----:B------:R0:W-:Y:S04]  /*2650*/  STG.E.U16 desc[UR8][R92.64+0x2], R13 ;  /* 0x0000020d5c007986 */ /* 0x0001e8000c101508 */
[----:B------:R-:W-:Y:S04]  /*2660*/  STG.E.U16 desc[UR8][R92.64+0x4], R28 ;  /* 0x0000041c5c007986 */ /* 0x000fe8000c101508 */
[----:B------:R-:W-:Y:S04]  /*2670*/  STG.E.U16 desc[UR8][R92.64+0x6], R16 ;  /* 0x000006105c007986 */ /* 0x000fe8000c101508 */
[----:B------:R1:W-:Y:S01]  /*2680*/  STG.E.U16 desc[UR8][R90.64+0x4], R0 ;  /* 0x000004005a007986 */ /* 0x0003e2000c101508 */
[----:B0-----:R-:W-:-:S03]  /*2690*/  PRMT R13, R15, 0x7632, R13 ;  /* 0x000076320f0d7816 */ /* 0x001fc6000000000d */
        /* <DEDUP_REMOVED lines=13> */
[----:B------:R-:W-:Y:S05]  /*2770*/  EXIT ;  /* 0x000000000000794d */ /* 0x000fea0003800000 */
.L_x_1175:
        /* <DEDUP_REMOVED lines=16> */
.L_x_2641:


//--------------------- .text._ZN13group_norm_v214gn_cuda_kernelI13__nv_bfloat16Li320ELi3ELi32ELi40ELi1024ELb0ELi32ELi320ELi320ELi4ELb1ELi10ELb0ELb0ENS_16CompileConditionILi900EEEEEvPT_PKS4_S7_S7_flPfS8_Pj --------------------------
	.section	.text._ZN13group_norm_v214gn_cuda_kernelI13__nv_bfloat16Li320ELi3ELi32ELi40ELi1024ELb0ELi32ELi320ELi320ELi4ELb1ELi10ELb0ELb0ENS_16CompileConditionILi900EEEEEvPT_PKS4_S7_S7_flPfS8_Pj,"ax",@progbits
	.align	128
        .global         _ZN13group_norm_v214gn_cuda_kernelI13__nv_bfloat16Li320ELi3ELi32ELi40ELi1024ELb0ELi32ELi320ELi320ELi4ELb1ELi10ELb0ELb0ENS_16CompileConditionILi900EEEEEvPT_PKS4_S7_S7_flPfS8_Pj
        .type           _ZN13group_norm_v214gn_cuda_kernelI13__nv_bfloat16Li320ELi3ELi32ELi40ELi1024ELb0ELi32ELi320ELi320ELi4ELb1ELi10ELb0ELb0ENS_16CompileConditionILi900EEEEEvPT_PKS4_S7_S7_flPfS8_Pj,@function
        .size           _ZN13group_norm_v214gn_cuda_kernelI13__nv_bfloat16Li320ELi3ELi32ELi40ELi1024ELb0ELi32ELi320ELi320ELi4ELb1ELi10ELb0ELb0ENS_16CompileConditionILi900EEEEEvPT_PKS4_S7_S7_flPfS8_Pj,(.L_x_2642 - _ZN13group_norm_v214gn_cuda_kernelI13__nv_bfloat16Li320ELi3ELi32ELi40ELi1024ELb0ELi32ELi320ELi320ELi4ELb1ELi10ELb0ELb0ENS_16CompileConditionILi900EEEEEvPT_PKS4_S7_S7_flPfS8_Pj)
        .other          _ZN13group_norm_v214gn_cuda_kernelI13__nv_bfloat16Li320ELi3ELi32ELi40ELi1024ELb0ELi32ELi320ELi320ELi4ELb1ELi10ELb0ELb0ENS_16CompileConditionILi900EEEEEvPT_PKS4_S7_S7_flPfS8_Pj,@"STO_CUDA_ENTRY STV_DEFAULT"
_ZN13group_norm_v214gn_cuda_kernelI13__nv_bfloat16Li320ELi3ELi32ELi40ELi1024ELb0ELi32ELi320ELi320ELi4ELb1ELi10ELb0ELb0ENS_16CompileConditionILi900EEEEEvPT_PKS4_S7_S7_flPfS8_Pj:
.text._ZN13group_norm_v214gn_cuda_kernelI13__nv_bfloat16Li320ELi3ELi32ELi40ELi1024ELb0ELi32ELi320ELi320ELi4ELb1ELi10ELb0ELb0ENS_16CompileConditionILi900EEEEEvPT_PKS4_S7_S7_flPfS8_Pj:
[----:B------:R-:W-:Y:S08]  /*0000*/  LDC R1, c[0x0][0x28] ;  /* 0x00000a00ff017b82 */ /* 0x000ff00000000800 */
[----:B------:R-:W0:Y:S01]  /*0010*/  S2UR UR7, SR_CTAID.Y ;  /* 0x00000000000779c3 */ /* 0x000e220000002600 */
[----:B------:R-:W-:Y:S02]  /*0020*/  ULDC.64 UR10, c[0x0][0x238] ;  /* 0x00008e00000a7ab9 */ /* 0x000fe40000000a00 */
[----:B------:R-:W-:-:S02]  /*0030*/  USHF.L.U32 UR17, UR10, 0x2, URZ ;  /* 0x000000020a117899 */ /* 0x000fc4000800063f */
[----:B------:R-:W-:Y:S02]  /*0040*/  USHF.L.U64.HI UR10, UR10, 0x2, UR11 ;  /* 0x000000020a0a7899 */ /* 0x000fe4000801020b */
[----:B0-----:R-:W-:-:S04]  /*0050*/  UISETP.GT.U32.AND UP0, UPT, UR17, UR7, UPT ;  /* 0x000000071100728c */ /* 0x001fc8000bf04070 */
[----:B------:R-:W-:-:S06]  /*0060*/  UISETP.GT.AND.EX UP0, UPT, UR10, URZ, UPT, UP0 ;  /* 0x0000003f0a00728c */ /* 0x000fcc000bf04300 */
[----:B------:R-:W-:-:S13]  /*0070*/  PLOP3.LUT P0, PT, PT, PT, UP0, 0x80, 0x0 ;  /* 0x000000000000781c */ /* 0x000fda0003f0f008 */
[----:B------:R-:W-:Y:S05]  /*0080*/  @!P0 EXIT ;  /* 0x000000000000894d */ /* 0x000fea0003800000 */
[----:B------:R-:W0:Y:S01]  /*0090*/  S2R R2, SR_TID.X ;  /* 0x0000000000027919 */ /* 0x000e220000002100 */
[----:B------:R-:W-:Y:S01]  /*00a0*/  MOV R0, 0x400 ;  /* 0x0000040000007802 */ /* 0x000fe20000000f00 */
[----:B------:R-:W-:Y:S01]  /*00b0*/  UMOV UR9, UR7 ;  /* 0x0000000700097c82 */ /* 0x000fe20008000000 */
[----:B------:R-:W-:Y:S01]  /*00c0*/  UMOV UR5, URZ ;  /* 0x0000003f00057c82 */ /* 0x000fe20008000000 */
[----:B------:R-:W1:Y:S01]  /*00d0*/  S2R R7, SR_CgaCtaId ;  /* 0x0000000000077919 */ /* 0x000e620000008800 */
[----:B------:R-:W-:Y:S01]  /*00e0*/  UMOV UR4, URZ ;  /* 0x0000003f00047c82 */ /* 0x000fe20008000000 */
[----:B------:R-:W-:Y:S01]  /*00f0*/  ULDC.64 UR14, c[0x0][0x208] ;  /* 0x00008200000e7ab9 */ /* 0x000fe20000000a00 */
[----:B------:R-:W2:Y:S01]  /*0100*/  S2R R3, SR_CTAID.X ;  /* 0x0000000000037919 */ /* 0x000ea20000002500 */
[----:B0-----:R-:W-:-:S05]  /*0110*/  IMAD.WIDE.U32 R4, R2, -0x33333333, RZ ;  /* 0xcccccccd02047825 */ /* 0x001fca00078e00ff */
[----:B------:R-:W-:Y:S02]  /*0120*/  SHF.R.U32.HI R9, RZ, 0x6, R5 ;  /* 0x00000006ff097819 */ /* 0x000fe40000011605 */
[----:B-1----:R-:W-:-:S03]  /*0130*/  LEA R5, R7, R0, 0x18 ;  /* 0x0000000007057211 */ /* 0x002fc600078ec0ff */
[----:B------:R-:W-:-:S04]  /*0140*/  IMAD R0, R9, -0x50, R2 ;  /* 0xffffffb009007824 */ /* 0x000fc800078e0202 */
[----:B------:R-:W-:-:S05]  /*0150*/  IMAD R0, R0, 0x28, R5 ;  /* 0x0000002800007824 */ /* 0x000fca00078e0205 */
[----:B--2---:R-:W-:-:S07]  /*0160*/  LEA R56, R9, R0, 0x3 ;  /* 0x0000000009387211 */ /* 0x004fce00078e18ff */
.L_x_1184:
[----:B0-----:R-:W-:Y:S01]  /*0170*/  IMAD.WIDE.U32 R4, R2, -0x33333333, RZ ;  /* 0xcccccccd02047825 */ /* 0x001fe200078e00ff */
[----:B------:R-:W-:Y:S01]  /*0180*/  ULOP3.LUT UR13, UR9, 0x3, URZ, 0xc0, !UPT ;  /* 0x00000003090d7892 */ /* 0x000fe2000f8ec03f */
[----:B------:R-:W0:Y:S01]  /*0190*/  LDC.64 R20, c[0x0][0x220] ;  /* 0x00008800ff147b82 */ /* 0x000e220000000a00 */
[----:B------:R-:W-:Y:S01]  /*01a0*/  USHF.R.U64 UR16, UR9, 0x2, UR5 ;  /* 0x0000000209107899 */ /* 0x000fe20008001205 */
[----:B------:R-:W-:Y:S01]  /*01b0*/  IMAD.SHL.U32 R0, R3, 0x20, RZ ;  /* 0x0000002003007824 */ /* 0x000fe200078e00ff */
[----:B------:R-:W-:Y:S01]  /*01c0*/  SHF.R.U32.HI R5, RZ, 0x6, R5 ;  /* 0x00000006ff057819 */ /* 0x000fe20000011605 */
[----:B------:R-:W-:Y:S02]  /*01d0*/  UIMAD UR8, UR13, 0x140, URZ ;  /* 0x000001400d0878a4 */ /* 0x000fe4000f8e023f */
[----:B------:R-:W-:Y:S01]  /*01e0*/  USHF.R.U32.HI UR6, URZ, 0x2, UR5 ;  /* 0x000000023f067899 */ /* 0x000fe20008011605 */
[----:B------:R-:W-:Y:S01]  /*01f0*/  LOP3.LUT R0, R0, 0x3e0, RZ, 0xc0, !PT ;  /* 0x000003e000007812 */ /* 0x000fe200078ec0ff */
[----:B------:R-:W-:Y:S01]  /*0200*/  IMAD R4, R5, -0x50, R2 ;  /* 0xffffffb005047824 */ /* 0x000fe200078e0202 */
[----:B------:R-:W-:Y:S01]  /*0210*/  MOV R9, UR16 ;  /* 0x0000001000097c02 */ /* 0x000fe20008000f00 */
[----:B------:R-:W-:Y:S01]  /*0220*/  UIMAD UR11, UR6, 0x140000, URZ ;  /* 0x00140000060b78a4 */ /* 0x000fe2000f8e023f */
[----:B------:R-:W1:Y:S01]  /*0230*/  LDC.64 R18, c[0x0][0x228] ;  /* 0x00008a00ff127b82 */ /* 0x000e620000000a00 */
[----:B------:R-:W-:Y:S01]  /*0240*/  IMAD.IADD R0, R0, 0x1, R5 ;  /* 0x0000000100007824 */ /* 0x000fe200078e0205 */
[----:B------:R-:W-:Y:S01]  /*0250*/  LEA R6, R4, UR8, 0x2 ;  /* 0x0000000804067c11 */ /* 0x000fe2000f8e10ff */
[----:B------:R-:W-:-:S02]  /*0260*/  ULDC.64 UR18, c[0x0][0x218] ;  /* 0x0000860000127ab9 */ /* 0x000fc40000000a00 */
[----:B------:R-:W-:Y:S01]  /*0270*/  IMAD R55, R0, 0x500, RZ ;  /* 0x0000050000377824 */ /* 0x000fe200078e02ff */
[----:B------:R-:W-:-:S04]  /*0280*/  SHF.R.S32.HI R7, RZ, 0x1f, R6 ;  /* 0x0000001fff077819 */ /* 0x000fc80000011406 */
[----:B------:R-:W-:Y:S01]  /*0290*/  IADD3 R54, R55, 0x1400, RZ ;  /* 0x0000140037367810 */ /* 0x000fe20007ffe0ff */
[----:B------:R-:W-:-:S05]  /*02a0*/  IMAD.WIDE.U32 R8, R9, 0x140000, R6 ;  /* 0x0014000009087825 */ /* 0x000fca00078e0006 */
[----:B------:R-:W-:Y:S02]  /*02b0*/  IADD3 R7, R9, UR11, RZ ;  /* 0x0000000b09077c10 */ /* 0x000fe4000fffe0ff */
[----:B------:R-:W-:-:S05]  /*02c0*/  IADD3 R0, P0, R55, R8, RZ ;  /* 0x0000000837007210 */ /* 0x000fca0007f1e0ff */
[----:B------:R-:W-:Y:S01]  /*02d0*/  IMAD.X R5, RZ, RZ, R7, P0 ;  /* 0x000000ffff057224 */ /* 0x000fe200000e0607 */
[----:B------:R-:W-:-:S04]  /*02e0*/  LEA R36, P0, R0, UR18, 0x1 ;  /* 0x0000001200247c11 */ /* 0x000fc8000f8008ff */
[----:B------:R-:W-:Y:S02]  /*02f0*/  LEA.HI.X R37, R0, UR19, R5, 0x1, P0 ;  /* 0x0000001300257c11 */ /* 0x000fe400080f0c05 */
[----:B------:R-:W-:-:S04]  /*0300*/  IADD3 R0, P0, R54, R8, RZ ;  /* 0x0000000836007210 */ /* 0x000fc80007f1e0ff */
[----:B------:R-:W2:Y:S01]  /*0310*/  LDG.E.64.CONSTANT R36, desc[UR14][R36.64] ;  /* 0x0000000e24247981 */ /* 0x000ea2000c1e9b00 */
[----:B------:R-:W-:Y:S01]  /*0320*/  IMAD.X R5, RZ, RZ, R7, P0 ;  /* 0x000000ffff057224 */ /* 0x000fe200000e0607 */
[C---:B------:R-:W-:Y:S02]  /*0330*/  LEA R34, P0, R0.reuse, UR18, 0x1 ;  /* 0x0000001200227c11 */ /* 0x040fe4000f8008ff */
[----:B------:R-:W-:Y:S02]  /*0340*/  IADD3 R53, R55, 0x2800, RZ ;  /* 0x0000280037357810 */ /* 0x000fe40007ffe0ff */
[----:B------:R-:W-:Y:S02]  /*0350*/  LEA.HI.X R35, R0, UR19, R5, 0x1, P0 ;  /* 0x0000001300237c11 */ /* 0x000fe400080f0c05 */
[----:B------:R-:W-:-:S04]  /*0360*/  IADD3 R0, P0, R53, R8, RZ ;  /* 0x0000000835007210 */ /* 0x000fc80007f1e0ff */
[----:B------:R-:W3:Y:S01]  /*0370*/  LDG.E.64.CONSTANT R34, desc[UR14][R34.64] ;  /* 0x0000000e22227981 */ /* 0x000ee2000c1e9b00 */
[----:B------:R-:W-:Y:S01]  /*0380*/  IMAD.X R5, RZ, RZ, R7, P0 ;  /* 0x000000ffff057224 */ /* 0x000fe200000e0607 */
[C---:B------:R-:W-:Y:S02]  /*0390*/  LEA R32, P0, R0.reuse, UR18, 0x1 ;  /* 0x0000001200207c11 */ /* 0x040fe4000f8008ff */
[----:B------:R-:W-:Y:S02]  /*03a0*/  IADD3 R52, R55, 0x3c00, RZ ;  /* 0x00003c0037347810 */ /* 0x000fe40007ffe0ff */
[----:B------:R-:W-:Y:S02]  /*03b0*/  LEA.HI.X R33, R0, UR19, R5, 0x1, P0 ;  /* 0x0000001300217c11 */ /* 0x000fe400080f0c05 */
[----:B------:R-:W-:-:S04]  /*03c0*/  IADD3 R0, P0, R52, R8, RZ ;  /* 0x0000000834007210 */ /* 0x000fc80007f1e0ff */
[----:B------:R-:W4:Y:S01]  /*03d0*/  LDG.E.64.CONSTANT R32, desc[UR14][R32.64] ;  /* 0x0000000e20207981 */ /* 0x000f22000c1e9b00 */
        /* <DEDUP_REMOVED lines=25> */
[----:B------:R-:W-:-:S04]  /*0570*/  LEA R22, P0, R8, UR18, 0x1 ;  /* 0x0000001208167c11 */ /* 0x000fc8000f8008ff */
[----:B------:R-:W-:-:S06]  /*0580*/  LEA.HI.X R23, R8, UR19, R5, 0x1, P0 ;  /* 0x0000001308177c11 */ /* 0x000fcc00080f0c05 */
[----:B------:R-:W4:Y:S01]  /*0590*/  LDG.E.64.CONSTANT R22, desc[UR14][R22.64] ;  /* 0x0000000e16167981 */ /* 0x000f22000c1e9b00 */
[----:B0-----:R-:W-:-:S04]  /*05a0*/  IMAD.WIDE R20, R6, 0x2, R20 ;  /* 0x0000000206147825 */ /* 0x001fc800078e0214 */
[----:B-1----:R-:W-:Y:S02]  /*05b0*/  IMAD.WIDE R18, R6, 0x2, R18 ;  /* 0x0000000206127825 */ /* 0x002fe400078e0212 */
[----:B------:R-:W5:Y:S04]  /*05c0*/  LDG.E.64.CONSTANT R20, desc[UR14][R20.64] ;  /* 0x0000000e14147981 */ /* 0x000f68000c1e9b00 */
[----:B------:R-:W5:Y:S01]  /*05d0*/  LDG.E.64.CONSTANT R18, desc[UR14][R18.64] ;  /* 0x0000000e12127981 */ /* 0x000f62000c1e9b00 */
[----:B------:R-:W-:Y:S01]  /*05e0*/  ISETP.GT.U32.AND P0, PT, R2, 0x1f, PT ;  /* 0x0000001f0200780c */ /* 0x000fe20003f04070 */
[----:B------:R-:W-:Y:S01]  /*05f0*/  BSSY B0, `(.L_x_1176) ;  /* 0x00000d9000007945 */ /* 0x000fe20003800000 */
[C---:B--2---:R-:W-:Y:S02]  /*0600*/  PRMT R5, R36.reuse, 0x7632, R5 ;  /* 0x0000763224057816 */ /* 0x044fe40000000005 */
[----:B------:R-:W-:-:S02]  /*0610*/  SHF.L.U32 R0, R36, 0x10, RZ ;  /* 0x0000001024007819 */ /* 0x000fc400000006ff */
[----:B------:R-:W-:Y:S01]  /*0620*/  PRMT R6, R37, 0x7632, R6 ;  /* 0x0000763225067816 */ /* 0x000fe20000000006 */
[----:B------:R-:W-:Y:S01]  /*0630*/  IMAD.U32 R9, R5, 0x10000, RZ ;  /* 0x0001000005097824 */ /* 0x000fe200078e00ff */
[----:B------:R-:W-:Y:S01]  /*0640*/  SHF.L.U32 R5, R37, 0x10, RZ ;  /* 0x0000001025057819 */ /* 0x000fe200000006ff */
[----:B------:R-:W-:Y:S01]  /*0650*/  FFMA.FTZ R8, R0, R0, RZ ;  /* 0x0000000000087223 */ /* 0x000fe200000100ff */
[----:B------:R-:W-:-:S03]  /*0660*/  FADD.FTZ R7, RZ, R0 ;  /* 0x00000000ff077221 */ /* 0x000fc60000010000 */
[----:B------:R-:W-:Y:S01]  /*0670*/  FFMA.FTZ R10, R9, R9, R8 ;  /* 0x00000009090a7223 */ /* 0x000fe20000010008 */
[----:B------:R-:W-:Y:S01]  /*0680*/  FADD.FTZ R8, R7, R9 ;  /* 0x0000000907087221 */ /* 0x000fe20000010000 */
[----:B------:R-:W-:Y:S01]  /*0690*/  SHF.L.U32 R9, R6, 0x10, RZ ;  /* 0x0000001006097819 */ /* 0x000fe200000006ff */
[----:B---3--:R-:W-:Y:S02]  /*06a0*/  IMAD.U32 R6, R34, 0x10000, RZ ;  /* 0x0001000022067824 */ /* 0x008fe400078e00ff */
        /* <DEDUP_REMOVED lines=12> */
[----:B----4-:R-:W-:Y:S02]  /*0770*/  PRMT R9, R32, 0x7632, R9 ;  /* 0x0000763220097816 */ /* 0x010fe40000000009 */
[----:B------:R-:W-:Y:S02]  /*0780*/  IMAD.U32 R11, R8, 0x10000, RZ ;  /* 0x00010000080b7824 */ /* 0x000fe400078e00ff */
[----:B------:R-:W-:Y:S01]  /*0790*/  FFMA.FTZ R12, R7, R7, R12 ;  /* 0x00000007070c7223 */ /* 0x000fe2000001000c */
[----:B------:R-:W-:Y:S01]  /*07a0*/  FADD.FTZ R10, R10, R7 ;  /* 0x000000070a0a7221 */ /* 0x000fe20000010000 */
[----:B------:R-:W-:-:S02]  /*07b0*/  SHF.L.U32 R8, R32, 0x10, RZ ;  /* 0x0000001020087819 */ /* 0x000fc400000006ff */
        /* <DEDUP_REMOVED lines=16> */
[----:B------:R-:W-:Y:S02]  /*08c0*/  PRMT R12, R31, 0x7632, R12 ;  /* 0x000076321f0c7816 */ /* 0x000fe4000000000c */
        /* <DEDUP_REMOVED lines=24> */
[----:B------:R-:W-:Y:S01]  /*0a50*/  SHF.L.U32 R14, R26, 0x10, RZ ;  /* 0x000000101a0e7819 */ /* 0x000fe200000006ff */
        /* <DEDUP_REMOVED lines=33> */
[C---:B------:R-:W-:Y:S02]  /*0c70*/  PRMT R38, R23.reuse, 0x7632, R38 ;  /* 0x0000763217267816 */ /* 0x040fe40000000026 */
[----:B------:R-:W-:Y:S01]  /*0c80*/  SHF.L.U32 R47, R23, 0x10, RZ ;  /* 0x00000010172f7819 */ /* 0x000fe200000006ff */
[----:B------:R-:W-:Y:S01]  /*0c90*/  FFMA.FTZ R42, R40, R40, R41 ;  /* 0x00000028282a7223 */ /* 0x000fe20000010029 */
[----:B------:R-:W-:Y:S01]  /*0ca0*/  FADD.FTZ R40, R39, R40 ;  /* 0x0000002827287221 */ /* 0x000fe20000010000 */
[----:B------:R-:W-:Y:S02]  /*0cb0*/  IMAD.U32 R44, R38, 0x10000, RZ ;  /* 0x00010000262c7824 */ /* 0x000fe400078e00ff */
[----:B------:R-:W-:Y:S01]  /*0cc0*/  FFMA.FTZ R39, R47, R47, R42 ;  /* 0x0000002f2f277223 */ /* 0x000fe2000001002a */
[----:B------:R-:W-:Y:S01]  /*0cd0*/  FADD.FTZ R38, R40, R47 ;  /* 0x0000002f28267221 */ /* 0x000fe20000010000 */
[----:B------:R-:W-:-:S02]  /*0ce0*/  HFMA2.MMA R40, -RZ, RZ, 0, 0 ;  /* 0x00000000ff287435 */ /* 0x000fc400000001ff */
[----:B------:R-:W-:Y:S01]  /*0cf0*/  FFMA.FTZ R39, R44, R44, R39 ;  /* 0x0000002c2c277223 */ /* 0x000fe20000010027 */
[----:B------:R-:W-:Y:S01]  /*0d00*/  FADD.FTZ R38, R38, R44 ;  /* 0x0000002c26267221 */ /* 0x000fe20000010000 */
[----:B------:R-:W-:-:S04]  /*0d10*/  MOV R44, RZ ;  /* 0x000000ff002c7202 */ /* 0x000fc80000000f00 */
[----:B------:R0:W-:Y:S01]  /*0d20*/  STS.64 [R56], R38 ;  /* 0x0000002638007388 */ /* 0x0001e20000000a00 */
[----:B------:R-:W-:Y:S06]  /*0d30*/  BAR.SYNC.DEFER_BLOCKING 0x0 ;  /* 0x0000000000007b1d */ /* 0x000fec0000010000 */
[----:B------:R-:W-:Y:S05]  /*0d40*/  @P0 BRA `(.L_x_1177) ;  /* 0x00000004008c0947 */ /* 0x000fea0003800000 */
[----:B------:R-:W1:Y:S01]  /*0d50*/  S2R R41, SR_CgaCtaId ;  /* 0x0000000000297919 */ /* 0x000e620000008800 */
[----:B------:R-:W-:Y:S01]  /*0d60*/  USHF.L.U32 UR6, UR9, 0x3, URZ ;  /* 0x0000000309067899 */ /* 0x000fe2000800063f */
[----:B0-----:R-:W-:Y:S01]  /*0d70*/  IMAD.MOV.U32 R38, RZ, RZ, 0x28 ;  /* 0x00000028ff267424 */ /* 0x001fe200078e00ff */
[----:B------:R-:W-:Y:S02]  /*0d80*/  MOV R44, 0x400 ;  /* 0x00000400002c7802 */ /* 0x000fe40000000f00 */
[----:B------:R-:W-:Y:S01]  /*0d90*/  ULOP3.LUT UR6, UR6, 0x18, URZ, 0xc0, !UPT ;  /* 0x0000001806067892 */ /* 0x000fe2000f8ec03f */
[----:B------:R-:W-:-:S04]  /*0da0*/  SHF.L.U32 R45, R2, 0x3, RZ ;  /* 0x00000003022d7819 */ /* 0x000fc800000006ff */
[----:B------:R-:W-:Y:S02]  /*0db0*/  LOP3.LUT R45, R45, 0x18, RZ, 0xc0, !PT ;  /* 0x000000182d2d7812 */ /* 0x000fe400078ec0ff */
[----:B------:R-:W-:-:S05]  /*0dc0*/  LEA.HI R57, R2, UR6, RZ, 0x1e ;  /* 0x0000000602397c11 */ /* 0x000fca000f8ff0ff */
[----:B------:R-:W-:-:S05]  /*0dd0*/  IMAD R57, R57, R38, -UR8 ;  /* 0x8000000839397e24 */ /* 0x000fca000f8e0226 */
[----:B------:R-:W-:Y:S02]  /*0de0*/  IADD3 R39, R57, 0x4, RZ ;  /* 0x0000000439277810 */ /* 0x000fe40007ffe0ff */
[----:B------:R-:W-:Y:S02]  /*0df0*/  SHF.R.S32.HI R38, RZ, 0x1f, R57 ;  /* 0x0000001fff267819 */ /* 0x000fe40000011439 */
[----:B------:R-:W-:Y:S02]  /*0e00*/  SHF.R.S32.HI R40, RZ, 0x1f, R39 ;  /* 0x0000001fff287819 */ /* 0x000fe40000011427 */
[----:B------:R-:W-:Y:S02]  /*0e10*/  LEA.HI R38, R38, R57, RZ, 0x2 ;  /* 0x0000003926267211 */ /* 0x000fe400078f10ff */
[----:B------:R-:W-:Y:S02]  /*0e20*/  LEA.HI R40, R40, R39, RZ, 0x2 ;  /* 0x0000002728287211 */ /* 0x000fe400078f10ff */
[----:B-1----:R-:W-:-:S02]  /*0e30*/  LEA R44, R41, R44, 0x18 ;  /* 0x0000002c292c7211 */ /* 0x002fc400078ec0ff */
[----:B------:R-:W-:Y:S02]  /*0e40*/  SHF.R.S32.HI R39, RZ, 0x2, R38 ;  /* 0x00000002ff277819 */ /* 0x000fe40000011426 */
[----:B------:R-:W-:-:S03]  /*0e50*/  SHF.R.S32.HI R41, RZ, 0x2, R40 ;  /* 0x00000002ff297819 */ /* 0x000fc60000011428 */
[--C-:B------:R-:W-:Y:S02]  /*0e60*/  IMAD R38, R39, 0x28, R44.reuse ;  /* 0x0000002827267824 */ /* 0x100fe400078e022c */
[----:B------:R-:W-:Y:S02]  /*0e70*/  IMAD R42, R41, 0x28, R44 ;  /* 0x00000028292a7824 */ /* 0x000fe400078e022c */
[----:B------:R-:W-:Y:S01]  /*0e80*/  IMAD.IADD R40, R38, 0x1, R45 ;  /* 0x0000000126287824 */ /* 0x000fe200078e022d */
[----:B------:R-:W-:Y:S02]  /*0e90*/  IADD3 R38, R57, 0x8, RZ ;  /* 0x0000000839267810 */ /* 0x000fe40007ffe0ff */
[----:B------:R-:W-:Y:S02]  /*0ea0*/  IADD3 R42, R45, R42, RZ ;  /* 0x0000002a2d2a7210 */ /* 0x000fe40007ffe0ff */
[----:B------:R-:W-:Y:S01]  /*0eb0*/  SHF.R.S32.HI R39, RZ, 0x1f, R38 ;  /* 0x0000001fff277819 */ /* 0x000fe20000011426 */
[----:B------:R-:W0:Y:S03]  /*0ec0*/  LDS.64 R40, [R40] ;  /* 0x0000000028287984 */ /* 0x000e260000000a00 */
[----:B------:R-:W-:Y:S01]  /*0ed0*/  LEA.HI R39, R39, R38, RZ, 0x2 ;  /* 0x0000002627277211 */ /* 0x000fe200078f10ff */
[----:B------:R-:W1:Y:S03]  /*0ee0*/  LDS.64 R42, [R42] ;  /* 0x000000002a2a7984 */ /* 0x000e660000000a00 */
[----:B------:R-:W-:-:S05]  /*0ef0*/  SHF.R.S32.HI R39, RZ, 0x2, R39 ;  /* 0x00000002ff277819 */ /* 0x000fca0000011427 */
[----:B------:R-:W-:-:S04]  /*0f00*/  IMAD R38, R39, 0x28, R44 ;  /* 0x0000002827267824 */ /* 0x000fc800078e022c */
[----:B------:R-:W-:-:S06]  /*0f10*/  IMAD.IADD R38, R45, 0x1, R38 ;  /* 0x000000012d267824 */ /* 0x000fcc00078e0226 */
[----:B------:R-:W2:Y:S01]  /*0f20*/  LDS.64 R38, [R38] ;  /* 0x0000000026267984 */ /* 0x000ea20000000a00 */
[----:B0-----:R-:W-:Y:S01]  /*0f30*/  FADD.FTZ R59, RZ, R40 ;  /* 0x00000028ff3b7221 */ /* 0x001fe20000010000 */
[----:B------:R-:W-:Y:S01]  /*0f40*/  FADD.FTZ R58, RZ, R41 ;  /* 0x00000029ff3a7221 */ /* 0x000fe20000010000 */
[----:B------:R-:W-:Y:S02]  /*0f50*/  IADD3 R40, R57, 0xc, RZ ;  /* 0x0000000c39287810 */ /* 0x000fe40007ffe0ff */
[----:B-1----:R-:W-:Y:S01]  /*0f60*/  FADD.FTZ R41, R59, R42 ;  /* 0x0000002a3b297221 */ /* 0x002fe20000010000 */
[----:B------:R-:W-:Y:S01]  /*0f70*/  FADD.FTZ R58, R58, R43 ;  /* 0x0000002b3a3a7221 */ /* 0x000fe20000010000 */
[----:B------:R-:W-:-:S04]  /*0f80*/  SHF.R.S32.HI R43, RZ, 0x1f, R40 ;  /* 0x0000001fff2b7819 */ /* 0x000fc80000011428 */
[----:B------:R-:W-:Y:S02]  /*0f90*/  LEA.HI R43, R43, R40, RZ, 0x2 ;  /* 0x000000282b2b7211 */ /* 0x000fe400078f10ff */
[----:B------:R-:W-:Y:S02]  /*0fa0*/  IADD3 R40, R57, 0x10, RZ ;  /* 0x0000001039287810 */ /* 0x000fe40007ffe0ff */
[----:B------:R-:W-:Y:S02]  /*0fb0*/  SHF.R.S32.HI R43, RZ, 0x2, R43 ;  /* 0x00000002ff2b7819 */ /* 0x000fe4000001142b */
[----:B------:R-:W-:-:S04]  /*0fc0*/  SHF.R.S32.HI R59, RZ, 0x1f, R40 ;  /* 0x0000001fff3b7819 */ /* 0x000fc80000011428 */
[----:B------:R-:W-:Y:S01]  /*0fd0*/  LEA.HI R59, R59, R40, RZ, 0x2 ;  /* 0x000000283b3b7211 */ /* 0x000fe200078f10ff */
[----:B------:R-:W-:Y:S02]  /*0fe0*/  IMAD R40, R43, 0x28, R44 ;  /* 0x000000282b287824 */ /* 0x000fe400078e022c */
[----:B--2---:R-:W-:Y:S01]  /*0ff0*/  FADD.FTZ R58, R58, R39 ;  /* 0x000000273a3a7221 */ /* 0x004fe20000010000 */
[----:B------:R-:W-:Y:S01]  /*1000*/  SHF.R.S32.HI R59, RZ, 0x2, R59 ;  /* 0x00000002ff3b7819 */ /* 0x000fe2000001143b */
[----:B------:R-:W-:-:S04]  /*1010*/  IMAD.IADD R60, R45, 0x1, R40 ;  /* 0x000000012d3c7824 */ /* 0x000fc800078e0228 */
[----:B------:R-:W-:Y:S02]  /*1020*/  IMAD R42, R59, 0x28, R44 ;  /* 0x000000283b2a7824 */ /* 0x000fe400078e022c */
[----:B------:R-:W-:Y:S01]  /*1030*/  FADD.FTZ R59, R41, R38 ;  /* 0x00000026293b7221 */ /* 0x000fe20000010000 */
[----:B------:R-:W-:Y:S01]  /*1040*/  IADD3 R38, R57, 0x14, RZ ;  /* 0x0000001439267810 */ /* 0x000fe20007ffe0ff */
[----:B------:R-:W0:Y:S01]  /*1050*/  LDS.64 R40, [R60] ;  /* 0x000000003c287984 */ /* 0x000e220000000a00 */
[----:B------:R-:W-:Y:S02]  /*1060*/  IADD3 R42, R45, R42, RZ ;  /* 0x0000002a2d2a7210 */ /* 0x000fe40007ffe0ff */
[----:B------:R-:W-:-:S04]  /*1070*/  SHF.R.S32.HI R39, RZ, 0x1f, R38 ;  /* 0x0000001fff277819 */ /* 0x000fc80000011426 */
[----:B------:R-:W1:Y:S01]  /*1080*/  LDS.64 R42, [R42] ;  /* 0x000000002a2a7984 */ /* 0x000e620000000a00 */
[----:B------:R-:W-:-:S04]  /*1090*/  LEA.HI R39, R39, R38, RZ, 0x2 ;  /* 0x0000002627277211 */ /* 0x000fc800078f10ff */
[----:B------:R-:W-:Y:S01]  /*10a0*/  SHF.R.S32.HI R39, RZ, 0x2, R39 ;  /* 0x00000002ff277819 */ /* 0x000fe20000011427 */
[----:B0-----:R-:W-:Y:S01]  /*10b0*/  FADD.FTZ R59, R59, R40 ;  /* 0x000000283b3b7221 */ /* 0x001fe20000010000 */
[----:B------:R-:W-:Y:S01]  /*10c0*/  FADD.FTZ R40, R58, R41 ;  /* 0x000000293a287221 */ /* 0x000fe20000010000 */
[----:B------:R-:W-:-:S03]  /*10d0*/  IADD3 R58, R57, 0x20, RZ ;  /* 0x00000020393a7810 */ /* 0x000fc60007ffe0ff */
[----:B-1----:R-:W-:Y:S01]  /*10e0*/  FADD.FTZ R40, R40, R43 ;  /* 0x0000002b28287221 */ /* 0x002fe20000010000 */
[----:B------:R-:W-:Y:S02]  /*10f0*/  VIADD R43, R57, 0x18 ;  /* 0x00000018392b7836 */ /* 0x000fe40000000000 */
[----:B------:R-:W-:Y:S01]  /*1100*/  FADD.FTZ R41, R59, R42 ;  /* 0x0000002a3b297221 */ /* 0x000fe20000010000 */
[----:B------:R-:W-:Y:S02]  /*1110*/  IADD3 R42, R57, 0x1c, RZ ;  /* 0x0000001c392a7810 */ /* 0x000fe40007ffe0ff */
[----:B------:R-:W-:Y:S02]  /*1120*/  SHF.R.S32.HI R38, RZ, 0x1f, R43 ;  /* 0x0000001fff267819 */ /* 0x000fe4000001142b */
[----:B------:R-:W-:Y:S02]  /*1130*/  SHF.R.S32.HI R59, RZ, 0x1f, R42 ;  /* 0x0000001fff3b7819 */ /* 0x000fe4000001142a */
[----:B------:R-:W-:Y:S01]  /*1140*/  LEA.HI R43, R38, R43, RZ, 0x2 ;  /* 0x0000002b262b7211 */ /* 0x000fe200078f10ff */
[----:B------:R-:W-:Y:S01]  /*1150*/  IMAD R38, R39, 0x28, R44 ;  /* 0x0000002827267824 */ /* 0x000fe200078e022c */
[----:B------:R-:W-:-:S02]  /*1160*/  SHF.R.S32.HI R39, RZ, 0x1f, R58 ;  /* 0x0000001fff277819 */ /* 0x000fc4000001143a */
[----:B------:R-:W-:Y:S01]  /*1170*/  LEA.HI R42, R59, R42, RZ, 0x2 ;  /* 0x0000002a3b2a7211 */ /* 0x000fe200078f10ff */
[----:B------:R-:W-:Y:S01]  /*1180*/  VIADD R59, R57, 0x24 ;  /* 0x00000024393b7836 */ /* 0x000fe20000000000 */
[----:B------:R-:W-:Y:S02]  /*1190*/  IADD3 R38, R45, R38, RZ ;  /* 0x000000262d267210 */ /* 0x000fe40007ffe0ff */
[----:B------:R-:W-:Y:S02]  /*11a0*/  LEA.HI R57, R39, R58, RZ, 0x2 ;  /* 0x0000003a27397211 */ /* 0x000fe400078f10ff */
[----:B------:R-:W-:Y:S02]  /*11b0*/  SHF.R.S32.HI R58, RZ, 0x1f, R59 ;  /* 0x0000001fff3a7819 */ /* 0x000fe4000001143b */
[----:B------:R-:W0:Y:S01]  /*11c0*/  LDS.64 R38, [R38] ;  /* 0x0000000026267984 */ /* 0x000e220000000a00 */
[----:B------:R-:W-:Y:S02]  /*11d0*/  SHF.R.S32.HI R43, RZ, 0x2, R43 ;  /* 0x00000002ff2b7819 */ /* 0x000fe4000001142b */
[----:B------:R-:W-:-:S02]  /*11e0*/  LEA.HI R58, R58, R59, RZ, 0x2 ;  /* 0x0000003b3a3a7211 */ /* 0x000fc400078f10ff */
[----:B------:R-:W-:Y:S01]  /*11f0*/  SHF.R.S32.HI R59, RZ, 0x2, R42 ;  /* 0x00000002ff3b7819 */ /* 0x000fe2000001142a */
[----:B------:R-:W-:Y:S01]  /*1200*/  IMAD R60, R43, 0x28, R44 ;  /* 0x000000282b3c7824 */ /* 0x000fe200078e022c */
[----:B------:R-:W-:Y:S02]  /*1210*/  SHF.R.S32.HI R57, RZ, 0x2, R57 ;  /* 0x00000002ff397819 */ /* 0x000fe40000011439 */
[----:B------:R-:W-:Y:S01]  /*1220*/  SHF.R.S32.HI R61, RZ, 0x2, R58 ;  /* 0x00000002ff3d7819 */ /* 0x000fe2000001143a */
[--C-:B------:R-:W-:Y:S01]  /*1230*/  IMAD R42, R59, 0x28, R44.reuse ;  /* 0x000000283b2a7824 */ /* 0x100fe200078e022c */
[----:B------:R-:W-:Y:S01]  /*1240*/  IADD3 R60, R45, R60, RZ ;  /* 0x0000003c2d3c7210 */ /* 0x000fe20007ffe0ff */
[----:B------:R-:W-:Y:S02]  /*1250*/  IMAD R58, R57, 0x28, R44 ;  /* 0x00000028393a7824 */ /* 0x000fe400078e022c */
[----:B------:R-:W-:Y:S02]  /*1260*/  IMAD.IADD R59, R45, 0x1, R42 ;  /* 0x000000012d3b7824 */ /* 0x000fe400078e022a */
[----:B------:R-:W-:Y:S01]  /*1270*/  IMAD R44, R61, 0x28, R44 ;  /* 0x000000283d2c7824 */ /* 0x000fe200078e022c */
[----:B------:R-:W-:-:S04]  /*1280*/  IADD3 R42, R45, R58, RZ ;  /* 0x0000003a2d2a7210 */ /* 0x000fc80007ffe0ff */
[----:B------:R-:W-:Y:S02]  /*1290*/  IADD3 R45, R45, R44, RZ ;  /* 0x0000002c2d2d7210 */ /* 0x000fe40007ffe0ff */
[----:B------:R-:W-:Y:S04]  /*12a0*/  LDS.64 R42, [R42] ;  /* 0x000000002a2a7984 */ /* 0x000fe80000000a00 */
[----:B------:R-:W-:Y:S01]  /*12b0*/  LDS.64 R44, [R45] ;  /* 0x000000002d2c7984 */ /* 0x000fe20000000a00 */
[----:B0-----:R-:W-:Y:S01]  /*12c0*/  FADD.FTZ R57, R41, R38 ;  /* 0x0000002629397221 */ /* 0x001fe20000010000 */
[----:B------:R-:W-:Y:S02]  /*12d0*/  FADD.FTZ R58, R40, R39 ;  /* 0x00000027283a7221 */ /* 0x000fe40000010000 */
[----:B------:R-:W0:Y:S04]  /*12e0*/  LDS.64 R38, [R60] ;  /* 0x000000003c267984 */ /* 0x000e280000000a00 */
[----:B------:R-:W1:Y:S01]  /*12f0*/  LDS.64 R40, [R59] ;  /* 0x000000003b287984 */ /* 0x000e620000000a00 */
[----:B0-----:R-:W-:Y:S01]  /*1300*/  FADD.FTZ R57, R57, R38 ;  /* 0x0000002639397221 */ /* 0x001fe20000010000 */
[----:B------:R-:W-:-:S03]  /*1310*/  FADD.FTZ R58, R58, R39 ;  /* 0x000000273a3a7221 */ /* 0x000fc60000010000 */
[----:B-1----:R-:W-:Y:S01]  /*1320*/  FADD.FTZ R57, R57, R40 ;  /* 0x0000002839397221 */ /* 0x002fe20000010000 */
[----:B------:R-:W-:-:S03]  /*1330*/  FADD.FTZ R58, R58, R41 ;  /* 0x000000293a3a7221 */ /* 0x000fc60000010000 */
[----:B------:R-:W-:Y:S01]  /*1340*/  FADD.FTZ R57, R57, R42 ;  /* 0x0000002a39397221 */ /* 0x000fe20000010000 */
[----:B------:R-:W-:-:S03]  /*1350*/  FADD.FTZ R58, R58, R43 ;  /* 0x0000002b3a3a7221 */ /* 0x000fc60000010000 */
[----:B------:R-:W-:Y:S01]  /*1360*/  FADD.FTZ R44, R57, R44 ;  /* 0x0000002c392c7221 */ /* 0x000fe20000010000 */
[----:B------:R-:W-:-:S07]  /*1370*/  FADD.FTZ R40, R58, R45 ;  /* 0x0000002d3a287221 */ /* 0x000fce0000010000 */
.L_x_1177:
[----:B------:R-:W-:Y:S05]  /*1380*/  BSYNC B0 ;  /* 0x0000000000007941 */ /* 0x000fea0003800000 */
.L_x_1176:
[----:B0-----:R-:W0:Y:S01]  /*1390*/  SHFL.BFLY PT, R39, R44, 0x2, 0x1f ;  /* 0x0c401f002c277f89 */ /* 0x001e2200000e0000 */
        /* <DEDUP_REMOVED lines=10> */
[----:B------:R-:W0:Y:S01]  /*1440*/  LDC.64 R40, c[0x0][0x248] ;  /* 0x00009200ff287b82 */ /* 0x000e220000000a00 */
[----:B------:R-:W-:Y:S01]  /*1450*/  SHF.R.U32.HI R42, RZ, 0x2, R2 ;  /* 0x00000002ff2a7819 */ /* 0x000fe20000011602 */
[----:B------:R-:W-:Y:S02]  /*1460*/  ULDC UR6, c[0x0][0x10] ;  /* 0x0000040000067ab9 */ /* 0x000fe40000000800 */
[----:B------:R-:W-:Y:S02]  /*1470*/  UIMAD UR6, UR6, UR4, UR7 ;  /* 0x00000004060672a4 */ /* 0x000fe4000f8e0207 */
[----:B------:R-:W-:-:S04]  /*1480*/  IMAD.SHL.U32 R42, R42, 0x20, RZ ;  /* 0x000000202a2a7824 */ /* 0x000fc800078e00ff */
[----:B------:R-:W-:Y:S02]  /*1490*/  MOV R43, UR6 ;  /* 0x00000006002b7c02 */ /* 0x000fe40008000f00 */
[----:B------:R-:W-:-:S04]  /*14a0*/  LOP3.LUT R42, R42, 0xffffffe0, R3, 0xe2, !PT ;  /* 0xffffffe02a2a7812 */ /* 0x000fc800078ee203 */
[----:B------:R-:W-:-:S05]  /*14b0*/  LEA R42, R43, R42, 0x8 ;  /* 0x0000002a2b2a7211 */ /* 0x000fca00078e40ff */
[----:B------:R-:W-:-:S04]  /*14c0*/  IMAD.SHL.U32 R43, R42, 0x2, RZ ;  /* 0x000000022a2b7824 */ /* 0x000fc800078e00ff */
[----:B0-----:R-:W-:-:S05]  /*14d0*/  IMAD.WIDE.U32 R40, R43, 0x4, R40 ;  /* 0x000000042b287825 */ /* 0x001fca00078e0028 */
[----:B------:R0:W-:Y:S02]  /*14e0*/  STG.E.64 desc[UR14][R40.64], R38 ;  /* 0x0000002628007986 */ /* 0x0001e4000c101b0e */
.L_x_1179:
[----:B------:R-:W-:Y:S05]  /*14f0*/  BSYNC B0 ;  /* 0x0000000000007941 */ /* 0x000fea0003800000 */
.L_x_1178:
[----:B------:R-:W-:Y:S01]  /*1500*/  ISETP.NE.AND P0, PT, R2, RZ, PT ;  /* 0x000000ff0200720c */ /* 0x000fe20003f05270 */
[----:B------:R-:W-:Y:S01]  /*1510*/  BAR.SYNC.DEFER_BLOCKING 0x0 ;  /* 0x0000000000007b1d */ /* 0x000fe20000010000 */
        /* <DEDUP_REMOVED lines=14> */
[----:B------:R-:W-:Y:S02]  /*1600*/  ISETP.GT.U32.AND P1, PT, R2, 0xff, PT ;  /* 0x000000ff0200780c */ /* 0x000fe40003f24070 */
[----:B0-----:R-:W-:Y:S02]  /*1610*/  PRMT R38, R22, 0x7632, R38 ;  /* 0x0000763216267816 */ /* 0x001fe40000000026 */
[----:B------:R-:W-:-:S02]  /*1620*/  PRMT R39, R23, 0x7632, R39 ;  /* 0x0000763217277816 */ /* 0x000fc40000000027 */
[----:B-----5:R-:W-:Y:S02]  /*1630*/  PRMT R40, R20, 0x7632, R40 ;  /* 0x0000763214287816 */ /* 0x020fe40000000028 */
[----:B------:R-:W-:Y:S02]  /*1640*/  PRMT R41, R21, 0x7632, R41 ;  /* 0x0000763215297816 */ /* 0x000fe40000000029 */
[----:B------:R-:W-:Y:S02]  /*1650*/  PRMT R42, R18, 0x7632, R42 ;  /* 0x00007632122a7816 */ /* 0x000fe4000000002a */
[----:B------:R-:W-:Y:S01]  /*1660*/  PRMT R43, R19, 0x7632, R43 ;  /* 0x00007632132b7816 */ /* 0x000fe2000000002b */
[----:B------:R-:W-:Y:S06]  /*1670*/  @P0 BRA `(.L_x_1180) ;  /* 0x0000000000400947 */ /* 0x000fec0003800000 */
[----:B------:R-:W0:Y:S01]  /*1680*/  LDC.64 R22, c[0x0][0x250] ;  /* 0x00009400ff167b82 */ /* 0x000e220000000a00 */
[----:B------:R-:W-:Y:S02]  /*1690*/  MOV R57, UR7 ;  /* 0x0000000700397c02 */ /* 0x000fe40008000f00 */
        /* <DEDUP_REMOVED lines=8> */
.L_x_1181:
[----:B------:R-:W2:Y:S04]  /*1720*/  LD.E.STRONG.GPU R44, desc[UR14][R22.64] ;  /* 0x0000000e162c7980 */ /* 0x000ea8000c10f900 */
[----:B--2---:R-:W-:Y:S01]  /*1730*/  CCTL.IVALL ;  /* 0x00000000ff00798f */ /* 0x004fe20002000000 */
[----:B------:R-:W-:Y:S05]  /*1740*/  YIELD ;  /* 0x0000000000007946 */ /* 0x000fea0003800000 */
[----:B-----5:R-:W-:-:S04]  /*1750*/  LOP3.LUT R44, R44, R45, RZ, 0x3c, !PT ;  /* 0x0000002d2c2c7212 */ /* 0x020fc800078e3cff */
[----:B------:R-:W-:-:S13]  /*1760*/  ISETP.GT.AND P0, PT, R44, -0x1, PT ;  /* 0xffffffff2c00780c */ /* 0x000fda0003f04270 */
[----:B------:R-:W-:Y:S05]  /*1770*/  @P0 BRA `(.L_x_1181) ;  /* 0xfffffffc00e80947 */ /* 0x000fea000383ffff */
.L_x_1180:
[----:B------:R-:W-:Y:S05]  /*1780*/  WARPSYNC.ALL ;  /* 0x0000000000007948 */ /* 0x000fea0003800000 */
[----:B------:R-:W1:Y:S01]  /*1790*/  @!P1 LDC R44, c[0x0][0x10] ;  /* 0x00000400ff2c9b82 */ /* 0x000e620000000800 */
[----:B------:R-:W-:-:S07]  /*17a0*/  IMAD.U32 R45, RZ, RZ, UR4 ;  /* 0x00000004ff2d7e24 */ /* 0x000fce000f8e00ff */
[----:B------:R-:W-:Y:S08]  /*17b0*/  BAR.SYNC.DEFER_BLOCKING 0x0 ;  /* 0x0000000000007b1d */ /* 0x000ff00000010000 */
[----:B0-----:R-:W0:Y:S01]  /*17c0*/  @!P1 LDC.64 R22, c[0x0][0x248] ;  /* 0x00009200ff169b82 */ /* 0x001e220000000a00 */
[----:B------:R-:W-:Y:S01]  /*17d0*/  LOP3.LUT P0, RZ, R2, 0xffffff1f, RZ, 0xc0, !PT ;  /* 0xffffff1f02ff7812 */ /* 0x000fe2000780c0ff */
[----:B------:R-:W-:Y:S01]  /*17e0*/  ULDC.64 UR18, c[0x0][0x240] ;  /* 0x0000900000127ab9 */ /* 0x000fe20000000a00 */
[----:B-1----:R-:W-:Y:S01]  /*17f0*/  @!P1 IMAD R44, R44, R45, UR7 ;  /* 0x000000072c2c9e24 */ /* 0x002fe2000f8e022d */
[----:B------:R-:W-:-:S04]  /*1800*/  @!P1 LOP3.LUT R45, R2, 0x7fffffe0, RZ, 0xc0, !PT ;  /* 0x7fffffe0022d9812 */ /* 0x000fc800078ec0ff */
[----:B------:R-:W-:Y:S02]  /*1810*/  @!P1 LEA R44, R44, R45, 0x8 ;  /* 0x0000002d2c2c9211 */ /* 0x000fe400078e40ff */
[----:B------:R-:W-:-:S04]  /*1820*/  @!P1 LOP3.LUT R45, R2, 0x1f, RZ, 0xc0, !PT ;  /* 0x0000001f022d9812 */ /* 0x000fc800078ec0ff */
[----:B------:R-:W-:-:S05]  /*1830*/  @!P1 IADD3 R44, R44, R45, RZ ;  /* 0x0000002d2c2c9210 */ /* 0x000fca0007ffe0ff */
[----:B------:R-:W-:-:S04]  /*1840*/  @!P1 IMAD.SHL.U32 R45, R44, 0x2, RZ ;  /* 0x000000022c2d9824 */ /* 0x000fc800078e00ff */
[----:B0-----:R-:W-:-:S06]  /*1850*/  @!P1 IMAD.WIDE.U32 R22, R45, 0x4, R22 ;  /* 0x000000042d169825 */ /* 0x001fcc00078e0016 */
[----:B------:R-:W2:Y:S01]  /*1860*/  @!P1 LDG.E.64 R22, desc[UR14][R22.64] ;  /* 0x0000000e16169981 */ /* 0x000ea2000c1e1b00 */
[----:B------:R-:W-:Y:S01]  /*1870*/  CS2R R44, SRZ ;  /* 0x00000000002c7805 */ /* 0x000fe2000001ff00 */
[----:B------:R-:W-:Y:S01]  /*1880*/  BSSY B0, `(.L_x_1182) ;  /* 0x000003a000007945 */ /* 0x000fe20003800000 */
[----:B--2---:R-:W-:Y:S01]  /*1890*/  @!P1 FADD.FTZ R45, RZ, R22 ;  /* 0x00000016ff2d9221 */ /* 0x004fe20000010000 */
[----:B------:R-:W-:Y:S01]  /*18a0*/  @!P1 FADD.FTZ R44, RZ, R23 ;  /* 0x00000017ff2c9221 */ /* 0x000fe20000010000 */
[----:B------:R-:W-:-:S03]  /*18b0*/  ISETP.EQ.U32.AND P1, PT, RZ, UR18, PT ;  /* 0x00000012ff007c0c */ /* 0x000fc6000bf22070 */
        /* <DEDUP_REMOVED lines=13> */
[----:B------:R-:W-:-:S03]  /*1990*/  @!P0 MOV R60, 0x400 ;  /* 0x00000400003c8802 */ /* 0x000fc60000000f00 */
[----:B------:R-:W1:Y:S01]  /*19a0*/  SHFL.BFLY PT, R44, R61, 0x2, 0x1f ;  /* 0x0c401f003d2c7f89 */ /* 0x000e6200000e0000 */
[----:B------:R-:W-:Y:S01]  /*19b0*/  @!P0 IADD3 R60, R60, 0xc80, RZ ;  /* 0x00000c803c3c8810 */ /* 0x000fe20007ffe0ff */
[----:B------:R-:W2:Y:S01]  /*19c0*/  @!P0 S2R R23, SR_CgaCtaId ;  /* 0x0000000000178919 */ /* 0x000ea20000008800 */
[----:B0-----:R-:W-:Y:S01]  /*19d0*/  FADD.FTZ R58, R22, R45 ;  /* 0x0000002d163a7221 */ /* 0x001fe20000010000 */
[----:B-1----:R-:W-:-:S04]  /*19e0*/  FADD.FTZ R45, R61, R44 ;  /* 0x0000002c3d2d7221 */ /* 0x002fc80000010000 */
[----:B------:R-:W0:Y:S04]  /*19f0*/  SHFL.BFLY PT, R57, R58, 0x1, 0x1f ;  /* 0x0c201f003a397f89 */ /* 0x000e2800000e0000 */
[----:B------:R-:W1:Y:S01]  /*1a00*/  SHFL.BFLY PT, R44, R45, 0x1, 0x1f ;  /* 0x0c201f002d2c7f89 */ /* 0x000e6200000e0000 */
[----:B0-----:R-:W-:-:S04]  /*1a10*/  FADD.FTZ R57, R58, R57 ;  /* 0x000000393a397221 */ /* 0x001fc80000010000 */
[----:B------:R-:W-:Y:S01]  /*1a20*/  @!P0 FMUL.FTZ R22, R57, 2.4414062863797880709e-05 ;  /* 0x37cccccd39168820 */ /* 0x000fe20000410000 */
[----:B--2---:R-:W-:Y:S01]  /*1a30*/  @!P0 LEA R57, R23, R60, 0x18 ;  /* 0x0000003c17398211 */ /* 0x004fe200078ec0ff */
[----:B-1----:R-:W-:Y:S02]  /*1a40*/  FADD.FTZ R44, R45, R44 ;  /* 0x0000002c2d2c7221 */ /* 0x002fe40000010000 */
[----:B------:R-:W-:-:S04]  /*1a50*/  @!P0 FMUL.FTZ R23, R22, R22 ;  /* 0x0000001616178220 */ /* 0x000fc80000410000 */
[----:B------:R-:W-:Y:S01]  /*1a60*/  @!P0 FFMA.FTZ R23, R44, 2.4414062863797880709e-05, -R23 ;  /* 0x37cccccd2c178823 */ /* 0x000fe20000010817 */
[----:B------:R-:W-:-:S04]  /*1a70*/  @!P0 SHF.R.U32.HI R44, RZ, 0x2, R2 ;  /* 0x00000002ff2c8819 */ /* 0x000fc80000011602 */
[----:B------:R-:W-:Y:S02]  /*1a80*/  @!P0 LOP3.LUT R44, R44, 0x3ffffff8, RZ, 0xc0, !PT ;  /* 0x3ffffff82c2c8812 */ /* 0x000fe400078ec0ff */
[----:B------:R-:W-:Y:S02]  /*1a90*/  @!P0 FMNMX.FTZ R23, RZ, R23, !PT ;  /* 0x00000017ff178209 */ /* 0x000fe40007810000 */
[----:B------:R-:W-:-:S05]  /*1aa0*/  @!P0 IADD3 R44, R44, R57, RZ ;  /* 0x000000392c2c8210 */ /* 0x000fca0007ffe0ff */
[----:B------:R0:W-:Y:S01]  /*1ab0*/  @!P0 STS.64 [R44], R22 ;  /* 0x000000162c008388 */ /* 0x0001e20000000a00 */
[----:B------:R-:W-:Y:S01]  /*1ac0*/  BAR.SYNC.DEFER_BLOCKING 0x0 ;  /* 0x0000000000007b1d */ /* 0x000fe20000010000 */
[----:B------:R-:W-:-:S04]  /*1ad0*/  LOP3.LUT P0, RZ, R3, 0x1f, RZ, 0xc0, !PT ;  /* 0x0000001f03ff7812 */ /* 0x000fc8000780c0ff */
[----:B------:R-:W-:-:S04]  /*1ae0*/  ISETP.GT.U32.OR P0, PT, R2, 0x7, P0 ;  /* 0x000000070200780c */ /* 0x000fc80000704470 */
[----:B------:R-:W-:-:S13]  /*1af0*/  ISETP.EQ.OR.EX P0, PT, RZ, UR19, P0, P1 ;  /* 0x00000013ff007c0c */ /* 0x000fda0008702710 */
[----:B0-----:R-:W-:Y:S05]  /*1b00*/  @P0 BRA `(.L_x_1183) ;  /* 0x0000000000440947 */ /* 0x001fea0003800000 */
[----:B------:R-:W0:Y:S01]  /*1b10*/  S2UR UR8, SR_CgaCtaId ;  /* 0x00000000000879c3 */ /* 0x000e220000008800 */
[----:B------:R-:W-:Y:S02]  /*1b20*/  UMOV UR6, 0x400 ;  /* 0x0000040000067882 */ /* 0x000fe40000000000 */
[----:B------:R-:W-:-:S04]  /*1b30*/  UIADD3 UR6, UR6, 0xc80, URZ ;  /* 0x00000c8006067890 */ /* 0x000fc8000fffe03f */
[----:B0-----:R-:W-:Y:S02]  /*1b40*/  ULEA UR6, UR8, UR6, 0x18 ;  /* 0x0000000608067291 */ /* 0x001fe4000f8ec03f */
[----:B------:R-:W-:-:S04]  /*1b50*/  USHF.L.U64.HI UR8, UR9, 0x3, UR5 ;  /* 0x0000000309087899 */ /* 0x000fc80008010205 */
[----:B------:R-:W-:Y:S01]  /*1b60*/  LEA R22, R2, UR6, 0x3 ;  /* 0x0000000602167c11 */ /* 0x000fe2000f8e18ff */
[----:B------:R-:W-:Y:S02]  /*1b70*/  USHF.L.U32 UR6, UR9, 0x3, URZ ;  /* 0x0000000309067899 */ /* 0x000fe4000800063f */
[----:B------:R-:W-:Y:S02]  /*1b80*/  ULOP3.LUT UR8, UR8, 0x1fffffff, URZ, 0xc0, !UPT ;  /* 0x1fffffff08087892 */ /* 0x000fe4000f8ec03f */
[----:B------:R-:W-:Y:S01]  /*1b90*/  ULOP3.LUT UR12, UR6, 0x18, URZ, 0xc0, !UPT ;  /* 0x00000018060c7892 */ /* 0x000fe2000f8ec03f */
[----:B------:R-:W0:Y:S01]  /*1ba0*/  LDS.64 R22, [R22] ;  /* 0x0000000016167984 */ /* 0x000e220000000a00 */
[----:B------:R-:W-:-:S04]  /*1bb0*/  ULOP3.LUT UR6, UR6, 0xffffffe0, URZ, 0xc0, !UPT ;  /* 0xffffffe006067892 */ /* 0x000fc8000f8ec03f */
[----:B------:R-:W-:-:S05]  /*1bc0*/  VIADD R44, R2, UR12 ;  /* 0x0000000c022c7c36 */ /* 0x000fca0008000000 */
[----:B------:R-:W-:-:S04]  /*1bd0*/  IADD3 R45, P0, R44, UR6, RZ ;  /* 0x000000062c2d7c10 */ /* 0x000fc8000ff1e0ff */
[----:B------:R-:W-:Y:S02]  /*1be0*/  LEA.HI.X.SX32 R58, R44, UR8, 0x1, P0 ;  /* 0x000000082c3a7c11 */ /* 0x000fe400080f0eff */
[----:B------:R-:W-:-:S04]  /*1bf0*/  LEA R44, P0, R45, UR18, 0x3 ;  /* 0x000000122d2c7c11 */ /* 0x000fc8000f8018ff */
[----:B------:R-:W-:-:S05]  /*1c00*/  LEA.HI.X R45, R45, UR19, R58, 0x3, P0 ;  /* 0x000000132d2d7c11 */ /* 0x000fca00080f1c3a */
[----:B0-----:R0:W-:Y:S04]  /*1c10*/  STG.E.64 desc[UR14][R44.64], R22 ;  /* 0x000000162c007986 */ /* 0x0011e8000c101b0e */
.L_x_1183:
[----:B------:R-:W-:Y:S05]  /*1c20*/  BSYNC B0 ;  /* 0x0000000000007941 */ /* 0x000fea0003800000 */
.L_x_1182:
[----:B------:R-:W1:Y:S01]  /*1c30*/  S2UR UR12, SR_CgaCtaId ;  /* 0x00000000000c79c3 */ /* 0x000e620000008800 */
[----:B0-----:R-:W-:Y:S01]  /*1c40*/  MOV R23, UR13 ;  /* 0x0000000d00177c02 */ /* 0x001fe20008000f00 */
[----:B------:R-:W-:Y:S01]  /*1c50*/  USHF.L.U32 UR6, UR9, 0x3, URZ ;  /* 0x0000000309067899 */ /* 0x000fe2000800063f */
[----:B------:R-:W-:Y:S01]  /*1c60*/  MOV R57, UR16 ;  /* 0x0000001000397c02 */ /* 0x000fe20008000f00 */
[----:B------:R-:W-:Y:S01]  /*1c70*/  UMOV UR8, 0x400 ;  /* 0x0000040000087882 */ /* 0x000fe20000000000 */
[----:B------:R-:W-:Y:S01]  /*1c80*/  SHF.L.U32 R36, R36, 0x10, RZ ;  /* 0x0000001024247819 */ /* 0x000fe200000006ff */
[----:B------:R-:W-:Y:S01]  /*1c90*/  IMAD R4, R23, 0x50, R4 ;  /* 0x0000005017047824 */ /* 0x000fe200078e0204 */
[----:B------:R-:W-:Y:S01]  /*1ca0*/  ULOP3.LUT UR6, UR6, 0x18, URZ, 0xc0, !UPT ;  /* 0x0000001806067892 */ /* 0x000fe2000f8ec03f */
[----:B------:R-:W-:Y:S01]  /*1cb0*/  SHF.L.U32 R20, R20, 0x10, RZ ;  /* 0x0000001014147819 */ /* 0x000fe200000006ff */
[----:B------:R-:W-:Y:S01]  /*1cc0*/  UIADD3 UR8, UR8, 0xc80, URZ ;  /* 0x00000c8008087890 */ /* 0x000fe2000fffe03f */
[----:B------:R-:W-:Y:S01]  /*1cd0*/  IMAD.U32 R37, R37, 0x10000, RZ ;  /* 0x0001000025257824 */ /* 0x000fe200078e00ff */
[----:B------:R-:W-:Y:S01]  /*1ce0*/  SHF.L.U32 R44, R4, 0x2, RZ ;  /* 0x00000002042c7819 */ /* 0x000fe200000006ff */
[----:B------:R-:W-:Y:S01]  /*1cf0*/  IMAD.U32 R18, R18, 0x10000, RZ ;  /* 0x0001000012127824 */ /* 0x000fe200078e00ff */
[----:B------:R-:W-:Y:S01]  /*1d00*/  SHF.L.U32 R34, R34, 0x10, RZ ;  /* 0x0000001022227819 */ /* 0x000fe200000006ff */
[----:B------:R-:W-:Y:S01]  /*1d10*/  IMAD R4, RZ, RZ, -UR6 ;  /* 0x80000006ff047e24 */ /* 0x000fe2000f8e02ff */
[--C-:B------:R-:W-:Y:S01]  /*1d20*/  SHF.R.S32.HI R45, RZ, 0x1f, R44.reuse ;  /* 0x0000001fff2d7819 */ /* 0x100fe2000001142c */
[----:B------:R-:W-:Y:S01]  /*1d30*/  IMAD.WIDE.U32 R22, R44, -0x33333333, RZ ;  /* 0xcccccccd2c167825 */ /* 0x000fe200078e00ff */
[----:B------:R-:W-:Y:S01]  /*1d40*/  ULDC UR6, c[0x0][0x230] ;  /* 0x00008c0000067ab9 */ /* 0x000fe20000000800 */
[----:B------:R-:W-:Y:S01]  /*1d50*/  SHF.L.U32 R24, R24, 0x10, RZ ;  /* 0x0000001018187819 */ /* 0x000fe200000006ff */
[----:B------:R-:W-:Y:S01]  /*1d60*/  ULOP3.LUT UR4, UR4, 0x1, URZ, 0x3c, !UPT ;  /* 0x0000000104047892 */ /* 0x000fe2000f8e3c3f */
[----:B------:R-:W-:Y:S01]  /*1d70*/  MOV R22, R4 ;  /* 0x0000000400167202 */ /* 0x000fe20000000f00 */
[----:B------:R-:W-:Y:S01]  /*1d80*/  IMAD.WIDE.U32 R44, R57, 0x140000, R44 ;  /* 0x00140000392c7825 */ /* 0x000fe200078e002c */
[----:B------:R-:W-:Y:S01]  /*1d90*/  SHF.L.U32 R40, R40, 0x10, RZ ;  /* 0x0000001028287819 */ /* 0x000fe200000006ff */
[----:B-1----:R-:W-:Y:S01]  /*1da0*/  ULEA UR8, UR12, UR8, 0x18 ;  /* 0x000000080c087291 */ /* 0x002fe2000f8ec03f */
[----:B------:R-:W-:Y:S01]  /*1db0*/  LEA.HI R22, R23, R22, RZ, 0x1b ;  /* 0x0000001617167211 */ /* 0x000fe200078fd8ff */
[----:B------:R-:W-:Y:S01]  /*1dc0*/  IMAD.U32 R25, R25, 0x10000, RZ ;  /* 0x0001000019197824 */ /* 0x000fe200078e00ff */
[-C--:B------:R-:W-:Y:S01]  /*1dd0*/  IADD3 R54, P6, R54, R44.reuse, RZ ;  /* 0x0000002c36367210 */ /* 0x080fe20007fde0ff */
[----:B------:R-:W-:Y:S01]  /*1de0*/  ULDC.64 UR12, c[0x0][0x210] ;  /* 0x00008400000c7ab9 */ /* 0x000fe20000000a00 */
[-C--:B------:R-:W-:Y:S01]  /*1df0*/  IADD3 R4, P1, R48, R44.reuse, RZ ;  /* 0x0000002c30047210 */ /* 0x080fe20007f3e0ff */
[----:B------:R-:W-:Y:S01]  /*1e00*/  IMAD.U32 R32, R32, 0x10000, RZ ;  /* 0x0001000020207824 */ /* 0x000fe200078e00ff */
[----:B------:R-:W-:Y:S01]  /*1e10*/  LEA R22, R22, UR8, 0x3 ;  /* 0x0000000816167c11 */ /* 0x000fe2000f8e18ff */
[----:B------:R-:W-:Y:S01]  /*1e20*/  IMAD.U32 R31, R31, 0x10000, RZ ;  /* 0x000100001f1f7824 */ /* 0x000fe200078e00ff */
[-C--:B------:R-:W-:Y:S01]  /*1e30*/  IADD3 R57, P0, R49, R44.reuse, RZ ;  /* 0x0000002c31397210 */ /* 0x080fe20007f1e0ff */
[----:B------:R-:W-:Y:S01]  /*1e40*/  IMAD.U32 R26, R26, 0x10000, RZ ;  /* 0x000100001a1a7824 */ /* 0x000fe200078e00ff */
[-C--:B------:R-:W-:Y:S01]  /*1e50*/  IADD3 R50, P2, R50, R44.reuse, RZ ;  /* 0x0000002c32327210 */ /* 0x080fe20007f5e0ff */
[----:B------:R-:W-:Y:S01]  /*1e60*/  IMAD.U32 R43, R43, 0x10000, RZ ;  /* 0x000100002b2b7824 */ /* 0x000fe200078e00ff */
[----:B------:R-:W0:Y:S01]  /*1e70*/  LDS.64 R22, [R22] ;  /* 0x0000000016167984 */ /* 0x000e220000000a00 */
[----:B------:R-:W-:-:S02]  /*1e80*/  IADD3 R51, P3, R51, R44, RZ ;  /* 0x0000002c33337210 */ /* 0x000fc40007f7e0ff */
[-C--:B------:R-:W-:Y:S02]  /*1e90*/  IADD3 R52, P4, R52, R44.reuse, RZ ;  /* 0x0000002c34347210 */ /* 0x080fe40007f9e0ff */
[----:B------:R-:W-:Y:S02]  /*1ea0*/  IADD3 R53, P5, R53, R44, RZ ;  /* 0x0000002c35357210 */ /* 0x000fe40007fbe0ff */
        /* <DEDUP_REMOVED lines=10> */
[----:B------:R-:W-:Y:S01]  /*1f50*/  SHF.L.U32 R41, R41, 0x10, RZ ;  /* 0x0000001029297819 */ /* 0x000fe200000006ff */
[----:B0-----:R-:W-:Y:S01]  /*1f60*/  FADD.FTZ R58, R23, UR6 ;  /* 0x00000006173a7e21 */ /* 0x001fe20008010000 */
[----:B------:R-:W-:Y:S02]  /*1f70*/  VIADD R23, R45, UR11 ;  /* 0x0000000b2d177c36 */ /* 0x000fe40008000000 */
[--C-:B------:R-:W-:Y:S01]  /*1f80*/  FADD.FTZ R0, R0, -R22.reuse ;  /* 0x8000001600007221 */ /* 0x100fe20000010000 */
[--C-:B------:R-:W-:Y:S01]  /*1f90*/  FADD.FTZ R6, R6, -R22.reuse ;  /* 0x8000001606067221 */ /* 0x100fe20000010000 */
[--C-:B------:R-:W-:Y:S01]  /*1fa0*/  FADD.FTZ R8, R8, -R22.reuse ;  /* 0x8000001608087221 */ /* 0x100fe20000010000 */
[--C-:B------:R-:W-:Y:S01]  /*1fb0*/  FADD.FTZ R10, R10, -R22.reuse ;  /* 0x800000160a0a7221 */ /* 0x100fe20000010000 */
[----:B------:R-:W0:Y:S01]  /*1fc0*/  MUFU.RSQ R58, R58 ;  /* 0x0000003a003a7308 */ /* 0x000e220000001400 */
[-C--:B------:R-:W-:Y:S01]  /*1fd0*/  IADD3.X R45, RZ, R23.reuse, RZ, P6, !PT ;  /* 0x00000017ff2d7210 */ /* 0x080fe200037fe4ff */
[--C-:B------:R-:W-:Y:S01]  /*1fe0*/  FADD.FTZ R12, R12, -R22.reuse ;  /* 0x800000160c0c7221 */ /* 0x100fe20000010000 */
[----:B------:R-:W-:Y:S01]  /*1ff0*/  IADD3 R44, P6, R55, R44, RZ ;  /* 0x0000002c372c7210 */ /* 0x000fe20007fde0ff */
[--C-:B------:R-:W-:Y:S01]  /*2000*/  FADD.FTZ R14, R14, -R22.reuse ;  /* 0x800000160e0e7221 */ /* 0x100fe20000010000 */
[--C-:B------:R-:W-:Y:S01]  /*2010*/  FADD.FTZ R16, R16, -R22.reuse ;  /* 0x8000001610107221 */ /* 0x100fe20000010000 */
[----:B------:R-:W-:Y:S01]  /*2020*/  FADD.FTZ R46, R46, -R22 ;  /* 0x800000162e2e7221 */ /* 0x000fe20000010000 */
[----:B------:R-:W-:Y:S01]  /*2030*/  IADD3.X R49, RZ, R23, RZ, P6, !PT ;  /* 0x00000017ff317210 */ /* 0x000fe200037fe4ff */
[----:B------:R-:W-:Y:S01]  /*2040*/  FADD.FTZ R36, -R22, R36 ;  /* 0x0000002416247221 */ /* 0x000fe20000010100 */
[----:B------:R-:W-:Y:S01]  /*2050*/  LEA R48, P6, R44, UR12, 0x1 ;  /* 0x0000000c2c307c11 */ /* 0x000fe2000f8c08ff */
[C---:B------:R-:W-:Y:S01]  /*2060*/  FADD.FTZ R37, -R22.reuse, R37 ;  /* 0x0000002516257221 */ /* 0x040fe20000010100 */
[----:B------:R-:W-:Y:S01]  /*2070*/  FADD.FTZ R34, -R22, R34 ;  /* 0x0000002216227221 */ /* 0x000fe20000010100 */
[--C-:B------:R-:W-:Y:S01]  /*2080*/  FADD.FTZ R5, R5, -R22.reuse ;  /* 0x8000001605057221 */ /* 0x100fe20000010000 */
[----:B------:R-:W-:Y:S01]  /*2090*/  LEA.HI.X R49, R44, UR13, R49, 0x1, P6 ;  /* 0x0000000d2c317c11 */ /* 0x000fe2000b0f0c31 */
[----:B------:R-:W-:Y:S01]  /*20a0*/  FADD.FTZ R55, -R22, R25 ;  /* 0x0000001916377221 */ /* 0x000fe20000010100 */
[----:B------:R-:W-:Y:S01]  /*20b0*/  LEA R44, P6, R54, UR12, 0x1 ;  /* 0x0000000c362c7c11 */ /* 0x000fe2000f8c08ff */
[----:B------:R-:W-:Y:S01]  /*20c0*/  FADD.FTZ R7, R7, -R22 ;  /* 0x8000001607077221 */ /* 0x000fe20000010000 */
[----:B0-----:R-:W-:Y:S01]  /*20d0*/  FMUL.FTZ R0, R0, R58 ;  /* 0x0000003a00007220 */ /* 0x001fe20000410000 */
        /* <DEDUP_REMOVED lines=15> */
[----:B------:R-:W-:Y:S01]  /*21d0*/  LEA.HI.X R45, R54, UR13, R45, 0x1, P6 ;  /* 0x0000000d362d7c11 */ /* 0x000fe2000b0f0c2d */
[----:B------:R-:W-:Y:S01]  /*21e0*/  FADD.FTZ R54, -R22, R24 ;  /* 0x0000001816367221 */ /* 0x000fe20000010100 */
[----:B------:R-:W-:-:S02]  /*21f0*/  IMAD.X R18, RZ, RZ, R23, P5 ;  /* 0x000000ffff127224 */ /* 0x000fc400028e0617 */
[C---:B------:R-:W-:Y:S01]  /*2200*/  FMUL.FTZ R61, R58.reuse, R36 ;  /* 0x000000243a3d7220 */ /* 0x040fe20000410000 */
[----:B------:R-:W-:Y:S01]  /*2210*/  LEA R24, P5, R53, UR12, 0x1 ;  /* 0x0000000c35187c11 */ /* 0x000fe2000f8a08ff */
[C---:B------:R-:W-:Y:S01]  /*2220*/  FMUL.FTZ R20, R58.reuse, R37 ;  /* 0x000000253a147220 */ /* 0x040fe20000410000 */
[C---:B------:R-:W-:Y:S01]  /*2230*/  FMUL.FTZ R37, R58.reuse, R34 ;  /* 0x000000223a257220 */ /* 0x040fe20000410000 */
[----:B------:R-:W-:Y:S01]  /*2240*/  FFMA.FTZ R61, R61, R40, R42 ;  /* 0x000000283d3d7223 */ /* 0x000fe2000001002a */
[----:B------:R-:W-:Y:S01]  /*2250*/  LEA.HI.X R25, R53, UR13, R18, 0x1, P5 ;  /* 0x0000000d35197c11 */ /* 0x000fe2000a8f0c12 */
[----:B------:R-:W-:Y:S02]  /*2260*/  IMAD.U32 R53, R21, 0x10000, RZ ;  /* 0x0001000015357824 */ /* 0x000fe400078e00ff */
[----:B------:R-:W-:Y:S01]  /*2270*/  FMUL.FTZ R18, R58, R5 ;  /* 0x000000053a127220 */ /* 0x000fe20000410000 */
[----:B------:R-:W-:Y:S01]  /*2280*/  FFMA.FTZ R37, R40, R37, R42 ;  /* 0x0000002528257223 */ /* 0x000fe2000001002a */
[----:B------:R-:W-:Y:S01]  /*2290*/  F2FP.BF16.F32.PACK_AB R5, R61, R0 ;  /* 0x000000003d05723e */ /* 0x000fe200000010ff */
[C---:B------:R-:W-:Y:S01]  /*22a0*/  FADD.FTZ R35, -R22.reuse, R35 ;  /* 0x0000002316237221 */ /* 0x040fe20000010100 */
[C---:B------:R-:W-:Y:S01]  /*22b0*/  FADD.FTZ R32, -R22.reuse, R32 ;  /* 0x0000002016207221 */ /* 0x040fe20000010100 */
[----:B------:R-:W-:Y:S01]  /*22c0*/  FADD.FTZ R9, R9, -R22 ;  /* 0x8000001609097221 */ /* 0x000fe20000010000 */
        /* <DEDUP_REMOVED lines=8> */
[--C-:B------:R-:W-:Y:S01]  /*2350*/  FADD.FTZ R15, R15, -R22.reuse ;  /* 0x800000160f0f7221 */ /* 0x100fe20000010000 */
[C---:B------:R-:W-:Y:S01]  /*2360*/  FADD.FTZ R27, -R22.reuse, R27 ;  /* 0x0000001b161b7221 */ /* 0x040fe20000010100 */
[----:B------:R-:W-:Y:S01]  /*2370*/  FADD.FTZ R17, R17, -R22 ;  /* 0x8000001611117221 */ /* 0x000fe20000010000 */
[C---:B------:R-:W-:Y:S01]  /*2380*/  FADD.FTZ R38, -R22.reuse, R38 ;  /* 0x0000002616267221 */ /* 0x040fe20000010100 */
[----:B------:R-:W-:Y:S01]  /*2390*/  FADD.FTZ R47, R47, -R22 ;  /* 0x800000162f2f7221 */ /* 0x000fe20000010000 */
[----:B------:R-:W-:Y:S01]  /*23a0*/  FADD.FTZ R39, -R22, R39 ;  /* 0x0000002716277221 */ /* 0x000fe20000010100 */
[----:B------:R-:W-:Y:S01]  /*23b0*/  FFMA.FTZ R0, R18, R53, R59 ;  /* 0x0000003512007223 */ /* 0x000fe2000001003b */
[--C-:B------:R-:W-:Y:S01]  /*23c0*/  FFMA.FTZ R21, R20, R41, R43.reuse ;  /* 0x0000002914157223 */ /* 0x100fe2000001002b */
[----:B------:R-:W-:Y:S01]  /*23d0*/  IADD3.X R19, RZ, R23, RZ, P4, !PT ;  /* 0x00000017ff137210 */ /* 0x000fe200027fe4ff */
[C---:B------:R-:W-:Y:S01]  /*23e0*/  FMUL.FTZ R60, R58.reuse, R31 ;  /* 0x0000001f3a3c7220 */ /* 0x040fe20000410000 */
[----:B------:R-:W-:Y:S01]  /*23f0*/  IADD3.X R22, RZ, R23, RZ, P3, !PT ;  /* 0x00000017ff167210 */ /* 0x000fe20001ffe4ff */
[----:B------:R-:W-:Y:S01]  /*2400*/  FMUL.FTZ R29, R58, R29 ;  /* 0x0000001d3a1d7220 */ /* 0x000fe20000410000 */
[----:B------:R-:W-:Y:S01]  /*2410*/  LEA R18, P4, R52, UR12, 0x1 ;  /* 0x0000000c34127c11 */ /* 0x000fe2000f8808ff */
[----:B------:R-:W-:Y:S01]  /*2420*/  FMUL.FTZ R27, R58, R27 ;  /* 0x0000001b3a1b7220 */ /* 0x000fe20000410000 */
[----:B------:R-:W-:Y:S01]  /*2430*/  LEA R20, P3, R51, UR12, 0x1 ;  /* 0x0000000c33147c11 */ /* 0x000fe2000f8608ff */
[----:B------:R-:W-:Y:S01]  /*2440*/  FFMA.FTZ R29, R41, R29, R43 ;  /* 0x0000001d291d7223 */ /* 0x000fe2000001002b */
[----:B------:R-:W-:Y:S01]  /*2450*/  F2FP.BF16.F32.PACK_AB R6, R37, R6 ;  /* 0x000000062506723e */ /* 0x000fe200000010ff */
[----:B------:R-:W-:Y:S01]  /*2460*/  IMAD.X R37, RZ, RZ, R23, P2 ;  /* 0x000000ffff257224 */ /* 0x000fe200010e0617 */
[----:B------:R-:W-:Y:S01]  /*2470*/  LEA R36, P2, R50, UR12, 0x1 ;  /* 0x0000000c32247c11 */ /* 0x000fe2000f8408ff */
[----:B------:R-:W-:Y:S01]  /*2480*/  FFMA.FTZ R27, R41, R27, R43 ;  /* 0x0000001b291b7223 */ /* 0x000fe2000001002b */
[----:B------:R-:W-:Y:S01]  /*2490*/  F2FP.BF16.F32.PACK_AB R0, R21, R0 ;  /* 0x000000001500723e */ /* 0x000fe200000010ff */
[----:B------:R-:W-:Y:S01]  /*24a0*/  FMUL.FTZ R55, R58, R55 ;  /* 0x000000373a377220 */ /* 0x000fe20000410000 */
[----:B------:R-:W-:Y:S01]  /*24b0*/  LEA.HI.X R19, R52, UR13, R19, 0x1, P4 ;  /* 0x0000000d34137c11 */ /* 0x000fe2000a0f0c13 */
[----:B------:R-:W-:Y:S01]  /*24c0*/  UIADD3 UR6, UP0, UR9, 0xa, URZ ;  /* 0x0000000a09067890 */ /* 0x000fe2000ff1e03f */
[----:B------:R-:W-:Y:S01]  /*24d0*/  LEA.HI.X R21, R51, UR13, R22, 0x1, P3 ;  /* 0x0000000d33157c11 */ /* 0x000fe200098f0c16 */
[----:B------:R-:W-:Y:S01]  /*24e0*/  STG.E.U16 desc[UR14][R48.64+0x4], R0 ;  /* 0x0000040030007986 */ /* 0x000fe2000c10150e */
[----:B------:R-:W-:Y:S01]  /*24f0*/  PRMT R51, R5, 0x7610, R51 ;  /* 0x0000761005337816 */ /* 0x000fe20000000033 */
[----:B------:R-:W-:Y:S01]  /*2500*/  FFMA.FTZ R55, R41, R55, R43 ;  /* 0x0000003729377223 */ /* 0x000fe2000001002b */
[----:B------:R-:W-:Y:S01]  /*2510*/  PRMT R52, R5, 0x7632, R52 ;  /* 0x0000763205347816 */ /* 0x000fe20000000034 */
[----:B------:R-:W-:Y:S01]  /*2520*/  UIADD3.X UR5, URZ, UR5, URZ, UP0, !UPT ;  /* 0x000000053f057290 */ /* 0x000fe200087fe43f */
[----:B------:R-:W-:Y:S01]  /*2530*/  LEA.HI.X R37, R50, UR13, R37, 0x1, P2 ;  /* 0x0000000d32257c11 */ /* 0x000fe200090f0c25 */
[----:B------:R0:W-:Y:S01]  /*2540*/  STG.E.U16 desc[UR14][R48.64], R51 ;  /* 0x0000003330007986 */ /* 0x0001e2000c10150e */
[-C--:B------:R-:W-:Y:S01]  /*2550*/  IADD3.X R5, RZ, R23.reuse, RZ, P1, !PT ;  /* 0x00000017ff057210 */ /* 0x080fe20000ffe4ff */
[----:B------:R-:W-:Y:S01]  /*2560*/  UISETP.GE.U32.AND UP0, UPT, UR6, UR17, UPT ;  /* 0x000000110600728c */ /* 0x000fe2000bf06070 */
[----:B------:R-:W-:Y:S01]  /*2570*/  IADD3.X R34, RZ, R23, RZ, P0, !PT ;  /* 0x00000017ff227210 */ /* 0x000fe200007fe4ff */
[----:B------:R1:W-:Y:S01]  /*2580*/  STG.E.U16 desc[UR14][R48.64+0x2], R52 ;  /* 0x0000023430007986 */ /* 0x0003e2000c10150e */
[----:B------:R-:W-:Y:S01]  /*2590*/  LEA R50, P0, R57, UR12, 0x1 ;  /* 0x0000000c39327c11 */ /* 0x000fe2000f8008ff */
[----:B------:R-:W-:Y:S01]  /*25a0*/  UISETP.GE.AND.EX UP0, UPT, UR5, UR10, UPT, UP0 ;  /* 0x0000000a0500728c */ /* 0x000fe2000bf06300 */
[----:B------:R-:W-:Y:S01]  /*25b0*/  LEA R22, P1, R4, UR12, 0x1 ;  /* 0x0000000c04167c11 */ /* 0x000fe2000f8208ff */
[----:B------:R-:W-:-:S03]  /*25c0*/  UMOV UR9, UR6 ;  /* 0x0000000600097c82 */ /* 0x000fc60008000000 */
[----:B------:R-:W-:Y:S01]  /*25d0*/  LEA.HI.X R23, R4, UR13, R5, 0x1, P1 ;  /* 0x0000000d04177c11 */ /* 0x000fe200088f0c05 */
[C---:B------:R-:W-:Y:S01]  /*25e0*/  FMUL.FTZ R4, R58.reuse, R7 ;  /* 0x000000073a047220 */ /* 0x040fe20000410000 */
[----:B0-----:R-:W-:Y:S01]  /*25f0*/  LEA.HI.X R51, R57, UR13, R34, 0x1, P0 ;  /* 0x0000000d39337c11 */ /* 0x001fe200080f0c22 */
[C---:B------:R-:W-:Y:S01]  /*2600*/  FMUL.FTZ R34, R58.reuse, R35 ;  /* 0x000000233a227220 */ /* 0x040fe20000410000 */
[C---:B------:R-:W-:Y:S01]  /*2610*/  FMUL.FTZ R5, R58.reuse, R32 ;  /* 0x000000203a057220 */ /* 0x040fe20000410000 */
[C---:B------:R-:W-:Y:S01]  /*2620*/  FMUL.FTZ R32, R58.reuse, R9 ;  /* 0x000000093a207220 */ /* 0x040fe20000410000 */
[C---:B-1----:R-:W-:Y:S01]  /*2630*/  FMUL.FTZ R52, R58.reuse, R33 ;  /* 0x000000213a347220 */ /* 0x042fe20000410000 */
[----:B------:R-:W-:Y:S01]  /*2640*/  FMUL.FTZ R7, R58, R30 ;  /* 0x0000001e3a077220 */ /* 0x000fe20000410000 */
[----:B------:R-:W-:Y:S01]  /*2650*/  FFMA.FTZ R4, R53, R4, R59 ;  /* 0x0000000435047223 */ /* 0x000fe2000001003b */
[----:B------:R-:W-:Y:S01]  /*2660*/  FFMA.FTZ R33, R41, R34, R43 ;  /* 0x0000002229217223 */ /* 0x000fe2000001002b */
[--C-:B------:R-:W-:Y:S01]  /*2670*/  FFMA.FTZ R5, R40, R5, R42.reuse ;  /* 0x0000000528057223 */ /* 0x100fe2000001002a */
[----:B------:R-:W-:Y:S01]  /*2680*/  FFMA.FTZ R32, R53, R32, R59 ;  /* 0x0000002035207223 */ /* 0x000fe2000001003b */
[----:B------:R-:W-:Y:S01]  /*2690*/  FFMA.FTZ R31, R41, R52, R43 ;  /* 0x00000034291f7223 */ /* 0x000fe2000001002b */
[C---:B------:R-:W-:Y:S01]  /*26a0*/  FMUL.FTZ R30, R58.reuse, R11 ;  /* 0x0000000b3a1e7220 */ /* 0x040fe20000410000 */
[----:B------:R-:W-:Y:S01]  /*26b0*/  FMUL.FTZ R9, R58, R28 ;  /* 0x0000001c3a097220 */ /* 0x000fe20000410000 */
[----:B------:R-:W-:Y:S01]  /*26c0*/  FFMA.FTZ R7, R40, R7, R42 ;  /* 0x0000000728077223 */ /* 0x000fe2000001002a */
[C---:B------:R-:W-:Y:S01]  /*26d0*/  FMUL.FTZ R28, R58.reuse, R13 ;  /* 0x0000000d3a1c7220 */ /* 0x040fe20000410000 */
[----:B------:R-:W-:Y:S01]  /*26e0*/  FMUL.FTZ R11, R58, R26 ;  /* 0x0000001a3a0b7220 */ /* 0x000fe20000410000 */
[----:B------:R-:W-:Y:S01]  /*26f0*/  PRMT R34, R0, 0x7632, R34 ;  /* 0x0000763200227816 */ /* 0x000fe20000000022 */
[C---:B------:R-:W-:Y:S01]  /*2700*/  FMUL.FTZ R26, R58.reuse, R15 ;  /* 0x0000000f3a1a7220 */ /* 0x040fe20000410000 */
[C---:B------:R-:W-:Y:S01]  /*2710*/  FMUL.FTZ R13, R58.reuse, R54 ;  /* 0x000000363a0d7220 */ /* 0x040fe20000410000 */
[----:B------:R-:W-:Y:S01]  /*2720*/  F2FP.BF16.F32.PACK_AB R4, R33, R4 ;  /* 0x000000042104723e */ /* 0x000fe200000010ff */
[----:B------:R-:W-:Y:S01]  /*2730*/  FMUL.FTZ R54, R58, R17 ;  /* 0x000000113a367220 */ /* 0x000fe20000410000 */
[----:B------:R-:W-:Y:S01]  /*2740*/  FFMA.FTZ R30, R53, R30, R59 ;  /* 0x0000001e351e7223 */ /* 0x000fe2000001003b */
[----:B------:R-:W-:Y:S01]  /*2750*/  FFMA.FTZ R17, R41, R60, R43 ;  /* 0x0000003c29117223 */ /* 0x000fe2000001002b */
[----:B------:R-:W-:Y:S01]  /*2760*/  F2FP.BF16.F32.PACK_AB R5, R5, R8 ;  /* 0x000000080505723e */ /* 0x000fe200000010ff */
[----:B------:R-:W-:Y:S01]  /*2770*/  FFMA.FTZ R9, R40, R9, R42 ;  /* 0x0000000928097223 */ /* 0x000fe2000001002a */
[----:B------:R-:W-:Y:S01]  /*2780*/  F2FP.BF16.F32.PACK_AB R31, R31, R32 ;  /* 0x000000201f1f723e */ /* 0x000fe200000010ff */
[--C-:B------:R-:W-:Y:S01]  /*2790*/  FFMA.FTZ R28, R53, R28, R59.reuse ;  /* 0x0000001c351c7223 */ /* 0x100fe2000001003b */
[----:B------:R-:W-:Y:S01]  /*27a0*/  F2FP.BF16.F32.PACK_AB R7, R7, R10 ;  /* 0x0000000a0707723e */ /* 0x000fe200000010ff */
[----:B------:R-:W-:Y:S01]  /*27b0*/  FMUL.FTZ R15, R58, R38 ;  /* 0x000000263a0f7220 */ /* 0x000fe20000410000 */
[----:B------:R-:W-:Y:S01]  /*27c0*/  FFMA.FTZ R26, R53, R26, R59 ;  /* 0x0000001a351a7223 */ /* 0x000fe2000001003b */
[----:B------:R-:W-:Y:S01]  /*27d0*/  STG.E.U16 desc[UR14][R48.64+0x6], R34 ;  /* 0x0000062230007986 */ /* 0x000fe2000c10150e */
[----:B------:R-:W-:Y:S01]  /*27e0*/  PRMT R33, R6, 0x7632, R33 ;  /* 0x0000763206217816 */ /* 0x000fe20000000021 */
[----:B------:R-:W-:Y:S01]  /*27f0*/  FMUL.FTZ R38, R58, R47 ;  /* 0x0000002f3a267220 */ /* 0x000fe20000410000 */
[----:B------:R-:W-:Y:S01]  /*2800*/  PRMT R8, R4, 0x7632, R8 ;  /* 0x0000763204087816 */ /* 0x000fe20000000008 */
[----:B------:R0:W-:Y:S01]  /*2810*/  STG.E.U16 desc[UR14][R44.64], R6 ;  /* 0x000000062c007986 */ /* 0x0001e2000c10150e */
[----:B------:R-:W-:Y:S01]  /*2820*/  FMUL.FTZ R58, R58, R39 ;  /* 0x000000273a3a7220 */ /* 0x000fe20000410000 */
[----:B------:R-:W-:Y:S01]  /*2830*/  PRMT R0, R5, 0x7632, R0 ;  /* 0x0000763205007816 */ /* 0x000fe20000000000 */
[C-C-:B------:R-:W-:Y:S01]  /*2840*/  FFMA.FTZ R11, R40.reuse, R11, R42.reuse ;  /* 0x0000000b280b7223 */ /* 0x140fe2000001002a */
[----:B------:R1:W-:Y:S01]  /*2850*/  STG.E.U16 desc[UR14][R44.64+0x4], R4 ;  /* 0x000004042c007986 */ /* 0x0003e2000c10150e */
[----:B------:R-:W-:Y:S01]  /*2860*/  F2FP.BF16.F32.PACK_AB R17, R17, R30 ;  /* 0x0000001e1111723e */ /* 0x000fe200000010ff */
[C-C-:B------:R-:W-:Y:S01]  /*2870*/  FFMA.FTZ R13, R40.reuse, R13, R42.reuse ;  /* 0x0000000d280d7223 */ /* 0x140fe2000001002a */
[----:B------:R-:W-:Y:S01]  /*2880*/  F2FP.BF16.F32.PACK_AB R9, R9, R12 ;  /* 0x0000000c0909723e */ /* 0x000fe200000010ff */
[--C-:B------:R-:W-:Y:S01]  /*2890*/  FFMA.FTZ R54, R53, R54, R59.reuse ;  /* 0x0000003635367223 */ /* 0x100fe2000001003b */
[----:B------:R-:W-:Y:S01]  /*28a0*/  F2FP.BF16.F32.PACK_AB R28, R29, R28 ;  /* 0x0000001c1d1c723e */ /* 0x000fe200000010ff */
[----:B------:R-:W-:Y:S01]  /*28b0*/  STG.E.U16 desc[UR14][R44.64+0x2], R33 ;  /* 0x000002212c007986 */ /* 0x000fe2000c10150e */
[----:B------:R-:W-:Y:S01]  /*28c0*/  F2FP.BF16.F32.PACK_AB R26, R27, R26 ;  /* 0x0000001a1b1a723e */ /* 0x000fe200000010ff */
[----:B------:R-:W-:Y:S01]  /*28d0*/  FFMA.FTZ R15, R40, R15, R42 ;  /* 0x0000000f280f7223 */ /* 0x000fe2000001002a */
[----:B0-----:R-:W-:Y:S01]  /*28e0*/  PRMT R6, R31, 0x7632, R6 ;  /* 0x000076321f067816 */ /* 0x001fe20000000006 */
[----:B------:R-:W-:Y:S01]  /*28f0*/  STG.E.U16 desc[UR14][R44.64+0x6], R8 ;  /* 0x000006082c007986 */ /* 0x000fe2000c10150e */
[----:B------:R-:W-:Y:S01]  /*2900*/  FFMA.FTZ R38, R53, R38, R59 ;  /* 0x0000002635267223 */ /* 0x000fe2000001003b */
[----:B-1----:R-:W-:Y:S01]  /*2910*/  PRMT R4, R7, 0x7632, R4 ;  /* 0x0000763207047816 */ /* 0x002fe20000000004 */
[----:B------:R-:W-:Y:S01]  /*2920*/  FFMA.FTZ R41, R41, R58, R43 ;  /* 0x0000003a29297223 */ /* 0x000fe2000001002b */
[----:B------:R0:W-:Y:S01]  /*2930*/  STG.E.U16 desc[UR14][R24.64], R5 ;  /* 0x0000000518007986 */ /* 0x0001e2000c10150e */
[----:B------:R-:W-:-:S02]  /*2940*/  PRMT R10, R9, 0x7632, R10 ;  /* 0x00007632090a7816 */ /* 0x000fc4000000000a */
[----:B------:R-:W-:Y:S01]  /*2950*/  F2FP.BF16.F32.PACK_AB R11, R11, R14 ;  /* 0x0000000e0b0b723e */ /* 0x000fe200000010ff */
[----:B------:R1:W-:Y:S01]  /*2960*/  STG.E.U16 desc[UR14][R24.64+0x2], R0 ;  /* 0x0000020018007986 */ /* 0x0003e2000c10150e */
[----:B------:R-:W-:Y:S02]  /*2970*/  F2FP.BF16.F32.PACK_AB R13, R13, R16 ;  /* 0x000000100d0d723e */ /* 0x000fe400000010ff */
[----:B------:R-:W-:Y:S01]  /*2980*/  F2FP.BF16.F32.PACK_AB R54, R55, R54 ;  /* 0x000000363736723e */ /* 0x000fe200000010ff */
[----:B------:R-:W-:Y:S01]  /*2990*/  STG.E.U16 desc[UR14][R24.64+0x4], R31 ;  /* 0x0000041f18007986 */ /* 0x000fe2000c10150e */
[----:B------:R-:W-:Y:S02]  /*29a0*/  F2FP.BF16.F32.PACK_AB R15, R15, R46 ;  /* 0x0000002e0f0f723e */ /* 0x000fe400000010ff */
[----:B------:R-:W-:Y:S01]  /*29b0*/  F2FP.BF16.F32.PACK_AB R38, R41, R38 ;  /* 0x000000262926723e */ /* 0x000fe200000010ff */
[----:B------:R2:W-:Y:S01]  /*29c0*/  STG.E.U16 desc[UR14][R24.64+0x6], R6 ;  /* 0x0000060618007986 */ /* 0x0005e2000c10150e */
[----:B0-----:R-:W-:-:S02]  /*29d0*/  PRMT R5, R17, 0x7632, R5 ;  /* 0x0000763211057816 */ /* 0x001fc40000000005 */
[----:B------:R-:W-:Y:S01]  /*29e0*/  PLOP3.LUT P0, PT, PT, PT, UP0, 0x80, 0x0 ;  /* 0x000000000000781c */ /* 0x000fe20003f0f008 */
[----:B------:R0:W-:Y:S01]  /*29f0*/  STG.E.U16 desc[UR14][R18.64+0x2], R4 ;  /* 0x0000020412007986 */ /* 0x0001e2000c10150e */
[----:B-1----:R-:W-:-:S03]  /*2a00*/  PRMT R0, R28, 0x7632, R0 ;  /* 0x000076321c007816 */ /* 0x002fc60000000000 */
[----:B------:R-:W-:Y:S04]  /*2a10*/  STG.E.U16 desc[UR14][R18.64], R7 ;  /* 0x0000000712007986 */ /* 0x000fe8000c10150e */
[----:B------:R-:W-:Y:S01]  /*2a20*/  STG.E.U16 desc[UR14][R18.64+0x4], R17 ;  /* 0x0000041112007986 */ /* 0x000fe2000c10150e */
[----:B--2---:R-:W-:Y:S02]  /*2a30*/  PRMT R25, R13, 0x7632, R25 ;  /* 0x000076320d197816 */ /* 0x004fe40000000019 */
[----:B0-----:R-:W-:Y:S01]  /*2a40*/  PRMT R4, R26, 0x7632, R4 ;  /* 0x000076321a047816 */ /* 0x001fe20000000004 */
[----:B------:R0:W-:Y:S04]  /*2a50*/  STG.E.U16 desc[UR14][R18.64+0x6], R5 ;  /* 0x0000060512007986 */ /* 0x0001e8000c10150e */
[----:B------:R-:W-:Y:S04]  /*2a60*/  STG.E.U16 desc[UR14][R20.64], R9 ;  /* 0x0000000914007986 */ /* 0x000fe8000c10150e */
[----:B------:R-:W-:Y:S04]  /*2a70*/  STG.E.U16 desc[UR14][R20.64+0x2], R10 ;  /* 0x0000020a14007986 */ /* 0x000fe8000c10150e */
[----:B------:R-:W-:Y:S01]  /*2a80*/  STG.E.U16 desc[UR14][R20.64+0x4], R28 ;  /* 0x0000041c14007986 */ /* 0x000fe2000c10150e */
[----:B0-----:R-:W-:-:S03]  /*2a90*/  PRMT R18, R11, 0x7632, R18 ;  /* 0x000076320b127816 */ /* 0x001fc60000000012 */
[----:B------:R0:W-:Y:S04]  /*2aa0*/  STG.E.U16 desc[UR14][R20.64+0x6], R0 ;  /* 0x0000060014007986 */ /* 0x0001e8000c10150e */
[----:B------:R1:W-:Y:S04]  /*2ab0*/  STG.E.U16 desc[UR14][R36.64], R11 ;  /* 0x0000000b24007986 */ /* 0x0003e8000c10150e */
[----:B------:R2:W-:Y:S01]  /*2ac0*/  STG.E.U16 desc[UR14][R36.64+0x6], R4 ;  /* 0x0000060424007986 */ /* 0x0005e2000c10150e */
[----:B0-----:R-:W-:-:S03]  /*2ad0*/  PRMT R0, R54, 0x7632, R0 ;  /* 0x0000763236007816 */ /* 0x001fc60000000000 */
[----:B------:R0:W-:Y:S01]  /*2ae0*/  STG.E.U16 desc[UR14][R36.64+0x2], R18 ;  /* 0x0000021224007986 */ /* 0x0001e2000c10150e */
[----:B-1----:R-:W-:-:S03]  /*2af0*/  PRMT R11, R15, 0x7632, R11 ;  /* 0x000076320f0b7816 */ /* 0x002fc6000000000b */
[----:B------:R0:W-:Y:S01]  /*2b00*/  STG.E.U16 desc[UR14][R36.64+0x4], R26 ;  /* 0x0000041a24007986 */ /* 0x0001e2000c10150e */
[----:B--2---:R-:W-:-:S03]  /*2b10*/  PRMT R4, R38, 0x7632, R4 ;  /* 0x0000763226047816 */ /* 0x004fc60000000004 */
        /* <DEDUP_REMOVED lines=10> */
.L_x_1185:
        /* <DEDUP_REMOVED lines=12> */
.L_x_2642:


//--------------------- .text._ZN13group_norm_v214gn_cuda_kernelI13__nv_bfloat16Li320ELi1ELi32ELi40ELi1024ELb0ELi64ELi320ELi320ELi4ELb1ELi9ELb0ELb0ENS_16CompileConditionILi900EEEEEvPT_PKS4_S7_S7_flPfS8_Pj --------------------------
	.section	.text._ZN13group_norm_v214gn_cuda_kernelI13__nv_bfloat16Li320ELi1ELi32ELi40ELi1024ELb0ELi64ELi320ELi320ELi4ELb1ELi9ELb0ELb0ENS_16CompileConditionILi900EEEEEvPT_PKS4_S7_S7_flPfS8_Pj,"ax",@progbits
	.align	128
        .global         _ZN13group_norm_v214gn_cuda_kernelI13__nv_bfloat16Li320ELi1ELi32ELi40ELi1024ELb0ELi64ELi320ELi320ELi4ELb1ELi9ELb0ELb0ENS_16CompileConditionILi900EEEEEvPT_PKS4_S7_S7_flPfS8_Pj
        .type           _ZN13group_norm_v214gn_cuda_kernelI13__nv_bfloat16Li320ELi1ELi32ELi40ELi1024ELb0ELi64ELi320ELi320ELi4ELb1ELi9ELb0ELb0ENS_16CompileConditionILi900EEEEEvPT_PKS4_S7_S7_flPfS8_Pj,@function
        .size           _ZN13group_norm_v214gn_cuda_kernelI13__nv_bfloat16Li320ELi1ELi32ELi40ELi1024ELb0ELi64ELi320ELi320ELi4ELb1ELi9ELb0ELb0ENS_16CompileConditionILi900EEEEEvPT_PKS4_S7_S7_flPfS8_Pj,(.L_x_2643 - _ZN13group_norm_v214gn_cuda_kernelI13__nv_bfloat16Li320ELi1ELi32ELi40ELi1024ELb0ELi64ELi320ELi320ELi4ELb1ELi9ELb0ELb0ENS_16CompileConditionILi900EEEEEvPT_PKS4_S7_S7_flPfS8_Pj)
        .other          _ZN13group_norm_v214gn_cuda_kernelI13__nv_bfloat16Li320ELi1ELi32ELi40ELi1024ELb0ELi64ELi320ELi320ELi4ELb1ELi9ELb0ELb0ENS_16CompileConditionILi900EEEEEvPT_PKS4_S7_S7_flPfS8_Pj,@"STO_CUDA_ENTRY STV_DEFAULT"
_ZN13group_norm_v214gn_cuda_kernelI13__nv_bfloat16Li320ELi1ELi32ELi40ELi1024ELb0ELi64ELi320ELi320ELi4ELb1ELi9ELb0ELb0ENS_16CompileConditionILi900EEEEEvPT_PKS4_S7_S7_flPfS8_Pj:
.text._ZN13group_norm_v214gn_cuda_kernelI13__nv_bfloat16Li320ELi1ELi32ELi40ELi1024ELb0ELi64ELi320ELi320ELi4ELb1ELi9ELb0ELb0ENS_16CompileConditionILi900EEEEEvPT_PKS4_S7_S7_flPfS8_Pj:
[----:B------:R-:W-:Y:S08]  /*0000*/  LDC R1, c[0x0][0x28] ;  /* 0x00000a00ff017b82 */ /* 0x000ff00000000800 */
[----:B------:R-:W0:Y:S08]  /*0010*/  LDC.64 R28, c[0x0][0x238] ;  /* 0x00008e00ff1c7b82 */ /* 0x000e300000000a00 */
[----:B------:R-:W1:Y:S01]  /*0020*/  S2UR UR8, SR_CTAID.Y ;  /* 0x00000000000879c3 */ /* 0x000e620000002600 */
[----:B0-----:R-:W-:-:S02]  /*0030*/  SHF.L.U32 R27, R28, 0x2, RZ ;  /* 0x000000021c1b7819 */ /* 0x001fc400000006ff */
[----:B------:R-:W-:Y:S02]  /*0040*/  SHF.L.U64.HI R28, R28, 0x2, R29 ;  /* 0x000000021c1c7819 */ /* 0x000fe4000001021d */
[----:B-1----:R-:W-:-:S04]  /*0050*/  ISETP.GT.U32.AND P0, PT, R27, UR8, PT ;  /* 0x000000081b007c0c */ /* 0x002fc8000bf04070 */
[----:B------:R-:W-:-:S13]  /*0060*/  ISETP.GT.AND.EX P0, PT, R28, RZ, PT, P0 ;  /* 0x000000ff1c00720c */ /* 0x000fda0003f04300 */
[----:B------:R-:W-:Y:S05]  /*0070*/  @!P0 EXIT ;  /* 0x000000000000894d */ /* 0x000fea0003800000 */
[----:B------:R-:W0:Y:S01]  /*0080*/  S2R R26, SR_TID.X ;  /* 0x00000000001a7919 */ /* 0x000e220000002100 */
[----:B------:R-:W1:Y:S01]  /*0090*/  S2UR UR5, SR_CgaCtaId ;  /* 0x00000000000579c3 */ /* 0x000e620000008800 */
[----:B------:R-:W-:Y:S01]  /*00a0*/  UMOV UR4, 0x400 ;  /* 0x0000040000047882 */ /* 0x000fe20000000000 */
[----:B------:R-:W-:Y:S01]  /*00b0*/  HFMA2.MMA R20, -RZ, RZ, 0, 5.9604644775390625e-08 ;  /* 0x00000001ff147435 */ /* 0x000fe200000001ff */
[----:B------:R-:W2:Y:S01]  /*00c0*/  S2R R4, SR_CTAID.X ;  /* 0x0000000000047919 */ /* 0x000ea20000002500 */
[----:B------:R-:W-:Y:S01]  /*00d0*/  ULDC.64 UR10, c[0x0][0x240] ;  /* 0x00009000000a7ab9 */ /* 0x000fe20000000a00 */
[----:B------:R-:W-:Y:S01]  /*00e0*/  HFMA2.MMA R21, -RZ, RZ, 0, 0 ;  /* 0x00000000ff157435 */ /* 0x000fe200000001ff */
[----:B------:R-:W-:Y:S01]  /*00f0*/  ISETP.EQ.U32.AND P2, PT, RZ, UR10, PT ;  /* 0x0000000aff007c0c */ /* 0x000fe2000bf42070 */
[----:B------:R-:W-:Y:S01]  /*0100*/  IMAD.U32 R22, RZ, RZ, UR8 ;  /* 0x00000008ff167e24 */ /* 0x000fe2000f8e00ff */
[----:B------:R-:W-:Y:S01]  /*0110*/  MOV R23, RZ ;  /* 0x000000ff00177202 */ /* 0x000fe20000000f00 */
[----:B-1----:R-:W-:-:S02]  /*0120*/  ULEA UR6, UR5, UR4, 0x18 ;  /* 0x0000000405067291 */ /* 0x002fc4000f8ec03f */
[----:B------:R-:W-:-:S04]  /*0130*/  UIADD3 UR4, UR4, 0xc80, URZ ;  /* 0x00000c8004047890 */ /* 0x000fc8000fffe03f */
[----:B------:R-:W-:Y:S01]  /*0140*/  IMAD.U32 R5, RZ, RZ, UR6 ;  /* 0x00000006ff057e24 */ /* 0x000fe2000f8e00ff */
[----:B0-----:R-:W-:Y:S01]  /*0150*/  SHF.R.U32.HI R0, RZ, 0x2, R26 ;  /* 0x00000002ff007819 */ /* 0x001fe2000001161a */
[----:B------:R-:W-:Y:S01]  /*0160*/  IMAD.WIDE.U32 R2, R26, -0x33333333, RZ ;  /* 0xcccccccd1a027825 */ /* 0x000fe200078e00ff */
[----:B------:R-:W-:Y:S01]  /*0170*/  ULDC.64 UR6, c[0x0][0x250] ;  /* 0x0000940000067ab9 */ /* 0x000fe20000000a00 */
[----:B------:R-:W-:Y:S01]  /*0180*/  ULEA UR4, UR5, UR4, 0x18 ;  /* 0x0000000405047291 */ /* 0x000fe2000f8ec03f */
[C---:B--2---:R-:W-:Y:S01]  /*0190*/  SHF.L.U32 R2, R4.reuse, 0x6, RZ ;  /* 0x0000000604027819 */ /* 0x044fe200000006ff */
[----:B------:R-:W-:Y:S01]  /*01a0*/  ULEA UR6, UP0, UR8, UR6, 0x2 ;  /* 0x0000000608067291 */ /* 0x000fe2000f80103f */
[----:B------:R-:W-:Y:S02]  /*01b0*/  SHF.R.U32.HI R3, RZ, 0x6, R3 ;  /* 0x00000006ff037819 */ /* 0x000fe40000011603 */
[----:B------:R-:W-:Y:S01]  /*01c0*/  LOP3.LUT R25, R4, 0xf, RZ, 0xc0, !PT ;  /* 0x0000000f04197812 */ /* 0x000fe200078ec0ff */
[----:B------:R-:W-:Y:S01]  /*01d0*/  ULEA.HI.X UR7, UR8, UR7, URZ, 0x2, UP0 ;  /* 0x0000000708077291 */ /* 0x000fe200080f143f */
[----:B------:R-:W-:-:S02]  /*01e0*/  SHF.L.U32 R0, R0, 0x4, RZ ;  /* 0x0000000400007819 */ /* 0x000fc400000006ff */
[----:B------:R-:W-:Y:S02]  /*01f0*/  LOP3.LUT R2, R2, 0x3c0, RZ, 0xc0, !PT ;  /* 0x000003c002027812 */ /* 0x000fe400078ec0ff */
[----:B------:R-:W-:Y:S01]  /*0200*/  LOP3.LUT R25, R0, 0xfffffff0, R25, 0xe2, !PT ;  /* 0xfffffff000197812 */ /* 0x000fe200078ee219 */
[C-C-:B------:R-:W-:Y:S01]  /*0210*/  IMAD R0, R3.reuse, -0x50, R26.reuse ;  /* 0xffffffb003007824 */ /* 0x140fe200078e021a */
[----:B------:R-:W-:Y:S01]  /*0220*/  IADD3 R2, R2, R3, RZ ;  /* 0x0000000302027210 */ /* 0x000fe20007ffe0ff */
[----:B------:R-:W-:Y:S01]  /*0230*/  IMAD.U32 R79, RZ, RZ, UR7 ;  /* 0x00000007ff4f7e24 */ /* 0x000fe2000f8e00ff */
[----:B------:R-:W-:Y:S01]  /*0240*/  LOP3.LUT P0, RZ, R4, 0xf, RZ, 0xc0, !PT ;  /* 0x0000000f04ff7812 */ /* 0x000fe2000780c0ff */
[----:B------:R-:W-:Y:S01]  /*0250*/  IMAD R0, R0, 0x28, R5 ;  /* 0x0000002800007824 */ /* 0x000fe200078e0205 */
[----:B------:R-:W-:Y:S01]  /*0260*/  ISETP.NE.AND P1, PT, R4, RZ, PT ;  /* 0x000000ff0400720c */ /* 0x000fe20003f25270 */
[----:B------:R-:W-:Y:S01]  /*0270*/  IMAD R19, R2, 0x500, RZ ;  /* 0x0000050002137824 */ /* 0x000fe200078e02ff */
[----:B------:R-:W-:Y:S01]  /*0280*/  SHF.R.U32.HI R18, RZ, 0x1, R26 ;  /* 0x00000001ff127819 */ /* 0x000fe2000001161a */
[----:B------:R-:W-:Y:S01]  /*0290*/  IMAD R24, R3, 0x8, R0 ;  /* 0x0000000803187824 */ /* 0x000fe200078e0200 */
[----:B------:R-:W-:Y:S01]  /*02a0*/  ISETP.GT.U32.OR P0, PT, R26, 0x7, P0 ;  /* 0x000000071a00780c */ /* 0x000fe20000704470 */
[C---:B------:R-:W-:Y:S01]  /*02b0*/  VIADD R14, R19.reuse, 0x3c00 ;  /* 0x00003c00130e7836 */ /* 0x040fe20000000000 */
[----:B------:R-:W-:Y:S01]  /*02c0*/  SEL R20, R20, 0x7ffffff1, P1 ;  /* 0x7ffffff114147807 */ /* 0x000fe20000800000 */
[C---:B------:R-:W-:Y:S01]  /*02d0*/  VIADD R11, R19.reuse, 0x7800 ;  /* 0x00007800130b7836 */ /* 0x040fe20000000000 */
[----:B------:R-:W-:Y:S01]  /*02e0*/  LOP3.LUT R18, R18, 0x7ffffff8, RZ, 0xc0, !PT ;  /* 0x7ffffff812127812 */ /* 0x000fe200078ec0ff */
[C---:B------:R-:W-:Y:S01]  /*02f0*/  VIADD R8, R19.reuse, 0xb400 ;  /* 0x0000b40013087836 */ /* 0x040fe20000000000 */
[----:B------:R-:W-:Y:S01]  /*0300*/  MOV R78, UR6 ;  /* 0x00000006004e7c02 */ /* 0x000fe20008000f00 */
[C---:B------:R-:W-:Y:S01]  /*0310*/  VIADD R5, R19.reuse, 0xf000 ;  /* 0x0000f00013057836 */ /* 0x040fe20000000000 */
[----:B------:R-:W-:Y:S01]  /*0320*/  LEA R17, R26, UR4, 0x3 ;  /* 0x000000041a117c11 */ /* 0x000fe2000f8e18ff */
[C---:B------:R-:W-:Y:S01]  /*0330*/  VIADD R0, R19.reuse, 0x12c00 ;  /* 0x00012c0013007836 */ /* 0x040fe20000000000 */
[----:B------:R-:W-:-:S02]  /*0340*/  IADD3 R16, R19, 0x1400, RZ ;  /* 0x0000140013107810 */ /* 0x000fc40007ffe0ff */
[C---:B------:R-:W-:Y:S02]  /*0350*/  IADD3 R15, R19.reuse, 0x2800, RZ ;  /* 0x00002800130f7810 */ /* 0x040fe40007ffe0ff */
[C---:B------:R-:W-:Y:S02]  /*0360*/  IADD3 R13, R19.reuse, 0x5000, RZ ;  /* 0x00005000130d7810 */ /* 0x040fe40007ffe0ff */
[C---:B------:R-:W-:Y:S02]  /*0370*/  IADD3 R12, R19.reuse, 0x6400, RZ ;  /* 0x00006400130c7810 */ /* 0x040fe40007ffe0ff */
[C---:B------:R-:W-:Y:S02]  /*0380*/  IADD3 R10, R19.reuse, 0x8c00, RZ ;  /* 0x00008c00130a7810 */ /* 0x040fe40007ffe0ff */
[C---:B------:R-:W-:Y:S02]  /*0390*/  IADD3 R9, R19.reuse, 0xa000, RZ ;  /* 0x0000a00013097810 */ /* 0x040fe40007ffe0ff */
[----:B------:R-:W-:-:S02]  /*03a0*/  IADD3 R7, R19, 0xc800, RZ ;  /* 0x0000c80013077810 */ /* 0x000fc40007ffe0ff */
[C---:B------:R-:W-:Y:S02]  /*03b0*/  IADD3 R6, R19.reuse, 0xdc00, RZ ;  /* 0x0000dc0013067810 */ /* 0x040fe40007ffe0ff */
[C---:B------:R-:W-:Y:S02]  /*03c0*/  IADD3 R4, R19.reuse, 0x10400, RZ ;  /* 0x0001040013047810 */ /* 0x040fe40007ffe0ff */
[----:B------:R-:W-:Y:S02]  /*03d0*/  IADD3 R2, R19, 0x11800, RZ ;  /* 0x0001180013027810 */ /* 0x000fe40007ffe0ff */
[----:B------:R-:W-:Y:S01]  /*03e0*/  ISETP.EQ.OR.EX P0, PT, RZ, UR11, P0, P2 ;  /* 0x0000000bff007c0c */ /* 0x000fe20008702720 */
[----:B------:R-:W-:-:S12]  /*03f0*/  ULDC.64 UR10, c[0x0][0x208] ;  /* 0x00008200000a7ab9 */ /* 0x000fd80000000a00 */
.L_x_1196:
[----:B---3--:R-:W-:Y:S01]  /*0400*/  IMAD.WIDE.U32 R30, R26, -0x33333333, RZ ;  /* 0xcccccccd1a1e7825 */ /* 0x008fe200078e00ff */
[----:B------:R-:W-:Y:S01]  /*0410*/  LOP3.LUT R140, R22, 0x3, RZ, 0xc0, !PT ;  /* 0x00000003168c7812 */ /* 0x000fe200078ec0ff */
[----:B------:R-:W-:Y:S01]  /*0420*/  ULDC.64 UR6, c[0x0][0x218] ;  /* 0x0000860000067ab9 */ /* 0x000fe20000000a00 */
[----:B------:R-:W-:Y:S01]  /*0430*/  SHF.R.U32.HI R136, RZ, 0x2, R21 ;  /* 0x00000002ff887819 */ /* 0x000fe20000011615 */
[----:B0-----:R-:W0:Y:S01]  /*0440*/  LDC.64 R88, c[0x0][0x220] ;  /* 0x00008800ff587b82 */ /* 0x001e220000000a00 */
[----:B------:R-:W-:Y:S01]  /*0450*/  SHF.R.U32.HI R31, RZ, 0x6, R31 ;  /* 0x00000006ff1f7819 */ /* 0x000fe2000001161f */
[----:B------:R-:W-:Y:S01]  /*0460*/  IMAD R95, R140, 0x140, RZ ;  /* 0x000001408c5f7824 */ /* 0x000fe200078e02ff */
[----:B------:R-:W-:Y:S01]  /*0470*/  SHF.R.U64 R134, R22, 0x2, R21 ;  /* 0x0000000216867819 */ /* 0x000fe20000001215 */
[----:B------:R-:W-:Y:S02]  /*0480*/  IMAD R3, R136, 0x140000, RZ ;  /* 0x0014000088037824 */ /* 0x000fe400078e02ff */
[----:B------:R-:W-:-:S02]  /*0490*/  IMAD R138, R31, -0x50, R26 ;  /* 0xffffffb01f8a7824 */ /* 0x000fc400078e021a */
[----:B------:R-:W1:Y:S03]  /*04a0*/  LDC.64 R90, c[0x0][0x228] ;  /* 0x00008a00ff5a7b82 */ /* 0x000e660000000a00 */
[----:B------:R-:W-:-:S04]  /*04b0*/  LEA R92, R138, R95, 0x2 ;  /* 0x0000005f8a5c7211 */ /* 0x000fc800078e10ff */
[----:B------:R-:W-:-:S03]  /*04c0*/  SHF.R.S32.HI R93, RZ, 0x1f, R92 ;  /* 0x0000001fff5d7819 */ /* 0x000fc6000001145c */
[----:B------:R-:W-:-:S05]  /*04d0*/  IMAD.WIDE.U32 R84, R134, 0x140000, R92 ;  /* 0x0014000086547825 */ /* 0x000fca00078e005c */
[----:B------:R-:W-:Y:S02]  /*04e0*/  IADD3 R86, R85, R3, RZ ;  /* 0x0000000355567210 */ /* 0x000fe40007ffe0ff */
[----:B------:R-:W-:-:S04]  /*04f0*/  IADD3 R30, P1, R19, R84, RZ ;  /* 0x00000054131e7210 */ /* 0x000fc80007f3e0ff */
[----:B------:R-:W-:Y:S01]  /*0500*/  SHF.L.U32 R29, R30, 0x1, RZ ;  /* 0x000000011e1d7819 */ /* 0x000fe200000006ff */
[----:B------:R-:W-:-:S03]  /*0510*/  IMAD.X R3, RZ, RZ, R86, P1 ;  /* 0x000000ffff037224 */ /* 0x000fc600008e0656 */
[----:B------:R-:W-:Y:S02]  /*0520*/  IADD3 R76, P1, R29, UR6, RZ ;  /* 0x000000061d4c7c10 */ /* 0x000fe4000ff3e0ff */
[----:B------:R-:W-:-:S04]  /*0530*/  SHF.L.U64.HI R30, R30, 0x1, R3 ;  /* 0x000000011e1e7819 */ /* 0x000fc80000010203 */
[----:B------:R-:W-:Y:S02]  /*0540*/  IADD3.X R77, R30, UR7, RZ, P1, !PT ;  /* 0x000000071e4d7c10 */ /* 0x000fe40008ffe4ff */
[----:B------:R-:W-:-:S04]  /*0550*/  IADD3 R32, P1, R16, R84, RZ ;  /* 0x0000005410207210 */ /* 0x000fc80007f3e0ff */
[----:B------:R-:W2:Y:S01]  /*0560*/  LDG.E.64.CONSTANT R76, desc[UR10][R76.64] ;  /* 0x0000000a4c4c7981 */ /* 0x000ea2000c1e9b00 */
[----:B------:R-:W-:Y:S01]  /*0570*/  IMAD.SHL.U32 R31, R32, 0x2, RZ ;  /* 0x00000002201f7824 */ /* 0x000fe200078e00ff */
[----:B------:R-:W-:-:S04]  /*0580*/  IADD3.X R3, RZ, R86, RZ, P1, !PT ;  /* 0x00000056ff037210 */ /* 0x000fc80000ffe4ff */
[----:B------:R-:W-:Y:S02]  /*0590*/  SHF.L.U64.HI R32, R32, 0x1, R3 ;  /* 0x0000000120207819 */ /* 0x000fe40000010203 */
[----:B------:R-:W-:-:S04]  /*05a0*/  IADD3 R74, P1, R31, UR6, RZ ;  /* 0x000000061f4a7c10 */ /* 0x000fc8000ff3e0ff */
[----:B------:R-:W-:Y:S02]  /*05b0*/  IADD3.X R75, R32, UR7, RZ, P1, !PT ;  /* 0x00000007204b7c10 */ /* 0x000fe40008ffe4ff */
[----:B------:R-:W-:-:S04]  /*05c0*/  IADD3 R34, P1, R15, R84, RZ ;  /* 0x000000540f227210 */ /* 0x000fc80007f3e0ff */
[----:B------:R-:W3:Y:S01]  /*05d0*/  LDG.E.64.CONSTANT R74, desc[UR10][R74.64] ;  /* 0x0000000a4a4a7981 */ /* 0x000ee2000c1e9b00 */
[----:B------:R-:W-:Y:S02]  /*05e0*/  IADD3.X R3, RZ, R86, RZ, P1, !PT ;  /* 0x00000056ff037210 */ /* 0x000fe40000ffe4ff */
[C---:B------:R-:W-:Y:S02]  /*05f0*/  SHF.L.U32 R33, R34.reuse, 0x1, RZ ;  /* 0x0000000122217819 */ /* 0x040fe400000006ff */
[----:B------:R-:W-:Y:S02]  /*0600*/  SHF.L.U64.HI R34, R34, 0x1, R3 ;  /* 0x0000000122227819 */ /* 0x000fe40000010203 */
[----:B------:R-:W-:-:S04]  /*0610*/  IADD3 R72, P1, R33, UR6, RZ ;  /* 0x0000000621487c10 */ /* 0x000fc8000ff3e0ff */
[----:B------:R-:W-:Y:S02]  /*0620*/  IADD3.X R73, R34, UR7, RZ, P1, !PT ;  /* 0x0000000722497c10 */ /* 0x000fe40008ffe4ff */
[----:B------:R-:W-:-:S04]  /*0630*/  IADD3 R36, P1, R14, R84, RZ ;  /* 0x000000540e247210 */ /* 0x000fc80007f3e0ff */
[----:B------:R-:W4:Y:S01]  /*0640*/  LDG.E.64.CONSTANT R72, desc[UR10][R72.64] ;  /* 0x0000000a48487981 */ /* 0x000f22000c1e9b00 */
[----:B------:R-:W-:Y:S01]  /*0650*/  IMAD.X R3, RZ, RZ, R86, P1 ;  /* 0x000000ffff037224 */ /* 0x000fe200008e0656 */
[----:B------:R-:W-:-:S04]  /*0660*/  SHF.L.U32 R35, R36, 0x1, RZ ;  /* 0x0000000124237819 */ /* 0x000fc800000006ff */
[----:B------:R-:W-:Y:S02]  /*0670*/  SHF.L.U64.HI R36, R36, 0x1, R3 ;  /* 0x0000000124247819 */ /* 0x000fe40000010203 */
[----:B------:R-:W-:-:S04]  /*0680*/  IADD3 R70, P1, R35, UR6, RZ ;  /* 0x0000000623467c10 */ /* 0x000fc8000ff3e0ff */
[----:B------:R-:W-:Y:S02]  /*0690*/  IADD3.X R71, R36, UR7, RZ, P1, !PT ;  /* 0x0000000724477c10 */ /* 0x000fe40008ffe4ff */
[----:B------:R-:W-:-:S04]  /*06a0*/  IADD3 R38, P1, R13, R84, RZ ;  /* 0x000000540d267210 */ /* 0x000fc80007f3e0ff */
[----:B------:R-:W4:Y:S01]  /*06b0*/  LDG.E.64.CONSTANT R70, desc[UR10][R70.64] ;  /* 0x0000000a46467981 */ /* 0x000f22000c1e9b00 */
[----:B------:R-:W-:Y:S01]  /*06c0*/  IMAD.SHL.U32 R37, R38, 0x2, RZ ;  /* 0x0000000226257824 */ /* 0x000fe200078e00ff */
[----:B------:R-:W-:-:S04]  /*06d0*/  IADD3.X R3, RZ, R86, RZ, P1, !PT ;  /* 0x00000056ff037210 */ /* 0x000fc80000ffe4ff */
[----:B------:R-:W-:Y:S02]  /*06e0*/  SHF.L.U64.HI R38, R38, 0x1, R3 ;  /* 0x0000000126267819 */ /* 0x000fe40000010203 */
[----:B------:R-:W-:-:S04]  /*06f0*/  IADD3 R68, P1, R37, UR6, RZ ;  /* 0x0000000625447c10 */ /* 0x000fc8000ff3e0ff */
[----:B------:R-:W-:Y:S02]  /*0700*/  IADD3.X R69, R38, UR7, RZ, P1, !PT ;  /* 0x0000000726457c10 */ /* 0x000fe40008ffe4ff */
[----:B------:R-:W-:-:S04]  /*0710*/  IADD3 R40, P1, R12, R84, RZ ;  /* 0x000000540c287210 */ /* 0x000fc80007f3e0ff */
[----:B------:R-:W4:Y:S01]  /*0720*/  LDG.E.64.CONSTANT R68, desc[UR10][R68.64] ;  /* 0x0000000a44447981 */ /* 0x000f22000c1e9b00 */
        /* <DEDUP_REMOVED lines=68> */
[----:B------:R-:W-:-:S03]  /*0b70*/  IADD3 R118, P1, R0, R84, RZ ;  /* 0x0000005400767210 */ /* 0x000fc60007f3e0ff */
[----:B------:R2:W4:Y:S01]  /*0b80*/  LDG.E.64.CONSTANT R84, desc[UR10][R96.64] ;  /* 0x0000000a60547981 */ /* 0x000522000c1e9b00 */
[----:B------:R-:W-:Y:S01]  /*0b90*/  SHF.L.U32 R117, R118, 0x1, RZ ;  /* 0x0000000176757819 */ /* 0x000fe200000006ff */
[----:B------:R-:W-:-:S03]  /*0ba0*/  IMAD.X R3, RZ, RZ, R86, P1 ;  /* 0x000000ffff037224 */ /* 0x000fc600008e0656 */
[----:B------:R-:W-:Y:S02]  /*0bb0*/  IADD3 R86, P1, R117, UR6, RZ ;  /* 0x0000000675567c10 */ /* 0x000fe4000ff3e0ff */
[----:B------:R-:W-:-:S04]  /*0bc0*/  SHF.L.U64.HI R118, R118, 0x1, R3 ;  /* 0x0000000176767819 */ /* 0x000fc80000010203 */
[----:B------:R-:W-:-:S06]  /*0bd0*/  IADD3.X R87, R118, UR7, RZ, P1, !PT ;  /* 0x0000000776577c10 */ /* 0x000fcc0008ffe4ff */
[----:B------:R-:W4:Y:S01]  /*0be0*/  LDG.E.64.CONSTANT R86, desc[UR10][R86.64] ;  /* 0x0000000a56567981 */ /* 0x000f22000c1e9b00 */
[----:B0-----:R-:W-:-:S04]  /*0bf0*/  IMAD.WIDE R88, R92, 0x2, R88 ;  /* 0x000000025c587825 */ /* 0x001fc800078e0258 */
[----:B-1----:R-:W-:Y:S02]  /*0c00*/  IMAD.WIDE R90, R92, 0x2, R90 ;  /* 0x000000025c5a7825 */ /* 0x002fe400078e025a */
[----:B------:R-:W5:Y:S04]  /*0c10*/  LDG.E.64.CONSTANT R88, desc[UR10][R88.64] ;  /* 0x0000000a58587981 */ /* 0x000f68000c1e9b00 */
[----:B------:R-:W5:Y:S01]  /*0c20*/  LDG.E.64.CONSTANT R90, desc[UR10][R90.64] ;  /* 0x0000000a5a5a7981 */ /* 0x000f62000c1e9b00 */
[----:B------:R-:W-:Y:S01]  /*0c30*/  ISETP.GT.U32.AND P1, PT, R26, 0x1f, PT ;  /* 0x0000001f1a00780c */ /* 0x000fe20003f24070 */
[----:B------:R-:W-:Y:S01]  /*0c40*/  IMAD.SHL.U32 R142, R22, 0x8, RZ ;  /* 0x00000008168e7824 */ /* 0x000fe200078e00ff */
[----:B------:R-:W-:Y:S01]  /*0c50*/  BSSY B0, `(.L_x_1186) ;  /* 0x0000146000007945 */ /* 0x000fe20003800000 */
[----:B------:R-:W-:-:S03]  /*0c60*/  CS2R R110, SRZ ;  /* 0x00000000006e7805 */ /* 0x000fc6000001ff00 */
[----:B------:R-:W-:Y:S02]  /*0c70*/  LOP3.LUT R142, R142, 0x18, RZ, 0xc0, !PT ;  /* 0x000000188e8e7812 */ /* 0x000fe400078ec0ff */
[C---:B--2---:R-:W-:Y:S02]  /*0c80*/  PRMT R92, R76.reuse, 0x7632, R92 ;  /* 0x000076324c5c7816 */ /* 0x044fe4000000005c */
[----:B------:R-:W-:Y:S02]  /*0c90*/  SHF.L.U32 R3, R76, 0x10, RZ ;  /* 0x000000104c037819 */ /* 0x000fe400000006ff */
[C---:B------:R-:W-:Y:S01]  /*0ca0*/  SHF.L.U32 R119, R77.reuse, 0x10, RZ ;  /* 0x000000104d777819 */ /* 0x040fe200000006ff */
[----:B------:R-:W-:Y:S01]  /*0cb0*/  IMAD.U32 R97, R92, 0x10000, RZ ;  /* 0x000100005c617824 */ /* 0x000fe200078e00ff */
[----:B------:R-:W-:Y:S01]  /*0cc0*/  PRMT R92, R77, 0x7632, R92 ;  /* 0x000076324d5c7816 */ /* 0x000fe2000000005c */
[----:B------:R-:W-:Y:S01]  /*0cd0*/  FFMA.FTZ R94, R3, R3, RZ ;  /* 0x00000003035e7223 */ /* 0x000fe200000100ff */
[----:B------:R-:W-:-:S03]  /*0ce0*/  FADD.FTZ R93, RZ, R3 ;  /* 0x00000003ff5d7221 */ /* 0x000fc60000010000 */
[----:B------:R-:W-:Y:S01]  /*0cf0*/  FFMA.FTZ R96, R97, R97, R94 ;  /* 0x0000006161607223 */ /* 0x000fe2000001005e */
[----:B------:R-:W-:Y:S01]  /*0d00*/  FADD.FTZ R94, R93, R97 ;  /* 0x000000615d5e7221 */ /* 0x000fe20000010000 */
[----:B------:R-:W-:Y:S02]  /*0d10*/  SHF.L.U32 R93, R92, 0x10, RZ ;  /* 0x000000105c5d7819 */ /* 0x000fe400000006ff */
[----:B------:R-:W-:Y:S01]  /*0d20*/  FFMA.FTZ R96, R119, R119, R96 ;  /* 0x0000007777607223 */ /* 0x000fe20000010060 */
[----:B------:R-:W-:Y:S01]  /*0d30*/  FADD.FTZ R94, R94, R119 ;  /* 0x000000775e5e7221 */ /* 0x000fe20000010000 */
[C---:B---3--:R-:W-:Y:S01]  /*0d40*/  PRMT R92, R74.reuse, 0x7632, R92 ;  /* 0x000076324a5c7816 */ /* 0x048fe2000000005c */
[----:B------:R-:W-:Y:S02]  /*0d50*/  IMAD.U32 R121, R74, 0x10000, RZ ;  /* 0x000100004a797824 */ /* 0x000fe400078e00ff */
        /* <DEDUP_REMOVED lines=8> */
[----:B------:R-:W-:-:S03]  /*0de0*/  FADD.FTZ R94, R94, R93 ;  /* 0x0000005d5e5e7221 */ /* 0x000fc60000010000 */
[----:B------:R-:W-:Y:S02]  /*0df0*/  IMAD.U32 R93, R92, 0x10000, RZ ;  /* 0x000100005c5d7824 */ /* 0x000fe400078e00ff */
[----:B------:R-:W-:Y:S01]  /*0e00*/  FFMA.FTZ R96, R123, R123, R96 ;  /* 0x0000007b7b607223 */ /* 0x000fe20000010060 */
[----:B------:R-:W-:Y:S01]  /*0e10*/  FADD.FTZ R94, R94, R123 ;  /* 0x0000007b5e5e7221 */ /* 0x000fe20000010000 */
[C---:B----4-:R-:W-:Y:S01]  /*0e20*/  SHF.L.U32 R125, R72.reuse, 0x10, RZ ;  /* 0x00000010487d7819 */ /* 0x050fe200000006ff */
[----:B------:R-:W-:Y:S01]  /*0e30*/  IMAD.U32 R127, R73, 0x10000, RZ ;  /* 0x00010000497f7824 */ /* 0x000fe200078e00ff */
[----:B------:R-:W-:Y:S01]  /*0e40*/  PRMT R92, R72, 0x7632, R92 ;  /* 0x00007632485c7816 */ /* 0x000fe2000000005c */
[----:B------:R-:W-:Y:S01]  /*0e50*/  FFMA.FTZ R96, R93, R93, R96 ;  /* 0x0000005d5d607223 */ /* 0x000fe20000010060 */
[----:B------:R-:W-:Y:S02]  /*0e60*/  FADD.FTZ R94, R94, R93 ;  /* 0x0000005d5e5e7221 */ /* 0x000fe40000010000 */
[----:B------:R-:W-:Y:S01]  /*0e70*/  SHF.L.U32 R93, R92, 0x10, RZ ;  /* 0x000000105c5d7819 */ /* 0x000fe200000006ff */
        /* <DEDUP_REMOVED lines=11> */
[----:B------:R-:W-:Y:S01]  /*0f30*/  FADD.FTZ R94, R94, R93 ;  /* 0x0000005d5e5e7221 */ /* 0x000fe20000010000 */
[----:B------:R-:W-:-:S02]  /*0f40*/  SHF.L.U32 R131, R71, 0x10, RZ ;  /* 0x0000001047837819 */ /* 0x000fc400000006ff */
[----:B------:R-:W-:Y:S02]  /*0f50*/  IMAD.U32 R93, R92, 0x10000, RZ ;  /* 0x000100005c5d7824 */ /* 0x000fe400078e00ff */
[----:B------:R-:W-:Y:S01]  /*0f60*/  FFMA.FTZ R96, R129, R129, R96 ;  /* 0x0000008181607223 */ /* 0x000fe20000010060 */
[----:B------:R-:W-:Y:S01]  /*0f70*/  FADD.FTZ R94, R94, R129 ;  /* 0x000000815e5e7221 */ /* 0x000fe20000010000 */
[----:B------:R-:W-:Y:S02]  /*0f80*/  PRMT R92, R71, 0x7632, R92 ;  /* 0x00007632475c7816 */ /* 0x000fe4000000005c */
[----:B------:R-:W-:Y:S01]  /*0f90*/  FFMA.FTZ R96, R93, R93, R96 ;  /* 0x0000005d5d607223 */ /* 0x000fe20000010060 */
[----:B------:R-:W-:Y:S01]  /*0fa0*/  FADD.FTZ R94, R94, R93 ;  /* 0x0000005d5e5e7221 */ /* 0x000fe20000010000 */
[----:B------:R-:W-:Y:S02]  /*0fb0*/  SHF.L.U32 R93, R92, 0x10, RZ ;  /* 0x000000105c5d7819 */ /* 0x000fe400000006ff */
        /* <DEDUP_REMOVED lines=16> */
[C---:B------:R-:W-:Y:S01]  /*10c0*/  SHF.L.U32 R137, R66.reuse, 0x10, RZ ;  /* 0x0000001042897819 */ /* 0x040fe200000006ff */
        /* <DEDUP_REMOVED lines=159> */
[C---:B0-----:R-:W-:Y:S02]  /*1ac0*/  LEA.HI R92, R26.reuse, R142, RZ, 0x1e ;  /* 0x0000008e1a5c7211 */ /* 0x041fe400078ff0ff */
[----:B------:R-:W-:Y:S02]  /*1ad0*/  MOV R104, 0x400 ;  /* 0x0000040000687802 */ /* 0x000fe40000000f00 */
[----:B------:R-:W-:Y:S01]  /*1ae0*/  SHF.L.U32 R106, R26, 0x3, RZ ;  /* 0x000000031a6a7819 */ /* 0x000fe200000006ff */
[----:B------:R-:W-:-:S03]  /*1af0*/  IMAD R97, R92, 0x28, -R95 ;  /* 0x000000285c617824 */ /* 0x000fc600078e0a5f */
[----:B------:R-:W-:Y:S01]  /*1b00*/  LOP3.LUT R106, R106, 0x18, RZ, 0xc0, !PT ;  /* 0x000000186a6a7812 */ /* 0x000fe200078ec0ff */
[C---:B------:R-:W-:Y:S01]  /*1b10*/  VIADD R102, R97.reuse, 0x1c ;  /* 0x0000001c61667836 */ /* 0x040fe20000000000 */
[C---:B------:R-:W-:Y:S02]  /*1b20*/  IADD3 R92, R97.reuse, 0x4, RZ ;  /* 0x00000004615c7810 */ /* 0x040fe40007ffe0ff */
[C---:B------:R-:W-:Y:S02]  /*1b30*/  IADD3 R94, R97.reuse, 0x8, RZ ;  /* 0x00000008615e7810 */ /* 0x040fe40007ffe0ff */
[----:B------:R-:W-:Y:S02]  /*1b40*/  SHF.R.S32.HI R93, RZ, 0x1f, R92 ;  /* 0x0000001fff5d7819 */ /* 0x000fe4000001145c */
[----:B------:R-:W-:Y:S02]  /*1b50*/  IADD3 R96, R97, 0x10, RZ ;  /* 0x0000001061607810 */ /* 0x000fe40007ffe0ff */
[----:B------:R-:W-:Y:S01]  /*1b60*/  LEA.HI R101, R93, R92, RZ, 0x2 ;  /* 0x0000005c5d657211 */ /* 0x000fe200078f10ff */
[C---:B------:R-:W-:Y:S01]  /*1b70*/  VIADD R92, R97.reuse, 0xc ;  /* 0x0000000c615c7836 */ /* 0x040fe20000000000 */
[----:B------:R-:W-:-:S02]  /*1b80*/  IADD3 R98, R97, 0x14, RZ ;  /* 0x0000001461627810 */ /* 0x000fc40007ffe0ff */
[----:B------:R-:W-:Y:S02]  /*1b90*/  SHF.R.S32.HI R93, RZ, 0x1f, R94 ;  /* 0x0000001fff5d7819 */ /* 0x000fe4000001145e */
[----:B------:R-:W-:Y:S02]  /*1ba0*/  SHF.R.S32.HI R95, RZ, 0x1f, R92 ;  /* 0x0000001fff5f7819 */ /* 0x000fe4000001145c */
[----:B------:R-:W-:Y:S02]  /*1bb0*/  SHF.R.S32.HI R103, RZ, 0x1f, R98 ;  /* 0x0000001fff677819 */ /* 0x000fe40000011462 */
[----:B------:R-:W-:Y:S02]  /*1bc0*/  IADD3 R100, R97, 0x18, RZ ;  /* 0x0000001861647810 */ /* 0x000fe40007ffe0ff */
[----:B------:R-:W-:Y:S02]  /*1bd0*/  LEA.HI R92, R95, R92, RZ, 0x2 ;  /* 0x0000005c5f5c7211 */ /* 0x000fe400078f10ff */
[----:B-1----:R-:W-:-:S02]  /*1be0*/  LEA R104, R99, R104, 0x18 ;  /* 0x0000006863687211 */ /* 0x002fc400078ec0ff */
[----:B------:R-:W-:Y:S02]  /*1bf0*/  SHF.R.S32.HI R99, RZ, 0x1f, R96 ;  /* 0x0000001fff637819 */ /* 0x000fe40000011460 */
[----:B------:R-:W-:Y:S02]  /*1c00*/  LEA.HI R93, R93, R94, RZ, 0x2 ;  /* 0x0000005e5d5d7211 */ /* 0x000fe400078f10ff */
[----:B------:R-:W-:Y:S02]  /*1c10*/  LEA.HI R95, R99, R96, RZ, 0x2 ;  /* 0x00000060635f7211 */ /* 0x000fe400078f10ff */
[----:B------:R-:W-:Y:S02]  /*1c20*/  LEA.HI R94, R103, R98, RZ, 0x2 ;  /* 0x00000062675e7211 */ /* 0x000fe400078f10ff */
[----:B------:R-:W-:Y:S02]  /*1c30*/  SHF.R.S32.HI R99, RZ, 0x1f, R100 ;  /* 0x0000001fff637819 */ /* 0x000fe40000011464 */
[----:B------:R-:W-:-:S02]  /*1c40*/  SHF.R.S32.HI R98, RZ, 0x1f, R97 ;  /* 0x0000001fff627819 */ /* 0x000fc40000011461 */
[----:B------:R-:W-:Y:S02]  /*1c50*/  LEA.HI R96, R99, R100, RZ, 0x2 ;  /* 0x0000006463607211 */ /* 0x000fe400078f10ff */
[----:B------:R-:W-:Y:S02]  /*1c60*/  LEA.HI R99, R98, R97, RZ, 0x2 ;  /* 0x0000006162637211 */ /* 0x000fe400078f10ff */
[C---:B------:R-:W-:Y:S02]  /*1c70*/  IADD3 R105, R97.reuse, 0x20, RZ ;  /* 0x0000002061697810 */ /* 0x040fe40007ffe0ff */
[----:B------:R-:W-:Y:S02]  /*1c80*/  SHF.R.S32.HI R103, RZ, 0x1f, R102 ;  /* 0x0000001fff677819 */ /* 0x000fe40000011466 */
[----:B------:R-:W-:Y:S02]  /*1c90*/  IADD3 R97, R97, 0x24, RZ ;  /* 0x0000002461617810 */ /* 0x000fe40007ffe0ff */
[----:B------:R-:W-:-:S02]  /*1ca0*/  SHF.R.S32.HI R99, RZ, 0x2, R99 ;  /* 0x00000002ff637819 */ /* 0x000fc40000011463 */
[----:B------:R-:W-:Y:S02]  /*1cb0*/  LEA.HI R98, R103, R102, RZ, 0x2 ;  /* 0x0000006667627211 */ /* 0x000fe400078f10ff */
[----:B------:R-:W-:Y:S01]  /*1cc0*/  SHF.R.S32.HI R102, RZ, 0x1f, R97 ;  /* 0x0000001fff667819 */ /* 0x000fe20000011461 */
[--C-:B------:R-:W-:Y:S01]  /*1cd0*/  IMAD R99, R99, 0x28, R104.reuse ;  /* 0x0000002863637824 */ /* 0x100fe200078e0268 */
[----:B------:R-:W-:Y:S02]  /*1ce0*/  SHF.R.S32.HI R101, RZ, 0x2, R101 ;  /* 0x00000002ff657819 */ /* 0x000fe40000011465 */
[----:B------:R-:W-:Y:S02]  /*1cf0*/  LEA.HI R102, R102, R97, RZ, 0x2 ;  /* 0x0000006166667211 */ /* 0x000fe400078f10ff */
[----:B------:R-:W-:Y:S01]  /*1d00*/  SHF.R.S32.HI R97, RZ, 0x2, R93 ;  /* 0x00000002ff617819 */ /* 0x000fe2000001145d */
[----:B------:R-:W-:Y:S01]  /*1d10*/  IMAD R101, R101, 0x28, R104 ;  /* 0x0000002865657824 */ /* 0x000fe200078e0268 */
[----:B------:R-:W-:Y:S01]  /*1d20*/  SHF.R.S32.HI R103, RZ, 0x2, R95 ;  /* 0x00000002ff677819 */ /* 0x000fe2000001145f */
[----:B------:R-:W-:Y:S01]  /*1d30*/  IMAD.IADD R93, R99, 0x1, R106 ;  /* 0x00000001635d7824 */ /* 0x000fe200078e026a */
[----:B------:R-:W-:Y:S01]  /*1d40*/  SHF.R.S32.HI R99, RZ, 0x2, R92 ;  /* 0x00000002ff637819 */ /* 0x000fe2000001145c */
[--C-:B------:R-:W-:Y:S01]  /*1d50*/  IMAD R97, R97, 0x28, R104.reuse ;  /* 0x0000002861617824 */ /* 0x100fe200078e0268 */
[C---:B------:R-:W-:Y:S01]  /*1d60*/  IADD3 R95, R106.reuse, R101, RZ ;  /* 0x000000656a5f7210 */ /* 0x040fe20007ffe0ff */
[----:B------:R-:W-:Y:S01]  /*1d70*/  IMAD R103, R103, 0x28, R104 ;  /* 0x0000002867677824 */ /* 0x000fe200078e0268 */
[----:B------:R-:W-:Y:S01]  /*1d80*/  SHF.R.S32.HI R101, RZ, 0x2, R94 ;  /* 0x00000002ff657819 */ /* 0x000fe2000001145e */
[----:B------:R-:W0:Y:S01]  /*1d90*/  LDS.64 R92, [R93] ;  /* 0x000000005d5c7984 */ /* 0x000e220000000a00 */
[----:B------:R-:W-:Y:S01]  /*1da0*/  IMAD R99, R99, 0x28, R104 ;  /* 0x0000002863637824 */ /* 0x000fe200078e0268 */
[----:B------:R-:W-:-:S02]  /*1db0*/  IADD3 R97, R106, R97, RZ ;  /* 0x000000616a617210 */ /* 0x000fc40007ffe0ff */
[----:B------:R-:W-:Y:S01]  /*1dc0*/  SHF.R.S32.HI R100, RZ, 0x1f, R105 ;  /* 0x0000001fff647819 */ /* 0x000fe20000011469 */
[----:B------:R-:W1:Y:S01]  /*1dd0*/  LDS.64 R94, [R95] ;  /* 0x000000005f5e7984 */ /* 0x000e620000000a00 */
[----:B------:R-:W-:Y:S02]  /*1de0*/  IADD3 R99, R106, R99, RZ ;  /* 0x000000636a637210 */ /* 0x000fe40007ffe0ff */
[----:B------:R-:W-:Y:S02]  /*1df0*/  SHF.R.S32.HI R107, RZ, 0x2, R96 ;  /* 0x00000002ff6b7819 */ /* 0x000fe40000011460 */
[----:B------:R-:W-:Y:S01]  /*1e00*/  LEA.HI R100, R100, R105, RZ, 0x2 ;  /* 0x0000006964647211 */ /* 0x000fe200078f10ff */
[----:B------:R-:W2:Y:S01]  /*1e10*/  LDS.64 R96, [R97] ;  /* 0x0000000061607984 */ /* 0x000ea20000000a00 */
[----:B------:R-:W-:Y:S01]  /*1e20*/  IMAD R105, R101, 0x28, R104 ;  /* 0x0000002865697824 */ /* 0x000fe200078e0268 */
[----:B------:R-:W-:Y:S01]  /*1e30*/  SHF.R.S32.HI R109, RZ, 0x2, R98 ;  /* 0x00000002ff6d7819 */ /* 0x000fe20000011462 */
[C---:B------:R-:W-:Y:S01]  /*1e40*/  IMAD.IADD R101, R106.reuse, 0x1, R103 ;  /* 0x000000016a657824 */ /* 0x040fe200078e0267 */
[----:B------:R-:W3:Y:S01]  /*1e50*/  LDS.64 R98, [R99] ;  /* 0x0000000063627984 */ /* 0x000ee20000000a00 */
[--C-:B------:R-:W-:Y:S01]  /*1e60*/  IMAD R107, R107, 0x28, R104.reuse ;  /* 0x000000286b6b7824 */ /* 0x100fe200078e0268 */
[----:B------:R-:W-:Y:S01]  /*1e70*/  IADD3 R103, R106, R105, RZ ;  /* 0x000000696a677210 */ /* 0x000fe20007ffe0ff */
[----:B------:R-:W-:Y:S01]  /*1e80*/  IMAD R109, R109, 0x28, R104 ;  /* 0x000000286d6d7824 */ /* 0x000fe200078e0268 */
[----:B------:R-:W-:-:S02]  /*1e90*/  SHF.R.S32.HI R111, RZ, 0x2, R100 ;  /* 0x00000002ff6f7819 */ /* 0x000fc40000011464 */
[----:B------:R-:W4:Y:S01]  /*1ea0*/  LDS.64 R100, [R101] ;  /* 0x0000000065647984 */ /* 0x000f220000000a00 */
[----:B------:R-:W-:Y:S02]  /*1eb0*/  SHF.R.S32.HI R108, RZ, 0x2, R102 ;  /* 0x00000002ff6c7819 */ /* 0x000fe40000011466 */
[C---:B------:R-:W-:Y:S01]  /*1ec0*/  IADD3 R105, R106.reuse, R107, RZ ;  /* 0x0000006b6a697210 */ /* 0x040fe20007ffe0ff */
[----:B------:R-:W4:Y:S01]  /*1ed0*/  LDS.64 R102, [R103] ;  /* 0x0000000067667984 */ /* 0x000f220000000a00 */
[--C-:B------:R-:W-:Y:S01]  /*1ee0*/  IMAD R111, R111, 0x28, R104.reuse ;  /* 0x000000286f6f7824 */ /* 0x100fe200078e0268 */
[----:B------:R-:W-:Y:S01]  /*1ef0*/  IADD3 R107, R106, R109, RZ ;  /* 0x0000006d6a6b7210 */ /* 0x000fe20007ffe0ff */
[----:B------:R-:W-:Y:S02]  /*1f00*/  IMAD R110, R108, 0x28, R104 ;  /* 0x000000286c6e7824 */ /* 0x000fe400078e0268 */
[----:B------:R-:W4:Y:S01]  /*1f10*/  LDS.64 R104, [R105] ;  /* 0x0000000069687984 */ /* 0x000f220000000a00 */
[----:B------:R-:W-:-:S02]  /*1f20*/  IMAD.IADD R108, R106, 0x1, R111 ;  /* 0x000000016a6c7824 */ /* 0x000fc400078e026f */
[----:B------:R-:W-:Y:S02]  /*1f30*/  IADD3 R110, R106, R110, RZ ;  /* 0x0000006e6a6e7210 */ /* 0x000fe40007ffe0ff */
[----:B------:R-:W4:Y:S04]  /*1f40*/  LDS.64 R106, [R107] ;  /* 0x000000006b6a7984 */ /* 0x000f280000000a00 */
[----:B------:R-:W4:Y:S01]  /*1f50*/  LDS.64 R108, [R108] ;  /* 0x000000006c6c7984 */ /* 0x000f220000000a00 */
[----:B0-----:R-:W-:Y:S01]  /*1f60*/  FADD.FTZ R144, RZ, R92 ;  /* 0x0000005cff907221 */ /* 0x001fe20000010000 */
[----:B------:R-:W-:Y:S02]  /*1f70*/  FADD.FTZ R92, RZ, R93 ;  /* 0x0000005dff5c7221 */ /* 0x000fe40000010000 */
[----:B------:R-:W0:Y:S01]  /*1f80*/  LDS.64 R110, [R110] ;  /* 0x000000006e6e7984 */ /* 0x000e220000000a00 */
        /* <DEDUP_REMOVED lines=16> */
[----:B0-----:R-:W-:Y:S01]  /*2090*/  FADD.FTZ R110, R93, R110 ;  /* 0x0000006e5d6e7221 */ /* 0x001fe20000010000 */
[----:B------:R-:W-:-:S07]  /*20a0*/  FADD.FTZ R111, R92, R111 ;  /* 0x0000006f5c6f7221 */ /* 0x000fce0000010000 */
.L_x_1187:
[----:B------:R-:W-:Y:S05]  /*20b0*/  BSYNC B0 ;  /* 0x0000000000007941 */ /* 0x000fea0003800000 */
.L_x_1186:
[----:B0-----:R-:W0:Y:S01]  /*20c0*/  SHFL.BFLY PT, R93, R110, 0x2, 0x1f ;  /* 0x0c401f006e5d7f89 */ /* 0x001e2200000e0000 */
[C---:B------:R-:W-:Y:S01]  /*20d0*/  LOP3.LUT P2, RZ, R26.reuse, 0xffffffe3, RZ, 0xc0, !PT ;  /* 0xffffffe31aff7812 */ /* 0x040fe2000784c0ff */
[----:B------:R-:W-:Y:S01]  /*20e0*/  BSSY B0, `(.L_x_1188) ;  /* 0x0000012000007945 */ /* 0x000fe20003800000 */
[C---:B------:R-:W-:Y:S01]  /*20f0*/  ISETP.NE.AND P3, PT, R26.reuse, RZ, PT ;  /* 0x000000ff1a00720c */ /* 0x040fe20003f65270 */
[----:B------:R-:W1:Y:S01]  /*2100*/  SHFL.BFLY PT, R92, R111, 0x2, 0x1f ;  /* 0x0c401f006f5c7f89 */ /* 0x000e6200000e0000 */
[----:B------:R-:W-:Y:S01]  /*2110*/  ISETP.GT.U32.AND P1, PT, R26, 0x7f, PT ;  /* 0x0000007f1a00780c */ /* 0x000fe20003f24070 */
[----:B0-----:R-:W-:Y:S01]  /*2120*/  FADD.FTZ R96, R93, R110 ;  /* 0x0000006e5d607221 */ /* 0x001fe20000010000 */
[----:B-1----:R-:W-:-:S04]  /*2130*/  FADD.FTZ R95, R92, R111 ;  /* 0x0000006f5c5f7221 */ /* 0x002fc80000010000 */
[----:B------:R0:W1:Y:S04]  /*2140*/  SHFL.BFLY PT, R99, R96, 0x1, 0x1f ;  /* 0x0c201f0060637f89 */ /* 0x00006800000e0000 */
[----:B------:R0:W2:Y:S01]  /*2150*/  SHFL.BFLY PT, R98, R95, 0x1, 0x1f ;  /* 0x0c201f005f627f89 */ /* 0x0000a200000e0000 */
[----:B------:R-:W-:Y:S05]  /*2160*/  @P2 BRA `(.L_x_1189) ;  /* 0x0000000000242947 */ /* 0x000fea0003800000 */
[----:B------:R-:W3:Y:S01]  /*2170*/  LDC R94, c[0x0][0x10] ;  /* 0x00000400ff5e7b82 */ /* 0x000ee20000000800 */
[----:B0-2---:R-:W-:-:S07]  /*2180*/  FADD.FTZ R95, R95, R98 ;  /* 0x000000625f5f7221 */ /* 0x005fce0000010000 */
[----:B------:R-:W0:Y:S01]  /*2190*/  LDC.64 R92, c[0x0][0x248] ;  /* 0x00009200ff5c7b82 */ /* 0x000e220000000a00 */
[----:B---3--:R-:W-:-:S05]  /*21a0*/  IMAD R94, R94, R23, UR8 ;  /* 0x000000085e5e7e24 */ /* 0x008fca000f8e0217 */
[----:B------:R-:W-:-:S04]  /*21b0*/  LEA R94, R94, R25, 0x7 ;  /* 0x000000195e5e7211 */ /* 0x000fc800078e38ff */
[----:B------:R-:W-:Y:S01]  /*21c0*/  SHF.L.U32 R97, R94, 0x1, RZ ;  /* 0x000000015e617819 */ /* 0x000fe200000006ff */
[----:B-1----:R-:W-:-:S04]  /*21d0*/  FADD.FTZ R94, R96, R99 ;  /* 0x00000063605e7221 */ /* 0x002fc80000010000 */
[----:B0-----:R-:W-:-:S05]  /*21e0*/  IMAD.WIDE.U32 R92, R97, 0x4, R92 ;  /* 0x00000004615c7825 */ /* 0x001fca00078e005c */
[----:B------:R3:W-:Y:S02]  /*21f0*/  STG.E.64 desc[UR10][R92.64], R94 ;  /* 0x0000005e5c007986 */ /* 0x0007e4000c101b0a */
.L_x_1189:
[----:B------:R-:W-:Y:S05]  /*2200*/  BSYNC B0 ;  /* 0x0000000000007941 */ /* 0x000fea0003800000 */
.L_x_1188:
[----:B------:R-:W-:Y:S01]  /*2210*/  BAR.SYNC.DEFER_BLOCKING 0x0 ;  /* 0x0000000000007b1d */ /* 0x000fe20000010000 */
[----:B0--3--:R-:W-:-:S05]  /*2220*/  CS2R R94, SRZ ;  /* 0x00000000005e7805 */ /* 0x009fca000001ff00 */
[----:B------:R-:W-:Y:S05]  /*2230*/  @P3 BRA `(.L_x_1190) ;  /* 0x0000000000283947 */ /* 0x000fea0003800000 */
[----:B------:R-:W-:Y:S06]  /*2240*/  MEMBAR.ALL.GPU ;  /* 0x0000000000007992 */ /* 0x000fec000000a000 */
[----:B------:R-:W-:-:S00]  /*2250*/  ERRBAR ;  /* 0x00000000000079ab */ /* 0x000fc00000000000 */
[----:B------:R-:W-:Y:S06]  /*2260*/  CGAERRBAR ;  /* 0x00000000000075ab */ /* 0x000fec0000000000 */
[----:B------:R0:W5:Y:S02]  /*2270*/  ATOM.E.ADD.STRONG.GPU PT, R92, desc[UR10][R78.64], R20 ;  /* 0x000000144e5c798a */ /* 0x00016400081ee1ca */
.L_x_1191:
[----:B------:R-:W3:Y:S04]  /*2280*/  LD.E.STRONG.GPU R93, desc[UR10][R78.64] ;  /* 0x0000000a4e5d7980 */ /* 0x000ee8000c10f900 */
[----:B---3--:R-:W-:Y:S01]  /*2290*/  CCTL.IVALL ;  /* 0x00000000ff00798f */ /* 0x008fe20002000000 */
[----:B------:R-:W-:Y:S05]  /*22a0*/  YIELD ;  /* 0x0000000000007946 */ /* 0x000fea0003800000 */
[----:B-----5:R-:W-:-:S04]  /*22b0*/  LOP3.LUT R93, R93, R92, RZ, 0x3c, !PT ;  /* 0x0000005c5d5d7212 */ /* 0x020fc800078e3cff */
[----:B------:R-:W-:-:S13]  /*22c0*/  ISETP.GT.AND P2, PT, R93, -0x1, PT ;  /* 0xffffffff5d00780c */ /* 0x000fda0003f44270 */
[----:B------:R-:W-:Y:S05]  /*22d0*/  @P2 BRA `(.L_x_1191) ;  /* 0xfffffffc00e82947 */ /* 0x000fea000383ffff */
.L_x_1190:
[----:B------:R-:W-:Y:S05]  /*22e0*/  WARPSYNC.ALL ;  /* 0x0000000000007948 */ /* 0x000fea0003800000 */
[----:B------:R-:W-:Y:S06]  /*22f0*/  BAR.SYNC.DEFER_BLOCKING 0x0 ;  /* 0x0000000000007b1d */ /* 0x000fec0000010000 */
[----:B------:R-:W-:Y:S04]  /*2300*/  BSSY B0, `(.L_x_1192) ;  /* 0x000000e000007945 */ /* 0x000fe80003800000 */
[----:B------:R-:W-:Y:S05]  /*2310*/  @P1 BRA `(.L_x_1193) ;  /* 0x0000000000301947 */ /* 0x000fea0003800000 */
[----:B------:R-:W3:Y:S01]  /*2320*/  LDC R94, c[0x0][0x10] ;  /* 0x00000400ff5e7b82 */ /* 0x000ee20000000800 */
[C---:B------:R-:W-:Y:S02]  /*2330*/  LOP3.LUT R95, R26.reuse, 0x7ffffff0, RZ, 0xc0, !PT ;  /* 0x7ffffff01a5f7812 */ /* 0x040fe400078ec0ff */
[----:B------:R-:W-:-:S05]  /*2340*/  LOP3.LUT R97, R26, 0xf, RZ, 0xc0, !PT ;  /* 0x0000000f1a617812 */ /* 0x000fca00078ec0ff */
[----:B------:R-:W4:Y:S01]  /*2350*/  LDC.64 R92, c[0x0][0x248] ;  /* 0x00009200ff5c7b82 */ /* 0x000f220000000a00 */
[----:B---3--:R-:W-:-:S04]  /*2360*/  IMAD R94, R94, R23, UR8 ;  /* 0x000000085e5e7e24 */ /* 0x008fc8000f8e0217 */
[----:B------:R-:W-:-:S05]  /*2370*/  IMAD R94, R94, 0x80, R95 ;  /* 0x000000805e5e7824 */ /* 0x000fca00078e025f */
[----:B------:R-:W-:-:S04]  /*2380*/  IADD3 R94, R94, R97, RZ ;  /* 0x000000615e5e7210 */ /* 0x000fc80007ffe0ff */
[----:B------:R-:W-:-:S05]  /*2390*/  SHF.L.U32 R95, R94, 0x1, RZ ;  /* 0x000000015e5f7819 */ /* 0x000fca00000006ff */
[----:B----4-:R-:W-:-:S06]  /*23a0*/  IMAD.WIDE.U32 R92, R95, 0x4, R92 ;  /* 0x000000045f5c7825 */ /* 0x010fcc00078e005c */
[----:B------:R-:W3:Y:S02]  /*23b0*/  LDG.E.64 R92, desc[UR10][R92.64] ;  /* 0x0000000a5c5c7981 */ /* 0x000ee4000c1e1b00 */
[----:B---3--:R-:W-:Y:S01]  /*23c0*/  FADD.FTZ R95, RZ, R92 ;  /* 0x0000005cff5f7221 */ /* 0x008fe20000010000 */
[----:B------:R-:W-:-:S07]  /*23d0*/  FADD.FTZ R94, RZ, R93 ;  /* 0x0000005dff5e7221 */ /* 0x000fce0000010000 */
.L_x_1193:
[----:B------:R-:W-:Y:S05]  /*23e0*/  BSYNC B0 ;  /* 0x0000000000007941 */ /* 0x000fea0003800000 */
.L_x_1192:
[----:B------:R-:W3:Y:S01]  /*23f0*/  SHFL.BFLY PT, R92, R95, 0x8, 0x1f ;  /* 0x0d001f005f5c7f89 */ /* 0x000ee200000e0000 */
[----:B------:R-:W-:Y:S01]  /*2400*/  LOP3.LUT P1, RZ, R26, 0xffffff8f, RZ, 0xc0, !PT ;  /* 0xffffff8f1aff7812 */ /* 0x000fe2000782c0ff */
[----:B------:R-:W-:Y:S01]  /*2410*/  BSSY B0, `(.L_x_1194) ;  /* 0x0000044000007945 */ /* 0x000fe20003800000 */
[----:B------:R-:W-:Y:S01]  /*2420*/  PRMT R69, R70, 0x7632, R69 ;  /* 0x0000763246457816 */ /* 0x000fe20000000045 */
[----:B------:R-:W4:Y:S01]  /*2430*/  SHFL.BFLY PT, R93, R94, 0x8, 0x1f ;  /* 0x0d001f005e5d7f89 */ /* 0x000f2200000e0000 */
        /* <DEDUP_REMOVED lines=10> */
[----:B---3--:R-:W-:Y:S01]  /*24e0*/  FADD.FTZ R92, R92, R95 ;  /* 0x0000005f5c5c7221 */ /* 0x008fe20000010000 */
[----:B------:R-:W-:-:S02]  /*24f0*/  PRMT R70, R71, 0x7632, R70 ;  /* 0x0000763247467816 */ /* 0x000fc40000000046 */
[----:B------:R-:W-:Y:S01]  /*2500*/  PRMT R111, R67, 0x7632, R111 ;  /* 0x00007632436f7816 */ /* 0x000fe2000000006f */
[----:B----4-:R-:W-:Y:S01]  /*2510*/  FADD.FTZ R93, R93, R94 ;  /* 0x0000005e5d5d7221 */ /* 0x010fe20000010000 */
[----:B------:R-:W3:Y:S01]  /*2520*/  SHFL.BFLY PT, R97, R92, 0x4, 0x1f ;  /* 0x0c801f005c617f89 */ /* 0x000ee200000e0000 */
[----:B------:R-:W-:Y:S02]  /*2530*/  PRMT R109, R65, 0x7632, R109 ;  /* 0x00007632416d7816 */ /* 0x000fe4000000006d */
[----:B------:R-:W-:Y:S01]  /*2540*/  PRMT R107, R63, 0x7632, R107 ;  /* 0x000076323f6b7816 */ /* 0x000fe2000000006b */
[----:B------:R-:W4:Y:S01]  /*2550*/  SHFL.BFLY PT, R96, R93, 0x4, 0x1f ;  /* 0x0c801f005d607f89 */ /* 0x000f2200000e0000 */
        /* <DEDUP_REMOVED lines=10> */
[----:B---3--:R-:W-:Y:S01]  /*2600*/  FADD.FTZ R97, R92, R97 ;  /* 0x000000615c617221 */ /* 0x008fe20000010000 */
[----:B------:R-:W-:Y:S02]  /*2610*/  PRMT R62, R85, 0x7632, R62 ;  /* 0x00007632553e7816 */ /* 0x000fe4000000003e */
[----:B------:R-:W-:Y:S01]  /*2620*/  PRMT R63, R86, 0x7632, R63 ;  /* 0x00007632563f7816 */ /* 0x000fe2000000003f */
[----:B----4-:R-:W-:Y:S01]  /*2630*/  FADD.FTZ R96, R93, R96 ;  /* 0x000000605d607221 */ /* 0x010fe20000010000 */
[----:B--2---:R-:W2:Y:S01]  /*2640*/  SHFL.BFLY PT, R98, R97, 0x2, 0x1f ;  /* 0x0c401f0061627f89 */ /* 0x004ea200000e0000 */
[----:B------:R-:W-:Y:S02]  /*2650*/  PRMT R67, R87, 0x7632, R67 ;  /* 0x0000763257437816 */ /* 0x000fe40000000043 */
[----:B-----5:R-:W-:Y:S01]  /*2660*/  PRMT R60, R88, 0x7632, R60 ;  /* 0x00007632583c7816 */ /* 0x020fe2000000003c */
[----:B-1----:R-:W1:Y:S01]  /*2670*/  SHFL.BFLY PT, R99, R96, 0x2, 0x1f ;  /* 0x0c401f0060637f89 */ /* 0x002e6200000e0000 */
[----:B------:R-:W-:-:S02]  /*2680*/  PRMT R58, R89, 0x7632, R58 ;  /* 0x00007632593a7816 */ /* 0x000fc4000000003a */
[----:B------:R-:W-:Y:S02]  /*2690*/  PRMT R61, R90, 0x7632, R61 ;  /* 0x000076325a3d7816 */ /* 0x000fe4000000003d */
[----:B------:R-:W-:Y:S01]  /*26a0*/  PRMT R59, R91, 0x7632, R59 ;  /* 0x000076325b3b7816 */ /* 0x000fe2000000003b */
[----:B--2---:R-:W-:Y:S01]  /*26b0*/  FADD.FTZ R98, R97, R98 ;  /* 0x0000006261627221 */ /* 0x004fe20000010000 */
[----:B------:R-:W-:Y:S01]  /*26c0*/  PRMT R97, R55, 0x7632, R97 ;  /* 0x0000763237617816 */ /* 0x000fe20000000061 */
[----:B-1----:R-:W-:-:S03]  /*26d0*/  FADD.FTZ R99, R96, R99 ;  /* 0x0000006360637221 */ /* 0x002fc60000010000 */
[----:B------:R-:W1:Y:S04]  /*26e0*/  SHFL.BFLY PT, R95, R98, 0x1, 0x1f ;  /* 0x0c201f00625f7f89 */ /* 0x000e6800000e0000 */
[----:B------:R-:W2:Y:S01]  /*26f0*/  SHFL.BFLY PT, R94, R99, 0x1, 0x1f ;  /* 0x0c201f00635e7f89 */ /* 0x000ea200000e0000 */
[--C-:B-1----:R-:W-:Y:S01]  /*2700*/  @!P1 FADD.FTZ R92, R98, R95.reuse ;  /* 0x0000005f625c9221 */ /* 0x102fe20000010000 */
[----:B------:R-:W-:-:S03]  /*2710*/  PRMT R95, R80, 0x7632, R95 ;  /* 0x00007632505f7816 */ /* 0x000fc6000000005f */
[----:B------:R-:W-:Y:S01]  /*2720*/  @!P1 FMUL.FTZ R92, R92, 2.4414062863797880709e-05 ;  /* 0x37cccccd5c5c9820 */ /* 0x000fe20000410000 */
[----:B--2---:R-:W-:Y:S01]  /*2730*/  @!P1 FADD.FTZ R94, R99, R94 ;  /* 0x0000005e635e9221 */ /* 0x004fe20000010000 */
[----:B------:R-:W-:Y:S02]  /*2740*/  PRMT R99, R81, 0x7632, R99 ;  /* 0x0000763251637816 */ /* 0x000fe40000000063 */
[----:B------:R-:W-:-:S04]  /*2750*/  @!P1 FMUL.FTZ R93, R92, R92 ;  /* 0x0000005c5c5d9220 */ /* 0x000fc80000410000 */
[----:B------:R-:W-:-:S05]  /*2760*/  @!P1 FFMA.FTZ R93, R94, 2.4414062863797880709e-05, -R93 ;  /* 0x37cccccd5e5d9823 */ /* 0x000fca000001085d */
[----:B------:R-:W-:-:S05]  /*2770*/  @!P1 FMNMX.FTZ R93, RZ, R93, !PT ;  /* 0x0000005dff5d9209 */ /* 0x000fca0007810000 */
[----:B------:R1:W-:Y:S02]  /*2780*/  @!P1 STS.64 [R18+UR4], R92 ;  /* 0x0000005c12009988 */ /* 0x0003e40008000a04 */
[----:B-1----:R-:W-:Y:S01]  /*2790*/  PRMT R93, R54, 0x7632, R93 ;  /* 0x00007632365d7816 */ /* 0x002fe2000000005d */
[----:B------:R-:W-:Y:S06]  /*27a0*/  BAR.SYNC.DEFER_BLOCKING 0x0 ;  /* 0x0000000000007b1d */ /* 0x000fec0000010000 */
[----:B------:R-:W-:Y:S05]  /*27b0*/  @P0 BRA `(.L_x_1195) ;  /* 0x0000000000240947 */ /* 0x000fea0003800000 */
[----:B------:R-:W1:Y:S01]  /*27c0*/  LDS.64 R54, [R17] ;  /* 0x0000000011367984 */ /* 0x000e620000000a00 */
[----:B------:R-:W-:Y:S01]  /*27d0*/  IADD3 R57, R142, R26, RZ ;  /* 0x0000001a8e397210 */ /* 0x000fe20007ffe0ff */
[----:B------:R-:W-:-:S03]  /*27e0*/  ULDC.64 UR6, c[0x0][0x240] ;  /* 0x0000900000067ab9 */ /* 0x000fc60000000a00 */
[----:B------:R-:W-:Y:S02]  /*27f0*/  SHF.R.S32.HI R56, RZ, 0x1f, R57 ;  /* 0x0000001fff387819 */ /* 0x000fe40000011439 */
[----:B------:R-:W-:-:S04]  /*2800*/  LEA R57, P1, R134, R57, 0x5 ;  /* 0x0000003986397211 */ /* 0x000fc800078228ff */
[----:B------:R-:W-:Y:S02]  /*2810*/  LEA.HI.X R134, R134, R56, R136, 0x5, P1 ;  /* 0x0000003886867211 */ /* 0x000fe400008f2c88 */
[----:B------:R-:W-:-:S04]  /*2820*/  LEA R56, P1, R57, UR6, 0x3 ;  /* 0x0000000639387c11 */ /* 0x000fc8000f8218ff */
[----:B------:R-:W-:-:S05]  /*2830*/  LEA.HI.X R57, R57, UR7, R134, 0x3, P1 ;  /* 0x0000000739397c11 */ /* 0x000fca00088f1c86 */
[----:B-1----:R1:W-:Y:S04]  /*2840*/  STG.E.64 desc[UR10][R56.64], R54 ;  /* 0x0000003638007986 */ /* 0x0023e8000c101b0a */
.L_x_1195:
[----:B------:R-:W-:Y:S05]  /*2850*/  BSYNC B0 ;  /* 0x0000000000007941 */ /* 0x000fea0003800000 */
.L_x_1194:
[----:B------:R-:W2:Y:S01]  /*2860*/  S2UR UR6, SR_CgaCtaId ;  /* 0x00000000000679c3 */ /* 0x000ea20000008800 */
[----:B-1----:R-:W-:Y:S01]  /*2870*/  IMAD R54, R140, 0x50, R138 ;  /* 0x000000508c367824 */ /* 0x002fe200078e028a */
[----:B------:R-:W-:Y:S01]  /*2880*/  UMOV UR5, 0x400 ;  /* 0x0000040000057882 */ /* 0x000fe20000000000 */
[----:B------:R-:W-:Y:S01]  /*2890*/  IADD3 R142, RZ, -R142, RZ ;  /* 0x8000008eff8e7210 */ /* 0x000fe20007ffe0ff */
[----:B------:R-:W-:Y:S01]  /*28a0*/  UIADD3 UR5, UR5, 0xc80, URZ ;  /* 0x00000c8005057890 */ /* 0x000fe2000fffe03f */
[----:B------:R-:W-:Y:S01]  /*28b0*/  IMAD.SHL.U32 R54, R54, 0x4, RZ ;  /* 0x0000000436367824 */ /* 0x000fe200078e00ff */
[----:B------:R-:W-:Y:S01]  /*28c0*/  SHF.L.U32 R80, R80, 0x10, RZ ;  /* 0x0000001050507819 */ /* 0x000fe200000006ff */
[----:B------:R-:W-:Y:S01]  /*28d0*/  IMAD.U32 R56, R64, 0x10000, RZ ;  /* 0x0001000040387824 */ /* 0x000fe200078e00ff */
[----:B------:R-:W-:Y:S01]  /*28e0*/  SHF.L.U32 R107, R107, 0x10, RZ ;  /* 0x000000106b6b7819 */ /* 0x000fe200000006ff */
[----:B------:R-:W-:Y:S01]  /*28f0*/  IMAD.WIDE.U32 R54, R54, -0x33333333, RZ ;  /* 0xcccccccd36367825 */ /* 0x000fe200078e00ff */
[----:B------:R-:W-:-:S02]  /*2900*/  MOV R54, R142 ;  /* 0x0000008e00367202 */ /* 0x000fc40000000f00 */
[----:B------:R-:W-:Y:S01]  /*2910*/  SHF.L.U32 R64, R66, 0x10, RZ ;  /* 0x0000001042407819 */ /* 0x000fe200000006ff */
[----:B------:R-:W-:Y:S01]  /*2920*/  IMAD.U32 R105, R105, 0x10000, RZ ;  /* 0x0001000069697824 */ /* 0x000fe200078e00ff */
[----:B------:R-:W-:Y:S01]  /*2930*/  LEA.HI R54, R55, R54, RZ, 0x1b ;  /* 0x0000003637367211 */ /* 0x000fe200078fd8ff */
[----:B------:R-:W-:Y:S01]  /*2940*/  IMAD.U32 R109, R109, 0x10000, RZ ;  /* 0x000100006d6d7824 */ /* 0x000fe200078e00ff */
[----:B------:R-:W-:Y:S01]  /*2950*/  SHF.L.U32 R65, R65, 0x10, RZ ;  /* 0x0000001041417819 */ /* 0x000fe200000006ff */
[----:B------:R-:W-:Y:S01]  /*2960*/  IMAD.U32 R101, R101, 0x10000, RZ ;  /* 0x0001000065657824 */ /* 0x000fe200078e00ff */
[----:B------:R-:W-:Y:S01]  /*2970*/  SHF.L.U32 R76, R76, 0x10, RZ ;  /* 0x000000104c4c7819 */ /* 0x000fe200000006ff */
[----:B------:R-:W-:Y:S01]  /*2980*/  IMAD.U32 R68, R68, 0x10000, RZ ;  /* 0x0001000044447824 */ /* 0x000fe200078e00ff */
[----:B------:R-:W-:Y:S01]  /*2990*/  SHF.L.U32 R66, R72, 0x10, RZ ;  /* 0x0000001048427819 */ /* 0x000fe200000006ff */
[----:B------:R-:W-:Y:S01]  /*29a0*/  IMAD.U32 R99, R99, 0x10000, RZ ;  /* 0x0001000063637824 */ /* 0x000fe200078e00ff */
[----:B------:R-:W-:Y:S01]  /*29b0*/  SHF.L.U32 R72, R73, 0x10, RZ ;  /* 0x0000001049487819 */ /* 0x000fe200000006ff */
[----:B------:R-:W-:Y:S01]  /*29c0*/  IMAD.U32 R73, R82, 0x10000, RZ ;  /* 0x0001000052497824 */ /* 0x000fe200078e00ff */
[----:B--2---:R-:W-:Y:S01]  /*29d0*/  ULEA UR5, UR6, UR5, 0x18 ;  /* 0x0000000506057291 */ /* 0x004fe2000f8ec03f */
[----:B------:R-:W-:Y:S01]  /*29e0*/  SHF.L.U32 R111, R111, 0x10, RZ ;  /* 0x000000106f6f7819 */ /* 0x000fe200000006ff */
[----:B------:R-:W-:Y:S01]  /*29f0*/  IMAD.U32 R57, R62, 0x10000, RZ ;  /* 0x000100003e397824 */ /* 0x000fe200078e00ff */
[----:B------:R-:W-:Y:S01]  /*2a00*/  SHF.L.U32 R103, R103, 0x10, RZ ;  /* 0x0000001067677819 */ /* 0x000fe200000006ff */
[----:B------:R-:W-:Y:S01]  /*2a10*/  IMAD.U32 R90, R90, 0x10000, RZ ;  /* 0x000100005a5a7824 */ /* 0x000fe200078e00ff */
[----:B------:R-:W-:Y:S01]  /*2a20*/  SHF.L.U32 R97, R97, 0x10, RZ ;  /* 0x0000001061617819 */ /* 0x000fe200000006ff */
[----:B------:R-:W-:Y:S01]  /*2a30*/  ULDC.64 UR6, c[0x0][0x210] ;  /* 0x0000840000067ab9 */ /* 0x000fe20000000a00 */
[----:B------:R-:W-:Y:S01]  /*2a40*/  LEA R54, R54, UR5, 0x3 ;  /* 0x0000000536367c11 */ /* 0x000fe2000f8e18ff */
[----:B------:R-:W-:Y:S01]  /*2a50*/  ULDC UR5, c[0x0][0x230] ;  /* 0x00008c0000057ab9 */ /* 0x000fe20000000800 */
[----:B------:R-:W-:-:S02]  /*2a60*/  SHF.L.U32 R69, R69, 0x10, RZ ;  /* 0x0000001045457819 */ /* 0x000fc400000006ff */
[----:B------:R-:W-:Y:S02]  /*2a70*/  SHF.L.U32 R70, R70, 0x10, RZ ;  /* 0x0000001046467819 */ /* 0x000fe400000006ff */
[----:B------:R-:W1:Y:S01]  /*2a80*/  LDS.64 R54, [R54] ;  /* 0x0000000036367984 */ /* 0x000e620000000a00 */
        /* <DEDUP_REMOVED lines=13> */
[----:B------:R-:W-:Y:S01]  /*2b60*/  LOP3.LUT R23, R23, 0x1, RZ, 0x3c, !PT ;  /* 0x0000000117177812 */ /* 0x000fe200078e3cff */
[----:B-1----:R-:W-:Y:S01]  /*2b70*/  FADD.FTZ R96, R55, UR5 ;  /* 0x0000000537607e21 */ /* 0x002fe20008010000 */
[----:B------:R-:W-:Y:S01]  /*2b80*/  FADD.FTZ R3, R3, -R54 ;  /* 0x8000003603037221 */ /* 0x000fe20000010000 */
[C---:B------:R-:W-:Y:S01]  /*2b90*/  FADD.FTZ R55, -R54.reuse, R80 ;  /* 0x0000005036377221 */ /* 0x040fe20000010100 */
[C---:B------:R-:W-:Y:S01]  /*2ba0*/  FADD.FTZ R82, -R54.reuse, R107 ;  /* 0x0000006b36527221 */ /* 0x040fe20000010100 */
[----:B------:R-:W-:Y:S01]  /*2bb0*/  FADD.FTZ R84, -R54, R105 ;  /* 0x0000006936547221 */ /* 0x000fe20000010100 */
[--C-:B------:R-:W-:Y:S01]  /*2bc0*/  FADD.FTZ R105, R126, -R54.reuse ;  /* 0x800000367e697221 */ /* 0x100fe20000010000 */
[----:B------:R-:W1:Y:S01]  /*2bd0*/  MUFU.RSQ R96, R96 ;  /* 0x0000006000607308 */ /* 0x000e620000001400 */
[----:B------:R-:W-:Y:S01]  /*2be0*/  FADD.FTZ R65, -R54, R65 ;  /* 0x0000004136417221 */ /* 0x000fe20000010100 */
[----:B------:R-:W-:Y:S01]  /*2bf0*/  FADD.FTZ R107, R128, -R54 ;  /* 0x80000036806b7221 */ /* 0x000fe20000010000 */
[----:B------:R-:W-:Y:S01]  /*2c00*/  FADD.FTZ R62, -R54, R76 ;  /* 0x0000004c363e7221 */ /* 0x000fe20000010100 */
[----:B------:R-:W-:Y:S01]  /*2c10*/  SHF.L.U32 R126, R60, 0x10, RZ ;  /* 0x000000103c7e7819 */ /* 0x000fe200000006ff */
[C---:B------:R-:W-:Y:S01]  /*2c20*/  FADD.FTZ R76, -R54.reuse, R111 ;  /* 0x0000006f364c7221 */ /* 0x040fe20000010100 */
[----:B------:R-:W-:Y:S01]  /*2c30*/  SHF.L.U32 R128, R61, 0x10, RZ ;  /* 0x000000103d807819 */ /* 0x000fe200000006ff */
[C---:B------:R-:W-:Y:S01]  /*2c40*/  FADD.FTZ R80, -R54.reuse, R109 ;  /* 0x0000006d36507221 */ /* 0x040fe20000010100 */
[C---:B------:R-:W-:Y:S01]  /*2c50*/  FADD.FTZ R86, -R54.reuse, R103 ;  /* 0x0000006736567221 */ /* 0x040fe20000010100 */
[C---:B------:R-:W-:Y:S01]  /*2c60*/  FADD.FTZ R92, -R54.reuse, R101 ;  /* 0x00000065365c7221 */ /* 0x040fe20000010100 */
[C---:B------:R-:W-:Y:S01]  /*2c70*/  FADD.FTZ R94, -R54.reuse, R97 ;  /* 0x00000061365e7221 */ /* 0x040fe20000010100 */
[----:B------:R-:W-:Y:S01]  /*2c80*/  FADD.FTZ R119, R119, -R54 ;  /* 0x8000003677777221 */ /* 0x000fe20000010000 */
[C---:B------:R-:W-:Y:S01]  /*2c90*/  FADD.FTZ R56, -R54.reuse, R56 ;  /* 0x0000003836387221 */ /* 0x040fe20000010100 */
[--C-:B------:R-:W-:Y:S01]  /*2ca0*/  FADD.FTZ R121, R121, -R54.reuse ;  /* 0x8000003679797221 */ /* 0x100fe20000010000 */
[----:B------:R-:W-:Y:S01]  /*2cb0*/  FADD.FTZ R123, R123, -R54 ;  /* 0x800000367b7b7221 */ /* 0x000fe20000010000 */
[----:B------:R-:W-:Y:S01]  /*2cc0*/  FADD.FTZ R64, -R54, R64 ;  /* 0x0000004036407221 */ /* 0x000fe20000010100 */
[----:B------:R-:W-:Y:S01]  /*2cd0*/  FADD.FTZ R125, R125, -R54 ;  /* 0x800000367d7d7221 */ /* 0x000fe20000010000 */
[----:B-1----:R-:W-:Y:S01]  /*2ce0*/  FMUL.FTZ R3, R3, R96 ;  /* 0x0000006003037220 */ /* 0x002fe20000410000 */
[----:B------:R-:W-:Y:S01]  /*2cf0*/  FMUL.FTZ R55, R96, R55 ;  /* 0x0000003760377220 */ /* 0x000fe20000410000 */
[C---:B------:R-:W-:Y:S01]  /*2d00*/  FADD.FTZ R66, -R54.reuse, R66 ;  /* 0x0000004236427221 */ /* 0x040fe20000010100 */
[----:B------:R-:W-:Y:S01]  /*2d10*/  FADD.FTZ R127, R127, -R54 ;  /* 0x800000367f7f7221 */ /* 0x000fe20000010000 */
[C---:B------:R-:W-:Y:S01]  /*2d20*/  FADD.FTZ R68, -R54.reuse, R68 ;  /* 0x0000004436447221 */ /* 0x040fe20000010100 */
[--C-:B------:R-:W-:Y:S01]  /*2d30*/  FADD.FTZ R129, R129, -R54.reuse ;  /* 0x8000003681817221 */ /* 0x100fe20000010000 */
[C---:B------:R-:W-:Y:S01]  /*2d40*/  FADD.FTZ R69, -R54.reuse, R69 ;  /* 0x0000004536457221 */ /* 0x040fe20000010100 */
[----:B------:R-:W-:Y:S01]  /*2d50*/  FADD.FTZ R131, R131, -R54 ;  /* 0x8000003683837221 */ /* 0x000fe20000010000 */
[C---:B------:R-:W-:Y:S01]  /*2d60*/  FADD.FTZ R70, -R54.reuse, R70 ;  /* 0x0000004636467221 */ /* 0x040fe20000010100 */
[----:B------:R-:W-:Y:S01]  /*2d70*/  FADD.FTZ R133, R133, -R54 ;  /* 0x8000003685857221 */ /* 0x000fe20000010000 */
[C---:B------:R-:W-:Y:S01]  /*2d80*/  FADD.FTZ R72, -R54.reuse, R72 ;  /* 0x0000004836487221 */ /* 0x040fe20000010100 */
[--C-:B------:R-:W-:Y:S01]  /*2d90*/  FADD.FTZ R135, R135, -R54.reuse ;  /* 0x8000003687877221 */ /* 0x100fe20000010000 */
[C---:B------:R-:W-:Y:S01]  /*2da0*/  FADD.FTZ R73, -R54.reuse, R73 ;  /* 0x0000004936497221 */ /* 0x040fe20000010100 */
[----:B------:R-:W-:Y:S01]  /*2db0*/  FADD.FTZ R137, R137, -R54 ;  /* 0x8000003689897221 */ /* 0x000fe20000010000 */
[C---:B------:R-:W-:Y:S01]  /*2dc0*/  FADD.FTZ R74, -R54.reuse, R74 ;  /* 0x0000004a364a7221 */ /* 0x040fe20000010100 */
        /* <DEDUP_REMOVED lines=21> */
[--C-:B------:R-:W-:Y:S01]  /*2f20*/  FADD.FTZ R97, R120, -R54.reuse ;  /* 0x8000003678617221 */ /* 0x100fe20000010000 */
[----:B------:R-:W-:Y:S01]  /*2f30*/  FADD.FTZ R99, -R54, R99 ;  /* 0x0000006336637221 */ /* 0x000fe20000010100 */
[--C-:B------:R-:W-:Y:S01]  /*2f40*/  FADD.FTZ R101, R122, -R54.reuse ;  /* 0x800000367a657221 */ /* 0x100fe20000010000 */
[----:B------:R-:W-:Y:S01]  /*2f50*/  FADD.FTZ R75, -R54, R75 ;  /* 0x0000004b364b7221 */ /* 0x000fe20000010100 */
[--C-:B------:R-:W-:Y:S01]  /*2f60*/  FADD.FTZ R103, R124, -R54.reuse ;  /* 0x800000367c677221 */ /* 0x100fe20000010000 */
[C---:B------:R-:W-:Y:S01]  /*2f70*/  FADD.FTZ R71, -R54.reuse, R71 ;  /* 0x0000004736477221 */ /* 0x040fe20000010100 */
[----:B------:R-:W-:Y:S01]  /*2f80*/  FADD.FTZ R57, -R54, R57 ;  /* 0x0000003936397221 */ /* 0x000fe20000010100 */
[--C-:B------:R-:W-:Y:S01]  /*2f90*/  FADD.FTZ R109, R130, -R54.reuse ;  /* 0x80000036826d7221 */ /* 0x100fe20000010000 */
[----:B------:R-:W-:Y:S01]  /*2fa0*/  FADD.FTZ R63, -R54, R63 ;  /* 0x0000003f363f7221 */ /* 0x000fe20000010100 */
[----:B------:R-:W-:Y:S01]  /*2fb0*/  FADD.FTZ R111, R132, -R54 ;  /* 0x80000036846f7221 */ /* 0x000fe20000010000 */
[----:B------:R-:W-:Y:S01]  /*2fc0*/  FADD.FTZ R67, -R54, R67 ;  /* 0x0000004336437221 */ /* 0x000fe20000010100 */
[----:B------:R-:W-:Y:S01]  /*2fd0*/  FMUL.FTZ R54, R96, R65 ;  /* 0x0000004160367220 */ /* 0x000fe20000410000 */
[----:B------:R-:W-:Y:S01]  /*2fe0*/  FFMA.FTZ R102, R3, R88, R90 ;  /* 0x0000005803667223 */ /* 0x000fe2000001005a */
[----:B------:R-:W-:Y:S01]  /*2ff0*/  SHF.L.U32 R122, R89, 0x10, RZ ;  /* 0x00000010597a7819 */ /* 0x000fe200000006ff */
[----:B------:R-:W-:Y:S01]  /*3000*/  FFMA.FTZ R55, R55, R126, R128 ;  /* 0x0000007e37377223 */ /* 0x000fe20000010080 */
[----:B------:R-:W-:Y:S01]  /*3010*/  SHF.L.U32 R61, R58, 0x10, RZ ;  /* 0x000000103a3d7819 */ /* 0x000fe200000006ff */
[C---:B------:R-:W-:Y:S01]  /*3020*/  FMUL.FTZ R119, R96.reuse, R119 ;  /* 0x0000007760777220 */ /* 0x040fe20000410000 */
[----:B------:R-:W-:Y:S01]  /*3030*/  SHF.L.U32 R120, R59, 0x10, RZ ;  /* 0x000000103b787819 */ /* 0x000fe200000006ff */
        /* <DEDUP_REMOVED lines=16> */
[----:B------:R-:W-:-:S02]  /*3140*/  IMAD.U32 R124, R91, 0x10000, RZ ;  /* 0x000100005b7c7824 */ /* 0x000fc400078e00ff */
[C---:B------:R-:W-:Y:S01]  /*3150*/  FMUL.FTZ R121, R96.reuse, R121 ;  /* 0x0000007960797220 */ /* 0x040fe20000410000 */
[C---:B------:R-:W-:Y:S01]  /*3160*/  FMUL.FTZ R62, R96.reuse, R62 ;  /* 0x0000003e603e7220 */ /* 0x040fe20000410000 */
[----:B------:R-:W-:Y:S01]  /*3170*/  FMUL.FTZ R64, R96, R64 ;  /* 0x0000004060407220 */ /* 0x000fe20000410000 */
[----:B------:R-:W-:Y:S01]  /*3180*/  FFMA.FTZ R110, R126, R54, R128 ;  /* 0x000000367e6e7223 */ /* 0x000fe20000010080 */
[----:B------:R-:W-:Y:S01]  /*3190*/  IADD3 R54, P1, R29, UR6, RZ ;  /* 0x000000061d367c10 */ /* 0x000fe2000ff3e0ff */
        /* <DEDUP_REMOVED lines=14> */
[----:B------:R-:W-:Y:S01]  /*3280*/  FFMA.FTZ R56, R56, R61, R120 ;  /* 0x0000003d38387223 */ /* 0x000fe20000010078 */
[C-C-:B------:R-:W-:Y:S01]  /*3290*/  FFMA.FTZ R123, R122.reuse, R123, R124.reuse ;  /* 0x0000007b7a7b7223 */ /* 0x140fe2000001007c */
        /* <DEDUP_REMOVED lines=13> */
[----:B------:R-:W-:Y:S01]  /*3370*/  FFMA.FTZ R111, R122, R111, R124 ;  /* 0x0000006f7a6f7223 */ /* 0x000fe2000001007c */
[----:B------:R-:W-:Y:S01]  /*3380*/  F2FP.BF16.F32.PACK_AB R102, R55, R102 ;  /* 0x000000663766723e */ /* 0x000fe200000010ff */
[C---:B------:R-:W-:Y:S01]  /*3390*/  FMUL.FTZ R66, R96.reuse, R66 ;  /* 0x0000004260427220 */ /* 0x040fe20000410000 */
[----:B------:R-:W-:Y:S01]  /*33a0*/  FMUL.FTZ R109, R96, R109 ;  /* 0x0000006d606d7220 */ /* 0x000fe20000410000 */
[----:B------:R-:W-:Y:S01]  /*33b0*/  FFMA.FTZ R121, R88, R121, R90 ;  /* 0x0000007958797223 */ /* 0x000fe2000001005a */
[----:B------:R-:W-:Y:S01]  /*33c0*/  FFMA.FTZ R108, R126, R62, R128 ;  /* 0x0000003e7e6c7223 */ /* 0x000fe20000010080 */
[----:B------:R-:W-:Y:S01]  /*33d0*/  FFMA.FTZ R122, R61, R64, R120 ;  /* 0x000000403d7a7223 */ /* 0x000fe20000010078 */
        /* <DEDUP_REMOVED lines=12> */
[----:B------:R-:W-:Y:S01]  /*34a0*/  IADD3.X R55, R30, UR7, RZ, P1, !PT ;  /* 0x000000071e377c10 */ /* 0x000fe20008ffe4ff */
        /* <DEDUP_REMOVED lines=27> */
[--C-:B------:R-:W-:Y:S01]  /*3660*/  FFMA.FTZ R3, R88, R106, R90.reuse ;  /* 0x0000006a58037223 */ /* 0x100fe2000001005a */
[----:B------:R-:W-:Y:S01]  /*3670*/  PRMT R29, R102, 0x7632, R29 ;  /* 0x00007632661d7816 */ /* 0x000fe2000000001d */
[----:B------:R-:W-:Y:S01]  /*3680*/  FFMA.FTZ R88, R88, R109, R90 ;  /* 0x0000006d58587223 */ /* 0x000fe2000001005a */
[--C-:B------:R-:W-:Y:S01]  /*3690*/  FFMA.FTZ R104, R126, R66, R128.reuse ;  /* 0x000000427e687223 */ /* 0x100fe20000010080 */
[----:B------:R-:W-:Y:S01]  /*36a0*/  F2FP.BF16.F32.PACK_AB R119, R56, R119 ;  /* 0x000000773877723e */ /* 0x000fe200000010ff */
        /* <DEDUP_REMOVED lines=13> */
[C-C-:B------:R-:W-:Y:S01]  /*3780*/  FFMA.FTZ R124, R61.reuse, R68, R120.reuse ;  /* 0x000000443d7c7223 */ /* 0x140fe20000010078 */
[----:B------:R-:W-:Y:S01]  /*3790*/  F2FP.BF16.F32.PACK_AB R123, R122, R123 ;  /* 0x0000007b7a7b723e */ /* 0x000fe200000010ff */
[C-C-:B------:R-:W-:Y:S01]  /*37a0*/  FFMA.FTZ R126, R61.reuse, R70, R120.reuse ;  /* 0x000000463d7e7223 */ /* 0x140fe20000010078 */
[----:B------:R-:W-:Y:S01]  /*37b0*/  IADD3.X R31, R32, UR7, RZ, P1, !PT ;  /* 0x00000007201f7c10 */ /* 0x000fe20008ffe4ff */
        /* <DEDUP_REMOVED lines=11> */
[----:B------:R-:W-:Y:S01]  /*3870*/  IADD3 R32, P1, R33, UR6, RZ ;  /* 0x0000000621207c10 */ /* 0x000fe2000ff3e0ff */
[----:B------:R-:W-:Y:S01]  /*3880*/  FFMA.FTZ R120, R61, R101, R120 ;  /* 0x000000653d787223 */ /* 0x000fe20000010078 */
[----:B------:R1:W-:Y:S01]  /*3890*/  STG.E.U16 desc[UR10][R54.64+0x2], R29 ;  /* 0x0000021d36007986 */ /* 0x0003e2000c10150a */
[----:B------:R-:W-:-:S02]  /*38a0*/  PRMT R57, R119, 0x7632, R57 ;  /* 0x0000763277397816 */ /* 0x000fc40000000039 */
[----:B------:R-:W-:Y:S01]  /*38b0*/  PRMT R61, R108, 0x7632, R61 ;  /* 0x000076326c3d7816 */ /* 0x000fe2000000003d */
[----:B------:R-:W-:Y:S01]  /*38c0*/  STG.E.U16 desc[UR10][R54.64], R102 ;  /* 0x0000006636007986 */ /* 0x000fe2000c10150a */
[----:B------:R-:W-:Y:S02]  /*38d0*/  F2FP.BF16.F32.PACK_AB R104, R104, R125 ;  /* 0x0000007d6868723e */ /* 0x000fe400000010ff */
[----:B------:R-:W-:Y:S01]  /*38e0*/  F2FP.BF16.F32.PACK_AB R127, R124, R127 ;  /* 0x0000007f7c7f723e */ /* 0x000fe200000010ff */
[----:B------:R-:W-:Y:S01]  /*38f0*/  STG.E.U16 desc[UR10][R54.64+0x4], R119 ;  /* 0x0000047736007986 */ /* 0x000fe2000c10150a */
[----:B------:R-:W-:Y:S02]  /*3900*/  IADD3.X R33, R34, UR7, RZ, P1, !PT ;  /* 0x0000000722217c10 */ /* 0x000fe40008ffe4ff */
[----:B------:R-:W-:Y:S01]  /*3910*/  IADD3 R34, P1, R35, UR6, RZ ;  /* 0x0000000623227c10 */ /* 0x000fe2000ff3e0ff */
[----:B------:R2:W-:Y:S01]  /*3920*/  STG.E.U16 desc[UR10][R54.64+0x6], R57 ;  /* 0x0000063936007986 */ /* 0x0005e2000c10150a */
[----:B-1----:R-:W-:-:S02]  /*3930*/  PRMT R29, R123, 0x7632, R29 ;  /* 0x000076327b1d7816 */ /* 0x002fc4000000001d */
[----:B------:R-:W-:Y:S01]  /*3940*/  F2FP.BF16.F32.PACK_AB R66, R66, R129 ;  /* 0x000000814242723e */ /* 0x000fe200000010ff */
[----:B------:R-:W-:Y:S01]  /*3950*/  STG.E.U16 desc[UR10][R30.64], R108 ;  /* 0x0000006c1e007986 */ /* 0x000fe2000c10150a */
[----:B------:R-:W-:Y:S02]  /*3960*/  F2FP.BF16.F32.PACK_AB R131, R126, R131 ;  /* 0x000000837e83723e */ /* 0x000fe400000010ff */
[----:B------:R-:W-:Y:S01]  /*3970*/  IADD3.X R35, R36, UR7, RZ, P1, !PT ;  /* 0x0000000724237c10 */ /* 0x000fe20008ffe4ff */
[----:B------:R-:W-:Y:S01]  /*3980*/  STG.E.U16 desc[UR10][R30.64+0x2], R61 ;  /* 0x0000023d1e007986 */ /* 0x000fe2000c10150a */
[----:B------:R-:W-:Y:S02]  /*3990*/  F2FP.BF16.F32.PACK_AB R72, R72, R133 ;  /* 0x000000854848723e */ /* 0x000fe400000010ff */
[----:B------:R-:W-:Y:S01]  /*39a0*/  PRMT R36, R66, 0x7632, R36 ;  /* 0x0000763242247816 */ /* 0x000fe20000000024 */
[----:B------:R-:W-:Y:S01]  /*39b0*/  STG.E.U16 desc[UR10][R30.64+0x4], R123 ;  /* 0x0000047b1e007986 */ /* 0x000fe2000c10150a */
[----:B--2---:R-:W-:-:S02]  /*39c0*/  PRMT R55, R104, 0x7632, R55 ;  /* 0x0000763268377816 */ /* 0x004fc40000000037 */
[----:B------:R-:W-:Y:S01]  /*39d0*/  F2FP.BF16.F32.PACK_AB R70, R70, R135 ;  /* 0x000000874646723e */ /* 0x000fe200000010ff */
[----:B------:R1:W-:Y:S01]  /*39e0*/  STG.E.U16 desc[UR10][R30.64+0x6], R29 ;  /* 0x0000061d1e007986 */ /* 0x0003e2000c10150a */
[----:B------:R-:W-:Y:S02]  /*39f0*/  F2FP.BF16.F32.PACK_AB R74, R74, R137 ;  /* 0x000000894a4a723e */ /* 0x000fe400000010ff */
[----:B------:R-:W-:Y:S01]  /*3a00*/  F2FP.BF16.F32.PACK_AB R76, R76, R139 ;  /* 0x0000008b4c4c723e */ /* 0x000fe200000010ff */
[----:B------:R-:W-:Y:S01]  /*3a10*/  STG.E.U16 desc[UR10][R32.64], R104 ;  /* 0x0000006820007986 */ /* 0x000fe2000c10150a */
[----:B------:R-:W-:Y:S02]  /*3a20*/  F2FP.BF16.F32.PACK_AB R60, R60, R141 ;  /* 0x0000008d3c3c723e */ /* 0x000fe400000010ff */
[----:B------:R-:W-:Y:S01]  /*3a30*/  F2FP.BF16.F32.PACK_AB R80, R80, R143 ;  /* 0x0000008f5050723e */ /* 0x000fe200000010ff */
[----:B------:R-:W-:Y:S01]  /*3a40*/  STG.E.U16 desc[UR10][R32.64+0x2], R55 ;  /* 0x0000023720007986 */ /* 0x000fe2000c10150a */
[----:B------:R-:W-:-:S02]  /*3a50*/  F2FP.BF16.F32.PACK_AB R58, R58, R145 ;  /* 0x000000913a3a723e */ /* 0x000fc400000010ff */
[----:B------:R-:W-:Y:S01]  /*3a60*/  F2FP.BF16.F32.PACK_AB R82, R82, R147 ;  /* 0x000000935252723e */ /* 0x000fe200000010ff */
[----:B------:R-:W-:Y:S01]  /*3a70*/  STG.E.U16 desc[UR10][R32.64+0x4], R127 ;  /* 0x0000047f20007986 */ /* 0x000fe2000c10150a */
[----:B-1----:R-:W-:Y:S02]  /*3a80*/  PRMT R31, R127, 0x7632, R31 ;  /* 0x000076327f1f7816 */ /* 0x002fe4000000001f */
[----:B------:R-:W-:Y:S02]  /*3a90*/  IADD3 R30, P1, R37, UR6, RZ ;  /* 0x00000006251e7c10 */ /* 0x000fe4000ff3e0ff */
[----:B------:R-:W-:Y:S01]  /*3aa0*/  PRMT R29, R131, 0x7632, R29 ;  /* 0x00007632831d7816 */ /* 0x000fe2000000001d */
[----:B------:R1:W-:Y:S01]  /*3ab0*/  STG.E.U16 desc[UR10][R32.64+0x6], R31 ;  /* 0x0000061f20007986 */ /* 0x0003e2000c10150a */
[----:B------:R-:W-:Y:S02]  /*3ac0*/  F2FP.BF16.F32.PACK_AB R83, R83, R100 ;  /* 0x000000645353723e */ /* 0x000fe400000010ff */
[----:B------:R-:W-:Y:S01]  /*3ad0*/  F2FP.BF16.F32.PACK_AB R84, R84, R151 ;  /* 0x000000975454723e */ /* 0x000fe200000010ff */
[----:B------:R-:W-:Y:S01]  /*3ae0*/  STG.E.U16 desc[UR10][R34.64], R66 ;  /* 0x0000004222007986 */ /* 0x000fe2000c10150a */
[----:B------:R-:W-:-:S02]  /*3af0*/  F2FP.BF16.F32.PACK_AB R85, R85, R98 ;  /* 0x000000625555723e */ /* 0x000fc400000010ff */
[----:B------:R-:W-:Y:S01]  /*3b00*/  F2FP.BF16.F32.PACK_AB R86, R86, R155 ;  /* 0x0000009b5656723e */ /* 0x000fe200000010ff */
[----:B------:R2:W-:Y:S01]  /*3b10*/  STG.E.U16 desc[UR10][R34.64+0x2], R36 ;  /* 0x0000022422007986 */ /* 0x0005e2000c10150a */
[----:B------:R-:W-:Y:S02]  /*3b20*/  F2FP.BF16.F32.PACK_AB R87, R87, R96 ;  /* 0x000000605757723e */ /* 0x000fe400000010ff */
[----:B------:R-:W-:Y:S01]  /*3b30*/  F2FP.BF16.F32.PACK_AB R92, R92, R159 ;  /* 0x0000009f5c5c723e */ /* 0x000fe200000010ff */
[----:B------:R-:W-:Y:S01]  /*3b40*/  STG.E.U16 desc[UR10][R34.64+0x4], R131 ;  /* 0x0000048322007986 */ /* 0x000fe2000c10150a */
[----:B-1----:R-:W-:Y:S02]  /*3b50*/  IADD3.X R31, R38, UR7, RZ, P1, !PT ;  /* 0x00000007261f7c10 */ /* 0x002fe40008ffe4ff */
[----:B------:R-:W-:Y:S01]  /*3b60*/  PRMT R33, R72, 0x7632, R33 ;  /* 0x0000763248217816 */ /* 0x000fe20000000021 */
[----:B------:R1:W-:Y:S01]  /*3b70*/  STG.E.U16 desc[UR10][R34.64+0x6], R29 ;  /* 0x0000061d22007986 */ /* 0x0003e2000c10150a */
[----:B------:R-:W-:-:S02]  /*3b80*/  IADD3 R32, P1, R39, UR6, RZ ;  /* 0x0000000627207c10 */ /* 0x000fc4000ff3e0ff */
[----:B------:R-:W-:Y:S01]  /*3b90*/  F2FP.BF16.F32.PACK_AB R62, R62, R67 ;  /* 0x000000433e3e723e */ /* 0x000fe200000010ff */
[----:B------:R3:W-:Y:S01]  /*3ba0*/  STG.E.U16 desc[UR10][R30.64+0x2], R33 ;  /* 0x000002211e007986 */ /* 0x0007e2000c10150a */
[----:B--2---:R-:W-:Y:S02]  /*3bb0*/  PRMT R36, R74, 0x7632, R36 ;  /* 0x000076324a247816 */ /* 0x004fe40000000024 */
[----:B------:R-:W-:Y:S01]  /*3bc0*/  F2FP.BF16.F32.PACK_AB R94, R94, R163 ;  /* 0x000000a35e5e723e */ /* 0x000fe200000010ff */
[----:B------:R-:W-:Y:S01]  /*3bd0*/  STG.E.U16 desc[UR10][R30.64], R72 ;  /* 0x000000481e007986 */ /* 0x000fe2000c10150a */
[----:B------:R-:W-:Y:S02]  /*3be0*/  F2FP.BF16.F32.PACK_AB R65, R90, R65 ;  /* 0x000000415a41723e */ /* 0x000fe400000010ff */
[----:B------:R-:W-:Y:S01]  /*3bf0*/  F2FP.BF16.F32.PACK_AB R68, R68, R97 ;  /* 0x000000614444723e */ /* 0x000fe200000010ff */
[----:B------:R-:W-:Y:S01]  /*3c00*/  STG.E.U16 desc[UR10][R30.64+0x4], R70 ;  /* 0x000004461e007986 */ /* 0x000fe2000c10150a */
[----:B-1----:R-:W-:-:S02]  /*3c10*/  PRMT R35, R70, 0x7632, R35 ;  /* 0x0000763246237816 */ /* 0x002fc40000000023 */
[----:B------:R-:W-:Y:S02]  /*3c20*/  PRMT R29, R76, 0x7632, R29 ;  /* 0x000076324c1d7816 */ /* 0x000fe4000000001d */
[----:B---3--:R-:W-:Y:S01]  /*3c30*/  IADD3.X R33, R40, UR7, RZ, P1, !PT ;  /* 0x0000000728217c10 */ /* 0x008fe20008ffe4ff */
[----:B------:R1:W-:Y:S01]  /*3c40*/  STG.E.U16 desc[UR10][R30.64+0x6], R35 ;  /* 0x000006231e007986 */ /* 0x0003e2000c10150a */
[----:B------:R-:W-:Y:S02]  /*3c50*/  IADD3 R34, P1, R41, UR6, RZ ;  /* 0x0000000629227c10 */ /* 0x000fe4000ff3e0ff */
[----:B------:R-:W-:Y:S01]  /*3c60*/  F2FP.BF16.F32.PACK_AB R63, R106, R63 ;  /* 0x0000003f6a3f723e */ /* 0x000fe200000010ff */
[----:B------:R-:W-:Y:S01]  /*3c70*/  STG.E.U16 desc[UR10][R32.64], R74 ;  /* 0x0000004a20007986 */ /* 0x000fe2000c10150a */
[----:B------:R-:W-:Y:S02]  /*3c80*/  F2FP.BF16.F32.PACK_AB R64, R64, R103 ;  /* 0x000000674040723e */ /* 0x000fe400000010ff */
[----:B------:R-:W-:Y:S01]  /*3c90*/  F2FP.BF16.F32.PACK_AB R3, R110, R3 ;  /* 0x000000036e03723e */ /* 0x000fe200000010ff */
[----:B------:R2:W-:Y:S01]  /*3ca0*/  STG.E.U16 desc[UR10][R32.64+0x2], R36 ;  /* 0x0000022420007986 */ /* 0x0005e2000c10150a */
[----:B------:R-:W-:-:S02]  /*3cb0*/  F2FP.BF16.F32.PACK_AB R56, R56, R107 ;  /* 0x0000006b3838723e */ /* 0x000fc400000010ff */
[----:B------:R-:W-:Y:S01]  /*3cc0*/  F2FP.BF16.F32.PACK_AB R59, R59, R88 ;  /* 0x000000583b3b723e */ /* 0x000fe200000010ff */
[----:B------:R-:W-:Y:S01]  /*3cd0*/  STG.E.U16 desc[UR10][R32.64+0x4], R76 ;  /* 0x0000044c20007986 */ /* 0x000fe2000c10150a */
[----:B-1----:R-:W-:Y:S02]  /*3ce0*/  IADD3.X R35, R42, UR7, RZ, P1, !PT ;  /* 0x000000072a237c10 */ /* 0x002fe40008ffe4ff */
[----:B------:R-:W-:Y:S01]  /*3cf0*/  PRMT R31, R60, 0x7632, R31 ;  /* 0x000076323c1f7816 */ /* 0x000fe2000000001f */
[----:B------:R1:W-:Y:S01]  /*3d00*/  STG.E.U16 desc[UR10][R32.64+0x6], R29 ;  /* 0x0000061d20007986 */ /* 0x0003e2000c10150a */
[----:B------:R-:W-:Y:S02]  /*3d10*/  IADD3 R30, P1, R43, UR6, RZ ;  /* 0x000000062b1e7c10 */ /* 0x000fe4000ff3e0ff */
[----:B------:R-:W-:Y:S01]  /*3d20*/  F2FP.BF16.F32.PACK_AB R111, R120, R111 ;  /* 0x0000006f786f723e */ /* 0x000fe200000010ff */
[----:B------:R3:W-:Y:S01]  /*3d30*/  STG.E.U16 desc[UR10][R34.64+0x2], R31 ;  /* 0x0000021f22007986 */ /* 0x0007e2000c10150a */
[----:B--2---:R-:W-:-:S03]  /*3d40*/  PRMT R36, R58, 0x7632, R36 ;  /* 0x000076323a247816 */ /* 0x004fc60000000024 */
[----:B------:R-:W-:Y:S01]  /*3d50*/  STG.E.U16 desc[UR10][R34.64], R60 ;  /* 0x0000003c22007986 */ /* 0x000fe2000c10150a */
[----:B-1----:R-:W-:-:S03]  /*3d60*/  PRMT R33, R80, 0x7632, R33 ;  /* 0x0000763250217816 */ /* 0x002fc60000000021 */
[----:B------:R-:W-:Y:S01]  /*3d70*/  STG.E.U16 desc[UR10][R34.64+0x4], R80 ;  /* 0x0000045022007986 */ /* 0x000fe2000c10150a */
[----:B------:R-:W-:Y:S02]  /*3d80*/  PRMT R29, R82, 0x7632, R29 ;  /* 0x00007632521d7816 */ /* 0x000fe4000000001d */
[----:B---3--:R-:W-:Y:S01]  /*3d90*/  IADD3.X R31, R44, UR7, RZ, P1, !PT ;  /* 0x000000072c1f7c10 */ /* 0x008fe20008ffe4ff */
[----:B------:R1:W-:Y:S01]  /*3da0*/  STG.E.U16 desc[UR10][R34.64+0x6], R33 ;  /* 0x0000062122007986 */ /* 0x0003e2000c10150a */
[----:B------:R-:W-:-:S03]  /*3db0*/  IADD3 R32, P1, R45, UR6, RZ ;  /* 0x000000062d207c10 */ /* 0x000fc6000ff3e0ff */
[----:B------:R-:W-:Y:S04]  /*3dc0*/  STG.E.U16 desc[UR10][R30.64], R58 ;  /* 0x0000003a1e007986 */ /* 0x000fe8000c10150a */
[----:B------:R2:W-:Y:S01]  /*3dd0*/  STG.E.U16 desc[UR10][R30.64+0x2], R36 ;  /* 0x000002241e007986 */ /* 0x0005e2000c10150a */
[----:B-1----:R-:W-:-:S03]  /*3de0*/  IADD3.X R33, R46, UR7, RZ, P1, !PT ;  /* 0x000000072e217c10 */ /* 0x002fc60008ffe4ff */
[----:B------:R-:W-:Y:S01]  /*3df0*/  STG.E.U16 desc[UR10][R30.64+0x4], R82 ;  /* 0x000004521e007986 */ /* 0x000fe2000c10150a */
[----:B------:R-:W-:Y:S02]  /*3e00*/  PRMT R35, R83, 0x7632, R35 ;  /* 0x0000763253237816 */ /* 0x000fe40000000023 */
[----:B------:R-:W-:Y:S01]  /*3e10*/  IADD3 R34, P1, R47, UR6, RZ ;  /* 0x000000062f227c10 */ /* 0x000fe2000ff3e0ff */
[----:B------:R1:W-:Y:S01]  /*3e20*/  STG.E.U16 desc[UR10][R30.64+0x6], R29 ;  /* 0x0000061d1e007986 */ /* 0x0003e2000c10150a */
[----:B--2---:R-:W-:-:S03]  /*3e30*/  PRMT R36, R85, 0x7632, R36 ;  /* 0x0000763255247816 */ /* 0x004fc60000000024 */
[----:B------:R2:W-:Y:S04]  /*3e40*/  STG.E.U16 desc[UR10][R32.64+0x2], R35 ;  /* 0x0000022320007986 */ /* 0x0005e8000c10150a */
[----:B------:R-:W-:Y:S01]  /*3e50*/  STG.E.U16 desc[UR10][R32.64], R83 ;  /* 0x0000005320007986 */ /* 0x000fe2000c10150a */
[----:B-1----:R-:W-:-:S03]  /*3e60*/  PRMT R31, R84, 0x7632, R31 ;  /* 0x00007632541f7816 */ /* 0x002fc6000000001f */
[----:B------:R-:W-:Y:S01]  /*3e70*/  STG.E.U16 desc[UR10][R32.64+0x4], R84 ;  /* 0x0000045420007986 */ /* 0x000fe2000c10150a */
[----:B------:R-:W-:Y:S02]  /*3e80*/  PRMT R29, R86, 0x7632, R29 ;  /* 0x00007632561d7816 */ /* 0x000fe4000000001d */
[----:B--2---:R-:W-:Y:S01]  /*3e90*/  IADD3.X R35, R48, UR7, RZ, P1, !PT ;  /* 0x0000000730237c10 */ /* 0x004fe20008ffe4ff */
        /* <DEDUP_REMOVED lines=19> */
[----:B------:R-:W-:Y:S01]  /*3fd0*/  STG.E.U16 desc[UR10][R32.64+0x2], R36 ;  /* 0x0000022420007986 */ /* 0x000fe2000c10150a */
[----:B-1----:R-:W-:-:S03]  /*3fe0*/  IADD3.X R35, R112, UR7, RZ, P1, !PT ;  /* 0x0000000770237c10 */ /* 0x002fc60008ffe4ff */
[----:B------:R-:W-:Y:S01]  /*3ff0*/  STG.E.U16 desc[UR10][R32.64+0x4], R94 ;  /* 0x0000045e20007986 */ /* 0x000fe2000c10150a */
[----:B------:R-:W-:Y:S02]  /*4000*/  PRMT R31, R65, 0x7632, R31 ;  /* 0x00007632411f7816 */ /* 0x000fe4000000001f */
[----:B------:R-:W-:Y:S01]  /*4010*/  IADD3 R30, P1, R113, UR6, RZ ;  /* 0x00000006711e7c10 */ /* 0x000fe2000ff3e0ff */
[----:B------:R1:W-:Y:S04]  /*4020*/  STG.E.U16 desc[UR10][R32.64+0x6], R29 ;  /* 0x0000061d20007986 */ /* 0x0003e8000c10150a */
        /* <DEDUP_REMOVED lines=10> */
[----:B-1----:R-:W-:-:S03]  /*40d0*/  PRMT R35, R64, 0x7632, R35 ;  /* 0x0000763240237816 */ /* 0x002fc60000000023 */
[----:B------:R-:W-:Y:S01]  /*40e0*/  STG.E.U16 desc[UR10][R30.64+0x4], R64 ;  /* 0x000004401e007986 */ /* 0x000fe2000c10150a */
[----:B------:R-:W-:Y:S02]  /*40f0*/  IADD3.X R33, R116, UR7, RZ, P1, !PT ;  /* 0x0000000774217c10 */ /* 0x000fe40008ffe4ff */
[----:B------:R-:W-:Y:S01]  /*4100*/  IADD3 R34, P1, R117, UR6, RZ ;  /* 0x0000000675227c10 */ /* 0x000fe2000ff3e0ff */
[----:B------:R1:W-:Y:S01]  /*4110*/  STG.E.U16 desc[UR10][R30.64+0x6], R35 ;  /* 0x000006231e007986 */ /* 0x0003e2000c10150a */
[----:B--2---:R-:W-:-:S03]  /*4120*/  PRMT R29, R56, 0x7632, R29 ;  /* 0x00007632381d7816 */ /* 0x004fc6000000001d */
[----:B------:R2:W-:Y:S04]  /*4130*/  STG.E.U16 desc[UR10][R32.64], R3 ;  /* 0x0000000320007986 */ /* 0x0005e8000c10150a */
[----:B------:R3:W-:Y:S01]  /*4140*/  STG.E.U16 desc[UR10][R32.64+0x4], R56 ;  /* 0x0000043820007986 */ /* 0x0007e2000c10150a */
[----:B-1----:R-:W-:-:S03]  /*4150*/  PRMT R31, R3, 0x7632, R31 ;  /* 0x00007632031f7816 */ /* 0x002fc6000000001f */
[----:B------:R3:W-:Y:S01]  /*4160*/  STG.E.U16 desc[UR10][R32.64+0x6], R29 ;  /* 0x0000061d20007986 */ /* 0x0007e2000c10150a */
[----:B------:R-:W-:Y:S02]  /*4170*/  IADD3.X R35, R118, UR7, RZ, P1, !PT ;  /* 0x0000000776237c10 */ /* 0x000fe40008ffe4ff */
[----:B------:R-:W-:Y:S01]  /*4180*/  PRMT R30, R59, 0x7632, R30 ;  /* 0x000076323b1e7816 */ /* 0x000fe2000000001e */
[----:B------:R3:W-:Y:S01]  /*4190*/  STG.E.U16 desc[UR10][R32.64+0x2], R31 ;  /* 0x0000021f20007986 */ /* 0x0007e2000c10150a */
[----:B--2---:R-:W-:Y:S02]  /*41a0*/  PRMT R3, R111, 0x7632, R3 ;  /* 0x000076326f037816 */ /* 0x004fe40000000003 */
[----:B------:R-:W-:Y:S01]  /*41b0*/  IADD3 R22, P1, R22, 0x9, RZ ;  /* 0x0000000916167810 */ /* 0x000fe20007f3e0ff */
[----:B------:R3:W-:Y:S03]  /*41c0*/  STG.E.U16 desc[UR10][R34.64], R59 ;  /* 0x0000003b22007986 */ /* 0x0007e6000c10150a */
[----:B------:R-:W-:Y:S01]  /*41d0*/  IADD3.X R21, RZ, R21, RZ, P1, !PT ;  /* 0x00000015ff157210 */ /* 0x000fe20000ffe4ff */
[----:B------:R3:W-:Y:S01]  /*41e0*/  STG.E.U16 desc[UR10][R34.64+0x2], R30 ;  /* 0x0000021e22007986 */ /* 0x0007e2000c10150a */
[----:B------:R-:W-:-:S03]  /*41f0*/  ISETP.GE.U32.AND P1, PT, R22, R27, PT ;  /* 0x0000001b1600720c */ /* 0x000fc60003f26070 */
[----:B------:R3:W-:Y:S01]  /*4200*/  STG.E.U16 desc[UR10][R34.64+0x4], R111 ;  /* 0x0000046f22007986 */ /* 0x0007e2000c10150a */
[----:B------:R-:W-:-:S03]  /*4210*/  ISETP.GE.AND.EX P1, PT, R21, R28, PT, P1 ;  /* 0x0000001c1500720c */ /* 0x000fc60003f26310 */
[----:B------:R3:W-:Y:S10]  /*4220*/  STG.E.U16 desc[UR10][R34.64+0x6], R3 ;  /* 0x0000060322007986 */ /* 0x0007f4000c10150a */
[----:B------:R-:W-:Y:S05]  /*4230*/  @!P1 BRA `(.L_x_1196) ;  /* 0xffffffc000709947 */ /* 0x000fea000383ffff */
[----:B------:R-:W-:Y:S05]  /*4240*/  EXIT ;  /* 0x000000000000794d */ /* 0x000fea0003800000 */
.L_x_1197:
        /* <DEDUP_REMOVED lines=11> */
.L_x_2643:


//--------------------- .text._ZN13group_norm_v214gn_cuda_kernelI13__nv_bfloat16Li320ELi1ELi32ELi40ELi1024ELb0ELi128ELi320ELi320ELi4ELb1ELi18ELb0ELb0ENS_16CompileConditionILi900EEEEEvPT_PKS4_S7_S7_flPfS8_Pj --------------------------
	.section	.text._ZN13group_norm_v214gn_cuda_kernelI13__nv_bfloat16Li320ELi1ELi32ELi40ELi1024ELb0ELi128ELi320ELi320ELi4ELb1ELi18ELb0ELb0ENS_16CompileConditionILi900EEEEEvPT_PKS4_S7_S7_flPfS8_Pj,"ax",@progbits
	.align	128
        .global         _ZN13group_norm_v214gn_cuda_kernelI13__nv_bfloat16Li320ELi1ELi32ELi40ELi1024ELb0ELi128ELi320ELi320ELi4ELb1ELi18ELb0ELb0ENS_16CompileConditionILi900EEEEEvPT_PKS4_S7_S7_flPfS8_Pj
        .type           _ZN13group_norm_v214gn_cuda_kernelI13__nv_bfloat16Li320ELi1ELi32ELi40ELi1024ELb0ELi128ELi320ELi320ELi4ELb1ELi18ELb0ELb0ENS_16CompileConditionILi900EEEEEvPT_PKS4_S7_S7_flPfS8_Pj,@function
        .size           _ZN13group_norm_v214gn_cuda_kernelI13__nv_bfloat16Li320ELi1ELi32ELi40ELi1024ELb0ELi128ELi320ELi320ELi4ELb1ELi18ELb0ELb0ENS_16CompileConditionILi900EEEEEvPT_PKS4_S7_S7_flPfS8_Pj,(.L_x_2644 - _ZN13group_norm_v214gn_cuda_kernelI13__nv_bfloat16Li320ELi1ELi32ELi40ELi1024ELb0ELi128ELi320ELi320ELi4ELb1ELi18ELb0ELb0ENS_16CompileConditionILi900EEEEEvPT_PKS4_S7_S7_flPfS8_Pj)
        .other          _ZN13group_norm_v214gn_cuda_kernelI13__nv_bfloat16Li320ELi1ELi32ELi40ELi1024ELb0ELi128ELi320ELi320ELi4ELb1ELi18ELb0ELb0ENS_16CompileConditionILi900EEEEEvPT_PKS4_S7_S7_flPfS8_Pj,@"STO_CUDA_ENTRY STV_DEFAULT"
_ZN13group_norm_v214gn_cuda_kernelI13__nv_bfloat16Li320ELi1ELi32ELi40ELi1024ELb0ELi128ELi320ELi320ELi4ELb1ELi18ELb0ELb0ENS_16CompileConditionILi900EEEEEvPT_PKS4_S7_S7_flPfS8_Pj:
.text._ZN13group_norm_v214gn_cuda_kernelI13__nv_bfloat16Li320ELi1ELi32ELi40ELi1024ELb0ELi128ELi320ELi320ELi4ELb1ELi18ELb0ELb0ENS_16CompileConditionILi900EEEEEvPT_PKS4_S7_S7_flPfS8_Pj:
[----:B------:R-:W0:Y:S08]  /*0000*/  LDC R1, c[0x0][0x28] ;  /* 0x00000a00ff017b82 */ /* 0x000e300000000800 */
[----:B------:R-:W1:Y:S01]  /*0010*/  S2UR UR4, SR_CTAID.Y ;  /* 0x00000000000479c3 */ /* 0x000e620000002600 */
[----:B------:R-:W-:Y:S01]  /*0020*/  ULDC.64 UR10, c[0x0][0x238] ;  /* 0x00008e00000a7ab9 */ /* 0x000fe20000000a00 */
[----:B0-----:R-:W-:Y:S01]  /*0030*/  IADD3 R1, R1, -0x128, RZ ;  /* 0xfffffed801017810 */ /* 0x001fe20007ffe0ff */
[----:B------:R-:W-:-:S02]  /*0040*/  USHF.L.U32 UR20, UR10, 0x2, URZ ;  /* 0x000000020a147899 */ /* 0x000fc4000800063f */
[----:B------:R-:W-:Y:S02]  /*0050*/  USHF.L.U64.HI UR11, UR10, 0x2, UR11 ;  /* 0x000000020a0b7899 */ /* 0x000fe4000801020b */
[----:B-1----:R-:W-:-:S04]  /*0060*/  UISETP.GT.U32.AND UP0, UPT, UR20, UR4, UPT ;  /* 0x000000041400728c */ /* 0x002fc8000bf04070 */
[----:B------:R-:W-:-:S06]  /*0070*/  UISETP.GT.AND.EX UP0, UPT, UR11, URZ, UPT, UP0 ;  /* 0x0000003f0b00728c */ /* 0x000fcc000bf04300 */
[----:B------:R-:W-:-:S13]  /*0080*/  PLOP3.LUT P0, PT, PT, PT, UP0, 0x80, 0x0 ;  /* 0x000000000000781c */ /* 0x000fda0003f0f008 */
[----:B------:R-:W-:Y:S05]  /*0090*/  @!P0 EXIT ;  /* 0x000000000000894d */ /* 0x000fea0003800000 */
[----:B------:R-:W0:Y:S01]  /*00a0*/  S2R R6, SR_TID.X ;  /* 0x0000000000067919 */ /* 0x000e220000002100 */
[----:B------:R-:W-:Y:S01]  /*00b0*/  MOV R0, 0x400 ;  /* 0x0000040000007802 */ /* 0x000fe20000000f00 */
[----:B------:R-:W-:Y:S01]  /*00c0*/  ULDC.64 UR8, c[0x0][0x240] ;  /* 0x0000900000087ab9 */ /* 0x000fe20000000a00 */
[----:B------:R-:W-:Y:S01]  /*00d0*/  LOP3.LUT R135, R135, 0xffffffdf, RZ, 0xc0, !PT ;  /* 0xffffffdf87877812 */ /* 0x000fe200078ec0ff */
[----:B------:R-:W1:Y:S01]  /*00e0*/  S2R R5, SR_CgaCtaId ;  /* 0x0000000000057919 */ /* 0x000e620000008800 */
[----:B------:R-:W-:Y:S01]  /*00f0*/  ISETP.EQ.U32.AND P1, PT, RZ, UR8, PT ;  /* 0x00000008ff007c0c */ /* 0x000fe2000bf22070 */
[----:B------:R-:W-:Y:S01]  /*0100*/  UMOV UR10, UR4 ;  /* 0x00000004000a7c82 */ /* 0x000fe20008000000 */
[----:B------:R-:W-:Y:S01]  /*0110*/  ULDC.64 UR6, c[0x0][0x250] ;  /* 0x0000940000067ab9 */ /* 0x000fe20000000a00 */
[----:B------:R-:W2:Y:S01]  /*0120*/  S2R R4, SR_CTAID.X ;  /* 0x0000000000047919 */ /* 0x000ea20000002500 */
[----:B------:R-:W-:Y:S01]  /*0130*/  ULEA UR6, UP0, UR10, UR6, 0x2 ;  /* 0x000000060a067291 */ /* 0x000fe2000f80103f */
[----:B------:R-:W-:Y:S01]  /*0140*/  UMOV UR5, URZ ;  /* 0x0000003f00057c82 */ /* 0x000fe20008000000 */
[----:B------:R-:W-:-:S02]  /*0150*/  UMOV UR4, URZ ;  /* 0x0000003f00047c82 */ /* 0x000fc40008000000 */
[----:B------:R-:W-:Y:S01]  /*0160*/  ULEA.HI.X UR7, UR10, UR7, UR5, 0x2, UP0 ;  /* 0x000000070a077291 */ /* 0x000fe200080f1405 */
[----:B------:R-:W-:Y:S01]  /*0170*/  ULDC.64 UR14, c[0x0][0x208] ;  /* 0x00008200000e7ab9 */ /* 0x000fe20000000a00 */
[----:B0-----:R-:W-:Y:S01]  /*0180*/  IMAD.WIDE.U32 R2, R6, -0x33333333, RZ ;  /* 0xcccccccd06027825 */ /* 0x001fe200078e00ff */
[----:B-1----:R-:W-:-:S04]  /*0190*/  LEA R5, R5, R0, 0x18 ;  /* 0x0000000005057211 */ /* 0x002fc800078ec0ff */
[----:B------:R-:W-:Y:S02]  /*01a0*/  SHF.R.U32.HI R7, RZ, 0x6, R3 ;  /* 0x00000006ff077819 */ /* 0x000fe40000011603 */
[--C-:B------:R-:W-:Y:S02]  /*01b0*/  SHF.R.U32.HI R3, RZ, 0x2, R6.reuse ;  /* 0x00000002ff037819 */ /* 0x100fe40000011606 */
[----:B--2---:R-:W-:Y:S01]  /*01c0*/  LOP3.LUT P0, R0, R4, 0x7, RZ, 0xc0, !PT ;  /* 0x0000000704007812 */ /* 0x004fe2000780c0ff */
[----:B------:R-:W-:Y:S01]  /*01d0*/  IMAD R2, R7, -0x50, R6 ;  /* 0xffffffb007027824 */ /* 0x000fe200078e0206 */
[----:B------:R-:W-:Y:S02]  /*01e0*/  SHF.L.U32 R3, R3, 0x3, RZ ;  /* 0x0000000303037819 */ /* 0x000fe400000006ff */
[----:B------:R-:W-:Y:S01]  /*01f0*/  ISETP.GT.U32.OR P0, PT, R6, 0x7, P0 ;  /* 0x000000070600780c */ /* 0x000fe20000704470 */
[----:B------:R-:W-:Y:S01]  /*0200*/  IMAD R2, R2, 0x28, R5 ;  /* 0x0000002802027824 */ /* 0x000fe200078e0205 */
[----:B------:R-:W-:-:S02]  /*0210*/  LOP3.LUT R0, R3, 0xfffffff8, R0, 0xe2, !PT ;  /* 0xfffffff803007812 */ /* 0x000fc400078ee200 */
[----:B------:R-:W-:-:S03]  /*0220*/  ISETP.EQ.OR.EX P0, PT, RZ, UR9, P0, P1 ;  /* 0x00000009ff007c0c */ /* 0x000fc60008702710 */
[----:B------:R0:W-:Y:S02]  /*0230*/  STL [R1+0xd8], R0 ;  /* 0x0000d80001007387 */ /* 0x0001e40000100800 */
[----:B0-----:R-:W-:-:S08]  /*0240*/  IMAD R0, R7, 0x8, R2 ;  /* 0x0000000807007824 */ /* 0x001fd000078e0202 */
[----:B------:R-:W-:Y:S01]  /*0250*/  @P0 LOP3.LUT R135, R135, 0x20, RZ, 0xfc, !PT ;  /* 0x0000002087870812 */ /* 0x000fe200078efcff */
[----:B------:R0:W-:Y:S06]  /*0260*/  STL [R1+0xdc], R0 ;  /* 0x0000dc0001007387 */ /* 0x0001ec0000100800 */
.L_x_1204:
[----:B------:R-:W1:Y:S01]  /*0270*/  S2R R164, SR_TID.X ;  /* 0x0000000000a47919 */ /* 0x000e620000002100 */
[----:B------:R-:W2:Y:S01]  /*0280*/  S2UR UR22, SR_CTAID.X ;  /* 0x00000000001679c3 */ /* 0x000ea20000002500 */
[----:B------:R-:W-:Y:S02]  /*0290*/  ULOP3.LUT UR16, UR10, 0x3, URZ, 0xc0, !UPT ;  /* 0x000000030a107892 */ /* 0x000fe4000f8ec03f */
[----:B------:R-:W-:Y:S02]  /*02a0*/  USHF.R.U64 UR19, UR10, 0x2, UR5 ;  /* 0x000000020a137899 */ /* 0x000fe40008001205 */
[----:B------:R-:W-:Y:S02]  /*02b0*/  UIMAD UR18, UR16, 0x140, URZ ;  /* 0x00000140101278a4 */ /* 0x000fe4000f8e023f */
[----:B------:R-:W-:Y:S01]  /*02c0*/  USHF.R.U32.HI UR9, URZ, 0x2, UR5 ;  /* 0x000000023f097899 */ /* 0x000fe20008011605 */
[----:B------:R-:W3:Y:S01]  /*02d0*/  LDC.64 R150, c[0x0][0x220] ;  /* 0x00008800ff967b82 */ /* 0x000ee20000000a00 */
[----:B------:R-:W-:Y:S01]  /*02e0*/  MOV R21, UR19 ;  /* 0x0000001300157c02 */ /* 0x000fe20008000f00 */
[----:B------:R-:W-:Y:S01]  /*02f0*/  ULDC.64 UR12, c[0x0][0x218] ;  /* 0x00008600000c7ab9 */ /* 0x000fe20000000a00 */
[----:B------:R-:W-:-:S05]  /*0300*/  UIMAD UR9, UR9, 0x140000, URZ ;  /* 0x00140000090978a4 */ /* 0x000fca000f8e023f */
[----:B------:R-:W4:Y:S01]  /*0310*/  LDC.64 R148, c[0x0][0x228] ;  /* 0x00008a00ff947b82 */ /* 0x000f220000000a00 */
[----:B--2---:R-:W-:-:S04]  /*0320*/  USHF.L.U32 UR8, UR22, 0x7, URZ ;  /* 0x0000000716087899 */ /* 0x004fc8000800063f */
[----:B------:R-:W-:Y:S01]  /*0330*/  ULOP3.LUT UR8, UR8, 0x380, URZ, 0xc0, !UPT ;  /* 0x0000038008087892 */ /* 0x000fe2000f8ec03f */
[----:B-1----:R-:W-:-:S05]  /*0340*/  IMAD.WIDE.U32 R2, R164, -0x33333333, RZ ;  /* 0xcccccccda4027825 */ /* 0x002fca00078e00ff */
[----:B------:R-:W-:-:S05]  /*0350*/  SHF.R.U32.HI R3, RZ, 0x6, R3 ;  /* 0x00000006ff037819 */ /* 0x000fca0000011603 */
[C---:B------:R-:W-:Y:S01]  /*0360*/  IMAD R147, R3.reuse, -0x50, R164 ;  /* 0xffffffb003937824 */ /* 0x040fe200078e02a4 */
[----:B------:R-:W-:-:S04]  /*0370*/  IADD3 R3, R3, UR8, RZ ;  /* 0x0000000803037c10 */ /* 0x000fc8000fffe0ff */
[----:B------:R-:W-:Y:S01]  /*0380*/  LEA R112, R147, UR18, 0x2 ;  /* 0x0000001293707c11 */ /* 0x000fe2000f8e10ff */
[----:B------:R-:W-:-:S03]  /*0390*/  IMAD R3, R3, 0x500, RZ ;  /* 0x0000050003037824 */ /* 0x000fc600078e02ff */
[----:B------:R-:W-:-:S03]  /*03a0*/  SHF.R.S32.HI R113, RZ, 0x1f, R112 ;  /* 0x0000001fff717819 */ /* 0x000fc60000011470 */
[----:B------:R-:W-:-:S04]  /*03b0*/  IMAD.WIDE.U32 R20, R21, 0x140000, R112 ;  /* 0x0014000015147825 */ /* 0x000fc800078e0070 */
[----:B------:R-:W-:Y:S01]  /*03c0*/  VIADD R25, R21, UR9 ;  /* 0x0000000915197c36 */ /* 0x000fe20008000000 */
[----:B0-----:R-:W-:-:S04]  /*03d0*/  IADD3 R0, P0, R3, R20, RZ ;  /* 0x0000001403007210 */ /* 0x001fc80007f1e0ff */
[----:B------:R-:W-:Y:S02]  /*03e0*/  IADD3.X R5, RZ, R25, RZ, P0, !PT ;  /* 0x00000019ff057210 */ /* 0x000fe400007fe4ff */
[----:B------:R-:W-:-:S04]  /*03f0*/  LEA R110, P0, R0, UR12, 0x1 ;  /* 0x0000000c006e7c11 */ /* 0x000fc8000f8008ff */
[----:B------:R-:W-:-:S06]  /*0400*/  LEA.HI.X R111, R0, UR13, R5, 0x1, P0 ;  /* 0x0000000d006f7c11 */ /* 0x000fcc00080f0c05 */
[----:B------:R-:W2:Y:S01]  /*0410*/  LDG.E.64.CONSTANT R110, desc[UR14][R110.64] ;  /* 0x0000000e6e6e7981 */ /* 0x000ea2000c1e9b00 */
[----:B------:R-:W-:-:S04]  /*0420*/  IADD3 R4, R3, 0x1400, RZ ;  /* 0x0000140003047810 */ /* 0x000fc80007ffe0ff */
[----:B------:R-:W-:Y:S01]  /*0430*/  IADD3 R0, P0, R4, R20, RZ ;  /* 0x0000001404007210 */ /* 0x000fe20007f1e0ff */
[----:B------:R0:W-:Y:S04]  /*0440*/  STL [R1+0x74], R4 ;  /* 0x0000740401007387 */ /* 0x0001e80000100800 */
[----:B------:R-:W-:Y:S01]  /*0450*/  IMAD.X R5, RZ, RZ, R25, P0 ;  /* 0x000000ffff057224 */ /* 0x000fe200000e0619 */
[----:B------:R-:W-:-:S04]  /*0460*/  LEA R48, P0, R0, UR12, 0x1 ;  /* 0x0000000c00307c11 */ /* 0x000fc8000f8008ff */
[----:B------:R-:W-:Y:S02]  /*0470*/  LEA.HI.X R49, R0, UR13, R5, 0x1, P0 ;  /* 0x0000000d00317c11 */ /* 0x000fe400080f0c05 */
[----:B0-----:R-:W-:-:S04]  /*0480*/  IADD3 R4, R3, 0x2800, RZ ;  /* 0x0000280003047810 */ /* 0x001fc80007ffe0ff */
[----:B-----5:R-:W5:Y:S01]  /*0490*/  LDG.E.64.CONSTANT R48, desc[UR14][R48.64] ;  /* 0x0000000e30307981 */ /* 0x020f62000c1e9b00 */
[----:B------:R-:W-:-:S03]  /*04a0*/  IADD3 R0, P0, R4, R20, RZ ;  /* 0x0000001404007210 */ /* 0x000fc60007f1e0ff */
[----:B------:R0:W-:Y:S01]  /*04b0*/  STL [R1+0x6c], R4 ;  /* 0x00006c0401007387 */ /* 0x0001e20000100800 */
[----:B------:R-:W-:Y:S02]  /*04c0*/  IADD3.X R5, RZ, R25, RZ, P0, !PT ;  /* 0x00000019ff057210 */ /* 0x000fe400007fe4ff */
[----:B------:R-:W-:-:S04]  /*04d0*/  LEA R50, P0, R0, UR12, 0x1 ;  /* 0x0000000c00327c11 */ /* 0x000fc8000f8008ff */
[----:B------:R-:W-:Y:S01]  /*04e0*/  LEA.HI.X R51, R0, UR13, R5, 0x1, P0 ;  /* 0x0000000d00337c11 */ /* 0x000fe200080f0c05 */
[----:B0-----:R-:W-:-:S05]  /*04f0*/  VIADD R4, R3, 0x3c00 ;  /* 0x00003c0003047836 */ /* 0x001fca0000000000 */
[----:B------:R-:W3:Y:S01]  /*0500*/  LDG.E.64.CONSTANT R50, desc[UR14][R50.64] ;  /* 0x0000000e32327981 */ /* 0x000ee2000c1e9b00 */
[----:B------:R-:W-:-:S03]  /*0510*/  IADD3 R0, P0, R4, R20, RZ ;  /* 0x0000001404007210 */ /* 0x000fc60007f1e0ff */
[----:B------:R0:W-:Y:S01]  /*0520*/  STL [R1+0x68], R4 ;  /* 0x0000680401007387 */ /* 0x0001e20000100800 */
[----:B------:R-:W-:Y:S02]  /*0530*/  IADD3.X R5, RZ, R25, RZ, P0, !PT ;  /* 0x00000019ff057210 */ /* 0x000fe400007fe4ff */
[----:B------:R-:W-:-:S04]  /*0540*/  LEA R52, P0, R0, UR12, 0x1 ;  /* 0x0000000c00347c11 */ /* 0x000fc8000f8008ff */
[----:B------:R-:W-:-:S06]  /*0550*/  LEA.HI.X R53, R0, UR13, R5, 0x1, P0 ;  /* 0x0000000d00357c11 */ /* 0x000fcc00080f0c05 */
[----:B------:R-:W4:Y:S01]  /*0560*/  LDG.E.64.CONSTANT R52, desc[UR14][R52.64] ;  /* 0x0000000e34347981 */ /* 0x000f22000c1e9b00 */
[----:B0-----:R-:W-:-:S04]  /*0570*/  IADD3 R4, R3, 0x5000, RZ ;  /* 0x0000500003047810 */ /* 0x001fc80007ffe0ff */
[----:B------:R-:W-:Y:S01]  /*0580*/  IADD3 R0, P0, R4, R20, RZ ;  /* 0x0000001404007210 */ /* 0x000fe20007f1e0ff */
[----:B------:R0:W-:Y:S04]  /*0590*/  STL [R1+0x64], R4 ;  /* 0x0000640401007387 */ /* 0x0001e80000100800 */
[----:B------:R-:W-:Y:S01]  /*05a0*/  IMAD.X R5, RZ, RZ, R25, P0 ;  /* 0x000000ffff057224 */ /* 0x000fe200000e0619 */
[----:B------:R-:W-:-:S04]  /*05b0*/  LEA R54, P0, R0, UR12, 0x1 ;  /* 0x0000000c00367c11 */ /* 0x000fc8000f8008ff */
[----:B------:R-:W-:Y:S02]  /*05c0*/  LEA.HI.X R55, R0, UR13, R5, 0x1, P0 ;  /* 0x0000000d00377c11 */ /* 0x000fe400080f0c05 */
[----:B0-----:R-:W-:-:S04]  /*05d0*/  IADD3 R4, R3, 0x6400, RZ ;  /* 0x0000640003047810 */ /* 0x001fc80007ffe0ff */
[----:B------:R-:W4:Y:S01]  /*05e0*/  LDG.E.64.CONSTANT R54, desc[UR14][R54.64] ;  /* 0x0000000e36367981 */ /* 0x000f22000c1e9b00 */
[----:B------:R-:W-:-:S03]  /*05f0*/  IADD3 R0, P0, R4, R20, RZ ;  /* 0x0000001404007210 */ /* 0x000fc60007f1e0ff */
[----:B------:R0:W-:Y:S01]  /*0600*/  STL [R1+0x40], R4 ;  /* 0x0000400401007387 */ /* 0x0001e20000100800 */
[----:B------:R-:W-:Y:S02]  /*0610*/  IADD3.X R5, RZ, R25, RZ, P0, !PT ;  /* 0x00000019ff057210 */ /* 0x000fe400007fe4ff */
[----:B------:R-:W-:-:S04]  /*0620*/  LEA R56, P0, R0, UR12, 0x1 ;  /* 0x0000000c00387c11 */ /* 0x000fc8000f8008ff */
[----:B------:R-:W-:-:S06]  /*0630*/  LEA.HI.X R57, R0, UR13, R5, 0x1, P0 ;  /* 0x0000000d00397c11 */ /* 0x000fcc00080f0c05 */
[----:B------:R-:W4:Y:S01]  /*0640*/  LDG.E.64.CONSTANT R56, desc[UR14][R56.64] ;  /* 0x0000000e38387981 */ /* 0x000f22000c1e9b00 */
[----:B0-----:R-:W-:-:S05]  /*0650*/  VIADD R4, R3, 0x7800 ;  /* 0x0000780003047836 */ /* 0x001fca0000000000 */
[----:B------:R-:W-:Y:S01]  /*0660*/  IADD3 R0, P0, R4, R20, RZ ;  /* 0x0000001404007210 */ /* 0x000fe20007f1e0ff */
[----:B------:R0:W-:Y:S03]  /*0670*/  STL [R1+0x3c], R4 ;  /* 0x00003c0401007387 */ /* 0x0001e60000100800 */
        /* <DEDUP_REMOVED lines=20> */
[C---:B------:R-:W-:Y:S01]  /*07c0*/  VIADD R162, R3.reuse, 0xf000 ;  /* 0x0000f00003a27836 */ /* 0x040fe20000000000 */
[C---:B------:R-:W-:Y:S01]  /*07d0*/  IADD3 R165, R3.reuse, 0xc800, RZ ;  /* 0x0000c80003a57810 */ /* 0x040fe20007ffe0ff */
[----:B------:R-:W-:Y:S01]  /*07e0*/  VIADD R160, R3, 0x11800 ;  /* 0x0001180003a07836 */ /* 0x000fe20000000000 */
[----:B------:R-:W-:Y:S01]  /*07f0*/  IADD3.X R5, RZ, R25, RZ, P0, !PT ;  /* 0x00000019ff057210 */ /* 0x000fe200007fe4ff */
[----:B------:R0:W-:Y:S01]  /*0800*/  STL [R1+0x28], R4 ;  /* 0x0000280401007387 */ /* 0x0001e20000100800 */
[----:B------:R-:W-:-:S04]  /*0810*/  LEA R64, P0, R0, UR12, 0x1 ;  /* 0x0000000c00407c11 */ /* 0x000fc8000f8008ff */
[----:B------:R-:W-:-:S06]  /*0820*/  LEA.HI.X R65, R0, UR13, R5, 0x1, P0 ;  /* 0x0000000d00417c11 */ /* 0x000fcc00080f0c05 */
[----:B------:R-:W4:Y:S01]  /*0830*/  LDG.E.64.CONSTANT R64, desc[UR14][R64.64] ;  /* 0x0000000e40407981 */ /* 0x000f22000c1e9b00 */
[----:B------:R-:W-:Y:S02]  /*0840*/  IADD3 R0, P0, R165, R20, RZ ;  /* 0x00000014a5007210 */ /* 0x000fe40007f1e0ff */
[----:B------:R-:W-:-:S03]  /*0850*/  IADD3 R163, R3, 0xdc00, RZ ;  /* 0x0000dc0003a37810 */ /* 0x000fc60007ffe0ff */
[----:B------:R-:W-:Y:S01]  /*0860*/  IMAD.X R5, RZ, RZ, R25, P0 ;  /* 0x000000ffff057224 */ /* 0x000fe200000e0619 */
[----:B------:R-:W-:-:S04]  /*0870*/  LEA R66, P0, R0, UR12, 0x1 ;  /* 0x0000000c00427c11 */ /* 0x000fc8000f8008ff */
[----:B------:R-:W-:Y:S02]  /*0880*/  LEA.HI.X R67, R0, UR13, R5, 0x1, P0 ;  /* 0x0000000d00437c11 */ /* 0x000fe400080f0c05 */
[----:B------:R-:W-:-:S04]  /*0890*/  IADD3 R0, P0, R163, R20, RZ ;  /* 0x00000014a3007210 */ /* 0x000fc80007f1e0ff */
[----:B------:R-:W4:Y:S01]  /*08a0*/  LDG.E.64.CONSTANT R66, desc[UR14][R66.64] ;  /* 0x0000000e42427981 */ /* 0x000f22000c1e9b00 */
[----:B------:R-:W-:Y:S02]  /*08b0*/  IADD3.X R5, RZ, R25, RZ, P0, !PT ;  /* 0x00000019ff057210 */ /* 0x000fe400007fe4ff */
[----:B------:R-:W-:-:S04]  /*08c0*/  LEA R68, P0, R0, UR12, 0x1 ;  /* 0x0000000c00447c11 */ /* 0x000fc8000f8008ff */
[----:B------:R-:W-:Y:S02]  /*08d0*/  LEA.HI.X R69, R0, UR13, R5, 0x1, P0 ;  /* 0x0000000d00457c11 */ /* 0x000fe400080f0c05 */
[----:B------:R-:W-:-:S04]  /*08e0*/  IADD3 R0, P0, R162, R20, RZ ;  /* 0x00000014a2007210 */ /* 0x000fc80007f1e0ff */
[----:B------:R-:W4:Y:S01]  /*08f0*/  LDG.E.64.CONSTANT R68, desc[UR14][R68.64] ;  /* 0x0000000e44447981 */ /* 0x000f22000c1e9b00 */
[----:B------:R-:W-:Y:S02]  /*0900*/  IADD3.X R5, RZ, R25, RZ, P0, !PT ;  /* 0x00000019ff057210 */ /* 0x000fe400007fe4ff */
[C---:B------:R-:W-:Y:S02]  /*0910*/  LEA R70, P0, R0.reuse, UR12, 0x1 ;  /* 0x0000000c00467c11 */ /* 0x040fe4000f8008ff */
[----:B------:R-:W-:Y:S02]  /*0920*/  IADD3 R161, R3, 0x10400, RZ ;  /* 0x0001040003a17810 */ /* 0x000fe40007ffe0ff */
[----:B------:R-:W-:Y:S02]  /*0930*/  LEA.HI.X R71, R0, UR13, R5, 0x1, P0 ;  /* 0x0000000d00477c11 */ /* 0x000fe400080f0c05 */
[----:B------:R-:W-:-:S04]  /*0940*/  IADD3 R0, P0, R161, R20, RZ ;  /* 0x00000014a1007210 */ /* 0x000fc80007f1e0ff */
[----:B------:R-:W4:Y:S01]  /*0950*/  LDG.E.64.CONSTANT R70, desc[UR14][R70.64] ;  /* 0x0000000e46467981 */ /* 0x000f22000c1e9b00 */
[-C--:B------:R-:W-:Y:S02]  /*0960*/  IADD3.X R5, RZ, R25.reuse, RZ, P0, !PT ;  /* 0x00000019ff057210 */ /* 0x080fe400007fe4ff */
[----:B------:R-:W-:Y:S02]  /*0970*/  LEA R72, P0, R0, UR12, 0x1 ;  /* 0x0000000c00487c11 */ /* 0x000fe4000f8008ff */
[----:B------:R-:W-:Y:S02]  /*0980*/  IADD3 R8, P1, R160, R20, RZ ;  /* 0x00000014a0087210 */ /* 0x000fe40007f3e0ff */
[----:B------:R-:W-:Y:S02]  /*0990*/  LEA.HI.X R73, R0, UR13, R5, 0x1, P0 ;  /* 0x0000000d00497c11 */ /* 0x000fe400080f0c05 */
[----:B------:R-:W-:Y:S02]  /*09a0*/  IADD3.X R9, RZ, R25, RZ, P1, !PT ;  /* 0x00000019ff097210 */ /* 0x000fe40000ffe4ff */
[----:B------:R-:W-:-:S02]  /*09b0*/  LEA R74, P0, R8, UR12, 0x1 ;  /* 0x0000000c084a7c11 */ /* 0x000fc4000f8008ff */
[----:B------:R-:W4:Y:S02]  /*09c0*/  LDG.E.64.CONSTANT R72, desc[UR14][R72.64] ;  /* 0x0000000e48487981 */ /* 0x000f24000c1e9b00 */
[----:B------:R-:W-:Y:S02]  /*09d0*/  LEA.HI.X R75, R8, UR13, R9, 0x1, P0 ;  /* 0x0000000d084b7c11 */ /* 0x000fe400080f0c09 */
[----:B------:R-:W-:-:S04]  /*09e0*/  IADD3 R159, R3, 0x12c00, RZ ;  /* 0x00012c00039f7810 */ /* 0x000fc80007ffe0ff */
[----:B------:R-:W4:Y:S01]  /*09f0*/  LDG.E.64.CONSTANT R74, desc[UR14][R74.64] ;  /* 0x0000000e4a4a7981 */ /* 0x000f22000c1e9b00 */
[C---:B------:R-:W-:Y:S02]  /*0a00*/  VIADD R157, R3.reuse, 0x14000 ;  /* 0x00014000039d7836 */ /* 0x040fe40000000000 */
[----:B------:R-:W-:Y:S01]  /*0a10*/  VIADD R10, R3, 0x15400 ;  /* 0x00015400030a7836 */ /* 0x000fe20000000000 */
[C---:B--2---:R-:W-:Y:S01]  /*0a20*/  PRMT R2, R110.reuse, 0x7632, R2 ;  /* 0x000076326e027816 */ /* 0x044fe20000000002 */
[----:B------:R-:W-:-:S03]  /*0a30*/  IMAD.U32 R0, R110, 0x10000, RZ ;  /* 0x000100006e007824 */ /* 0x000fc600078e00ff */
[----:B------:R-:W-:Y:S01]  /*0a40*/  SHF.L.U32 R6, R2, 0x10, RZ ;  /* 0x0000001002067819 */ /* 0x000fe200000006ff */
[----:B0-----:R-:W-:Y:S01]  /*0a50*/  FADD.FTZ R4, RZ, R0 ;  /* 0x00000000ff047221 */ /* 0x001fe20000010000 */
[C---:B------:R-:W-:Y:S02]  /*0a60*/  SHF.L.U32 R146, R111.reuse, 0x10, RZ ;  /* 0x000000106f927819 */ /* 0x040fe400000006ff */
[----:B------:R-:W-:Y:S01]  /*0a70*/  PRMT R2, R111, 0x7632, R2 ;  /* 0x000076326f027816 */ /* 0x000fe20000000002 */
[----:B------:R-:W-:-:S04]  /*0a80*/  FADD.FTZ R7, R4, R6 ;  /* 0x0000000604077221 */ /* 0x000fc80000010000 */
[----:B------:R-:W-:Y:S02]  /*0a90*/  IMAD.U32 R2, R2, 0x10000, RZ ;  /* 0x0001000002027824 */ /* 0x000fe400078e00ff */
[----:B------:R-:W-:-:S04]  /*0aa0*/  FADD.FTZ R7, R7, R146 ;  /* 0x0000009207077221 */ /* 0x000fc80000010000 */
[----:B------:R-:W-:Y:S01]  /*0ab0*/  FADD.FTZ R4, R7, R2 ;  /* 0x0000000207047221 */ /* 0x000fe20000010000 */
[----:B------:R-:W-:Y:S01]  /*0ac0*/  IADD3 R7, P0, R159, R20, RZ ;  /* 0x000000149f077210 */ /* 0x000fe20007f1e0ff */
[----:B------:R-:W-:-:S03]  /*0ad0*/  FFMA.FTZ R5, R0, R0, RZ ;  /* 0x0000000000057223 */ /* 0x000fc600000100ff */
[----:B------:R-:W-:Y:S02]  /*0ae0*/  IADD3.X R8, RZ, R25, RZ, P0, !PT ;  /* 0x00000019ff087210 */ /* 0x000fe400007fe4ff */
[----:B------:R-:W-:Y:S01]  /*0af0*/  LEA R76, P0, R7, UR12, 0x1 ;  /* 0x0000000c074c7c11 */ /* 0x000fe2000f8008ff */
[----:B------:R-:W-:-:S03]  /*0b00*/  FFMA.FTZ R5, R6, R6, R5 ;  /* 0x0000000606057223 */ /* 0x000fc60000010005 */
[----:B------:R-:W-:Y:S01]  /*0b10*/  LEA.HI.X R77, R7, UR13, R8, 0x1, P0 ;  /* 0x0000000d074d7c11 */ /* 0x000fe200080f0c08 */
[----:B------:R-:W-:Y:S01]  /*0b20*/  FFMA.FTZ R5, R146, R146, R5 ;  /* 0x0000009292057223 */ /* 0x000fe20000010005 */
[----:B------:R-:W-:-:S04]  /*0b30*/  IADD3 R8, P0, R157, R20, RZ ;  /* 0x000000149d087210 */ /* 0x000fc80007f1e0ff */
[----:B------:R-:W2:Y:S01]  /*0b40*/  LDG.E.64.CONSTANT R76, desc[UR14][R76.64] ;  /* 0x0000000e4c4c7981 */ /* 0x000ea2000c1e9b00 */
[----:B------:R-:W-:Y:S01]  /*0b50*/  FFMA.FTZ R6, R2, R2, R5 ;  /* 0x0000000202067223 */ /* 0x000fe20000010005 */
[C---:B-----5:R-:W-:Y:S02]  /*0b60*/  SHF.L.U32 R145, R48.reuse, 0x10, RZ ;  /* 0x0000001030917819 */ /* 0x060fe400000006ff */
[----:B------:R-:W-:Y:S02]  /*0b70*/  PRMT R2, R48, 0x7632, R2 ;  /* 0x0000763230027816 */ /* 0x000fe40000000002 */
[----:B------:R-:W-:Y:S02]  /*0b80*/  IADD3.X R9, RZ, R25, RZ, P0, !PT ;  /* 0x00000019ff097210 */ /* 0x000fe400007fe4ff */
[----:B------:R-:W-:Y:S01]  /*0b90*/  LEA R78, P0, R8, UR12, 0x1 ;  /* 0x0000000c084e7c11 */ /* 0x000fe2000f8008ff */
[----:B------:R-:W-:Y:S01]  /*0ba0*/  FADD.FTZ R4, R4, R145 ;  /* 0x0000009104047221 */ /* 0x000fe20000010000 */
[----:B------:R-:W-:Y:S01]  /*0bb0*/  SHF.L.U32 R5, R2, 0x10, RZ ;  /* 0x0000001002057819 */ /* 0x000fe200000006ff */
[----:B------:R-:W-:Y:S01]  /*0bc0*/  FFMA.FTZ R6, R145, R145, R6 ;  /* 0x0000009191067223 */ /* 0x000fe20000010006 */
[----:B------:R-:W-:-:S02]  /*0bd0*/  LEA.HI.X R79, R8, UR13, R9, 0x1, P0 ;  /* 0x0000000d084f7c11 */ /* 0x000fc400080f0c09 */
[C---:B------:R-:W-:Y:S01]  /*0be0*/  SHF.L.U32 R144, R49.reuse, 0x10, RZ ;  /* 0x0000001031907819 */ /* 0x040fe200000006ff */
[----:B------:R-:W-:Y:S01]  /*0bf0*/  FADD.FTZ R7, R4, R5 ;  /* 0x0000000504077221 */ /* 0x000fe20000010000 */
[----:B------:R-:W-:Y:S01]  /*0c00*/  PRMT R2, R49, 0x7632, R2 ;  /* 0x0000763231027816 */ /* 0x000fe20000000002 */
[----:B------:R-:W-:Y:S01]  /*0c10*/  FFMA.FTZ R5, R5, R5, R6 ;  /* 0x0000000505057223 */ /* 0x000fe20000010006 */
[----:B------:R-:W5:Y:S01]  /*0c20*/  LDG.E.64.CONSTANT R78, desc[UR14][R78.64] ;  /* 0x0000000e4e4e7981 */ /* 0x000f62000c1e9b00 */
[----:B------:R-:W-:Y:S01]  /*0c30*/  FADD.FTZ R7, R7, R144 ;  /* 0x0000009007077221 */ /* 0x000fe20000010000 */
[----:B------:R-:W-:Y:S01]  /*0c40*/  IADD3 R9, P0, R10, R20, RZ ;  /* 0x000000140a097210 */ /* 0x000fe20007f1e0ff */
[----:B------:R-:W-:Y:S02]  /*0c50*/  IMAD.U32 R2, R2, 0x10000, RZ ;  /* 0x0001000002027824 */ /* 0x000fe400078e00ff */
[----:B------:R-:W-:Y:S01]  /*0c60*/  FFMA.FTZ R5, R144, R144, R5 ;  /* 0x0000009090057223 */ /* 0x000fe20000010005 */
[----:B------:R0:W-:Y:S01]  /*0c70*/  STL [R1+0x34], R10 ;  /* 0x0000340a01007387 */ /* 0x0001e20000100800 */
[----:B------:R-:W-:-:S02]  /*0c80*/  FADD.FTZ R4, R7, R2 ;  /* 0x0000000207047221 */ /* 0x000fc40000010000 */
[----:B------:R-:W-:Y:S01]  /*0c90*/  FFMA.FTZ R6, R2, R2, R5 ;  /* 0x0000000202067223 */ /* 0x000fe20000010005 */
[C---:B---3--:R-:W-:Y:S01]  /*0ca0*/  PRMT R2, R50.reuse, 0x7632, R2 ;  /* 0x0000763232027816 */ /* 0x048fe20000000002 */
[----:B------:R-:W-:Y:S01]  /*0cb0*/  IMAD.U32 R143, R50, 0x10000, RZ ;  /* 0x00010000328f7824 */ /* 0x000fe200078e00ff */
[----:B0-----:R-:W-:Y:S02]  /*0cc0*/  IADD3.X R10, RZ, R25, RZ, P0, !PT ;  /* 0x00000019ff0a7210 */ /* 0x001fe400007fe4ff */
[C---:B------:R-:W-:Y:S01]  /*0cd0*/  LEA R80, P0, R9.reuse, UR12, 0x1 ;  /* 0x0000000c09507c11 */ /* 0x040fe2000f8008ff */
[----:B------:R-:W-:Y:S01]  /*0ce0*/  FADD.FTZ R4, R4, R143 ;  /* 0x0000008f04047221 */ /* 0x000fe20000010000 */
[----:B------:R-:W-:Y:S02]  /*0cf0*/  SHF.L.U32 R5, R2, 0x10, RZ ;  /* 0x0000001002057819 */ /* 0x000fe400000006ff */
[----:B------:R-:W-:Y:S01]  /*0d00*/  LEA.HI.X R81, R9, UR13, R10, 0x1, P0 ;  /* 0x0000000d09517c11 */ /* 0x000fe200080f0c0a */
[----:B------:R-:W-:Y:S01]  /*0d10*/  FFMA.FTZ R6, R143, R143, R6 ;  /* 0x0000008f8f067223 */ /* 0x000fe20000010006 */
[----:B------:R-:W-:Y:S01]  /*0d20*/  IADD3 R8, R3, 0x16800, RZ ;  /* 0x0001680003087810 */ /* 0x000fe20007ffe0ff */
[----:B------:R-:W-:Y:S01]  /*0d30*/  FADD.FTZ R7, R4, R5 ;  /* 0x0000000504077221 */ /* 0x000fe20000010000 */
[C---:B------:R-:W-:Y:S01]  /*0d40*/  PRMT R2, R51.reuse, 0x7632, R2 ;  /* 0x0000763233027816 */ /* 0x040fe20000000002 */
[----:B------:R-:W-:-:S02]  /*0d50*/  IMAD.U32 R142, R51, 0x10000, RZ ;  /* 0x00010000338e7824 */ /* 0x000fc400078e00ff */
[----:B------:R-:W-:Y:S01]  /*0d60*/  FFMA.FTZ R5, R5, R5, R6 ;  /* 0x0000000505057223 */ /* 0x000fe20000010006 */
[----:B------:R-:W3:Y:S01]  /*0d70*/  LDG.E.64.CONSTANT R80, desc[UR14][R80.64] ;  /* 0x0000000e50507981 */ /* 0x000ee2000c1e9b00 */
[----:B------:R-:W-:Y:S01]  /*0d80*/  SHF.L.U32 R4, R2, 0x10, RZ ;  /* 0x0000001002047819 */ /* 0x000fe200000006ff */
[----:B------:R-:W-:Y:S02]  /*0d90*/  FADD.FTZ R7, R7, R142 ;  /* 0x0000008e07077221 */ /* 0x000fe40000010000 */
[----:B------:R0:W-:Y:S01]  /*0da0*/  STL [R1+0x30], R8 ;  /* 0x0000300801007387 */ /* 0x0001e20000100800 */
[----:B------:R-:W-:Y:S01]  /*0db0*/  FFMA.FTZ R5, R142, R142, R5 ;  /* 0x0000008e8e057223 */ /* 0x000fe20000010005 */
[C---:B----4-:R-:W-:Y:S01]  /*0dc0*/  SHF.L.U32 R141, R52.reuse, 0x10, RZ ;  /* 0x00000010348d7819 */ /* 0x050fe200000006ff */
[----:B------:R-:W-:Y:S01]  /*0dd0*/  FADD.FTZ R6, R7, R4 ;  /* 0x0000000407067221 */ /* 0x000fe20000010000 */
[----:B------:R-:W-:Y:S02]  /*0de0*/  PRMT R2, R52, 0x7632, R2 ;  /* 0x0000763234027816 */ /* 0x000fe40000000002 */
[----:B0-----:R-:W-:Y:S01]  /*0df0*/  IADD3 R8, P1, R8, R20, RZ ;  /* 0x0000001408087210 */ /* 0x001fe20007f3e0ff */
[----:B------:R-:W-:-:S03]  /*0e00*/  FFMA.FTZ R4, R4, R4, R5 ;  /* 0x0000000404047223 */ /* 0x000fc60000010005 */
[----:B------:R-:W-:Y:S02]  /*0e10*/  IADD3.X R9, RZ, R25, RZ, P1, !PT ;  /* 0x00000019ff097210 */ /* 0x000fe40000ffe4ff */
[----:B------:R-:W-:Y:S01]  /*0e20*/  LEA R82, P0, R8, UR12, 0x1 ;  /* 0x0000000c08527c11 */ /* 0x000fe2000f8008ff */
[----:B------:R-:W-:Y:S01]  /*0e30*/  FADD.FTZ R6, R6, R141 ;  /* 0x0000008d06067221 */ /* 0x000fe20000010000 */
[----:B------:R-:W-:Y:S02]  /*0e40*/  SHF.L.U32 R5, R2, 0x10, RZ ;  /* 0x0000001002057819 */ /* 0x000fe400000006ff */
[----:B------:R-:W-:Y:S01]  /*0e50*/  LEA.HI.X R83, R8, UR13, R9, 0x1, P0 ;  /* 0x0000000d08537c11 */ /* 0x000fe200080f0c09 */
[----:B------:R-:W-:Y:S01]  /*0e60*/  FFMA.FTZ R4, R141, R141, R4 ;  /* 0x0000008d8d047223 */ /* 0x000fe20000010004 */
[----:B------:R-:W-:Y:S02]  /*0e70*/  VIADD R11, R3, 0x17c00 ;  /* 0x00017c00030b7836 */ /* 0x000fe40000000000 */
[----:B------:R-:W-:Y:S01]  /*0e80*/  FADD.FTZ R7, R6, R5 ;  /* 0x0000000506077221 */ /* 0x000fe20000010000 */
[----:B------:R-:W-:Y:S01]  /*0e90*/  FFMA.FTZ R5, R5, R5, R4 ;  /* 0x0000000505057223 */ /* 0x000fe20000010004 */
[----:B------:R-:W4:Y:S01]  /*0ea0*/  LDG.E.64.CONSTANT R82, desc[UR14][R82.64] ;  /* 0x0000000e52527981 */ /* 0x000f22000c1e9b00 */
[----:B------:R-:W-:-:S04]  /*0eb0*/  IADD3 R4, P0, R11, R20, RZ ;  /* 0x000000140b047210 */ /* 0x000fc80007f1e0ff */
[----:B------:R-:W-:Y:S02]  /*0ec0*/  IADD3.X R9, RZ, R25, RZ, P0, !PT ;  /* 0x00000019ff097210 */ /* 0x000fe400007fe4ff */
[----:B------:R-:W-:-:S04]  /*0ed0*/  LEA R84, P0, R4, UR12, 0x1 ;  /* 0x0000000c04547c11 */ /* 0x000fc8000f8008ff */
[----:B------:R-:W-:Y:S02]  /*0ee0*/  LEA.HI.X R85, R4, UR13, R9, 0x1, P0 ;  /* 0x0000000d04557c11 */ /* 0x000fe400080f0c09 */
[----:B------:R-:W-:Y:S02]  /*0ef0*/  IADD3 R158, R3, 0x19000, RZ ;  /* 0x00019000039e7810 */ /* 0x000fe40007ffe0ff */
[C---:B------:R-:W-:Y:S02]  /*0f00*/  SHF.L.U32 R140, R53.reuse, 0x10, RZ ;  /* 0x00000010358c7819 */ /* 0x040fe400000006ff */
[----:B------:R-:W-:Y:S01]  /*0f10*/  PRMT R2, R53, 0x7632, R2 ;  /* 0x0000763235027816 */ /* 0x000fe20000000002 */
[----:B------:R-:W4:Y:S01]  /*0f20*/  LDG.E.64.CONSTANT R84, desc[UR14][R84.64] ;  /* 0x0000000e54547981 */ /* 0x000f22000c1e9b00 */
[----:B------:R-:W-:Y:S01]  /*0f30*/  IADD3 R9, P0, R158, R20, RZ ;  /* 0x000000149e097210 */ /* 0x000fe20007f1e0ff */
[----:B------:R-:W-:Y:S01]  /*0f40*/  FADD.FTZ R7, R7, R140 ;  /* 0x0000008c07077221 */ /* 0x000fe20000010000 */
[----:B------:R-:W-:Y:S01]  /*0f50*/  FFMA.FTZ R5, R140, R140, R5 ;  /* 0x0000008c8c057223 */ /* 0x000fe20000010005 */
[----:B------:R-:W-:Y:S01]  /*0f60*/  IMAD.U32 R2, R2, 0x10000, RZ ;  /* 0x0001000002027824 */ /* 0x000fe200078e00ff */
[----:B------:R-:W-:-:S02]  /*0f70*/  IADD3.X R10, RZ, R25, RZ, P0, !PT ;  /* 0x00000019ff0a7210 */ /* 0x000fc400007fe4ff */
[----:B------:R-:W-:Y:S01]  /*0f80*/  LEA R86, P0, R9, UR12, 0x1 ;  /* 0x0000000c09567c11 */ /* 0x000fe2000f8008ff */
[--C-:B------:R-:W-:Y:S01]  /*0f90*/  FADD.FTZ R4, R7, R2.reuse ;  /* 0x0000000207047221 */ /* 0x100fe20000010000 */
[----:B------:R-:W-:Y:S01]  /*0fa0*/  FFMA.FTZ R6, R2, R2, R5 ;  /* 0x0000000202067223 */ /* 0x000fe20000010005 */
[C---:B------:R-:W-:Y:S02]  /*0fb0*/  SHF.L.U32 R139, R54.reuse, 0x10, RZ ;  /* 0x00000010368b7819 */ /* 0x040fe400000006ff */
[----:B------:R-:W-:Y:S02]  /*0fc0*/  PRMT R2, R54, 0x7632, R2 ;  /* 0x0000763236027816 */ /* 0x000fe40000000002 */
[----:B------:R-:W-:Y:S01]  /*0fd0*/  LEA.HI.X R87, R9, UR13, R10, 0x1, P0 ;  /* 0x0000000d09577c11 */ /* 0x000fe200080f0c0a */
[----:B------:R-:W-:Y:S01]  /*0fe0*/  FADD.FTZ R4, R4, R139 ;  /* 0x0000008b04047221 */ /* 0x000fe20000010000 */
[----:B------:R-:W-:Y:S01]  /*0ff0*/  IADD3 R156, R3, 0x1a400, RZ ;  /* 0x0001a400039c7810 */ /* 0x000fe20007ffe0ff */
[----:B------:R-:W-:-:S02]  /*1000*/  IMAD.U32 R5, R2, 0x10000, RZ ;  /* 0x0001000002057824 */ /* 0x000fc400078e00ff */
[----:B------:R-:W-:Y:S01]  /*1010*/  FFMA.FTZ R6, R139, R139, R6 ;  /* 0x0000008b8b067223 */ /* 0x000fe20000010006 */
[----:B------:R-:W4:Y:S01]  /*1020*/  LDG.E.64.CONSTANT R86, desc[UR14][R86.64] ;  /* 0x0000000e56567981 */ /* 0x000f22000c1e9b00 */
[----:B------:R-:W-:Y:S01]  /*1030*/  IADD3 R8, P1, R156, R20, RZ ;  /* 0x000000149c087210 */ /* 0x000fe20007f3e0ff */
[----:B------:R-:W-:Y:S01]  /*1040*/  FADD.FTZ R7, R4, R5 ;  /* 0x0000000504077221 */ /* 0x000fe20000010000 */
[----:B------:R-:W-:Y:S01]  /*1050*/  SHF.L.U32 R138, R55, 0x10, RZ ;  /* 0x00000010378a7819 */ /* 0x000fe200000006ff */
[----:B------:R-:W-:Y:S01]  /*1060*/  FFMA.FTZ R5, R5, R5, R6 ;  /* 0x0000000505057223 */ /* 0x000fe20000010006 */
[----:B------:R-:W-:Y:S01]  /*1070*/  PRMT R2, R55, 0x7632, R2 ;  /* 0x0000763237027816 */ /* 0x000fe20000000002 */
[----:B------:R0:W-:Y:S01]  /*1080*/  STL [R1+0x70], R11 ;  /* 0x0000700b01007387 */ /* 0x0001e20000100800 */
[----:B------:R-:W-:Y:S01]  /*1090*/  LEA R88, P0, R8, UR12, 0x1 ;  /* 0x0000000c08587c11 */ /* 0x000fe2000f8008ff */
[----:B------:R-:W-:Y:S01]  /*10a0*/  FADD.FTZ R7, R7, R138 ;  /* 0x0000008a07077221 */ /* 0x000fe20000010000 */
[----:B------:R-:W-:Y:S01]  /*10b0*/  SHF.L.U32 R9, R2, 0x10, RZ ;  /* 0x0000001002097819 */ /* 0x000fe200000006ff */
[----:B------:R-:W-:Y:S01]  /*10c0*/  FFMA.FTZ R2, R138, R138, R5 ;  /* 0x0000008a8a027223 */ /* 0x000fe20000010005 */
[----:B------:R-:W-:Y:S01]  /*10d0*/  VIADD R5, R3, 0x1b800 ;  /* 0x0001b80003057836 */ /* 0x000fe20000000000 */
[----:B------:R-:W-:-:S02]  /*10e0*/  SHF.L.U32 R137, R56, 0x10, RZ ;  /* 0x0000001038897819 */ /* 0x000fc400000006ff */
[----:B0-----:R-:W-:Y:S01]  /*10f0*/  IADD3.X R11, RZ, R25, RZ, P1, !PT ;  /* 0x00000019ff0b7210 */ /* 0x001fe20000ffe4ff */
[----:B------:R-:W-:Y:S01]  /*1100*/  FADD.FTZ R6, R7, R9 ;  /* 0x0000000907067221 */ /* 0x000fe20000010000 */
[----:B------:R-:W-:Y:S02]  /*1110*/  PRMT R4, R56, 0x7632, R4 ;  /* 0x0000763238047816 */ /* 0x000fe40000000004 */
[----:B------:R-:W-:Y:S01]  /*1120*/  LEA.HI.X R89, R8, UR13, R11, 0x1, P0 ;  /* 0x0000000d08597c11 */ /* 0x000fe200080f0c0b */
[----:B------:R-:W-:Y:S01]  /*1130*/  FFMA.FTZ R8, R9, R9, R2 ;  /* 0x0000000909087223 */ /* 0x000fe20000010002 */
[----:B------:R-:W-:Y:S01]  /*1140*/  IADD3 R2, P0, R5, R20, RZ ;  /* 0x0000001405027210 */ /* 0x000fe20007f1e0ff */
[----:B------:R-:W-:Y:S01]  /*1150*/  FADD.FTZ R6, R6, R137 ;  /* 0x0000008906067221 */ /* 0x000fe20000010000 */
[----:B------:R-:W-:Y:S01]  /*1160*/  SHF.L.U32 R5, R4, 0x10, RZ ;  /* 0x0000001004057819 */ /* 0x000fe200000006ff */
[----:B------:R-:W-:Y:S01]  /*1170*/  FFMA.FTZ R8, R137, R137, R8 ;  /* 0x0000008989087223 */ /* 0x000fe20000010008 */
[----:B------:R-:W4:Y:S01]  /*1180*/  LDG.E.64.CONSTANT R88, desc[UR14][R88.64] ;  /* 0x0000000e58587981 */ /* 0x000f22000c1e9b00 */
[----:B------:R-:W-:-:S02]  /*1190*/  SHF.L.U32 R136, R57, 0x10, RZ ;  /* 0x0000001039887819 */ /* 0x000fc400000006ff */
[----:B------:R-:W-:Y:S01]  /*11a0*/  PRMT R4, R57, 0x7632, R4 ;  /* 0x0000763239047816 */ /* 0x000fe20000000004 */
[----:B------:R-:W-:Y:S01]  /*11b0*/  FADD.FTZ R7, R6, R5 ;  /* 0x0000000506077221 */ /* 0x000fe20000010000 */
[----:B------:R-:W-:Y:S01]  /*11c0*/  FFMA.FTZ R5, R5, R5, R8 ;  /* 0x0000000505057223 */ /* 0x000fe20000010008 */
[----:B------:R-:W-:Y:S01]  /*11d0*/  IMAD.X R12, RZ, RZ, R25, P0 ;  /* 0x000000ffff0c7224 */ /* 0x000fe200000e0619 */
[----:B------:R-:W-:Y:S02]  /*11e0*/  LEA R90, P0, R2, UR12, 0x1 ;  /* 0x0000000c025a7c11 */ /* 0x000fe4000f8008ff */
[----:B------:R-:W-:Y:S01]  /*11f0*/  SHF.L.U32 R4, R4, 0x10, RZ ;  /* 0x0000001004047819 */ /* 0x000fe200000006ff */
[----:B------:R-:W-:Y:S01]  /*1200*/  FFMA.FTZ R5, R136, R136, R5 ;  /* 0x0000008888057223 */ /* 0x000fe20000010005 */
[----:B------:R-:W-:-:S03]  /*1210*/  LEA.HI.X R91, R2, UR13, R12, 0x1, P0 ;  /* 0x0000000d025b7c11 */ /* 0x000fc600080f0c0c */
[----:B------:R-:W-:Y:S01]  /*1220*/  FFMA.FTZ R11, R4, R4, R5 ;  /* 0x00000004040b7223 */ /* 0x000fe20000010005 */
[----:B------:R-:W-:Y:S02]  /*1230*/  IADD3 R5, R3, 0x1cc00, RZ ;  /* 0x0001cc0003057810 */ /* 0x000fe40007ffe0ff */
[----:B------:R-:W4:Y:S02]  /*1240*/  LDG.E.64.CONSTANT R90, desc[UR14][R90.64] ;  /* 0x0000000e5a5a7981 */ /* 0x000f24000c1e9b00 */
[----:B------:R-:W-:Y:S01]  /*1250*/  IADD3 R5, P0, R5, R20, RZ ;  /* 0x0000001405057210 */ /* 0x000fe20007f1e0ff */
[----:B------:R-:W-:-:S03]  /*1260*/  FADD.FTZ R7, R7, R136 ;  /* 0x0000008807077221 */ /* 0x000fc60000010000 */
[----:B------:R-:W-:Y:S02]  /*1270*/  IADD3.X R13, RZ, R25, RZ, P0, !PT ;  /* 0x00000019ff0d7210 */ /* 0x000fe400007fe4ff */
[----:B------:R-:W-:Y:S01]  /*1280*/  LEA R92, P0, R5, UR12, 0x1 ;  /* 0x0000000c055c7c11 */ /* 0x000fe2000f8008ff */
[----:B------:R-:W-:Y:S01]  /*1290*/  FADD.FTZ R9, R7, R4 ;  /* 0x0000000407097221 */ /* 0x000fe20000010000 */
[C---:B------:R-:W-:Y:S01]  /*12a0*/  PRMT R6, R58.reuse, 0x7632, R6 ;  /* 0x000076323a067816 */ /* 0x040fe20000000006 */
[----:B------:R-:W-:Y:S01]  /*12b0*/  IMAD.U32 R4, R58, 0x10000, RZ ;  /* 0x000100003a047824 */ /* 0x000fe200078e00ff */
[----:B------:R-:W-:Y:S02]  /*12c0*/  LEA.HI.X R93, R5, UR13, R13, 0x1, P0 ;  /* 0x0000000d055d7c11 */ /* 0x000fe400080f0c0d */
[----:B------:R-:W-:Y:S01]  /*12d0*/  SHF.L.U32 R6, R6, 0x10, RZ ;  /* 0x0000001006067819 */ /* 0x000fe200000006ff */
[----:B------:R-:W-:Y:S01]  /*12e0*/  FADD.FTZ R9, R9, R4 ;  /* 0x0000000409097221 */ /* 0x000fe20000010000 */
[----:B------:R-:W-:Y:S01]  /*12f0*/  FFMA.FTZ R11, R4, R4, R11 ;  /* 0x00000004040b7223 */ /* 0x000fe2000001000b */
[----:B------:R-:W-:Y:S01]  /*1300*/  IADD3 R7, R3, 0x1e000, RZ ;  /* 0x0001e00003077810 */ /* 0x000fe20007ffe0ff */
[----:B------:R0:W-:Y:S01]  /*1310*/  STL [R1+0x4], R12 ;  /* 0x0000040c01007387 */ /* 0x0001e20000100800 */
[----:B------:R-:W-:-:S03]  /*1320*/  FADD.FTZ R10, R9, R6 ;  /* 0x00000006090a7221 */ /* 0x000fc60000010000 */
[----:B------:R-:W4:Y:S01]  /*1330*/  LDG.E.64.CONSTANT R92, desc[UR14][R92.64] ;  /* 0x0000000e5c5c7981 */ /* 0x000f22000c1e9b00 */
[----:B0-----:R-:W-:Y:S01]  /*1340*/  FFMA.FTZ R12, R6, R6, R11 ;  /* 0x00000006060c7223 */ /* 0x001fe2000001000b */
[----:B------:R-:W-:Y:S02]  /*1350*/  IADD3 R6, P1, R7, R20, RZ ;  /* 0x0000001407067210 */ /* 0x000fe40007f3e0ff */
[----:B------:R0:W-:Y:S02]  /*1360*/  STL [R1+0x8], R13 ;  /* 0x0000080d01007387 */ /* 0x0001e40000100800 */
[----:B------:R-:W-:Y:S01]  /*1370*/  LEA R94, P0, R6, UR12, 0x1 ;  /* 0x0000000c065e7c11 */ /* 0x000fe2000f8008ff */
[C---:B------:R-:W-:Y:S01]  /*1380*/  IMAD.U32 R7, R59.reuse, 0x10000, RZ ;  /* 0x000100003b077824 */ /* 0x040fe200078e00ff */
[----:B------:R-:W-:Y:S02]  /*1390*/  PRMT R8, R59, 0x7632, R8 ;  /* 0x000076323b087816 */ /* 0x000fe40000000008 */
[----:B0-----:R-:W-:-:S04]  /*13a0*/  IADD3.X R13, RZ, R25, RZ, P1, !PT ;  /* 0x00000019ff0d7210 */ /* 0x001fc80000ffe4ff */
[----:B------:R-:W-:Y:S02]  /*13b0*/  LEA.HI.X R95, R6, UR13, R13, 0x1, P0 ;  /* 0x0000000d065f7c11 */ /* 0x000fe400080f0c0d */
[----:B------:R-:W-:Y:S01]  /*13c0*/  IADD3 R9, R3, 0x1f400, RZ ;  /* 0x0001f40003097810 */ /* 0x000fe20007ffe0ff */
[----:B------:R-:W-:Y:S01]  /*13d0*/  FADD.FTZ R10, R10, R7 ;  /* 0x000000070a0a7221 */ /* 0x000fe20000010000 */
[----:B------:R-:W-:Y:S02]  /*13e0*/  SHF.L.U32 R11, R8, 0x10, RZ ;  /* 0x00000010080b7819 */ /* 0x000fe400000006ff */
[----:B------:R-:W4:Y:S01]  /*13f0*/  LDG.E.64.CONSTANT R94, desc[UR14][R94.64] ;  /* 0x0000000e5e5e7981 */ /* 0x000f22000c1e9b00 */
[----:B------:R-:W-:Y:S01]  /*1400*/  IADD3 R8, P1, R9, R20, RZ ;  /* 0x0000001409087210 */ /* 0x000fe20007f3e0ff */
[----:B------:R-:W-:Y:S01]  /*1410*/  FFMA.FTZ R12, R7, R7, R12 ;  /* 0x00000007070c7223 */ /* 0x000fe2000001000c */
[----:B------:R-:W-:Y:S01]  /*1420*/  FADD.FTZ R14, R10, R11 ;  /* 0x0000000b0a0e7221 */ /* 0x000fe20000010000 */
[C---:B------:R-:W-:Y:S01]  /*1430*/  PRMT R10, R60.reuse, 0x7632, R10 ;  /* 0x000076323c0a7816 */ /* 0x040fe2000000000a */
[----:B------:R-:W-:Y:S01]  /*1440*/  IMAD.U32 R9, R60, 0x10000, RZ ;  /* 0x000100003c097824 */ /* 0x000fe200078e00ff */
[----:B------:R-:W-:Y:S01]  /*1450*/  IADD3.X R15, RZ, R25, RZ, P1, !PT ;  /* 0x00000019ff0f7210 */ /* 0x000fe20000ffe4ff */
[----:B------:R-:W-:Y:S01]  /*1460*/  FFMA.FTZ R12, R11, R11, R12 ;  /* 0x0000000b0b0c7223 */ /* 0x000fe2000001000c */
[----:B------:R-:W-:Y:S01]  /*1470*/  LEA R96, P0, R8, UR12, 0x1 ;  /* 0x0000000c08607c11 */ /* 0x000fe2000f8008ff */
[----:B------:R0:W-:Y:S01]  /*1480*/  STL [R1+0x14], R13 ;  /* 0x0000140d01007387 */ /* 0x0001e20000100800 */
[----:B------:R-:W-:Y:S01]  /*1490*/  FADD.FTZ R14, R14, R9 ;  /* 0x000000090e0e7221 */ /* 0x000fe20000010000 */
[----:B------:R-:W-:Y:S01]  /*14a0*/  FFMA.FTZ R12, R9, R9, R12 ;  /* 0x00000009090c7223 */ /* 0x000fe2000001000c */
[----:B------:R-:W-:Y:S01]  /*14b0*/  LEA.HI.X R97, R8, UR13, R15, 0x1, P0 ;  /* 0x0000000d08617c11 */ /* 0x000fe200080f0c0f */
[----:B------:R1:W-:Y:S01]  /*14c0*/  STL [R1+0x18], R15 ;  /* 0x0000180f01007387 */ /* 0x0003e20000100800 */
[----:B------:R-:W-:-:S04]  /*14d0*/  IADD3 R11, R3, 0x20800, RZ ;  /* 0x00020800030b7810 */ /* 0x000fc80007ffe0ff */
[----:B------:R-:W4:Y:S01]  /*14e0*/  LDG.E.64.CONSTANT R96, desc[UR14][R96.64] ;  /* 0x0000000e60607981 */ /* 0x000f22000c1e9b00 */
[----:B0-----:R-:W-:Y:S02]  /*14f0*/  SHF.L.U32 R13, R10, 0x10, RZ ;  /* 0x000000100a0d7819 */ /* 0x001fe400000006ff */
[----:B------:R-:W-:-:S03]  /*1500*/  SHF.L.U32 R10, R61, 0x10, RZ ;  /* 0x000000103d0a7819 */ /* 0x000fc600000006ff */
[----:B-1----:R-:W-:Y:S01]  /*1510*/  FADD.FTZ R15, R14, R13 ;  /* 0x0000000d0e0f7221 */ /* 0x002fe20000010000 */
[--C-:B------:R-:W-:Y:S01]  /*1520*/  FFMA.FTZ R13, R13, R13, R12.reuse ;  /* 0x0000000d0d0d7223 */ /* 0x100fe2000001000c */
[----:B------:R-:W-:Y:S02]  /*1530*/  PRMT R12, R61, 0x7632, R12 ;  /* 0x000076323d0c7816 */ /* 0x000fe4000000000c */
[----:B------:R-:W-:Y:S01]  /*1540*/  IADD3 R11, P0, R11, R20, RZ ;  /* 0x000000140b0b7210 */ /* 0x000fe20007f1e0ff */
[----:B------:R-:W-:Y:S01]  /*1550*/  FADD.FTZ R15, R15, R10 ;  /* 0x0000000a0f0f7221 */ /* 0x000fe20000010000 */
[----:B------:R-:W-:Y:S01]  /*1560*/  FFMA.FTZ R14, R10, R10, R13 ;  /* 0x0000000a0a0e7223 */ /* 0x000fe2000001000d */
[----:B------:R-:W-:Y:S01]  /*1570*/  IMAD.U32 R17, R12, 0x10000, RZ ;  /* 0x000100000c117824 */ /* 0x000fe200078e00ff */
[----:B------:R-:W-:Y:S02]  /*1580*/  IADD3.X R16, RZ, R25, RZ, P0, !PT ;  /* 0x00000019ff107210 */ /* 0x000fe400007fe4ff */
[----:B------:R-:W-:-:S02]  /*1590*/  LEA R98, P0, R11, UR12, 0x1 ;  /* 0x0000000c0b627c11 */ /* 0x000fc4000f8008ff */
[C---:B------:R-:W-:Y:S01]  /*15a0*/  PRMT R13, R62.reuse, 0x7632, R13 ;  /* 0x000076323e0d7816 */ /* 0x040fe2000000000d */
[----:B------:R-:W-:Y:S01]  /*15b0*/  FADD.FTZ R15, R15, R17 ;  /* 0x000000110f0f7221 */ /* 0x000fe20000010000 */
[----:B------:R-:W-:Y:S01]  /*15c0*/  FFMA.FTZ R17, R17, R17, R14 ;  /* 0x0000001111117223 */ /* 0x000fe2000001000e */
[----:B------:R-:W-:Y:S02]  /*15d0*/  LEA.HI.X R99, R11, UR13, R16, 0x1, P0 ;  /* 0x0000000d0b637c11 */ /* 0x000fe400080f0c10 */
[----:B------:R-:W-:Y:S01]  /*15e0*/  SHF.L.U32 R14, R13, 0x10, RZ ;  /* 0x000000100d0e7819 */ /* 0x000fe200000006ff */
[----:B------:R-:W-:Y:S01]  /*15f0*/  VIADD R13, R3, 0x21c00 ;  /* 0x00021c00030d7836 */ /* 0x000fe20000000000 */
[----:B------:R-:W-:Y:S02]  /*1600*/  SHF.L.U32 R12, R62, 0x10, RZ ;  /* 0x000000103e0c7819 */ /* 0x000fe400000006ff */
[----:B------:R-:W4:Y:S02]  /*1610*/  LDG.E.64.CONSTANT R98, desc[UR14][R98.64] ;  /* 0x0000000e62627981 */ /* 0x000f24000c1e9b00 */
[----:B------:R-:W-:Y:S01]  /*1620*/  IADD3 R13, P0, R13, R20, RZ ;  /* 0x000000140d0d7210 */ /* 0x000fe20007f1e0ff */
[----:B------:R-:W-:Y:S01]  /*1630*/  FADD.FTZ R15, R15, R12 ;  /* 0x0000000c0f0f7221 */ /* 0x000fe20000010000 */
[----:B------:R-:W-:-:S02]  /*1640*/  FFMA.FTZ R17, R12, R12, R17 ;  /* 0x0000000c0c117223 */ /* 0x000fc40000010011 */
[----:B------:R-:W-:Y:S01]  /*1650*/  IADD3.X R24, RZ, R25, RZ, P0, !PT ;  /* 0x00000019ff187210 */ /* 0x000fe200007fe4ff */
[----:B------:R-:W-:Y:S01]  /*1660*/  FADD.FTZ R21, R15, R14 ;  /* 0x0000000e0f157221 */ /* 0x000fe20000010000 */
[----:B------:R-:W-:Y:S01]  /*1670*/  FFMA.FTZ R17, R14, R14, R17 ;  /* 0x0000000e0e117223 */ /* 0x000fe20000010011 */
[C---:B------:R-:W-:Y:S02]  /*1680*/  SHF.L.U32 R14, R63.reuse, 0x10, RZ ;  /* 0x000000103f0e7819 */ /* 0x040fe400000006ff */
[----:B------:R-:W-:Y:S02]  /*1690*/  PRMT R15, R63, 0x7632, R15 ;  /* 0x000076323f0f7816 */ /* 0x000fe4000000000f */
[----:B------:R-:W-:Y:S01]  /*16a0*/  LEA R100, P0, R13, UR12, 0x1 ;  /* 0x0000000c0d647c11 */ /* 0x000fe2000f8008ff */
[----:B------:R0:W-:Y:S01]  /*16b0*/  STL [R1+0x1c], R16 ;  /* 0x00001c1001007387 */ /* 0x0001e20000100800 */
[----:B------:R-:W-:Y:S01]  /*16c0*/  IADD3 R19, R3, 0x23000, RZ ;  /* 0x0002300003137810 */ /* 0x000fe20007ffe0ff */
[----:B------:R-:W-:Y:S01]  /*16d0*/  IMAD.U32 R23, R15, 0x10000, RZ ;  /* 0x000100000f177824 */ /* 0x000fe200078e00ff */
[----:B------:R-:W-:Y:S01]  /*16e0*/  LEA.HI.X R101, R13, UR13, R24, 0x1, P0 ;  /* 0x0000000d0d657c11 */ /* 0x000fe200080f0c18 */
[----:B------:R-:W-:Y:S01]  /*16f0*/  FADD.FTZ R21, R21, R14 ;  /* 0x0000000e15157221 */ /* 0x000fe20000010000 */
[----:B0-----:R-:W-:-:S04]  /*1700*/  FFMA.FTZ R16, R14, R14, R17 ;  /* 0x0000000e0e107223 */ /* 0x001fc80000010011 */
[----:B------:R-:W4:Y:S01]  /*1710*/  LDG.E.64.CONSTANT R100, desc[UR14][R100.64] ;  /* 0x0000000e64647981 */ /* 0x000f22000c1e9b00 */
[----:B------:R-:W-:Y:S01]  /*1720*/  FFMA.FTZ R22, R23, R23, R16 ;  /* 0x0000001717167223 */ /* 0x000fe20000010010 */
[----:B------:R-:W-:Y:S01]  /*1730*/  IADD3 R16, P0, R19, R20, RZ ;  /* 0x0000001413107210 */ /* 0x000fe20007f1e0ff */
[----:B------:R-:W-:Y:S01]  /*1740*/  FADD.FTZ R18, R21, R23 ;  /* 0x0000001715127221 */ /* 0x000fe20000010000 */
[C---:B------:R-:W-:Y:S02]  /*1750*/  SHF.L.U32 R15, R64.reuse, 0x10, RZ ;  /* 0x00000010400f7819 */ /* 0x040fe400000006ff */
[----:B------:R-:W-:Y:S01]  /*1760*/  PRMT R17, R64, 0x7632, R17 ;  /* 0x0000763240117816 */ /* 0x000fe20000000011 */
[----:B------:R-:W-:Y:S01]  /*1770*/  IMAD.X R26, RZ, RZ, R25, P0 ;  /* 0x000000ffff1a7224 */ /* 0x000fe200000e0619 */
[----:B------:R-:W-:Y:S01]  /*1780*/  LEA R102, P0, R16, UR12, 0x1 ;  /* 0x0000000c10667c11 */ /* 0x000fe2000f8008ff */
[----:B------:R-:W-:Y:S01]  /*1790*/  FADD.FTZ R18, R18, R15 ;  /* 0x0000000f12127221 */ /* 0x000fe20000010000 */
[----:B------:R-:W-:Y:S01]  /*17a0*/  SHF.L.U32 R17, R17, 0x10, RZ ;  /* 0x0000001011117819 */ /* 0x000fe200000006ff */
[----:B------:R-:W-:Y:S01]  /*17b0*/  FFMA.FTZ R22, R15, R15, R22 ;  /* 0x0000000f0f167223 */ /* 0x000fe20000010016 */
[----:B------:R0:W-:Y:S01]  /*17c0*/  STL [R1+0x20], R24 ;  /* 0x0000201801007387 */ /* 0x0001e20000100800 */
[----:B------:R-:W-:-:S02]  /*17d0*/  LEA.HI.X R103, R16, UR13, R26, 0x1, P0 ;  /* 0x0000000d10677c11 */ /* 0x000fc400080f0c1a */
[----:B------:R-:W-:Y:S01]  /*17e0*/  FFMA.FTZ R22, R17, R17, R22 ;  /* 0x0000001111167223 */ /* 0x000fe20000010016 */
[----:B------:R-:W-:-:S03]  /*17f0*/  IADD3 R19, R3, 0x25800, RZ ;  /* 0x0002580003137810 */ /* 0x000fc60007ffe0ff */
[----:B------:R-:W4:Y:S01]  /*1800*/  LDG.E.64.CONSTANT R102, desc[UR14][R102.64] ;  /* 0x0000000e66667981 */ /* 0x000f22000c1e9b00 */
[----:B0-----:R-:W-:Y:S01]  /*1810*/  FADD.FTZ R24, R18, R17 ;  /* 0x0000001112187221 */ /* 0x001fe20000010000 */
[----:B------:R-:W-:Y:S02]  /*1820*/  IADD3 R17, R3, 0x24400, RZ ;  /* 0x0002440003117810 */ /* 0x000fe40007ffe0ff */
[-C--:B------:R-:W-:Y:S02]  /*1830*/  IADD3 R18, P2, R19, R20.reuse, RZ ;  /* 0x0000001413127210 */ /* 0x080fe40007f5e0ff */
[----:B------:R-:W-:Y:S02]  /*1840*/  IADD3 R17, P1, R17, R20, RZ ;  /* 0x0000001411117210 */ /* 0x000fe40007f3e0ff */
        /* <DEDUP_REMOVED lines=9> */
[----:B------:R-:W-:Y:S01]  /*18e0*/  FADD.FTZ R24, R24, R21 ;  /* 0x0000001518187221 */ /* 0x000fe20000010000 */
[----:B------:R-:W-:Y:S01]  /*18f0*/  IADD3 R23, R3, 0x26c00, RZ ;  /* 0x00026c0003177810 */ /* 0x000fe20007ffe0ff */
[----:B------:R1:W-:Y:S04]  /*1900*/  STL [R1+0x44], R27 ;  /* 0x0000441b01007387 */ /* 0x0003e80000100800 */
[----:B------:R-:W4:Y:S01]  /*1910*/  LDG.E.64.CONSTANT R104, desc[UR14][R104.64] ;  /* 0x0000000e68687981 */ /* 0x000f22000c1e9b00 */
[--C-:B0-----:R-:W-:Y:S01]  /*1920*/  FFMA.FTZ R26, R21, R21, R22.reuse ;  /* 0x00000015151a7223 */ /* 0x101fe20000010016 */
[C---:B------:R-:W-:Y:S02]  /*1930*/  SHF.L.U32 R21, R66.reuse, 0x10, RZ ;  /* 0x0000001042157819 */ /* 0x040fe400000006ff */
[----:B------:R-:W-:-:S03]  /*1940*/  PRMT R22, R66, 0x7632, R22 ;  /* 0x0000763242167816 */ /* 0x000fc60000000016 */
[----:B------:R-:W-:Y:S01]  /*1950*/  FADD.FTZ R24, R24, R21 ;  /* 0x0000001518187221 */ /* 0x000fe20000010000 */
[----:B------:R-:W-:Y:S01]  /*1960*/  FFMA.FTZ R26, R21, R21, R26 ;  /* 0x00000015151a7223 */ /* 0x000fe2000001001a */
[----:B-1----:R-:W-:Y:S01]  /*1970*/  IMAD.U32 R27, R22, 0x10000, RZ ;  /* 0x00010000161b7824 */ /* 0x002fe200078e00ff */
[----:B------:R-:W-:Y:S02]  /*1980*/  IADD3 R20, P1, R23, R20, RZ ;  /* 0x0000001417147210 */ /* 0x000fe40007f3e0ff */
[C---:B------:R-:W-:Y:S01]  /*1990*/  SHF.L.U32 R22, R67.reuse, 0x10, RZ ;  /* 0x0000001043167819 */ /* 0x040fe200000006ff */
[----:B------:R-:W-:Y:S01]  /*19a0*/  FADD.FTZ R29, R24, R27 ;  /* 0x0000001b181d7221 */ /* 0x000fe20000010000 */
[----:B------:R-:W-:Y:S01]  /*19b0*/  PRMT R23, R67, 0x7632, R23 ;  /* 0x0000763243177816 */ /* 0x000fe20000000017 */
[----:B------:R-:W-:Y:S01]  /*19c0*/  FFMA.FTZ R27, R27, R27, R26 ;  /* 0x0000001b1b1b7223 */ /* 0x000fe2000001001a */
[----:B------:R-:W-:Y:S02]  /*19d0*/  IADD3.X R28, RZ, R25, RZ, P2, !PT ;  /* 0x00000019ff1c7210 */ /* 0x000fe400017fe4ff */
[----:B------:R-:W-:Y:S01]  /*19e0*/  LEA R106, P0, R18, UR12, 0x1 ;  /* 0x0000000c126a7c11 */ /* 0x000fe2000f8008ff */
[----:B------:R-:W-:Y:S01]  /*19f0*/  FADD.FTZ R29, R29, R22 ;  /* 0x000000161d1d7221 */ /* 0x000fe20000010000 */
[----:B------:R-:W-:Y:S01]  /*1a00*/  SHF.L.U32 R26, R23, 0x10, RZ ;  /* 0x00000010171a7819 */ /* 0x000fe200000006ff */
[----:B------:R-:W-:Y:S01]  /*1a10*/  FFMA.FTZ R27, R22, R22, R27 ;  /* 0x00000016161b7223 */ /* 0x000fe2000001001b */
[----:B------:R-:W-:Y:S01]  /*1a20*/  LEA.HI.X R107, R18, UR13, R28, 0x1, P0 ;  /* 0x0000000d126b7c11 */ /* 0x000fe200080f0c1c */
[----:B------:R0:W-:Y:S01]  /*1a30*/  STL [R1+0x48], R28 ;  /* 0x0000481c01007387 */ /* 0x0001e20000100800 */
[----:B------:R-:W-:-:S02]  /*1a40*/  SHF.L.U32 R23, R68, 0x10, RZ ;  /* 0x0000001044177819 */ /* 0x000fc400000006ff */
[----:B------:R-:W-:Y:S02]  /*1a50*/  PRMT R24, R68, 0x7632, R24 ;  /* 0x0000763244187816 */ /* 0x000fe40000000018 */
[----:B------:R-:W4:Y:S01]  /*1a60*/  LDG.E.64.CONSTANT R106, desc[UR14][R106.64] ;  /* 0x0000000e6a6a7981 */ /* 0x000f22000c1e9b00 */
[----:B0-----:R-:W-:Y:S01]  /*1a70*/  FADD.FTZ R28, R29, R26 ;  /* 0x0000001a1d1c7221 */ /* 0x001fe20000010000 */
[----:B------:R-:W-:Y:S01]  /*1a80*/  FFMA.FTZ R26, R26, R26, R27 ;  /* 0x0000001a1a1a7223 */ /* 0x000fe2000001001b */
[----:B------:R-:W-:Y:S02]  /*1a90*/  IMAD.U32 R30, R24, 0x10000, RZ ;  /* 0x00010000181e7824 */ /* 0x000fe400078e00ff */
[----:B------:R-:W-:Y:S01]  /*1aa0*/  FADD.FTZ R28, R28, R23 ;  /* 0x000000171c1c7221 */ /* 0x000fe20000010000 */
[--C-:B------:R-:W-:Y:S01]  /*1ab0*/  FFMA.FTZ R27, R23, R23, R26.reuse ;  /* 0x00000017171b7223 */ /* 0x100fe2000001001a */
[C---:B------:R-:W-:Y:S02]  /*1ac0*/  SHF.L.U32 R24, R69.reuse, 0x10, RZ ;  /* 0x0000001045187819 */ /* 0x040fe400000006ff */
[----:B------:R-:W-:Y:S01]  /*1ad0*/  PRMT R26, R69, 0x7632, R26 ;  /* 0x00007632451a7816 */ /* 0x000fe2000000001a */
[----:B------:R-:W-:Y:S01]  /*1ae0*/  FADD.FTZ R29, R28, R30 ;  /* 0x0000001e1c1d7221 */ /* 0x000fe20000010000 */
[----:B------:R-:W-:-:S02]  /*1af0*/  FFMA.FTZ R27, R30, R30, R27 ;  /* 0x0000001e1e1b7223 */ /* 0x000fc4000001001b */
[----:B------:R-:W-:Y:S01]  /*1b00*/  SHF.L.U32 R28, R26, 0x10, RZ ;  /* 0x000000101a1c7819 */ /* 0x000fe200000006ff */
[----:B------:R-:W-:Y:S01]  /*1b10*/  FADD.FTZ R29, R29, R24 ;  /* 0x000000181d1d7221 */ /* 0x000fe20000010000 */
[----:B------:R-:W-:Y:S01]  /*1b20*/  FFMA.FTZ R27, R24, R24, R27 ;  /* 0x00000018181b7223 */ /* 0x000fe2000001001b */
[----:B------:R-:W-:Y:S01]  /*1b30*/  IADD3.X R31, RZ, R25, RZ, P1, !PT ;  /* 0x00000019ff1f7210 */ /* 0x000fe20000ffe4ff */
[----:B------:R-:W-:Y:S01]  /*1b40*/  IMAD.U32 R25, R70, 0x10000, RZ ;  /* 0x0001000046197824 */ /* 0x000fe200078e00ff */
[----:B------:R-:W-:Y:S01]  /*1b50*/  LEA R108, P0, R20, UR12, 0x1 ;  /* 0x0000000c146c7c11 */ /* 0x000fe2000f8008ff */
[----:B------:R-:W-:Y:S01]  /*1b60*/  FADD.FTZ R30, R29, R28 ;  /* 0x0000001c1d1e7221 */ /* 0x000fe20000010000 */
[----:B------:R-:W-:Y:S01]  /*1b70*/  PRMT R26, R70, 0x7632, R26 ;  /* 0x00007632461a7816 */ /* 0x000fe2000000001a */
[----:B------:R-:W-:Y:S01]  /*1b80*/  FFMA.FTZ R28, R28, R28, R27 ;  /* 0x0000001c1c1c7223 */ /* 0x000fe2000001001b */
[----:B------:R-:W-:Y:S01]  /*1b90*/  LEA.HI.X R109, R20, UR13, R31, 0x1, P0 ;  /* 0x0000000d146d7c11 */ /* 0x000fe200080f0c1f */
[----:B------:R-:W-:Y:S01]  /*1ba0*/  FADD.FTZ R30, R30, R25 ;  /* 0x000000191e1e7221 */ /* 0x000fe20000010000 */
[----:B------:R-:W-:Y:S01]  /*1bb0*/  SHF.L.U32 R29, R26, 0x10, RZ ;  /* 0x000000101a1d7819 */ /* 0x000fe200000006ff */
[----:B------:R-:W-:Y:S01]  /*1bc0*/  FFMA.FTZ R28, R25, R25, R28 ;  /* 0x00000019191c7223 */ /* 0x000fe2000001001c */
[----:B------:R0:W-:Y:S01]  /*1bd0*/  STL [R1+0x4c], R31 ;  /* 0x00004c1f01007387 */ /* 0x0001e20000100800 */
[----:B------:R-:W-:-:S02]  /*1be0*/  SHF.L.U32 R26, R71, 0x10, RZ ;  /* 0x00000010471a7819 */ /* 0x000fc400000006ff */
[----:B------:R-:W-:Y:S01]  /*1bf0*/  PRMT R27, R71, 0x7632, R27 ;  /* 0x00007632471b7816 */ /* 0x000fe2000000001b */
[----:B------:R-:W4:Y:S04]  /*1c00*/  LDG.E.64.CONSTANT R108, desc[UR14][R108.64] ;  /* 0x0000000e6c6c7981 */ /* 0x000f28000c1e9b00 */
[----:B------:R-:W4:Y:S01]  /*1c10*/  LDL R152, [R1+0xdc] ;  /* 0x0000dc0001987983 */ /* 0x000f220000100800 */
[----:B0-----:R-:W-:Y:S01]  /*1c20*/  FADD.FTZ R31, R30, R29 ;  /* 0x0000001d1e1f7221 */ /* 0x001fe20000010000 */
[----:B------:R-:W-:Y:S01]  /*1c30*/  FFMA.FTZ R29, R29, R29, R28 ;  /* 0x0000001d1d1d7223 */ /* 0x000fe2000001001c */
[----:B------:R-:W-:Y:S02]  /*1c40*/  SHF.L.U32 R30, R27, 0x10, RZ ;  /* 0x000000101b1e7819 */ /* 0x000fe400000006ff */
[----:B------:R-:W-:Y:S01]  /*1c50*/  FADD.FTZ R31, R31, R26 ;  /* 0x0000001a1f1f7221 */ /* 0x000fe20000010000 */
[----:B------:R-:W-:Y:S01]  /*1c60*/  FFMA.FTZ R29, R26, R26, R29 ;  /* 0x0000001a1a1d7223 */ /* 0x000fe2000001001d */
[C---:B------:R-:W-:Y:S01]  /*1c70*/  PRMT R28, R72.reuse, 0x7632, R28 ;  /* 0x00007632481c7816 */ /* 0x040fe2000000001c */
[----:B------:R-:W-:-:S02]  /*1c80*/  IMAD.U32 R27, R72, 0x10000, RZ ;  /* 0x00010000481b7824 */ /* 0x000fc400078e00ff */
[----:B------:R-:W-:Y:S01]  /*1c90*/  FADD.FTZ R32, R31, R30 ;  /* 0x0000001e1f207221 */ /* 0x000fe20000010000 */
[----:B------:R-:W-:Y:S01]  /*1ca0*/  FFMA.FTZ R30, R30, R30, R29 ;  /* 0x0000001e1e1e7223 */ /* 0x000fe2000001001d */
[----:B------:R-:W-:Y:S02]  /*1cb0*/  SHF.L.U32 R31, R28, 0x10, RZ ;  /* 0x000000101c1f7819 */ /* 0x000fe400000006ff */
[----:B------:R-:W-:Y:S01]  /*1cc0*/  FADD.FTZ R32, R32, R27 ;  /* 0x0000001b20207221 */ /* 0x000fe20000010000 */
[----:B------:R-:W-:Y:S01]  /*1cd0*/  FFMA.FTZ R30, R27, R27, R30 ;  /* 0x0000001b1b1e7223 */ /* 0x000fe2000001001e */
[C---:B------:R-:W-:Y:S02]  /*1ce0*/  SHF.L.U32 R28, R73.reuse, 0x10, RZ ;  /* 0x00000010491c7819 */ /* 0x040fe400000006ff */
[----:B------:R-:W-:Y:S01]  /*1cf0*/  PRMT R29, R73, 0x7632, R29 ;  /* 0x00007632491d7816 */ /* 0x000fe2000000001d */
[----:B------:R-:W-:Y:S01]  /*1d00*/  FADD.FTZ R33, R32, R31 ;  /* 0x0000001f20217221 */ /* 0x000fe20000010000 */
[----:B------:R-:W-:-:S02]  /*1d10*/  FFMA.FTZ R31, R31, R31, R30 ;  /* 0x0000001f1f1f7223 */ /* 0x000fc4000001001e */
[----:B------:R-:W-:Y:S01]  /*1d20*/  SHF.L.U32 R32, R29, 0x10, RZ ;  /* 0x000000101d207819 */ /* 0x000fe200000006ff */
[----:B------:R-:W-:Y:S01]  /*1d30*/  FADD.FTZ R33, R33, R28 ;  /* 0x0000001c21217221 */ /* 0x000fe20000010000 */
[----:B------:R-:W-:Y:S01]  /*1d40*/  FFMA.FTZ R31, R28, R28, R31 ;  /* 0x0000001c1c1f7223 */ /* 0x000fe2000001001f */
[C---:B------:R-:W-:Y:S01]  /*1d50*/  PRMT R30, R74.reuse, 0x7632, R30 ;  /* 0x000076324a1e7816 */ /* 0x040fe2000000001e */
[----:B------:R-:W-:Y:S02]  /*1d60*/  IMAD.U32 R29, R74, 0x10000, RZ ;  /* 0x000100004a1d7824 */ /* 0x000fe400078e00ff */
[----:B------:R-:W-:Y:S01]  /*1d70*/  FADD.FTZ R34, R33, R32 ;  /* 0x0000002021227221 */ /* 0x000fe20000010000 */
[----:B------:R-:W-:Y:S01]  /*1d80*/  FFMA.FTZ R32, R32, R32, R31 ;  /* 0x0000002020207223 */ /* 0x000fe2000001001f */
[----:B------:R-:W-:Y:S02]  /*1d90*/  SHF.L.U32 R33, R30, 0x10, RZ ;  /* 0x000000101e217819 */ /* 0x000fe400000006ff */
[----:B------:R-:W-:Y:S01]  /*1da0*/  FADD.FTZ R34, R34, R29 ;  /* 0x0000001d22227221 */ /* 0x000fe20000010000 */
[----:B------:R-:W-:Y:S01]  /*1db0*/  FFMA.FTZ R32, R29, R29, R32 ;  /* 0x0000001d1d207223 */ /* 0x000fe20000010020 */
[----:B------:R-:W-:-:S02]  /*1dc0*/  SHF.L.U32 R30, R75, 0x10, RZ ;  /* 0x000000104b1e7819 */ /* 0x000fc400000006ff */
[----:B------:R-:W-:Y:S01]  /*1dd0*/  PRMT R31, R75, 0x7632, R31 ;  /* 0x000076324b1f7816 */ /* 0x000fe2000000001f */
[----:B------:R-:W-:Y:S01]  /*1de0*/  FADD.FTZ R35, R34, R33 ;  /* 0x0000002122237221 */ /* 0x000fe20000010000 */
[----:B------:R-:W-:Y:S02]  /*1df0*/  FFMA.FTZ R33, R33, R33, R32 ;  /* 0x0000002121217223 */ /* 0x000fe40000010020 */
[----:B------:R-:W-:Y:S01]  /*1e00*/  SHF.L.U32 R34, R31, 0x10, RZ ;  /* 0x000000101f227819 */ /* 0x000fe200000006ff */
[----:B------:R-:W-:Y:S01]  /*1e10*/  FADD.FTZ R35, R35, R30 ;  /* 0x0000001e23237221 */ /* 0x000fe20000010000 */
[----:B------:R-:W-:Y:S01]  /*1e20*/  FFMA.FTZ R33, R30, R30, R33 ;  /* 0x0000001e1e217223 */ /* 0x000fe20000010021 */
[C---:B--2---:R-:W-:Y:S01]  /*1e30*/  PRMT R32, R76.reuse, 0x7632, R32 ;  /* 0x000076324c207816 */ /* 0x044fe20000000020 */
[----:B------:R-:W-:Y:S02]  /*1e40*/  IMAD.U32 R31, R76, 0x10000, RZ ;  /* 0x000100004c1f7824 */ /* 0x000fe400078e00ff */
[----:B------:R-:W-:Y:S01]  /*1e50*/  FADD.FTZ R36, R35, R34 ;  /* 0x0000002223247221 */ /* 0x000fe20000010000 */
[----:B------:R-:W-:Y:S01]  /*1e60*/  FFMA.FTZ R34, R34, R34, R33 ;  /* 0x0000002222227223 */ /* 0x000fe20000010021 */
[----:B------:R-:W-:-:S02]  /*1e70*/  SHF.L.U32 R35, R32, 0x10, RZ ;  /* 0x0000001020237819 */ /* 0x000fc400000006ff */
[----:B------:R-:W-:Y:S01]  /*1e80*/  FADD.FTZ R36, R36, R31 ;  /* 0x0000001f24247221 */ /* 0x000fe20000010000 */
[----:B------:R-:W-:Y:S01]  /*1e90*/  FFMA.FTZ R34, R31, R31, R34 ;  /* 0x0000001f1f227223 */ /* 0x000fe20000010022 */
[C---:B------:R-:W-:Y:S02]  /*1ea0*/  SHF.L.U32 R32, R77.reuse, 0x10, RZ ;  /* 0x000000104d207819 */ /* 0x040fe400000006ff */
[----:B------:R-:W-:Y:S01]  /*1eb0*/  PRMT R33, R77, 0x7632, R33 ;  /* 0x000076324d217816 */ /* 0x000fe20000000021 */
[----:B------:R-:W-:Y:S01]  /*1ec0*/  FADD.FTZ R37, R36, R35 ;  /* 0x0000002324257221 */ /* 0x000fe20000010000 */
[----:B------:R-:W-:Y:S02]  /*1ed0*/  FFMA.FTZ R35, R35, R35, R34 ;  /* 0x0000002323237223 */ /* 0x000fe40000010022 */
[----:B------:R-:W-:Y:S01]  /*1ee0*/  SHF.L.U32 R36, R33, 0x10, RZ ;  /* 0x0000001021247819 */ /* 0x000fe200000006ff */
[----:B------:R-:W-:Y:S01]  /*1ef0*/  FADD.FTZ R37, R37, R32 ;  /* 0x0000002025257221 */ /* 0x000fe20000010000 */
[----:B------:R-:W-:Y:S01]  /*1f00*/  FFMA.FTZ R35, R32, R32, R35 ;  /* 0x0000002020237223 */ /* 0x000fe20000010023 */
[C---:B-----5:R-:W-:Y:S01]  /*1f10*/  PRMT R34, R78.reuse, 0x7632, R34 ;  /* 0x000076324e227816 */ /* 0x060fe20000000022 */
        /* <DEDUP_REMOVED lines=13> */
[C---:B---3--:R-:W-:Y:S01]  /*1ff0*/  PRMT R36, R80.reuse, 0x7632, R36 ;  /* 0x0000763250247816 */ /* 0x048fe20000000024 */
        /* <DEDUP_REMOVED lines=13> */
[C---:B----4-:R-:W-:Y:S01]  /*20d0*/  PRMT R38, R82.reuse, 0x7632, R38 ;  /* 0x0000763252267816 */ /* 0x050fe20000000026 */
        /* <DEDUP_REMOVED lines=41> */
[C---:B------:R-:W-:Y:S01]  /*2370*/  PRMT R44, R88.reuse, 0x7632, R44 ;  /* 0x00007632582c7816 */ /* 0x040fe2000000002c */
        /* <DEDUP_REMOVED lines=12> */
[--C-:B------:R-:W-:Y:S01]  /*2440*/  FFMA.FTZ R46, R44, R44, R47.reuse ;  /* 0x0000002c2c2e7223 */ /* 0x100fe2000001002f */
        /* <DEDUP_REMOVED lines=38> */
[--C-:B------:R-:W-:Y:S02]  /*26b0*/  FFMA.FTZ R114, R114, R114, R115.reuse ;  /* 0x0000007272727223 */ /* 0x100fe40000010073 */
        /* <DEDUP_REMOVED lines=80> */
[----:B------:R-:W-:Y:S02]  /*2bc0*/  SHF.L.U32 R132, R107, 0x10, RZ ;  /* 0x000000106b847819 */ /* 0x000fe400000006ff */
[--C-:B------:R-:W-:Y:S01]  /*2bd0*/  FADD.FTZ R113, R113, R114.reuse ;  /* 0x0000007271717221 */ /* 0x100fe20000010000 */
[----:B------:R-:W-:Y:S01]  /*2be0*/  FFMA.FTZ R115, R114, R114, R115 ;  /* 0x0000007272737223 */ /* 0x000fe20000010073 */
[----:B------:R-:W-:Y:S02]  /*2bf0*/  PRMT R114, R107, 0x7632, R114 ;  /* 0x000076326b727816 */ /* 0x000fe40000000072 */
[----:B------:R-:W-:Y:S02]  /*2c00*/  FADD.FTZ R113, R113, R132 ;  /* 0x0000008471717221 */ /* 0x000fe40000010000 */
[----:B------:R-:W-:Y:S01]  /*2c10*/  SHF.L.U32 R114, R114, 0x10, RZ ;  /* 0x0000001072727819 */ /* 0x000fe200000006ff */
[----:B------:R-:W-:Y:S01]  /*2c20*/  FFMA.FTZ R115, R132, R132, R115 ;  /* 0x0000008484737223 */ /* 0x000fe20000010073 */
[----:B------:R-:W-:-:S03]  /*2c30*/  IMAD.U32 R133, R108, 0x10000, RZ ;  /* 0x000100006c857824 */ /* 0x000fc600078e00ff */
[----:B------:R-:W-:Y:S01]  /*2c40*/  FADD.FTZ R113, R113, R114 ;  /* 0x0000007271717221 */ /* 0x000fe20000010000 */
[--C-:B------:R-:W-:Y:S01]  /*2c50*/  FFMA.FTZ R114, R114, R114, R115.reuse ;  /* 0x0000007272727223 */ /* 0x100fe20000010073 */
[----:B------:R-:W-:Y:S02]  /*2c60*/  PRMT R115, R108, 0x7632, R115 ;  /* 0x000076326c737816 */ /* 0x000fe40000000073 */
[----:B------:R-:W-:Y:S02]  /*2c70*/  FADD.FTZ R113, R113, R133 ;  /* 0x0000008571717221 */ /* 0x000fe40000010000 */
[----:B------:R-:W-:Y:S01]  /*2c80*/  SHF.L.U32 R115, R115, 0x10, RZ ;  /* 0x0000001073737819 */ /* 0x000fe200000006ff */
[----:B------:R-:W-:Y:S01]  /*2c90*/  FFMA.FTZ R114, R133, R133, R114 ;  /* 0x0000008585727223 */ /* 0x000fe20000010072 */
[----:B------:R-:W-:-:S03]  /*2ca0*/  SHF.L.U32 R134, R109, 0x10, RZ ;  /* 0x000000106d867819 */ /* 0x000fc600000006ff */
[----:B------:R-:W-:Y:S01]  /*2cb0*/  FADD.FTZ R113, R113, R115 ;  /* 0x0000007371717221 */ /* 0x000fe20000010000 */
[--C-:B------:R-:W-:Y:S01]  /*2cc0*/  FFMA.FTZ R115, R115, R115, R114.reuse ;  /* 0x0000007373737223 */ /* 0x100fe20000010072 */
[----:B------:R-:W-:Y:S02]  /*2cd0*/  PRMT R114, R109, 0x7632, R114 ;  /* 0x000076326d727816 */ /* 0x000fe40000000072 */
[----:B------:R-:W-:Y:S01]  /*2ce0*/  ISETP.GT.U32.AND P0, PT, R164, 0x1f, PT ;  /* 0x0000001fa400780c */ /* 0x000fe20003f04070 */
[----:B------:R-:W-:Y:S01]  /*2cf0*/  FFMA.FTZ R115, R134, R134, R115 ;  /* 0x0000008686737223 */ /* 0x000fe20000010073 */
[----:B------:R-:W-:Y:S01]  /*2d00*/  SHF.L.U32 R114, R114, 0x10, RZ ;  /* 0x0000001072727819 */ /* 0x000fe200000006ff */
[----:B------:R-:W-:Y:S01]  /*2d10*/  FADD.FTZ R113, R113, R134 ;  /* 0x0000008671717221 */ /* 0x000fe20000010000 */
[----:B------:R-:W-:-:S03]  /*2d20*/  USHF.L.U32 UR17, UR10, 0x3, URZ ;  /* 0x000000030a117899 */ /* 0x000fc6000800063f */
[----:B------:R-:W-:Y:S01]  /*2d30*/  FFMA.FTZ R115, R114, R114, R115 ;  /* 0x0000007272737223 */ /* 0x000fe20000010073 */
[----:B------:R-:W-:Y:S01]  /*2d40*/  FADD.FTZ R114, R113, R114 ;  /* 0x0000007271727221 */ /* 0x000fe20000010000 */
[----:B------:R-:W-:Y:S01]  /*2d50*/  ULOP3.LUT UR21, UR17, 0x18, URZ, 0xc0, !UPT ;  /* 0x0000001811157892 */ /* 0x000fe2000f8ec03f */
[----:B------:R-:W-:Y:S03]  /*2d60*/  BSSY B0, `(.L_x_1198) ;  /* 0x0000068000007945 */ /* 0x000fe60003800000 */
[----:B------:R0:W-:Y:S01]  /*2d70*/  STS.64 [R152], R114 ;  /* 0x0000007298007388 */ /* 0x0001e20000000a00 */
[----:B------:R-:W-:-:S04]  /*2d80*/  IMAD.WIDE R150, R112, 0x2, R150 ;  /* 0x0000000270967825 */ /* 0x000fc800078e0296 */
[----:B------:R-:W-:Y:S01]  /*2d90*/  IMAD.WIDE R148, R112, 0x2, R148 ;  /* 0x0000000270947825 */ /* 0x000fe200078e0294 */
[----:B------:R-:W-:Y:S01]  /*2da0*/  CS2R R112, SRZ ;  /* 0x0000000000707805 */ /* 0x000fe2000001ff00 */
[----:B------:R-:W-:Y:S06]  /*2db0*/  BAR.SYNC.DEFER_BLOCKING 0x0 ;  /* 0x0000000000007b1d */ /* 0x000fec0000010000 */
[----:B------:R-:W-:Y:S05]  /*2dc0*/  @P0 BRA `(.L_x_1199) ;  /* 0x0000000400840947 */ /* 0x000fea0003800000 */
[----:B0-----:R-:W0:Y:S01]  /*2dd0*/  S2R R114, SR_CgaCtaId ;  /* 0x0000000000727919 */ /* 0x001e220000008800 */
[C---:B------:R-:W-:Y:S01]  /*2de0*/  LEA.HI R116, R164.reuse, UR21, RZ, 0x1e ;  /* 0x00000015a4747c11 */ /* 0x040fe2000f8ff0ff */
[----:B------:R-:W-:Y:S01]  /*2df0*/  IMAD.MOV.U32 R112, RZ, RZ, 0x28 ;  /* 0x00000028ff707424 */ /* 0x000fe200078e00ff */
[----:B------:R-:W-:Y:S02]  /*2e00*/  MOV R117, 0x400 ;  /* 0x0000040000757802 */ /* 0x000fe40000000f00 */
[----:B------:R-:W-:Y:S01]  /*2e10*/  SHF.L.U32 R152, R164, 0x3, RZ ;  /* 0x00000003a4987819 */ /* 0x000fe200000006ff */
[----:B------:R-:W-:-:S03]  /*2e20*/  IMAD R116, R116, R112, -UR18 ;  /* 0x8000001274747e24 */ /* 0x000fc6000f8e0270 */
[----:B------:R-:W-:Y:S01]  /*2e30*/  LOP3.LUT R152, R152, 0x18, RZ, 0xc0, !PT ;  /* 0x0000001898987812 */ /* 0x000fe200078ec0ff */
[C---:B------:R-:W-:Y:S01]  /*2e40*/  VIADD R154, R116.reuse, 0x18 ;  /* 0x00000018749a7836 */ /* 0x040fe20000000000 */
[----:B------:R-:W-:Y:S02]  /*2e50*/  SHF.R.S32.HI R112, RZ, 0x1f, R116 ;  /* 0x0000001fff707819 */ /* 0x000fe40000011474 */
[----:B------:R-:W-:Y:S02]  /*2e60*/  IADD3 R113, R116, 0x4, RZ ;  /* 0x0000000474717810 */ /* 0x000fe40007ffe0ff */
[----:B------:R-:W-:Y:S02]  /*2e70*/  LEA.HI R112, R112, R116, RZ, 0x2 ;  /* 0x0000007470707211 */ /* 0x000fe400078f10ff */
[----:B------:R-:W-:Y:S02]  /*2e80*/  IADD3 R153, R116, 0x1c, RZ ;  /* 0x0000001c74997810 */ /* 0x000fe40007ffe0ff */
[----:B------:R-:W-:-:S02]  /*2e90*/  SHF.R.S32.HI R112, RZ, 0x2, R112 ;  /* 0x00000002ff707819 */ /* 0x000fc40000011470 */
[----:B0-----:R-:W-:Y:S02]  /*2ea0*/  LEA R117, R114, R117, 0x18 ;  /* 0x0000007572757211 */ /* 0x001fe400078ec0ff */
[----:B------:R-:W-:-:S03]  /*2eb0*/  SHF.R.S32.HI R114, RZ, 0x1f, R113 ;  /* 0x0000001fff727819 */ /* 0x000fc60000011471 */
[----:B------:R-:W-:Y:S01]  /*2ec0*/  IMAD R112, R112, 0x28, R117 ;  /* 0x0000002870707824 */ /* 0x000fe200078e0275 */
[----:B------:R-:W-:-:S04]  /*2ed0*/  LEA.HI R114, R114, R113, RZ, 0x2 ;  /* 0x0000007172727211 */ /* 0x000fc800078f10ff */
[----:B------:R-:W-:Y:S02]  /*2ee0*/  SHF.R.S32.HI R114, RZ, 0x2, R114 ;  /* 0x00000002ff727819 */ /* 0x000fe40000011472 */
[----:B------:R-:W-:-:S03]  /*2ef0*/  IADD3 R112, R112, R152, RZ ;  /* 0x0000009870707210 */ /* 0x000fc60007ffe0ff */
[----:B------:R-:W-:-:S03]  /*2f00*/  IMAD R114, R114, 0x28, R117 ;  /* 0x0000002872727824 */ /* 0x000fc600078e0275 */
[----:B------:R-:W0:Y:S01]  /*2f10*/  LDS.64 R112, [R112] ;  /* 0x0000000070707984 */ /* 0x000e220000000a00 */
        /* <DEDUP_REMOVED lines=10> */
[----:B------:R-:W-:-:S05]  /*2fc0*/  IMAD R113, R113, 0x28, R117 ;  /* 0x0000002871717824 */ /* 0x000fca00078e0275 */
[----:B------:R-:W-:-:S06]  /*2fd0*/  IADD3 R113, R152, R113, RZ ;  /* 0x0000007198717210 */ /* 0x000fcc0007ffe0ff */
[----:B------:R-:W0:Y:S02]  /*2fe0*/  LDS.64 R112, [R113] ;  /* 0x0000000071707984 */ /* 0x000e240000000a00 */
[----:B0-----:R-:W-:Y:S01]  /*2ff0*/  FADD.FTZ R114, R114, R112 ;  /* 0x0000007072727221 */ /* 0x001fe20000010000 */
[----:B------:R-:W-:Y:S01]  /*3000*/  IADD3 R112, R116, 0xc, RZ ;  /* 0x0000000c74707810 */ /* 0x000fe20007ffe0ff */
[----:B------:R-:W-:-:S03]  /*3010*/  FADD.FTZ R115, R115, R113 ;  /* 0x0000007173737221 */ /* 0x000fc60000010000 */
[----:B------:R-:W-:-:S04]  /*3020*/  SHF.R.S32.HI R113, RZ, 0x1f, R112 ;  /* 0x0000001fff717819 */ /* 0x000fc80000011470 */
[----:B------:R-:W-:-:S04]  /*3030*/  LEA.HI R113, R113, R112, RZ, 0x2 ;  /* 0x0000007071717211 */ /* 0x000fc800078f10ff */
[----:B------:R-:W-:-:S05]  /*3040*/  SHF.R.S32.HI R113, RZ, 0x2, R113 ;  /* 0x00000002ff717819 */ /* 0x000fca0000011471 */
[----:B------:R-:W-:-:S04]  /*3050*/  IMAD R113, R113, 0x28, R117 ;  /* 0x0000002871717824 */ /* 0x000fc800078e0275 */
[----:B------:R-:W-:-:S06]  /*3060*/  IMAD.IADD R113, R152, 0x1, R113 ;  /* 0x0000000198717824 */ /* 0x000fcc00078e0271 */
[----:B------:R-:W0:Y:S02]  /*3070*/  LDS.64 R112, [R113] ;  /* 0x0000000071707984 */ /* 0x000e240000000a00 */
[----:B0-----:R-:W-:Y:S01]  /*3080*/  FADD.FTZ R114, R114, R112 ;  /* 0x0000007072727221 */ /* 0x001fe20000010000 */
        /* <DEDUP_REMOVED lines=12> */
[----:B------:R-:W-:Y:S02]  /*3150*/  LEA.HI R112, R113, R112, RZ, 0x2 ;  /* 0x0000007071707211 */ /* 0x000fe400078f10ff */
[----:B------:R-:W-:Y:S02]  /*3160*/  SHF.R.S32.HI R113, RZ, 0x1f, R154 ;  /* 0x0000001fff717819 */ /* 0x000fe4000001149a */
[----:B------:R-:W-:Y:S02]  /*3170*/  SHF.R.S32.HI R112, RZ, 0x2, R112 ;  /* 0x00000002ff707819 */ /* 0x000fe40000011470 */
[----:B------:R-:W-:Y:S02]  /*3180*/  LEA.HI R154, R113, R154, RZ, 0x2 ;  /* 0x0000009a719a7211 */ /* 0x000fe400078f10ff */
[----:B------:R-:W-:Y:S01]  /*3190*/  SHF.R.S32.HI R113, RZ, 0x1f, R153 ;  /* 0x0000001fff717819 */ /* 0x000fe20000011499 */
[----:B------:R-:W-:Y:S01]  /*31a0*/  IMAD R112, R112, 0x28, R117 ;  /* 0x0000002870707824 */ /* 0x000fe200078e0275 */
[----:B------:R-:W-:-:S02]  /*31b0*/  SHF.R.S32.HI R154, RZ, 0x2, R154 ;  /* 0x00000002ff9a7819 */ /* 0x000fc4000001149a */
[----:B------:R-:W-:Y:S01]  /*31c0*/  LEA.HI R153, R113, R153, RZ, 0x2 ;  /* 0x0000009971997211 */ /* 0x000fe200078f10ff */
[----:B------:R-:W-:Y:S01]  /*31d0*/  IMAD.IADD R112, R152, 0x1, R112 ;  /* 0x0000000198707824 */ /* 0x000fe200078e0270 */
[----:B------:R-:W-:Y:S01]  /*31e0*/  IADD3 R113, R116, 0x20, RZ ;  /* 0x0000002074717810 */ /* 0x000fe20007ffe0ff */
[----:B------:R-:W-:Y:S01]  /*31f0*/  IMAD R154, R154, 0x28, R117 ;  /* 0x000000289a9a7824 */ /* 0x000fe200078e0275 */
[----:B------:R-:W-:Y:S02]  /*3200*/  IADD3 R116, R116, 0x24, RZ ;  /* 0x0000002474747810 */ /* 0x000fe40007ffe0ff */
[----:B------:R-:W-:Y:S02]  /*3210*/  SHF.R.S32.HI R155, RZ, 0x1f, R113 ;  /* 0x0000001fff9b7819 */ /* 0x000fe40000011471 */
[----:B------:R-:W-:Y:S02]  /*3220*/  SHF.R.S32.HI R153, RZ, 0x2, R153 ;  /* 0x00000002ff997819 */ /* 0x000fe40000011499 */
[----:B------:R-:W-:-:S02]  /*3230*/  LEA.HI R113, R155, R113, RZ, 0x2 ;  /* 0x000000719b717211 */ /* 0x000fc400078f10ff */
[----:B------:R-:W-:Y:S01]  /*3240*/  SHF.R.S32.HI R155, RZ, 0x1f, R116 ;  /* 0x0000001fff9b7819 */ /* 0x000fe20000011474 */
[----:B------:R-:W-:Y:S01]  /*3250*/  IMAD R153, R153, 0x28, R117 ;  /* 0x0000002899997824 */ /* 0x000fe200078e0275 */
[----:B------:R-:W-:Y:S02]  /*3260*/  SHF.R.S32.HI R113, RZ, 0x2, R113 ;  /* 0x00000002ff717819 */ /* 0x000fe40000011471 */
[----:B------:R-:W-:Y:S02]  /*3270*/  LEA.HI R116, R155, R116, RZ, 0x2 ;  /* 0x000000749b747211 */ /* 0x000fe400078f10ff */
[C---:B------:R-:W-:Y:S01]  /*3280*/  IADD3 R154, R152.reuse, R154, RZ ;  /* 0x0000009a989a7210 */ /* 0x040fe20007ffe0ff */
[----:B------:R-:W-:Y:S01]  /*3290*/  IMAD R113, R113, 0x28, R117 ;  /* 0x0000002871717824 */ /* 0x000fe200078e0275 */
[----:B------:R-:W-:Y:S02]  /*32a0*/  SHF.R.S32.HI R116, RZ, 0x2, R116 ;  /* 0x00000002ff747819 */ /* 0x000fe40000011474 */
[----:B------:R-:W-:-:S03]  /*32b0*/  IADD3 R153, R152, R153, RZ ;  /* 0x0000009998997210 */ /* 0x000fc60007ffe0ff */
[----:B------:R-:W-:Y:S01]  /*32c0*/  IMAD R116, R116, 0x28, R117 ;  /* 0x0000002874747824 */ /* 0x000fe200078e0275 */
[C---:B------:R-:W-:Y:S02]  /*32d0*/  IADD3 R117, R152.reuse, R113, RZ ;  /* 0x0000007198757210 */ /* 0x040fe40007ffe0ff */
[----:B------:R-:W0:Y:S01]  /*32e0*/  LDS.64 R112, [R112] ;  /* 0x0000000070707984 */ /* 0x000e220000000a00 */
[----:B------:R-:W-:Y:S02]  /*32f0*/  IMAD.IADD R116, R152, 0x1, R116 ;  /* 0x0000000198747824 */ /* 0x000fe400078e0274 */
[----:B0-----:R-:W-:Y:S01]  /*3300*/  FADD.FTZ R112, R114, R112 ;  /* 0x0000007072707221 */ /* 0x001fe20000010000 */
[----:B------:R-:W-:Y:S02]  /*3310*/  FADD.FTZ R152, R115, R113 ;  /* 0x0000007173987221 */ /* 0x000fe40000010000 */
[----:B------:R-:W0:Y:S02]  /*3320*/  LDS.64 R114, [R154] ;  /* 0x000000009a727984 */ /* 0x000e240000000a00 */
[----:B0-----:R-:W-:Y:S01]  /*3330*/  FADD.FTZ R114, R112, R114 ;  /* 0x0000007270727221 */ /* 0x001fe20000010000 */
[----:B------:R-:W-:Y:S01]  /*3340*/  FADD.FTZ R152, R152, R115 ;  /* 0x0000007398987221 */ /* 0x000fe20000010000 */
[----:B------:R-:W0:Y:S02]  /*3350*/  LDS.64 R112, [R153] ;  /* 0x0000000099707984 */ /* 0x000e240000000a00 */
[----:B0-----:R-:W-:Y:S01]  /*3360*/  FADD.FTZ R112, R114, R112 ;  /* 0x0000007072707221 */ /* 0x001fe20000010000 */
[----:B------:R-:W-:Y:S01]  /*3370*/  FADD.FTZ R113, R152, R113 ;  /* 0x0000007198717221 */ /* 0x000fe20000010000 */
[----:B------:R-:W0:Y:S04]  /*3380*/  LDS.64 R114, [R117] ;  /* 0x0000000075727984 */ /* 0x000e280000000a00 */
[----:B------:R-:W1:Y:S01]  /*3390*/  LDS.64 R116, [R116] ;  /* 0x0000000074747984 */ /* 0x000e620000000a00 */
[----:B0-----:R-:W-:Y:S01]  /*33a0*/  FADD.FTZ R112, R112, R114 ;  /* 0x0000007270707221 */ /* 0x001fe20000010000 */
[----:B------:R-:W-:-:S03]  /*33b0*/  FADD.FTZ R113, R113, R115 ;  /* 0x0000007371717221 */ /* 0x000fc60000010000 */
[----:B-1----:R-:W-:Y:S01]  /*33c0*/  FADD.FTZ R112, R112, R116 ;  /* 0x0000007470707221 */ /* 0x002fe20000010000 */
[----:B------:R-:W-:-:S07]  /*33d0*/  FADD.FTZ R113, R113, R117 ;  /* 0x0000007571717221 */ /* 0x000fce0000010000 */
.L_x_1199:
[----:B------:R-:W-:Y:S05]  /*33e0*/  BSYNC B0 ;  /* 0x0000000000007941 */ /* 0x000fea0003800000 */
.L_x_1198:
[----:B------:R-:W2:Y:S01]  /*33f0*/  LDL R155, [R1+0xd8] ;  /* 0x0000d800019b7983 */ /* 0x000ea20000100800 */
[C---:B------:R-:W-:Y:S02]  /*3400*/  LOP3.LUT P0, RZ, R164.reuse, 0xffffffe3, RZ, 0xc0, !PT ;  /* 0xffffffe3a4ff7812 */ /* 0x040fe4000780c0ff */
[----:B------:R-:W-:Y:S01]  /*3410*/  ISETP.GT.U32.AND P1, PT, R164, 0x3f, PT ;  /* 0x0000003fa400780c */ /* 0x000fe20003f24070 */
[----:B0-----:R-:W0:Y:S04]  /*3420*/  SHFL.BFLY PT, R115, R112, 0x2, 0x1f ;  /* 0x0c401f0070737f89 */ /* 0x001e2800000e0000 */
[----:B------:R-:W1:Y:S01]  /*3430*/  SHFL.BFLY PT, R114, R113, 0x2, 0x1f ;  /* 0x0c401f0071727f89 */ /* 0x000e6200000e0000 */
[----:B------:R-:W3:Y:S05]  /*3440*/  S2R R154, SR_CTAID.Y ;  /* 0x00000000009a7919 */ /* 0x000eea0000002600 */
[----:B------:R-:W3:Y:S08]  /*3450*/  @!P0 LDC R153, c[0x0][0x10] ;  /* 0x00000400ff998b82 */ /* 0x000ef00000000800 */
[----:B------:R-:W4:Y:S01]  /*3460*/  @!P1 LDC R116, c[0x0][0x10] ;  /* 0x00000400ff749b82 */ /* 0x000f220000000800 */
[----:B0-----:R-:W-:Y:S01]  /*3470*/  FADD.FTZ R112, R115, R112 ;  /* 0x0000007073707221 */ /* 0x001fe20000010000 */
[----:B-1----:R-:W-:-:S04]  /*3480*/  FADD.FTZ R113, R114, R113 ;  /* 0x0000007172717221 */ /* 0x002fc80000010000 */
[----:B------:R-:W0:Y:S02]  /*3490*/  SHFL.BFLY PT, R152, R112, 0x1, 0x1f ;  /* 0x0c201f0070987f89 */ /* 0x000e2400000e0000 */
[----:B------:R-:W1:Y:S02]  /*34a0*/  @!P0 LDC.64 R114, c[0x0][0x248] ;  /* 0x00009200ff728b82 */ /* 0x000e640000000a00 */
[----:B------:R-:W5:Y:S01]  /*34b0*/  SHFL.BFLY PT, R117, R113, 0x1, 0x1f ;  /* 0x0c201f0071757f89 */ /* 0x000f6200000e0000 */
[----:B---3--:R-:W-:Y:S02]  /*34c0*/  @!P0 IMAD R153, R153, UR4, R154 ;  /* 0x0000000499998c24 */ /* 0x008fe4000f8e029a */
[----:B0-----:R-:W-:Y:S01]  /*34d0*/  FADD.FTZ R112, R112, R152 ;  /* 0x0000009870707221 */ /* 0x001fe20000010000 */
[----:B-----5:R-:W-:Y:S02]  /*34e0*/  FADD.FTZ R113, R113, R117 ;  /* 0x0000007571717221 */ /* 0x020fe40000010000 */
[----:B--2---:R-:W-:-:S04]  /*34f0*/  @!P0 LEA R153, R153, R155, 0x6 ;  /* 0x0000009b99998211 */ /* 0x004fc800078e30ff */
[----:B------:R-:W-:-:S05]  /*3500*/  @!P0 SHF.L.U32 R153, R153, 0x1, RZ ;  /* 0x0000000199998819 */ /* 0x000fca00000006ff */
[----:B-1----:R-:W-:-:S05]  /*3510*/  @!P0 IMAD.WIDE.U32 R114, R153, 0x4, R114 ;  /* 0x0000000499728825 */ /* 0x002fca00078e0072 */
[----:B------:R4:W-:Y:S01]  /*3520*/  @!P0 STG.E.64 desc[UR14][R114.64], R112 ;  /* 0x0000007072008986 */ /* 0x0009e2000c101b0e */
[----:B------:R-:W-:Y:S01]  /*3530*/  BAR.SYNC.DEFER_BLOCKING 0x0 ;  /* 0x0000000000007b1d */ /* 0x000fe20000010000 */
[----:B------:R-:W-:Y:S01]  /*3540*/  ISETP.NE.AND P0, PT, R164, RZ, PT ;  /* 0x000000ffa400720c */ /* 0x000fe20003f05270 */
[----:B----4-:R-:W-:Y:S01]  /*3550*/  @!P1 IMAD R112, R116, UR4, R154 ;  /* 0x0000000474709c24 */ /* 0x010fe2000f8e029a */
[----:B------:R-:W-:-:S05]  /*3560*/  @!P1 LOP3.LUT R113, R164, 0x7ffffff8, RZ, 0xc0, !PT ;  /* 0x7ffffff8a4719812 */ /* 0x000fca00078ec0ff */
[----:B------:R-:W0:Y:S01]  /*3570*/  @!P1 LDC.64 R116, c[0x0][0x248] ;  /* 0x00009200ff749b82 */ /* 0x000e220000000a00 */
[----:B------:R-:W-:Y:S02]  /*3580*/  @!P1 LEA R112, R112, R113, 0x6 ;  /* 0x0000007170709211 */ /* 0x000fe400078e30ff */
[----:B------:R-:W-:-:S05]  /*3590*/  @!P1 LOP3.LUT R113, R164, 0x7, RZ, 0xc0, !PT ;  /* 0x00000007a4719812 */ /* 0x000fca00078ec0ff */
[----:B------:R-:W-:-:S05]  /*35a0*/  @!P1 IMAD.IADD R112, R112, 0x1, R113 ;  /* 0x0000000170709824 */ /* 0x000fca00078e0271 */
[----:B------:R-:W-:-:S05]  /*35b0*/  @!P1 SHF.L.U32 R112, R112, 0x1, RZ ;  /* 0x0000000170709819 */ /* 0x000fca00000006ff */
[----:B0-----:R-:W-:Y:S01]  /*35c0*/  @!P1 IMAD.WIDE.U32 R116, R112, 0x4, R116 ;  /* 0x0000000470749825 */ /* 0x001fe200078e0074 */
[----:B------:R-:W-:Y:S06]  /*35d0*/  @P0 BRA `(.L_x_1200) ;  /* 0x0000000000440947 */ /* 0x000fec0003800000 */
        /* <DEDUP_REMOVED lines=9> */
.L_x_1201:
        /* <DEDUP_REMOVED lines=8> */
.L_x_1200:
[----:B------:R-:W-:Y:S05]  /*36f0*/  WARPSYNC.ALL ;  /* 0x0000000000007948 */ /* 0x000fea0003800000 */
[----:B------:R-:W-:Y:S01]  /*3700*/  BAR.SYNC.DEFER_BLOCKING 0x0 ;  /* 0x0000000000007b1d */ /* 0x000fe20000010000 */
[----:B------:R-:W-:-:S05]  /*3710*/  LOP3.LUT P2, RZ, R135, 0x20, RZ, 0xc0, !PT ;  /* 0x0000002087ff7812 */ /* 0x000fca000784c0ff */
[----:B------:R-:W2:Y:S04]  /*3720*/  LDG.E.64.CONSTANT R112, desc[UR14][R150.64] ;  /* 0x0000000e96707981 */ /* 0x000ea8000c1e9b00 */
[----:B------:R0:W3:Y:S04]  /*3730*/  LDG.E.64.CONSTANT R114, desc[UR14][R148.64] ;  /* 0x0000000e94727981 */ /* 0x0000e8000c1e9b00 */
[----:B------:R-:W4:Y:S01]  /*3740*/  @!P1 LDG.E.64 R116, desc[UR14][R116.64] ;  /* 0x0000000e74749981 */ /* 0x000f22000c1e1b00 */
[----:B0-----:R-:W-:Y:S01]  /*3750*/  CS2R R148, SRZ ;  /* 0x0000000000947805 */ /* 0x001fe2000001ff00 */
[----:B------:R-:W0:Y:S02]  /*3760*/  S2R R152, SR_TID.X ;  /* 0x0000000000987919 */ /* 0x000e240000002100 */
[----:B0-----:R-:W-:-:S02]  /*3770*/  LOP3.LUT P0, RZ, R152, 0xffffffc7, RZ, 0xc0, !PT ;  /* 0xffffffc798ff7812 */ /* 0x001fc4000780c0ff */
[----:B------:R-:W-:Y:S02]  /*3780*/  PRMT R53, R50, 0x7632, R53 ;  /* 0x0000763232357816 */ /* 0x000fe40000000035 */
[----:B------:R-:W-:Y:S02]  /*3790*/  PRMT R55, R49, 0x7632, R55 ;  /* 0x0000763231377816 */ /* 0x000fe40000000037 */
[----:B------:R-:W-:Y:S02]  /*37a0*/  PRMT R50, R57, 0x7632, R50 ;  /* 0x0000763239327816 */ /* 0x000fe40000000032 */
[----:B------:R-:W-:Y:S01]  /*37b0*/  PRMT R49, R59, 0x7632, R49 ;  /* 0x000076323b317816 */ /* 0x000fe20000000031 */
[----:B------:R-:W-:Y:S01]  /*37c0*/  BSSY B0, `(.L_x_1202) ;  /* 0x0000073000007945 */ /* 0x000fe20003800000 */
        /* <DEDUP_REMOVED lines=55> */
[----:B----4-:R-:W-:Y:S01]  /*3b40*/  @!P1 FADD.FTZ R149, RZ, R116 ;  /* 0x00000074ff959221 */ /* 0x010fe20000010000 */
[----:B------:R-:W-:-:S04]  /*3b50*/  @!P1 FADD.FTZ R148, RZ, R117 ;  /* 0x00000075ff949221 */ /* 0x000fc80000010000 */
        /* <DEDUP_REMOVED lines=8> */
[----:B-1----:R-:W-:Y:S01]  /*3be0*/  FADD.FTZ R148, R148, R149 ;  /* 0x0000009594947221 */ /* 0x002fe20000010000 */
[----:B------:R-:W1:Y:S04]  /*3bf0*/  @!P0 S2R R117, SR_CgaCtaId ;  /* 0x0000000000758919 */ /* 0x000e680000008800 */
[----:B------:R-:W4:Y:S01]  /*3c00*/  SHFL.BFLY PT, R149, R148, 0x1, 0x1f ;  /* 0x0c201f0094957f89 */ /* 0x000f2200000e0000 */
[----:B0-----:R-:W-:Y:S01]  /*3c10*/  FADD.FTZ R116, R116, R150 ;  /* 0x0000009674747221 */ /* 0x001fe20000010000 */
[----:B------:R-:W-:-:S03]  /*3c20*/  @!P0 MOV R150, 0x400 ;  /* 0x0000040000968802 */ /* 0x000fc60000000f00 */
[----:B------:R-:W-:Y:S01]  /*3c30*/  @!P0 FMUL.FTZ R116, R116, 2.4414062863797880709e-05 ;  /* 0x37cccccd74748820 */ /* 0x000fe20000410000 */
[----:B------:R-:W-:Y:S01]  /*3c40*/  @!P0 IADD3 R150, R150, 0xc80, RZ ;  /* 0x00000c8096968810 */ /* 0x000fe20007ffe0ff */
[----:B----4-:R-:W-:Y:S02]  /*3c50*/  FADD.FTZ R149, R148, R149 ;  /* 0x0000009594957221 */ /* 0x010fe40000010000 */
[----:B------:R-:W-:Y:S01]  /*3c60*/  @!P0 FMUL.FTZ R148, R116, R116 ;  /* 0x0000007474948220 */ /* 0x000fe20000410000 */
[----:B-1----:R-:W-:-:S03]  /*3c70*/  @!P0 LEA R117, R117, R150, 0x18 ;  /* 0x0000009675758211 */ /* 0x002fc600078ec0ff */
[----:B------:R-:W-:Y:S01]  /*3c80*/  @!P0 FFMA.FTZ R148, R149, 2.4414062863797880709e-05, -R148 ;  /* 0x37cccccd95948823 */ /* 0x000fe20000010894 */
[----:B------:R-:W-:-:S05]  /*3c90*/  @!P0 LOP3.LUT R149, R152, 0xfffffff8, RZ, 0xc0, !PT ;  /* 0xfffffff898958812 */ /* 0x000fca00078ec0ff */
[----:B------:R-:W-:Y:S01]  /*3ca0*/  @!P0 IMAD.IADD R149, R149, 0x1, R117 ;  /* 0x0000000195958824 */ /* 0x000fe200078e0275 */
[----:B------:R-:W-:Y:S02]  /*3cb0*/  @!P0 FMNMX.FTZ R117, RZ, R148, !PT ;  /* 0x00000094ff758209 */ /* 0x000fe40007810000 */
[----:B------:R-:W-:-:S03]  /*3cc0*/  PRMT R148, R48, 0x7632, R148 ;  /* 0x0000763230947816 */ /* 0x000fc60000000094 */
[----:B------:R0:W-:Y:S01]  /*3cd0*/  @!P0 STS.64 [R149], R116 ;  /* 0x0000007495008388 */ /* 0x0001e20000000a00 */
[----:B------:R-:W-:-:S03]  /*3ce0*/  PRMT R48, R61, 0x7632, R48 ;  /* 0x000076323d307816 */ /* 0x000fc60000000030 */
[----:B------:R1:W-:Y:S01]  /*3cf0*/  STL.S16 [R1], R148 ;  /* 0x0000009401007387 */ /* 0x0003e20000100600 */
[----:B0-----:R-:W-:Y:S02]  /*3d00*/  PRMT R117, R51, 0x7632, R117 ;  /* 0x0000763233757816 */ /* 0x001fe40000000075 */
[----:B------:R-:W-:Y:S02]  /*3d10*/  PRMT R116, R53, 0x7632, R116 ;  /* 0x0000763235747816 */ /* 0x000fe40000000074 */
[----:B------:R-:W-:Y:S01]  /*3d20*/  PRMT R51, R55, 0x7632, R51 ;  /* 0x0000763237337816 */ /* 0x000fe20000000033 */
[----:B------:R1:W-:Y:S04]  /*3d30*/  STL.S16 [R1+0xc], R117 ;  /* 0x00000c7501007387 */ /* 0x0003e80000100600 */
[----:B------:R1:W-:Y:S04]  /*3d40*/  STL.S16 [R1+0x60], R116 ;  /* 0x0000607401007387 */ /* 0x0003e80000100600 */
[----:B------:R1:W-:Y:S04]  /*3d50*/  STL.S16 [R1+0x5c], R51 ;  /* 0x00005c3301007387 */ /* 0x0003e80000100600 */
[----:B------:R1:W-:Y:S04]  /*3d60*/  STL.S16 [R1+0x58], R50 ;  /* 0x0000583201007387 */ /* 0x0003e80000100600 */
[----:B------:R1:W-:Y:S04]  /*3d70*/  STL.S16 [R1+0x54], R49 ;  /* 0x0000543101007387 */ /* 0x0003e80000100600 */
[----:B------:R1:W-:Y:S01]  /*3d80*/  STL.S16 [R1+0x50], R48 ;  /* 0x0000503001007387 */ /* 0x0003e20000100600 */
[----:B--2---:R-:W-:-:S02]  /*3d90*/  PRMT R59, R112, 0x7632, R59 ;  /* 0x00007632703b7816 */ /* 0x004fc4000000003b */
[----:B------:R-:W-:Y:S02]  /*3da0*/  PRMT R57, R113, 0x7632, R57 ;  /* 0x0000763271397816 */ /* 0x000fe40000000039 */
[----:B---3--:R-:W-:Y:S02]  /*3db0*/  PRMT R61, R114, 0x7632, R61 ;  /* 0x00007632723d7816 */ /* 0x008fe4000000003d */
[----:B------:R-:W-:Y:S01]  /*3dc0*/  PRMT R58, R115, 0x7632, R58 ;  /* 0x00007632733a7816 */ /* 0x000fe2000000003a */
[----:B------:R-:W-:Y:S06]  /*3dd0*/  BAR.SYNC.DEFER_BLOCKING 0x0 ;  /* 0x0000000000007b1d */ /* 0x000fec0000010000 */
[----:B------:R-:W-:Y:S05]  /*3de0*/  @P2 BRA `(.L_x_1203) ;  /* 0x0000000000402947 */ /* 0x000fea0003800000 */
[----:B------:R-:W0:Y:S01]  /*3df0*/  S2UR UR13, SR_CgaCtaId ;  /* 0x00000000000d79c3 */ /* 0x000e220000008800 */
[----:B------:R-:W-:Y:S01]  /*3e00*/  USHF.L.U64.HI UR8, UR10, 0x3, UR5 ;  /* 0x000000030a087899 */ /* 0x000fe20008010205 */
[----:B-1----:R-:W-:Y:S01]  /*3e10*/  IADD3 R50, R152, UR21, RZ ;  /* 0x0000001598327c10 */ /* 0x002fe2000fffe0ff */
[----:B------:R-:W-:Y:S01]  /*3e20*/  ULOP3.LUT UR18, UR17, 0xffffffe0, URZ, 0xc0, !UPT ;  /* 0xffffffe011127892 */ /* 0x000fe2000f8ec03f */
[----:B------:R-:W-:Y:S01]  /*3e30*/  UMOV UR12, 0x400 ;  /* 0x00000400000c7882 */ /* 0x000fe20000000000 */
[----:B------:R-:W-:Y:S02]  /*3e40*/  ULOP3.LUT UR8, UR8, 0x1fffffff, URZ, 0xc0, !UPT ;  /* 0x1fffffff08087892 */ /* 0x000fe4000f8ec03f */
[----:B------:R-:W-:Y:S02]  /*3e50*/  UIADD3 UR12, UR12, 0xc80, URZ ;  /* 0x00000c800c0c7890 */ /* 0x000fe4000fffe03f */
[----:B------:R-:W-:Y:S01]  /*3e60*/  IADD3 R49, P0, R50, UR18, RZ ;  /* 0x0000001232317c10 */ /* 0x000fe2000ff1e0ff */
[----:B------:R-:W-:-:S03]  /*3e70*/  ULDC.64 UR24, c[0x0][0x240] ;  /* 0x0000900000187ab9 */ /* 0x000fc60000000a00 */
[----:B------:R-:W-:Y:S02]  /*3e80*/  LEA.HI.X.SX32 R50, R50, UR8, 0x1, P0 ;  /* 0x0000000832327c11 */ /* 0x000fe400080f0eff */
[----:B------:R-:W-:-:S04]  /*3e90*/  LEA R48, P0, R49, UR24, 0x3 ;  /* 0x0000001831307c11 */ /* 0x000fc8000f8018ff */
[----:B------:R-:W-:Y:S01]  /*3ea0*/  LEA.HI.X R49, R49, UR25, R50, 0x3, P0 ;  /* 0x0000001931317c11 */ /* 0x000fe200080f1c32 */
[----:B0-----:R-:W-:-:S06]  /*3eb0*/  ULEA UR12, UR13, UR12, 0x18 ;  /* 0x0000000c0d0c7291 */ /* 0x001fcc000f8ec03f */
[----:B------:R-:W-:-:S06]  /*3ec0*/  LEA R50, R152, UR12, 0x3 ;  /* 0x0000000c98327c11 */ /* 0x000fcc000f8e18ff */
[----:B------:R-:W0:Y:S04]  /*3ed0*/  LDS.64 R50, [R50] ;  /* 0x0000000032327984 */ /* 0x000e280000000a00 */
[----:B0-----:R0:W-:Y:S02]  /*3ee0*/  STG.E.64 desc[UR14][R48.64], R50 ;  /* 0x0000003230007986 */ /* 0x0011e4000c101b0e */
.L_x_1203:
[----:B------:R-:W-:Y:S05]  /*3ef0*/  BSYNC B0 ;  /* 0x0000000000007941 */ /* 0x000fea0003800000 */
.L_x_1202:
[----:B01----:R-:W-:Y:S01]  /*3f00*/  MOV R48, UR16 ;  /* 0x0000001000307c02 */ /* 0x003fe20008000f00 */
[----:B------:R0:W-:Y:S01]  /*3f10*/  STL [R1+0x10c], R2 ;  /* 0x00010c0201007387 */ /* 0x0001e20000100800 */
[----:B------:R-:W-:-:S03]  /*3f20*/  ULDC.64 UR12, c[0x0][0x210] ;  /* 0x00008400000c7ab9 */ /* 0x000fc60000000a00 */
[----:B------:R-:W-:Y:S01]  /*3f30*/  IMAD R48, R48, 0x50, R147 ;  /* 0x0000005030307824 */ /* 0x000fe200078e0293 */
[----:B------:R-:W2:Y:S03]  /*3f40*/  LDL.LU R153, [R1+0x28] ;  /* 0x0000280001997983 */ /* 0x000ea60000300800 */
[----:B------:R-:W-:Y:S01]  /*3f50*/  IMAD.SHL.U32 R50, R48, 0x4, RZ ;  /* 0x0000000430327824 */ /* 0x000fe200078e00ff */
[----:B------:R-:W-:Y:S01]  /*3f60*/  MOV R48, UR19 ;  /* 0x0000001300307c02 */ /* 0x000fe20008000f00 */
[----:B------:R-:W3:Y:S01]  /*3f70*/  LDL.LU R154, [R1+0x2c] ;  /* 0x00002c00019a7983 */ /* 0x000ee20000300800 */
[----:B0-----:R-:W-:Y:S02]  /*3f80*/  MOV R2, R111 ;  /* 0x0000006f00027202 */ /* 0x001fe40000000f00 */
[--C-:B------:R-:W-:Y:S01]  /*3f90*/  SHF.R.S32.HI R51, RZ, 0x1f, R50.reuse ;  /* 0x0000001fff337819 */ /* 0x100fe20000011432 */
[----:B------:R-:W4:Y:S01]  /*3fa0*/  LDL.LU R155, [R1+0x30] ;  /* 0x00003000019b7983 */ /* 0x000f220000300800 */
[----:B------:R-:W-:Y:S01]  /*3fb0*/  IADD3 R111, RZ, -UR21, RZ ;  /* 0x80000015ff6f7c10 */ /* 0x000fe2000fffe0ff */
[----:B------:R-:W-:-:S02]  /*3fc0*/  IMAD.WIDE.U32 R48, R48, 0x140000, R50 ;  /* 0x0014000030307825 */ /* 0x000fc400078e0032 */
[----:B------:R0:W-:Y:S02]  /*3fd0*/  STL [R1+0x108], R5 ;  /* 0x0001080501007387 */ /* 0x0001e40000100800 */
[----:B------:R-:W-:Y:S02]  /*3fe0*/  IMAD.WIDE.U32 R50, R50, -0x33333333, RZ ;  /* 0xcccccccd32327825 */ /* 0x000fe400078e00ff */
[----:B0-----:R-:W2:Y:S04]  /*3ff0*/  LDL.LU R5, [R1+0x34] ;  /* 0x0000340001057983 */ /* 0x001ea80000300800 */
[----:B------:R0:W-:Y:S02]  /*4000*/  STL [R1+0x104], R6 ;  /* 0x0001040601007387 */ /* 0x0001e40000100800 */
[----:B0-----:R-:W-:-:S02]  /*4010*/  LEA.HI R6, R51, R111, RZ, 0x1b ;  /* 0x0000006f33067211 */ /* 0x001fc400078fd8ff */
[-C--:B------:R-:W-:Y:S02]  /*4020*/  IADD3 R51, P0, R3, R48.reuse, RZ ;  /* 0x0000003003337210 */ /* 0x080fe40007f1e0ff */
[----:B------:R-:W-:Y:S02]  /*4030*/  IADD3 R3, R49, UR9, RZ ;  /* 0x0000000931037c10 */ /* 0x000fe4000fffe0ff */
[----:B------:R-:W-:-:S03]  /*4040*/  IADD3 R111, P1, R156, R48, RZ ;  /* 0x000000309c6f7210 */ /* 0x000fc60007f3e0ff */
[----:B------:R-:W-:Y:S01]  /*4050*/  IMAD.X R49, RZ, RZ, R3, P0 ;  /* 0x000000ffff317224 */ /* 0x000fe200000e0603 */
[----:B------:R-:W-:Y:S01]  /*4060*/  LEA R50, P0, R51, UR12, 0x1 ;  /* 0x0000000c33327c11 */ /* 0x000fe2000f8008ff */
[----:B------:R-:W-:Y:S01]  /*4070*/  STL [R1+0x100], R8 ;  /* 0x0001000801007387 */ /* 0x000fe20000100800 */
[----:B------:R-:W-:Y:S02]  /*4080*/  LOP3.LUT R135, R135, 0xffffffef, RZ, 0xc0, !PT ;  /* 0xffffffef87877812 */ /* 0x000fe400078ec0ff */
[----:B------:R-:W-:Y:S01]  /*4090*/  LEA.HI.X R51, R51, UR13, R49, 0x1, P0 ;  /* 0x0000000d33337c11 */ /* 0x000fe200080f0c31 */
[----:B------:R-:W-:Y:S01]  /*40a0*/  STL [R1+0xfc], R11 ;  /* 0x0000fc0b01007387 */ /* 0x000fe20000100800 */
[----:B------:R-:W-:-:S03]  /*40b0*/  IADD3 R116, P0, R157, R48, RZ ;  /* 0x000000309d747210 */ /* 0x000fc60007f1e0ff */
[----:B------:R-:W-:Y:S01]  /*40c0*/  STL [R1+0xf8], R13 ;  /* 0x0000f80d01007387 */ /* 0x000fe20000100800 */
[----:B------:R-:W-:-:S03]  /*40d0*/  IADD3 R117, P2, R158, R48, RZ ;  /* 0x000000309e757210 */ /* 0x000fc60007f5e0ff */
[----:B------:R-:W-:Y:S01]  /*40e0*/  STL [R1+0xf4], R16 ;  /* 0x0000f41001007387 */ /* 0x000fe20000100800 */
[----:B------:R-:W-:Y:S02]  /*40f0*/  @P1 LOP3.LUT R135, R135, 0x10, RZ, 0xfc, !PT ;  /* 0x0000001087871812 */ /* 0x000fe400078efcff */
[-C--:B------:R-:W-:Y:S01]  /*4100*/  IADD3 R147, P3, R159, R48.reuse, RZ ;  /* 0x000000309f937210 */ /* 0x080fe20007f7e0ff */
[----:B------:R-:W-:Y:S01]  /*4110*/  STL [R1+0xf0], R17 ;  /* 0x0000f01101007387 */ /* 0x000fe20000100800 */
[----:B------:R-:W-:-:S03]  /*4120*/  IADD3 R148, P1, R160, R48, RZ ;  /* 0x00000030a0947210 */ /* 0x000fc60007f3e0ff */
[----:B------:R-:W-:Y:S04]  /*4130*/  STL [R1+0xec], R18 ;  /* 0x0000ec1201007387 */ /* 0x000fe80000100800 */
[----:B------:R-:W-:Y:S04]  /*4140*/  STL [R1+0xe8], R20 ;  /* 0x0000e81401007387 */ /* 0x000fe80000100800 */
[----:B------:R-:W-:Y:S04]  /*4150*/  STL [R1+0x110], R111 ;  /* 0x0001106f01007387 */ /* 0x000fe80000100800 */
[----:B------:R-:W-:Y:S04]  /*4160*/  STL [R1+0x114], R116 ;  /* 0x0001147401007387 */ /* 0x000fe80000100800 */
[----:B------:R-:W-:Y:S04]  /*4170*/  STL [R1+0x118], R117 ;  /* 0x0001187501007387 */ /* 0x000fe80000100800 */
[----:B------:R-:W-:Y:S04]  /*4180*/  STL [R1+0x11c], R147 ;  /* 0x00011c9301007387 */ /* 0x000fe80000100800 */
[----:B------:R0:W-:Y:S04]  /*4190*/  STL [R1+0x120], R148 ;  /* 0x0001209401007387 */ /* 0x0001e80000100800 */
[----:B------:R-:W3:Y:S04]  /*41a0*/  LDL.LU R157, [R1+0x38] ;  /* 0x00003800019d7983 */ /* 0x000ee80000300800 */
[----:B------:R-:W3:Y:S04]  /*41b0*/  LDL.LU R158, [R1+0x3c] ;  /* 0x00003c00019e7983 */ /* 0x000ee80000300800 */
[----:B------:R-:W3:Y:S04]  /*41c0*/  LDL.LU R159, [R1+0x40] ;  /* 0x00004000019f7983 */ /* 0x000ee80000300800 */
[----:B------:R-:W3:Y:S04]  /*41d0*/  LDL.LU R160, [R1+0x64] ;  /* 0x0000640001a07983 */ /* 0x000ee80000300800 */
[----:B0-----:R-:W3:Y:S04]  /*41e0*/  LDL.LU R148, [R1+0x68] ;  /* 0x0000680001947983 */ /* 0x001ee80000300800 */
[----:B------:R-:W3:Y:S04]  /*41f0*/  LDL.LU R117, [R1+0x6c] ;  /* 0x00006c0001757983 */ /* 0x000ee80000300800 */
[----:B------:R-:W3:Y:S04]  /*4200*/  LDL.LU R116, [R1+0x70] ;  /* 0x0000700001747983 */ /* 0x000ee80000300800 */
[----:B------:R-:W3:Y:S01]  /*4210*/  LDL.LU R111, [R1+0x74] ;  /* 0x00007400016f7983 */ /* 0x000ee20000300800 */
[----:B------:R-:W-:-:S02]  /*4220*/  IADD3.X R18, RZ, R3, RZ, P3, !PT ;  /* 0x00000003ff127210 */ /* 0x000fc40001ffe4ff */
[-C--:B------:R-:W-:Y:S01]  /*4230*/  IADD3 R151, P3, R163, R48.reuse, RZ ;  /* 0x00000030a3977210 */ /* 0x080fe20007f7e0ff */
[----:B------:R-:W0:Y:S01]  /*4240*/  S2UR UR9, SR_CgaCtaId ;  /* 0x00000000000979c3 */ /* 0x000e220000008800 */
[----:B------:R-:W-:Y:S02]  /*4250*/  LOP3.LUT R135, R135, 0xfffffff7, RZ, 0xc0, !PT ;  /* 0xfffffff787877812 */ /* 0x000fe400078ec0ff */
[-C--:B------:R-:W-:Y:S02]  /*4260*/  IADD3.X R11, RZ, R3.reuse, RZ, P3, !PT ;  /* 0x00000003ff0b7210 */ /* 0x080fe40001ffe4ff */
[----:B------:R-:W-:Y:S02]  /*4270*/  IADD3.X R17, RZ, R3, RZ, P1, !PT ;  /* 0x00000003ff117210 */ /* 0x000fe40000ffe4ff */
[----:B------:R-:W-:Y:S02]  /*4280*/  IADD3 R152, P1, R165, R48, RZ ;  /* 0x00000030a5987210 */ /* 0x000fe40007f3e0ff */
[----:B------:R-:W-:-:S03]  /*4290*/  @P2 LOP3.LUT R135, R135, 0x8, RZ, 0xfc, !PT ;  /* 0x0000000887872812 */ /* 0x000fc600078efcff */
[----:B------:R-:W-:Y:S01]  /*42a0*/  IMAD.X R8, RZ, RZ, R3, P1 ;  /* 0x000000ffff087224 */ /* 0x000fe200008e0603 */
[----:B------:R-:W-:Y:S01]  /*42b0*/  LOP3.LUT R135, R135, 0xfffffffd, RZ, 0xc0, !PT ;  /* 0xfffffffd87877812 */ /* 0x000fe200078ec0ff */
[----:B------:R-:W-:Y:S01]  /*42c0*/  UMOV UR8, 0x400 ;  /* 0x0000040000087882 */ /* 0x000fe20000000000 */
[----:B------:R-:W-:Y:S02]  /*42d0*/  IADD3.X R20, RZ, R3, RZ, P0, !PT ;  /* 0x00000003ff147210 */ /* 0x000fe400007fe4ff */
[-C--:B------:R-:W-:Y:S01]  /*42e0*/  IADD3 R149, P2, R161, R48.reuse, RZ ;  /* 0x00000030a1957210 */ /* 0x080fe20007f5e0ff */
[----:B------:R-:W-:Y:S01]  /*42f0*/  UIADD3 UR8, UR8, 0xc80, URZ ;  /* 0x00000c8008087890 */ /* 0x000fe2000fffe03f */
[----:B------:R-:W-:-:S03]  /*4300*/  IADD3 R150, P0, R162, R48, RZ ;  /* 0x00000030a2967210 */ /* 0x000fc60007f1e0ff */
[----:B------:R-:W-:Y:S01]  /*4310*/  IMAD.X R16, RZ, RZ, R3, P2 ;  /* 0x000000ffff107224 */ /* 0x000fe200010e0603 */
[----:B------:R-:W-:Y:S01]  /*4320*/  IADD3.X R13, RZ, R3, RZ, P0, !PT ;  /* 0x00000003ff0d7210 */ /* 0x000fe200007fe4ff */
[----:B0-----:R-:W-:Y:S01]  /*4330*/  ULEA UR8, UR9, UR8, 0x18 ;  /* 0x0000000809087291 */ /* 0x001fe2000f8ec03f */
[----:B------:R-:W-:Y:S01]  /*4340*/  MOV R147, R6 ;  /* 0x0000000600937202 */ /* 0x000fe20000000f00 */
[----:B------:R-:W-:Y:S01]  /*4350*/  IMAD.U32 R164, R164, 0x10000, RZ ;  /* 0x00010000a4a47824 */ /* 0x000fe200078e00ff */
[----:B------:R-:W-:Y:S01]  /*4360*/  SHF.L.U32 R112, R112, 0x10, RZ ;  /* 0x0000001070707819 */ /* 0x000fe200000006ff */
[----:B------:R-:W-:Y:S01]  /*4370*/  IMAD.U32 R61, R61, 0x10000, RZ ;  /* 0x000100003d3d7824 */ /* 0x000fe200078e00ff */
[----:B------:R-:W-:Y:S02]  /*4380*/  SHF.L.U32 R114, R114, 0x10, RZ ;  /* 0x0000001072727819 */ /* 0x000fe400000006ff */
[----:B------:R-:W-:Y:S01]  /*4390*/  SHF.L.U32 R59, R59, 0x10, RZ ;  /* 0x000000103b3b7819 */ /* 0x000fe200000006ff */
[----:B------:R-:W-:Y:S01]  /*43a0*/  IMAD.U32 R115, R115, 0x10000, RZ ;  /* 0x0001000073737824 */ /* 0x000fe200078e00ff */
[----:B------:R-:W-:-:S02]  /*43b0*/  SHF.L.U32 R113, R113, 0x10, RZ ;  /* 0x0000001071717819 */ /* 0x000fc400000006ff */
[----:B------:R-:W-:Y:S02]  /*43c0*/  SHF.L.U32 R57, R57, 0x10, RZ ;  /* 0x0000001039397819 */ /* 0x000fe400000006ff */
[----:B------:R-:W-:Y:S02]  /*43d0*/  SHF.L.U32 R58, R58, 0x10, RZ ;  /* 0x000000103a3a7819 */ /* 0x000fe400000006ff */
[-C--:B----4-:R-:W-:Y:S02]  /*43e0*/  IADD3 R155, P3, R155, R48.reuse, RZ ;  /* 0x000000309b9b7210 */ /* 0x090fe40007f7e0ff */
[----:B--2---:R-:W-:-:S11]  /*43f0*/  IADD3 R156, P1, R5, R48, RZ ;  /* 0x00000030059c7210 */ /* 0x004fd60007f3e0ff */
[----:B------:R-:W-:-:S04]  /*4400*/  @P3 LOP3.LUT R135, R135, 0x2, RZ, 0xfc, !PT ;  /* 0x0000000287873812 */ /* 0x000fc800078efcff */
[----:B------:R-:W-:Y:S02]  /*4410*/  LOP3.LUT R135, R135, 0xfffffffe, RZ, 0xc0, !PT ;  /* 0xfffffffe87877812 */ /* 0x000fe400078ec0ff */
[-C--:B------:R-:W-:Y:S02]  /*4420*/  IADD3 R153, P2, R153, R48.reuse, RZ ;  /* 0x0000003099997210 */ /* 0x080fe40007f5e0ff */
[----:B------:R-:W-:Y:S02]  /*4430*/  @P1 LOP3.LUT R135, R135, 0x1, RZ, 0xfc, !PT ;  /* 0x0000000187871812 */ /* 0x000fe400078efcff */
[----:B---3--:R-:W-:Y:S02]  /*4440*/  IADD3 R154, P0, R154, R48, RZ ;  /* 0x000000309a9a7210 */ /* 0x008fe40007f1e0ff */
[----:B------:R-:W-:Y:S02]  /*4450*/  LOP3.LUT R135, R135, 0xfffffffb, RZ, 0xc0, !PT ;  /* 0xfffffffb87877812 */ /* 0x000fe400078ec0ff */
[----:B------:R-:W-:-:S02]  /*4460*/  IADD3.X R6, RZ, R3, RZ, P2, !PT ;  /* 0x00000003ff067210 */ /* 0x000fc400017fe4ff */
[----:B------:R-:W-:Y:S02]  /*4470*/  IADD3.X R5, RZ, R3, RZ, P0, !PT ;  /* 0x00000003ff057210 */ /* 0x000fe400007fe4ff */
[-C--:B------:R-:W-:Y:S02]  /*4480*/  IADD3 R157, P0, R157, R48.reuse, RZ ;  /* 0x000000309d9d7210 */ /* 0x080fe40007f1e0ff */
[-C--:B------:R-:W-:Y:S02]  /*4490*/  IADD3 R158, P1, R158, R48.reuse, RZ ;  /* 0x000000309e9e7210 */ /* 0x080fe40007f3e0ff */
[-C--:B------:R-:W-:Y:S02]  /*44a0*/  IADD3 R159, P2, R159, R48.reuse, RZ ;  /* 0x000000309f9f7210 */ /* 0x080fe40007f5e0ff */
[-C--:B------:R-:W-:Y:S02]  /*44b0*/  IADD3 R163, P6, R116, R48.reuse, RZ ;  /* 0x0000003074a37210 */ /* 0x080fe40007fde0ff */
[----:B------:R-:W-:-:S02]  /*44c0*/  IADD3 R160, P3, R160, R48, RZ ;  /* 0x00000030a0a07210 */ /* 0x000fc40007f7e0ff */
[-C--:B------:R-:W-:Y:S02]  /*44d0*/  IADD3 R161, P4, R148, R48.reuse, RZ ;  /* 0x0000003094a17210 */ /* 0x080fe40007f9e0ff */
[----:B------:R-:W-:-:S07]  /*44e0*/  IADD3 R162, P5, R117, R48, RZ ;  /* 0x0000003075a27210 */ /* 0x000fce0007fbe0ff */
[----:B------:R-:W-:Y:S02]  /*44f0*/  @P6 LOP3.LUT R135, R135, 0x4, RZ, 0xfc, !PT ;  /* 0x0000000487876812 */ /* 0x000fe400078efcff */
[----:B------:R-:W-:Y:S02]  /*4500*/  IADD3 R165, P6, R111, R48, RZ ;  /* 0x000000306fa57210 */ /* 0x000fe40007fde0ff */
[----:B------:R-:W-:Y:S01]  /*4510*/  LEA R48, R147, UR8, 0x3 ;  /* 0x0000000893307c11 */ /* 0x000fe2000f8e18ff */
[----:B------:R-:W-:-:S05]  /*4520*/  ULDC UR8, c[0x0][0x230] ;  /* 0x00008c0000087ab9 */ /* 0x000fca0000000800 */
[----:B------:R-:W0:Y:S01]  /*4530*/  LDS.64 R48, [R48] ;  /* 0x0000000030307984 */ /* 0x000e220000000a00 */
[----:B------:R-:W-:Y:S01]  /*4540*/  MOV R148, R2 ;  /* 0x0000000200947202 */ /* 0x000fe20000000f00 */
[----:B0-----:R-:W-:-:S06]  /*4550*/  FADD.FTZ R49, R49, UR8 ;  /* 0x0000000831317e21 */ /* 0x001fcc0008010000 */
[----:B------:R-:W0:Y:S01]  /*4560*/  MUFU.RSQ R49, R49 ;  /* 0x0000003100317308 */ /* 0x000e220000001400 */
[----:B------:R-:W-:Y:S01]  /*4570*/  FADD.FTZ R0, R0, -R48 ;  /* 0x8000003000007221 */ /* 0x000fe20000010000 */
[----:B------:R-:W-:-:S03]  /*4580*/  FADD.FTZ R164, -R48, R164 ;  /* 0x000000a430a47221 */ /* 0x000fc60000010100 */
[----:B0-----:R-:W-:Y:S01]  /*4590*/  FMUL.FTZ R0, R0, R49 ;  /* 0x0000003100007220 */ /* 0x001fe20000410000 */
[----:B------:R-:W-:-:S03]  /*45a0*/  FMUL.FTZ R164, R49, R164 ;  /* 0x000000a431a47220 */ /* 0x000fc60000410000 */
[----:B------:R-:W-:Y:S01]  /*45b0*/  FFMA.FTZ R0, R0, R112, R114 ;  /* 0x0000007000007223 */ /* 0x000fe20000010072 */
[----:B------:R-:W-:-:S05]  /*45c0*/  FFMA.FTZ R164, R164, R59, R61 ;  /* 0x0000003ba4a47223 */ /* 0x000fca000001003d */
[----:B------:R-:W-:Y:S02]  /*45d0*/  F2FP.BF16.F32.PACK_AB R0, R164, R0 ;  /* 0x00000000a400723e */ /* 0x000fe400000010ff */
[----:B------:R-:W-:Y:S01]  /*45e0*/  SHF.L.U32 R164, R148, 0x10, RZ ;  /* 0x0000001094a47819 */ /* 0x000fe200000006ff */
[----:B------:R-:W-:-:S04]  /*45f0*/  FADD.FTZ R146, R146, -R48 ;  /* 0x8000003092927221 */ /* 0x000fc80000010000 */
[----:B------:R-:W-:Y:S01]  /*4600*/  FADD.FTZ R164, -R48, R164 ;  /* 0x000000a430a47221 */ /* 0x000fe20000010100 */
[----:B------:R-:W-:-:S03]  /*4610*/  FMUL.FTZ R146, R49, R146 ;  /* 0x0000009231927220 */ /* 0x000fc60000410000 */
[----:B------:R-:W-:Y:S01]  /*4620*/  FMUL.FTZ R164, R49, R164 ;  /* 0x000000a431a47220 */ /* 0x000fe20000410000 */
[----:B------:R-:W-:-:S03]  /*4630*/  FFMA.FTZ R146, R146, R113, R115 ;  /* 0x0000007192927223 */ /* 0x000fc60000010073 */
[----:B------:R-:W-:-:S05]  /*4640*/  FFMA.FTZ R164, R164, R57, R58 ;  /* 0x00000039a4a47223 */ /* 0x000fca000001003a */
[----:B------:R-:W-:Y:S02]  /*4650*/  F2FP.BF16.F32.PACK_AB R146, R164, R146 ;  /* 0x00000092a492723e */ /* 0x000fe400000010ff */
[----:B------:R-:W2:Y:S01]  /*4660*/  LDL.LU R164, [R1] ;  /* 0x0000000001a47983 */ /* 0x000ea20000300800 */
[----:B------:R-:W-:Y:S01]  /*4670*/  FADD.FTZ R145, R145, -R48 ;  /* 0x8000003091917221 */ /* 0x000fe20000010000 */
[----:B------:R-:W-:-:S03]  /*4680*/  SHF.L.U32 R55, R55, 0x10, RZ ;  /* 0x0000001037377819 */ /* 0x000fc600000006ff */
[----:B------:R-:W-:Y:S01]  /*4690*/  FMUL.FTZ R145, R49, R145 ;  /* 0x0000009131917220 */ /* 0x000fe20000410000 */
[----:B------:R-:W-:-:S03]  /*46a0*/  FADD.FTZ R144, R144, -R48 ;  /* 0x8000003090907221 */ /* 0x000fc60000010000 */
[----:B------:R-:W-:Y:S01]  /*46b0*/  FFMA.FTZ R145, R112, R145, R114 ;  /* 0x0000009170917223 */ /* 0x000fe20000010072 */
[----:B------:R-:W-:Y:S01]  /*46c0*/  FADD.FTZ R55, -R48, R55 ;  /* 0x0000003730377221 */ /* 0x000fe20000010100 */
[----:B------:R-:W-:Y:S01]  /*46d0*/  SHF.L.U32 R53, R53, 0x10, RZ ;  /* 0x0000001035357819 */ /* 0x000fe200000006ff */
[----:B------:R-:W-:-:S04]  /*46e0*/  FADD.FTZ R143, R143, -R48 ;  /* 0x800000308f8f7221 */ /* 0x000fc80000010000 */
[----:B------:R-:W-:Y:S01]  /*46f0*/  FADD.FTZ R53, -R48, R53 ;  /* 0x0000003530357221 */ /* 0x000fe20000010100 */
[-C--:B------:R-:W-:Y:S01]  /*4700*/  IADD3.X R111, RZ, R3.reuse, RZ, P1, !PT ;  /* 0x00000003ff6f7210 */ /* 0x080fe20000ffe4ff */
[----:B------:R0:W-:Y:S01]  /*4710*/  STL [R1+0xe0], R135 ;  /* 0x0000e08701007387 */ /* 0x0001e20000100800 */
[-C--:B------:R-:W-:Y:S02]  /*4720*/  IADD3.X R116, RZ, R3.reuse, RZ, P2, !PT ;  /* 0x00000003ff747210 */ /* 0x080fe400017fe4ff */
[-C--:B------:R-:W-:Y:S02]  /*4730*/  IADD3.X R117, RZ, R3.reuse, RZ, P3, !PT ;  /* 0x00000003ff757210 */ /* 0x080fe40001ffe4ff */
[-C--:B------:R-:W-:Y:S02]  /*4740*/  IADD3.X R147, RZ, R3.reuse, RZ, P4, !PT ;  /* 0x00000003ff937210 */ /* 0x080fe400027fe4ff */
[----:B------:R-:W-:Y:S02]  /*4750*/  IADD3.X R148, RZ, R3, RZ, P5, !PT ;  /* 0x00000003ff947210 */ /* 0x000fe40002ffe4ff */
[----:B------:R-:W-:-:S02]  /*4760*/  LOP3.LUT P1, RZ, R135, 0x1, RZ, 0xc0, !PT ;  /* 0x0000000187ff7812 */ /* 0x000fc4000782c0ff */
[C---:B------:R-:W-:Y:S02]  /*4770*/  LOP3.LUT P2, RZ, R135.reuse, 0x8, RZ, 0xc0, !PT ;  /* 0x0000000887ff7812 */ /* 0x040fe4000784c0ff */
[C---:B------:R-:W-:Y:S02]  /*4780*/  LOP3.LUT P3, RZ, R135.reuse, 0x10, RZ, 0xc0, !PT ;  /* 0x0000001087ff7812 */ /* 0x040fe4000786c0ff */
[C---:B------:R-:W-:Y:S02]  /*4790*/  LOP3.LUT P4, RZ, R135.reuse, 0x4, RZ, 0xc0, !PT ;  /* 0x0000000487ff7812 */ /* 0x040fe4000788c0ff */
[----:B------:R-:W-:Y:S02]  /*47a0*/  LOP3.LUT P5, RZ, R135, 0x2, RZ, 0xc0, !PT ;  /* 0x0000000287ff7812 */ /* 0x000fe400078ac0ff */
[----:B0-----:R-:W3:Y:S01]  /*47b0*/  LDL.LU R135, [R1+0x5c] ;  /* 0x00005c0001877983 */ /* 0x001ee20000300800 */
[----:B--2---:R-:W-:-:S04]  /*47c0*/  IMAD.U32 R164, R164, 0x10000, RZ ;  /* 0x00010000a4a47824 */ /* 0x004fc800078e00ff */
[----:B------:R-:W-:-:S04]  /*47d0*/  FADD.FTZ R164, -R48, R164 ;  /* 0x000000a430a47221 */ /* 0x000fc80000010100 */
[----:B------:R-:W-:-:S04]  /*47e0*/  FMUL.FTZ R164, R49, R164 ;  /* 0x000000a431a47220 */ /* 0x000fc80000410000 */
[----:B------:R-:W-:-:S05]  /*47f0*/  FFMA.FTZ R164, R59, R164, R61 ;  /* 0x000000a43ba47223 */ /* 0x000fca000001003d */
[----:B------:R-:W-:Y:S01]  /*4800*/  F2FP.BF16.F32.PACK_AB R145, R164, R145 ;  /* 0x00000091a491723e */ /* 0x000fe200000010ff */
[C---:B------:R-:W-:Y:S01]  /*4810*/  FMUL.FTZ R164, R49.reuse, R144 ;  /* 0x0000009031a47220 */ /* 0x040fe20000410000 */
[----:B------:R-:W-:-:S03]  /*4820*/  FMUL.FTZ R144, R49, R55 ;  /* 0x0000003731907220 */ /* 0x000fc60000410000 */
[----:B------:R-:W-:Y:S01]  /*4830*/  FFMA.FTZ R55, R113, R164, R115 ;  /* 0x000000a471377223 */ /* 0x000fe20000010073 */
[----:B------:R-:W-:Y:S01]  /*4840*/  FFMA.FTZ R144, R57, R144, R58 ;  /* 0x0000009039907223 */ /* 0x000fe2000001003a */
[----:B------:R-:W2:Y:S04]  /*4850*/  LDL.LU R164, [R1+0x60] ;  /* 0x0000600001a47983 */ /* 0x000ea80000300800 */
[----:B------:R-:W-:Y:S01]  /*4860*/  F2FP.BF16.F32.PACK_AB R55, R144, R55 ;  /* 0x000000379037723e */ /* 0x000fe200000010ff */
[C---:B------:R-:W-:Y:S01]  /*4870*/  FMUL.FTZ R144, R49.reuse, R143 ;  /* 0x0000008f31907220 */ /* 0x040fe20000410000 */
[----:B------:R-:W-:-:S03]  /*4880*/  FMUL.FTZ R143, R49, R53 ;  /* 0x00000035318f7220 */ /* 0x000fc60000410000 */
[----:B------:R-:W-:Y:S01]  /*4890*/  FFMA.FTZ R53, R112, R144, R114 ;  /* 0x0000009070357223 */ /* 0x000fe20000010072 */
[----:B------:R-:W-:-:S05]  /*48a0*/  FFMA.FTZ R143, R59, R143, R61 ;  /* 0x0000008f3b8f7223 */ /* 0x000fca000001003d */
[----:B------:R-:W-:Y:S02]  /*48b0*/  F2FP.BF16.F32.PACK_AB R53, R143, R53 ;  /* 0x000000358f35723e */ /* 0x000fe400000010ff */
[----:B------:R-:W4:Y:S01]  /*48c0*/  LDL.LU R143, [R1+0xc] ;  /* 0x00000c00018f7983 */ /* 0x000f220000300800 */
[----:B------:R-:W-:-:S04]  /*48d0*/  FADD.FTZ R142, R142, -R48 ;  /* 0x800000308e8e7221 */ /* 0x000fc80000010000 */
[----:B------:R-:W-:-:S04]  /*48e0*/  FMUL.FTZ R142, R49, R142 ;  /* 0x0000008e318e7220 */ /* 0x000fc80000410000 */
[----:B------:R-:W-:Y:S01]  /*48f0*/  FFMA.FTZ R142, R113, R142, R115 ;  /* 0x0000008e718e7223 */ /* 0x000fe20000010073 */
[----:B------:R-:W-:Y:S01]  /*4900*/  FADD.FTZ R139, R139, -R48 ;  /* 0x800000308b8b7221 */ /* 0x000fe20000010000 */
[----:B------:R-:W-:Y:S01]  /*4910*/  PRMT R144, R0, 0x7610, R144 ;  /* 0x0000761000907816 */ /* 0x000fe20000000090 */
[--C-:B------:R-:W-:Y:S01]  /*4920*/  FADD.FTZ R137, R137, -R48.reuse ;  /* 0x8000003089897221 */ /* 0x100fe20000010000 */
[--C-:B------:R-:W-:Y:S01]  /*4930*/  FADD.FTZ R4, R4, -R48.reuse ;  /* 0x8000003004047221 */ /* 0x100fe20000010000 */
[----:B------:R-:W-:Y:S01]  /*4940*/  FMUL.FTZ R139, R49, R139 ;  /* 0x0000008b318b7220 */ /* 0x000fe20000410000 */
[--C-:B------:R-:W-:Y:S01]  /*4950*/  FADD.FTZ R9, R9, -R48.reuse ;  /* 0x8000003009097221 */ /* 0x100fe20000010000 */
[C---:B------:R-:W-:Y:S01]  /*4960*/  FMUL.FTZ R137, R49.reuse, R137 ;  /* 0x0000008931897220 */ /* 0x040fe20000410000 */
[----:B------:R-:W-:Y:S01]  /*4970*/  FMUL.FTZ R4, R49, R4 ;  /* 0x0000000431047220 */ /* 0x000fe20000410000 */
[----:B------:R3:W-:Y:S01]  /*4980*/  STG.E.U16 desc[UR14][R50.64], R144 ;  /* 0x0000009032007986 */ /* 0x0007e2000c10150e */
[--C-:B------:R-:W-:Y:S01]  /*4990*/  FADD.FTZ R12, R12, -R48.reuse ;  /* 0x800000300c0c7221 */ /* 0x100fe20000010000 */
[----:B------:R-:W-:-:S02]  /*49a0*/  FADD.FTZ R15, R15, -R48 ;  /* 0x800000300f0f7221 */ /* 0x000fc40000010000 */
[----:B------:R-:W-:Y:S01]  /*49b0*/  STG.E.U16 desc[UR14][R50.64+0x4], R146 ;  /* 0x0000049232007986 */ /* 0x000fe2000c10150e */
[C---:B------:R-:W-:Y:S01]  /*49c0*/  FMUL.FTZ R9, R49.reuse, R9 ;  /* 0x0000000931097220 */ /* 0x040fe20000410000 */
[----:B------:R-:W-:Y:S01]  /*49d0*/  FMUL.FTZ R12, R49, R12 ;  /* 0x0000000c310c7220 */ /* 0x000fe20000410000 */
[--C-:B------:R-:W-:Y:S01]  /*49e0*/  FADD.FTZ R21, R21, -R48.reuse ;  /* 0x8000003015157221 */ /* 0x100fe20000010000 */
[----:B------:R-:W-:Y:S01]  /*49f0*/  FMUL.FTZ R15, R49, R15 ;  /* 0x0000000f310f7220 */ /* 0x000fe20000410000 */
[--C-:B------:R-:W-:Y:S01]  /*4a00*/  FADD.FTZ R23, R23, -R48.reuse ;  /* 0x8000003017177221 */ /* 0x100fe20000010000 */
[----:B------:R-:W-:Y:S01]  /*4a10*/  FADD.FTZ R25, R25, -R48 ;  /* 0x8000003019197221 */ /* 0x000fe20000010000 */
[----:B------:R-:W-:Y:S01]  /*4a20*/  FFMA.FTZ R9, R112, R9, R114 ;  /* 0x0000000970097223 */ /* 0x000fe20000010072 */
[C---:B------:R-:W-:Y:S01]  /*4a30*/  FMUL.FTZ R21, R49.reuse, R21 ;  /* 0x0000001531157220 */ /* 0x040fe20000410000 */
[----:B------:R-:W-:Y:S01]  /*4a40*/  FMUL.FTZ R23, R49, R23 ;  /* 0x0000001731177220 */ /* 0x000fe20000410000 */
[--C-:B------:R-:W-:Y:S01]  /*4a50*/  FADD.FTZ R27, R27, -R48.reuse ;  /* 0x800000301b1b7221 */ /* 0x100fe20000010000 */
[----:B------:R-:W-:Y:S01]  /*4a60*/  FMUL.FTZ R25, R49, R25 ;  /* 0x0000001931197220 */ /* 0x000fe20000410000 */
[--C-:B------:R-:W-:Y:S01]  /*4a70*/  FADD.FTZ R29, R29, -R48.reuse ;  /* 0x800000301d1d7221 */ /* 0x100fe20000010000 */
[--C-:B------:R-:W-:Y:S01]  /*4a80*/  FADD.FTZ R31, R31, -R48.reuse ;  /* 0x800000301f1f7221 */ /* 0x100fe20000010000 */
[----:B------:R-:W-:Y:S01]  /*4a90*/  FMUL.FTZ R27, R49, R27 ;  /* 0x0000001b311b7220 */ /* 0x000fe20000410000 */
[--C-:B------:R-:W-:Y:S01]  /*4aa0*/  FADD.FTZ R33, R33, -R48.reuse ;  /* 0x8000003021217221 */ /* 0x100fe20000010000 */
[C---:B------:R-:W-:Y:S01]  /*4ab0*/  FMUL.FTZ R29, R49.reuse, R29 ;  /* 0x0000001d311d7220 */ /* 0x040fe20000410000 */
        /* <DEDUP_REMOVED lines=27> */
[C---:B------:R-:W-:Y:S01]  /*4c70*/  FMUL.FTZ R127, R49.reuse, R127 ;  /* 0x0000007f317f7220 */ /* 0x040fe20000410000 */
[----:B------:R-:W-:Y:S01]  /*4c80*/  SHF.L.U32 R54, R54, 0x10, RZ ;  /* 0x0000001036367819 */ /* 0x000fe200000006ff */
[C---:B------:R-:W-:Y:S01]  /*4c90*/  FMUL.FTZ R129, R49.reuse, R129 ;  /* 0x0000008131817220 */ /* 0x040fe20000410000 */
[----:B------:R-:W-:Y:S01]  /*4ca0*/  FMUL.FTZ R131, R49, R131 ;  /* 0x0000008331837220 */ /* 0x000fe20000410000 */
[----:B------:R-:W-:Y:S01]  /*4cb0*/  SHF.L.U32 R56, R56, 0x10, RZ ;  /* 0x0000001038387819 */ /* 0x000fe200000006ff */
[----:B------:R-:W-:Y:S01]  /*4cc0*/  IMAD.U32 R110, R110, 0x10000, RZ ;  /* 0x000100006e6e7824 */ /* 0x000fe200078e00ff */
[----:B------:R-:W-:Y:S01]  /*4cd0*/  SHF.L.U32 R60, R60, 0x10, RZ ;  /* 0x000000103c3c7819 */ /* 0x000fe200000006ff */
[----:B------:R-:W-:Y:S01]  /*4ce0*/  FADD.FTZ R133, R133, -R48 ;  /* 0x8000003085857221 */ /* 0x000fe20000010000 */
[C---:B------:R-:W-:Y:S01]  /*4cf0*/  FADD.FTZ R54, -R48.reuse, R54 ;  /* 0x0000003630367221 */ /* 0x040fe20000010100 */
[----:B------:R-:W-:Y:S01]  /*4d00*/  FADD.FTZ R56, -R48, R56 ;  /* 0x0000003830387221 */ /* 0x000fe20000010100 */
[----:B------:R-:W-:Y:S01]  /*4d10*/  SHF.L.U32 R62, R62, 0x10, RZ ;  /* 0x000000103e3e7819 */ /* 0x000fe200000006ff */
[----:B------:R-:W-:Y:S01]  /*4d20*/  FADD.FTZ R110, -R48, R110 ;  /* 0x0000006e306e7221 */ /* 0x000fe20000010100 */
[C---:B------:R-:W-:Y:S01]  /*4d30*/  FMUL.FTZ R133, R49.reuse, R133 ;  /* 0x0000008531857220 */ /* 0x040fe20000410000 */
[----:B------:R-:W-:Y:S01]  /*4d40*/  SHF.L.U32 R64, R64, 0x10, RZ ;  /* 0x0000001040407819 */ /* 0x000fe200000006ff */
[----:B------:R-:W-:Y:S01]  /*4d50*/  FADD.FTZ R60, -R48, R60 ;  /* 0x0000003c303c7221 */ /* 0x000fe20000010100 */
[----:B------:R-:W-:Y:S01]  /*4d60*/  FMUL.FTZ R54, R49, R54 ;  /* 0x0000003631367220 */ /* 0x000fe20000410000 */
[----:B------:R-:W-:-:S02]  /*4d70*/  IMAD.U32 R66, R66, 0x10000, RZ ;  /* 0x0001000042427824 */ /* 0x000fc400078e00ff */
[C---:B------:R-:W-:Y:S01]  /*4d80*/  FMUL.FTZ R110, R49.reuse, R110 ;  /* 0x0000006e316e7220 */ /* 0x040fe20000410000 */
[----:B---3--:R-:W-:Y:S02]  /*4d90*/  IMAD.MOV.U32 R144, RZ, RZ, R135 ;  /* 0x000000ffff907224 */ /* 0x008fe400078e0087 */
[----:B------:R-:W-:Y:S01]  /*4da0*/  FFMA.FTZ R135, R112, R133, R114 ;  /* 0x0000008570877223 */ /* 0x000fe20000010072 */
[----:B------:R-:W-:Y:S01]  /*4db0*/  FADD.FTZ R62, -R48, R62 ;  /* 0x0000003e303e7221 */ /* 0x000fe20000010100 */
[C---:B------:R-:W-:Y:S01]  /*4dc0*/  FMUL.FTZ R60, R49.reuse, R60 ;  /* 0x0000003c313c7220 */ /* 0x040fe20000410000 */
[----:B------:R-:W-:Y:S01]  /*4dd0*/  SHF.L.U32 R68, R68, 0x10, RZ ;  /* 0x0000001044447819 */ /* 0x000fe200000006ff */
[----:B------:R-:W-:Y:S01]  /*4de0*/  FADD.FTZ R64, -R48, R64 ;  /* 0x0000004030407221 */ /* 0x000fe20000010100 */
[----:B------:R-:W-:Y:S01]  /*4df0*/  SHF.L.U32 R70, R70, 0x10, RZ ;  /* 0x0000001046467819 */ /* 0x000fe200000006ff */
[----:B------:R-:W-:Y:S01]  /*4e00*/  FADD.FTZ R66, -R48, R66 ;  /* 0x0000004230427221 */ /* 0x000fe20000010100 */
[----:B------:R-:W-:Y:S01]  /*4e10*/  SHF.L.U32 R72, R72, 0x10, RZ ;  /* 0x0000001048487819 */ /* 0x000fe200000006ff */
[C---:B------:R-:W-:Y:S01]  /*4e20*/  FMUL.FTZ R62, R49.reuse, R62 ;  /* 0x0000003e313e7220 */ /* 0x040fe20000410000 */
[C---:B------:R-:W-:Y:S01]  /*4e30*/  FMUL.FTZ R64, R49.reuse, R64 ;  /* 0x0000004031407220 */ /* 0x040fe20000410000 */
[C---:B------:R-:W-:Y:S01]  /*4e40*/  FADD.FTZ R68, -R48.reuse, R68 ;  /* 0x0000004430447221 */ /* 0x040fe20000010100 */
[C---:B------:R-:W-:Y:S01]  /*4e50*/  FMUL.FTZ R66, R49.reuse, R66 ;  /* 0x0000004231427220 */ /* 0x040fe20000410000 */
[C---:B------:R-:W-:Y:S01]  /*4e60*/  FADD.FTZ R70, -R48.reuse, R70 ;  /* 0x0000004630467221 */ /* 0x040fe20000010100 */
[----:B------:R-:W-:Y:S01]  /*4e70*/  FADD.FTZ R72, -R48, R72 ;  /* 0x0000004830487221 */ /* 0x000fe20000010100 */
[----:B------:R-:W-:-:S02]  /*4e80*/  FMUL.FTZ R68, R49, R68 ;  /* 0x0000004431447220 */ /* 0x000fc40000410000 */
[C---:B------:R-:W-:Y:S01]  /*4e90*/  FMUL.FTZ R70, R49.reuse, R70 ;  /* 0x0000004631467220 */ /* 0x040fe20000410000 */
[----:B------:R-:W-:Y:S01]  /*4ea0*/  FMUL.FTZ R72, R49, R72 ;  /* 0x0000004831487220 */ /* 0x000fe20000410000 */
[----:B----4-:R-:W-:-:S05]  /*4eb0*/  SHF.L.U32 R143, R143, 0x10, RZ ;  /* 0x000000108f8f7819 */ /* 0x010fca00000006ff */
[----:B------:R-:W-:-:S04]  /*4ec0*/  FADD.FTZ R143, -R48, R143 ;  /* 0x0000008f308f7221 */ /* 0x000fc80000010100 */
[----:B------:R-:W-:-:S04]  /*4ed0*/  FMUL.FTZ R143, R49, R143 ;  /* 0x0000008f318f7220 */ /* 0x000fc80000410000 */
[----:B------:R-:W-:-:S05]  /*4ee0*/  FFMA.FTZ R143, R57, R143, R58 ;  /* 0x0000008f398f7223 */ /* 0x000fca000001003a */
[----:B------:R-:W-:Y:S02]  /*4ef0*/  F2FP.BF16.F32.PACK_AB R142, R143, R142 ;  /* 0x0000008e8f8e723e */ /* 0x000fe400000010ff */
[----:B------:R-:W-:Y:S02]  /*4f00*/  PRMT R143, R0, 0x7632, R143 ;  /* 0x00007632008f7816 */ /* 0x000fe4000000008f */
[----:B------:R-:W-:-:S03]  /*4f10*/  PRMT R0, R146, 0x7632, R0 ;  /* 0x0000763292007816 */ /* 0x000fc60000000000 */
[----:B------:R-:W-:Y:S04]  /*4f20*/  STG.E.U16 desc[UR14][R50.64+0x2], R143 ;  /* 0x0000028f32007986 */ /* 0x000fe8000c10150e */
[----:B------:R0:W-:Y:S02]  /*4f30*/  STG.E.U16 desc[UR14][R50.64+0x6], R0 ;  /* 0x0000060032007986 */ /* 0x0001e4000c10150e */
[C-C-:B0-----:R-:W-:Y:S01]  /*4f40*/  FFMA.FTZ R51, R112.reuse, R139, R114.reuse ;  /* 0x0000008b70337223 */ /* 0x141fe20000010072 */
[C-C-:B------:R-:W-:Y:S01]  /*4f50*/  FFMA.FTZ R50, R112.reuse, R137, R114.reuse ;  /* 0x0000008970327223 */ /* 0x140fe20000010072 */
[C-C-:B------:R-:W-:Y:S01]  /*4f60*/  FFMA.FTZ R0, R112.reuse, R4, R114.reuse ;  /* 0x0000000470007223 */ /* 0x140fe20000010072 */
[C-C-:B------:R-:W-:Y:S02]  /*4f70*/  FFMA.FTZ R4, R112.reuse, R12, R114.reuse ;  /* 0x0000000c70047223 */ /* 0x140fe40000010072 */
[----:B------:R-:W-:Y:S04]  /*4f80*/  STL [R1+0xc8], R51 ;  /* 0x0000c83301007387 */ /* 0x000fe80000100800 */
[----:B------:R-:W-:Y:S04]  /*4f90*/  STL [R1+0xd0], R50 ;  /* 0x0000d03201007387 */ /* 0x000fe80000100800 */
[----:B------:R0:W-:Y:S04]  /*4fa0*/  STL [R1+0xd4], R0 ;  /* 0x0000d40001007387 */ /* 0x0001e80000100800 */
[----:B------:R1:W-:Y:S01]  /*4fb0*/  STL [R1+0xcc], R9 ;  /* 0x0000cc0901007387 */ /* 0x0003e20000100800 */
[----:B0-----:R-:W-:-:S03]  /*4fc0*/  FFMA.FTZ R0, R112, R15, R114 ;  /* 0x0000000f70007223 */ /* 0x001fc60000010072 */
[----:B------:R0:W-:Y:S01]  /*4fd0*/  STL [R1+0xc4], R4 ;  /* 0x0000c40401007387 */ /* 0x0001e20000100800 */
[----:B-1----:R-:W-:-:S03]  /*4fe0*/  FFMA.FTZ R9, R112, R21, R114 ;  /* 0x0000001570097223 */ /* 0x002fc60000010072 */
[----:B------:R1:W-:Y:S01]  /*4ff0*/  STL [R1+0xc0], R0 ;  /* 0x0000c00001007387 */ /* 0x0003e20000100800 */
[----:B0-----:R-:W-:-:S03]  /*5000*/  FFMA.FTZ R4, R112, R23, R114 ;  /* 0x0000001770047223 */ /* 0x001fc60000010072 */
[----:B------:R0:W-:Y:S01]  /*5010*/  STL [R1+0xbc], R9 ;  /* 0x0000bc0901007387 */ /* 0x0001e20000100800 */
[----:B-1----:R-:W-:-:S03]  /*5020*/  FFMA.FTZ R0, R112, R25, R114 ;  /* 0x0000001970007223 */ /* 0x002fc60000010072 */
[----:B------:R1:W-:Y:S04]  /*5030*/  STL [R1+0xb8], R4 ;  /* 0x0000b80401007387 */ /* 0x0003e80000100800 */
[----:B------:R3:W-:Y:S01]  /*5040*/  STL [R1+0xb4], R0 ;  /* 0x0000b40001007387 */ /* 0x0007e20000100800 */
[C-C-:B0-----:R-:W-:Y:S01]  /*5050*/  FFMA.FTZ R9, R112.reuse, R27, R114.reuse ;  /* 0x0000001b70097223 */ /* 0x141fe20000010072 */
[----:B-1----:R-:W-:-:S04]  /*5060*/  FFMA.FTZ R4, R112, R29, R114 ;  /* 0x0000001d70047223 */ /* 0x002fc80000010072 */
[----:B------:R0:W-:Y:S01]  /*5070*/  STL [R1+0xb0], R9 ;  /* 0x0000b00901007387 */ /* 0x0001e20000100800 */
[----:B---3--:R-:W-:-:S03]  /*5080*/  FFMA.FTZ R0, R112, R31, R114 ;  /* 0x0000001f70007223 */ /* 0x008fc60000010072 */
        /* <DEDUP_REMOVED lines=28> */
[----:B------:R-:W-:Y:S01]  /*5250*/  STL [R1+0x74], R9 ;  /* 0x0000740901007387 */ /* 0x000fe20000100800 */
[----:B---3--:R-:W-:-:S03]  /*5260*/  FFMA.FTZ R0, R112, R131, R114 ;  /* 0x0000008370007223 */ /* 0x008fc60000010072 */
[----:B------:R-:W-:Y:S04]  /*5270*/  STL [R1+0x70], R4 ;  /* 0x0000700401007387 */ /* 0x000fe80000100800 */
[----:B------:R0:W-:Y:S01]  /*5280*/  STL [R1+0x6c], R0 ;  /* 0x00006c0001007387 */ /* 0x0001e20000100800 */
[C-C-:B------:R-:W-:Y:S01]  /*5290*/  FFMA.FTZ R39, R59.reuse, R54, R61.reuse ;  /* 0x000000363b277223 */ /* 0x140fe2000001003d */
[--C-:B------:R-:W-:Y:S01]  /*52a0*/  FFMA.FTZ R35, R59, R110, R61.reuse ;  /* 0x0000006e3b237223 */ /* 0x100fe2000001003d */
[----:B0-----:R-:W-:Y:S01]  /*52b0*/  FMUL.FTZ R0, R49, R56 ;  /* 0x0000003831007220 */ /* 0x001fe20000410000 */
[----:B------:R-:W-:Y:S03]  /*52c0*/  STL [R1+0xe4], R135 ;  /* 0x0000e48701007387 */ /* 0x000fe60000100800 */
[C-C-:B------:R-:W-:Y:S01]  /*52d0*/  FFMA.FTZ R37, R59.reuse, R0, R61.reuse ;  /* 0x000000003b257223 */ /* 0x140fe2000001003d */
[C-C-:B------:R-:W-:Y:S01]  /*52e0*/  FFMA.FTZ R0, R59.reuse, R60, R61.reuse ;  /* 0x0000003c3b007223 */ /* 0x140fe2000001003d */
[----:B------:R-:W-:Y:S04]  /*52f0*/  STL [R1+0x40], R39 ;  /* 0x0000402701007387 */ /* 0x000fe80000100800 */
[----:B------:R0:W-:Y:S04]  /*5300*/  STL [R1+0x3c], R37 ;  /* 0x00003c2501007387 */ /* 0x0001e80000100800 */
        /* <DEDUP_REMOVED lines=13> */
[----:B------:R0:W-:Y:S04]  /*53e0*/  STL [R1], R0 ;  /* 0x0000000001007387 */ /* 0x0001e80000100800 */
[----:B------:R-:W3:Y:S04]  /*53f0*/  LDL.LU R119, [R1+0x58] ;  /* 0x0000580001777983 */ /* 0x000ee80000300800 */
[----:B------:R-:W4:Y:S04]  /*5400*/  LDL.LU R137, [R1+0x54] ;  /* 0x0000540001897983 */ /* 0x000f280000300800 */
[----:B------:R-:W4:Y:S01]  /*5410*/  LDL.LU R139, [R1+0x50] ;  /* 0x00005000018b7983 */ /* 0x000f220000300800 */
        /* <DEDUP_REMOVED lines=18> */
[----:B------:R-:W-:Y:S01]  /*5540*/  SHF.L.U32 R108, R108, 0x10, RZ ;  /* 0x000000106c6c7819 */ /* 0x000fe200000006ff */
        /* <DEDUP_REMOVED lines=38> */
[--C-:B------:R-:W-:Y:S01]  /*57b0*/  FADD.FTZ R30, R30, -R48.reuse ;  /* 0x800000301e1e7221 */ /* 0x100fe20000010000 */
        /* <DEDUP_REMOVED lines=8> */
[----:B------:R-:W-:Y:S01]  /*5840*/  MOV R121, R144 ;  /* 0x0000009000797202 */ /* 0x000fe20000000f00 */
[--C-:B------:R-:W-:Y:S01]  /*5850*/  FADD.FTZ R40, R40, -R48.reuse ;  /* 0x8000003028287221 */ /* 0x100fe20000010000 */
[----:B--2---:R-:W-:Y:S01]  /*5860*/  MOV R123, R164 ;  /* 0x000000a4007b7202 */ /* 0x004fe20000000f00 */
        /* <DEDUP_REMOVED lines=17> */
[C-C-:B0-----:R-:W-:Y:S01]  /*5980*/  FFMA.FTZ R0, R59.reuse, R106, R61.reuse ;  /* 0x0000006a3b007223 */ /* 0x141fe2000001003d */
        /* <DEDUP_REMOVED lines=18> */
[----:B------:R-:W-:Y:S01]  /*5ab0*/  FADD.FTZ R28, R28, -R48 ;  /* 0x800000301c1c7221 */ /* 0x000fe20000010000 */
[C-C-:B------:R-:W-:Y:S01]  /*5ac0*/  FFMA.FTZ R40, R113.reuse, R30, R115.reuse ;  /* 0x0000001e71287223 */ /* 0x140fe20000010073 */
[C-C-:B------:R-:W-:Y:S01]  /*5ad0*/  FFMA.FTZ R39, R113.reuse, R32, R115.reuse ;  /* 0x0000002071277223 */ /* 0x140fe20000010073 */
[C-C-:B------:R-:W-:Y:S01]  /*5ae0*/  FFMA.FTZ R38, R113.reuse, R34, R115.reuse ;  /* 0x0000002271267223 */ /* 0x140fe20000010073 */
[C-C-:B------:R-:W-:Y:S01]  /*5af0*/  FFMA.FTZ R37, R113.reuse, R36, R115.reuse ;  /* 0x0000002471257223 */ /* 0x140fe20000010073 */
[----:B------:R-:W-:Y:S01]  /*5b00*/  FFMA.FTZ R141, R112, R141, R114 ;  /* 0x0000008d708d7223 */ /* 0x000fe20000010072 */
        /* <DEDUP_REMOVED lines=11> */
[C-C-:B------:R-:W-:Y:S01]  /*5bc0*/  FFMA.FTZ R36, R113.reuse, R35, R115.reuse ;  /* 0x0000002371247223 */ /* 0x140fe20000010073 */
[C-C-:B------:R-:W-:Y:S01]  /*5bd0*/  FFMA.FTZ R34, R113.reuse, R61, R115.reuse ;  /* 0x0000003d71227223 */ /* 0x140fe20000010073 */
[C-C-:B------:R-:W-:Y:S01]  /*5be0*/  FFMA.FTZ R32, R113.reuse, R62, R115.reuse ;  /* 0x0000003e71207223 */ /* 0x140fe20000010073 */
[C-C-:B------:R-:W-:Y:S01]  /*5bf0*/  FFMA.FTZ R30, R113.reuse, R64, R115.reuse ;  /* 0x00000040711e7223 */ /* 0x140fe20000010073 */
[----:B------:R-:W-:Y:S01]  /*5c00*/  FADD.FTZ R134, R134, -R48 ;  /* 0x8000003086867221 */ /* 0x000fe20000010000 */
[----:B------:R-:W-:Y:S01]  /*5c10*/  FFMA.FTZ R35, R113, R60, R115 ;  /* 0x0000003c71237223 */ /* 0x000fe20000010073 */
        /* <DEDUP_REMOVED lines=46> */
[----:B------:R-:W-:Y:S01]  /*5f00*/  MOV R84, R141 ;  /* 0x0000008d00547202 */ /* 0x000fe20000000f00 */
        /* <DEDUP_REMOVED lines=46> */
[----:B------:R-:W-:-:S02]  /*61f0*/  IMAD.X R2, RZ, RZ, R3, P0 ;  /* 0x000000ffff027224 */ /* 0x000fc400000e0603 */
        /* <DEDUP_REMOVED lines=25> */
[----:B---3--:R-:W-:-:S02]  /*6390*/  SHF.L.U32 R62, R119, 0x10, RZ ;  /* 0x00000010773e7819 */ /* 0x008fc400000006ff */
[----:B----4-:R-:W-:Y:S01]  /*63a0*/  SHF.L.U32 R64, R137, 0x10, RZ ;  /* 0x0000001089407819 */ /* 0x010fe200000006ff */
[----:B------:R-:W-:Y:S02]  /*63b0*/  IMAD.U32 R66, R139, 0x10000, RZ ;  /* 0x000100008b427824 */ /* 0x000fe400078e00ff */
[C---:B------:R-:W-:Y:S02]  /*63c0*/  FADD.FTZ R62, -R48.reuse, R62 ;  /* 0x0000003e303e7221 */ /* 0x040fe40000010100 */
[C---:B------:R-:W-:Y:S01]  /*63d0*/  FADD.FTZ R64, -R48.reuse, R64 ;  /* 0x0000004030407221 */ /* 0x040fe20000010100 */
[----:B------:R-:W-:Y:S01]  /*63e0*/  FADD.FTZ R66, -R48, R66 ;  /* 0x0000004230427221 */ /* 0x000fe20000010100 */
[C---:B------:R-:W-:Y:S02]  /*63f0*/  FMUL.FTZ R139, R49.reuse, R62 ;  /* 0x0000003e318b7220 */ /* 0x040fe40000410000 */
[C---:B------:R-:W-:Y:S01]  /*6400*/  FMUL.FTZ R138, R49.reuse, R64 ;  /* 0x00000040318a7220 */ /* 0x040fe20000410000 */
[C---:B------:R-:W-:Y:S01]  /*6410*/  FMUL.FTZ R119, R49.reuse, R95 ;  /* 0x0000005f31777220 */ /* 0x040fe20000410000 */
[----:B------:R-:W-:Y:S01]  /*6420*/  FMUL.FTZ R137, R49, R66 ;  /* 0x0000004231897220 */ /* 0x000fe20000410000 */
[----:B------:R-:W-:-:S02]  /*6430*/  IADD3.X R49, RZ, R3, RZ, P6, !PT ;  /* 0x00000003ff317210 */ /* 0x000fc400037fe4ff */
[----:B------:R-:W-:-:S04]  /*6440*/  LEA R48, P0, R165, UR12, 0x1 ;  /* 0x0000000ca5307c11 */ /* 0x000fc8000f8008ff */
[----:B------:R-:W-:Y:S02]  /*6450*/  LEA.HI.X R49, R165, UR13, R49, 0x1, P0 ;  /* 0x0000000da5317c11 */ /* 0x000fe400080f0c31 */
[----:B------:R-:W-:-:S04]  /*6460*/  LEA R60, P0, R162, UR12, 0x1 ;  /* 0x0000000ca23c7c11 */ /* 0x000fc8000f8008ff */
[----:B------:R-:W-:Y:S02]  /*6470*/  LEA.HI.X R61, R162, UR13, R148, 0x1, P0 ;  /* 0x0000000da23d7c11 */ /* 0x000fe400080f0c94 */
[C---:B------:R-:W-:Y:S01]  /*6480*/  LEA R62, P0, R161.reuse, UR12, 0x1 ;  /* 0x0000000ca13e7c11 */ /* 0x040fe2000f8008ff */
[----:B------:R-:W2:Y:S03]  /*6490*/  LDL.LU R148, [R1+0x120] ;  /* 0x0001200001947983 */ /* 0x000ea60000300800 */
[----:B------:R-:W-:Y:S02]  /*64a0*/  LEA.HI.X R63, R161, UR13, R147, 0x1, P0 ;  /* 0x0000000da13f7c11 */ /* 0x000fe400080f0c93 */
[C---:B------:R-:W-:Y:S01]  /*64b0*/  LEA R64, P0, R160.reuse, UR12, 0x1 ;  /* 0x0000000ca0407c11 */ /* 0x040fe2000f8008ff */
[----:B------:R-:W3:Y:S03]  /*64c0*/  LDL.LU R147, [R1+0x11c] ;  /* 0x00011c0001937983 */ /* 0x000ee60000300800 */
[----:B------:R-:W-:-:S02]  /*64d0*/  LEA.HI.X R65, R160, UR13, R117, 0x1, P0 ;  /* 0x0000000da0417c11 */ /* 0x000fc400080f0c75 */
[C---:B------:R-:W-:Y:S01]  /*64e0*/  LEA R66, P0, R159.reuse, UR12, 0x1 ;  /* 0x0000000c9f427c11 */ /* 0x040fe2000f8008ff */
[----:B------:R-:W4:Y:S03]  /*64f0*/  LDL.LU R117, [R1+0x118] ;  /* 0x0001180001757983 */ /* 0x000f260000300800 */
[----:B------:R-:W-:Y:S02]  /*6500*/  LEA.HI.X R67, R159, UR13, R116, 0x1, P0 ;  /* 0x0000000d9f437c11 */ /* 0x000fe400080f0c74 */
[----:B------:R-:W4:Y:S01]  /*6510*/  LDL.LU R116, [R1+0x114] ;  /* 0x0001140001747983 */ /* 0x000f220000300800 */
[----:B------:R-:W-:-:S04]  /*6520*/  LEA R68, P0, R158, UR12, 0x1 ;  /* 0x0000000c9e447c11 */ /* 0x000fc8000f8008ff */
[----:B------:R-:W-:Y:S02]  /*6530*/  LEA.HI.X R69, R158, UR13, R111, 0x1, P0 ;  /* 0x0000000d9e457c11 */ /* 0x000fe400080f0c6f */
[C---:B------:R-:W-:Y:S01]  /*6540*/  LEA R70, P0, R157.reuse, UR12, 0x1 ;  /* 0x0000000c9d467c11 */ /* 0x040fe2000f8008ff */
[----:B------:R-:W4:Y:S03]  /*6550*/  LDL.LU R111, [R1+0x110] ;  /* 0x00011000016f7983 */ /* 0x000f260000300800 */
[----:B------:R-:W-:Y:S01]  /*6560*/  LEA.HI.X R71, R157, UR13, R2, 0x1, P0 ;  /* 0x0000000d9d477c11 */ /* 0x000fe200080f0c02 */
[----:B------:R-:W4:Y:S01]  /*6570*/  LDL.LU R92, [R1+0x4] ;  /* 0x00000400015c7983 */ /* 0x000f220000300800 */
[----:B------:R-:W-:-:S03]  /*6580*/  LEA R72, P0, R154, UR12, 0x1 ;  /* 0x0000000c9a487c11 */ /* 0x000fc6000f8008ff */
[----:B------:R-:W4:Y:S04]  /*6590*/  LDL.LU R94, [R1+0x8] ;  /* 0x00000800015e7983 */ /* 0x000f280000300800 */
[----:B------:R-:W4:Y:S01]  /*65a0*/  LDL.LU R2, [R1+0x10c] ;  /* 0x00010c0001027983 */ /* 0x000f220000300800 */
[----:B------:R-:W-:Y:S02]  /*65b0*/  LEA.HI.X R73, R154, UR13, R5, 0x1, P0 ;  /* 0x0000000d9a497c11 */ /* 0x000fe400080f0c05 */
[C---:B------:R-:W-:Y:S01]  /*65c0*/  LEA R74, P0, R153.reuse, UR12, 0x1 ;  /* 0x0000000c994a7c11 */ /* 0x040fe2000f8008ff */
[----:B------:R-:W4:Y:S04]  /*65d0*/  LDL.LU R96, [R1+0x14] ;  /* 0x0000140001607983 */ /* 0x000f280000300800 */
[----:B------:R-:W4:Y:S01]  /*65e0*/  LDL.LU R5, [R1+0x108] ;  /* 0x0001080001057983 */ /* 0x000f220000300800 */
[----:B------:R-:W-:-:S02]  /*65f0*/  LEA.HI.X R75, R153, UR13, R6, 0x1, P0 ;  /* 0x0000000d994b7c11 */ /* 0x000fc400080f0c06 */
[C---:B------:R-:W-:Y:S01]  /*6600*/  LEA R76, P0, R152.reuse, UR12, 0x1 ;  /* 0x0000000c984c7c11 */ /* 0x040fe2000f8008ff */
        /* <DEDUP_REMOVED lines=10> */
[----:B------:R-:W-:-:S03]  /*66b0*/  LEA.HI.X R81, R150, UR13, R13, 0x1, P0 ;  /* 0x0000000d96517c11 */ /* 0x000fc600080f0c0d */
[----:B------:R-:W4:Y:S01]  /*66c0*/  LDL.LU R105, [R1+0x24] ;  /* 0x0000240001697983 */ /* 0x000f220000300800 */
[----:B------:R-:W-:-:S03]  /*66d0*/  LEA R82, P0, R149, UR12, 0x1 ;  /* 0x0000000c95527c11 */ /* 0x000fc6000f8008ff */
[----:B------:R-:W4:Y:S04]  /*66e0*/  LDL.LU R104, [R1+0x44] ;  /* 0x0000440001687983 */ /* 0x000f280000300800 */
[----:B------:R-:W4:Y:S01]  /*66f0*/  LDL.LU R13, [R1+0xf8] ;  /* 0x0000f800010d7983 */ /* 0x000f220000300800 */
[----:B------:R-:W-:Y:S02]  /*6700*/  F2FP.BF16.F32.PACK_AB R56, R56, R84 ;  /* 0x000000543838723e */ /* 0x000fe400000010ff */
[----:B------:R-:W-:Y:S01]  /*6710*/  LEA.HI.X R83, R149, UR13, R16, 0x1, P0 ;  /* 0x0000000d95537c11 */ /* 0x000fe200080f0c10 */
[----:B------:R-:W4:Y:S04]  /*6720*/  LDL.LU R106, [R1+0x48] ;  /* 0x00004800016a7983 */ /* 0x000f280000300800 */
[----:B------:R-:W4:Y:S04]  /*6730*/  LDL.LU R16, [R1+0xf4] ;  /* 0x0000f40001107983 */ /* 0x000f280000300800 */
[----:B------:R-:W4:Y:S01]  /*6740*/  LDL.LU R150, [R1+0x4c] ;  /* 0x00004c0001967983 */ /* 0x000f220000300800 */
[----:B--2---:R-:W-:-:S04]  /*6750*/  LEA R84, P0, R148, UR12, 0x1 ;  /* 0x0000000c94547c11 */ /* 0x004fc8000f8008ff */
[----:B------:R-:W-:Y:S02]  /*6760*/  LEA.HI.X R85, R148, UR13, R17, 0x1, P0 ;  /* 0x0000000d94557c11 */ /* 0x000fe400080f0c11 */
[----:B------:R-:W2:Y:S01]  /*6770*/  LDL.LU R17, [R1+0xf0] ;  /* 0x0000f00001117983 */ /* 0x000ea20000300800 */
[----:B---3--:R-:W-:-:S04]  /*6780*/  LEA R86, P0, R147, UR12, 0x1 ;  /* 0x0000000c93567c11 */ /* 0x008fc8000f8008ff */
[----:B------:R-:W-:Y:S02]  /*6790*/  LEA.HI.X R87, R147, UR13, R18, 0x1, P0 ;  /* 0x0000000d93577c11 */ /* 0x000fe400080f0c12 */
[----:B------:R-:W3:Y:S01]  /*67a0*/  LDL.LU R18, [R1+0xec] ;  /* 0x0000ec0001127983 */ /* 0x000ee20000300800 */
[----:B----4-:R-:W-:-:S04]  /*67b0*/  LEA R88, P0, R116, UR12, 0x1 ;  /* 0x0000000c74587c11 */ /* 0x010fc8000f8008ff */
[----:B------:R-:W-:Y:S02]  /*67c0*/  LEA.HI.X R89, R116, UR13, R20, 0x1, P0 ;  /* 0x0000000d74597c11 */ /* 0x000fe400080f0c14 */
[----:B------:R-:W4:Y:S04]  /*67d0*/  LDL.LU R20, [R1+0xe8] ;  /* 0x0000e80001147983 */ /* 0x000f280000300800 */
[----:B------:R-:W4:Y:S04]  /*67e0*/  LDL.LU R160, [R1+0x40] ;  /* 0x0000400001a07983 */ /* 0x000f280000300800 */
[----:B------:R-:W4:Y:S04]  /*67f0*/  LDL.LU R161, [R1+0xc8] ;  /* 0x0000c80001a17983 */ /* 0x000f280000300800 */
[----:B------:R-:W4:Y:S04]  /*6800*/  LDL.LU R158, [R1+0x3c] ;  /* 0x00003c00019e7983 */ /* 0x000f280000300800 */
[----:B------:R-:W4:Y:S04]  /*6810*/  LDL.LU R162, [R1+0xd0] ;  /* 0x0000d00001a27983 */ /* 0x000f280000300800 */
[----:B------:R-:W4:Y:S04]  /*6820*/  LDL.LU R159, [R1+0x38] ;  /* 0x00003800019f7983 */ /* 0x000f280000300800 */
[----:B------:R-:W4:Y:S01]  /*6830*/  LDL.LU R165, [R1+0xd4] ;  /* 0x0000d40001a57983 */ /* 0x000f220000300800 */
[----:B------:R-:W-:-:S04]  /*6840*/  LEA R90, P0, R2, UR12, 0x1 ;  /* 0x0000000c025a7c11 */ /* 0x000fc8000f8008ff */
[----:B------:R-:W-:Y:S02]  /*6850*/  LEA.HI.X R91, R2, UR13, R92, 0x1, P0 ;  /* 0x0000000d025b7c11 */ /* 0x000fe400080f0c5c */
        /* <DEDUP_REMOVED lines=11> */
[----:B------:R-:W-:Y:S01]  /*6910*/  LEA.HI.X R103, R16, UR13, R105, 0x1, P0 ;  /* 0x0000000d10677c11 */ /* 0x000fe200080f0c69 */
[C-C-:B------:R-:W-:Y:S01]  /*6920*/  FFMA.FTZ R5, R57.reuse, R108, R58.reuse ;  /* 0x0000006c39057223 */ /* 0x140fe2000001003a */
[C-C-:B------:R-:W-:Y:S01]  /*6930*/  FFMA.FTZ R140, R57.reuse, R140, R58.reuse ;  /* 0x0000008c398c7223 */ /* 0x140fe2000001003a */
[C-C-:B------:R-:W-:Y:S01]  /*6940*/  FFMA.FTZ R13, R57.reuse, R114, R58.reuse ;  /* 0x00000072390d7223 */ /* 0x140fe2000001003a */
[----:B------:R-:W-:Y:S01]  /*6950*/  IADD3.X R2, RZ, R3, RZ, P5, !PT ;  /* 0x00000003ff027210 */ /* 0x000fe20002ffe4ff */
        /* <DEDUP_REMOVED lines=26> */
[----:B------:R-:W-:Y:S01]  /*6b00*/  STG.E.U16 desc[UR14][R48.64], R145 ;  /* 0x0000009130007986 */ /* 0x000fe2000c10150e */
[----:B--2---:R-:W-:-:S04]  /*6b10*/  LEA R16, P0, R17, UR12, 0x1 ;  /* 0x0000000c11107c11 */ /* 0x004fc8000f8008ff */
[----:B------:R-:W-:Y:S02]  /*6b20*/  LEA.HI.X R17, R17, UR13, R104, 0x1, P0 ;  /* 0x0000000d11117c11 */ /* 0x000fe400080f0c68 */
[----:B---3--:R-:W-:-:S04]  /*6b30*/  LEA R104, P0, R18, UR12, 0x1 ;  /* 0x0000000c12687c11 */ /* 0x008fc8000f8008ff */
[----:B------:R-:W-:Y:S02]  /*6b40*/  LEA.HI.X R105, R18, UR13, R106, 0x1, P0 ;  /* 0x0000000d12697c11 */ /* 0x000fe400080f0c6a */
[----:B----4-:R-:W-:-:S04]  /*6b50*/  LEA R106, P0, R20, UR12, 0x1 ;  /* 0x0000000c146a7c11 */ /* 0x010fc8000f8008ff */
[----:B------:R-:W-:Y:S01]  /*6b60*/  LEA.HI.X R107, R20, UR13, R150, 0x1, P0 ;  /* 0x0000000d146b7c11 */ /* 0x000fe200080f0c96 */
[----:B------:R-:W-:Y:S01]  /*6b70*/  IMAD.X R20, RZ, RZ, R3, P1 ;  /* 0x000000ffff147224 */ /* 0x000fe200008e0603 */
[C---:B------:R-:W-:Y:S01]  /*6b80*/  LEA R108, P0, R156.reuse, UR12, 0x1 ;  /* 0x0000000c9c6c7c11 */ /* 0x040fe2000f8008ff */
[----:B------:R-:W-:Y:S01]  /*6b90*/  FFMA.FTZ R18, R57, R109, R58 ;  /* 0x0000006d39127223 */ /* 0x000fe2000001003a */
[----:B------:R-:W-:Y:S02]  /*6ba0*/  LEA R114, P1, R155, UR12, 0x1 ;  /* 0x0000000c9b727c11 */ /* 0x000fe4000f8208ff */
[--C-:B------:R-:W-:Y:S02]  /*6bb0*/  LEA.HI.X R109, R156, UR13, R20.reuse, 0x1, P0 ;  /* 0x0000000d9c6d7c11 */ /* 0x100fe400080f0c14 */
[----:B------:R-:W-:Y:S02]  /*6bc0*/  PRMT R20, R145, 0x7632, R20 ;  /* 0x0000763291147816 */ /* 0x000fe40000000014 */
[----:B------:R-:W-:-:S02]  /*6bd0*/  LEA.HI.X R115, R155, UR13, R2, 0x1, P1 ;  /* 0x0000000d9b737c11 */ /* 0x000fc400088f0c02 */
[C---:B------:R-:W-:Y:S01]  /*6be0*/  PRMT R57, R55.reuse, 0x7610, R57 ;  /* 0x0000761037397816 */ /* 0x040fe20000000039 */
[----:B------:R0:W-:Y:S01]  /*6bf0*/  STG.E.U16 desc[UR14][R48.64+0x2], R20 ;  /* 0x0000021430007986 */ /* 0x0001e2000c10150e */
[----:B------:R-:W-:Y:S02]  /*6c00*/  PRMT R58, R55, 0x7632, R58 ;  /* 0x00007632373a7816 */ /* 0x000fe4000000003a */
[----:B------:R-:W-:Y:S01]  /*6c10*/  LEA R54, P1, R111, UR12, 0x1 ;  /* 0x0000000c6f367c11 */ /* 0x000fe2000f8208ff */
[----:B------:R-:W-:Y:S01]  /*6c20*/  STG.E.U16 desc[UR14][R48.64+0x4], R57 ;  /* 0x0000043930007986 */ /* 0x000fe2000c10150e */
[----:B0-----:R-:W-:-:S03]  /*6c30*/  IADD3.X R20, RZ, R3, RZ, P3, !PT ;  /* 0x00000003ff147210 */ /* 0x001fc60001ffe4ff */
[----:B------:R0:W-:Y:S01]  /*6c40*/  STG.E.U16 desc[UR14][R48.64+0x6], R58 ;  /* 0x0000063a30007986 */ /* 0x0001e2000c10150e */
[--C-:B------:R-:W-:Y:S02]  /*6c50*/  LEA.HI.X R55, R111, UR13, R20.reuse, 0x1, P1 ;  /* 0x0000000d6f377c11 */ /* 0x100fe400088f0c14 */
[----:B------:R-:W-:Y:S02]  /*6c60*/  PRMT R20, R53, 0x7632, R20 ;  /* 0x0000763235147816 */ /* 0x000fe40000000014 */
[----:B0-----:R-:W-:-:S03]  /*6c70*/  PRMT R48, R142, 0x7632, R48 ;  /* 0x000076328e307816 */ /* 0x001fc60000000030 */
[----:B------:R0:W-:Y:S01]  /*6c80*/  STG.E.U16 desc[UR14][R60.64+0x2], R20 ;  /* 0x000002143c007986 */ /* 0x0001e2000c10150e */
[----:B------:R-:W-:-:S03]  /*6c90*/  PRMT R49, R140, 0x7632, R49 ;  /* 0x000076328c317816 */ /* 0x000fc60000000031 */
[----:B------:R1:W-:Y:S04]  /*6ca0*/  STG.E.U16 desc[UR14][R60.64+0x6], R48 ;  /* 0x000006303c007986 */ /* 0x0003e8000c10150e */
[----:B------:R-:W-:Y:S01]  /*6cb0*/  STG.E.U16 desc[UR14][R60.64], R53 ;  /* 0x000000353c007986 */ /* 0x000fe2000c10150e */
[----:B0-----:R-:W-:-:S03]  /*6cc0*/  PRMT R20, R56, 0x7632, R20 ;  /* 0x0000763238147816 */ /* 0x001fc60000000014 */
[----:B------:R-:W-:Y:S01]  /*6cd0*/  STG.E.U16 desc[UR14][R60.64+0x4], R142 ;  /* 0x0000048e3c007986 */ /* 0x000fe2000c10150e */
[----:B-1----:R-:W-:-:S03]  /*6ce0*/  F2FP.BF16.F32.PACK_AB R48, R160, R161 ;  /* 0x000000a1a030723e */ /* 0x002fc600000010ff */
[----:B------:R-:W2:Y:S04]  /*6cf0*/  LDL.LU R160, [R1+0x34] ;  /* 0x0000340001a07983 */ /* 0x000ea80000300800 */
[----:B------:R-:W2:Y:S04]  /*6d00*/  LDL.LU R161, [R1+0xcc] ;  /* 0x0000cc0001a17983 */ /* 0x000ea80000300800 */
[----:B------:R-:W-:Y:S04]  /*6d10*/  STG.E.U16 desc[UR14][R62.64], R56 ;  /* 0x000000383e007986 */ /* 0x000fe8000c10150e */
[----:B------:R0:W-:Y:S04]  /*6d20*/  STG.E.U16 desc[UR14][R62.64+0x2], R20 ;  /* 0x000002143e007986 */ /* 0x0001e8000c10150e */
[----:B------:R-:W-:Y:S04]  /*6d30*/  STG.E.U16 desc[UR14][R62.64+0x4], R140 ;  /* 0x0000048c3e007986 */ /* 0x000fe8000c10150e */
[----:B------:R-:W-:Y:S01]  /*6d40*/  STG.E.U16 desc[UR14][R62.64+0x6], R49 ;  /* 0x000006313e007986 */ /* 0x000fe2000c10150e */
[----:B0-----:R-:W-:-:S03]  /*6d50*/  PRMT R20, R48, 0x7632, R20 ;  /* 0x0000763230147816 */ /* 0x001fc60000000014 */
[----:B------:R0:W-:Y:S01]  /*6d60*/  STG.E.U16 desc[UR14][R64.64], R48 ;  /* 0x0000003040007986 */ /* 0x0001e2000c10150e */
[----:B------:R-:W-:Y:S02]  /*6d70*/  F2FP.BF16.F32.PACK_AB R53, R159, R165 ;  /* 0x000000a59f35723e */ /* 0x000fe400000010ff */
[----:B0-----:R-:W-:Y:S02]  /*6d80*/  F2FP.BF16.F32.PACK_AB R48, R158, R162 ;  /* 0x000000a29e30723e */ /* 0x001fe400000010ff */
[----:B------:R-:W3:Y:S04]  /*6d90*/  LDL.LU R158, [R1+0x30] ;  /* 0x00003000019e7983 */ /* 0x000ee80000300800 */
[----:B------:R-:W3:Y:S04]  /*6da0*/  LDL.LU R162, [R1+0xc4] ;  /* 0x0000c40001a27983 */ /* 0x000ee80000300800 */
[----:B------:R-:W4:Y:S04]  /*6db0*/  LDL.LU R159, [R1+0x2c] ;  /* 0x00002c00019f7983 */ /* 0x000f280000300800 */
[----:B------:R-:W4:Y:S01]  /*6dc0*/  LDL.LU R165, [R1+0xc0] ;  /* 0x0000c00001a57983 */ /* 0x000f220000300800 */
[----:B------:R-:W-:-:S02]  /*6dd0*/  F2FP.BF16.F32.PACK_AB R5, R5, R52 ;  /* 0x000000340505723e */ /* 0x000fc400000010ff */
[----:B------:R-:W-:Y:S02]  /*6de0*/  F2FP.BF16.F32.PACK_AB R51, R139, R51 ;  /* 0x000000338b33723e */ /* 0x000fe400000010ff */
[----:B------:R-:W-:Y:S01]  /*6df0*/  PRMT R49, R5, 0x7632, R49 ;  /* 0x0000763205317816 */ /* 0x000fe20000000031 */
[----:B------:R-:W-:Y:S01]  /*6e00*/  STG.E.U16 desc[UR14][R64.64+0x4], R5 ;  /* 0x0000040540007986 */ /* 0x000fe2000c10150e */
[----:B------:R-:W-:Y:S02]  /*6e10*/  F2FP.BF16.F32.PACK_AB R50, R138, R50 ;  /* 0x000000328a32723e */ /* 0x000fe400000010ff */
[----:B------:R-:W-:Y:S01]  /*6e20*/  PRMT R52, R48, 0x7632, R52 ;  /* 0x0000763230347816 */ /* 0x000fe20000000034 */
[----:B------:R0:W-:Y:S01]  /*6e30*/  STG.E.U16 desc[UR14][R64.64+0x2], R20 ;  /* 0x0000021440007986 */ /* 0x0001e2000c10150e */
[----:B------:R-:W-:-:S03]  /*6e40*/  PRMT R56, R51, 0x7632, R56 ;  /* 0x0000763233387816 */ /* 0x000fc60000000038 */
[----:B------:R-:W-:Y:S04]  /*6e50*/  STG.E.U16 desc[UR14][R64.64+0x6], R49 ;  /* 0x0000063140007986 */ /* 0x000fe8000c10150e */
[----:B------:R1:W-:Y:S04]  /*6e60*/  STG.E.U16 desc[UR14][R66.64], R48 ;  /* 0x0000003042007986 */ /* 0x0003e8000c10150e */
[----:B------:R2:W-:Y:S01]  /*6e70*/  STG.E.U16 desc[UR14][R66.64+0x4], R51 ;  /* 0x0000043342007986 */ /* 0x0005e2000c10150e */
[----:B0-----:R-:W-:-:S03]  /*6e80*/  PRMT R20, R53, 0x7632, R20 ;  /* 0x0000763235147816 */ /* 0x001fc60000000014 */
[----:B------:R-:W-:Y:S01]  /*6e90*/  STG.E.U16 desc[UR14][R66.64+0x2], R52 ;  /* 0x0000023442007986 */ /* 0x000fe2000c10150e */
[----:B-1----:R-:W-:-:S03]  /*6ea0*/  PRMT R48, R50, 0x7632, R48 ;  /* 0x0000763232307816 */ /* 0x002fc60000000030 */
[----:B------:R-:W-:Y:S04]  /*6eb0*/  STG.E.U16 desc[UR14][R66.64+0x6], R56 ;  /* 0x0000063842007986 */ /* 0x000fe8000c10150e */
[----:B------:R0:W-:Y:S04]  /*6ec0*/  STG.E.U16 desc[UR14][R68.64+0x2], R20 ;  /* 0x0000021444007986 */ /* 0x0001e8000c10150e */
[----:B------:R1:W-:Y:S01]  /*6ed0*/  STG.E.U16 desc[UR14][R68.64+0x6], R48 ;  /* 0x0000063044007986 */ /* 0x0003e2000c10150e */
[----:B--2---:R-:W-:-:S03]  /*6ee0*/  F2FP.BF16.F32.PACK_AB R5, R160, R161 ;  /* 0x000000a1a005723e */ /* 0x004fc600000010ff */
[----:B------:R-:W2:Y:S01]  /*6ef0*/  LDL.LU R160, [R1+0x28] ;  /* 0x0000280001a07983 */ /* 0x000ea20000300800 */
[----:B------:R-:W-:-:S03]  /*6f00*/  PRMT R49, R5, 0x7610, R49 ;  /* 0x0000761005317816 */ /* 0x000fc60000000031 */
[----:B------:R-:W2:Y:S01]  /*6f10*/  LDL.LU R161, [R1+0xbc] ;  /* 0x0000bc0001a17983 */ /* 0x000ea20000300800 */
[----:B------:R-:W-:Y:S02]  /*6f20*/  PRMT R51, R5, 0x7632, R51 ;  /* 0x0000763205337816 */ /* 0x000fe40000000033 */
[----:B---3--:R-:W-:Y:S02]  /*6f30*/  F2FP.BF16.F32.PACK_AB R5, R158, R162 ;  /* 0x000000a29e05723e */ /* 0x008fe400000010ff */
[----:B------:R-:W3:Y:S02]  /*6f40*/  LDL.LU R158, [R1+0x10] ;  /* 0x00001000019e7983 */ /* 0x000ee40000300800 */
[C---:B0-----:R-:W-:Y:S02]  /*6f50*/  PRMT R20, R5.reuse, 0x7610, R20 ;  /* 0x0000761005147816 */ /* 0x041fe40000000014 */
[----:B------:R-:W3:Y:S01]  /*6f60*/  LDL.LU R162, [R1+0xb8] ;  /* 0x0000b80001a27983 */ /* 0x000ee20000300800 */
[----:B-1----:R-:W-:-:S02]  /*6f70*/  PRMT R48, R5, 0x7632, R48 ;  /* 0x0000763205307816 */ /* 0x002fc40000000030 */
[----:B----4-:R-:W-:Y:S02]  /*6f80*/  F2FP.BF16.F32.PACK_AB R5, R159, R165 ;  /* 0x000000a59f05723e */ /* 0x010fe400000010ff */
[----:B------:R-:W4:Y:S04]  /*6f90*/  LDL.LU R159, [R1+0xc] ;  /* 0x00000c00019f7983 */ /* 0x000f280000300800 */
[----:B------:R-:W4:Y:S01]  /*6fa0*/  LDL.LU R165, [R1+0xb4] ;  /* 0x0000b40001a57983 */ /* 0x000f220000300800 */
[----:B------:R-:W-:Y:S02]  /*6fb0*/  F2FP.BF16.F32.PACK_AB R47, R137, R47 ;  /* 0x0000002f892f723e */ /* 0x000fe400000010ff */
[----:B------:R-:W-:Y:S01]  /*6fc0*/  F2FP.BF16.F32.PACK_AB R46, R136, R46 ;  /* 0x0000002e882e723e */ /* 0x000fe200000010ff */
[----:B------:R-:W-:Y:S01]  /*6fd0*/  STG.E.U16 desc[UR14][R68.64], R53 ;  /* 0x0000003544007986 */ /* 0x000fe2000c10150e */
[----:B------:R-:W-:-:S03]  /*6fe0*/  PRMT R52, R47, 0x7632, R52 ;  /* 0x000076322f347816 */ /* 0x000fc60000000034 */
[----:B------:R0:W-:Y:S01]  /*6ff0*/  STG.E.U16 desc[UR14][R68.64+0x4], R50 ;  /* 0x0000043244007986 */ /* 0x0001e2000c10150e */
[----:B------:R-:W-:-:S03]  /*7000*/  F2FP.BF16.F32.PACK_AB R45, R134, R45 ;  /* 0x0000002d862d723e */ /* 0x000fc600000010ff */
[----:B------:R1:W-:Y:S04]  /*7010*/  STG.E.U16 desc[UR14][R70.64+0x4], R47 ;  /* 0x0000042f46007986 */ /* 0x0003e8000c10150e */
[----:B------:R1:W-:Y:S01]  /*7020*/  STG.E.U16 desc[UR14][R70.64], R49 ;  /* 0x0000003146007986 */ /* 0x0003e2000c10150e */
[----:B0-----:R-:W-:-:S03]  /*7030*/  PRMT R50, R5, 0x7632, R50 ;  /* 0x0000763205327816 */ /* 0x001fc60000000032 */
[----:B------:R-:W-:Y:S01]  /*7040*/  STG.E.U16 desc[UR14][R70.64+0x2], R51 ;  /* 0x0000023346007986 */ /* 0x000fe2000c10150e */
[----:B-1----:R-:W-:-:S03]  /*7050*/  PRMT R47, R5, 0x7610, R47 ;  /* 0x00007610052f7816 */ /* 0x002fc6000000002f */
[----:B------:R-:W-:Y:S01]  /*7060*/  STG.E.U16 desc[UR14][R70.64+0x6], R52 ;  /* 0x0000063446007986 */ /* 0x000fe2000c10150e */
[----:B------:R-:W-:-:S03]  /*7070*/  PRMT R49, R46, 0x7632, R49 ;  /* 0x000076322e317816 */ /* 0x000fc60000000031 */
[----:B------:R0:W-:Y:S04]  /*7080*/  STG.E.U16 desc[UR14][R72.64], R20 ;  /* 0x0000001448007986 */ /* 0x0001e8000c10150e */
[----:B------:R-:W-:Y:S04]  /*7090*/  STG.E.U16 desc[UR14][R72.64+0x2], R48 ;  /* 0x0000023048007986 */ /* 0x000fe8000c10150e */
[----:B------:R1:W-:Y:S01]  /*70a0*/  STG.E.U16 desc[UR14][R72.64+0x4], R46 ;  /* 0x0000042e48007986 */ /* 0x0003e2000c10150e */
[----:B0-----:R-:W-:-:S03]  /*70b0*/  PRMT R20, R45, 0x7632, R20 ;  /* 0x000076322d147816 */ /* 0x001fc60000000014 */
[----:B------:R-:W-:Y:S04]  /*70c0*/  STG.E.U16 desc[UR14][R72.64+0x6], R49 ;  /* 0x0000063148007986 */ /* 0x000fe8000c10150e */
[----:B------:R0:W-:Y:S04]  /*70d0*/  STG.E.U16 desc[UR14][R74.64+0x4], R45 ;  /* 0x0000042d4a007986 */ /* 0x0001e8000c10150e */
[----:B------:R0:W-:Y:S01]  /*70e0*/  STG.E.U16 desc[UR14][R74.64+0x6], R20 ;  /* 0x000006144a007986 */ /* 0x0001e2000c10150e */
[----:B--2---:R-:W-:-:S03]  /*70f0*/  F2FP.BF16.F32.PACK_AB R5, R160, R161 ;  /* 0x000000a1a005723e */ /* 0x004fc600000010ff */
[----:B------:R-:W2:Y:S01]  /*7100*/  LDL.LU R160, [R1] ;  /* 0x0000000001a07983 */ /* 0x000ea20000300800 */
[----:B-1----:R-:W-:-:S03]  /*7110*/  PRMT R46, R5, 0x7610, R46 ;  /* 0x00007610052e7816 */ /* 0x002fc6000000002e */
[----:B------:R-:W2:Y:S01]  /*7120*/  LDL.LU R161, [R1+0xb0] ;  /* 0x0000b00001a17983 */ /* 0x000ea20000300800 */
[----:B------:R-:W-:Y:S02]  /*7130*/  PRMT R48, R5, 0x7632, R48 ;  /* 0x0000763205307816 */ /* 0x000fe40000000030 */
[----:B---3--:R-:W-:Y:S02]  /*7140*/  F2FP.BF16.F32.PACK_AB R5, R158, R162 ;  /* 0x000000a29e05723e */ /* 0x008fe400000010ff */
[----:B------:R-:W3:Y:S02]  /*7150*/  LDL.LU R162, [R1+0xac] ;  /* 0x0000ac0001a27983 */ /* 0x000ee40000300800 */
[C---:B0-----:R-:W-:Y:S02]  /*7160*/  PRMT R45, R5.reuse, 0x7610, R45 ;  /* 0x00007610052d7816 */ /* 0x041fe4000000002d */
[----:B------:R-:W-:Y:S02]  /*7170*/  PRMT R20, R5, 0x7632, R20 ;  /* 0x0000763205147816 */ /* 0x000fe40000000014 */
[----:B----4-:R-:W-:-:S02]  /*7180*/  F2FP.BF16.F32.PACK_AB R5, R159, R165 ;  /* 0x000000a59f05723e */ /* 0x010fc400000010ff */
[----:B------:R-:W4:Y:S01]  /*7190*/  LDL.LU R165, [R1+0xa8] ;  /* 0x0000a80001a57983 */ /* 0x000f220000300800 */
[----:B------:R-:W-:-:S03]  /*71a0*/  F2FP.BF16.F32.PACK_AB R44, R133, R44 ;  /* 0x0000002c852c723e */ /* 0x000fc600000010ff */
[----:B------:R0:W-:Y:S01]  /*71b0*/  STG.E.U16 desc[UR14][R74.64], R47 ;  /* 0x0000002f4a007986 */ /* 0x0001e2000c10150e */
[----:B------:R-:W-:-:S03]  /*71c0*/  F2FP.BF16.F32.PACK_AB R43, R132, R43 ;  /* 0x0000002b842b723e */ /* 0x000fc600000010ff */
[----:B------:R-:W-:Y:S01]  /*71d0*/  STG.E.U16 desc[UR14][R74.64+0x2], R50 ;  /* 0x000002324a007986 */ /* 0x000fe2000c10150e */
[----:B0-----:R-:W-:-:S03]  /*71e0*/  PRMT R47, R44, 0x7632, R47 ;  /* 0x000076322c2f7816 */ /* 0x001fc6000000002f */
[----:B------:R0:W-:Y:S04]  /*71f0*/  STG.E.U16 desc[UR14][R76.64+0x4], R44 ;  /* 0x0000042c4c007986 */ /* 0x0001e8000c10150e */
[----:B------:R1:W-:Y:S04]  /*7200*/  STG.E.U16 desc[UR14][R76.64+0x6], R47 ;  /* 0x0000062f4c007986 */ /* 0x0003e8000c10150e */
[----:B------:R1:W-:Y:S01]  /*7210*/  STG.E.U16 desc[UR14][R76.64], R46 ;  /* 0x0000002e4c007986 */ /* 0x0003e2000c10150e */
[----:B0-----:R-:W-:-:S03]  /*7220*/  PRMT R44, R5, 0x7610, R44 ;  /* 0x00007610052c7816 */ /* 0x001fc6000000002c */
[----:B------:R-:W-:Y:S01]  /*7230*/  STG.E.U16 desc[UR14][R76.64+0x2], R48 ;  /* 0x000002304c007986 */ /* 0x000fe2000c10150e */
[----:B-1----:R-:W-:-:S03]  /*7240*/  PRMT R47, R5, 0x7632, R47 ;  /* 0x00007632052f7816 */ /* 0x002fc6000000002f */
[----:B------:R0:W-:Y:S01]  /*7250*/  STG.E.U16 desc[UR14][R78.64+0x2], R20 ;  /* 0x000002144e007986 */ /* 0x0001e2000c10150e */
[----:B------:R-:W-:-:S03]  /*7260*/  PRMT R46, R43, 0x7632, R46 ;  /* 0x000076322b2e7816 */ /* 0x000fc6000000002e */
[----:B------:R1:W-:Y:S01]  /*7270*/  STG.E.U16 desc[UR14][R78.64+0x4], R43 ;  /* 0x0000042b4e007986 */ /* 0x0003e2000c10150e */
[----:B--2---:R-:W-:-:S03]  /*7280*/  F2FP.BF16.F32.PACK_AB R5, R160, R161 ;  /* 0x000000a1a005723e */ /* 0x004fc600000010ff */
[----:B------:R-:W2:Y:S01]  /*7290*/  LDL.LU R161, [R1+0xa4] ;  /* 0x0000a40001a17983 */ /* 0x000ea20000300800 */
[C---:B0-----:R-:W-:Y:S02]  /*72a0*/  PRMT R20, R5.reuse, 0x7610, R20 ;  /* 0x0000761005147816 */ /* 0x041fe40000000014 */
[----:B-1----:R-:W-:Y:S02]  /*72b0*/  PRMT R43, R5, 0x7632, R43 ;  /* 0x00007632052b7816 */ /* 0x002fe4000000002b */
[----:B---3--:R-:W-:Y:S02]  /*72c0*/  F2FP.BF16.F32.PACK_AB R5, R135, R162 ;  /* 0x000000a28705723e */ /* 0x008fe400000010ff */
[----:B------:R-:W3:Y:S04]  /*72d0*/  LDL.LU R135, [R1+0xe4] ;  /* 0x0000e40001877983 */ /* 0x000ee80000300800 */
[----:B------:R-:W3:Y:S01]  /*72e0*/  LDL.LU R162, [R1+0xa0] ;  /* 0x0000a00001a27983 */ /* 0x000ee20000300800 */
[----:B----4-:R-:W-:-:S03]  /*72f0*/  F2FP.BF16.F32.PACK_AB R164, R164, R165 ;  /* 0x000000a5a4a4723e */ /* 0x010fc600000010ff */
[----:B------:R-:W4:Y:S01]  /*7300*/  LDL.LU R165, [R1+0x9c] ;  /* 0x00009c0001a57983 */ /* 0x000f220000300800 */
[----:B--2---:R-:W-:-:S03]  /*7310*/  F2FP.BF16.F32.PACK_AB R146, R146, R161 ;  /* 0x000000a19292723e */ /* 0x004fc600000010ff */
[----:B------:R-:W2:Y:S01]  /*7320*/  LDL.LU R161, [R1+0x98] ;  /* 0x0000980001a17983 */ /* 0x000ea20000300800 */
[----:B---3--:R-:W-:-:S03]  /*7330*/  F2FP.BF16.F32.PACK_AB R144, R144, R162 ;  /* 0x000000a29090723e */ /* 0x008fc600000010ff */
        /* <DEDUP_REMOVED lines=15> */
[----:B------:R-:W-:Y:S02]  /*7430*/  F2FP.BF16.F32.PACK_AB R59, R59, R135 ;  /* 0x000000873b3b723e */ /* 0x000fe400000010ff */
[----:B------:R-:W-:Y:S01]  /*7440*/  F2FP.BF16.F32.PACK_AB R42, R131, R42 ;  /* 0x0000002a832a723e */ /* 0x000fe200000010ff */
[----:B------:R0:W-:Y:S01]  /*7450*/  STG.E.U16 desc[UR14][R78.64], R45 ;  /* 0x0000002d4e007986 */ /* 0x0001e2000c10150e */
[----:B------:R-:W-:Y:S02]  /*7460*/  F2FP.BF16.F32.PACK_AB R41, R130, R41 ;  /* 0x000000298229723e */ /* 0x000fe400000010ff */
[----:B--2---:R-:W-:Y:S02]  /*7470*/  F2FP.BF16.F32.PACK_AB R21, R21, R161 ;  /* 0x000000a11515723e */ /* 0x004fe400000010ff */
[----:B------:R-:W2:Y:S01]  /*7480*/  LDL.LU R161, [R1+0x74] ;  /* 0x0000740001a17983 */ /* 0x000ea20000300800 */
[----:B---3--:R-:W-:-:S03]  /*7490*/  F2FP.BF16.F32.PACK_AB R15, R15, R162 ;  /* 0x000000a20f0f723e */ /* 0x008fc600000010ff */
[----:B------:R-:W3:Y:S01]  /*74a0*/  LDL.LU R162, [R1+0x70] ;  /* 0x0000700001a27983 */ /* 0x000ee20000300800 */
[----:B----4-:R-:W-:-:S03]  /*74b0*/  F2FP.BF16.F32.PACK_AB R12, R12, R165 ;  /* 0x000000a50c0c723e */ /* 0x010fc600000010ff */
[----:B------:R-:W4:Y:S04]  /*74c0*/  LDL.LU R165, [R1+0x6c] ;  /* 0x00006c0001a57983 */ /* 0x000f280000300800 */
[----:B------:R1:W5:Y:S01]  /*74d0*/  LDL.LU R135, [R1+0xe0] ;  /* 0x0000e00001877983 */ /* 0x0003620000300800 */
[----:B0-----:R-:W-:Y:S02]  /*74e0*/  PRMT R45, R42, 0x7632, R45 ;  /* 0x000076322a2d7816 */ /* 0x001fe4000000002d */
[----:B------:R-:W-:Y:S01]  /*74f0*/  F2FP.BF16.F32.PACK_AB R40, R129, R40 ;  /* 0x000000288128723e */ /* 0x000fe200000010ff */
[----:B------:R-:W-:Y:S04]  /*7500*/  STG.E.U16 desc[UR14][R78.64+0x6], R46 ;  /* 0x0000062e4e007986 */ /* 0x000fe8000c10150e */
[----:B------:R0:W-:Y:S01]  /*7510*/  STG.E.U16 desc[UR14][R80.64], R44 ;  /* 0x0000002c50007986 */ /* 0x0001e2000c10150e */
[----:B------:R-:W-:-:S03]  /*7520*/  F2FP.BF16.F32.PACK_AB R39, R128, R39 ;  /* 0x000000278027723e */ /* 0x000fc600000010ff */
[----:B------:R-:W-:Y:S04]  /*7530*/  STG.E.U16 desc[UR14][R80.64+0x2], R47 ;  /* 0x0000022f50007986 */ /* 0x000fe8000c10150e */
[----:B------:R1:W-:Y:S04]  /*7540*/  STG.E.U16 desc[UR14][R80.64+0x4], R42 ;  /* 0x0000042a50007986 */ /* 0x0003e8000c10150e */
[----:B------:R-:W-:Y:S01]  /*7550*/  STG.E.U16 desc[UR14][R80.64+0x6], R45 ;  /* 0x0000062d50007986 */ /* 0x000fe2000c10150e */
[----:B0-----:R-:W-:-:S03]  /*7560*/  PRMT R44, R41, 0x7632, R44 ;  /* 0x00007632292c7816 */ /* 0x001fc6000000002c */
[----:B------:R0:W-:Y:S01]  /*7570*/  STG.E.U16 desc[UR14][R82.64], R20 ;  /* 0x0000001452007986 */ /* 0x0001e2000c10150e */
[----:B------:R-:W-:-:S03]  /*7580*/  F2FP.BF16.F32.PACK_AB R38, R127, R38 ;  /* 0x000000267f26723e */ /* 0x000fc600000010ff */
[----:B------:R0:W-:Y:S01]  /*7590*/  STG.E.U16 desc[UR14][R82.64+0x2], R43 ;  /* 0x0000022b52007986 */ /* 0x0001e2000c10150e */
[----:B-1----:R-:W-:-:S03]  /*75a0*/  PRMT R42, R5, 0x7632, R42 ;  /* 0x00007632052a7816 */ /* 0x002fc6000000002a */
[----:B------:R-:W-:Y:S01]  /*75b0*/  STG.E.U16 desc[UR14][R82.64+0x4], R41 ;  /* 0x0000042952007986 */ /* 0x000fe2000c10150e */
[----:B0-----:R-:W-:-:S03]  /*75c0*/  PRMT R20, R40, 0x7632, R20 ;  /* 0x0000763228147816 */ /* 0x001fc60000000014 */
[----:B------:R-:W-:Y:S01]  /*75d0*/  STG.E.U16 desc[UR14][R82.64+0x6], R44 ;  /* 0x0000062c52007986 */ /* 0x000fe2000c10150e */
[----:B------:R-:W-:Y:S02]  /*75e0*/  F2FP.BF16.F32.PACK_AB R37, R126, R37 ;  /* 0x000000257e25723e */ /* 0x000fe400000010ff */
[----:B------:R-:W-:Y:S01]  /*75f0*/  PRMT R43, R164, 0x7632, R43 ;  /* 0x00007632a42b7816 */ /* 0x000fe2000000002b */
[----:B------:R0:W-:Y:S01]  /*7600*/  STG.E.U16 desc[UR14][R84.64], R5 ;  /* 0x0000000554007986 */ /* 0x0001e2000c10150e */
[----:B------:R-:W-:-:S03]  /*7610*/  F2FP.BF16.F32.PACK_AB R36, R125, R36 ;  /* 0x000000247d24723e */ /* 0x000fc600000010ff */
[----:B------:R1:W-:Y:S01]  /*7620*/  STG.E.U16 desc[UR14][R84.64+0x6], R20 ;  /* 0x0000061454007986 */ /* 0x0003e2000c10150e */
[----:B------:R-:W-:Y:S02]  /*7630*/  IADD3.X R2, RZ, R3, RZ, P4, !PT ;  /* 0x00000003ff027210 */ /* 0x000fe400027fe4ff */
[----:B------:R-:W-:Y:S01]  /*7640*/  LEA R118, P0, R163, UR12, 0x1 ;  /* 0x0000000ca3767c11 */ /* 0x000fe2000f8008ff */
[----:B------:R-:W-:Y:S01]  /*7650*/  STG.E.U16 desc[UR14][R84.64+0x2], R42 ;  /* 0x0000022a54007986 */ /* 0x000fe2000c10150e */
[----:B0-----:R-:W-:-:S03]  /*7660*/  PRMT R5, R39, 0x7632, R5 ;  /* 0x0000763227057816 */ /* 0x001fc60000000005 */
[----:B------:R-:W-:Y:S01]  /*7670*/  STG.E.U16 desc[UR14][R84.64+0x4], R40 ;  /* 0x0000042854007986 */ /* 0x000fe2000c10150e */
[----:B-1----:R-:W-:-:S03]  /*7680*/  PRMT R20, R38, 0x7632, R20 ;  /* 0x0000763226147816 */ /* 0x002fc60000000014 */
[----:B------:R-:W-:Y:S01]  /*7690*/  STG.E.U16 desc[UR14][R86.64], R164 ;  /* 0x000000a456007986 */ /* 0x000fe2000c10150e */
[----:B------:R-:W-:-:S03]  /*76a0*/  PRMT R44, R146, 0x7632, R44 ;  /* 0x00007632922c7816 */ /* 0x000fc6000000002c */
[----:B------:R-:W-:Y:S01]  /*76b0*/  STG.E.U16 desc[UR14][R86.64+0x2], R43 ;  /* 0x0000022b56007986 */ /* 0x000fe2000c10150e */
[----:B------:R-:W-:-:S03]  /*76c0*/  PRMT R57, R143, 0x7632, R57 ;  /* 0x000076328f397816 */ /* 0x000fc60000000039 */
[----:B------:R0:W-:Y:S01]  /*76d0*/  STG.E.U16 desc[UR14][R86.64+0x4], R39 ;  /* 0x0000042756007986 */ /* 0x0001e2000c10150e */
[----:B------:R-:W-:-:S03]  /*76e0*/  LEA.HI.X R119, R163, UR13, R2, 0x1, P0 ;  /* 0x0000000da3777c11 */ /* 0x000fc600080f0c02 */
[----:B------:R1:W-:Y:S01]  /*76f0*/  STG.E.U16 desc[UR14][R86.64+0x6], R5 ;  /* 0x0000060556007986 */ /* 0x0003e2000c10150e */
[----:B------:R-:W-:-:S03]  /*7700*/  F2FP.BF16.F32.PACK_AB R35, R124, R35 ;  /* 0x000000237c23723e */ /* 0x000fc600000010ff */
[----:B------:R1:W-:Y:S01]  /*7710*/  STG.E.U16 desc[UR14][R88.64+0x6], R20 ;  /* 0x0000061458007986 */ /* 0x0003e2000c10150e */
[----:B0-----:R-:W-:Y:S02]  /*7720*/  PRMT R39, R37, 0x7632, R39 ;  /* 0x0000763225277816 */ /* 0x001fe40000000027 */
[----:B-1----:R-:W-:Y:S01]  /*7730*/  PRMT R5, R144, 0x7632, R5 ;  /* 0x0000763290057816 */ /* 0x002fe20000000005 */
[----:B------:R-:W-:Y:S01]  /*7740*/  STG.E.U16 desc[UR14][R88.64], R146 ;  /* 0x0000009258007986 */ /* 0x000fe2000c10150e */
[----:B------:R-:W-:-:S03]  /*7750*/  PRMT R20, R36, 0x7632, R20 ;  /* 0x0000763224147816 */ /* 0x000fc60000000014 */
[----:B------:R-:W-:Y:S01]  /*7760*/  STG.E.U16 desc[UR14][R88.64+0x2], R44 ;  /* 0x0000022c58007986 */ /* 0x000fe2000c10150e */
[----:B------:R-:W-:Y:S02]  /*7770*/  IADD3.X R3, RZ, R3, RZ, P2, !PT ;  /* 0x00000003ff037210 */ /* 0x000fe400017fe4ff */
[----:B------:R-:W-:Y:S01]  /*7780*/  LEA R2, P0, R117, UR12, 0x1 ;  /* 0x0000000c75027c11 */ /* 0x000fe2000f8008ff */
[----:B------:R-:W-:Y:S01]  /*7790*/  STG.E.U16 desc[UR14][R88.64+0x4], R38 ;  /* 0x0000042658007986 */ /* 0x000fe2000c10150e */
[----:B------:R-:W-:-:S03]  /*77a0*/  F2FP.BF16.F32.PACK_AB R34, R123, R34 ;  /* 0x000000227b22723e */ /* 0x000fc600000010ff */
[----:B------:R-:W-:Y:S01]  /*77b0*/  STG.E.U16 desc[UR14][R108.64], R144 ;  /* 0x000000906c007986 */ /* 0x000fe2000c10150e */
[----:B------:R-:W-:-:S03]  /*77c0*/  LEA.HI.X R3, R117, UR13, R3, 0x1, P0 ;  /* 0x0000000d75037c11 */ /* 0x000fc600080f0c03 */
[----:B------:R0:W-:Y:S04]  /*77d0*/  STG.E.U16 desc[UR14][R108.64+0x2], R5 ;  /* 0x000002056c007986 */ /* 0x0001e8000c10150e */
[----:B------:R1:W-:Y:S04]  /*77e0*/  STG.E.U16 desc[UR14][R108.64+0x4], R37 ;  /* 0x000004256c007986 */ /* 0x0003e8000c10150e */
[----:B------:R-:W-:Y:S04]  /*77f0*/  STG.E.U16 desc[UR14][R108.64+0x6], R39 ;  /* 0x000006276c007986 */ /* 0x000fe8000c10150e */
[----:B------:R-:W-:Y:S01]  /*7800*/  STG.E.U16 desc[UR14][R114.64], R143 ;  /* 0x0000008f72007986 */ /* 0x000fe2000c10150e */
[----:B0-----:R-:W-:-:S03]  /*7810*/  PRMT R5, R33, 0x7632, R5 ;  /* 0x0000763221057816 */ /* 0x001fc60000000005 */
[----:B------:R-:W-:Y:S01]  /*7820*/  STG.E.U16 desc[UR14][R114.64+0x2], R57 ;  /* 0x0000023972007986 */ /* 0x000fe2000c10150e */
[----:B-1----:R-:W-:-:S03]  /*7830*/  PRMT R37, R35, 0x7632, R37 ;  /* 0x0000763223257816 */ /* 0x002fc60000000025 */
[----:B------:R-:W-:Y:S04]  /*7840*/  STG.E.U16 desc[UR14][R114.64+0x4], R36 ;  /* 0x0000042472007986 */ /* 0x000fe8000c10150e */
[----:B------:R0:W-:Y:S04]  /*7850*/  STG.E.U16 desc[UR14][R114.64+0x6], R20 ;  /* 0x0000061472007986 */ /* 0x0001e8000c10150e */
[----:B------:R1:W-:Y:S01]  /*7860*/  STG.E.U16 desc[UR14][R118.64], R33 ;  /* 0x0000002176007986 */ /* 0x0003e2000c10150e */
[----:B------:R-:W-:-:S03]  /*7870*/  F2FP.BF16.F32.PACK_AB R32, R122, R32 ;  /* 0x000000207a20723e */ /* 0x000fc600000010ff */
[----:B------:R1:W-:Y:S01]  /*7880*/  STG.E.U16 desc[UR14][R118.64+0x2], R5 ;  /* 0x0000020576007986 */ /* 0x0003e2000c10150e */
[----:B0-----:R-:W-:Y:S02]  /*7890*/  PRMT R20, R31, 0x7632, R20 ;  /* 0x000076321f147816 */ /* 0x001fe40000000014 */
[----:B-1----:R-:W-:Y:S01]  /*78a0*/  PRMT R33, R34, 0x7632, R33 ;  /* 0x0000763222217816 */ /* 0x002fe20000000021 */
[----:B------:R-:W-:Y:S01]  /*78b0*/  STG.E.U16 desc[UR14][R118.64+0x4], R35 ;  /* 0x0000042376007986 */ /* 0x000fe2000c10150e */
[----:B------:R-:W-:-:S03]  /*78c0*/  F2FP.BF16.F32.PACK_AB R30, R121, R30 ;  /* 0x0000001e791e723e */ /* 0x000fc600000010ff */
[----:B------:R-:W-:Y:S01]  /*78d0*/  STG.E.U16 desc[UR14][R118.64+0x6], R37 ;  /* 0x0000062576007986 */ /* 0x000fe2000c10150e */
[----:B------:R-:W-:-:S03]  /*78e0*/  F2FP.BF16.F32.PACK_AB R28, R120, R28 ;  /* 0x0000001c781c723e */ /* 0x000fc600000010ff */
[----:B------:R-:W-:Y:S04]  /*78f0*/  STG.E.U16 desc[UR14][R2.64], R31 ;  /* 0x0000001f02007986 */ /* 0x000fe8000c10150e */
[----:B------:R-:W-:Y:S04]  /*7900*/  STG.E.U16 desc[UR14][R2.64+0x2], R20 ;  /* 0x0000021402007986 */ /* 0x000fe8000c10150e */
[----:B------:R-:W-:Y:S04]  /*7910*/  STG.E.U16 desc[UR14][R2.64+0x4], R34 ;  /* 0x0000042202007986 */ /* 0x000fe8000c10150e */
[----:B------:R0:W-:Y:S01]  /*7920*/  STG.E.U16 desc[UR14][R2.64+0x6], R33 ;  /* 0x0000062102007986 */ /* 0x0001e2000c10150e */
[----:B------:R-:W-:-:S02]  /*7930*/  PRMT R5, R32, 0x7632, R5 ;  /* 0x0000763220057816 */ /* 0x000fc40000000005 */
[----:B------:R-:W-:Y:S02]  /*7940*/  PRMT R45, R27, 0x7632, R45 ;  /* 0x000076321b2d7816 */ /* 0x000fe4000000002d */
[----:B------:R-:W-:Y:S02]  /*7950*/  F2FP.BF16.F32.PACK_AB R6, R6, R26 ;  /* 0x0000001a0606723e */ /* 0x000fe400000010ff */
[----:B0-----:R-:W-:Y:S02]  /*7960*/  PRMT R3, R29, 0x7632, R3 ;  /* 0x000076321d037816 */ /* 0x001fe40000000003 */
[----:B------:R-:W-:-:S03]  /*7970*/  PRMT R2, R30, 0x7632, R2 ;  /* 0x000076321e027816 */ /* 0x000fc60000000002 */
[----:B------:R0:W-:Y:S01]  /*7980*/  STG.E.U16 desc[UR14][R54.64+0x2], R3 ;  /* 0x0000020336007986 */ /* 0x0001e2000c10150e */
[----:B------:R-:W-:Y:S02]  /*7990*/  F2FP.BF16.F32.PACK_AB R8, R8, R24 ;  /* 0x000000180808723e */ /* 0x000fe400000010ff */
[----:B------:R-:W-:Y:S01]  /*79a0*/  PRMT R46, R25, 0x7632, R46 ;  /* 0x00007632192e7816 */ /* 0x000fe2000000002e */
[----:B------:R-:W-:Y:S01]  /*79b0*/  STG.E.U16 desc[UR14][R54.64], R29 ;  /* 0x0000001d36007986 */ /* 0x000fe2000c10150e */
[----:B------:R-:W-:-:S03]  /*79c0*/  PRMT R47, R23, 0x7632, R47 ;  /* 0x00007632172f7816 */ /* 0x000fc6000000002f */
[----:B------:R-:W-:Y:S01]  /*79d0*/  STG.E.U16 desc[UR14][R54.64+0x4], R32 ;  /* 0x0000042036007986 */ /* 0x000fe2000c10150e */
[----:B0-----:R-:W-:-:S03]  /*79e0*/  PRMT R3, R28, 0x7632, R3 ;  /* 0x000076321c037816 */ /* 0x001fc60000000003 */
[----:B------:R-:W-:Y:S01]  /*79f0*/  STG.E.U16 desc[UR14][R54.64+0x6], R5 ;  /* 0x0000060536007986 */ /* 0x000fe2000c10150e */
[----:B------:R-:W-:-:S03]  /*7a00*/  F2FP.BF16.F32.PACK_AB R11, R11, R22 ;  /* 0x000000160b0b723e */ /* 0x000fc600000010ff */
[----:B------:R-:W-:Y:S04]  /*7a10*/  STG.E.U16 desc[UR14][R90.64], R27 ;  /* 0x0000001b5a007986 */ /* 0x000fe8000c10150e */
[----:B------:R-:W-:Y:S04]  /*7a20*/  STG.E.U16 desc[UR14][R90.64+0x2], R45 ;  /* 0x0000022d5a007986 */ /* 0x000fe8000c10150e */
[----:B------:R-:W-:Y:S04]  /*7a30*/  STG.E.U16 desc[UR14][R90.64+0x4], R30 ;  /* 0x0000041e5a007986 */ /* 0x000fe8000c10150e */
[----:B------:R0:W-:Y:S01]  /*7a40*/  STG.E.U16 desc[UR14][R90.64+0x6], R2 ;  /* 0x000006025a007986 */ /* 0x0001e2000c10150e */
[----:B------:R-:W-:-:S03]  /*7a50*/  F2FP.BF16.F32.PACK_AB R13, R13, R19 ;  /* 0x000000130d0d723e */ /* 0x000fc600000010ff */
[----:B------:R1:W-:Y:S01]  /*7a60*/  STG.E.U16 desc[UR14][R92.64+0x6], R3 ;  /* 0x000006035c007986 */ /* 0x0003e2000c10150e */
[----:B------:R-:W-:-:S03]  /*7a70*/  PRMT R48, R21, 0x7632, R48 ;  /* 0x0000763215307816 */ /* 0x000fc60000000030 */
[----:B------:R-:W-:Y:S01]  /*7a80*/  STG.E.U16 desc[UR14][R92.64], R25 ;  /* 0x000000195c007986 */ /* 0x000fe2000c10150e */
[----:B0-----:R-:W-:-:S03]  /*7a90*/  PRMT R2, R6, 0x7632, R2 ;  /* 0x0000763206027816 */ /* 0x001fc60000000002 */
[----:B------:R-:W-:Y:S01]  /*7aa0*/  STG.E.U16 desc[UR14][R92.64+0x2], R46 ;  /* 0x0000022e5c007986 */ /* 0x000fe2000c10150e */
[----:B-1----:R-:W-:-:S03]  /*7ab0*/  PRMT R3, R8, 0x7632, R3 ;  /* 0x0000763208037816 */ /* 0x002fc60000000003 */
[----:B------:R-:W-:Y:S01]  /*7ac0*/  STG.E.U16 desc[UR14][R92.64+0x4], R28 ;  /* 0x0000041c5c007986 */ /* 0x000fe2000c10150e */
[----:B------:R-:W-:-:S03]  /*7ad0*/  PRMT R49, R15, 0x7632, R49 ;  /* 0x000076320f317816 */ /* 0x000fc60000000031 */
[----:B------:R-:W-:Y:S01]  /*7ae0*/  STG.E.U16 desc[UR14][R94.64], R23 ;  /* 0x000000175e007986 */ /* 0x000fe2000c10150e */
[----:B------:R-:W-:-:S03]  /*7af0*/  F2FP.BF16.F32.PACK_AB R14, R112, R14 ;  /* 0x0000000e700e723e */ /* 0x000fc600000010ff */
[----:B------:R-:W-:Y:S04]  /*7b00*/  STG.E.U16 desc[UR14][R94.64+0x2], R47 ;  /* 0x0000022f5e007986 */ /* 0x000fe8000c10150e */
[----:B------:R-:W-:Y:S04]  /*7b10*/  STG.E.U16 desc[UR14][R94.64+0x4], R6 ;  /* 0x000004065e007986 */ /* 0x000fe8000c10150e */
[----:B------:R0:W-:Y:S01]  /*7b20*/  STG.E.U16 desc[UR14][R94.64+0x6], R2 ;  /* 0x000006025e007986 */ /* 0x0001e2000c10150e */
[----:B------:R-:W-:-:S03]  /*7b30*/  F2FP.BF16.F32.PACK_AB R10, R110, R10 ;  /* 0x0000000a6e0a723e */ /* 0x000fc600000010ff */
[----:B------:R1:W-:Y:S01]  /*7b40*/  STG.E.U16 desc[UR14][R96.64+0x6], R3 ;  /* 0x0000060360007986 */ /* 0x0003e2000c10150e */
[----:B------:R-:W-:-:S03]  /*7b50*/  PRMT R50, R12, 0x7632, R50 ;  /* 0x000076320c327816 */ /* 0x000fc60000000032 */
[----:B------:R-:W-:Y:S01]  /*7b60*/  STG.E.U16 desc[UR14][R96.64], R21 ;  /* 0x0000001560007986 */ /* 0x000fe2000c10150e */
[----:B0-----:R-:W-:Y:S02]  /*7b70*/  PRMT R2, R11, 0x7632, R2 ;  /* 0x000076320b027816 */ /* 0x001fe40000000002 */
[----:B--2---:R-:W-:Y:S02]  /*7b80*/  F2FP.BF16.F32.PACK_AB R9, R9, R161 ;  /* 0x000000a10909723e */ /* 0x004fe400000010ff */
[----:B-1----:R-:W-:Y:S01]  /*7b90*/  PRMT R3, R13, 0x7632, R3 ;  /* 0x000076320d037816 */ /* 0x002fe20000000003 */
[----:B------:R-:W-:Y:S01]  /*7ba0*/  STG.E.U16 desc[UR14][R96.64+0x2], R48 ;  /* 0x0000023060007986 */ /* 0x000fe2000c10150e */
[----:B------:R-:W-:-:S03]  /*7bb0*/  PRMT R51, R9, 0x7632, R51 ;  /* 0x0000763209337816 */ /* 0x000fc60000000033 */
[----:B------:R-:W-:Y:S01]  /*7bc0*/  STG.E.U16 desc[UR14][R96.64+0x4], R8 ;  /* 0x0000040860007986 */ /* 0x000fe2000c10150e */
[----:B------:R-:W-:-:S03]  /*7bd0*/  F2FP.BF16.F32.PACK_AB R7, R18, R7 ;  /* 0x000000071207723e */ /* 0x000fc600000010ff */
[----:B------:R-:W-:Y:S01]  /*7be0*/  STG.E.U16 desc[UR14][R98.64], R15 ;  /* 0x0000000f62007986 */ /* 0x000fe2000c10150e */
[----:B------:R-:W-:-:S03]  /*7bf0*/  UIADD3 UR10, UP0, UR10, 0x12, URZ ;  /* 0x000000120a0a7890 */ /* 0x000fc6000ff1e03f */
[----:B------:R-:W-:Y:S04]  /*7c00*/  STG.E.U16 desc[UR14][R98.64+0x2], R49 ;  /* 0x0000023162007986 */ /* 0x000fe8000c10150e */
[----:B------:R-:W-:Y:S04]  /*7c10*/  STG.E.U16 desc[UR14][R98.64+0x4], R11 ;  /* 0x0000040b62007986 */ /* 0x000fe8000c10150e */
[----:B------:R0:W-:Y:S01]  /*7c20*/  STG.E.U16 desc[UR14][R98.64+0x6], R2 ;  /* 0x0000060262007986 */ /* 0x0001e2000c10150e */
[----:B------:R-:W-:-:S03]  /*7c30*/  F2FP.BF16.F32.PACK_AB R113, R141, R113 ;  /* 0x000000718d71723e */ /* 0x000fc600000010ff */
[----:B------:R1:W-:Y:S01]  /*7c40*/  STG.E.U16 desc[UR14][R100.64+0x6], R3 ;  /* 0x0000060364007986 */ /* 0x0003e2000c10150e */
[----:B------:R-:W-:-:S03]  /*7c50*/  UIADD3.X UR5, URZ, UR5, URZ, UP0, !UPT ;  /* 0x000000053f057290 */ /* 0x000fc600087fe43f */
[----:B------:R-:W-:Y:S01]  /*7c60*/  STG.E.U16 desc[UR14][R100.64], R12 ;  /* 0x0000000c64007986 */ /* 0x000fe2000c10150e */
[----:B0-----:R-:W-:Y:S02]  /*7c70*/  PRMT R2, R14, 0x7632, R2 ;  /* 0x000076320e027816 */ /* 0x001fe40000000002 */
[----:B---3--:R-:W-:Y:S02]  /*7c80*/  F2FP.BF16.F32.PACK_AB R4, R4, R162 ;  /* 0x000000a20404723e */ /* 0x008fe400000010ff */
[----:B-1----:R-:W-:Y:S01]  /*7c90*/  PRMT R3, R10, 0x7632, R3 ;  /* 0x000076320a037816 */ /* 0x002fe20000000003 */
[----:B------:R-:W-:Y:S01]  /*7ca0*/  STG.E.U16 desc[UR14][R100.64+0x2], R50 ;  /* 0x0000023264007986 */ /* 0x000fe2000c10150e */
[----:B----4-:R-:W-:-:S03]  /*7cb0*/  F2FP.BF16.F32.PACK_AB R0, R0, R165 ;  /* 0x000000a50000723e */ /* 0x010fc600000010ff */
[----:B------:R-:W-:Y:S01]  /*7cc0*/  STG.E.U16 desc[UR14][R100.64+0x4], R13 ;  /* 0x0000040d64007986 */ /* 0x000fe2000c10150e */
[----:B------:R-:W-:Y:S01]  /*7cd0*/  PRMT R8, R4, 0x7632, R8 ;  /* 0x0000763204087816 */ /* 0x000fe20000000008 */
[----:B------:R-:W-:Y:S01]  /*7ce0*/  UISETP.GE.U32.AND UP0, UPT, UR10, UR20, UPT ;  /* 0x000000140a00728c */ /* 0x000fe2000bf06070 */
[----:B------:R-:W-:Y:S01]  /*7cf0*/  PRMT R52, R0, 0x7632, R52 ;  /* 0x0000763200347816 */ /* 0x000fe20000000034 */
[----:B------:R-:W-:Y:S01]  /*7d00*/  STG.E.U16 desc[UR14][R102.64], R9 ;  /* 0x0000000966007986 */ /* 0x000fe2000c10150e */
[----:B------:R-:W-:-:S03]  /*7d10*/  PRMT R53, R59, 0x7632, R53 ;  /* 0x000076323b357816 */ /* 0x000fc60000000035 */
[----:B------:R-:W-:Y:S04]  /*7d20*/  STG.E.U16 desc[UR14][R102.64+0x2], R51 ;  /* 0x0000023366007986 */ /* 0x000fe8000c10150e */
[----:B------:R-:W-:Y:S04]  /*7d30*/  STG.E.U16 desc[UR14][R102.64+0x4], R14 ;  /* 0x0000040e66007986 */ /* 0x000fe8000c10150e */
[----:B------:R0:W-:Y:S04]  /*7d40*/  STG.E.U16 desc[UR14][R102.64+0x6], R2 ;  /* 0x0000060266007986 */ /* 0x0001e8000c10150e */
[----:B------:R1:W-:Y:S01]  /*7d50*/  STG.E.U16 desc[UR14][R16.64+0x6], R3 ;  /* 0x0000060310007986 */ /* 0x0003e2000c10150e */
[----:B------:R-:W-:-:S03]  /*7d60*/  UISETP.GE.AND.EX UP0, UPT, UR5, UR11, UPT, UP0 ;  /* 0x0000000b0500728c */ /* 0x000fc6000bf06300 */
        /* <DEDUP_REMOVED lines=13> */
[----:B------:R-:W-:Y:S01]  /*7e40*/  PLOP3.LUT P0, PT, PT, PT, UP0, 0x80, 0x0 ;  /* 0x000000000000781c */ /* 0x000fe20003f0f008 */
[----:B------:R-:W-:-:S12]  /*7e50*/  ULOP3.LUT UR4, UR4, 0x1, URZ, 0x3c, !UPT ;  /* 0x0000000104047892 */ /* 0x000fd8000f8e3c3f */
[----:B--2---:R-:W-:Y:S05]  /*7e60*/  @!P0 BRA `(.L_x_1204) ;  /* 0xffffff8400008947 */ /* 0x004fea000383ffff */
[----:B------:R-:W-:Y:S05]  /*7e70*/  EXIT ;  /* 0x000000000000794d */ /* 0x000fea0003800000 */
.L_x_1205:
        /* <DEDUP_REMOVED lines=16> */
.L_x_2644:


//--------------------- .text._ZN13group_norm_v214gn_cuda_kernelI13__nv_bfloat16Li320ELi2ELi32ELi40ELi1024ELb0ELi64ELi320ELi320ELi4ELb1ELi18ELb0ELb0ENS_16CompileConditionILi900EEEEEvPT_PKS4_S7_S7_flPfS8_Pj --------------------------
	.section	.text._ZN13group_norm_v214gn_cuda_kernelI13__nv_bfloat16Li320ELi2ELi32ELi40ELi1024ELb0ELi64ELi320ELi320ELi4ELb1ELi18ELb0ELb0ENS_16CompileConditionILi900EEEEEvPT_PKS4_S7_S7_flPfS8_Pj,"ax",@progbits
	.align	128
        .global         _ZN13group_norm_v214gn_cuda_kernelI13__nv_bfloat16Li320ELi2ELi32ELi40ELi1024ELb0ELi64ELi320ELi320ELi4ELb1ELi18ELb0ELb0ENS_16CompileConditionILi900EEEEEvPT_PKS4_S7_S7_flPfS8_Pj
        .type           _ZN13group_norm_v214gn_cuda_kernelI13__nv_bfloat16Li320ELi2ELi32ELi40ELi1024ELb0ELi64ELi320ELi320ELi4ELb1ELi18ELb0ELb0ENS_16CompileConditionILi900EEEEEvPT_PKS4_S7_S7_flPfS8_Pj,@function
        .size           _ZN13group_norm_v214gn_cuda_kernelI13__nv_bfloat16Li320ELi2ELi32ELi40ELi1024ELb0ELi64ELi320ELi320ELi4ELb1ELi18ELb0ELb0ENS_16CompileConditionILi900EEEEEvPT_PKS4_S7_S7_flPfS8_Pj,(.L_x_2645 - _ZN13group_norm_v214gn_cuda_kernelI13__nv_bfloat16Li320ELi2ELi32ELi40ELi1024ELb0ELi64ELi320ELi320ELi4ELb1ELi18ELb0ELb0ENS_16CompileConditionILi900EEEEEvPT_PKS4_S7_S7_flPfS8_Pj)
        .other          _ZN13group_norm_v214gn_cuda_kernelI13__nv_bfloat16Li320ELi2ELi32ELi40ELi1024ELb0ELi64ELi320ELi320ELi4ELb1ELi18ELb0ELb0ENS_16CompileConditionILi900EEEEEvPT_PKS4_S7_S7_flPfS8_Pj,@"STO_CUDA_ENTRY STV_DEFAULT"
_ZN13group_norm_v214gn_cuda_kernelI13__nv_bfloat16Li320ELi2ELi32ELi40ELi1024ELb0ELi64ELi320ELi320ELi4ELb1ELi18ELb0ELb0ENS_16CompileConditionILi900EEEEEvPT_PKS4_S7_S7_flPfS8_Pj:
.text._ZN13group_norm_v214gn_cuda_kernelI13__nv_bfloat16Li320ELi2ELi32ELi40ELi1024ELb0ELi64ELi320ELi320ELi4ELb1ELi18ELb0ELb0ENS_16CompileConditionILi900EEEEEvPT_PKS4_S7_S7_flPfS8_Pj:
        /* <DEDUP_REMOVED lines=17> */
[----:B0-----:R-:W-:-:S05]  /*0110*/  IMAD.WIDE.U32 R2, R4, -0x33333333, RZ ;  /* 0xcccccccd04027825 */ /* 0x001fca00078e00ff */
[----:B------:R-:W-:Y:S02]  /*0120*/  SHF.R.U32.HI R7, RZ, 0x6, R3 ;  /* 0x00000006ff077819 */ /* 0x000fe40000011603 */
[----:B-1----:R-:W-:-:S03]  /*0130*/  LEA R3, R5, R0, 0x18 ;  /* 0x0000000005037211 */ /* 0x002fc600078ec0ff */
[----:B------:R-:W-:-:S04]  /*0140*/  IMAD R0, R7, -0x50, R4 ;  /* 0xffffffb007007824 */ /* 0x000fc800078e0204 */
[----:B------:R-:W-:-:S05]  /*0150*/  IMAD R0, R0, 0x28, R3 ;  /* 0x0000002800007824 */ /* 0x000fca00078e0203 */
[----:B------:R-:W-:-:S05]  /*0160*/  LEA R0, R7, R0, 0x3 ;  /* 0x0000000007007211 */ /* 0x000fca00078e18ff */
[----:B------:R0:W-:Y:S02]  /*0170*/  STL [R1+0x38], R0 ;  /* 0x0000380001007387 */ /* 0x0001e40000100800 */
.L_x_1214:
[----:B------:R-:W1:Y:S01]  /*0180*/  S2R R90, SR_TID.X ;  /* 0x00000000005a7919 */ /* 0x000e620000002100 */
[----:B------:R-:W-:Y:S01]  /*0190*/  ULOP3.LUT UR16, UR9, 0x3, URZ, 0xc0, !UPT ;  /* 0x0000000309107892 */ /* 0x000fe2000f8ec03f */
[----:B--2---:R-:W2:Y:S01]  /*01a0*/  LDC.64 R28, c[0x0][0x220] ;  /* 0x00008800ff1c7b82 */ /* 0x004ea20000000a00 */
[----:B------:R-:W-:Y:S01]  /*01b0*/  USHF.R.U64 UR17, UR9, 0x2, UR5 ;  /* 0x0000000209117899 */ /* 0x000fe20008001205 */
[----:B------:R-:W0:Y:S01]  /*01c0*/  S2R R89, SR_CTAID.X ;  /* 0x0000000000597919 */ /* 0x000e220000002500 */
[----:B------:R-:W-:Y:S02]  /*01d0*/  UIMAD UR8, UR16, 0x140, URZ ;  /* 0x00000140100878a4 */ /* 0x000fe4000f8e023f */
[----:B------:R-:W-:Y:S02]  /*01e0*/  USHF.R.U32.HI UR6, URZ, 0x2, UR5 ;  /* 0x000000023f067899 */ /* 0x000fe40008011605 */
[----:B------:R-:W-:Y:S01]  /*01f0*/  MOV R5, UR17 ;  /* 0x0000001100057c02 */ /* 0x000fe20008000f00 */
[----:B------:R-:W-:Y:S01]  /*0200*/  ULDC.64 UR12, c[0x0][0x218] ;  /* 0x00008600000c7ab9 */ /* 0x000fe20000000a00 */
[----:B------:R-:W-:Y:S01]  /*0210*/  UIMAD UR11, UR6, 0x140000, URZ ;  /* 0x00140000060b78a4 */ /* 0x000fe2000f8e023f */
[----:B------:R-:W3:Y:S01]  /*0220*/  LDC.64 R26, c[0x0][0x228] ;  /* 0x00008a00ff1a7b82 */ /* 0x000ee20000000a00 */
[----:B-1----:R-:W-:-:S04]  /*0230*/  IMAD.WIDE.U32 R2, R90, -0x33333333, RZ ;  /* 0xcccccccd5a027825 */ /* 0x002fc800078e00ff */
[----:B0-----:R-:W-:Y:S01]  /*0240*/  IMAD.SHL.U32 R0, R89, 0x40, RZ ;  /* 0x0000004059007824 */ /* 0x001fe200078e00ff */
[----:B------:R-:W-:-:S04]  /*0250*/  SHF.R.U32.HI R3, RZ, 0x6, R3 ;  /* 0x00000006ff037819 */ /* 0x000fc80000011603 */
[----:B------:R-:W-:Y:S01]  /*0260*/  LOP3.LUT R0, R0, 0x3c0, RZ, 0xc0, !PT ;  /* 0x000003c000007812 */ /* 0x000fe200078ec0ff */
[----:B------:R-:W-:-:S03]  /*0270*/  IMAD R84, R3, -0x50, R90 ;  /* 0xffffffb003547824 */ /* 0x000fc600078e025a */
[----:B------:R-:W-:Y:S02]  /*0280*/  IADD3 R0, R0, R3, RZ ;  /* 0x0000000300007210 */ /* 0x000fe40007ffe0ff */
[----:B------:R-:W-:-:S03]  /*0290*/  LEA R8, R84, UR8, 0x2 ;  /* 0x0000000854087c11 */ /* 0x000fc6000f8e10ff */
[----:B------:R-:W-:Y:S01]  /*02a0*/  IMAD R6, R0, 0x500, RZ ;  /* 0x0000050000067824 */ /* 0x000fe200078e02ff */
[----:B------:R-:W-:-:S04]  /*02b0*/  SHF.R.S32.HI R9, RZ, 0x1f, R8 ;  /* 0x0000001fff097819 */ /* 0x000fc80000011408 */
[----:B------:R-:W-:Y:S01]  /*02c0*/  IADD3 R4, R6, 0x1400, RZ ;  /* 0x0000140006047810 */ /* 0x000fe20007ffe0ff */
[----:B------:R-:W-:-:S04]  /*02d0*/  IMAD.WIDE.U32 R2, R5, 0x140000, R8 ;  /* 0x0014000005027825 */ /* 0x000fc800078e0008 */
[----:B------:R-:W-:Y:S01]  /*02e0*/  VIADD R83, R3, UR11 ;  /* 0x0000000b03537c36 */ /* 0x000fe20008000000 */
[----:B------:R-:W-:-:S04]  /*02f0*/  IADD3 R0, P0, R6, R2, RZ ;  /* 0x0000000206007210 */ /* 0x000fc80007f1e0ff */
[----:B------:R-:W-:Y:S02]  /*0300*/  IADD3.X R3, RZ, R83, RZ, P0, !PT ;  /* 0x00000053ff037210 */ /* 0x000fe400007fe4ff */
[----:B------:R-:W-:-:S04]  /*0310*/  LEA R60, P0, R0, UR12, 0x1 ;  /* 0x0000000c003c7c11 */ /* 0x000fc8000f8008ff */
[----:B------:R-:W-:Y:S02]  /*0320*/  LEA.HI.X R61, R0, UR13, R3, 0x1, P0 ;  /* 0x0000000d003d7c11 */ /* 0x000fe400080f0c03 */
[----:B------:R-:W-:-:S04]  /*0330*/  IADD3 R0, P0, R4, R2, RZ ;  /* 0x0000000204007210 */ /* 0x000fc80007f1e0ff */
[----:B------:R-:W4:Y:S01]  /*0340*/  LDG.E.64.CONSTANT R60, desc[UR14][R60.64] ;  /* 0x0000000e3c3c7981 */ /* 0x000f22000c1e9b00 */
[----:B------:R-:W-:Y:S01]  /*0350*/  IMAD.X R3, RZ, RZ, R83, P0 ;  /* 0x000000ffff037224 */ /* 0x000fe200000e0653 */
[C---:B------:R-:W-:Y:S02]  /*0360*/  LEA R58, P0, R0.reuse, UR12, 0x1 ;  /* 0x0000000c003a7c11 */ /* 0x040fe4000f8008ff */
[----:B------:R0:W-:Y:S02]  /*0370*/  STL [R1+0x34], R4 ;  /* 0x0000340401007387 */ /* 0x0001e40000100800 */
[----:B------:R-:W-:-:S06]  /*0380*/  LEA.HI.X R59, R0, UR13, R3, 0x1, P0 ;  /* 0x0000000d003b7c11 */ /* 0x000fcc00080f0c03 */
[----:B------:R-:W4:Y:S01]  /*0390*/  LDG.E.64.CONSTANT R58, desc[UR14][R58.64] ;  /* 0x0000000e3a3a7981 */ /* 0x000f22000c1e9b00 */
[----:B0-----:R-:W-:-:S04]  /*03a0*/  IADD3 R4, R6, 0x2800, RZ ;  /* 0x0000280006047810 */ /* 0x001fc80007ffe0ff */
[----:B------:R-:W-:-:S04]  /*03b0*/  IADD3 R0, P0, R4, R2, RZ ;  /* 0x0000000204007210 */ /* 0x000fc80007f1e0ff */
[----:B------:R-:W-:Y:S02]  /*03c0*/  IADD3.X R3, RZ, R83, RZ, P0, !PT ;  /* 0x00000053ff037210 */ /* 0x000fe400007fe4ff */
[C---:B------:R-:W-:Y:S01]  /*03d0*/  LEA R56, P0, R0.reuse, UR12, 0x1 ;  /* 0x0000000c00387c11 */ /* 0x040fe2000f8008ff */
[----:B------:R0:W-:Y:S03]  /*03e0*/  STL [R1+0x24], R4 ;  /* 0x0000240401007387 */ /* 0x0001e60000100800 */
[----:B------:R-:W-:-:S06]  /*03f0*/  LEA.HI.X R57, R0, UR13, R3, 0x1, P0 ;  /* 0x0000000d00397c11 */ /* 0x000fcc00080f0c03 */
[----:B------:R-:W4:Y:S01]  /*0400*/  LDG.E.64.CONSTANT R56, desc[UR14][R56.64] ;  /* 0x0000000e38387981 */ /* 0x000f22000c1e9b00 */
[----:B0-----:R-:W-:-:S05]  /*0410*/  VIADD R4, R6, 0x3c00 ;  /* 0x00003c0006047836 */ /* 0x001fca0000000000 */
[----:B------:R-:W-:-:S04]  /*0420*/  IADD3 R0, P0, R4, R2, RZ ;  /* 0x0000000204007210 */ /* 0x000fc80007f1e0ff */
[----:B------:R-:W-:Y:S02]  /*0430*/  IADD3.X R3, RZ, R83, RZ, P0, !PT ;  /* 0x00000053ff037210 */ /* 0x000fe400007fe4ff */
[C---:B------:R-:W-:Y:S01]  /*0440*/  LEA R54, P0, R0.reuse, UR12, 0x1 ;  /* 0x0000000c00367c11 */ /* 0x040fe2000f8008ff */
[----:B------:R0:W-:Y:S03]  /*0450*/  STL [R1+0x20], R4 ;  /* 0x0000200401007387 */ /* 0x0001e60000100800 */
[----:B------:R-:W-:-:S06]  /*0460*/  LEA.HI.X R55, R0, UR13, R3, 0x1, P0 ;  /* 0x0000000d00377c11 */ /* 0x000fcc00080f0c03 */
[----:B------:R-:W4:Y:S01]  /*0470*/  LDG.E.64.CONSTANT R54, desc[UR14][R54.64] ;  /* 0x0000000e36367981 */ /* 0x000f22000c1e9b00 */
[----:B0-----:R-:W-:-:S04]  /*0480*/  IADD3 R4, R6, 0x5000, RZ ;  /* 0x0000500006047810 */ /* 0x001fc80007ffe0ff */
[----:B------:R-:W-:-:S05]  /*0490*/  IADD3 R0, P0, R4, R2, RZ ;  /* 0x0000000204007210 */ /* 0x000fca0007f1e0ff */
[----:B------:R-:W-:Y:S01]  /*04a0*/  IMAD.X R3, RZ, RZ, R83, P0 ;  /* 0x000000ffff037224 */ /* 0x000fe200000e0653 */
[C---:B------:R-:W-:Y:S01]  /*04b0*/  LEA R52, P0, R0.reuse, UR12, 0x1 ;  /* 0x0000000c00347c11 */ /* 0x040fe2000f8008ff */
[----:B------:R0:W-:Y:S03]  /*04c0*/  STL [R1+0x1c], R4 ;  /* 0x00001c0401007387 */ /* 0x0001e60000100800 */
        /* <DEDUP_REMOVED lines=47> */
[----:B------:R-:W-:Y:S01]  /*07c0*/  LEA R38, P0, R0, UR12, 0x1 ;  /* 0x0000000c00267c11 */ /* 0x000fe2000f8008ff */
[----:B------:R-:W-:-:S03]  /*07d0*/  VIADD R5, R6, 0xf000 ;  /* 0x0000f00006057836 */ /* 0x000fc60000000000 */
[----:B------:R-:W-:Y:S02]  /*07e0*/  LEA.HI.X R39, R0, UR13, R3, 0x1, P0 ;  /* 0x0000000d00277c11 */ /* 0x000fe400080f0c03 */
[----:B------:R-:W-:-:S04]  /*07f0*/  IADD3 R5, P0, R5, R2, RZ ;  /* 0x0000000205057210 */ /* 0x000fc80007f1e0ff */
[----:B------:R-:W4:Y:S01]  /*0800*/  LDG.E.64.CONSTANT R38, desc[UR14][R38.64] ;  /* 0x0000000e26267981 */ /* 0x000f22000c1e9b00 */
[----:B------:R-:W-:Y:S02]  /*0810*/  IADD3.X R80, RZ, R83, RZ, P0, !PT ;  /* 0x00000053ff507210 */ /* 0x000fe400007fe4ff */
[C---:B------:R-:W-:Y:S02]  /*0820*/  LEA R36, P0, R5.reuse, UR12, 0x1 ;  /* 0x0000000c05247c11 */ /* 0x040fe4000f8008ff */
[C---:B------:R-:W-:Y:S02]  /*0830*/  IADD3 R3, R6.reuse, 0x10400, RZ ;  /* 0x0001040006037810 */ /* 0x040fe40007ffe0ff */
[----:B------:R-:W-:Y:S01]  /*0840*/  LEA.HI.X R37, R5, UR13, R80, 0x1, P0 ;  /* 0x0000000d05257c11 */ /* 0x000fe200080f0c50 */
[----:B------:R0:W-:Y:S01]  /*0850*/  STL [R1+0xc], R4 ;  /* 0x00000c0401007387 */ /* 0x0001e20000100800 */
[----:B------:R-:W-:-:S03]  /*0860*/  VIADD R7, R6, 0x12c00 ;  /* 0x00012c0006077836 */ /* 0x000fc60000000000 */
[----:B------:R-:W4:Y:S04]  /*0870*/  LDL R85, [R1+0x38] ;  /* 0x0000380001557983 */ /* 0x000f280000100800 */
[----:B------:R-:W4:Y:S01]  /*0880*/  LDG.E.64.CONSTANT R36, desc[UR14][R36.64] ;  /* 0x0000000e24247981 */ /* 0x000f22000c1e9b00 */
[----:B0-----:R-:W-:-:S05]  /*0890*/  IADD3 R4, P0, R3, R2, RZ ;  /* 0x0000000203047210 */ /* 0x001fca0007f1e0ff */
[----:B------:R-:W-:Y:S01]  /*08a0*/  IMAD.X R81, RZ, RZ, R83, P0 ;  /* 0x000000ffff517224 */ /* 0x000fe200000e0653 */
[----:B------:R-:W-:-:S04]  /*08b0*/  LEA R34, P0, R4, UR12, 0x1 ;  /* 0x0000000c04227c11 */ /* 0x000fc8000f8008ff */
[----:B------:R-:W-:Y:S02]  /*08c0*/  LEA.HI.X R35, R4, UR13, R81, 0x1, P0 ;  /* 0x0000000d04237c11 */ /* 0x000fe400080f0c51 */
[----:B------:R-:W-:-:S04]  /*08d0*/  IADD3 R3, R6, 0x11800, RZ ;  /* 0x0001180006037810 */ /* 0x000fc80007ffe0ff */
[----:B------:R-:W4:Y:S01]  /*08e0*/  LDG.E.64.CONSTANT R34, desc[UR14][R34.64] ;  /* 0x0000000e22227981 */ /* 0x000f22000c1e9b00 */
[----:B------:R-:W-:-:S04]  /*08f0*/  IADD3 R3, P0, R3, R2, RZ ;  /* 0x0000000203037210 */ /* 0x000fc80007f1e0ff */
[----:B------:R-:W-:Y:S02]  /*0900*/  IADD3.X R82, RZ, R83, RZ, P0, !PT ;  /* 0x00000053ff527210 */ /* 0x000fe400007fe4ff */
[----:B------:R-:W-:-:S04]  /*0910*/  LEA R32, P0, R3, UR12, 0x1 ;  /* 0x0000000c03207c11 */ /* 0x000fc8000f8008ff */
[----:B------:R-:W-:Y:S02]  /*0920*/  LEA.HI.X R33, R3, UR13, R82, 0x1, P0 ;  /* 0x0000000d03217c11 */ /* 0x000fe400080f0c52 */
[----:B------:R-:W-:-:S04]  /*0930*/  IADD3 R2, P0, R7, R2, RZ ;  /* 0x0000000207027210 */ /* 0x000fc80007f1e0ff */
[----:B------:R-:W4:Y:S01]  /*0940*/  LDG.E.64.CONSTANT R32, desc[UR14][R32.64] ;  /* 0x0000000e20207981 */ /* 0x000f22000c1e9b00 */
[----:B------:R-:W-:Y:S02]  /*0950*/  IADD3.X R83, RZ, R83, RZ, P0, !PT ;  /* 0x00000053ff537210 */ /* 0x000fe400007fe4ff */
[----:B------:R-:W-:-:S04]  /*0960*/  LEA R30, P0, R2, UR12, 0x1 ;  /* 0x0000000c021e7c11 */ /* 0x000fc8000f8008ff */
[----:B------:R-:W-:-:S06]  /*0970*/  LEA.HI.X R31, R2, UR13, R83, 0x1, P0 ;  /* 0x0000000d021f7c11 */ /* 0x000fcc00080f0c53 */
[----:B------:R-:W4:Y:S01]  /*0980*/  LDG.E.64.CONSTANT R30, desc[UR14][R30.64] ;  /* 0x0000000e1e1e7981 */ /* 0x000f22000c1e9b00 */
[----:B--2---:R-:W-:-:S04]  /*0990*/  IMAD.WIDE R28, R8, 0x2, R28 ;  /* 0x00000002081c7825 */ /* 0x004fc800078e021c */
[----:B---3--:R-:W-:Y:S02]  /*09a0*/  IMAD.WIDE R26, R8, 0x2, R26 ;  /* 0x00000002081a7825 */ /* 0x008fe400078e021a */
[----:B------:R-:W5:Y:S04]  /*09b0*/  LDG.E.64.CONSTANT R28, desc[UR14][R28.64] ;  /* 0x0000000e1c1c7981 */ /* 0x000f68000c1e9b00 */
[----:B------:R-:W5:Y:S01]  /*09c0*/  LDG.E.64.CONSTANT R26, desc[UR14][R26.64] ;  /* 0x0000000e1a1a7981 */ /* 0x000f62000c1e9b00 */
[C---:B----4-:R-:W-:Y:S02]  /*09d0*/  PRMT R7, R60.reuse, 0x7632, R7 ;  /* 0x000076323c077816 */ /* 0x050fe40000000007 */
[----:B------:R-:W-:-:S03]  /*09e0*/  SHF.L.U32 R0, R60, 0x10, RZ ;  /* 0x000000103c007819 */ /* 0x000fc600000006ff */
[----:B------:R-:W-:Y:S02]  /*09f0*/  IMAD.U32 R10, R7, 0x10000, RZ ;  /* 0x00010000070a7824 */ /* 0x000fe400078e00ff */
[----:B------:R-:W-:Y:S01]  /*0a00*/  FADD.FTZ R8, RZ, R0 ;  /* 0x00000000ff087221 */ /* 0x000fe20000010000 */
[----:B------:R-:W-:Y:S01]  /*0a10*/  FFMA.FTZ R9, R0, R0, RZ ;  /* 0x0000000000097223 */ /* 0x000fe200000100ff */
        /* <DEDUP_REMOVED lines=17> */
[----:B------:R-:W-:-:S03]  /*0b30*/  FFMA.FTZ R8, R8, R8, R9 ;  /* 0x0000000808087223 */ /* 0x000fc60000010009 */
[----:B------:R-:W-:Y:S02]  /*0b40*/  IMAD.U32 R9, R7, 0x10000, RZ ;  /* 0x0001000007097824 */ /* 0x000fe400078e00ff */
        /* <DEDUP_REMOVED lines=16> */
[----:B------:R-:W-:Y:S02]  /*0c50*/  SHF.L.U32 R8, R54, 0x10, RZ ;  /* 0x0000001036087819 */ /* 0x000fe400000006ff */
[----:B------:R-:W-:Y:S01]  /*0c60*/  FADD.FTZ R13, R12, R11 ;  /* 0x0000000b0c0d7221 */ /* 0x000fe20000010000 */
[----:B------:R-:W-:Y:S01]  /*0c70*/  PRMT R9, R54, 0x7632, R9 ;  /* 0x0000763236097816 */ /* 0x000fe20000000009 */
[----:B------:R-:W-:-:S02]  /*0c80*/  FFMA.FTZ R11, R11, R11, R10 ;  /* 0x0000000b0b0b7223 */ /* 0x000fc4000001000a */
[----:B------:R-:W-:Y:S02]  /*0c90*/  FADD.FTZ R13, R13, R8 ;  /* 0x000000080d0d7221 */ /* 0x000fe40000010000 */
[----:B------:R-:W-:Y:S02]  /*0ca0*/  IMAD.U32 R12, R9, 0x10000, RZ ;  /* 0x00010000090c7824 */ /* 0x000fe400078e00ff */
[----:B------:R-:W-:Y:S01]  /*0cb0*/  FFMA.FTZ R11, R8, R8, R11 ;  /* 0x00000008080b7223 */ /* 0x000fe2000001000b */
[C---:B------:R-:W-:Y:S02]  /*0cc0*/  SHF.L.U32 R9, R55.reuse, 0x10, RZ ;  /* 0x0000001037097819 */ /* 0x040fe400000006ff */
[----:B------:R-:W-:Y:S01]  /*0cd0*/  PRMT R10, R55, 0x7632, R10 ;  /* 0x00007632370a7816 */ /* 0x000fe2000000000a */
[----:B------:R-:W-:Y:S01]  /*0ce0*/  FADD.FTZ R14, R13, R12 ;  /* 0x0000000c0d0e7221 */ /* 0x000fe20000010000 */
[----:B------:R-:W-:Y:S02]  /*0cf0*/  FFMA.FTZ R12, R12, R12, R11 ;  /* 0x0000000c0c0c7223 */ /* 0x000fe4000001000b */
[----:B------:R-:W-:Y:S01]  /*0d00*/  SHF.L.U32 R13, R10, 0x10, RZ ;  /* 0x000000100a0d7819 */ /* 0x000fe200000006ff */
[----:B------:R-:W-:Y:S01]  /*0d10*/  FADD.FTZ R14, R14, R9 ;  /* 0x000000090e0e7221 */ /* 0x000fe20000010000 */
[----:B------:R-:W-:-:S03]  /*0d20*/  FFMA.FTZ R12, R9, R9, R12 ;  /* 0x00000009090c7223 */ /* 0x000fc6000001000c */
[----:B------:R-:W-:Y:S01]  /*0d30*/  FADD.FTZ R15, R14, R13 ;  /* 0x0000000d0e0f7221 */ /* 0x000fe20000010000 */
[C---:B------:R-:W-:Y:S01]  /*0d40*/  PRMT R11, R52.reuse, 0x7632, R11 ;  /* 0x00007632340b7816 */ /* 0x040fe2000000000b */
[----:B------:R-:W-:Y:S02]  /*0d50*/  IMAD.U32 R10, R52, 0x10000, RZ ;  /* 0x00010000340a7824 */ /* 0x000fe400078e00ff */
[----:B------:R-:W-:Y:S01]  /*0d60*/  FFMA.FTZ R13, R13, R13, R12 ;  /* 0x0000000d0d0d7223 */ /* 0x000fe2000001000c */
[----:B------:R-:W-:Y:S01]  /*0d70*/  SHF.L.U32 R14, R11, 0x10, RZ ;  /* 0x000000100b0e7819 */ /* 0x000fe200000006ff */
[----:B------:R-:W-:Y:S02]  /*0d80*/  FADD.FTZ R15, R15, R10 ;  /* 0x0000000a0f0f7221 */ /* 0x000fe40000010000 */
[----:B------:R-:W-:Y:S01]  /*0d90*/  FFMA.FTZ R13, R10, R10, R13 ;  /* 0x0000000a0a0d7223 */ /* 0x000fe2000001000d */
[C---:B------:R-:W-:Y:S02]  /*0da0*/  SHF.L.U32 R11, R53.reuse, 0x10, RZ ;  /* 0x00000010350b7819 */ /* 0x040fe400000006ff */
[----:B------:R-:W-:Y:S01]  /*0db0*/  PRMT R12, R53, 0x7632, R12 ;  /* 0x00007632350c7816 */ /* 0x000fe2000000000c */
[----:B------:R-:W-:Y:S01]  /*0dc0*/  FADD.FTZ R16, R15, R14 ;  /* 0x0000000e0f107221 */ /* 0x000fe20000010000 */
[----:B------:R-:W-:-:S03]  /*0dd0*/  FFMA.FTZ R14, R14, R14, R13 ;  /* 0x0000000e0e0e7223 */ /* 0x000fc6000001000d */
[----:B------:R-:W-:Y:S02]  /*0de0*/  IMAD.U32 R15, R12, 0x10000, RZ ;  /* 0x000100000c0f7824 */ /* 0x000fe400078e00ff */
[----:B------:R-:W-:Y:S01]  /*0df0*/  FADD.FTZ R16, R16, R11 ;  /* 0x0000000b10107221 */ /* 0x000fe20000010000 */
[----:B------:R-:W-:-:S03]  /*0e00*/  FFMA.FTZ R14, R11, R11, R14 ;  /* 0x0000000b0b0e7223 */ /* 0x000fc6000001000e */
[----:B------:R-:W-:Y:S01]  /*0e10*/  FADD.FTZ R17, R16, R15 ;  /* 0x0000000f10117221 */ /* 0x000fe20000010000 */
[C---:B------:R-:W-:Y:S02]  /*0e20*/  SHF.L.U32 R12, R50.reuse, 0x10, RZ ;  /* 0x00000010320c7819 */ /* 0x040fe400000006ff */
[----:B------:R-:W-:Y:S01]  /*0e30*/  PRMT R13, R50, 0x7632, R13 ;  /* 0x00007632320d7816 */ /* 0x000fe2000000000d */
[----:B------:R-:W-:Y:S02]  /*0e40*/  FFMA.FTZ R15, R15, R15, R14 ;  /* 0x0000000f0f0f7223 */ /* 0x000fe4000001000e */
[----:B------:R-:W-:Y:S01]  /*0e50*/  FADD.FTZ R17, R17, R12 ;  /* 0x0000000c11117221 */ /* 0x000fe20000010000 */
[----:B------:R-:W-:Y:S01]  /*0e60*/  SHF.L.U32 R16, R13, 0x10, RZ ;  /* 0x000000100d107819 */ /* 0x000fe200000006ff */
[----:B------:R-:W-:Y:S01]  /*0e70*/  FFMA.FTZ R15, R12, R12, R15 ;  /* 0x0000000c0c0f7223 */ /* 0x000fe2000001000f */
[C---:B------:R-:W-:Y:S01]  /*0e80*/  PRMT R14, R51.reuse, 0x7632, R14 ;  /* 0x00007632330e7816 */ /* 0x040fe2000000000e */
[----:B------:R-:W-:-:S02]  /*0e90*/  IMAD.U32 R13, R51, 0x10000, RZ ;  /* 0x00010000330d7824 */ /* 0x000fc400078e00ff */
[----:B------:R-:W-:Y:S01]  /*0ea0*/  FADD.FTZ R18, R17, R16 ;  /* 0x0000001011127221 */ /* 0x000fe20000010000 */
[----:B------:R-:W-:Y:S01]  /*0eb0*/  FFMA.FTZ R16, R16, R16, R15 ;  /* 0x0000001010107223 */ /* 0x000fe2000001000f */
[----:B------:R-:W-:Y:S02]  /*0ec0*/  SHF.L.U32 R17, R14, 0x10, RZ ;  /* 0x000000100e117819 */ /* 0x000fe400000006ff */
[----:B------:R-:W-:Y:S01]  /*0ed0*/  FADD.FTZ R18, R18, R13 ;  /* 0x0000000d12127221 */ /* 0x000fe20000010000 */
[----:B------:R-:W-:-:S03]  /*0ee0*/  FFMA.FTZ R16, R13, R13, R16 ;  /* 0x0000000d0d107223 */ /* 0x000fc60000010010 */
[----:B------:R-:W-:Y:S01]  /*0ef0*/  FADD.FTZ R19, R18, R17 ;  /* 0x0000001112137221 */ /* 0x000fe20000010000 */
[----:B------:R-:W-:Y:S01]  /*0f00*/  FFMA.FTZ R17, R17, R17, R16 ;  /* 0x0000001111117223 */ /* 0x000fe20000010010 */
[C---:B------:R-:W-:Y:S02]  /*0f10*/  SHF.L.U32 R14, R48.reuse, 0x10, RZ ;  /* 0x00000010300e7819 */ /* 0x040fe400000006ff */
[----:B------:R-:W-:-:S03]  /*0f20*/  PRMT R15, R48, 0x7632, R15 ;  /* 0x00007632300f7816 */ /* 0x000fc6000000000f */
[----:B------:R-:W-:Y:S01]  /*0f30*/  FADD.FTZ R19, R19, R14 ;  /* 0x0000000e13137221 */ /* 0x000fe20000010000 */
[----:B------:R-:W-:Y:S01]  /*0f40*/  FFMA.FTZ R17, R14, R14, R17 ;  /* 0x0000000e0e117223 */ /* 0x000fe20000010011 */
[----:B------:R-:W-:Y:S01]  /*0f50*/  IMAD.U32 R18, R15, 0x10000, RZ ;  /* 0x000100000f127824 */ /* 0x000fe200078e00ff */
        /* <DEDUP_REMOVED lines=50> */
[C---:B------:R-:W-:Y:S02]  /*1280*/  SHF.L.U32 R22, R40.reuse, 0x10, RZ ;  /* 0x0000001028167819 */ /* 0x040fe400000006ff */
[----:B------:R-:W-:Y:S01]  /*1290*/  PRMT R23, R40, 0x7632, R23 ;  /* 0x0000763228177816 */ /* 0x000fe20000000017 */
[----:B------:R-:W-:Y:S02]  /*12a0*/  FFMA.FTZ R25, R25, R25, R24 ;  /* 0x0000001919197223 */ /* 0x000fe40000010018 */
[----:B------:R-:W-:Y:S02]  /*12b0*/  FADD.FTZ R63, R63, R22 ;  /* 0x000000163f3f7221 */ /* 0x000fe40000010000 */
[----:B------:R-:W-:Y:S02]  /*12c0*/  IMAD.U32 R62, R23, 0x10000, RZ ;  /* 0x00010000173e7824 */ /* 0x000fe400078e00ff */
[----:B------:R-:W-:Y:S01]  /*12d0*/  FFMA.FTZ R25, R22, R22, R25 ;  /* 0x0000001616197223 */ /* 0x000fe20000010019 */
[----:B------:R-:W-:-:S02]  /*12e0*/  SHF.L.U32 R23, R41, 0x10, RZ ;  /* 0x0000001029177819 */ /* 0x000fc400000006ff */
        /* <DEDUP_REMOVED lines=34> */
[----:B------:R-:W-:-:S02]  /*1510*/  SHF.L.U32 R70, R34, 0x10, RZ ;  /* 0x0000001022467819 */ /* 0x000fc400000006ff */
        /* <DEDUP_REMOVED lines=28> */
[----:B------:R-:W-:Y:S01]  /*16e0*/  FADD.FTZ R64, R65, R62 ;  /* 0x0000003e41407221 */ /* 0x000fe20000010000 */
[--C-:B------:R-:W-:Y:S01]  /*16f0*/  FFMA.FTZ R62, R62, R62, R63.reuse ;  /* 0x0000003e3e3e7223 */ /* 0x100fe2000001003f */
[----:B------:R-:W-:Y:S02]  /*1700*/  PRMT R63, R30, 0x7632, R63 ;  /* 0x000076321e3f7816 */ /* 0x000fe4000000003f */
[----:B------:R-:W-:Y:S01]  /*1710*/  FADD.FTZ R64, R64, R74 ;  /* 0x0000004a40407221 */ /* 0x000fe20000010000 */
[----:B------:R-:W-:Y:S02]  /*1720*/  FFMA.FTZ R62, R74, R74, R62 ;  /* 0x0000004a4a3e7223 */ /* 0x000fe4000001003e */
[----:B------:R-:W-:Y:S01]  /*1730*/  IMAD.U32 R63, R63, 0x10000, RZ ;  /* 0x000100003f3f7824 */ /* 0x000fe200078e00ff */
[----:B------:R-:W-:-:S03]  /*1740*/  SHF.L.U32 R75, R31, 0x10, RZ ;  /* 0x000000101f4b7819 */ /* 0x000fc600000006ff */
[----:B------:R-:W-:Y:S01]  /*1750*/  FADD.FTZ R64, R64, R63 ;  /* 0x0000003f40407221 */ /* 0x000fe20000010000 */
[--C-:B------:R-:W-:Y:S01]  /*1760*/  FFMA.FTZ R63, R63, R63, R62.reuse ;  /* 0x0000003f3f3f7223 */ /* 0x100fe2000001003e */
[----:B------:R-:W-:Y:S02]  /*1770*/  PRMT R62, R31, 0x7632, R62 ;  /* 0x000076321f3e7816 */ /* 0x000fe4000000003e */
[----:B------:R-:W-:Y:S01]  /*1780*/  ISETP.GT.U32.AND P0, PT, R90, 0x1f, PT ;  /* 0x0000001f5a00780c */ /* 0x000fe20003f04070 */
[----:B------:R-:W-:Y:S01]  /*1790*/  FFMA.FTZ R63, R75, R75, R63 ;  /* 0x0000004b4b3f7223 */ /* 0x000fe2000001003f */
[----:B------:R-:W-:Y:S01]  /*17a0*/  SHF.L.U32 R62, R62, 0x10, RZ ;  /* 0x000000103e3e7819 */ /* 0x000fe200000006ff */
[----:B------:R-:W-:-:S04]  /*17b0*/  FADD.FTZ R64, R64, R75 ;  /* 0x0000004b40407221 */ /* 0x000fc80000010000 */
[----:B------:R-:W-:Y:S01]  /*17c0*/  FFMA.FTZ R63, R62, R62, R63 ;  /* 0x0000003e3e3f7223 */ /* 0x000fe2000001003f */
[----:B------:R-:W-:Y:S01]  /*17d0*/  FADD.FTZ R62, R64, R62 ;  /* 0x0000003e403e7221 */ /* 0x000fe20000010000 */
[----:B------:R-:W-:Y:S04]  /*17e0*/  BSSY B0, `(.L_x_1206) ;  /* 0x0000068000007945 */ /* 0x000fe80003800000 */
[----:B------:R0:W-:Y:S02]  /*17f0*/  STS.64 [R85], R62 ;  /* 0x0000003e55007388 */ /* 0x0001e40000000a00 */
[----:B0-----:R-:W-:Y:S01]  /*1800*/  CS2R R62, SRZ ;  /* 0x00000000003e7805 */ /* 0x001fe2000001ff00 */
[----:B------:R-:W-:Y:S06]  /*1810*/  BAR.SYNC.DEFER_BLOCKING 0x0 ;  /* 0x0000000000007b1d */ /* 0x000fec0000010000 */
[----:B------:R-:W-:Y:S05]  /*1820*/  @P0 BRA `(.L_x_1207) ;  /* 0x00000004008c0947 */ /* 0x000fea0003800000 */
[----:B------:R-:W0:Y:S01]  /*1830*/  S2R R63, SR_CgaCtaId ;  /* 0x00000000003f7919 */ /* 0x000e220000008800 */
[----:B------:R-:W-:Y:S01]  /*1840*/  USHF.L.U32 UR6, UR9, 0x3, URZ ;  /* 0x0000000309067899 */ /* 0x000fe2000800063f */
[----:B------:R-:W-:Y:S01]  /*1850*/  HFMA2.MMA R66, -RZ, RZ, 0, 2.384185791015625e-06 ;  /* 0x00000028ff427435 */ /* 0x000fe200000001ff */
[----:B------:R-:W-:Y:S02]  /*1860*/  MOV R67, 0x400 ;  /* 0x0000040000437802 */ /* 0x000fe40000000f00 */
[----:B------:R-:W-:Y:S01]  /*1870*/  ULOP3.LUT UR6, UR6, 0x18, URZ, 0xc0, !UPT ;  /* 0x0000001806067892 */ /* 0x000fe2000f8ec03f */
[----:B------:R-:W-:-:S04]  /*1880*/  SHF.L.U32 R85, R90, 0x3, RZ ;  /* 0x000000035a557819 */ /* 0x000fc800000006ff */
[----:B------:R-:W-:Y:S02]  /*1890*/  LOP3.LUT R85, R85, 0x18, RZ, 0xc0, !PT ;  /* 0x0000001855557812 */ /* 0x000fe400078ec0ff */
[----:B------:R-:W-:-:S05]  /*18a0*/  LEA.HI R62, R90, UR6, RZ, 0x1e ;  /* 0x000000065a3e7c11 */ /* 0x000fca000f8ff0ff */
[----:B------:R-:W-:-:S04]  /*18b0*/  IMAD R66, R62, R66, -UR8 ;  /* 0x800000083e427e24 */ /* 0x000fc8000f8e0242 */
[C---:B------:R-:W-:Y:S01]  /*18c0*/  VIADD R86, R66.reuse, 0x1c ;  /* 0x0000001c42567836 */ /* 0x040fe20000000000 */
[----:B------:R-:W-:Y:S02]  /*18d0*/  SHF.R.S32.HI R62, RZ, 0x1f, R66 ;  /* 0x0000001fff3e7819 */ /* 0x000fe40000011442 */
[----:B------:R-:W-:Y:S02]  /*18e0*/  IADD3 R87, R66, 0x18, RZ ;  /* 0x0000001842577810 */ /* 0x000fe40007ffe0ff */
[----:B------:R-:W-:-:S04]  /*18f0*/  LEA.HI R62, R62, R66, RZ, 0x2 ;  /* 0x000000423e3e7211 */ /* 0x000fc800078f10ff */
[----:B------:R-:W-:Y:S02]  /*1900*/  SHF.R.S32.HI R62, RZ, 0x2, R62 ;  /* 0x00000002ff3e7819 */ /* 0x000fe4000001143e */
[----:B0-----:R-:W-:Y:S01]  /*1910*/  LEA R67, R63, R67, 0x18 ;  /* 0x000000433f437211 */ /* 0x001fe200078ec0ff */
[----:B------:R-:W-:-:S04]  /*1920*/  VIADD R63, R66, 0x4 ;  /* 0x00000004423f7836 */ /* 0x000fc80000000000 */
[----:B------:R-:W-:Y:S01]  /*1930*/  IMAD R62, R62, 0x28, R67 ;  /* 0x000000283e3e7824 */ /* 0x000fe200078e0243 */
[----:B------:R-:W-:-:S04]  /*1940*/  SHF.R.S32.HI R64, RZ, 0x1f, R63 ;  /* 0x0000001fff407819 */ /* 0x000fc8000001143f */
[----:B------:R-:W-:Y:S02]  /*1950*/  LEA.HI R64, R64, R63, RZ, 0x2 ;  /* 0x0000003f40407211 */ /* 0x000fe400078f10ff */
[----:B------:R-:W-:Y:S02]  /*1960*/  IADD3 R62, R62, R85, RZ ;  /* 0x000000553e3e7210 */ /* 0x000fe40007ffe0ff */
[----:B------:R-:W-:-:S04]  /*1970*/  SHF.R.S32.HI R64, RZ, 0x2, R64 ;  /* 0x00000002ff407819 */ /* 0x000fc80000011440 */
[----:B------:R-:W0:Y:S01]  /*1980*/  LDS.64 R62, [R62] ;  /* 0x000000003e3e7984 */ /* 0x000e220000000a00 */
[----:B------:R-:W-:-:S05]  /*1990*/  IMAD R64, R64, 0x28, R67 ;  /* 0x0000002840407824 */ /* 0x000fca00078e0243 */
[----:B------:R-:W-:-:S06]  /*19a0*/  IADD3 R64, R85, R64, RZ ;  /* 0x0000004055407210 */ /* 0x000fcc0007ffe0ff */
[----:B------:R-:W1:Y:S01]  /*19b0*/  LDS.64 R64, [R64] ;  /* 0x0000000040407984 */ /* 0x000e620000000a00 */
[----:B0-----:R-:W-:Y:S01]  /*19c0*/  FADD.FTZ R62, RZ, R62 ;  /* 0x0000003eff3e7221 */ /* 0x001fe20000010000 */
[----:B------:R-:W-:-:S03]  /*19d0*/  FADD.FTZ R63, RZ, R63 ;  /* 0x0000003fff3f7221 */ /* 0x000fc60000010000 */
[----:B-1----:R-:W-:Y:S01]  /*19e0*/  FADD.FTZ R64, R62, R64 ;  /* 0x000000403e407221 */ /* 0x002fe20000010000 */
[----:B------:R-:W-:Y:S02]  /*19f0*/  VIADD R62, R66, 0x8 ;  /* 0x00000008423e7836 */ /* 0x000fe40000000000 */
        /* <DEDUP_REMOVED lines=36> */
[----:B------:R-:W-:Y:S02]  /*1c40*/  LEA.HI R86, R63, R86, RZ, 0x2 ;  /* 0x000000563f567211 */ /* 0x000fe400078f10ff */
[C---:B------:R-:W-:Y:S01]  /*1c50*/  IADD3 R63, R66.reuse, 0x20, RZ ;  /* 0x00000020423f7810 */ /* 0x040fe20007ffe0ff */
[----:B------:R-:W-:Y:S01]  /*1c60*/  IMAD R87, R87, 0x28, R67 ;  /* 0x0000002857577824 */ /* 0x000fe200078e0243 */
[----:B------:R-:W-:Y:S02]  /*1c70*/  IADD3 R66, R66, 0x24, RZ ;  /* 0x0000002442427810 */ /* 0x000fe40007ffe0ff */
[----:B------:R-:W-:Y:S01]  /*1c80*/  SHF.R.S32.HI R88, RZ, 0x1f, R63 ;  /* 0x0000001fff587819 */ /* 0x000fe2000001143f */
[----:B------:R-:W-:Y:S01]  /*1c90*/  IMAD.IADD R87, R85, 0x1, R87 ;  /* 0x0000000155577824 */ /* 0x000fe200078e0257 */
[----:B------:R-:W-:Y:S02]  /*1ca0*/  SHF.R.S32.HI R86, RZ, 0x2, R86 ;  /* 0x00000002ff567819 */ /* 0x000fe40000011456 */
[----:B------:R-:W-:-:S02]  /*1cb0*/  LEA.HI R63, R88, R63, RZ, 0x2 ;  /* 0x0000003f583f7211 */ /* 0x000fc400078f10ff */
[----:B------:R-:W-:Y:S01]  /*1cc0*/  SHF.R.S32.HI R88, RZ, 0x1f, R66 ;  /* 0x0000001fff587819 */ /* 0x000fe20000011442 */
[----:B------:R-:W-:Y:S01]  /*1cd0*/  IMAD R86, R86, 0x28, R67 ;  /* 0x0000002856567824 */ /* 0x000fe200078e0243 */
[----:B------:R-:W-:Y:S02]  /*1ce0*/  SHF.R.S32.HI R63, RZ, 0x2, R63 ;  /* 0x00000002ff3f7819 */ /* 0x000fe4000001143f */
[----:B------:R-:W-:Y:S02]  /*1cf0*/  LEA.HI R66, R88, R66, RZ, 0x2 ;  /* 0x0000004258427211 */ /* 0x000fe400078f10ff */
[----:B------:R-:W-:Y:S01]  /*1d00*/  IADD3 R62, R85, R62, RZ ;  /* 0x0000003e553e7210 */ /* 0x000fe20007ffe0ff */
[----:B------:R-:W-:Y:S01]  /*1d10*/  IMAD R63, R63, 0x28, R67 ;  /* 0x000000283f3f7824 */ /* 0x000fe200078e0243 */
[----:B------:R-:W-:Y:S02]  /*1d20*/  SHF.R.S32.HI R66, RZ, 0x2, R66 ;  /* 0x00000002ff427819 */ /* 0x000fe40000011442 */
[----:B------:R-:W-:-:S03]  /*1d30*/  IADD3 R86, R85, R86, RZ ;  /* 0x0000005655567210 */ /* 0x000fc60007ffe0ff */
[----:B------:R-:W-:Y:S01]  /*1d40*/  IMAD R66, R66, 0x28, R67 ;  /* 0x0000002842427824 */ /* 0x000fe200078e0243 */
[C---:B------:R-:W-:Y:S02]  /*1d50*/  IADD3 R67, R85.reuse, R63, RZ ;  /* 0x0000003f55437210 */ /* 0x040fe40007ffe0ff */
[----:B------:R-:W0:Y:S02]  /*1d60*/  LDS.64 R62, [R62] ;  /* 0x000000003e3e7984 */ /* 0x000e240000000a00 */
[----:B------:R-:W-:Y:S01]  /*1d70*/  IADD3 R66, R85, R66, RZ ;  /* 0x0000004255427210 */ /* 0x000fe20007ffe0ff */
        /* <DEDUP_REMOVED lines=14> */
.L_x_1207:
[----:B------:R-:W-:Y:S05]  /*1e60*/  BSYNC B0 ;  /* 0x0000000000007941 */ /* 0x000fea0003800000 */
.L_x_1206:
        /* <DEDUP_REMOVED lines=18> */
[----:B------:R-:W-:-:S04]  /*1f90*/  LEA R64, R65, R64, 0x7 ;  /* 0x0000004041407211 */ /* 0x000fc800078e38ff */
[----:B------:R-:W-:-:S05]  /*1fa0*/  SHF.L.U32 R64, R64, 0x1, RZ ;  /* 0x0000000140407819 */ /* 0x000fca00000006ff */
[----:B0-----:R-:W-:-:S05]  /*1fb0*/  IMAD.WIDE.U32 R64, R64, 0x4, R66 ;  /* 0x0000000440407825 */ /* 0x001fca00078e0042 */
[----:B------:R0:W-:Y:S02]  /*1fc0*/  STG.E.64 desc[UR14][R64.64], R62 ;  /* 0x0000003e40007986 */ /* 0x0001e4000c101b0e */
.L_x_1209:
[----:B------:R-:W-:Y:S05]  /*1fd0*/  BSYNC B0 ;  /* 0x0000000000007941 */ /* 0x000fea0003800000 */
.L_x_1208:
[----:B0-----:R-:W0:Y:S01]  /*1fe0*/  S2R R62, SR_TID.X ;  /* 0x00000000003e7919 */ /* 0x001e220000002100 */
[----:B------:R-:W-:Y:S02]  /*1ff0*/  PRMT R87, R56, 0x7632, R87 ;  /* 0x0000763238577816 */ /* 0x000fe40000000057 */
[----:B------:R-:W-:Y:S01]  /*2000*/  PRMT R56, R57, 0x7632, R56 ;  /* 0x0000763239387816 */ /* 0x000fe20000000038 */
[----:B------:R-:W-:Y:S01]  /*2010*/  BAR.SYNC.DEFER_BLOCKING 0x0 ;  /* 0x0000000000007b1d */ /* 0x000fe20000010000 */
[----:B------:R-:W-:Y:S02]  /*2020*/  PRMT R86, R54, 0x7632, R86 ;  /* 0x0000763236567816 */ /* 0x000fe40000000056 */
[----:B------:R-:W-:Y:S02]  /*2030*/  PRMT R54, R55, 0x7632, R54 ;  /* 0x0000763237367816 */ /* 0x000fe40000000036 */
[----:B------:R-:W-:Y:S02]  /*2040*/  PRMT R85, R52, 0x7632, R85 ;  /* 0x0000763234557816 */ /* 0x000fe40000000055 */
[----:B------:R-:W-:Y:S01]  /*2050*/  PRMT R52, R53, 0x7632, R52 ;  /* 0x0000763235347816 */ /* 0x000fe20000000034 */
[----:B------:R1:W-:Y:S01]  /*2060*/  STL.S16 [R1+0x8], R56 ;  /* 0x0000083801007387 */ /* 0x0003e20000100600 */
[----:B------:R-:W-:-:S02]  /*2070*/  PRMT R47, R46, 0x7632, R47 ;  /* 0x000076322e2f7816 */ /* 0x000fc4000000002f */
[----:B------:R-:W-:Y:S01]  /*2080*/  PRMT R88, R41, 0x7632, R88 ;  /* 0x0000763229587816 */ /* 0x000fe20000000058 */
[----:B------:R1:W-:Y:S01]  /*2090*/  STL.S16 [R1+0x4], R54 ;  /* 0x0000043601007387 */ /* 0x0003e20000100600 */
[----:B------:R-:W-:Y:S02]  /*20a0*/  PRMT R46, R44, 0x7632, R46 ;  /* 0x000076322c2e7816 */ /* 0x000fe4000000002e */
[----:B------:R-:W-:Y:S01]  /*20b0*/  PRMT R90, R45, 0x7632, R90 ;  /* 0x000076322d5a7816 */ /* 0x000fe2000000005a */
[----:B------:R1:W-:Y:S01]  /*20c0*/  STL.S16 [R1], R52 ;  /* 0x0000003401007387 */ /* 0x0003e20000100600 */
[----:B------:R-:W-:Y:S02]  /*20d0*/  PRMT R41, R39, 0x7632, R41 ;  /* 0x0000763227297816 */ /* 0x000fe40000000029 */
[----:B------:R-:W-:Y:S02]  /*20e0*/  PRMT R45, R42, 0x7632, R45 ;  /* 0x000076322a2d7816 */ /* 0x000fe4000000002d */
[----:B------:R-:W-:-:S02]  /*20f0*/  PRMT R89, R43, 0x7632, R89 ;  /* 0x000076322b597816 */ /* 0x000fc40000000059 */
[----:B------:R-:W-:Y:S02]  /*2100*/  PRMT R44, R40, 0x7632, R44 ;  /* 0x00007632282c7816 */ /* 0x000fe4000000002c */
[----:B------:R-:W-:Y:S02]  /*2110*/  PRMT R39, R37, 0x7632, R39 ;  /* 0x0000763225277816 */ /* 0x000fe40000000027 */
[----:B------:R-:W-:Y:S02]  /*2120*/  PRMT R43, R38, 0x7632, R43 ;  /* 0x00007632262b7816 */ /* 0x000fe4000000002b */
[----:B0-----:R-:W-:Y:S02]  /*2130*/  ISETP.NE.AND P0, PT, R62, RZ, PT ;  /* 0x000000ff3e00720c */ /* 0x001fe40003f05270 */
        /* <DEDUP_REMOVED lines=12> */
[----:B------:R-:W-:Y:S02]  /*2200*/  ISETP.GT.U32.AND P1, PT, R62, 0x7f, PT ;  /* 0x0000007f3e00780c */ /* 0x000fe40003f24070 */
[----:B------:R-:W-:-:S02]  /*2210*/  PRMT R38, R32, 0x7632, R38 ;  /* 0x0000763220267816 */ /* 0x000fc40000000026 */
[----:B------:R-:W-:Y:S02]  /*2220*/  PRMT R35, R33, 0x7632, R35 ;  /* 0x0000763221237816 */ /* 0x000fe40000000023 */
[----:B------:R-:W-:Y:S02]  /*2230*/  PRMT R36, R30, 0x7632, R36 ;  /* 0x000076321e247816 */ /* 0x000fe40000000024 */
[----:B------:R-:W-:Y:S01]  /*2240*/  PRMT R34, R31, 0x7632, R34 ;  /* 0x000076321f227816 */ /* 0x000fe20000000022 */
[----:B-1----:R-:W-:Y:S06]  /*2250*/  @P0 BRA `(.L_x_1210) ;  /* 0x0000000000440947 */ /* 0x002fec0003800000 */
[----:B------:R-:W0:Y:S01]  /*2260*/  S2R R62, SR_CTAID.X ;  /* 0x00000000003e7919 */ /* 0x000e220000002500 */
[----:B------:R-:W1:Y:S01]  /*2270*/  LDC.64 R32, c[0x0][0x250] ;  /* 0x00009400ff207b82 */ /* 0x000e620000000a00 */
[----:B------:R-:W-:-:S04]  /*2280*/  IMAD.U32 R30, RZ, RZ, UR7 ;  /* 0x00000007ff1e7e24 */ /* 0x000fc8000f8e00ff */
[----:B-1----:R-:W-:Y:S01]  /*2290*/  IMAD.WIDE.U32 R30, R30, 0x4, R32 ;  /* 0x000000041e1e7825 */ /* 0x002fe200078e0020 */
[----:B------:R-:W-:Y:S02]  /*22a0*/  MOV R32, 0x7ffffff1 ;  /* 0x7ffffff100207802 */ /* 0x000fe40000000f00 */
[----:B0-----:R-:W-:-:S04]  /*22b0*/  ISETP.NE.AND P0, PT, R62, RZ, PT ;  /* 0x000000ff3e00720c */ /* 0x001fc80003f05270 */
[----:B------:R-:W-:Y:S01]  /*22c0*/  SEL R32, R32, 0x1, !P0 ;  /* 0x0000000120207807 */ /* 0x000fe20004000000 */
[----:B------:R-:W-:Y:S06]  /*22d0*/  MEMBAR.ALL.GPU ;  /* 0x0000000000007992 */ /* 0x000fec000000a000 */
[----:B------:R-:W-:-:S00]  /*22e0*/  ERRBAR ;  /* 0x00000000000079ab */ /* 0x000fc00000000000 */
[----:B------:R-:W-:Y:S06]  /*22f0*/  CGAERRBAR ;  /* 0x00000000000075ab */ /* 0x000fec0000000000 */
[----:B------:R0:W5:Y:S02]  /*2300*/  ATOM.E.ADD.STRONG.GPU PT, R32, desc[UR14][R30.64], R32 ;  /* 0x000000201e20798a */ /* 0x00016400081ee1ce */
.L_x_1211:
[----:B------:R-:W2:Y:S04]  /*2310*/  LD.E.STRONG.GPU R33, desc[UR14][R30.64] ;  /* 0x0000000e1e217980 */ /* 0x000ea8000c10f900 */
[----:B--2---:R-:W-:Y:S01]  /*2320*/  CCTL.IVALL ;  /* 0x00000000ff00798f */ /* 0x004fe20002000000 */
[----:B------:R-:W-:Y:S05]  /*2330*/  YIELD ;  /* 0x0000000000007946 */ /* 0x000fea0003800000 */
[----:B-----5:R-:W-:-:S04]  /*2340*/  LOP3.LUT R33, R33, R32, RZ, 0x3c, !PT ;  /* 0x0000002021217212 */ /* 0x020fc800078e3cff */
[----:B------:R-:W-:-:S13]  /*2350*/  ISETP.GT.AND P0, PT, R33, -0x1, PT ;  /* 0xffffffff2100780c */ /* 0x000fda0003f04270 */
[----:B------:R-:W-:Y:S05]  /*2360*/  @P0 BRA `(.L_x_1211) ;  /* 0xfffffffc00e80947 */ /* 0x000fea000383ffff */
.L_x_1210:
[----:B------:R-:W-:Y:S05]  /*2370*/  WARPSYNC.ALL ;  /* 0x0000000000007948 */ /* 0x000fea0003800000 */
[----:B-----5:R-:W-:Y:S02]  /*2380*/  PRMT R65, R28, 0x7632, R65 ;  /* 0x000076321c417816 */ /* 0x020fe40000000041 */
[----:B------:R-:W-:Y:S02]  /*2390*/  PRMT R64, R29, 0x7632, R64 ;  /* 0x000076321d407816 */ /* 0x000fe40000000040 */
[----:B------:R-:W-:Y:S02]  /*23a0*/  PRMT R62, R26, 0x7632, R62 ;  /* 0x000076321a3e7816 */ /* 0x000fe4000000003e */
[----:B------:R-:W-:Y:S01]  /*23b0*/  PRMT R63, R27, 0x7632, R63 ;  /* 0x000076321b3f7816 */ /* 0x000fe2000000003f */
[----:B------:R-:W1:Y:S01]  /*23c0*/  S2R R49, SR_TID.X ;  /* 0x0000000000317919 */ /* 0x000e620000002100 */
[----:B0-----:R-:W0:Y:S01]  /*23d0*/  @!P1 LDC R30, c[0x0][0x10] ;  /* 0x00000400ff1e9b82 */ /* 0x001e220000000800 */
[----:B------:R-:W-:Y:S01]  /*23e0*/  MOV R31, UR4 ;  /* 0x00000004001f7c02 */ /* 0x000fe20008000f00 */
[----:B------:R-:W-:-:S04]  /*23f0*/  ULDC.64 UR20, c[0x0][0x240] ;  /* 0x0000900000147ab9 */ /* 0x000fc80000000a00 */
[----:B0-----:R-:W-:Y:S01]  /*2400*/  @!P1 IMAD R30, R30, R31, UR7 ;  /* 0x000000071e1e9e24 */ /* 0x001fe2000f8e021f */
[C---:B-1----:R-:W-:Y:S02]  /*2410*/  @!P1 LOP3.LUT R31, R49.reuse, 0x7ffffff0, RZ, 0xc0, !PT ;  /* 0x7ffffff0311f9812 */ /* 0x042fe400078ec0ff */
[----:B------:R-:W-:Y:S02]  /*2420*/  @!P1 LOP3.LUT R32, R49, 0xf, RZ, 0xc0, !PT ;  /* 0x0000000f31209812 */ /* 0x000fe400078ec0ff */
[----:B------:R-:W-:-:S05]  /*2430*/  @!P1 LEA R30, R30, R31, 0x7 ;  /* 0x0000001f1e1e9211 */ /* 0x000fca00078e38ff */
[----:B------:R-:W-:Y:S02]  /*2440*/  @!P1 IMAD.IADD R32, R30, 0x1, R32 ;  /* 0x000000011e209824 */ /* 0x000fe400078e0220 */
[----:B------:R-:W0:Y:S03]  /*2450*/  @!P1 LDC.64 R30, c[0x0][0x248] ;  /* 0x00009200ff1e9b82 */ /* 0x000e260000000a00 */
[----:B------:R-:W-:-:S05]  /*2460*/  @!P1 SHF.L.U32 R32, R32, 0x1, RZ ;  /* 0x0000000120209819 */ /* 0x000fca00000006ff */
[----:B0-----:R-:W-:Y:S01]  /*2470*/  @!P1 IMAD.WIDE.U32 R30, R32, 0x4, R30 ;  /* 0x00000004201e9825 */ /* 0x001fe200078e001e */
[----:B------:R-:W-:Y:S06]  /*2480*/  BAR.SYNC.DEFER_BLOCKING 0x0 ;  /* 0x0000000000007b1d */ /* 0x000fec0000010000 */
[----:B------:R-:W2:Y:S01]  /*2490*/  @!P1 LDG.E.64 R30, desc[UR14][R30.64] ;  /* 0x0000000e1e1e9981 */ /* 0x000ea2000c1e1b00 */
[----:B------:R-:W-:Y:S01]  /*24a0*/  HFMA2.MMA R32, -RZ, RZ, 0, 0 ;  /* 0x00000000ff207435 */ /* 0x000fe200000001ff */
[----:B------:R-:W-:Y:S01]  /*24b0*/  LOP3.LUT P0, RZ, R49, 0xffffff8f, RZ, 0xc0, !PT ;  /* 0xffffff8f31ff7812 */ /* 0x000fe2000780c0ff */
[----:B------:R-:W-:Y:S01]  /*24c0*/  BSSY B0, `(.L_x_1212) ;  /* 0x0000038000007945 */ /* 0x000fe20003800000 */
[----:B------:R-:W0:Y:S11]  /*24d0*/  S2R R51, SR_CTAID.X ;  /* 0x0000000000337919 */ /* 0x000e360000002500 */
[----:B------:R-:W-:-:S05]  /*24e0*/  @!P0 MOV R33, 0x400 ;  /* 0x0000040000218802 */ /* 0x000fca0000000f00 */
[----:B------:R-:W-:Y:S02]  /*24f0*/  @!P0 VIADD R33, R33, 0xc80 ;  /* 0x00000c8021218836 */ /* 0x000fe40000000000 */
[----:B--2---:R-:W-:Y:S01]  /*2500*/  @!P1 FADD.FTZ R32, RZ, R30 ;  /* 0x0000001eff209221 */ /* 0x004fe20000010000 */
[----:B------:R-:W-:Y:S01]  /*2510*/  MOV R30, RZ ;  /* 0x000000ff001e7202 */ /* 0x000fe20000000f00 */
[----:B------:R-:W-:Y:S01]  /*2520*/  @!P1 FADD.FTZ R30, RZ, R31 ;  /* 0x0000001fff1e9221 */ /* 0x000fe20000010000 */
[----:B------:R-:W-:Y:S02]  /*2530*/  ISETP.EQ.U32.AND P1, PT, RZ, UR20, PT ;  /* 0x00000014ff007c0c */ /* 0x000fe4000bf22070 */
        /* <DEDUP_REMOVED lines=15> */
[----:B------:R-:W-:Y:S01]  /*2630*/  @!P0 FMUL.FTZ R30, R30, 2.4414062863797880709e-05 ;  /* 0x37cccccd1e1e8820 */ /* 0x000fe20000410000 */
[----:B-1----:R-:W-:-:S03]  /*2640*/  FADD.FTZ R31, R31, R32 ;  /* 0x000000201f1f7221 */ /* 0x002fc60000010000 */
[----:B------:R-:W-:-:S04]  /*2650*/  @!P0 FMUL.FTZ R32, R30, R30 ;  /* 0x0000001e1e208220 */ /* 0x000fc80000410000 */
[----:B------:R-:W-:Y:S02]  /*2660*/  @!P0 FFMA.FTZ R31, R31, 2.4414062863797880709e-05, -R32 ;  /* 0x37cccccd1f1f8823 */ /* 0x000fe40000010820 */
[----:B------:R-:W1:Y:S03]  /*2670*/  @!P0 S2R R32, SR_CgaCtaId ;  /* 0x0000000000208919 */ /* 0x000e660000008800 */
[----:B------:R-:W-:Y:S02]  /*2680*/  @!P0 FMNMX.FTZ R31, RZ, R31, !PT ;  /* 0x0000001fff1f8209 */ /* 0x000fe40007810000 */
[----:B-1----:R-:W-:Y:S02]  /*2690*/  @!P0 LEA R32, R32, R33, 0x18 ;  /* 0x0000002120208211 */ /* 0x002fe400078ec0ff */
[----:B------:R-:W-:-:S04]  /*26a0*/  @!P0 SHF.R.U32.HI R33, RZ, 0x1, R49 ;  /* 0x00000001ff218819 */ /* 0x000fc80000011631 */
[----:B------:R-:W-:-:S04]  /*26b0*/  @!P0 LOP3.LUT R33, R33, 0x7ffffff8, RZ, 0xc0, !PT ;  /* 0x7ffffff821218812 */ /* 0x000fc800078ec0ff */
[----:B------:R-:W-:-:S05]  /*26c0*/  @!P0 IADD3 R32, R33, R32, RZ ;  /* 0x0000002021208210 */ /* 0x000fca0007ffe0ff */
[----:B------:R1:W-:Y:S01]  /*26d0*/  @!P0 STS.64 [R32], R30 ;  /* 0x0000001e20008388 */ /* 0x0003e20000000a00 */
[----:B------:R-:W-:Y:S01]  /*26e0*/  BAR.SYNC.DEFER_BLOCKING 0x0 ;  /* 0x0000000000007b1d */ /* 0x000fe20000010000 */
[----:B0-----:R-:W-:-:S04]  /*26f0*/  LOP3.LUT P0, RZ, R51, 0xf, RZ, 0xc0, !PT ;  /* 0x0000000f33ff7812 */ /* 0x001fc8000780c0ff */
[----:B------:R-:W-:-:S04]  /*2700*/  ISETP.GT.U32.OR P0, PT, R49, 0x7, P0 ;  /* 0x000000073100780c */ /* 0x000fc80000704470 */
[----:B------:R-:W-:-:S13]  /*2710*/  ISETP.EQ.OR.EX P0, PT, RZ, UR21, P0, P1 ;  /* 0x00000015ff007c0c */ /* 0x000fda0008702710 */
[----:B-1----:R-:W-:Y:S05]  /*2720*/  @P0 BRA `(.L_x_1213) ;  /* 0x0000000000440947 */ /* 0x002fea0003800000 */
[----:B------:R-:W0:Y:S01]  /*2730*/  S2UR UR13, SR_CgaCtaId ;  /* 0x00000000000d79c3 */ /* 0x000e220000008800 */
[----:B------:R-:W-:Y:S02]  /*2740*/  USHF.L.U32 UR6, UR9, 0x3, URZ ;  /* 0x0000000309067899 */ /* 0x000fe4000800063f */
[----:B------:R-:W-:Y:S02]  /*2750*/  USHF.L.U64.HI UR8, UR9, 0x3, UR5 ;  /* 0x0000000309087899 */ /* 0x000fe40008010205 */
[----:B------:R-:W-:Y:S02]  /*2760*/  ULOP3.LUT UR19, UR6, 0x18, URZ, 0xc0, !UPT ;  /* 0x0000001806137892 */ /* 0x000fe4000f8ec03f */
[----:B------:R-:W-:Y:S01]  /*2770*/  ULOP3.LUT UR6, UR6, 0xffffffe0, URZ, 0xc0, !UPT ;  /* 0xffffffe006067892 */ /* 0x000fe2000f8ec03f */
[----:B------:R-:W-:Y:S01]  /*2780*/  UMOV UR12, 0x400 ;  /* 0x00000400000c7882 */ /* 0x000fe20000000000 */
[----:B------:R-:W-:Y:S02]  /*2790*/  ULOP3.LUT UR8, UR8, 0x1fffffff, URZ, 0xc0, !UPT ;  /* 0x1fffffff08087892 */ /* 0x000fe4000f8ec03f */
[----:B------:R-:W-:Y:S01]  /*27a0*/  IADD3 R32, R49, UR19, RZ ;  /* 0x0000001331207c10 */ /* 0x000fe2000fffe0ff */
[----:B------:R-:W-:-:S03]  /*27b0*/  UIADD3 UR12, UR12, 0xc80, URZ ;  /* 0x00000c800c0c7890 */ /* 0x000fc6000fffe03f */
[----:B------:R-:W-:-:S04]  /*27c0*/  IADD3 R31, P0, R32, UR6, RZ ;  /* 0x00000006201f7c10 */ /* 0x000fc8000ff1e0ff */
[----:B------:R-:W-:Y:S02]  /*27d0*/  LEA.HI.X.SX32 R32, R32, UR8, 0x1, P0 ;  /* 0x0000000820207c11 */ /* 0x000fe400080f0eff */
[----:B------:R-:W-:Y:S01]  /*27e0*/  LEA R30, P0, R31, UR20, 0x3 ;  /* 0x000000141f1e7c11 */ /* 0x000fe2000f8018ff */
[----:B0-----:R-:W-:-:S03]  /*27f0*/  ULEA UR12, UR13, UR12, 0x18 ;  /* 0x0000000c0d0c7291 */ /* 0x001fc6000f8ec03f */
[----:B------:R-:W-:-:S03]  /*2800*/  LEA.HI.X R31, R31, UR21, R32, 0x3, P0 ;  /* 0x000000151f1f7c11 */ /* 0x000fc600080f1c20 */
[----:B------:R-:W-:-:S06]  /*2810*/  LEA R32, R49, UR12, 0x3 ;  /* 0x0000000c31207c11 */ /* 0x000fcc000f8e18ff */
[----:B------:R-:W0:Y:S04]  /*2820*/  LDS.64 R32, [R32] ;  /* 0x0000000020207984 */ /* 0x000e280000000a00 */
[----:B0-----:R0:W-:Y:S02]  /*2830*/  STG.E.64 desc[UR14][R30.64], R32 ;  /* 0x000000201e007986 */ /* 0x0011e4000c101b0e */
.L_x_1213:
[----:B------:R-:W-:Y:S05]  /*2840*/  BSYNC B0 ;  /* 0x0000000000007941 */ /* 0x000fea0003800000 */
.L_x_1212:
[----:B------:R-:W1:Y:S01]  /*2850*/  S2UR UR8, SR_CgaCtaId ;  /* 0x00000000000879c3 */ /* 0x000e620000008800 */
[----:B------:R-:W-:Y:S01]  /*2860*/  USHF.L.U32 UR6, UR9, 0x3, URZ ;  /* 0x0000000309067899 */ /* 0x000fe2000800063f */
[----:B0-----:R-:W-:Y:S01]  /*2870*/  MOV R30, UR16 ;  /* 0x00000010001e7c02 */ /* 0x001fe20008000f00 */
[----:B------:R-:W2:Y:S01]  /*2880*/  LDL.LU R66, [R1+0x10] ;  /* 0x0000100001427983 */ /* 0x000ea20000300800 */
[----:B------:R-:W-:Y:S01]  /*2890*/  MOV R49, UR17 ;  /* 0x0000001100317c02 */ /* 0x000fe20008000f00 */
[----:B------:R-:W-:Y:S02]  /*28a0*/  ULOP3.LUT UR6, UR6, 0x18, URZ, 0xc0, !UPT ;  /* 0x0000001806067892 */ /* 0x000fe4000f8ec03f */
[----:B------:R-:W-:Y:S01]  /*28b0*/  IMAD R30, R30, 0x50, R84 ;  /* 0x000000501e1e7824 */ /* 0x000fe200078e0254 */
[----:B------:R-:W3:Y:S01]  /*28c0*/  LDL.LU R55, [R1+0x14] ;  /* 0x0000140001377983 */ /* 0x000ee20000300800 */
[----:B------:R-:W-:Y:S02]  /*28d0*/  SHF.L.U32 R51, R27, 0x10, RZ ;  /* 0x000000101b337819 */ /* 0x000fe400000006ff */
[----:B------:R-:W-:Y:S01]  /*28e0*/  SHF.L.U32 R60, R60, 0x10, RZ ;  /* 0x000000103c3c7819 */ /* 0x000fe200000006ff */
[----:B------:R-:W-:Y:S01]  /*28f0*/  IMAD.SHL.U32 R30, R30, 0x4, RZ ;  /* 0x000000041e1e7824 */ /* 0x000fe200078e00ff */
[----:B------:R-:W-:Y:S01]  /*2900*/  IADD3 R31, RZ, -UR6, RZ ;  /* 0x80000006ff1f7c10 */ /* 0x000fe2000fffe0ff */
[----:B------:R-:W-:Y:S01]  /*2910*/  UMOV UR6, 0x400 ;  /* 0x0000040000067882 */ /* 0x000fe20000000000 */
[----:B------:R-:W4:Y:S01]  /*2920*/  LDL.LU R67, [R1+0x18] ;  /* 0x0000180001437983 */ /* 0x000f220000300800 */
[----:B------:R-:W-:Y:S01]  /*2930*/  UIADD3 UR6, UR6, 0xc80, URZ ;  /* 0x00000c8006067890 */ /* 0x000fe2000fffe03f */
[----:B------:R-:W-:Y:S01]  /*2940*/  IMAD.WIDE.U32 R32, R30, -0x33333333, RZ ;  /* 0xcccccccd1e207825 */ /* 0x000fe200078e00ff */
[----:B------:R-:W-:Y:S01]  /*2950*/  SHF.L.U32 R61, R61, 0x10, RZ ;  /* 0x000000103d3d7819 */ /* 0x000fe200000006ff */
[----:B------:R-:W5:Y:S01]  /*2960*/  LDL.LU R54, [R1+0x1c] ;  /* 0x00001c0001367983 */ /* 0x000f620000300800 */
[----:B------:R-:W-:Y:S01]  /*2970*/  SHF.L.U32 R28, R28, 0x10, RZ ;  /* 0x000000101c1c7819 */ /* 0x000fe200000006ff */
[----:B------:R-:W-:Y:S01]  /*2980*/  IMAD.U32 R65, R65, 0x10000, RZ ;  /* 0x0001000041417824 */ /* 0x000fe200078e00ff */
[----:B------:R-:W-:Y:S01]  /*2990*/  LEA.HI R31, R33, R31, RZ, 0x1b ;  /* 0x0000001f211f7211 */ /* 0x000fe200078fd8ff */
[----:B------:R-:W4:Y:S01]  /*29a0*/  LDL.LU R56, [R1+0x20] ;  /* 0x0000200001387983 */ /* 0x000f220000300800 */
[----:B-1----:R-:W-:Y:S01]  /*29b0*/  ULEA UR6, UR8, UR6, 0x18 ;  /* 0x0000000608067291 */ /* 0x002fe2000f8ec03f */
[----:B------:R-:W-:Y:S01]  /*29c0*/  SHF.L.U32 R62, R62, 0x10, RZ ;  /* 0x000000103e3e7819 */ /* 0x000fe200000006ff */
[----:B------:R-:W-:Y:S01]  /*29d0*/  IMAD.U32 R63, R63, 0x10000, RZ ;  /* 0x000100003f3f7824 */ /* 0x000fe200078e00ff */
[----:B------:R-:W4:Y:S01]  /*29e0*/  LDL.LU R57, [R1+0x2c] ;  /* 0x00002c0001397983 */ /* 0x000f220000300800 */
[----:B------:R-:W-:Y:S01]  /*29f0*/  SHF.L.U32 R64, R64, 0x10, RZ ;  /* 0x0000001040407819 */ /* 0x000fe200000006ff */
[----:B------:R-:W-:Y:S01]  /*2a00*/  ULDC.64 UR12, c[0x0][0x210] ;  /* 0x00008400000c7ab9 */ /* 0x000fe20000000a00 */
[----:B------:R-:W-:Y:S01]  /*2a10*/  LEA R31, R31, UR6, 0x3 ;  /* 0x000000061f1f7c11 */ /* 0x000fe2000f8e18ff */
[----:B------:R-:W-:Y:S01]  /*2a20*/  ULDC UR6, c[0x0][0x230] ;  /* 0x00008c0000067ab9 */ /* 0x000fe20000000800 */
[----:B------:R0:W-:Y:S04]  /*2a30*/  STL [R1+0x4c], R75 ;  /* 0x00004c4b01007387 */ /* 0x0001e80000100800 */
[----:B------:R1:W1:Y:S04]  /*2a40*/  LDS.64 R32, [R31] ;  /* 0x000000001f207984 */ /* 0x0002680000000a00 */
[----:B0-----:R-:W4:Y:S01]  /*2a50*/  LDL.LU R75, [R1+0x34] ;  /* 0x00003400014b7983 */ /* 0x001f220000300800 */
[----:B-1----:R-:W-:-:S03]  /*2a60*/  SHF.R.S32.HI R31, RZ, 0x1f, R30 ;  /* 0x0000001fff1f7819 */ /* 0x002fc6000001141e */
[----:B------:R-:W-:Y:S01]  /*2a70*/  STL [R1+0x48], R3 ;  /* 0x0000480301007387 */ /* 0x000fe20000100800 */
[----:B------:R-:W-:-:S03]  /*2a80*/  IMAD.WIDE.U32 R30, R49, 0x140000, R30 ;  /* 0x00140000311e7825 */ /* 0x000fc600078e001e */
[----:B------:R-:W-:Y:S01]  /*2a90*/  STL [R1+0x44], R82 ;  /* 0x0000445201007387 */ /* 0x000fe20000100800 */
[----:B------:R-:W-:Y:S01]  /*2aa0*/  FADD.FTZ R33, R33, UR6 ;  /* 0x0000000621217e21 */ /* 0x000fe20008010000 */
[----:B------:R-:W-:Y:S02]  /*2ab0*/  FADD.FTZ R79, R79, -R32 ;  /* 0x800000204f4f7221 */ /* 0x000fe40000010000 */
[----:B------:R0:W-:Y:S03]  /*2ac0*/  STL [R1+0x40], R2 ;  /* 0x0000400201007387 */ /* 0x0001e60000100800 */
[----:B------:R-:W1:Y:S01]  /*2ad0*/  MUFU.RSQ R33, R33 ;  /* 0x0000002100217308 */ /* 0x000e620000001400 */
[----:B------:R-:W-:Y:S01]  /*2ae0*/  IMAD.U32 R49, R29, 0x10000, RZ ;  /* 0x000100001d317824 */ /* 0x000fe200078e00ff */
[----:B0-----:R-:W4:Y:S04]  /*2af0*/  LDL.LU R2, [R1+0x24] ;  /* 0x0000240001027983 */ /* 0x001f280000300800 */
[----:B------:R0:W-:Y:S01]  /*2b00*/  STL [R1+0x3c], R83 ;  /* 0x00003c5301007387 */ /* 0x0001e20000100800 */
[----:B-1----:R-:W-:-:S03]  /*2b10*/  FMUL.FTZ R79, R33, R79 ;  /* 0x0000004f214f7220 */ /* 0x002fc60000410000 */
[----:B0-----:R-:W4:Y:S01]  /*2b20*/  LDL.LU R83, [R1+0xc] ;  /* 0x00000c0001537983 */ /* 0x001f220000300800 */
[----:B------:R-:W-:-:S03]  /*2b30*/  FFMA.FTZ R53, R79, R49, R51 ;  /* 0x000000314f357223 */ /* 0x000fc60000010033 */
[----:B------:R-:W4:Y:S01]  /*2b40*/  LDL.LU R84, [R1+0x30] ;  /* 0x0000300001547983 */ /* 0x000f220000300800 */
[----:B------:R-:W-:Y:S01]  /*2b50*/  FADD.FTZ R0, R0, -R32 ;  /* 0x8000002000007221 */ /* 0x000fe20000010000 */
[C---:B------:R-:W-:Y:S01]  /*2b60*/  FADD.FTZ R60, -R32.reuse, R60 ;  /* 0x0000003c203c7221 */ /* 0x040fe20000010100 */
[----:B------:R-:W-:Y:S01]  /*2b70*/  FADD.FTZ R61, -R32, R61 ;  /* 0x0000003d203d7221 */ /* 0x000fe20000010100 */
[----:B------:R-:W4:Y:S01]  /*2b80*/  LDL.LU R79, [R1+0x28] ;  /* 0x00002800014f7983 */ /* 0x000f220000300800 */
[----:B------:R-:W-:Y:S01]  /*2b90*/  SHF.L.U32 R29, R26, 0x10, RZ ;  /* 0x000000101a1d7819 */ /* 0x000fe200000006ff */
[----:B------:R-:W-:Y:S01]  /*2ba0*/  FMUL.FTZ R0, R0, R33 ;  /* 0x0000002100007220 */ /* 0x000fe20000410000 */
[C---:B------:R-:W-:Y:S01]  /*2bb0*/  FMUL.FTZ R60, R33.reuse, R60 ;  /* 0x0000003c213c7220 */ /* 0x040fe20000410000 */
[----:B------:R-:W-:Y:S01]  /*2bc0*/  FMUL.FTZ R61, R33, R61 ;  /* 0x0000003d213d7220 */ /* 0x000fe20000410000 */
[----:B------:R-:W-:Y:S01]  /*2bd0*/  IADD3 R6, P0, R6, R30, RZ ;  /* 0x0000001e06067210 */ /* 0x000fe20007f1e0ff */
[----:B------:R-:W-:Y:S01]  /*2be0*/  FFMA.FTZ R52, R0, R28, R29 ;  /* 0x0000001c00347223 */ /* 0x000fe2000001001d */
[----:B------:R-:W-:Y:S01]  /*2bf0*/  FFMA.FTZ R60, R60, R65, R62 ;  /* 0x000000413c3c7223 */ /* 0x000fe2000001003e */
[----:B------:R-:W-:Y:S01]  /*2c00*/  FFMA.FTZ R61, R61, R64, R63 ;  /* 0x000000403d3d7223 */ /* 0x000fe2000001003f */
[----:B------:R-:W-:-:S03]  /*2c10*/  IADD3 R0, R31, UR11, RZ ;  /* 0x0000000b1f007c10 */ /* 0x000fc6000fffe0ff */
[----:B------:R-:W-:Y:S02]  /*2c20*/  F2FP.BF16.F32.PACK_AB R52, R60, R52 ;  /* 0x000000343c34723e */ /* 0x000fe400000010ff */
[----:B------:R-:W-:Y:S02]  /*2c30*/  IADD3.X R27, RZ, R0, RZ, P0, !PT ;  /* 0x00000000ff1b7210 */ /* 0x000fe400007fe4ff */
[----:B------:R-:W-:Y:S02]  /*2c40*/  F2FP.BF16.F32.PACK_AB R53, R61, R53 ;  /* 0x000000353d35723e */ /* 0x000fe400000010ff */
[----:B------:R-:W-:Y:S01]  /*2c50*/  LEA R26, P0, R6, UR12, 0x1 ;  /* 0x0000000c061a7c11 */ /* 0x000fe2000f8008ff */
[--C-:B------:R-:W-:Y:S01]  /*2c60*/  FADD.FTZ R76, R76, -R32.reuse ;  /* 0x800000204c4c7221 */ /* 0x100fe20000010000 */
[----:B------:R-:W-:Y:S01]  /*2c70*/  PRMT R3, R52, 0x7610, R3 ;  /* 0x0000761034037816 */ /* 0x000fe20000000003 */
[----:B------:R-:W-:Y:S01]  /*2c80*/  FADD.FTZ R8, R8, -R32 ;  /* 0x8000002008087221 */ /* 0x000fe20000010000 */
[----:B------:R-:W-:Y:S01]  /*2c90*/  PRMT R82, R52, 0x7632, R82 ;  /* 0x0000763234527816 */ /* 0x000fe20000000052 */
[----:B------:R-:W-:Y:S01]  /*2ca0*/  FADD.FTZ R10, R10, -R32 ;  /* 0x800000200a0a7221 */ /* 0x000fe20000010000 */
[----:B------:R-:W-:-:S02]  /*2cb0*/  LEA.HI.X R27, R6, UR13, R27, 0x1, P0 ;  /* 0x0000000d061b7c11 */ /* 0x000fc400080f0c1b */
[----:B------:R-:W-:Y:S01]  /*2cc0*/  PRMT R52, R53, 0x7632, R52 ;  /* 0x0000763235347816 */ /* 0x000fe20000000034 */
[C---:B------:R-:W-:Y:S01]  /*2cd0*/  FMUL.FTZ R76, R33.reuse, R76 ;  /* 0x0000004c214c7220 */ /* 0x040fe20000410000 */
[C---:B------:R-:W-:Y:S01]  /*2ce0*/  FMUL.FTZ R8, R33.reuse, R8 ;  /* 0x0000000821087220 */ /* 0x040fe20000410000 */
[--C-:B------:R-:W-:Y:S01]  /*2cf0*/  FADD.FTZ R12, R12, -R32.reuse ;  /* 0x800000200c0c7221 */ /* 0x100fe20000010000 */
[C---:B------:R-:W-:Y:S01]  /*2d00*/  FMUL.FTZ R10, R33.reuse, R10 ;  /* 0x0000000a210a7220 */ /* 0x040fe20000410000 */
[----:B------:R0:W-:Y:S01]  /*2d10*/  STG.E.U16 desc[UR14][R26.64+0x6], R52 ;  /* 0x000006341a007986 */ /* 0x0001e2000c10150e */
[--C-:B------:R-:W-:Y:S01]  /*2d20*/  FADD.FTZ R14, R14, -R32.reuse ;  /* 0x800000200e0e7221 */ /* 0x100fe20000010000 */
[----:B------:R-:W-:Y:S02]  /*2d30*/  FADD.FTZ R16, R16, -R32 ;  /* 0x8000002010107221 */ /* 0x000fe40000010000 */
[----:B------:R-:W-:Y:S01]  /*2d40*/  STG.E.U16 desc[UR14][R26.64], R3 ;  /* 0x000000031a007986 */ /* 0x000fe2000c10150e */
[----:B------:R-:W-:-:S03]  /*2d50*/  FMUL.FTZ R12, R33, R12 ;  /* 0x0000000c210c7220 */ /* 0x000fc60000410000 */
[----:B------:R-:W-:Y:S01]  /*2d60*/  STG.E.U16 desc[UR14][R26.64+0x2], R82 ;  /* 0x000002521a007986 */ /* 0x000fe2000c10150e */
[----:B------:R-:W-:-:S03]  /*2d70*/  FMUL.FTZ R14, R33, R14 ;  /* 0x0000000e210e7220 */ /* 0x000fc60000410000 */
[----:B------:R1:W-:Y:S01]  /*2d80*/  STG.E.U16 desc[UR14][R26.64+0x4], R53 ;  /* 0x000004351a007986 */ /* 0x0003e2000c10150e */
[--C-:B0-----:R-:W-:Y:S01]  /*2d90*/  FFMA.FTZ R52, R28, R76, R29.reuse ;  /* 0x0000004c1c347223 */ /* 0x101fe2000001001d */
[C---:B------:R-:W-:Y:S01]  /*2da0*/  FMUL.FTZ R16, R33.reuse, R16 ;  /* 0x0000001021107220 */ /* 0x040fe20000410000 */
[--C-:B------:R-:W-:Y:S01]  /*2db0*/  FADD.FTZ R22, R22, -R32.reuse ;  /* 0x8000002016167221 */ /* 0x100fe20000010000 */
[C-C-:B-1----:R-:W-:Y:S01]  /*2dc0*/  FFMA.FTZ R27, R28.reuse, R8, R29.reuse ;  /* 0x000000081c1b7223 */ /* 0x142fe2000001001d */
[C-C-:B------:R-:W-:Y:S01]  /*2dd0*/  FFMA.FTZ R8, R28.reuse, R10, R29.reuse ;  /* 0x0000000a1c087223 */ /* 0x140fe2000001001d */
[C-C-:B------:R-:W-:Y:S01]  /*2de0*/  FFMA.FTZ R10, R28.reuse, R12, R29.reuse ;  /* 0x0000000c1c0a7223 */ /* 0x140fe2000001001d */
[----:B------:R-:W-:Y:S01]  /*2df0*/  FFMA.FTZ R12, R28, R14, R29 ;  /* 0x0000000e1c0c7223 */ /* 0x000fe2000001001d */
[--C-:B------:R-:W-:Y:S01]  /*2e00*/  FADD.FTZ R18, R18, -R32.reuse ;  /* 0x8000002012127221 */ /* 0x100fe20000010000 */
[----:B------:R-:W-:Y:S01]  /*2e10*/  FMUL.FTZ R22, R33, R22 ;  /* 0x0000001621167220 */ /* 0x000fe20000410000 */
[----:B------:R-:W-:-:S02]  /*2e20*/  FADD.FTZ R20, R20, -R32 ;  /* 0x8000002014147221 */ /* 0x000fc40000010000 */
[C---:B------:R-:W-:Y:S02]  /*2e30*/  FMUL.FTZ R18, R33.reuse, R18 ;  /* 0x0000001221127220 */ /* 0x040fe40000410000 */
[C---:B------:R-:W-:Y:S01]  /*2e40*/  FMUL.FTZ R26, R33.reuse, R20 ;  /* 0x00000014211a7220 */ /* 0x040fe20000410000 */
[--C-:B------:R-:W-:Y:S01]  /*2e50*/  FADD.FTZ R78, R78, -R32.reuse ;  /* 0x800000204e4e7221 */ /* 0x100fe20000010000 */
[--C-:B------:R-:W-:Y:S01]  /*2e60*/  FADD.FTZ R24, R24, -R32.reuse ;  /* 0x8000002018187221 */ /* 0x100fe20000010000 */
[--C-:B------:R-:W-:Y:S01]  /*2e70*/  FADD.FTZ R68, R68, -R32.reuse ;  /* 0x8000002044447221 */ /* 0x100fe20000010000 */
[--C-:B------:R-:W-:Y:S01]  /*2e80*/  FADD.FTZ R70, R70, -R32.reuse ;  /* 0x8000002046467221 */ /* 0x100fe20000010000 */
[--C-:B------:R-:W-:Y:S01]  /*2e90*/  FADD.FTZ R72, R72, -R32.reuse ;  /* 0x8000002048487221 */ /* 0x100fe20000010000 */
[----:B------:R-:W-:Y:S01]  /*2ea0*/  FADD.FTZ R74, R74, -R32 ;  /* 0x800000204a4a7221 */ /* 0x000fe20000010000 */
[C---:B------:R-:W-:Y:S01]  /*2eb0*/  FMUL.FTZ R78, R33.reuse, R78 ;  /* 0x0000004e214e7220 */ /* 0x040fe20000410000 */
[C---:B------:R-:W-:Y:S01]  /*2ec0*/  FMUL.FTZ R24, R33.reuse, R24 ;  /* 0x0000001821187220 */ /* 0x040fe20000410000 */
[C---:B------:R-:W-:Y:S01]  /*2ed0*/  FMUL.FTZ R68, R33.reuse, R68 ;  /* 0x0000004421447220 */ /* 0x040fe20000410000 */
[C---:B------:R-:W-:Y:S01]  /*2ee0*/  FMUL.FTZ R70, R33.reuse, R70 ;  /* 0x0000004621467220 */ /* 0x040fe20000410000 */
[C---:B------:R-:W-:Y:S01]  /*2ef0*/  FMUL.FTZ R72, R33.reuse, R72 ;  /* 0x0000004821487220 */ /* 0x040fe20000410000 */
[----:B------:R-:W-:Y:S01]  /*2f00*/  FMUL.FTZ R74, R33, R74 ;  /* 0x0000004a214a7220 */ /* 0x000fe20000410000 */
[C-C-:B------:R-:W-:Y:S01]  /*2f10*/  FFMA.FTZ R20, R28.reuse, R78, R29.reuse ;  /* 0x0000004e1c147223 */ /* 0x140fe2000001001d */
[----:B------:R-:W-:Y:S01]  /*2f20*/  FFMA.FTZ R14, R28, R70, R29 ;  /* 0x000000461c0e7223 */ /* 0x000fe2000001001d */
[----:B------:R-:W-:-:S05]  /*2f30*/  SHF.L.U32 R59, R59, 0x10, RZ ;  /* 0x000000103b3b7819 */ /* 0x000fca00000006ff */
[----:B------:R-:W-:-:S04]  /*2f40*/  FADD.FTZ R59, -R32, R59 ;  /* 0x0000003b203b7221 */ /* 0x000fc80000010100 */
[----:B------:R-:W-:Y:S01]  /*2f50*/  FMUL.FTZ R59, R33, R59 ;  /* 0x0000003b213b7220 */ /* 0x000fe20000410000 */
[-C--:B---3--:R-:W-:Y:S02]  /*2f60*/  IADD3 R55, P3, R55, R30.reuse, RZ ;  /* 0x0000001e37377210 */ /* 0x088fe40007f7e0ff */
[-C--:B--2---:R-:W-:Y:S02]  /*2f70*/  IADD3 R66, P1, R66, R30.reuse, RZ ;  /* 0x0000001e42427210 */ /* 0x084fe40007f3e0ff */
[-C--:B-----5:R-:W-:Y:S02]  /*2f80*/  IADD3 R54, P6, R54, R30.reuse, RZ ;  /* 0x0000001e36367210 */ /* 0x0a0fe40007fde0ff */
[----:B----4-:R-:W-:-:S04]  /*2f90*/  IADD3 R56, P4, R56, R30, RZ ;  /* 0x0000001e38387210 */ /* 0x010fc80007f9e0ff */
[----:B------:R-:W-:Y:S02]  /*2fa0*/  IADD3.X R60, RZ, R0, RZ, P4, !PT ;  /* 0x00000000ff3c7210 */ /* 0x000fe400027fe4ff */
[-C--:B------:R-:W-:Y:S02]  /*2fb0*/  IADD3 R67, P2, R67, R30.reuse, RZ ;  /* 0x0000001e43437210 */ /* 0x080fe40007f5e0ff */
[-C--:B------:R-:W-:Y:S01]  /*2fc0*/  IADD3 R31, P5, R2, R30.reuse, RZ ;  /* 0x0000001e021f7210 */ /* 0x080fe20007fbe0ff */
[----:B------:R-:W-:Y:S01]  /*2fd0*/  IMAD.X R2, RZ, RZ, R0, P6 ;  /* 0x000000ffff027224 */ /* 0x000fe200030e0600 */
[----:B------:R-:W-:Y:S02]  /*2fe0*/  IADD3 R6, P0, R83, R30, RZ ;  /* 0x0000001e53067210 */ /* 0x000fe40007f1e0ff */
[----:B------:R-:W-:Y:S02]  /*2ff0*/  IADD3.X R83, RZ, R0, RZ, P3, !PT ;  /* 0x00000000ff537210 */ /* 0x000fe40001ffe4ff */
[----:B------:R-:W-:-:S02]  /*3000*/  IADD3 R61, P3, R79, R30, RZ ;  /* 0x0000001e4f3d7210 */ /* 0x000fc40007f7e0ff */
[----:B------:R-:W-:Y:S02]  /*3010*/  IADD3 R79, P4, R57, R30, RZ ;  /* 0x0000001e394f7210 */ /* 0x000fe40007f9e0ff */
[----:B------:R-:W-:Y:S02]  /*3020*/  IADD3.X R57, RZ, R0, RZ, P5, !PT ;  /* 0x00000000ff397210 */ /* 0x000fe40002ffe4ff */
[-C--:B------:R-:W-:Y:S02]  /*3030*/  IADD3 R84, P5, R84, R30.reuse, RZ ;  /* 0x0000001e54547210 */ /* 0x080fe40007fbe0ff */
[----:B------:R-:W-:Y:S02]  /*3040*/  IADD3 R30, P6, R75, R30, RZ ;  /* 0x0000001e4b1e7210 */ /* 0x000fe40007fde0ff */
[----:B------:R-:W2:Y:S04]  /*3050*/  LDL.LU R75, [R1+0x4c] ;  /* 0x00004c00014b7983 */ /* 0x000ea80000300800 */
[----:B------:R-:W3:Y:S04]  /*3060*/  LDL.LU R3, [R1+0x48] ;  /* 0x0000480001037983 */ /* 0x000ee80000300800 */
[----:B------:R-:W4:Y:S04]  /*3070*/  LDL.LU R82, [R1+0x44] ;  /* 0x0000440001527983 */ /* 0x000f280000300800 */
[----:B------:R-:W-:Y:S04]  /*3080*/  STL [R1+0x30], R52 ;  /* 0x0000303401007387 */ /* 0x000fe80000100800 */
[----:B------:R-:W-:Y:S04]  /*3090*/  STL [R1+0x2c], R27 ;  /* 0x00002c1b01007387 */ /* 0x000fe80000100800 */
[----:B------:R0:W-:Y:S04]  /*30a0*/  STL [R1+0x28], R8 ;  /* 0x0000280801007387 */ /* 0x0001e80000100800 */
[----:B------:R1:W-:Y:S01]  /*30b0*/  STL [R1+0x24], R10 ;  /* 0x0000240a01007387 */ /* 0x0003e20000100800 */
[----:B0-----:R-:W-:-:S03]  /*30c0*/  FFMA.FTZ R8, R28, R16, R29 ;  /* 0x000000101c087223 */ /* 0x001fc6000001001d */
[----:B------:R-:W-:Y:S04]  /*30d0*/  STL [R1+0x20], R12 ;  /* 0x0000200c01007387 */ /* 0x000fe80000100800 */
[----:B------:R0:W-:Y:S01]  /*30e0*/  STL [R1+0x1c], R8 ;  /* 0x00001c0801007387 */ /* 0x0001e20000100800 */
[C-C-:B-1----:R-:W-:Y:S01]  /*30f0*/  FFMA.FTZ R10, R28.reuse, R18, R29.reuse ;  /* 0x000000121c0a7223 */ /* 0x142fe2000001001d */
[--C-:B0-----:R-:W-:Y:S01]  /*3100*/  FFMA.FTZ R8, R28, R22, R29.reuse ;  /* 0x000000161c087223 */ /* 0x101fe2000001001d */
[----:B------:R-:W-:Y:S02]  /*3110*/  IADD3.X R22, RZ, R0, RZ, P6, !PT ;  /* 0x00000000ff167210 */ /* 0x000fe400037fe4ff */
[----:B------:R-:W-:Y:S01]  /*3120*/  LEA R52, P6, R30, UR12, 0x1 ;  /* 0x0000000c1e347c11 */ /* 0x000fe2000f8c08ff */
[----:B------:R-:W-:-:S03]  /*3130*/  FFMA.FTZ R12, R28, R26, R29 ;  /* 0x0000001a1c0c7223 */ /* 0x000fc6000001001d */
[----:B------:R-:W-:Y:S02]  /*3140*/  LEA.HI.X R53, R30, UR13, R22, 0x1, P6 ;  /* 0x0000000d1e357c11 */ /* 0x000fe4000b0f0c16 */
[C---:B------:R-:W-:Y:S01]  /*3150*/  LEA R30, P6, R31.reuse, UR12, 0x1 ;  /* 0x0000000c1f1e7c11 */ /* 0x040fe2000f8c08ff */
[----:B------:R0:W-:Y:S01]  /*3160*/  STL [R1+0x18], R10 ;  /* 0x0000180a01007387 */ /* 0x0001e20000100800 */
[C-C-:B------:R-:W-:Y:S01]  /*3170*/  FFMA.FTZ R16, R28.reuse, R72, R29.reuse ;  /* 0x000000481c107223 */ /* 0x140fe2000001001d */
[C---:B------:R-:W-:Y:S01]  /*3180*/  FFMA.FTZ R18, R28.reuse, R74, R29 ;  /* 0x0000004a1c127223 */ /* 0x040fe2000001001d */
[----:B------:R-:W-:Y:S01]  /*3190*/  LEA.HI.X R31, R31, UR13, R57, 0x1, P6 ;  /* 0x0000000d1f1f7c11 */ /* 0x000fe2000b0f0c39 */
[----:B------:R1:W-:Y:S01]  /*31a0*/  STL [R1+0x14], R12 ;  /* 0x0000140c01007387 */ /* 0x0003e20000100800 */
[C-C-:B0-----:R-:W-:Y:S01]  /*31b0*/  FFMA.FTZ R10, R28.reuse, R24, R29.reuse ;  /* 0x000000181c0a7223 */ /* 0x141fe2000001001d */
[----:B-1----:R-:W-:Y:S01]  /*31c0*/  FFMA.FTZ R12, R28, R68, R29 ;  /* 0x000000441c0c7223 */ /* 0x002fe2000001001d */
[----:B------:R-:W-:-:S04]  /*31d0*/  LEA R28, P6, R56, UR12, 0x1 ;  /* 0x0000000c381c7c11 */ /* 0x000fc8000f8c08ff */
[----:B------:R-:W-:Y:S02]  /*31e0*/  LEA.HI.X R29, R56, UR13, R60, 0x1, P6 ;  /* 0x0000000d381d7c11 */ /* 0x000fe4000b0f0c3c */
[----:B------:R-:W-:-:S04]  /*31f0*/  LEA R26, P6, R54, UR12, 0x1 ;  /* 0x0000000c361a7c11 */ /* 0x000fc8000f8c08ff */
[----:B------:R-:W-:Y:S02]  /*3200*/  LEA.HI.X R27, R54, UR13, R2, 0x1, P6 ;  /* 0x0000000d361b7c11 */ /* 0x000fe4000b0f0c02 */
[C---:B------:R-:W-:Y:S01]  /*3210*/  LEA R54, P6, R55.reuse, UR12, 0x1 ;  /* 0x0000000c37367c11 */ /* 0x040fe2000f8c08ff */
[----:B------:R-:W5:Y:S03]  /*3220*/  LDL.LU R2, [R1+0x40] ;  /* 0x0000400001027983 */ /* 0x000f660000300800 */
[----:B------:R-:W-:Y:S02]  /*3230*/  LEA.HI.X R55, R55, UR13, R83, 0x1, P6 ;  /* 0x0000000d37377c11 */ /* 0x000fe4000b0f0c53 */
[----:B------:R-:W3:Y:S04]  /*3240*/  LDL.LU R83, [R1+0x3c] ;  /* 0x00003c0001537983 */ /* 0x000ee80000300800 */
[----:B------:R-:W4:Y:S04]  /*3250*/  LDL.LU R78, [R1+0x8] ;  /* 0x00000800014e7983 */ /* 0x000f280000300800 */
[----:B------:R-:W3:Y:S04]  /*3260*/  LDL.LU R76, [R1+0x4] ;  /* 0x00000400014c7983 */ /* 0x000ee80000300800 */
[----:B------:R-:W5:Y:S01]  /*3270*/  LDL.LU R74, [R1] ;  /* 0x00000000014a7983 */ /* 0x000f620000300800 */
[----:B------:R-:W-:Y:S01]  /*3280*/  LEA R56, P6, R5, UR12, 0x1 ;  /* 0x0000000c05387c11 */ /* 0x000fe2000f8c08ff */
[----:B------:R-:W-:-:S03]  /*3290*/  IMAD.U32 R22, R58, 0x10000, RZ ;  /* 0x000100003a167824 */ /* 0x000fc600078e00ff */
[----:B------:R-:W-:Y:S02]  /*32a0*/  LEA.HI.X R57, R5, UR13, R80, 0x1, P6 ;  /* 0x0000000d05397c11 */ /* 0x000fe4000b0f0c50 */
[----:B------:R-:W-:Y:S01]  /*32b0*/  LEA R58, P6, R4, UR12, 0x1 ;  /* 0x0000000c043a7c11 */ /* 0x000fe2000f8c08ff */
[----:B------:R-:W-:-:S03]  /*32c0*/  FFMA.FTZ R24, R64, R59, R63 ;  /* 0x0000003b40187223 */ /* 0x000fc6000001003f */
[----:B------:R-:W-:Y:S02]  /*32d0*/  LEA.HI.X R59, R4, UR13, R81, 0x1, P6 ;  /* 0x0000000d043b7c11 */ /* 0x000fe4000b0f0c51 */
[----:B------:R-:W3:Y:S01]  /*32e0*/  LDL.LU R81, [R1+0x30] ;  /* 0x0000300001517983 */ /* 0x000ee20000300800 */
[----:B------:R-:W-:Y:S01]  /*32f0*/  FADD.FTZ R22, -R32, R22 ;  /* 0x0000001620167221 */ /* 0x000fe20000010100 */
[----:B------:R-:W-:-:S03]  /*3300*/  FADD.FTZ R77, R77, -R32 ;  /* 0x800000204d4d7221 */ /* 0x000fc60000010000 */
[C---:B------:R-:W-:Y:S01]  /*3310*/  FMUL.FTZ R22, R33.reuse, R22 ;  /* 0x0000001621167220 */ /* 0x040fe20000410000 */
[----:B------:R-:W-:Y:S01]  /*3320*/  FMUL.FTZ R77, R33, R77 ;  /* 0x0000004d214d7220 */ /* 0x000fe20000410000 */
[----:B------:R-:W-:Y:S01]  /*3330*/  SHF.L.U32 R86, R86, 0x10, RZ ;  /* 0x0000001056567819 */ /* 0x000fe200000006ff */
[----:B------:R-:W-:Y:S01]  /*3340*/  IMAD.U32 R87, R87, 0x10000, RZ ;  /* 0x0001000057577824 */ /* 0x000fe200078e00ff */
[----:B------:R-:W-:Y:S01]  /*3350*/  SHF.L.U32 R85, R85, 0x10, RZ ;  /* 0x0000001055557819 */ /* 0x000fe200000006ff */
[----:B------:R-:W-:Y:S01]  /*3360*/  FFMA.FTZ R5, R65, R22, R62 ;  /* 0x0000001641057223 */ /* 0x000fe2000001003e */
        /* <DEDUP_REMOVED lines=9> */
[----:B------:R-:W-:Y:S01]  /*3400*/  SHF.L.U32 R40, R40, 0x10, RZ ;  /* 0x0000001028287819 */ /* 0x000fe200000006ff */
[----:B------:R-:W-:Y:S01]  /*3410*/  FFMA.FTZ R22, R49, R77, R51 ;  /* 0x0000004d31167223 */ /* 0x000fe20000010033 */
        /* <DEDUP_REMOVED lines=14> */
[----:B------:R-:W-:Y:S01]  /*3500*/  F2FP.BF16.F32.PACK_AB R20, R5, R20 ;  /* 0x000000140514723e */ /* 0x000fe200000010ff */
[----:B------:R-:W-:Y:S01]  /*3510*/  FADD.FTZ R36, -R32, R36 ;  /* 0x0000002420247221 */ /* 0x000fe20000010100 */
[----:B------:R-:W-:-:S02]  /*3520*/  F2FP.BF16.F32.PACK_AB R22, R24, R22 ;  /* 0x000000161816723e */ /* 0x000fc400000010ff */
[-C--:B------:R-:W-:Y:S01]  /*3530*/  IADD3.X R5, RZ, R0.reuse, RZ, P4, !PT ;  /* 0x00000000ff057210 */ /* 0x080fe200027fe4ff */
[C---:B------:R-:W-:Y:S01]  /*3540*/  FMUL.FTZ R87, R33.reuse, R87 ;  /* 0x0000005721577220 */ /* 0x040fe20000410000 */
[----:B------:R-:W-:Y:S01]  /*3550*/  IADD3.X R24, RZ, R0, RZ, P3, !PT ;  /* 0x00000000ff187210 */ /* 0x000fe20001ffe4ff */
[----:B------:R-:W-:Y:S01]  /*3560*/  FMUL.FTZ R86, R33, R86 ;  /* 0x0000005621567220 */ /* 0x000fe20000410000 */
[----:B------:R-:W-:Y:S01]  /*3570*/  LEA R60, P4, R61, UR12, 0x1 ;  /* 0x0000000c3d3c7c11 */ /* 0x000fe2000f8808ff */
        /* <DEDUP_REMOVED lines=12> */
[----:B------:R-:W-:Y:S01]  /*3640*/  LEA.HI.X R61, R61, UR13, R24, 0x1, P4 ;  /* 0x0000000d3d3d7c11 */ /* 0x000fe2000a0f0c18 */
        /* <DEDUP_REMOVED lines=14> */
[----:B------:R-:W-:-:S02]  /*3730*/  IADD3.X R36, RZ, R0, RZ, P2, !PT ;  /* 0x00000000ff247210 */ /* 0x000fc400017fe4ff */
[----:B------:R-:W-:Y:S02]  /*3740*/  LEA R42, P2, R67, UR12, 0x1 ;  /* 0x0000000c432a7c11 */ /* 0x000fe4000f8408ff */
[----:B------:R-:W-:Y:S02]  /*3750*/  SHF.L.U32 R37, R37, 0x10, RZ ;  /* 0x0000001025257819 */ /* 0x000fe400000006ff */
[----:B------:R-:W-:Y:S01]  /*3760*/  LEA.HI.X R43, R67, UR13, R36, 0x1, P2 ;  /* 0x0000000d432b7c11 */ /* 0x000fe200090f0c24 */
        /* <DEDUP_REMOVED lines=39> */
[----:B--2---:R-:W-:-:S04]  /*39e0*/  FADD.FTZ R80, R75, -R32 ;  /* 0x800000204b507221 */ /* 0x004fc80000010000 */
[----:B------:R-:W-:-:S04]  /*39f0*/  FMUL.FTZ R80, R33, R80 ;  /* 0x0000005021507220 */ /* 0x000fc80000410000 */
[----:B------:R-:W-:Y:S01]  /*3a00*/  FFMA.FTZ R80, R49, R80, R51 ;  /* 0x0000005031507223 */ /* 0x000fe20000010033 */
[----:B----4-:R-:W-:Y:S02]  /*3a10*/  IMAD.U32 R36, R78, 0x10000, RZ ;  /* 0x000100004e247824 */ /* 0x010fe400078e00ff */
[----:B------:R-:W-:Y:S01]  /*3a20*/  FADD.FTZ R78, -R32, R37 ;  /* 0x00000025204e7221 */ /* 0x000fe20000010100 */
[----:B------:R-:W-:Y:S02]  /*3a30*/  IADD3.X R37, RZ, R0, RZ, P1, !PT ;  /* 0x00000000ff257210 */ /* 0x000fe40000ffe4ff */
[----:B-----5:R-:W-:Y:S02]  /*3a40*/  SHF.L.U32 R67, R74, 0x10, RZ ;  /* 0x000000104a437819 */ /* 0x020fe400000006ff */
[----:B------:R-:W-:Y:S01]  /*3a50*/  SHF.L.U32 R74, R39, 0x10, RZ ;  /* 0x00000010274a7819 */ /* 0x000fe200000006ff */
[----:B------:R-:W-:Y:S01]  /*3a60*/  FADD.FTZ R39, -R32, R36 ;  /* 0x0000002420277221 */ /* 0x000fe20000010100 */
[----:B------:R-:W-:-:S04]  /*3a70*/  LEA R36, P1, R66, UR12, 0x1 ;  /* 0x0000000c42247c11 */ /* 0x000fc8000f8208ff */
[----:B------:R-:W-:Y:S02]  /*3a80*/  LEA.HI.X R37, R66, UR13, R37, 0x1, P1 ;  /* 0x0000000d42257c11 */ /* 0x000fe400088f0c25 */
[----:B------:R-:W-:Y:S02]  /*3a90*/  LEA R66, P1, R2, UR12, 0x1 ;  /* 0x0000000c02427c11 */ /* 0x000fe4000f8208ff */
[----:B---3--:R-:W-:Y:S01]  /*3aa0*/  SHF.L.U32 R65, R76, 0x10, RZ ;  /* 0x000000104c417819 */ /* 0x008fe200000006ff */
[----:B------:R-:W-:Y:S01]  /*3ab0*/  FADD.FTZ R76, -R32, R67 ;  /* 0x00000043204c7221 */ /* 0x000fe20000010100 */
[----:B------:R-:W-:Y:S02]  /*3ac0*/  LEA.HI.X R67, R2, UR13, R83, 0x1, P1 ;  /* 0x0000000d02437c11 */ /* 0x000fe400088f0c53 */
[----:B------:R-:W2:Y:S04]  /*3ad0*/  LDL.LU R83, [R1+0x28] ;  /* 0x0000280001537983 */ /* 0x000ea80000300800 */
[----:B------:R-:W3:Y:S01]  /*3ae0*/  LDL.LU R51, [R1+0x2c] ;  /* 0x00002c0001337983 */ /* 0x000ee20000300800 */
[----:B------:R-:W-:-:S03]  /*3af0*/  F2FP.BF16.F32.PACK_AB R87, R87, R81 ;  /* 0x000000515757723e */ /* 0x000fc600000010ff */
[----:B------:R-:W4:Y:S04]  /*3b00*/  LDL.LU R81, [R1+0x24] ;  /* 0x0000240001517983 */ /* 0x000f280000300800 */
[----:B------:R-:W5:Y:S01]  /*3b10*/  LDL.LU R49, [R1+0x20] ;  /* 0x0000200001317983 */ /* 0x000f620000300800 */
[----:B------:R-:W-:Y:S01]  /*3b20*/  LEA R4, P3, R79, UR12, 0x1 ;  /* 0x0000000c4f047c11 */ /* 0x000fe2000f8608ff */
        /* <DEDUP_REMOVED lines=9> */
[----:B------:R-:W-:Y:S01]  /*3bc0*/  FADD.FTZ R77, -R32, R74 ;  /* 0x0000004a204d7221 */ /* 0x000fe20000010100 */
[----:B------:R-:W-:Y:S02]  /*3bd0*/  IADD3.X R45, RZ, R0, RZ, P5, !PT ;  /* 0x00000000ff2d7210 */ /* 0x000fe40002ffe4ff */
[----:B--2---:R-:W-:Y:S02]  /*3be0*/  F2FP.BF16.F32.PACK_AB R85, R85, R83 ;  /* 0x000000535555723e */ /* 0x004fe400000010ff */
[----:B---3--:R-:W-:-:S02]  /*3bf0*/  F2FP.BF16.F32.PACK_AB R86, R86, R51 ;  /* 0x000000335656723e */ /* 0x008fc400000010ff */
[----:B------:R-:W2:Y:S04]  /*3c00*/  LDL.LU R51, [R1+0x1c] ;  /* 0x00001c0001337983 */ /* 0x000ea80000300800 */
[----:B------:R-:W3:Y:S01]  /*3c10*/  LDL.LU R83, [R1+0x18] ;  /* 0x0000180001537983 */ /* 0x000ee20000300800 */
[----:B----4-:R-:W-:-:S03]  /*3c20*/  F2FP.BF16.F32.PACK_AB R50, R50, R81 ;  /* 0x000000513232723e */ /* 0x010fc600000010ff */
[----:B------:R-:W4:Y:S01]  /*3c30*/  LDL.LU R81, [R1+0x14] ;  /* 0x0000140001517983 */ /* 0x000f220000300800 */
[----:B------:R-:W-:Y:S01]  /*3c40*/  IADD3.X R0, RZ, R0, RZ, P0, !PT ;  /* 0x00000000ff007210 */ /* 0x000fe200007fe4ff */
[C---:B------:R-:W-:Y:S01]  /*3c50*/  FADD.FTZ R65, -R32.reuse, R65 ;  /* 0x0000004120417221 */ /* 0x040fe20000010100 */
[----:B------:R-:W-:Y:S01]  /*3c60*/  LEA.HI.X R5, R79, UR13, R5, 0x1, P3 ;  /* 0x0000000d4f057c11 */ /* 0x000fe200098f0c05 */
[----:B------:R-:W-:Y:S01]  /*3c70*/  FADD.FTZ R93, -R32, R93 ;  /* 0x0000005d205d7221 */ /* 0x000fe20000010100 */
[----:B------:R-:W-:Y:S01]  /*3c80*/  LEA R74, P0, R6, UR12, 0x1 ;  /* 0x0000000c064a7c11 */ /* 0x000fe2000f8008ff */
[C---:B------:R-:W-:Y:S01]  /*3c90*/  FADD.FTZ R92, -R32.reuse, R92 ;  /* 0x0000005c205c7221 */ /* 0x040fe20000010100 */
[C---:B------:R-:W-:Y:S01]  /*3ca0*/  FADD.FTZ R91, -R32.reuse, R91 ;  /* 0x0000005b205b7221 */ /* 0x040fe20000010100 */
[C---:B------:R-:W-:Y:S01]  /*3cb0*/  FADD.FTZ R90, -R32.reuse, R90 ;  /* 0x0000005a205a7221 */ /* 0x040fe20000010100 */
[C---:B------:R-:W-:Y:S01]  /*3cc0*/  FADD.FTZ R89, -R32.reuse, R89 ;  /* 0x0000005920597221 */ /* 0x040fe20000010100 */
[C---:B------:R-:W-:Y:S01]  /*3cd0*/  FADD.FTZ R88, -R32.reuse, R88 ;  /* 0x0000005820587221 */ /* 0x040fe20000010100 */
[C---:B------:R-:W-:Y:S01]  /*3ce0*/  FADD.FTZ R41, -R32.reuse, R41 ;  /* 0x0000002920297221 */ /* 0x040fe20000010100 */
[C---:B------:R-:W-:Y:S01]  /*3cf0*/  FADD.FTZ R79, -R32.reuse, R35 ;  /* 0x00000023204f7221 */ /* 0x040fe20000010100 */
[C---:B------:R-:W-:Y:S01]  /*3d00*/  FMUL.FTZ R39, R33.reuse, R39 ;  /* 0x0000002721277220 */ /* 0x040fe20000410000 */
[----:B------:R-:W-:Y:S01]  /*3d10*/  FADD.FTZ R32, -R32, R34 ;  /* 0x0000002220207221 */ /* 0x000fe20000010100 */
[----:B------:R-:W-:Y:S01]  /*3d20*/  LEA R44, P3, R84, UR12, 0x1 ;  /* 0x0000000c542c7c11 */ /* 0x000fe2000f8608ff */
[----:B------:R-:W-:Y:S01]  /*3d30*/  FMUL.FTZ R65, R33, R65 ;  /* 0x0000004121417220 */ /* 0x000fe20000410000 */
[----:B------:R-:W-:Y:S01]  /*3d40*/  LEA R34, P2, R3, UR12, 0x1 ;  /* 0x0000000c03227c11 */ /* 0x000fe2000f8408ff */
[C---:B------:R-:W-:Y:S01]  /*3d50*/  FMUL.FTZ R76, R33.reuse, R76 ;  /* 0x0000004c214c7220 */ /* 0x040fe20000410000 */
[----:B------:R-:W-:Y:S01]  /*3d60*/  LEA.HI.X R75, R6, UR13, R0, 0x1, P0 ;  /* 0x0000000d064b7c11 */ /* 0x000fe200080f0c00 */
        /* <DEDUP_REMOVED lines=10> */
[----:B------:R-:W-:Y:S01]  /*3e10*/  FFMA.FTZ R0, R64, R39, R63 ;  /* 0x0000002740007223 */ /* 0x000fe2000001003f */
[----:B------:R-:W-:Y:S01]  /*3e20*/  FMUL.FTZ R32, R33, R32 ;  /* 0x0000002021207220 */ /* 0x000fe20000410000 */
[----:B------:R-:W-:Y:S01]  /*3e30*/  LEA.HI.X R45, R84, UR13, R45, 0x1, P3 ;  /* 0x0000000d542d7c11 */ /* 0x000fe200098f0c2d */
[C-C-:B------:R-:W-:Y:S01]  /*3e40*/  FFMA.FTZ R2, R64.reuse, R65, R63.reuse ;  /* 0x0000004140027223 */ /* 0x140fe2000001003f */
        /* <DEDUP_REMOVED lines=13> */
[----:B------:R-:W-:-:S02]  /*3f20*/  F2FP.BF16.F32.PACK_AB R0, R0, R7 ;  /* 0x000000070000723e */ /* 0x000fc400000010ff */
[----:B------:R-:W-:Y:S02]  /*3f30*/  PRMT R3, R20, 0x7632, R3 ;  /* 0x0000763214037816 */ /* 0x000fe40000000003 */
[----:B------:R-:W-:Y:S01]  /*3f40*/  PRMT R32, R22, 0x7632, R32 ;  /* 0x0000763216207816 */ /* 0x000fe20000000020 */
[----:B------:R0:W-:Y:S01]  /*3f50*/  STG.E.U16 desc[UR14][R52.64], R20 ;  /* 0x0000001434007986 */ /* 0x0001e2000c10150e */
[----:B------:R-:W-:Y:S02]  /*3f60*/  PRMT R7, R87, 0x7632, R7 ;  /* 0x0000763257077816 */ /* 0x000fe40000000007 */
[----:B------:R-:W-:Y:S02]  /*3f70*/  F2FP.BF16.F32.PACK_AB R2, R2, R9 ;  /* 0x000000090202723e */ /* 0x000fe400000010ff */
[----:B------:R-:W-:Y:S01]  /*3f80*/  F2FP.BF16.F32.PACK_AB R11, R76, R11 ;  /* 0x0000000b4c0b723e */ /* 0x000fe200000010ff */
[----:B------:R1:W-:Y:S01]  /*3f90*/  STG.E.U16 desc[UR14][R52.64+0x2], R3 ;  /* 0x0000020334007986 */ /* 0x0003e2000c10150e */
[----:B------:R-:W-:-:S02]  /*3fa0*/  PRMT R9, R2, 0x7632, R9 ;  /* 0x0000763202097816 */ /* 0x000fc40000000009 */
[----:B------:R-:W-:Y:S01]  /*3fb0*/  F2FP.BF16.F32.PACK_AB R6, R6, R13 ;  /* 0x0000000d0606723e */ /* 0x000fe200000010ff */
[----:B------:R-:W-:Y:S01]  /*3fc0*/  STG.E.U16 desc[UR14][R52.64+0x4], R22 ;  /* 0x0000041634007986 */ /* 0x000fe2000c10150e */
[----:B0-----:R-:W-:-:S03]  /*3fd0*/  PRMT R20, R0, 0x7632, R20 ;  /* 0x0000763200147816 */ /* 0x001fc60000000014 */
[----:B------:R-:W-:Y:S04]  /*3fe0*/  STG.E.U16 desc[UR14][R52.64+0x6], R32 ;  /* 0x0000062034007986 */ /* 0x000fe8000c10150e */
[----:B------:R0:W-:Y:S01]  /*3ff0*/  STG.E.U16 desc[UR14][R30.64+0x2], R7 ;  /* 0x000002071e007986 */ /* 0x0001e2000c10150e */
[----:B-1----:R-:W-:-:S03]  /*4000*/  PRMT R3, R86, 0x7632, R3 ;  /* 0x0000763256037816 */ /* 0x002fc60000000003 */
[----:B------:R1:W-:Y:S01]  /*4010*/  STG.E.U16 desc[UR14][R30.64+0x4], R0 ;  /* 0x000004001e007986 */ /* 0x0003e2000c10150e */
[----:B-----5:R-:W-:-:S03]  /*4020*/  F2FP.BF16.F32.PACK_AB R48, R48, R49 ;  /* 0x000000313030723e */ /* 0x020fc600000010ff */
[----:B------:R-:W-:Y:S01]  /*4030*/  STG.E.U16 desc[UR14][R30.64], R87 ;  /* 0x000000571e007986 */ /* 0x000fe2000c10150e */
[----:B------:R-:W-:Y:S02]  /*4040*/  F2FP.BF16.F32.PACK_AB R15, R92, R15 ;  /* 0x0000000f5c0f723e */ /* 0x000fe400000010ff */
[----:B0-----:R-:W-:Y:S01]  /*4050*/  PRMT R7, R11, 0x7632, R7 ;  /* 0x000076320b077816 */ /* 0x001fe20000000007 */
[----:B------:R-:W-:Y:S01]  /*4060*/  STG.E.U16 desc[UR14][R30.64+0x6], R20 ;  /* 0x000006141e007986 */ /* 0x000fe2000c10150e */
[----:B-1----:R-:W-:-:S03]  /*4070*/  PRMT R0, R85, 0x7632, R0 ;  /* 0x0000763255007816 */ /* 0x002fc60000000000 */
[----:B------:R0:W-:Y:S01]  /*4080*/  STG.E.U16 desc[UR14][R28.64+0x4], R2 ;  /* 0x000004021c007986 */ /* 0x0001e2000c10150e */
[----:B------:R-:W-:-:S03]  /*4090*/  F2FP.BF16.F32.PACK_AB R17, R82, R17 ;  /* 0x000000115211723e */ /* 0x000fc600000010ff */
[----:B------:R-:W-:Y:S04]  /*40a0*/  STG.E.U16 desc[UR14][R28.64], R86 ;  /* 0x000000561c007986 */ /* 0x000fe8000c10150e */
[----:B------:R1:W-:Y:S01]  /*40b0*/  STG.E.U16 desc[UR14][R28.64+0x2], R3 ;  /* 0x000002031c007986 */ /* 0x0003e2000c10150e */
[----:B0-----:R-:W-:-:S03]  /*40c0*/  PRMT R2, R6, 0x7632, R2 ;  /* 0x0000763206027816 */ /* 0x001fc60000000002 */
[----:B------:R-:W-:Y:S04]  /*40d0*/  STG.E.U16 desc[UR14][R28.64+0x6], R9 ;  /* 0x000006091c007986 */ /* 0x000fe8000c10150e */
[----:B------:R-:W-:Y:S04]  /*40e0*/  STG.E.U16 desc[UR14][R26.64], R85 ;  /* 0x000000551a007986 */ /* 0x000fe8000c10150e */
[----:B------:R0:W-:Y:S01]  /*40f0*/  STG.E.U16 desc[UR14][R26.64+0x2], R0 ;  /* 0x000002001a007986 */ /* 0x0001e2000c10150e */
[----:B-1----:R-:W-:-:S03]  /*4100*/  PRMT R3, R15, 0x7632, R3 ;  /* 0x000076320f037816 */ /* 0x002fc60000000003 */
[----:B------:R-:W-:Y:S04]  /*4110*/  STG.E.U16 desc[UR14][R26.64+0x4], R11 ;  /* 0x0000040b1a007986 */ /* 0x000fe8000c10150e */
[----:B------:R1:W-:Y:S01]  /*4120*/  STG.E.U16 desc[UR14][R26.64+0x6], R7 ;  /* 0x000006071a007986 */ /* 0x0003e2000c10150e */
[----:B------:R-:W-:Y:S02]  /*4130*/  F2FP.BF16.F32.PACK_AB R19, R90, R19 ;  /* 0x000000135a13723e */ /* 0x000fe400000010ff */
[----:B0-----:R-:W-:Y:S01]  /*4140*/  PRMT R0, R48, 0x7632, R0 ;  /* 0x0000763230007816 */ /* 0x001fe20000000000 */
[----:B------:R0:W-:Y:S01]  /*4150*/  STG.E.U16 desc[UR14][R54.64+0x6], R2 ;  /* 0x0000060236007986 */ /* 0x0001e2000c10150e */
[----:B------:R-:W-:Y:S02]  /*4160*/  F2FP.BF16.F32.PACK_AB R21, R84, R21 ;  /* 0x000000155415723e */ /* 0x000fe400000010ff */
[----:B-1----:R-:W-:Y:S01]  /*4170*/  PRMT R27, R50, 0x7632, R27 ;  /* 0x00007632321b7816 */ /* 0x002fe2000000001b */
[----:B------:R-:W-:Y:S01]  /*4180*/  STG.E.U16 desc[UR14][R54.64], R50 ;  /* 0x0000003236007986 */ /* 0x000fe2000c10150e */
[----:B0-----:R-:W-:-:S03]  /*4190*/  PRMT R2, R17, 0x7632, R2 ;  /* 0x0000763211027816 */ /* 0x001fc60000000002 */
[----:B------:R-:W-:Y:S04]  /*41a0*/  STG.E.U16 desc[UR14][R54.64+0x2], R27 ;  /* 0x0000021b36007986 */ /* 0x000fe8000c10150e */
[----:B------:R-:W-:Y:S01]  /*41b0*/  STG.E.U16 desc[UR14][R54.64+0x4], R6 ;  /* 0x0000040636007986 */ /* 0x000fe2000c10150e */
[----:B------:R-:W-:-:S03]  /*41c0*/  F2FP.BF16.F32.PACK_AB R8, R68, R8 ;  /* 0x000000084408723e */ /* 0x000fc600000010ff */
[----:B------:R-:W-:Y:S01]  /*41d0*/  STG.E.U16 desc[UR14][R4.64+0x2], R0 ;  /* 0x0000020004007986 */ /* 0x000fe2000c10150e */
[----:B------:R-:W-:-:S03]  /*41e0*/  F2FP.BF16.F32.PACK_AB R23, R88, R23 ;  /* 0x000000175817723e */ /* 0x000fc600000010ff */
[----:B------:R0:W-:Y:S04]  /*41f0*/  STG.E.U16 desc[UR14][R4.64+0x6], R3 ;  /* 0x0000060304007986 */ /* 0x0001e8000c10150e */
[----:B------:R-:W-:Y:S04]  /*4200*/  STG.E.U16 desc[UR14][R4.64], R48 ;  /* 0x0000003004007986 */ /* 0x000fe8000c10150e */
[----:B------:R-:W-:Y:S01]  /*4210*/  STG.E.U16 desc[UR14][R4.64+0x4], R15 ;  /* 0x0000040f04007986 */ /* 0x000fe2000c10150e */
[----:B0-----:R-:W-:-:S03]  /*4220*/  PRMT R3, R19, 0x7632, R3 ;  /* 0x0000763213037816 */ /* 0x001fc60000000003 */
[----:B------:R0:W-:Y:S01]  /*4230*/  STG.E.U16 desc[UR14][R60.64+0x6], R2 ;  /* 0x000006023c007986 */ /* 0x0001e2000c10150e */
[----:B------:R-:W-:-:S03]  /*4240*/  F2FP.BF16.F32.PACK_AB R25, R41, R25 ;  /* 0x000000192919723e */ /* 0x000fc600000010ff */
[----:B------:R1:W-:Y:S01]  /*4250*/  STG.E.U16 desc[UR14][R60.64+0x4], R17 ;  /* 0x000004113c007986 */ /* 0x0003e2000c10150e */
[----:B------:R-:W-:Y:S02]  /*4260*/  F2FP.BF16.F32.PACK_AB R10, R70, R10 ;  /* 0x0000000a460a723e */ /* 0x000fe400000010ff */
[----:B0-----:R-:W-:Y:S02]  /*4270*/  PRMT R2, R21, 0x7632, R2 ;  /* 0x0000763215027816 */ /* 0x001fe40000000002 */
[----:B------:R-:W-:Y:S02]  /*4280*/  F2FP.BF16.F32.PACK_AB R12, R72, R12 ;  /* 0x0000000c480c723e */ /* 0x000fe400000010ff */
[----:B------:R-:W-:Y:S02]  /*4290*/  F2FP.BF16.F32.PACK_AB R69, R77, R69 ;  /* 0x000000454d45723e */ /* 0x000fe400000010ff */
[----:B------:R-:W-:Y:S02]  /*42a0*/  F2FP.BF16.F32.PACK_AB R71, R78, R71 ;  /* 0x000000474e47723e */ /* 0x000fe400000010ff */
[----:B------:R-:W-:Y:S01]  /*42b0*/  PRMT R28, R12, 0x7632, R28 ;  /* 0x000076320c1c7816 */ /* 0x000fe2000000001c */
[----:B------:R-:W-:Y:S01]  /*42c0*/  UIADD3 UR6, UP0, UR9, 0x12, URZ ;  /* 0x0000001209067890 */ /* 0x000fe2000ff1e03f */
[----:B------:R-:W-:-:S02]  /*42d0*/  F2FP.BF16.F32.PACK_AB R14, R40, R14 ;  /* 0x0000000e280e723e */ /* 0x000fc400000010ff */
[----:B------:R-:W-:Y:S02]  /*42e0*/  F2FP.BF16.F32.PACK_AB R16, R38, R16 ;  /* 0x000000102610723e */ /* 0x000fe400000010ff */
[----:B------:R-:W-:Y:S02]  /*42f0*/  F2FP.BF16.F32.PACK_AB R73, R79, R73 ;  /* 0x000000494f49723e */ /* 0x000fe400000010ff */
[----:B------:R-:W-:Y:S02]  /*4300*/  F2FP.BF16.F32.PACK_AB R18, R62, R18 ;  /* 0x000000123e12723e */ /* 0x000fe400000010ff */
[----:B------:R-:W-:Y:S01]  /*4310*/  F2FP.BF16.F32.PACK_AB R63, R63, R80 ;  /* 0x000000503f3f723e */ /* 0x000fe200000010ff */
[----:B------:R-:W-:Y:S01]  /*4320*/  UIADD3.X UR5, URZ, UR5, URZ, UP0, !UPT ;  /* 0x000000053f057290 */ /* 0x000fe200087fe43f */
[----:B------:R-:W-:Y:S01]  /*4330*/  PRMT R29, R14, 0x7632, R29 ;  /* 0x000076320e1d7816 */ /* 0x000fe2000000001d */
[----:B------:R-:W-:Y:S01]  /*4340*/  UISETP.GE.U32.AND UP0, UPT, UR6, UR18, UPT ;  /* 0x000000120600728c */ /* 0x000fe2000bf06070 */
[----:B-1----:R-:W-:-:S02]  /*4350*/  PRMT R17, R16, 0x7632, R17 ;  /* 0x0000763210117816 */ /* 0x002fc40000000011 */
[----:B------:R-:W-:Y:S01]  /*4360*/  PRMT R33, R18, 0x7632, R33 ;  /* 0x0000763212217816 */ /* 0x000fe20000000021 */
[----:B------:R-:W-:-:S06]  /*4370*/  UISETP.GE.AND.EX UP0, UPT, UR5, UR10, UPT, UP0 ;  /* 0x0000000a0500728c */ /* 0x000fcc000bf06300 */
[----:B------:R-:W-:Y:S01]  /*4380*/  PLOP3.LUT P0, PT, PT, PT, UP0, 0x80, 0x0 ;  /* 0x000000000000781c */ /* 0x000fe20003f0f008 */
[----:B------:R-:W-:Y:S01]  /*4390*/  ULOP3.LUT UR4, UR4, 0x1, URZ, 0x3c, !UPT ;  /* 0x0000000104047892 */ /* 0x000fe2000f8e3c3f */
[----:B------:R-:W-:Y:S01]  /*43a0*/  UMOV UR9, UR6 ;  /* 0x0000000600097c82 */ /* 0x000fe20008000000 */
[----:B--2---:R-:W-:Y:S02]  /*43b0*/  F2FP.BF16.F32.PACK_AB R47, R47, R51 ;  /* 0x000000332f2f723e */ /* 0x004fe400000010ff */
[----:B---3--:R-:W-:Y:S02]  /*43c0*/  F2FP.BF16.F32.PACK_AB R46, R46, R83 ;  /* 0x000000532e2e723e */ /* 0x008fe400000010ff */
[----:B------:R-:W-:Y:S02]  /*43d0*/  PRMT R30, R47, 0x7632, R30 ;  /* 0x000076322f1e7816 */ /* 0x000fe4000000001e */
[----:B------:R-:W-:Y:S02]  /*43e0*/  PRMT R0, R46, 0x7632, R0 ;  /* 0x000076322e007816 */ /* 0x000fe40000000000 */
[----:B----4-:R-:W-:Y:S01]  /*43f0*/  F2FP.BF16.F32.PACK_AB R24, R24, R81 ;  /* 0x000000511818723e */ /* 0x010fe200000010ff */
[----:B------:R-:W-:Y:S03]  /*4400*/  STG.E.U16 desc[UR14][R60.64], R47 ;  /* 0x0000002f3c007986 */ /* 0x000fe6000c10150e */
[----:B------:R-:W-:Y:S01]  /*4410*/  PRMT R22, R24, 0x7632, R22 ;  /* 0x0000763218167816 */ /* 0x000fe20000000016 */
[----:B------:R-:W-:Y:S04]  /*4420*/  STG.E.U16 desc[UR14][R60.64+0x2], R30 ;  /* 0x0000021e3c007986 */ /* 0x000fe8000c10150e */
[----:B------:R0:W-:Y:S04]  /*4430*/  STG.E.U16 desc[UR14][R42.64+0x2], R0 ;  /* 0x000002002a007986 */ /* 0x0001e8000c10150e */
[----:B------:R1:W-:Y:S04]  /*4440*/  STG.E.U16 desc[UR14][R42.64+0x6], R3 ;  /* 0x000006032a007986 */ /* 0x0003e8000c10150e */
[----:B------:R-:W-:Y:S04]  /*4450*/  STG.E.U16 desc[UR14][R42.64], R46 ;  /* 0x0000002e2a007986 */ /* 0x000fe8000c10150e */
[----:B------:R-:W-:Y:S01]  /*4460*/  STG.E.U16 desc[UR14][R42.64+0x4], R19 ;  /* 0x000004132a007986 */ /* 0x000fe2000c10150e */
[----:B0-----:R-:W-:-:S02]  /*4470*/  PRMT R0, R8, 0x7632, R0 ;  /* 0x0000763208007816 */ /* 0x001fc40000000000 */
[----:B-1----:R-:W-:Y:S01]  /*4480*/  PRMT R3, R23, 0x7632, R3 ;  /* 0x0000763217037816 */ /* 0x002fe20000000003 */
[----:B------:R0:W-:Y:S04]  /*4490*/  STG.E.U16 desc[UR14][R44.64+0x6], R2 ;  /* 0x000006022c007986 */ /* 0x0001e8000c10150e */
[----:B------:R-:W-:Y:S04]  /*44a0*/  STG.E.U16 desc[UR14][R44.64], R24 ;  /* 0x000000182c007986 */ /* 0x000fe8000c10150e */
[----:B------:R-:W-:Y:S01]  /*44b0*/  STG.E.U16 desc[UR14][R44.64+0x2], R22 ;  /* 0x000002162c007986 */ /* 0x000fe2000c10150e */
[----:B0-----:R-:W-:-:S03]  /*44c0*/  PRMT R2, R25, 0x7632, R2 ;  /* 0x0000763219027816 */ /* 0x001fc60000000002 */
[----:B------:R-:W-:Y:S04]  /*44d0*/  STG.E.U16 desc[UR14][R44.64+0x4], R21 ;  /* 0x000004152c007986 */ /* 0x000fe8000c10150e */
[----:B------:R-:W-:Y:S04]  /*44e0*/  STG.E.U16 desc[UR14][R36.64], R8 ;  /* 0x0000000824007986 */ /* 0x000fe8000c10150e */
[----:B------:R0:W-:Y:S04]  /*44f0*/  STG.E.U16 desc[UR14][R36.64+0x2], R0 ;  /* 0x0000020024007986 */ /* 0x0001e8000c10150e */
[----:B------:R-:W-:Y:S04]  /*4500*/  STG.E.U16 desc[UR14][R36.64+0x4], R23 ;  /* 0x0000041724007986 */ /* 0x000fe8000c10150e */
[----:B------:R1:W-:Y:S04]  /*4510*/  STG.E.U16 desc[UR14][R36.64+0x6], R3 ;  /* 0x0000060324007986 */ /* 0x0003e8000c10150e */
[----:B------:R2:W-:Y:S01]  /*4520*/  STG.E.U16 desc[UR14][R74.64+0x6], R2 ;  /* 0x000006024a007986 */ /* 0x0005e2000c10150e */
[----:B0-----:R-:W-:-:S02]  /*4530*/  PRMT R0, R69, 0x7632, R0 ;  /* 0x0000763245007816 */ /* 0x001fc40000000000 */
[----:B-1----:R-:W-:Y:S01]  /*4540*/  PRMT R37, R10, 0x7632, R37 ;  /* 0x000076320a257816 */ /* 0x002fe20000000025 */
[----:B------:R-:W-:Y:S01]  /*4550*/  STG.E.U16 desc[UR14][R74.64], R10 ;  /* 0x0000000a4a007986 */ /* 0x000fe2000c10150e */
[----:B--2---:R-:W-:-:S03]  /*4560*/  PRMT R2, R71, 0x7632, R2 ;  /* 0x0000763247027816 */ /* 0x004fc60000000002 */
[----:B------:R-:W-:Y:S04]  /*4570*/  STG.E.U16 desc[UR14][R74.64+0x2], R37 ;  /* 0x000002254a007986 */ /* 0x000fe8000c10150e */
[----:B------:R-:W-:Y:S04]  /*4580*/  STG.E.U16 desc[UR14][R74.64+0x4], R25 ;  /* 0x000004194a007986 */ /* 0x000fe8000c10150e */
        /* <DEDUP_REMOVED lines=20> */
.L_x_1215:
        /* <DEDUP_REMOVED lines=11> */
.L_x_2645:


//--------------------- .text._ZN13group_norm_v214gn_cuda_kernelI13__nv_bfloat16Li320ELi3ELi32ELi40ELi1024ELb0ELi64ELi320ELi320ELi4ELb1ELi21ELb0ELb0ENS_16CompileConditionILi900EEEEEvPT_PKS4_S7_S7_flPfS8_Pj --------------------------
	.section	.text._ZN13group_norm_v214gn_cuda_kernelI13__nv_bfloat16Li320ELi3ELi32ELi40ELi1024ELb0ELi64ELi320ELi320ELi4ELb1ELi21ELb0ELb0ENS_16CompileConditionILi900EEEEEvPT_PKS4_S7_S7_flPfS8_Pj,"ax",@progbits
	.align	128
        .global         _ZN13group_norm_v214gn_cuda_kernelI13__nv_bfloat16Li320ELi3ELi32ELi40ELi1024ELb0ELi64ELi320ELi320ELi4ELb1ELi21ELb0ELb0ENS_16CompileConditionILi900EEEEEvPT_PKS4_S7_S7_flPfS8_Pj
        .type           _ZN13group_norm_v214gn_cuda_kernelI13__nv_bfloat16Li320ELi3ELi32ELi40ELi1024ELb0ELi64ELi320ELi320ELi4ELb1ELi21ELb0ELb0ENS_16CompileConditionILi900EEEEEvPT_PKS4_S7_S7_flPfS8_Pj,@function
        .size           _ZN13group_norm_v214gn_cuda_kernelI13__nv_bfloat16Li320ELi3ELi32ELi40ELi1024ELb0ELi64ELi320ELi320ELi4ELb1ELi21ELb0ELb0ENS_16CompileConditionILi900EEEEEvPT_PKS4_S7_S7_flPfS8_Pj,(.L_x_2646 - _ZN13group_norm_v214gn_cuda_kernelI13__nv_bfloat16Li320ELi3ELi32ELi40ELi1024ELb0ELi64ELi320ELi320ELi4ELb1ELi21ELb0ELb0ENS_16CompileConditionILi900EEEEEvPT_PKS4_S7_S7_flPfS8_Pj)
        .other          _ZN13group_norm_v214gn_cuda_kernelI13__nv_bfloat16Li320ELi3ELi32ELi40ELi1024ELb0ELi64ELi320ELi320ELi4ELb1ELi21ELb0ELb0ENS_16CompileConditionILi900EEEEEvPT_PKS4_S7_S7_flPfS8_Pj,@"STO_CUDA_ENTRY STV_DEFAULT"
_ZN13group_norm_v214gn_cuda_kernelI13__nv_bfloat16Li320ELi3ELi32ELi40ELi1024ELb0ELi64ELi320ELi320ELi4ELb1ELi21ELb0ELb0ENS_16CompileConditionILi900EEEEEvPT_PKS4_S7_S7_flPfS8_Pj:
.text._ZN13group_norm_v214gn_cuda_kernelI13__nv_bfloat16Li320ELi3ELi32ELi40ELi1024ELb0ELi64ELi320ELi320ELi4ELb1ELi21ELb0ELb0ENS_16CompileConditionILi900EEEEEvPT_PKS4_S7_S7_flPfS8_Pj:
[----:B------:R-:W0:Y:S01]  /*0000*/  LDC R1, c[0x0][0x28] ;  /* 0x00000a00ff017b82 */ /* 0x000e220000000800 */
[----:B------:R-:W1:Y:S01]  /*0010*/  S2R R4, SR_CTAID.Y ;  /* 0x0000000000047919 */ /* 0x000e620000002600 */
[----:B------:R-:W-:Y:S01]  /*0020*/  ULDC.64 UR4, c[0x0][0x238] ;  /* 0x00008e0000047ab9 */ /* 0x000fe20000000a00 */
[----:B0-----:R-:W-:Y:S01]  /*0030*/  IADD3 R1, R1, -0x170, RZ ;  /* 0xfffffe9001017810 */ /* 0x001fe20007ffe0ff */
[----:B------:R-:W-:Y:S02]  /*0040*/  USHF.L.U64.HI UR5, UR4, 0x2, UR5 ;  /* 0x0000000204057899 */ /* 0x000fe40008010205 */
[----:B------:R-:W-:-:S04]  /*0050*/  USHF.L.U32 UR10, UR4, 0x2, URZ ;  /* 0x00000002040a7899 */ /* 0x000fc8000800063f */
[----:B------:R-:W-:Y:S02]  /*0060*/  IMAD.U32 R0, RZ, RZ, UR5 ;  /* 0x00000005ff007e24 */ /* 0x000fe4000f8e00ff */
[----:B-1----:R-:W-:-:S04]  /*0070*/  ISETP.LT.U32.AND P0, PT, R4, UR10, PT ;  /* 0x0000000a04007c0c */ /* 0x002fc8000bf01070 */
[----:B------:R-:W-:-:S13]  /*0080*/  ISETP.GT.AND.EX P0, PT, R0, RZ, PT, P0 ;  /* 0x000000ff0000720c */ /* 0x000fda0003f04300 */
[----:B------:R-:W-:Y:S05]  /*0090*/  @!P0 EXIT ;  /* 0x000000000000894d */ /* 0x000fea0003800000 */
[----:B------:R-:W0:Y:S01]  /*00a0*/  S2R R6, SR_TID.X ;  /* 0x0000000000067919 */ /* 0x000e220000002100 */
[----:B------:R-:W-:Y:S01]  /*00b0*/  MOV R0, 0x400 ;  /* 0x0000040000007802 */ /* 0x000fe20000000f00 */
[----:B------:R-:W-:Y:S01]  /*00c0*/  UMOV UR4, URZ ;  /* 0x0000003f00047c82 */ /* 0x000fe20008000000 */
[----:B------:R-:W-:Y:S01]  /*00d0*/  ULDC.64 UR8, c[0x0][0x208] ;  /* 0x0000820000087ab9 */ /* 0x000fe20000000a00 */
[----:B------:R-:W1:Y:S01]  /*00e0*/  S2R R5, SR_CgaCtaId ;  /* 0x0000000000057919 */ /* 0x000e620000008800 */
[----:B0-----:R-:W-:Y:S01]  /*00f0*/  IMAD.WIDE.U32 R2, R6, -0x33333333, RZ ;  /* 0xcccccccd06027825 */ /* 0x001fe200078e00ff */
[----:B------:R-:W-:-:S04]  /*0100*/  MOV R2, R4 ;  /* 0x0000000400027202 */ /* 0x000fc80000000f00 */
[----:B------:R-:W-:Y:S02]  /*0110*/  SHF.R.U32.HI R7, RZ, 0x6, R3 ;  /* 0x00000006ff077819 */ /* 0x000fe40000011603 */
[----:B-1----:R-:W-:-:S03]  /*0120*/  LEA R3, R5, R0, 0x18 ;  /* 0x0000000005037211 */ /* 0x002fc600078ec0ff */
[----:B------:R-:W-:-:S04]  /*0130*/  IMAD R0, R7, -0x50, R6 ;  /* 0xffffffb007007824 */ /* 0x000fc800078e0206 */
[----:B------:R-:W-:Y:S01]  /*0140*/  IMAD R0, R0, 0x28, R3 ;  /* 0x0000002800007824 */ /* 0x000fe200078e0203 */
[----:B------:R-:W-:-:S03]  /*0150*/  HFMA2.MMA R3, -RZ, RZ, 0, 0 ;  /* 0x00000000ff037435 */ /* 0x000fc600000001ff */
[----:B------:R-:W-:-:S05]  /*0160*/  IMAD R0, R7, 0x8, R0 ;  /* 0x0000000807007824 */ /* 0x000fca00078e0200 */
[----:B------:R0:W-:Y:S03]  /*0170*/  STL [R1+0x114], R0 ;  /* 0x0001140001007387 */ /* 0x0001e60000100800 */
.L_x_1224:
[----:B------:R-:W1:Y:S01]  /*0180*/  S2R R51, SR_TID.X ;  /* 0x0000000000337919 */ /* 0x000e620000002100 */
[C---:B------:R-:W-:Y:S01]  /*0190*/  LOP3.LUT R6, R2.reuse, 0x3, RZ, 0xc0, !PT ;  /* 0x0000000302067812 */ /* 0x040fe200078ec0ff */
[----:B------:R-:W-:Y:S01]  /*01a0*/  ULDC.64 UR6, c[0x0][0x218] ;  /* 0x0000860000067ab9 */ /* 0x000fe20000000a00 */
[----:B------:R-:W-:Y:S01]  /*01b0*/  SHF.R.U64 R7, R2, 0x2, R3 ;  /* 0x0000000202077819 */ /* 0x000fe20000001203 */
[----:B0-----:R-:W0:Y:S02]  /*01c0*/  S2R R0, SR_CTAID.X ;  /* 0x0000000000007919 */ /* 0x001e240000002500 */
[----:B------:R-:W-:Y:S01]  /*01d0*/  IMAD R50, R6, 0x140, RZ ;  /* 0x0000014006327824 */ /* 0x000fe200078e02ff */
[----:B------:R-:W-:Y:S01]  /*01e0*/  STL [R1+0x3c], R6 ;  /* 0x00003c0601007387 */ /* 0x000fe20000100800 */
[----:B-1----:R-:W-:-:S04]  /*01f0*/  IMAD.WIDE.U32 R4, R51, -0x33333333, RZ ;  /* 0xcccccccd33047825 */ /* 0x002fc800078e00ff */
[----:B0-----:R-:W-:Y:S01]  /*0200*/  IMAD.SHL.U32 R0, R0, 0x40, RZ ;  /* 0x0000004000007824 */ /* 0x001fe200078e00ff */
[----:B------:R-:W-:-:S04]  /*0210*/  SHF.R.U32.HI R5, RZ, 0x6, R5 ;  /* 0x00000006ff057819 */ /* 0x000fc80000011605 */
[----:B------:R-:W-:Y:S01]  /*0220*/  LOP3.LUT R0, R0, 0x3c0, RZ, 0xc0, !PT ;  /* 0x000003c000007812 */ /* 0x000fe200078ec0ff */
[----:B------:R-:W-:-:S04]  /*0230*/  IMAD R4, R5, -0x50, R51 ;  /* 0xffffffb005047824 */ /* 0x000fc800078e0233 */
[----:B------:R-:W-:Y:S01]  /*0240*/  IMAD.IADD R0, R0, 0x1, R5 ;  /* 0x0000000100007824 */ /* 0x000fe200078e0205 */
[----:B------:R-:W-:Y:S01]  /*0250*/  LEA R10, R4, R50, 0x2 ;  /* 0x00000032040a7211 */ /* 0x000fe200078e10ff */
[----:B------:R0:W-:Y:S03]  /*0260*/  STL [R1+0x50], R4 ;  /* 0x0000500401007387 */ /* 0x0001e60000100800 */
[--C-:B------:R-:W-:Y:S01]  /*0270*/  SHF.R.S32.HI R11, RZ, 0x1f, R10.reuse ;  /* 0x0000001fff0b7819 */ /* 0x100fe2000001140a */
[----:B------:R-:W-:Y:S02]  /*0280*/  STL [R1+0x118], R50 ;  /* 0x0001183201007387 */ /* 0x000fe40000100800 */
[----:B------:R-:W-:Y:S02]  /*0290*/  IMAD.WIDE.U32 R8, R7, 0x140000, R10 ;  /* 0x0014000007087825 */ /* 0x000fe400078e000a */
[----:B------:R1:W-:Y:S01]  /*02a0*/  STL [R1+0x4], R7 ;  /* 0x0000040701007387 */ /* 0x0003e20000100800 */
[----:B0-----:R-:W-:-:S05]  /*02b0*/  SHF.R.U32.HI R4, RZ, 0x2, R3 ;  /* 0x00000002ff047819 */ /* 0x001fca0000011603 */
[----:B------:R-:W-:Y:S02]  /*02c0*/  IMAD R6, R4, 0x140000, RZ ;  /* 0x0014000004067824 */ /* 0x000fe400078e02ff */
[----:B------:R-:W-:-:S03]  /*02d0*/  IMAD R4, R0, 0x500, RZ ;  /* 0x0000050000047824 */ /* 0x000fc600078e02ff */
[----:B------:R-:W-:Y:S01]  /*02e0*/  IADD3 R0, R9, R6, RZ ;  /* 0x0000000609007210 */ /* 0x000fe20007ffe0ff */
[----:B------:R0:W-:Y:S01]  /*02f0*/  STL [R1+0x44], R6 ;  /* 0x0000440601007387 */ /* 0x0001e20000100800 */
[C---:B------:R-:W-:Y:S02]  /*0300*/  IADD3 R5, P0, R4.reuse, R8, RZ ;  /* 0x0000000804057210 */ /* 0x040fe40007f1e0ff */
[----:B-1----:R-:W-:-:S03]  /*0310*/  IADD3 R7, R4, 0x1400, RZ ;  /* 0x0000140004077810 */ /* 0x002fc60007ffe0ff */
[----:B0-----:R-:W-:Y:S01]  /*0320*/  IMAD.X R6, RZ, RZ, R0, P0 ;  /* 0x000000ffff067224 */ /* 0x001fe200000e0600 */
[----:B------:R-:W-:-:S04]  /*0330*/  LEA R44, P0, R5, UR6, 0x1 ;  /* 0x00000006052c7c11 */ /* 0x000fc8000f8008ff */
[----:B------:R-:W-:Y:S02]  /*0340*/  LEA.HI.X R45, R5, UR7, R6, 0x1, P0 ;  /* 0x00000007052d7c11 */ /* 0x000fe400080f0c06 */
[----:B------:R-:W-:-:S04]  /*0350*/  IADD3 R5, P0, R7, R8, RZ ;  /* 0x0000000807057210 */ /* 0x000fc80007f1e0ff */
[----:B------:R-:W2:Y:S01]  /*0360*/  LDG.E.64.CONSTANT R44, desc[UR8][R44.64] ;  /* 0x000000082c2c7981 */ /* 0x000ea2000c1e9b00 */
[----:B------:R-:W-:Y:S01]  /*0370*/  IMAD.X R6, RZ, RZ, R0, P0 ;  /* 0x000000ffff067224 */ /* 0x000fe200000e0600 */
[C---:B------:R-:W-:Y:S02]  /*0380*/  LEA R42, P0, R5.reuse, UR6, 0x1 ;  /* 0x00000006052a7c11 */ /* 0x040fe4000f8008ff */
[----:B------:R0:W-:Y:S02]  /*0390*/  STL [R1+0xd8], R7 ;  /* 0x0000d80701007387 */ /* 0x0001e40000100800 */
[----:B------:R-:W-:-:S06]  /*03a0*/  LEA.HI.X R43, R5, UR7, R6, 0x1, P0 ;  /* 0x00000007052b7c11 */ /* 0x000fcc00080f0c06 */
[----:B------:R-:W3:Y:S01]  /*03b0*/  LDG.E.64.CONSTANT R42, desc[UR8][R42.64] ;  /* 0x000000082a2a7981 */ /* 0x000ee2000c1e9b00 */
        /* <DEDUP_REMOVED lines=66> */
[----:B------:R-:W-:-:S04]  /*07e0*/  LEA R22, P0, R5, UR6, 0x1 ;  /* 0x0000000605167c11 */ /* 0x000fc8000f8008ff */
[----:B------:R-:W-:Y:S02]  /*07f0*/  LEA.HI.X R23, R5, UR7, R6, 0x1, P0 ;  /* 0x0000000705177c11 */ /* 0x000fe400080f0c06 */
[----:B------:R-:W-:-:S04]  /*0800*/  IADD3 R5, R4, 0xf000, RZ ;  /* 0x0000f00004057810 */ /* 0x000fc80007ffe0ff */
[----:B------:R-:W4:Y:S01]  /*0810*/  LDG.E.64.CONSTANT R22, desc[UR8][R22.64] ;  /* 0x0000000816167981 */ /* 0x000f22000c1e9b00 */
[----:B------:R-:W-:-:S03]  /*0820*/  IADD3 R5, P0, R5, R8, RZ ;  /* 0x0000000805057210 */ /* 0x000fc60007f1e0ff */
[----:B------:R0:W-:Y:S02]  /*0830*/  STL [R1+0x54], R7 ;  /* 0x0000540701007387 */ /* 0x0001e40000100800 */
[----:B0-----:R-:W-:Y:S02]  /*0840*/  IADD3.X R7, RZ, R0, RZ, P0, !PT ;  /* 0x00000000ff077210 */ /* 0x001fe400007fe4ff */
[----:B------:R-:W-:-:S03]  /*0850*/  LEA R20, P0, R5, UR6, 0x1 ;  /* 0x0000000605147c11 */ /* 0x000fc6000f8008ff */
[----:B------:R0:W-:Y:S01]  /*0860*/  STL [R1+0x48], R7 ;  /* 0x0000480701007387 */ /* 0x0001e20000100800 */
[----:B------:R-:W-:-:S06]  /*0870*/  LEA.HI.X R21, R5, UR7, R7, 0x1, P0 ;  /* 0x0000000705157c11 */ /* 0x000fcc00080f0c07 */
[----:B------:R-:W4:Y:S01]  /*0880*/  LDG.E.64.CONSTANT R20, desc[UR8][R20.64] ;  /* 0x0000000814147981 */ /* 0x000f22000c1e9b00 */
[----:B0-----:R-:W-:-:S05]  /*0890*/  VIADD R7, R4, 0x10400 ;  /* 0x0001040004077836 */ /* 0x001fca0000000000 */
[----:B------:R-:W-:-:S04]  /*08a0*/  IADD3 R6, P0, R7, R8, RZ ;  /* 0x0000000807067210 */ /* 0x000fc80007f1e0ff */
[----:B------:R-:W-:Y:S02]  /*08b0*/  IADD3.X R12, RZ, R0, RZ, P0, !PT ;  /* 0x00000000ff0c7210 */ /* 0x000fe400007fe4ff */
[----:B------:R-:W-:Y:S02]  /*08c0*/  LEA R18, P0, R6, UR6, 0x1 ;  /* 0x0000000606127c11 */ /* 0x000fe4000f8008ff */
[----:B------:R-:W-:Y:S02]  /*08d0*/  IADD3 R7, R4, 0x11800, RZ ;  /* 0x0001180004077810 */ /* 0x000fe40007ffe0ff */
[----:B------:R-:W-:Y:S01]  /*08e0*/  LEA.HI.X R19, R6, UR7, R12, 0x1, P0 ;  /* 0x0000000706137c11 */ /* 0x000fe200080f0c0c */
[----:B------:R0:W-:Y:S05]  /*08f0*/  STL [R1+0x4c], R12 ;  /* 0x00004c0c01007387 */ /* 0x0001ea0000100800 */
        /* <DEDUP_REMOVED lines=10> */
[----:B------:R-:W-:-:S06]  /*09a0*/  LEA.HI.X R15, R8, UR7, R0, 0x1, P0 ;  /* 0x00000007080f7c11 */ /* 0x000fcc00080f0c00 */
[----:B------:R-:W4:Y:S04]  /*09b0*/  LDG.E.64.CONSTANT R14, desc[UR8][R14.64] ;  /* 0x000000080e0e7981 */ /* 0x000f28000c1e9b00 */
[----:B------:R-:W-:Y:S04]  /*09c0*/  STL [R1+0x24], R12 ;  /* 0x0000240c01007387 */ /* 0x000fe80000100800 */
[----:B------:R0:W-:Y:S04]  /*09d0*/  STL [R1+0x10c], R13 ;  /* 0x00010c0d01007387 */ /* 0x0001e80000100800 */
[----:B------:R1:W-:Y:S01]  /*09e0*/  STL [R1+0x28], R8 ;  /* 0x0000280801007387 */ /* 0x0003e20000100800 */
[----:B0-----:R-:W0:Y:S08]  /*09f0*/  LDC.64 R12, c[0x0][0x220] ;  /* 0x00008800ff0c7b82 */ /* 0x001e300000000a00 */
[----:B-1----:R-:W1:Y:S01]  /*0a00*/  LDC.64 R8, c[0x0][0x228] ;  /* 0x00008a00ff087b82 */ /* 0x002e620000000a00 */
[----:B------:R3:W-:Y:S01]  /*0a10*/  STL [R1+0x110], R0 ;  /* 0x0001100001007387 */ /* 0x0007e20000100800 */
[----:B--2---:R-:W-:Y:S01]  /*0a20*/  SHF.L.U32 R61, R45, 0x10, RZ ;  /* 0x000000102d3d7819 */ /* 0x004fe200000006ff */
[----:B---3--:R-:W-:-:S02]  /*0a30*/  IMAD.U32 R0, R44, 0x10000, RZ ;  /* 0x000100002c007824 */ /* 0x008fc400078e00ff */
[----:B0-----:R-:W-:-:S04]  /*0a40*/  IMAD.WIDE R12, R10, 0x2, R12 ;  /* 0x000000020a0c7825 */ /* 0x001fc800078e020c */
[----:B------:R-:W-:Y:S01]  /*0a50*/  FADD.FTZ R49, RZ, R0 ;  /* 0x00000000ff317221 */ /* 0x000fe20000010000 */
[----:B------:R-:W-:Y:S01]  /*0a60*/  FFMA.FTZ R7, R0, R0, RZ ;  /* 0x0000000000077223 */ /* 0x000fe200000100ff */
[----:B------:R-:W-:Y:S01]  /*0a70*/  SHF.L.U32 R50, R42, 0x10, RZ ;  /* 0x000000102a327819 */ /* 0x000fe200000006ff */
[----:B----4-:R-:W-:Y:S01]  /*0a80*/  IMAD.U32 R60, R38, 0x10000, RZ ;  /* 0x00010000263c7824 */ /* 0x010fe200078e00ff */
[----:B------:R-:W5:Y:S01]  /*0a90*/  LDG.E.64.CONSTANT R12, desc[UR8][R12.64] ;  /* 0x000000080c0c7981 */ /* 0x000f62000c1e9b00 */
[----:B-1----:R-:W-:Y:S01]  /*0aa0*/  IMAD.WIDE R10, R10, 0x2, R8 ;  /* 0x000000020a0a7825 */ /* 0x002fe200078e0208 */
[----:B------:R-:W-:-:S04]  /*0ab0*/  PRMT R9, R44, 0x7632, R9 ;  /* 0x000076322c097816 */ /* 0x000fc80000000009 */
[----:B------:R-:W-:Y:S01]  /*0ac0*/  SHF.L.U32 R9, R9, 0x10, RZ ;  /* 0x0000001009097819 */ /* 0x000fe200000006ff */
[----:B------:R0:W-:Y:S01]  /*0ad0*/  STL [R1+0x18], R50 ;  /* 0x0000183201007387 */ /* 0x0001e20000100800 */
[----:B------:R-:W-:-:S03]  /*0ae0*/  PRMT R8, R45, 0x7632, R8 ;  /* 0x000076322d087816 */ /* 0x000fc60000000008 */
[----:B------:R-:W-:Y:S01]  /*0af0*/  FADD.FTZ R49, R49, R9 ;  /* 0x0000000931317221 */ /* 0x000fe20000010000 */
[----:B------:R-:W-:Y:S01]  /*0b00*/  FFMA.FTZ R9, R9, R9, R7 ;  /* 0x0000000909097223 */ /* 0x000fe20000010007 */
[----:B------:R-:W-:Y:S01]  /*0b10*/  IMAD.U32 R8, R8, 0x10000, RZ ;  /* 0x0001000008087824 */ /* 0x000fe200078e00ff */
[----:B------:R-:W-:Y:S01]  /*0b20*/  SHF.L.U32 R59, R36, 0x10, RZ ;  /* 0x00000010243b7819 */ /* 0x000fe200000006ff */
[----:B------:R-:W-:Y:S01]  /*0b30*/  FADD.FTZ R49, R49, R61 ;  /* 0x0000003d31317221 */ /* 0x000fe20000010000 */
[----:B------:R-:W-:Y:S01]  /*0b40*/  FFMA.FTZ R9, R61, R61, R9 ;  /* 0x0000003d3d097223 */ /* 0x000fe20000010009 */
[----:B------:R-:W-:Y:S01]  /*0b50*/  PRMT R7, R42, 0x7632, R7 ;  /* 0x000076322a077816 */ /* 0x000fe20000000007 */
[----:B------:R-:W5:Y:S01]  /*0b60*/  LDG.E.64.CONSTANT R10, desc[UR8][R10.64] ;  /* 0x000000080a0a7981 */ /* 0x000f62000c1e9b00 */
[----:B------:R-:W-:Y:S01]  /*0b70*/  FADD.FTZ R49, R49, R8 ;  /* 0x0000000831317221 */ /* 0x000fe20000010000 */
[----:B------:R-:W-:Y:S01]  /*0b80*/  FFMA.FTZ R8, R8, R8, R9 ;  /* 0x0000000808087223 */ /* 0x000fe20000010009 */
[----:B------:R-:W-:-:S02]  /*0b90*/  SHF.L.U32 R7, R7, 0x10, RZ ;  /* 0x0000001007077819 */ /* 0x000fc400000006ff */
[----:B------:R-:W-:Y:S01]  /*0ba0*/  FADD.FTZ R49, R49, R50 ;  /* 0x0000003231317221 */ /* 0x000fe20000010000 */
[----:B------:R-:W-:Y:S01]  /*0bb0*/  FFMA.FTZ R8, R50, R50, R8 ;  /* 0x0000003232087223 */ /* 0x000fe20000010008 */
[C---:B------:R-:W-:Y:S01]  /*0bc0*/  PRMT R9, R43.reuse, 0x7632, R9 ;  /* 0x000076322b097816 */ /* 0x040fe20000000009 */
[----:B0-----:R-:W-:Y:S02]  /*0bd0*/  IMAD.U32 R50, R43, 0x10000, RZ ;  /* 0x000100002b327824 */ /* 0x001fe400078e00ff */
[----:B------:R-:W-:Y:S01]  /*0be0*/  FADD.FTZ R49, R49, R7 ;  /* 0x0000000731317221 */ /* 0x000fe20000010000 */
[----:B------:R-:W-:Y:S01]  /*0bf0*/  FFMA.FTZ R7, R7, R7, R8 ;  /* 0x0000000707077223 */ /* 0x000fe20000010008 */
[----:B------:R-:W-:Y:S02]  /*0c00*/  SHF.L.U32 R9, R9, 0x10, RZ ;  /* 0x0000001009097819 */ /* 0x000fe400000006ff */
[----:B------:R-:W-:Y:S01]  /*0c10*/  FADD.FTZ R49, R49, R50 ;  /* 0x0000003231317221 */ /* 0x000fe20000010000 */
[----:B------:R-:W-:Y:S01]  /*0c20*/  FFMA.FTZ R7, R50, R50, R7 ;  /* 0x0000003232077223 */ /* 0x000fe20000010007 */
[----:B------:R0:W-:Y:S01]  /*0c30*/  STL [R1+0x20], R50 ;  /* 0x0000203201007387 */ /* 0x0001e20000100800 */
[C---:B------:R-:W-:Y:S01]  /*0c40*/  PRMT R8, R40.reuse, 0x7632, R8 ;  /* 0x0000763228087816 */ /* 0x040fe20000000008 */
[----:B------:R-:W-:Y:S01]  /*0c50*/  FADD.FTZ R49, R49, R9 ;  /* 0x0000000931317221 */ /* 0x000fe20000010000 */
[----:B------:R-:W-:Y:S01]  /*0c60*/  FFMA.FTZ R9, R9, R9, R7 ;  /* 0x0000000909097223 */ /* 0x000fe20000010007 */
[----:B0-----:R-:W-:-:S02]  /*0c70*/  SHF.L.U32 R50, R40, 0x10, RZ ;  /* 0x0000001028327819 */ /* 0x001fc400000006ff */
[----:B------:R-:W-:Y:S01]  /*0c80*/  IMAD.U32 R8, R8, 0x10000, RZ ;  /* 0x0001000008087824 */ /* 0x000fe200078e00ff */
[----:B------:R-:W-:Y:S02]  /*0c90*/  PRMT R7, R41, 0x7632, R7 ;  /* 0x0000763229077816 */ /* 0x000fe40000000007 */
[----:B------:R-:W-:Y:S01]  /*0ca0*/  FADD.FTZ R49, R49, R50 ;  /* 0x0000003231317221 */ /* 0x000fe20000010000 */
[----:B------:R-:W-:Y:S01]  /*0cb0*/  FFMA.FTZ R9, R50, R50, R9 ;  /* 0x0000003232097223 */ /* 0x000fe20000010009 */
[----:B------:R0:W-:Y:S02]  /*0cc0*/  STL [R1+0x10], R50 ;  /* 0x0000103201007387 */ /* 0x0001e40000100800 */
[----:B------:R-:W-:Y:S01]  /*0cd0*/  FADD.FTZ R49, R49, R8 ;  /* 0x0000000831317221 */ /* 0x000fe20000010000 */
[----:B------:R-:W-:Y:S01]  /*0ce0*/  FFMA.FTZ R8, R8, R8, R9 ;  /* 0x0000000808087223 */ /* 0x000fe20000010009 */
[----:B------:R-:W-:Y:S02]  /*0cf0*/  SHF.L.U32 R7, R7, 0x10, RZ ;  /* 0x0000001007077819 */ /* 0x000fe400000006ff */
[----:B0-----:R-:W-:-:S02]  /*0d00*/  SHF.L.U32 R50, R41, 0x10, RZ ;  /* 0x0000001029327819 */ /* 0x001fc400000006ff */
[----:B------:R-:W-:-:S03]  /*0d10*/  PRMT R9, R38, 0x7632, R9 ;  /* 0x0000763226097816 */ /* 0x000fc60000000009 */
[----:B------:R-:W-:Y:S01]  /*0d20*/  FADD.FTZ R49, R49, R50 ;  /* 0x0000003231317221 */ /* 0x000fe20000010000 */
[----:B------:R-:W-:-:S03]  /*0d30*/  FFMA.FTZ R8, R50, R50, R8 ;  /* 0x0000003232087223 */ /* 0x000fc60000010008 */
[----:B------:R-:W-:Y:S01]  /*0d40*/  FADD.FTZ R49, R49, R7 ;  /* 0x0000000731317221 */ /* 0x000fe20000010000 */
[----:B------:R-:W-:Y:S01]  /*0d50*/  FFMA.FTZ R7, R7, R7, R8 ;  /* 0x0000000707077223 */ /* 0x000fe20000010008 */
[----:B------:R-:W-:Y:S02]  /*0d60*/  SHF.L.U32 R9, R9, 0x10, RZ ;  /* 0x0000001009097819 */ /* 0x000fe400000006ff */
[----:B------:R-:W-:Y:S01]  /*0d70*/  FADD.FTZ R49, R49, R60 ;  /* 0x0000003c31317221 */ /* 0x000fe20000010000 */
[----:B------:R-:W-:Y:S01]  /*0d80*/  FFMA.FTZ R7, R60, R60, R7 ;  /* 0x0000003c3c077223 */ /* 0x000fe20000010007 */
[----:B------:R0:W-:Y:S01]  /*0d90*/  STL [R1+0x88], R50 ;  /* 0x0000883201007387 */ /* 0x0001e20000100800 */
[----:B------:R-:W-:Y:S01]  /*0da0*/  PRMT R8, R39, 0x7632, R8 ;  /* 0x0000763227087816 */ /* 0x000fe20000000008 */
[----:B------:R-:W-:Y:S01]  /*0db0*/  FADD.FTZ R49, R49, R9 ;  /* 0x0000000931317221 */ /* 0x000fe20000010000 */
[----:B------:R-:W-:Y:S01]  /*0dc0*/  FFMA.FTZ R9, R9, R9, R7 ;  /* 0x0000000909097223 */ /* 0x000fe20000010007 */
[----:B0-----:R-:W-:-:S02]  /*0dd0*/  SHF.L.U32 R50, R39, 0x10, RZ ;  /* 0x0000001027327819 */ /* 0x001fc400000006ff */
[----:B------:R-:W-:Y:S01]  /*0de0*/  IMAD.U32 R8, R8, 0x10000, RZ ;  /* 0x0001000008087824 */ /* 0x000fe200078e00ff */
[----:B------:R-:W-:Y:S02]  /*0df0*/  PRMT R7, R36, 0x7632, R7 ;  /* 0x0000763224077816 */ /* 0x000fe40000000007 */
        /* <DEDUP_REMOVED lines=10> */
[----:B------:R-:W-:Y:S02]  /*0ea0*/  FFMA.FTZ R7, R7, R7, R8 ;  /* 0x0000000707077223 */ /* 0x000fe40000010008 */
[----:B------:R-:W-:Y:S01]  /*0eb0*/  SHF.L.U32 R9, R9, 0x10, RZ ;  /* 0x0000001009097819 */ /* 0x000fe200000006ff */
[----:B0-----:R-:W-:Y:S01]  /*0ec0*/  IMAD.U32 R50, R37, 0x10000, RZ ;  /* 0x0001000025327824 */ /* 0x001fe200078e00ff */
[----:B------:R-:W-:-:S03]  /*0ed0*/  SHF.L.U32 R58, R34, 0x10, RZ ;  /* 0x00000010223a7819 */ /* 0x000fc600000006ff */
[----:B------:R-:W-:Y:S01]  /*0ee0*/  FADD.FTZ R49, R49, R50 ;  /* 0x0000003231317221 */ /* 0x000fe20000010000 */
[----:B------:R-:W-:Y:S01]  /*0ef0*/  FFMA.FTZ R7, R50, R50, R7 ;  /* 0x0000003232077223 */ /* 0x000fe20000010007 */
[----:B------:R-:W-:Y:S02]  /*0f00*/  PRMT R8, R34, 0x7632, R8 ;  /* 0x0000763222087816 */ /* 0x000fe40000000008 */
[----:B------:R-:W-:Y:S01]  /*0f10*/  FADD.FTZ R49, R49, R9 ;  /* 0x0000000931317221 */ /* 0x000fe20000010000 */
[----:B------:R-:W-:Y:S02]  /*0f20*/  FFMA.FTZ R9, R9, R9, R7 ;  /* 0x0000000909097223 */ /* 0x000fe40000010007 */
[----:B------:R-:W-:Y:S02]  /*0f30*/  IMAD.U32 R8, R8, 0x10000, RZ ;  /* 0x0001000008087824 */ /* 0x000fe400078e00ff */
[----:B------:R-:W-:Y:S01]  /*0f40*/  FADD.FTZ R49, R49, R58 ;  /* 0x0000003a31317221 */ /* 0x000fe20000010000 */
[----:B------:R-:W-:Y:S01]  /*0f50*/  FFMA.FTZ R9, R58, R58, R9 ;  /* 0x0000003a3a097223 */ /* 0x000fe20000010009 */
[----:B------:R0:W-:Y:S01]  /*0f60*/  STL [R1+0x9c], R50 ;  /* 0x00009c3201007387 */ /* 0x0001e20000100800 */
[----:B------:R-:W-:Y:S01]  /*0f70*/  PRMT R7, R35, 0x7632, R7 ;  /* 0x0000763223077816 */ /* 0x000fe20000000007 */
[----:B------:R-:W-:Y:S01]  /*0f80*/  FADD.FTZ R49, R49, R8 ;  /* 0x0000000831317221 */ /* 0x000fe20000010000 */
[----:B------:R-:W-:-:S02]  /*0f90*/  FFMA.FTZ R8, R8, R8, R9 ;  /* 0x0000000808087223 */ /* 0x000fc40000010009 */
[----:B------:R-:W-:Y:S02]  /*0fa0*/  SHF.L.U32 R7, R7, 0x10, RZ ;  /* 0x0000001007077819 */ /* 0x000fe400000006ff */
[----:B0-----:R-:W-:Y:S01]  /*0fb0*/  SHF.L.U32 R50, R35, 0x10, RZ ;  /* 0x0000001023327819 */ /* 0x001fe200000006ff */
[C---:B------:R-:W-:Y:S01]  /*0fc0*/  IMAD.U32 R57, R32.reuse, 0x10000, RZ ;  /* 0x0001000020397824 */ /* 0x040fe200078e00ff */
[----:B------:R-:W-:-:S03]  /*0fd0*/  PRMT R9, R32, 0x7632, R9 ;  /* 0x0000763220097816 */ /* 0x000fc60000000009 */
[----:B------:R-:W-:Y:S01]  /*0fe0*/  FADD.FTZ R49, R49, R50 ;  /* 0x0000003231317221 */ /* 0x000fe20000010000 */
[----:B------:R-:W-:-:S03]  /*0ff0*/  FFMA.FTZ R8, R50, R50, R8 ;  /* 0x0000003232087223 */ /* 0x000fc60000010008 */
[----:B------:R-:W-:Y:S01]  /*1000*/  FADD.FTZ R49, R49, R7 ;  /* 0x0000000731317221 */ /* 0x000fe20000010000 */
[--C-:B------:R-:W-:Y:S01]  /*1010*/  FFMA.FTZ R7, R7, R7, R8.reuse ;  /* 0x0000000707077223 */ /* 0x100fe20000010008 */
        /* <DEDUP_REMOVED lines=9> */
[----:B------:R-:W-:Y:S02]  /*10b0*/  SHF.L.U32 R56, R30, 0x10, RZ ;  /* 0x000000101e387819 */ /* 0x000fe400000006ff */
[----:B------:R-:W-:Y:S01]  /*10c0*/  FADD.FTZ R49, R49, R50 ;  /* 0x0000003231317221 */ /* 0x000fe20000010000 */
[----:B------:R-:W-:Y:S01]  /*10d0*/  FFMA.FTZ R9, R50, R50, R9 ;  /* 0x0000003232097223 */ /* 0x000fe20000010009 */
[----:B------:R-:W-:Y:S02]  /*10e0*/  PRMT R7, R30, 0x7632, R7 ;  /* 0x000076321e077816 */ /* 0x000fe40000000007 */
        /* <DEDUP_REMOVED lines=8> */
[----:B------:R-:W-:-:S02]  /*1170*/  FFMA.FTZ R7, R7, R7, R8 ;  /* 0x0000000707077223 */ /* 0x000fc40000010008 */
        /* <DEDUP_REMOVED lines=52> */
[--C-:B------:R-:W-:Y:S02]  /*14c0*/  FFMA.FTZ R46, R46, R46, R9.reuse ;  /* 0x0000002e2e2e7223 */ /* 0x100fe40000010009 */
        /* <DEDUP_REMOVED lines=8> */
[----:B0-----:R-:W-:Y:S02]  /*1550*/  SHF.L.U32 R50, R23, 0x10, RZ ;  /* 0x0000001017327819 */ /* 0x001fe400000006ff */
[----:B------:R-:W-:-:S03]  /*1560*/  PRMT R46, R20, 0x7632, R46 ;  /* 0x00007632142e7816 */ /* 0x000fc6000000002e */
[----:B------:R-:W-:Y:S01]  /*1570*/  FADD.FTZ R49, R49, R50 ;  /* 0x0000003231317221 */ /* 0x000fe20000010000 */
[----:B------:R-:W-:Y:S01]  /*1580*/  FFMA.FTZ R47, R50, R50, R47 ;  /* 0x00000032322f7223 */ /* 0x000fe2000001002f */
[----:B------:R0:W-:Y:S02]  /*1590*/  STL [R1+0x40], R50 ;  /* 0x0000403201007387 */ /* 0x0001e40000100800 */
[----:B------:R-:W-:Y:S01]  /*15a0*/  FADD.FTZ R49, R49, R9 ;  /* 0x0000000931317221 */ /* 0x000fe20000010000 */
[----:B------:R-:W-:Y:S01]  /*15b0*/  FFMA.FTZ R9, R9, R9, R47 ;  /* 0x0000000909097223 */ /* 0x000fe2000001002f */
[----:B------:R-:W-:Y:S01]  /*15c0*/  SHF.L.U32 R46, R46, 0x10, RZ ;  /* 0x000000102e2e7819 */ /* 0x000fe200000006ff */
[----:B0-----:R-:W-:Y:S01]  /*15d0*/  IMAD.U32 R50, R20, 0x10000, RZ ;  /* 0x0001000014327824 */ /* 0x001fe200078e00ff */
[----:B------:R-:W-:-:S03]  /*15e0*/  PRMT R48, R21, 0x7632, R48 ;  /* 0x0000763215307816 */ /* 0x000fc60000000030 */
[----:B------:R-:W-:Y:S01]  /*15f0*/  FADD.FTZ R49, R49, R50 ;  /* 0x0000003231317221 */ /* 0x000fe20000010000 */
[----:B------:R-:W-:Y:S01]  /*1600*/  FFMA.FTZ R9, R50, R50, R9 ;  /* 0x0000003232097223 */ /* 0x000fe20000010009 */
[----:B------:R0:W-:Y:S02]  /*1610*/  STL [R1+0x1c], R50 ;  /* 0x00001c3201007387 */ /* 0x0001e40000100800 */
[----:B------:R-:W-:Y:S01]  /*1620*/  FADD.FTZ R49, R49, R46 ;  /* 0x0000002e31317221 */ /* 0x000fe20000010000 */
[----:B------:R-:W-:Y:S01]  /*1630*/  FFMA.FTZ R46, R46, R46, R9 ;  /* 0x0000002e2e2e7223 */ /* 0x000fe20000010009 */
[----:B------:R-:W-:Y:S01]  /*1640*/  IMAD.U32 R48, R48, 0x10000, RZ ;  /* 0x0001000030307824 */ /* 0x000fe200078e00ff */
[----:B0-----:R-:W-:Y:S02]  /*1650*/  SHF.L.U32 R50, R21, 0x10, RZ ;  /* 0x0000001015327819 */ /* 0x001fe400000006ff */
[----:B------:R-:W-:-:S03]  /*1660*/  SHF.L.U32 R9, R18, 0x10, RZ ;  /* 0x0000001012097819 */ /* 0x000fc600000006ff */
        /* <DEDUP_REMOVED lines=23> */
[----:B------:R0:W-:Y:S02]  /*17e0*/  STL [R1+0x34], R50 ;  /* 0x0000343201007387 */ /* 0x0001e40000100800 */
[----:B------:R-:W-:Y:S01]  /*17f0*/  FADD.FTZ R49, R49, R48 ;  /* 0x0000003031317221 */ /* 0x000fe20000010000 */
[--C-:B------:R-:W-:Y:S01]  /*1800*/  FFMA.FTZ R48, R48, R48, R47.reuse ;  /* 0x0000003030307223 */ /* 0x100fe2000001002f */
[----:B------:R-:W-:-:S02]  /*1810*/  PRMT R47, R17, 0x7632, R47 ;  /* 0x00007632112f7816 */ /* 0x000fc4000000002f */
[----:B0-----:R-:W-:Y:S02]  /*1820*/  SHF.L.U32 R50, R17, 0x10, RZ ;  /* 0x0000001011327819 */ /* 0x001fe400000006ff */
[----:B------:R-:W-:-:S03]  /*1830*/  SHF.L.U32 R47, R47, 0x10, RZ ;  /* 0x000000102f2f7819 */ /* 0x000fc600000006ff */
[----:B------:R-:W-:Y:S01]  /*1840*/  FADD.FTZ R49, R49, R50 ;  /* 0x0000003231317221 */ /* 0x000fe20000010000 */
[----:B------:R-:W-:-:S03]  /*1850*/  FFMA.FTZ R46, R50, R50, R48 ;  /* 0x00000032322e7223 */ /* 0x000fc60000010030 */
[----:B------:R-:W-:Y:S01]  /*1860*/  FADD.FTZ R48, R49, R47 ;  /* 0x0000002f31307221 */ /* 0x000fe20000010000 */
[--C-:B------:R-:W-:Y:S01]  /*1870*/  FFMA.FTZ R47, R47, R47, R46.reuse ;  /* 0x0000002f2f2f7223 */ /* 0x100fe2000001002e */
[C---:B------:R-:W-:Y:S01]  /*1880*/  PRMT R46, R14.reuse, 0x7632, R46 ;  /* 0x000076320e2e7816 */ /* 0x040fe2000000002e */
[----:B------:R-:W-:Y:S01]  /*1890*/  IMAD.U32 R53, R14, 0x10000, RZ ;  /* 0x000100000e357824 */ /* 0x000fe200078e00ff */
[----:B------:R0:W-:Y:S02]  /*18a0*/  STL [R1+0x30], R50 ;  /* 0x0000303201007387 */ /* 0x0001e40000100800 */
[----:B------:R-:W-:Y:S01]  /*18b0*/  SHF.L.U32 R46, R46, 0x10, RZ ;  /* 0x000000102e2e7819 */ /* 0x000fe200000006ff */
[----:B------:R-:W-:Y:S01]  /*18c0*/  FADD.FTZ R48, R48, R53 ;  /* 0x0000003530307221 */ /* 0x000fe20000010000 */
[----:B------:R-:W-:Y:S01]  /*18d0*/  FFMA.FTZ R47, R53, R53, R47 ;  /* 0x00000035352f7223 */ /* 0x000fe2000001002f */
[----:B------:R-:W2:Y:S02]  /*18e0*/  LDL R49, [R1+0x114] ;  /* 0x0001140001317983 */ /* 0x000ea40000100800 */
[----:B------:R-:W-:Y:S01]  /*18f0*/  FADD.FTZ R48, R48, R46 ;  /* 0x0000002e30307221 */ /* 0x000fe20000010000 */
[----:B------:R-:W-:Y:S01]  /*1900*/  FFMA.FTZ R47, R46, R46, R47 ;  /* 0x0000002e2e2f7223 */ /* 0x000fe2000001002f */
[----:B0-----:R-:W-:-:S05]  /*1910*/  SHF.L.U32 R50, R15, 0x10, RZ ;  /* 0x000000100f327819 */ /* 0x001fca00000006ff */
[----:B------:R0:W-:Y:S01]  /*1920*/  STL [R1+0x2c], R50 ;  /* 0x00002c3201007387 */ /* 0x0001e20000100800 */
[----:B------:R-:W-:Y:S01]  /*1930*/  FFMA.FTZ R47, R50, R50, R47 ;  /* 0x00000032322f7223 */ /* 0x000fe2000001002f */
[----:B------:R-:W-:Y:S02]  /*1940*/  FADD.FTZ R48, R48, R50 ;  /* 0x0000003230307221 */ /* 0x000fe40000010000 */
[----:B0-----:R0:W5:Y:S01]  /*1950*/  LDL.LU R50, [R1+0x118] ;  /* 0x0001180001327983 */ /* 0x0011620000300800 */
[----:B------:R-:W-:Y:S02]  /*1960*/  PRMT R46, R15, 0x7632, R46 ;  /* 0x000076320f2e7816 */ /* 0x000fe4000000002e */
[----:B------:R-:W-:-:S03]  /*1970*/  ISETP.GT.U32.AND P0, PT, R51, 0x1f, PT ;  /* 0x0000001f3300780c */ /* 0x000fc60003f04070 */
[----:B------:R-:W-:-:S04]  /*1980*/  IMAD.U32 R46, R46, 0x10000, RZ ;  /* 0x000100002e2e7824 */ /* 0x000fc800078e00ff */
[----:B------:R-:W-:Y:S01]  /*1990*/  FFMA.FTZ R47, R46, R46, R47 ;  /* 0x0000002e2e2f7223 */ /* 0x000fe2000001002f */
[----:B------:R-:W-:Y:S01]  /*19a0*/  FADD.FTZ R46, R48, R46 ;  /* 0x0000002e302e7221 */ /* 0x000fe20000010000 */
[----:B------:R-:W-:Y:S04]  /*19b0*/  BSSY B0, `(.L_x_1216) ;  /* 0x0000070000007945 */ /* 0x000fe80003800000 */
[----:B--2---:R1:W-:Y:S02]  /*19c0*/  STS.64 [R49], R46 ;  /* 0x0000002e31007388 */ /* 0x0043e40000000a00 */
[----:B-1----:R-:W-:Y:S01]  /*19d0*/  CS2R R46, SRZ ;  /* 0x00000000002e7805 */ /* 0x002fe2000001ff00 */
[----:B------:R-:W-:Y:S06]  /*19e0*/  BAR.SYNC.DEFER_BLOCKING 0x0 ;  /* 0x0000000000007b1d */ /* 0x000fec0000010000 */
[----:B0-----:R-:W-:Y:S05]  /*19f0*/  @P0 BRA `(.L_x_1217) ;  /* 0x0000000400ac0947 */ /* 0x001fea0003800000 */
[----:B------:R-:W0:Y:S01]  /*1a00*/  S2R R47, SR_CgaCtaId ;  /* 0x00000000002f7919 */ /* 0x000e220000008800 */
[----:B------:R-:W-:Y:S01]  /*1a10*/  SHF.L.U32 R46, R2, 0x3, RZ ;  /* 0x00000003022e7819 */ /* 0x000fe200000006ff */
[----:B------:R-:W-:Y:S03]  /*1a20*/  STL [R1+0x124], R5 ;  /* 0x0001240501007387 */ /* 0x000fe60000100800 */
[----:B------:R-:W-:Y:S01]  /*1a30*/  LOP3.LUT R46, R46, 0x18, RZ, 0xc0, !PT ;  /* 0x000000182e2e7812 */ /* 0x000fe200078ec0ff */
[----:B------:R-:W-:Y:S03]  /*1a40*/  STL [R1+0x120], R4 ;  /* 0x0001200401007387 */ /* 0x000fe60000100800 */
[----:B------:R-:W-:Y:S01]  /*1a50*/  LEA.HI R46, R51, R46, RZ, 0x1e ;  /* 0x0000002e332e7211 */ /* 0x000fe200078ff0ff */
[----:B------:R-:W-:Y:S04]  /*1a60*/  STL [R1+0x11c], R3 ;  /* 0x00011c0301007387 */ /* 0x000fe80000100800 */
[----:B-----5:R-:W-:Y:S01]  /*1a70*/  IMAD R50, R46, 0x28, -R50 ;  /* 0x000000282e327824 */ /* 0x020fe200078e0a32 */
[----:B------:R-:W-:Y:S01]  /*1a80*/  MOV R46, 0x400 ;  /* 0x00000400002e7802 */ /* 0x000fe20000000f00 */
[----:B------:R0:W-:Y:S03]  /*1a90*/  STL [R1+0x118], R0 ;  /* 0x0001180001007387 */ /* 0x0001e60000100800 */
[----:B0-----:R-:W-:-:S02]  /*1aa0*/  LEA R0, R47, R46, 0x18 ;  /* 0x0000002e2f007211 */ /* 0x001fc400078ec0ff */
[----:B------:R-:W-:Y:S02]  /*1ab0*/  SHF.R.S32.HI R46, RZ, 0x1f, R50 ;  /* 0x0000001fff2e7819 */ /* 0x000fe40000011432 */
[----:B------:R-:W-:Y:S02]  /*1ac0*/  IADD3 R47, R50, 0x4, RZ ;  /* 0x00000004322f7810 */ /* 0x000fe40007ffe0ff */
[----:B------:R-:W-:Y:S02]  /*1ad0*/  LEA.HI R46, R46, R50, RZ, 0x2 ;  /* 0x000000322e2e7211 */ /* 0x000fe400078f10ff */
[----:B------:R-:W-:Y:S02]  /*1ae0*/  SHF.R.S32.HI R48, RZ, 0x1f, R47 ;  /* 0x0000001fff307819 */ /* 0x000fe4000001142f */
[----:B------:R-:W-:Y:S02]  /*1af0*/  SHF.R.S32.HI R46, RZ, 0x2, R46 ;  /* 0x00000002ff2e7819 */ /* 0x000fe4000001142e */
[----:B------:R-:W-:Y:S01]  /*1b00*/  LEA.HI R48, R48, R47, RZ, 0x2 ;  /* 0x0000002f30307211 */ /* 0x000fe200078f10ff */
[----:B------:R-:W-:Y:S01]  /*1b10*/  IMAD.SHL.U32 R47, R51, 0x8, RZ ;  /* 0x00000008332f7824 */ /* 0x000fe200078e00ff */
[----:B------:R-:W-:Y:S01]  /*1b20*/  IADD3 R51, R50, 0x1c, RZ ;  /* 0x0000001c32337810 */ /* 0x000fe20007ffe0ff */
[----:B------:R-:W-:Y:S01]  /*1b30*/  IMAD R46, R46, 0x28, R0 ;  /* 0x000000282e2e7824 */ /* 0x000fe200078e0200 */
[----:B------:R-:W-:-:S02]  /*1b40*/  SHF.R.S32.HI R48, RZ, 0x2, R48 ;  /* 0x00000002ff307819 */ /* 0x000fc40000011430 */
[----:B------:R-:W-:-:S03]  /*1b50*/  LOP3.LUT R3, R47, 0x18, RZ, 0xc0, !PT ;  /* 0x000000182f037812 */ /* 0x000fc600078ec0ff */
[----:B------:R-:W-:Y:S01]  /*1b60*/  IMAD R48, R48, 0x28, R0 ;  /* 0x0000002830307824 */ /* 0x000fe200078e0200 */
[----:B------:R-:W-:-:S04]  /*1b70*/  IADD3 R46, R46, R3, RZ ;  /* 0x000000032e2e7210 */ /* 0x000fc80007ffe0ff */
[----:B------:R-:W-:Y:S02]  /*1b80*/  IADD3 R48, R3, R48, RZ ;  /* 0x0000003003307210 */ /* 0x000fe40007ffe0ff */
[----:B------:R-:W0:Y:S04]  /*1b90*/  LDS.64 R46, [R46] ;  /* 0x000000002e2e7984 */ /* 0x000e280000000a00 */
        /* <DEDUP_REMOVED lines=32> */
[----:B------:R-:W-:Y:S01]  /*1da0*/  FADD.FTZ R5, R48, R46 ;  /* 0x0000002e30057221 */ /* 0x000fe20000010000 */
[C---:B------:R-:W-:Y:S02]  /*1db0*/  IADD3 R48, R50.reuse, 0x18, RZ ;  /* 0x0000001832307810 */ /* 0x040fe40007ffe0ff */
[----:B------:R-:W-:Y:S02]  /*1dc0*/  IADD3 R47, R50, 0x24, RZ ;  /* 0x00000024322f7810 */ /* 0x000fe40007ffe0ff */
        /* <DEDUP_REMOVED lines=9> */
[----:B------:R-:W-:Y:S01]  /*1e60*/  VIADD R46, R50, 0x20 ;  /* 0x00000020322e7836 */ /* 0x000fe20000000000 */
[C---:B------:R-:W-:Y:S01]  /*1e70*/  IADD3 R49, R3.reuse, R49, RZ ;  /* 0x0000003103317210 */ /* 0x040fe20007ffe0ff */
[----:B------:R-:W-:Y:S01]  /*1e80*/  IMAD R48, R48, 0x28, R0 ;  /* 0x0000002830307824 */ /* 0x000fe200078e0200 */
[----:B------:R-:W-:Y:S02]  /*1e90*/  SHF.R.S32.HI R51, RZ, 0x2, R51 ;  /* 0x00000002ff337819 */ /* 0x000fe40000011433 */
[----:B------:R-:W-:Y:S01]  /*1ea0*/  SHF.R.S32.HI R50, RZ, 0x1f, R46 ;  /* 0x0000001fff327819 */ /* 0x000fe2000001142e */
[----:B------:R-:W-:Y:S02]  /*1eb0*/  IMAD.IADD R48, R3, 0x1, R48 ;  /* 0x0000000103307824 */ /* 0x000fe400078e0230 */
[----:B------:R-:W-:Y:S01]  /*1ec0*/  IMAD R51, R51, 0x28, R0 ;  /* 0x0000002833337824 */ /* 0x000fe200078e0200 */
[----:B------:R-:W-:-:S02]  /*1ed0*/  LEA.HI R46, R50, R46, RZ, 0x2 ;  /* 0x0000002e322e7211 */ /* 0x000fc400078f10ff */
[----:B------:R-:W-:Y:S02]  /*1ee0*/  SHF.R.S32.HI R50, RZ, 0x1f, R47 ;  /* 0x0000001fff327819 */ /* 0x000fe4000001142f */
[----:B------:R-:W-:Y:S02]  /*1ef0*/  SHF.R.S32.HI R46, RZ, 0x2, R46 ;  /* 0x00000002ff2e7819 */ /* 0x000fe4000001142e */
[----:B------:R-:W-:Y:S02]  /*1f00*/  LEA.HI R47, R50, R47, RZ, 0x2 ;  /* 0x0000002f322f7211 */ /* 0x000fe400078f10ff */
[----:B------:R-:W-:Y:S01]  /*1f10*/  IADD3 R51, R3, R51, RZ ;  /* 0x0000003303337210 */ /* 0x000fe20007ffe0ff */
[----:B------:R-:W-:Y:S01]  /*1f20*/  IMAD R46, R46, 0x28, R0 ;  /* 0x000000282e2e7824 */ /* 0x000fe200078e0200 */
[----:B------:R-:W-:-:S05]  /*1f30*/  SHF.R.S32.HI R47, RZ, 0x2, R47 ;  /* 0x00000002ff2f7819 */ /* 0x000fca000001142f */
[----:B------:R-:W-:Y:S01]  /*1f40*/  IMAD R47, R47, 0x28, R0 ;  /* 0x000000282f2f7824 */ /* 0x000fe200078e0200 */
[----:B------:R-:W-:-:S03]  /*1f50*/  IADD3 R0, R3, R46, RZ ;  /* 0x0000002e03007210 */ /* 0x000fc60007ffe0ff */
[----:B------:R-:W-:Y:S02]  /*1f60*/  IMAD.IADD R3, R3, 0x1, R47 ;  /* 0x0000000103037824 */ /* 0x000fe400078e022f */
[----:B------:R-:W0:Y:S04]  /*1f70*/  LDS.64 R46, [R49] ;  /* 0x00000000312e7984 */ /* 0x000e280000000a00 */
[----:B------:R-:W1:Y:S01]  /*1f80*/  LDS.64 R48, [R48] ;  /* 0x0000000030307984 */ /* 0x000e620000000a00 */
[----:B0-----:R-:W-:Y:S01]  /*1f90*/  FADD.FTZ R46, R5, R46 ;  /* 0x0000002e052e7221 */ /* 0x001fe20000010000 */
[----:B------:R-:W-:Y:S02]  /*1fa0*/  FADD.FTZ R50, R4, R47 ;  /* 0x0000002f04327221 */ /* 0x000fe40000010000 */
[----:B------:R0:W5:Y:S01]  /*1fb0*/  LDL.LU R5, [R1+0x124] ;  /* 0x0001240001057983 */ /* 0x0001620000300800 */
[----:B-1----:R-:W-:-:S03]  /*1fc0*/  FADD.FTZ R48, R46, R48 ;  /* 0x000000302e307221 */ /* 0x002fc60000010000 */
[----:B------:R1:W2:Y:S04]  /*1fd0*/  LDS.64 R46, [R51] ;  /* 0x00000000332e7984 */ /* 0x0002a80000000a00 */
[----:B------:R0:W5:Y:S01]  /*1fe0*/  LDL.LU R4, [R1+0x120] ;  /* 0x0001200001047983 */ /* 0x0001620000300800 */
[----:B-1----:R-:W-:Y:S01]  /*1ff0*/  MOV R51, R0 ;  /* 0x0000000000337202 */ /* 0x002fe20000000f00 */
[----:B------:R-:W-:Y:S01]  /*2000*/  FADD.FTZ R0, R50, R49 ;  /* 0x0000003132007221 */ /* 0x000fe20000010000 */
[----:B--2---:R-:W-:-:S03]  /*2010*/  FADD.FTZ R46, R48, R46 ;  /* 0x0000002e302e7221 */ /* 0x004fc60000010000 */
[----:B------:R-:W1:Y:S01]  /*2020*/  LDS.64 R48, [R51] ;  /* 0x0000000033307984 */ /* 0x000e620000000a00 */
[----:B------:R-:W-:-:S03]  /*2030*/  FADD.FTZ R47, R0, R47 ;  /* 0x0000002f002f7221 */ /* 0x000fc60000010000 */
[----:B------:R2:W3:Y:S04]  /*2040*/  LDS.64 R50, [R3] ;  /* 0x0000000003327984 */ /* 0x0004e80000000a00 */
[----:B--2---:R0:W5:Y:S04]  /*2050*/  LDL.LU R3, [R1+0x11c] ;  /* 0x00011c0001037983 */ /* 0x0041680000300800 */
[----:B------:R0:W5:Y:S01]  /*2060*/  LDL.LU R0, [R1+0x118] ;  /* 0x0001180001007983 */ /* 0x0001620000300800 */
[----:B-1----:R-:W-:Y:S01]  /*2070*/  FADD.FTZ R46, R46, R48 ;  /* 0x000000302e2e7221 */ /* 0x002fe20000010000 */
[----:B------:R-:W-:-:S03]  /*2080*/  FADD.FTZ R47, R47, R49 ;  /* 0x000000312f2f7221 */ /* 0x000fc60000010000 */
[----:B---3--:R-:W-:Y:S01]  /*2090*/  FADD.FTZ R46, R46, R50 ;  /* 0x000000322e2e7221 */ /* 0x008fe20000010000 */
[----:B0-----:R-:W-:-:S07]  /*20a0*/  FADD.FTZ R47, R47, R51 ;  /* 0x000000332f2f7221 */ /* 0x001fce0000010000 */
.L_x_1217:
[----:B------:R-:W-:Y:S05]  /*20b0*/  BSYNC B0 ;  /* 0x0000000000007941 */ /* 0x000fea0003800000 */
.L_x_1216:
[----:B------:R-:W0:Y:S01]  /*20c0*/  SHFL.BFLY PT, R49, R46, 0x2, 0x1f ;  /* 0x0c401f002e317f89 */ /* 0x000e2200000e0000 */
[----:B------:R-:W-:Y:S03]  /*20d0*/  BSSY B0, `(.L_x_1218) ;  /* 0x0000018000007945 */ /* 0x000fe60003800000 */
[----:B------:R-:W1:Y:S01]  /*20e0*/  SHFL.BFLY PT, R48, R47, 0x2, 0x1f ;  /* 0x0c401f002f307f89 */ /* 0x000e6200000e0000 */
[----:B-----5:R-:W2:Y:S01]  /*20f0*/  S2R R50, SR_TID.X ;  /* 0x0000000000327919 */ /* 0x020ea20000002100 */
[----:B0-----:R-:W-:Y:S01]  /*2100*/  FADD.FTZ R46, R49, R46 ;  /* 0x0000002e312e7221 */ /* 0x001fe20000010000 */
[----:B-1----:R-:W-:-:S04]  /*2110*/  FADD.FTZ R47, R48, R47 ;  /* 0x0000002f302f7221 */ /* 0x002fc80000010000 */
[----:B------:R-:W0:Y:S04]  /*2120*/  SHFL.BFLY PT, R49, R46, 0x1, 0x1f ;  /* 0x0c201f002e317f89 */ /* 0x000e2800000e0000 */
[----:B------:R-:W1:Y:S01]  /*2130*/  SHFL.BFLY PT, R48, R47, 0x1, 0x1f ;  /* 0x0c201f002f307f89 */ /* 0x000e6200000e0000 */
[----:B--2---:R-:W-:Y:S01]  /*2140*/  LOP3.LUT P0, RZ, R50, 0xffffffe3, RZ, 0xc0, !PT ;  /* 0xffffffe332ff7812 */ /* 0x004fe2000780c0ff */
[----:B0-----:R-:W-:Y:S01]  /*2150*/  FADD.FTZ R46, R46, R49 ;  /* 0x000000312e2e7221 */ /* 0x001fe20000010000 */
[----:B-1----:R-:W-:-:S11]  /*2160*/  FADD.FTZ R47, R47, R48 ;  /* 0x000000302f2f7221 */ /* 0x002fd60000010000 */
[----:B------:R-:W-:Y:S05]  /*2170*/  @P0 BRA `(.L_x_1219) ;  /* 0x0000000000340947 */ /* 0x000fea0003800000 */
[----:B------:R-:W0:Y:S01]  /*2180*/  S2R R49, SR_TID.X ;  /* 0x0000000000317919 */ /* 0x000e220000002100 */
[----:B------:R-:W1:Y:S01]  /*2190*/  LDC R48, c[0x0][0x10] ;  /* 0x00000400ff307b82 */ /* 0x000e620000000800 */
[----:B------:R-:W1:Y:S01]  /*21a0*/  S2R R51, SR_CTAID.Y ;  /* 0x0000000000337919 */ /* 0x000e620000002600 */
[----:B------:R-:W2:Y:S01]  /*21b0*/  S2R R50, SR_CTAID.X ;  /* 0x0000000000327919 */ /* 0x000ea20000002500 */
[----:B0-----:R-:W-:-:S04]  /*21c0*/  SHF.R.U32.HI R49, RZ, 0x2, R49 ;  /* 0x00000002ff317819 */ /* 0x001fc80000011631 */
[----:B------:R-:W-:Y:S01]  /*21d0*/  SHF.L.U32 R49, R49, 0x4, RZ ;  /* 0x0000000431317819 */ /* 0x000fe200000006ff */
[----:B-1----:R-:W-:-:S03]  /*21e0*/  IMAD R48, R48, UR4, R51 ;  /* 0x0000000430307c24 */ /* 0x002fc6000f8e0233 */
[----:B--2---:R-:W-:Y:S02]  /*21f0*/  LOP3.LUT R49, R49, 0xfffffff0, R50, 0xe2, !PT ;  /* 0xfffffff031317812 */ /* 0x004fe400078ee232 */
[----:B------:R-:W0:Y:S03]  /*2200*/  LDC.64 R50, c[0x0][0x248] ;  /* 0x00009200ff327b82 */ /* 0x000e260000000a00 */
[----:B------:R-:W-:-:S05]  /*2210*/  IMAD R48, R48, 0x80, R49 ;  /* 0x0000008030307824 */ /* 0x000fca00078e0231 */
[----:B------:R-:W-:-:S05]  /*2220*/  SHF.L.U32 R48, R48, 0x1, RZ ;  /* 0x0000000130307819 */ /* 0x000fca00000006ff */
[----:B0-----:R-:W-:-:S05]  /*2230*/  IMAD.WIDE.U32 R48, R48, 0x4, R50 ;  /* 0x0000000430307825 */ /* 0x001fca00078e0032 */
[----:B------:R0:W-:Y:S02]  /*2240*/  STG.E.64 desc[UR8][R48.64], R46 ;  /* 0x0000002e30007986 */ /* 0x0001e4000c101b08 */
.L_x_1219:
[----:B------:R-:W-:Y:S05]  /*2250*/  BSYNC B0 ;  /* 0x0000000000007941 */ /* 0x000fea0003800000 */
.L_x_1218:
[----:B------:R1:W-:Y:S01]  /*2260*/  STL [R1+0x11c], R2 ;  /* 0x00011c0201007387 */ /* 0x0003e20000100800 */
[----:B------:R-:W-:Y:S02]  /*2270*/  PRMT R44, R44, 0x7632, R44 ;  /* 0x000076322c2c7816 */ /* 0x000fe4000000002c */
[----:B------:R-:W-:Y:S01]  /*2280*/  PRMT R45, R45, 0x7632, R45 ;  /* 0x000076322d2d7816 */ /* 0x000fe2000000002d */
[----:B------:R2:W-:Y:S01]  /*2290*/  STL [R1+0x118], R0 ;  /* 0x0001180001007387 */ /* 0x0005e20000100800 */
[----:B------:R-:W-:Y:S02]  /*22a0*/  PRMT R42, R42, 0x7632, R42 ;  /* 0x000076322a2a7816 */ /* 0x000fe4000000002a */
[----:B------:R-:W-:Y:S02]  /*22b0*/  PRMT R43, R43, 0x7632, R43 ;  /* 0x000076322b2b7816 */ /* 0x000fe4000000002b */
[----:B-1----:R-:W-:Y:S02]  /*22c0*/  PRMT R2, R40, 0x7632, R2 ;  /* 0x0000763228027816 */ /* 0x002fe40000000002 */
[----:B--2---:R-:W-:-:S03]  /*22d0*/  PRMT R0, R41, 0x7632, R0 ;  /* 0x0000763229007816 */ /* 0x004fc60000000000 */
[----:B------:R1:W-:Y:S01]  /*22e0*/  STL.S16 [R1+0x14], R2 ;  /* 0x0000140201007387 */ /* 0x0003e20000100600 */
[----:B------:R-:W-:Y:S02]  /*22f0*/  PRMT R41, R38, 0x7632, R41 ;  /* 0x0000763226297816 */ /* 0x000fe40000000029 */
[----:B------:R-:W-:Y:S01]  /*2300*/  PRMT R40, R39, 0x7632, R40 ;  /* 0x0000763227287816 */ /* 0x000fe20000000028 */
[----:B-1----:R1:W5:Y:S04]  /*2310*/  LDL.LU R2, [R1+0x11c] ;  /* 0x00011c0001027983 */ /* 0x0023680000300800 */
[----:B------:R2:W-:Y:S04]  /*2320*/  STL.S16 [R1+0xa0], R0 ;  /* 0x0000a00001007387 */ /* 0x0005e80000100600 */
[----:B--2---:R1:W5:Y:S01]  /*2330*/  LDL.LU R0, [R1+0x118] ;  /* 0x0001180001007983 */ /* 0x0043620000300800 */
[----:B------:R-:W-:-:S02]  /*2340*/  PRMT R39, R36, 0x7632, R39 ;  /* 0x0000763224277816 */ /* 0x000fc40000000027 */
[----:B------:R-:W-:Y:S01]  /*2350*/  PRMT R38, R37, 0x7632, R38 ;  /* 0x0000763225267816 */ /* 0x000fe20000000026 */
[----:B------:R-:W-:Y:S01]  /*2360*/  STL.S16 [R1+0xc], R41 ;  /* 0x00000c2901007387 */ /* 0x000fe20000100600 */
[----:B------:R-:W-:Y:S02]  /*2370*/  PRMT R37, R34, 0x7632, R37 ;  /* 0x0000763222257816 */ /* 0x000fe40000000025 */
[----:B------:R-:W-:Y:S01]  /*2380*/  PRMT R34, R35, 0x7632, R34 ;  /* 0x0000763223227816 */ /* 0x000fe20000000022 */
[----:B------:R2:W-:Y:S01]  /*2390*/  STL.S16 [R1+0xa4], R40 ;  /* 0x0000a42801007387 */ /* 0x0005e20000100600 */
[----:B------:R-:W-:Y:S02]  /*23a0*/  PRMT R51, R32, 0x7632, R51 ;  /* 0x0000763220337816 */ /* 0x000fe40000000033 */
[----:B------:R-:W-:Y:S01]  /*23b0*/  PRMT R32, R33, 0x7632, R32 ;  /* 0x0000763221207816 */ /* 0x000fe20000000020 */
[----:B------:R1:W-:Y:S01]  /*23c0*/  STL.S16 [R1+0x8], R39 ;  /* 0x0000082701007387 */ /* 0x0003e20000100600 */
[----:B------:R-:W-:-:S02]  /*23d0*/  PRMT R50, R30, 0x7632, R50 ;  /* 0x000076321e327816 */ /* 0x000fc40000000032 */
[----:B------:R-:W-:Y:S01]  /*23e0*/  PRMT R30, R31, 0x7632, R30 ;  /* 0x000076321f1e7816 */ /* 0x000fe2000000001e */
[----:B------:R1:W-:Y:S01]  /*23f0*/  STL.S16 [R1+0xa8], R38 ;  /* 0x0000a82601007387 */ /* 0x0003e20000100600 */
[----:B0-----:R-:W-:Y:S02]  /*2400*/  PRMT R49, R28, 0x7632, R49 ;  /* 0x000076321c317816 */ /* 0x001fe40000000031 */
[----:B------:R-:W-:Y:S01]  /*2410*/  PRMT R28, R29, 0x7632, R28 ;  /* 0x000076321d1c7816 */ /* 0x000fe2000000001c */
[----:B--2---:R-:W0:Y:S01]  /*2420*/  S2R R40, SR_TID.X ;  /* 0x0000000000287919 */ /* 0x004e220000002100 */
[----:B------:R-:W-:Y:S02]  /*2430*/  PRMT R48, R26, 0x7632, R48 ;  /* 0x000076321a307816 */ /* 0x000fe40000000030 */
[----:B------:R-:W-:Y:S01]  /*2440*/  PRMT R27, R27, 0x7632, R27 ;  /* 0x000076321b1b7816 */ /* 0x000fe2000000001b */
[----:B------:R1:W-:Y:S01]  /*2450*/  STL.S16 [R1], R37 ;  /* 0x0000002501007387 */ /* 0x0003e20000100600 */
[----:B------:R-:W-:-:S02]  /*2460*/  PRMT R47, R24, 0x7632, R47 ;  /* 0x00007632182f7816 */ /* 0x000fc4000000002f */
[----:B------:R-:W-:Y:S01]  /*2470*/  PRMT R26, R25, 0x7632, R26 ;  /* 0x00007632191a7816 */ /* 0x000fe2000000001a */
[----:B------:R1:W-:Y:S01]  /*2480*/  STL.S16 [R1+0xac], R34 ;  /* 0x0000ac2201007387 */ /* 0x0003e20000100600 */
        /* <DEDUP_REMOVED lines=15> */
[----:B------:R-:W-:-:S03]  /*2580*/  PRMT R36, R12, 0x7632, R36 ;  /* 0x000076320c247816 */ /* 0x000fc60000000024 */
[----:B------:R1:W-:Y:S01]  /*2590*/  STL.S16 [R1+0xc4], R25 ;  /* 0x0000c41901007387 */ /* 0x0003e20000100600 */
[----:B------:R-:W-:Y:S01]  /*25a0*/  BAR.SYNC.DEFER_BLOCKING 0x0 ;  /* 0x0000000000007b1d */ /* 0x000fe20000010000 */
[C---:B0-----:R-:W-:Y:S02]  /*25b0*/  ISETP.NE.AND P0, PT, R40.reuse, RZ, PT ;  /* 0x000000ff2800720c */ /* 0x041fe40003f05270 */
[----:B------:R-:W-:-:S03]  /*25c0*/  ISETP.GT.U32.AND P1, PT, R40, 0x7f, PT ;  /* 0x0000007f2800780c */ /* 0x000fc60003f24070 */
[----:B------:R1:W-:Y:S04]  /*25d0*/  STL.S16 [R1+0xc8], R24 ;  /* 0x0000c81801007387 */ /* 0x0003e80000100600 */
[----:B------:R1:W-:Y:S04]  /*25e0*/  STL.S16 [R1+0xcc], R18 ;  /* 0x0000cc1201007387 */ /* 0x0003e80000100600 */
[----:B------:R1:W-:Y:S04]  /*25f0*/  STL.S16 [R1+0xd0], R16 ;  /* 0x0000d01001007387 */ /* 0x0003e80000100600 */
[----:B------:R1:W-:Y:S01]  /*2600*/  STL.S16 [R1+0xd4], R14 ;  /* 0x0000d40e01007387 */ /* 0x0003e20000100600 */
[----:B------:R-:W-:Y:S05]  /*2610*/  @P0 BRA `(.L_x_1220) ;  /* 0x0000000000440947 */ /* 0x000fea0003800000 */
[----:B------:R-:W0:Y:S01]  /*2620*/  S2R R41, SR_CTAID.X ;  /* 0x0000000000297919 */ /* 0x000e220000002500 */
[----:B-1----:R-:W1:Y:S01]  /*2630*/  LDC.64 R14, c[0x0][0x250] ;  /* 0x00009400ff0e7b82 */ /* 0x002e620000000a00 */
[----:B------:R-:W-:Y:S01]  /*2640*/  MOV R16, 0x7ffffff1 ;  /* 0x7ffffff100107802 */ /* 0x000fe20000000f00 */
[----:B------:R-:W1:Y:S01]  /*2650*/  S2R R40, SR_CTAID.Y ;  /* 0x0000000000287919 */ /* 0x000e620000002600 */
[----:B0-----:R-:W-:-:S04]  /*2660*/  ISETP.NE.AND P0, PT, R41, RZ, PT ;  /* 0x000000ff2900720c */ /* 0x001fc80003f05270 */
[----:B------:R-:W-:Y:S01]  /*2670*/  SEL R16, R16, 0x1, !P0 ;  /* 0x0000000110107807 */ /* 0x000fe20004000000 */
[----:B-1----:R-:W-:Y:S01]  /*2680*/  IMAD.WIDE.U32 R14, R40, 0x4, R14 ;  /* 0x00000004280e7825 */ /* 0x002fe200078e000e */
[----:B------:R-:W-:Y:S06]  /*2690*/  MEMBAR.ALL.GPU ;  /* 0x0000000000007992 */ /* 0x000fec000000a000 */
[----:B------:R-:W-:-:S00]  /*26a0*/  ERRBAR ;  /* 0x00000000000079ab */ /* 0x000fc00000000000 */
[----:B------:R-:W-:Y:S06]  /*26b0*/  CGAERRBAR ;  /* 0x00000000000075ab */ /* 0x000fec0000000000 */
[----:B------:R0:W5:Y:S02]  /*26c0*/  ATOM.E.ADD.STRONG.GPU PT, R16, desc[UR8][R14.64], R16 ;  /* 0x000000100e10798a */ /* 0x00016400081ee1c8 */
.L_x_1221:
[----:B------:R-:W2:Y:S04]  /*26d0*/  LD.E.STRONG.GPU R17, desc[UR8][R14.64] ;  /* 0x000000080e117980 */ /* 0x000ea8000c10f900 */
[----:B--2---:R-:W-:Y:S01]  /*26e0*/  CCTL.IVALL ;  /* 0x00000000ff00798f */ /* 0x004fe20002000000 */
[----:B------:R-:W-:Y:S05]  /*26f0*/  YIELD ;  /* 0x0000000000007946 */ /* 0x000fea0003800000 */
[----:B-----5:R-:W-:-:S04]  /*2700*/  LOP3.LUT R17, R17, R16, RZ, 0x3c, !PT ;  /* 0x0000001011117212 */ /* 0x020fc800078e3cff */
[----:B------:R-:W-:-:S13]  /*2710*/  ISETP.GT.AND P0, PT, R17, -0x1, PT ;  /* 0xffffffff1100780c */ /* 0x000fda0003f04270 */
[----:B------:R-:W-:Y:S05]  /*2720*/  @P0 BRA `(.L_x_1221) ;  /* 0xfffffffc00e80947 */ /* 0x000fea000383ffff */
.L_x_1220:
[----:B------:R-:W-:Y:S05]  /*2730*/  WARPSYNC.ALL ;  /* 0x0000000000007948 */ /* 0x000fea0003800000 */
[----:B-1----:R-:W-:Y:S02]  /*2740*/  PRMT R25, R13, 0x7632, R25 ;  /* 0x000076320d197816 */ /* 0x002fe40000000019 */
[----:B------:R-:W-:Y:S02]  /*2750*/  PRMT R34, R10, 0x7632, R34 ;  /* 0x000076320a227816 */ /* 0x000fe40000000022 */
[----:B------:R-:W-:Y:S01]  /*2760*/  PRMT R24, R11, 0x7632, R24 ;  /* 0x000076320b187816 */ /* 0x000fe20000000018 */
[----:B------:R-:W1:Y:S01]  /*2770*/  S2R R18, SR_TID.X ;  /* 0x0000000000127919 */ /* 0x000e620000002100 */
[----:B0-----:R-:W0:Y:S01]  /*2780*/  @!P1 LDC R14, c[0x0][0x10] ;  /* 0x00000400ff0e9b82 */ /* 0x001e220000000800 */
[----:B------:R-:W-:Y:S01]  /*2790*/  ULDC.64 UR12, c[0x0][0x240] ;  /* 0x00009000000c7ab9 */ /* 0x000fe20000000a00 */
[----:B------:R-:W0:Y:S01]  /*27a0*/  S2R R17, SR_CTAID.Y ;  /* 0x0000000000117919 */ /* 0x000e220000002600 */
[----:B-1----:R-:W-:-:S02]  /*27b0*/  @!P1 LOP3.LUT R15, R18, 0x7ffffff0, RZ, 0xc0, !PT ;  /* 0x7ffffff0120f9812 */ /* 0x002fc400078ec0ff */
[----:B------:R-:W-:Y:S01]  /*27c0*/  @!P1 LOP3.LUT R16, R18, 0xf, RZ, 0xc0, !PT ;  /* 0x0000000f12109812 */ /* 0x000fe200078ec0ff */
[----:B0-----:R-:W-:-:S04]  /*27d0*/  @!P1 IMAD R14, R14, UR4, R17 ;  /* 0x000000040e0e9c24 */ /* 0x001fc8000f8e0211 */
[----:B------:R-:W-:-:S05]  /*27e0*/  @!P1 IMAD R14, R14, 0x80, R15 ;  /* 0x000000800e0e9824 */ /* 0x000fca00078e020f */
[----:B------:R-:W-:Y:S02]  /*27f0*/  @!P1 IADD3 R16, R14, R16, RZ ;  /* 0x000000100e109210 */ /* 0x000fe40007ffe0ff */
[----:B------:R-:W0:Y:S02]  /*2800*/  @!P1 LDC.64 R14, c[0x0][0x248] ;  /* 0x00009200ff0e9b82 */ /* 0x000e240000000a00 */
[----:B------:R-:W-:-:S05]  /*2810*/  @!P1 SHF.L.U32 R16, R16, 0x1, RZ ;  /* 0x0000000110109819 */ /* 0x000fca00000006ff */
[----:B0-----:R-:W-:Y:S01]  /*2820*/  @!P1 IMAD.WIDE.U32 R14, R16, 0x4, R14 ;  /* 0x00000004100e9825 */ /* 0x001fe200078e000e */
[----:B------:R-:W-:Y:S06]  /*2830*/  BAR.SYNC.DEFER_BLOCKING 0x0 ;  /* 0x0000000000007b1d */ /* 0x000fec0000010000 */
[----:B------:R-:W2:Y:S01]  /*2840*/  @!P1 LDG.E.64 R14, desc[UR8][R14.64] ;  /* 0x000000080e0e9981 */ /* 0x000ea2000c1e1b00 */
[----:B------:R-:W-:Y:S01]  /*2850*/  IMAD.MOV.U32 R16, RZ, RZ, RZ ;  /* 0x000000ffff107224 */ /* 0x000fe200078e00ff */
[----:B------:R-:W-:Y:S01]  /*2860*/  LOP3.LUT P0, RZ, R18, 0xffffff8f, RZ, 0xc0, !PT ;  /* 0xffffff8f12ff7812 */ /* 0x000fe2000780c0ff */
[----:B------:R-:W-:Y:S01]  /*2870*/  BSSY B0, `(.L_x_1222) ;  /* 0x0000038000007945 */ /* 0x000fe20003800000 */
[----:B------:R-:W0:Y:S11]  /*2880*/  S2R R19, SR_CTAID.X ;  /* 0x0000000000137919 */ /* 0x000e360000002500 */
[----:B------:R-:W-:-:S04]  /*2890*/  @!P0 MOV R17, 0x400 ;  /* 0x0000040000118802 */ /* 0x000fc80000000f00 */
[----:B------:R-:W-:Y:S01]  /*28a0*/  @!P0 IADD3 R17, R17, 0xc80, RZ ;  /* 0x00000c8011118810 */ /* 0x000fe20007ffe0ff */
[----:B--2---:R-:W-:Y:S01]  /*28b0*/  @!P1 FADD.FTZ R16, RZ, R14 ;  /* 0x0000000eff109221 */ /* 0x004fe20000010000 */
[----:B------:R-:W-:-:S06]  /*28c0*/  HFMA2.MMA R14, -RZ, RZ, 0, 0 ;  /* 0x00000000ff0e7435 */ /* 0x000fcc00000001ff */
[----:B------:R-:W-:Y:S01]  /*28d0*/  @!P1 FADD.FTZ R14, RZ, R15 ;  /* 0x0000000fff0e9221 */ /* 0x000fe20000010000 */
[----:B------:R-:W-:Y:S01]  /*28e0*/  ISETP.EQ.U32.AND P1, PT, RZ, UR12, PT ;  /* 0x0000000cff007c0c */ /* 0x000fe2000bf22070 */
        /* <DEDUP_REMOVED lines=23> */
[----:B------:R-:W-:-:S05]  /*2a60*/  @!P0 LOP3.LUT R17, R17, 0x7ffffff8, RZ, 0xc0, !PT ;  /* 0x7ffffff811118812 */ /* 0x000fca00078ec0ff */
[----:B------:R-:W-:-:S05]  /*2a70*/  @!P0 IMAD.IADD R16, R17, 0x1, R16 ;  /* 0x0000000111108824 */ /* 0x000fca00078e0210 */
[----:B------:R1:W-:Y:S01]  /*2a80*/  @!P0 STS.64 [R16], R14 ;  /* 0x0000000e10008388 */ /* 0x0003e20000000a00 */
[----:B------:R-:W-:Y:S01]  /*2a90*/  BAR.SYNC.DEFER_BLOCKING 0x0 ;  /* 0x0000000000007b1d */ /* 0x000fe20000010000 */
[----:B0-----:R-:W-:-:S04]  /*2aa0*/  LOP3.LUT P0, RZ, R19, 0xf, RZ, 0xc0, !PT ;  /* 0x0000000f13ff7812 */ /* 0x001fc8000780c0ff */
[----:B------:R-:W-:-:S04]  /*2ab0*/  ISETP.GT.U32.OR P0, PT, R18, 0x7, P0 ;  /* 0x000000071200780c */ /* 0x000fc80000704470 */
[----:B------:R-:W-:-:S13]  /*2ac0*/  ISETP.EQ.OR.EX P0, PT, RZ, UR13, P0, P1 ;  /* 0x0000000dff007c0c */ /* 0x000fda0008702710 */
[----:B-1----:R-:W-:Y:S05]  /*2ad0*/  @P0 BRA `(.L_x_1223) ;  /* 0x0000000000440947 */ /* 0x002fea0003800000 */
[----:B------:R-:W0:Y:S01]  /*2ae0*/  S2UR UR7, SR_CgaCtaId ;  /* 0x00000000000779c3 */ /* 0x000e220000008800 */
[C---:B-----5:R-:W-:Y:S01]  /*2af0*/  SHF.L.U32 R15, R2.reuse, 0x3, RZ ;  /* 0x00000003020f7819 */ /* 0x060fe200000006ff */
[----:B------:R-:W-:Y:S01]  /*2b00*/  UMOV UR6, 0x400 ;  /* 0x0000040000067882 */ /* 0x000fe20000000000 */
[----:B------:R-:W-:Y:S01]  /*2b10*/  SHF.L.U64.HI R14, R2, 0x3, R3 ;  /* 0x00000003020e7819 */ /* 0x000fe20000010203 */
[----:B------:R-:W-:Y:S01]  /*2b20*/  UIADD3 UR6, UR6, 0xc80, URZ ;  /* 0x00000c8006067890 */ /* 0x000fe2000fffe03f */
[C---:B------:R-:W-:Y:S02]  /*2b30*/  LOP3.LUT R16, R15.reuse, 0x18, RZ, 0xc0, !PT ;  /* 0x000000180f107812 */ /* 0x040fe400078ec0ff */
[----:B------:R-:W-:Y:S02]  /*2b40*/  LOP3.LUT R15, R15, 0xffffffe0, RZ, 0xc0, !PT ;  /* 0xffffffe00f0f7812 */ /* 0x000fe400078ec0ff */
[----:B------:R-:W-:Y:S02]  /*2b50*/  IADD3 R16, R16, R18, RZ ;  /* 0x0000001210107210 */ /* 0x000fe40007ffe0ff */
[----:B------:R-:W-:-:S02]  /*2b60*/  LOP3.LUT R14, R14, 0x1fffffff, RZ, 0xc0, !PT ;  /* 0x1fffffff0e0e7812 */ /* 0x000fc400078ec0ff */
[----:B------:R-:W-:-:S04]  /*2b70*/  IADD3 R15, P0, R16, R15, RZ ;  /* 0x0000000f100f7210 */ /* 0x000fc80007f1e0ff */
[----:B------:R-:W-:Y:S02]  /*2b80*/  LEA.HI.X.SX32 R16, R16, R14, 0x1, P0 ;  /* 0x0000000e10107211 */ /* 0x000fe400000f0eff */
[----:B------:R-:W-:-:S04]  /*2b90*/  LEA R14, P0, R15, UR12, 0x3 ;  /* 0x0000000c0f0e7c11 */ /* 0x000fc8000f8018ff */
[----:B------:R-:W-:Y:S01]  /*2ba0*/  LEA.HI.X R15, R15, UR13, R16, 0x3, P0 ;  /* 0x0000000d0f0f7c11 */ /* 0x000fe200080f1c10 */
[----:B0-----:R-:W-:-:S06]  /*2bb0*/  ULEA UR6, UR7, UR6, 0x18 ;  /* 0x0000000607067291 */ /* 0x001fcc000f8ec03f */
[----:B------:R-:W-:-:S06]  /*2bc0*/  LEA R16, R18, UR6, 0x3 ;  /* 0x0000000612107c11 */ /* 0x000fcc000f8e18ff */
[----:B------:R-:W0:Y:S04]  /*2bd0*/  LDS.64 R16, [R16] ;  /* 0x0000000010107984 */ /* 0x000e280000000a00 */
[----:B0-----:R0:W-:Y:S02]  /*2be0*/  STG.E.64 desc[UR8][R14.64], R16 ;  /* 0x000000100e007986 */ /* 0x0011e4000c101b08 */
.L_x_1223:
[----:B------:R-:W-:Y:S05]  /*2bf0*/  BSYNC B0 ;  /* 0x0000000000007941 */ /* 0x000fea0003800000 */
.L_x_1222:
[----:B0-----:R-:W2:Y:S04]  /*2c00*/  LDL.LU R15, [R1+0x50] ;  /* 0x00005000010f7983 */ /* 0x001ea80000300800 */
[----:B------:R-:W2:Y:S04]  /*2c10*/  LDL.LU R14, [R1+0x3c] ;  /* 0x00003c00010e7983 */ /* 0x000ea80000300800 */
[----:B------:R-:W3:Y:S01]  /*2c20*/  LDL.LU R26, [R1+0x4] ;  /* 0x00000400011a7983 */ /* 0x000ee20000300800 */
[----:B------:R-:W0:Y:S01]  /*2c30*/  S2UR UR7, SR_CgaCtaId ;  /* 0x00000000000779c3 */ /* 0x000e220000008800 */
[----:B------:R-:W-:-:S02]  /*2c40*/  UMOV UR6, 0x400 ;  /* 0x0000040000067882 */ /* 0x000fc40000000000 */
[----:B------:R-:W-:Y:S01]  /*2c50*/  STL [R1+0x118], R3 ;  /* 0x0001180301007387 */ /* 0x000fe20000100800 */
[----:B------:R-:W-:-:S03]  /*2c60*/  UIADD3 UR6, UR6, 0xc80, URZ ;  /* 0x00000c8006067890 */ /* 0x000fc6000fffe03f */
[----:B-----5:R1:W-:Y:S01]  /*2c70*/  STL [R1+0x11c], R2 ;  /* 0x00011c0201007387 */ /* 0x0203e20000100800 */
[----:B0-----:R-:W-:Y:S01]  /*2c80*/  ULEA UR6, UR7, UR6, 0x18 ;  /* 0x0000000607067291 */ /* 0x001fe2000f8ec03f */
[----:B--2---:R-:W-:Y:S02]  /*2c90*/  IMAD R16, R14, 0x50, R15 ;  /* 0x000000500e107824 */ /* 0x004fe400078e020f */
[----:B------:R-:W-:Y:S02]  /*2ca0*/  IMAD.SHL.U32 R14, R2, 0x8, RZ ;  /* 0x00000008020e7824 */ /* 0x000fe400078e00ff */
[----:B-1----:R-:W2:Y:S01]  /*2cb0*/  LDL.LU R2, [R1+0x44] ;  /* 0x0000440001027983 */ /* 0x002ea20000300800 */
[----:B------:R-:W-:Y:S02]  /*2cc0*/  SHF.L.U32 R16, R16, 0x2, RZ ;  /* 0x0000000210107819 */ /* 0x000fe400000006ff */
[----:B------:R-:W-:Y:S01]  /*2cd0*/  LOP3.LUT R14, R14, 0x18, RZ, 0xc0, !PT ;  /* 0x000000180e0e7812 */ /* 0x000fe200078ec0ff */
[----:B------:R-:W4:Y:S03]  /*2ce0*/  LDL.LU R40, [R1+0x54] ;  /* 0x0000540001287983 */ /* 0x000f260000300800 */
[----:B------:R-:W-:Y:S01]  /*2cf0*/  IADD3 R14, RZ, -R14, RZ ;  /* 0x8000000eff0e7210 */ /* 0x000fe20007ffe0ff */
[----:B------:R-:W4:Y:S04]  /*2d00*/  LDL.LU R38, [R1+0x58] ;  /* 0x0000580001267983 */ /* 0x000f280000300800 */
[----:B------:R-:W-:Y:S01]  /*2d10*/  IMAD.MOV.U32 R17, RZ, RZ, R14 ;  /* 0x000000ffff117224 */ /* 0x000fe200078e000e */
[----:B------:R-:W4:Y:S01]  /*2d20*/  LDL.LU R33, [R1+0x5c] ;  /* 0x00005c0001217983 */ /* 0x000f220000300800 */
[----:B------:R-:W-:-:S05]  /*2d30*/  IMAD.WIDE.U32 R14, R16, -0x33333333, RZ ;  /* 0xcccccccd100e7825 */ /* 0x000fca00078e00ff */
[----:B------:R-:W-:Y:S02]  /*2d40*/  LEA.HI R14, R15, R17, RZ, 0x1b ;  /* 0x000000110f0e7211 */ /* 0x000fe400078fd8ff */
[--C-:B------:R-:W-:Y:S02]  /*2d50*/  SHF.R.S32.HI R17, RZ, 0x1f, R16.reuse ;  /* 0x0000001fff117819 */ /* 0x100fe40000011410 */
[----:B------:R-:W-:Y:S01]  /*2d60*/  LEA R14, R14, UR6, 0x3 ;  /* 0x000000060e0e7c11 */ /* 0x000fe2000f8e18ff */
[----:B------:R-:W-:Y:S01]  /*2d70*/  ULDC UR6, c[0x0][0x230] ;  /* 0x00008c0000067ab9 */ /* 0x000fe20000000800 */
[----:B---3--:R-:W-:-:S03]  /*2d80*/  IMAD.WIDE.U32 R16, R26, 0x140000, R16 ;  /* 0x001400001a107825 */ /* 0x008fc600078e0010 */
[----:B------:R-:W0:Y:S01]  /*2d90*/  LDS.64 R18, [R14] ;  /* 0x000000000e127984 */ /* 0x000e220000000a00 */
[----:B------:R-:W-:Y:S01]  /*2da0*/  SHF.L.U32 R26, R12, 0x10, RZ ;  /* 0x000000100c1a7819 */ /* 0x000fe200000006ff */
[----:B------:R-:W-:Y:S02]  /*2db0*/  IMAD.U32 R27, R10, 0x10000, RZ ;  /* 0x000100000a1b7824 */ /* 0x000fe400078e00ff */
[----:B0-----:R-:W-:Y:S01]  /*2dc0*/  FADD.FTZ R14, R19, UR6 ;  /* 0x00000006130e7e21 */ /* 0x001fe20008010000 */
[--C-:B------:R-:W-:Y:S01]  /*2dd0*/  FADD.FTZ R0, R0, -R18.reuse ;  /* 0x8000001200007221 */ /* 0x100fe20000010000 */
[----:B------:R-:W3:Y:S01]  /*2de0*/  LDL.LU R19, [R1+0x60] ;  /* 0x0000600001137983 */ /* 0x000ee20000300800 */
[----:B------:R-:W-:Y:S02]  /*2df0*/  SHF.L.U32 R44, R44, 0x10, RZ ;  /* 0x000000102c2c7819 */ /* 0x000fe400000006ff */
[----:B------:R-:W-:Y:S01]  /*2e00*/  IADD3 R4, P0, R4, R16, RZ ;  /* 0x0000001004047210 */ /* 0x000fe20007f1e0ff */
[----:B------:R-:W0:Y:S01]  /*2e10*/  MUFU.RSQ R14, R14 ;  /* 0x0000000e000e7308 */ /* 0x000e220000001400 */
[----:B------:R-:W3:Y:S01]  /*2e20*/  LDL.LU R32, [R1+0x64] ;  /* 0x0000640001207983 */ /* 0x000ee20000300800 */
[----:B------:R-:W-:Y:S01]  /*2e30*/  FADD.FTZ R61, R61, -R18 ;  /* 0x800000123d3d7221 */ /* 0x000fe20000010000 */
[----:B------:R-:W-:-:S02]  /*2e40*/  ULDC.64 UR6, c[0x0][0x210] ;  /* 0x0000840000067ab9 */ /* 0x000fc40000000a00 */
[----:B------:R-:W3:Y:S04]  /*2e50*/  LDL.LU R29, [R1+0x68] ;  /* 0x00006800011d7983 */ /* 0x000ee80000300800 */
[----:B------:R-:W3:Y:S04]  /*2e60*/  LDL.LU R3, [R1+0x6c] ;  /* 0x00006c0001037983 */ /* 0x000ee80000300800 */
[----:B------:R-:W3:Y:S01]  /*2e70*/  LDL.LU R37, [R1+0x70] ;  /* 0x0000700001257983 */ /* 0x000ee20000300800 */
[----:B0-----:R-:W-:-:S03]  /*2e80*/  FMUL.FTZ R0, R0, R14 ;  /* 0x0000000e00007220 */ /* 0x001fc60000410000 */
[----:B------:R-:W3:Y:S01]  /*2e90*/  LDL.LU R39, [R1+0x78] ;  /* 0x0000780001277983 */ /* 0x000ee20000300800 */
[----:B------:R-:W-:-:S03]  /*2ea0*/  FFMA.FTZ R30, R0, R26, R27 ;  /* 0x0000001a001e7223 */ /* 0x000fc6000001001b */
[----:B------:R-:W3:Y:S01]  /*2eb0*/  LDL.LU R35, [R1+0x7c] ;  /* 0x00007c0001237983 */ /* 0x000ee20000300800 */
[----:B--2---:R-:W-:-:S03]  /*2ec0*/  IADD3 R0, R2, R17, RZ ;  /* 0x0000001102007210 */ /* 0x004fc60007ffe0ff */
[----:B------:R-:W2:Y:S01]  /*2ed0*/  LDL.LU R2, [R1+0xd8] ;  /* 0x0000d80001027983 */ /* 0x000ea20000300800 */
[----:B------:R-:W-:Y:S01]  /*2ee0*/  FADD.FTZ R44, -R18, R44 ;  /* 0x0000002c122c7221 */ /* 0x000fe20000010100 */
[----:B------:R-:W-:Y:S01]  /*2ef0*/  SHF.L.U32 R10, R24, 0x10, RZ ;  /* 0x00000010180a7819 */ /* 0x000fe200000006ff */
[----:B------:R-:W-:Y:S01]  /*2f00*/  IMAD.X R15, RZ, RZ, R0, P0 ;  /* 0x000000ffff0f7224 */ /* 0x000fe200000e0600 */
[----:B------:R-:W-:Y:S01]  /*2f10*/  LEA R24, P0, R4, UR6, 0x1 ;  /* 0x0000000604187c11 */ /* 0x000fe2000f8008ff */
[----:B------:R-:W-:Y:S01]  /*2f20*/  FMUL.FTZ R61, R14, R61 ;  /* 0x0000003d0e3d7220 */ /* 0x000fe20000410000 */
[----:B------:R-:W-:Y:S01]  /*2f30*/  SHF.L.U32 R13, R13, 0x10, RZ ;  /* 0x000000100d0d7819 */ /* 0x000fe200000006ff */
[----:B------:R-:W-:Y:S01]  /*2f40*/  IMAD.U32 R36, R36, 0x10000, RZ ;  /* 0x0001000024247824 */ /* 0x000fe200078e00ff */
[----:B------:R-:W-:Y:S01]  /*2f50*/  SHF.L.U32 R11, R11, 0x10, RZ ;  /* 0x000000100b0b7819 */ /* 0x000fe200000006ff */
[----:B------:R-:W-:Y:S01]  /*2f60*/  FMUL.FTZ R44, R14, R44 ;  /* 0x0000002c0e2c7220 */ /* 0x000fe20000410000 */
[----:B------:R-:W-:Y:S01]  /*2f70*/  SHF.L.U32 R34, R34, 0x10, RZ ;  /* 0x0000001022227819 */ /* 0x000fe200000006ff */
[----:B------:R-:W-:Y:S01]  /*2f80*/  IMAD.U32 R12, R25, 0x10000, RZ ;  /* 0x00010000190c7824 */ /* 0x000fe200078e00ff */
[----:B------:R-:W-:Y:S01]  /*2f90*/  LEA.HI.X R25, R4, UR7, R15, 0x1, P0 ;  /* 0x0000000704197c11 */ /* 0x000fe200080f0c0f */
[----:B------:R-:W-:Y:S01]  /*2fa0*/  FFMA.FTZ R28, R61, R13, R11 ;  /* 0x0000000d3d1c7223 */ /* 0x000fe2000001000b */
[----:B----4-:R-:W-:Y:S01]  /*2fb0*/  IADD3 R4, P0, R40, R16, RZ ;  /* 0x0000001028047210 */ /* 0x010fe20007f1e0ff */
[----:B------:R-:W-:Y:S01]  /*2fc0*/  FFMA.FTZ R44, R44, R36, R34 ;  /* 0x000000242c2c7223 */ /* 0x000fe20000010022 */
[----:B------:R-:W4:Y:S01]  /*2fd0*/  LDL.LU R61, [R1+0x18] ;  /* 0x00001800013d7983 */ /* 0x000f220000300800 */
[----:B------:R-:W-:-:S02]  /*2fe0*/  IADD3 R17, P3, R33, R16, RZ ;  /* 0x0000001021117210 */ /* 0x000fc40007f7e0ff */
[----:B------:R-:W-:Y:S02]  /*2ff0*/  IADD3 R15, P1, R38, R16, RZ ;  /* 0x00000010260f7210 */ /* 0x000fe40007f3e0ff */
[----:B------:R-:W-:Y:S02]  /*3000*/  F2FP.BF16.F32.PACK_AB R30, R44, R30 ;  /* 0x0000001e2c1e723e */ /* 0x000fe400000010ff */
[-C--:B---3--:R-:W-:Y:S02]  /*3010*/  IADD3 R19, P2, R19, R16.reuse, RZ ;  /* 0x0000001013137210 */ /* 0x088fe40007f5e0ff */
[-C--:B------:R-:W-:Y:S02]  /*3020*/  IADD3 R33, P6, R32, R16.reuse, RZ ;  /* 0x0000001020217210 */ /* 0x080fe40007fde0ff */
[-C--:B------:R-:W-:Y:S02]  /*3030*/  IADD3 R40, P4, R29, R16.reuse, RZ ;  /* 0x000000101d287210 */ /* 0x080fe40007f9e0ff */
[----:B------:R-:W-:-:S02]  /*3040*/  IADD3 R29, P5, R3, R16, RZ ;  /* 0x00000010031d7210 */ /* 0x000fc40007fbe0ff */
[----:B------:R-:W3:Y:S01]  /*3050*/  LDL.LU R3, [R1+0x10] ;  /* 0x0000100001037983 */ /* 0x000ee20000300800 */
[-C--:B------:R-:W-:Y:S01]  /*3060*/  IADD3.X R32, RZ, R0.reuse, RZ, P3, !PT ;  /* 0x00000000ff207210 */ /* 0x080fe20001ffe4ff */
[----:B------:R-:W-:Y:S01]  /*3070*/  IMAD.X R41, RZ, RZ, R0, P4 ;  /* 0x000000ffff297224 */ /* 0x000fe200020e0600 */
[-C--:B------:R-:W-:Y:S02]  /*3080*/  IADD3.X R44, RZ, R0.reuse, RZ, P5, !PT ;  /* 0x00000000ff2c7210 */ /* 0x080fe40002ffe4ff */
[----:B------:R-:W-:Y:S02]  /*3090*/  IADD3.X R38, RZ, R0, RZ, P6, !PT ;  /* 0x00000000ff267210 */ /* 0x000fe400037fe4ff */
[-C--:B------:R-:W-:Y:S02]  /*30a0*/  IADD3 R37, P3, R37, R16.reuse, RZ ;  /* 0x0000001025257210 */ /* 0x080fe40007f7e0ff */
[-C--:B------:R-:W-:Y:S02]  /*30b0*/  IADD3 R39, P4, R39, R16.reuse, RZ ;  /* 0x0000001027277210 */ /* 0x080fe40007f9e0ff */
[----:B------:R-:W-:-:S02]  /*30c0*/  IADD3 R35, P5, R35, R16, RZ ;  /* 0x0000001023237210 */ /* 0x000fc40007fbe0ff */
[----:B--2---:R-:W-:Y:S02]  /*30d0*/  IADD3 R16, P6, R2, R16, RZ ;  /* 0x0000001002107210 */ /* 0x004fe40007fde0ff */
[----:B------:R-:W2:Y:S01]  /*30e0*/  LDL.LU R2, [R1+0x1c] ;  /* 0x00001c0001027983 */ /* 0x000ea20000300800 */
[----:B------:R-:W-:-:S05]  /*30f0*/  SHF.L.U32 R45, R45, 0x10, RZ ;  /* 0x000000102d2d7819 */ /* 0x000fca00000006ff */
[----:B------:R-:W-:-:S04]  /*3100*/  FADD.FTZ R45, -R18, R45 ;  /* 0x0000002d122d7221 */ /* 0x000fc80000010100 */
[----:B------:R-:W-:-:S04]  /*3110*/  FMUL.FTZ R45, R14, R45 ;  /* 0x0000002d0e2d7220 */ /* 0x000fc80000410000 */
[----:B------:R-:W-:Y:S01]  /*3120*/  FFMA.FTZ R45, R45, R12, R10 ;  /* 0x0000000c2d2d7223 */ /* 0x000fe2000001000a */
[----:B------:R-:W-:-:S04]  /*3130*/  PRMT R31, R30, 0x7632, R31 ;  /* 0x000076321e1f7816 */ /* 0x000fc8000000001f */
[----:B------:R-:W-:Y:S02]  /*3140*/  F2FP.BF16.F32.PACK_AB R28, R45, R28 ;  /* 0x0000001c2d1c723e */ /* 0x000fe400000010ff */
[----:B------:R-:W-:Y:S02]  /*3150*/  PRMT R45, R30, 0x7610, R45 ;  /* 0x000076101e2d7816 */ /* 0x000fe4000000002d */
[C---:B------:R-:W-:Y:S02]  /*3160*/  PRMT R30, R28.reuse, 0x7610, R30 ;  /* 0x000076101c1e7816 */ /* 0x040fe4000000001e */
[----:B------:R-:W-:Y:S01]  /*3170*/  PRMT R28, R28, 0x7632, R28 ;  /* 0x000076321c1c7816 */ /* 0x000fe2000000001c */
[----:B------:R-:W-:Y:S04]  /*3180*/  STG.E.U16 desc[UR8][R24.64], R45 ;  /* 0x0000002d18007986 */ /* 0x000fe8000c101508 */
[----:B------:R-:W-:Y:S04]  /*3190*/  STG.E.U16 desc[UR8][R24.64+0x2], R31 ;  /* 0x0000021f18007986 */ /* 0x000fe8000c101508 */
[----:B------:R-:W-:Y:S04]  /*31a0*/  STG.E.U16 desc[UR8][R24.64+0x4], R30 ;  /* 0x0000041e18007986 */ /* 0x000fe8000c101508 */
[----:B------:R4:W-:Y:S01]  /*31b0*/  STG.E.U16 desc[UR8][R24.64+0x6], R28 ;  /* 0x0000061c18007986 */ /* 0x0009e2000c101508 */
[--C-:B------:R-:W-:Y:S01]  /*31c0*/  FADD.FTZ R60, R60, -R18.reuse ;  /* 0x800000123c3c7221 */ /* 0x100fe20000010000 */
[--C-:B------:R-:W-:Y:S01]  /*31d0*/  FADD.FTZ R59, R59, -R18.reuse ;  /* 0x800000123b3b7221 */ /* 0x100fe20000010000 */
[--C-:B------:R-:W-:Y:S01]  /*31e0*/  FADD.FTZ R58, R58, -R18.reuse ;  /* 0x800000123a3a7221 */ /* 0x100fe20000010000 */
[--C-:B------:R-:W-:Y:S01]  /*31f0*/  FADD.FTZ R7, R7, -R18.reuse ;  /* 0x8000001207077221 */ /* 0x100fe20000010000 */
[C---:B------:R-:W-:Y:S01]  /*3200*/  FMUL.FTZ R60, R14.reuse, R60 ;  /* 0x0000003c0e3c7220 */ /* 0x040fe20000410000 */
[----:B------:R-:W-:Y:S01]  /*3210*/  FMUL.FTZ R59, R14, R59 ;  /* 0x0000003b0e3b7220 */ /* 0x000fe20000410000 */
[--C-:B----4-:R-:W-:Y:S01]  /*3220*/  FADD.FTZ R24, R61, -R18.reuse ;  /* 0x800000123d187221 */ /* 0x110fe20000010000 */
[--C-:B------:R-:W-:Y:S01]  /*3230*/  FADD.FTZ R28, R8, -R18.reuse ;  /* 0x80000012081c7221 */ /* 0x100fe20000010000 */
[----:B------:R-:W-:-:S02]  /*3240*/  FADD.FTZ R57, R57, -R18 ;  /* 0x8000001239397221 */ /* 0x000fc40000010000 */
[C---:B------:R-:W-:Y:S01]  /*3250*/  FMUL.FTZ R24, R14.reuse, R24 ;  /* 0x000000180e187220 */ /* 0x040fe20000410000 */
[----:B------:R-:W-:Y:S01]  /*3260*/  FMUL.FTZ R58, R14, R58 ;  /* 0x0000003a0e3a7220 */ /* 0x000fe20000410000 */
[--C-:B------:R-:W-:Y:S01]  /*3270*/  FADD.FTZ R56, R56, -R18.reuse ;  /* 0x8000001238387221 */ /* 0x100fe20000010000 */
[----:B------:R-:W-:Y:S01]  /*3280*/  FMUL.FTZ R30, R14, R7 ;  /* 0x000000070e1e7220 */ /* 0x000fe20000410000 */
[--C-:B------:R-:W-:Y:S01]  /*3290*/  FADD.FTZ R55, R55, -R18.reuse ;  /* 0x8000001237377221 */ /* 0x100fe20000010000 */
[C-C-:B------:R-:W-:Y:S01]  /*32a0*/  FFMA.FTZ R7, R26.reuse, R24, R27.reuse ;  /* 0x000000181a077223 */ /* 0x140fe2000001001b */
[----:B------:R-:W-:Y:S01]  /*32b0*/  FFMA.FTZ R24, R26, R59, R27 ;  /* 0x0000003b1a187223 */ /* 0x000fe2000001001b */
[C---:B------:R-:W-:Y:S01]  /*32c0*/  FMUL.FTZ R57, R14.reuse, R57 ;  /* 0x000000390e397220 */ /* 0x040fe20000410000 */
[----:B------:R-:W-:Y:S01]  /*32d0*/  FMUL.FTZ R56, R14, R56 ;  /* 0x000000380e387220 */ /* 0x000fe20000410000 */
[--C-:B------:R-:W-:Y:S01]  /*32e0*/  FADD.FTZ R54, R54, -R18.reuse ;  /* 0x8000001236367221 */ /* 0x100fe20000010000 */
[----:B------:R-:W-:Y:S01]  /*32f0*/  FMUL.FTZ R55, R14, R55 ;  /* 0x000000370e377220 */ /* 0x000fe20000410000 */
[----:B---3--:R-:W-:-:S04]  /*3300*/  FADD.FTZ R25, R3, -R18 ;  /* 0x8000001203197221 */ /* 0x008fc80000010000 */
[----:B------:R-:W-:Y:S01]  /*3310*/  FMUL.FTZ R25, R14, R25 ;  /* 0x000000190e197220 */ /* 0x000fe20000410000 */
[--C-:B------:R-:W-:Y:S01]  /*3320*/  FFMA.FTZ R3, R26, R60, R27.reuse ;  /* 0x0000003c1a037223 */ /* 0x100fe2000001001b */
[C---:B------:R-:W-:Y:S01]  /*3330*/  FMUL.FTZ R54, R14.reuse, R54 ;  /* 0x000000360e367220 */ /* 0x040fe20000410000 */
[----:B------:R-:W-:Y:S01]  /*3340*/  FMUL.FTZ R28, R14, R28 ;  /* 0x0000001c0e1c7220 */ /* 0x000fe20000410000 */
[----:B--2---:R-:W-:Y:S01]  /*3350*/  FADD.FTZ R8, R2, -R18 ;  /* 0x8000001202087221 */ /* 0x004fe20000010000 */
[----:B------:R-:W-:-:S05]  /*3360*/  FFMA.FTZ R2, R26, R25, R27 ;  /* 0x000000191a027223 */ /* 0x000fca000001001b */
        /* <DEDUP_REMOVED lines=13> */
[----:B------:R-:W-:Y:S01]  /*3440*/  STL [R1+0xfc], R3 ;  /* 0x0000fc0301007387 */ /* 0x000fe20000100800 */
[----:B--2---:R-:W-:-:S03]  /*3450*/  FFMA.FTZ R2, R26, R28, R27 ;  /* 0x0000001c1a027223 */ /* 0x004fc6000001001b */
[----:B------:R-:W-:Y:S04]  /*3460*/  STL [R1+0xf8], R24 ;  /* 0x0000f81801007387 */ /* 0x000fe80000100800 */
[----:B------:R0:W-:Y:S04]  /*3470*/  STL [R1+0xf4], R2 ;  /* 0x0000f40201007387 */ /* 0x0001e80000100800 */
[----:B0-----:R-:W2:Y:S01]  /*3480*/  LDL.LU R2, [R1+0x20] ;  /* 0x0000200001027983 */ /* 0x001ea20000300800 */
[----:B------:R-:W-:Y:S01]  /*3490*/  FADD.FTZ R9, R9, -R18 ;  /* 0x8000001209097221 */ /* 0x000fe20000010000 */
[----:B------:R-:W-:-:S03]  /*34a0*/  FMUL.FTZ R8, R14, R8 ;  /* 0x000000080e087220 */ /* 0x000fc60000410000 */
[----:B------:R-:W-:Y:S01]  /*34b0*/  FMUL.FTZ R9, R14, R9 ;  /* 0x000000090e097220 */ /* 0x000fe20000410000 */
[--C-:B------:R-:W-:Y:S01]  /*34c0*/  FFMA.FTZ R3, R26, R8, R27.reuse ;  /* 0x000000081a037223 */ /* 0x100fe2000001001b */
[----:B------:R-:W-:Y:S02]  /*34d0*/  FADD.FTZ R52, R52, -R18 ;  /* 0x8000001234347221 */ /* 0x000fe40000010000 */
[----:B------:R-:W-:Y:S02]  /*34e0*/  FFMA.FTZ R8, R26, R9, R27 ;  /* 0x000000091a087223 */ /* 0x000fe4000001001b */
[----:B------:R0:W-:Y:S01]  /*34f0*/  STL [R1+0xec], R3 ;  /* 0x0000ec0301007387 */ /* 0x0001e20000100800 */
[----:B------:R-:W-:-:S03]  /*3500*/  FMUL.FTZ R52, R14, R52 ;  /* 0x000000340e347220 */ /* 0x000fc60000410000 */
[----:B------:R1:W-:Y:S01]  /*3510*/  STL [R1+0xe8], R8 ;  /* 0x0000e80801007387 */ /* 0x0003e20000100800 */
[----:B------:R-:W-:-:S03]  /*3520*/  FADD.FTZ R53, R53, -R18 ;  /* 0x8000001235357221 */ /* 0x000fc60000010000 */
[----:B------:R-:W3:Y:S01]  /*3530*/  LDL.LU R54, [R1+0x48] ;  /* 0x0000480001367983 */ /* 0x000ee20000300800 */
[--C-:B0-----:R-:W-:Y:S01]  /*3540*/  FFMA.FTZ R3, R26, R52, R27.reuse ;  /* 0x000000341a037223 */ /* 0x101fe2000001001b */
[----:B-1----:R-:W-:Y:S01]  /*3550*/  IADD3.X R8, RZ, R0, RZ, P6, !PT ;  /* 0x00000000ff087210 */ /* 0x002fe200037fe4ff */
[----:B------:R-:W-:Y:S01]  /*3560*/  FMUL.FTZ R53, R14, R53 ;  /* 0x000000350e357220 */ /* 0x000fe20000410000 */
[C---:B------:R-:W-:Y:S01]  /*3570*/  LEA R30, P6, R16.reuse, UR6, 0x1 ;  /* 0x00000006101e7c11 */ /* 0x040fe2000f8c08ff */
[----:B------:R-:W4:Y:S03]  /*3580*/  LDL.LU R45, [R1+0x4c] ;  /* 0x00004c00012d7983 */ /* 0x000f260000300800 */
[----:B------:R-:W-:Y:S02]  /*3590*/  LEA.HI.X R31, R16, UR7, R8, 0x1, P6 ;  /* 0x00000007101f7c11 */ /* 0x000fe4000b0f0c08 */
[C---:B------:R-:W-:Y:S01]  /*35a0*/  LEA R28, P6, R29.reuse, UR6, 0x1 ;  /* 0x000000061d1c7c11 */ /* 0x040fe2000f8c08ff */
[----:B------:R0:W-:Y:S03]  /*35b0*/  STL [R1+0xe0], R3 ;  /* 0x0000e00301007387 */ /* 0x0001e60000100800 */
[----:B------:R-:W-:Y:S01]  /*35c0*/  LEA.HI.X R29, R29, UR7, R44, 0x1, P6 ;  /* 0x000000071d1d7c11 */ /* 0x000fe2000b0f0c2c */
[----:B0-----:R-:W-:Y:S01]  /*35d0*/  FFMA.FTZ R3, R26, R53, R27 ;  /* 0x000000351a037223 */ /* 0x001fe2000001001b */
[----:B------:R-:W-:-:S04]  /*35e0*/  LEA R26, P6, R40, UR6, 0x1 ;  /* 0x00000006281a7c11 */ /* 0x000fc8000f8c08ff */
[----:B------:R-:W-:Y:S02]  /*35f0*/  LEA.HI.X R27, R40, UR7, R41, 0x1, P6 ;  /* 0x00000007281b7c11 */ /* 0x000fe4000b0f0c29 */
[C---:B------:R-:W-:Y:S01]  /*3600*/  LEA R24, P6, R33.reuse, UR6, 0x1 ;  /* 0x0000000621187c11 */ /* 0x040fe2000f8c08ff */
[----:B------:R-:W-:Y:S03]  /*3610*/  STL [R1+0x120], R3 ;  /* 0x0001200301007387 */ /* 0x000fe60000100800 */
[----:B------:R-:W-:Y:S01]  /*3620*/  LEA.HI.X R25, R33, UR7, R38, 0x1, P6 ;  /* 0x0000000721197c11 */ /* 0x000fe2000b0f0c26 */
[----:B------:R-:W-:Y:S01]  /*3630*/  STL [R1+0x164], R30 ;  /* 0x0001641e01007387 */ /* 0x000fe20000100800 */
[----:B------:R-:W-:-:S03]  /*3640*/  LEA R16, P6, R17, UR6, 0x1 ;  /* 0x0000000611107c11 */ /* 0x000fc6000f8c08ff */
[----:B------:R-:W-:Y:S01]  /*3650*/  STL [R1+0x158], R31 ;  /* 0x0001581f01007387 */ /* 0x000fe20000100800 */
[----:B------:R-:W-:-:S03]  /*3660*/  LEA.HI.X R17, R17, UR7, R32, 0x1, P6 ;  /* 0x0000000711117c11 */ /* 0x000fc6000b0f0c20 */
[----:B------:R-:W-:Y:S04]  /*3670*/  STL [R1+0x14c], R28 ;  /* 0x00014c1c01007387 */ /* 0x000fe80000100800 */
[----:B------:R-:W-:Y:S04]  /*3680*/  STL [R1+0x168], R28 ;  /* 0x0001681c01007387 */ /* 0x000fe80000100800 */
[----:B------:R-:W-:Y:S04]  /*3690*/  STL [R1+0x148], R29 ;  /* 0x0001481d01007387 */ /* 0x000fe80000100800 */
[----:B------:R-:W-:Y:S04]  /*36a0*/  STL [R1+0x144], R26 ;  /* 0x0001441a01007387 */ /* 0x000fe80000100800 */
[----:B------:R-:W-:Y:S04]  /*36b0*/  STL [R1+0x140], R27 ;  /* 0x0001401b01007387 */ /* 0x000fe80000100800 */
[----:B------:R-:W-:Y:S04]  /*36c0*/  STL [R1+0x150], R24 ;  /* 0x0001501801007387 */ /* 0x000fe80000100800 */
[----:B------:R-:W-:Y:S04]  /*36d0*/  STL [R1+0x13c], R25 ;  /* 0x00013c1901007387 */ /* 0x000fe80000100800 */
[----:B------:R-:W-:Y:S04]  /*36e0*/  STL [R1+0x154], R16 ;  /* 0x0001541001007387 */ /* 0x000fe80000100800 */
[----:B------:R0:W-:Y:S04]  /*36f0*/  STL [R1+0x138], R17 ;  /* 0x0001381101007387 */ /* 0x0001e80000100800 */
[----:B0-----:R-:W4:Y:S04]  /*3700*/  LDL.LU R17, [R1+0x14] ;  /* 0x0000140001117983 */ /* 0x001f280000300800 */
[----:B------:R-:W4:Y:S04]  /*3710*/  LDL.LU R16, [R1+0xc] ;  /* 0x00000c0001107983 */ /* 0x000f280000300800 */
[----:B------:R-:W4:Y:S01]  /*3720*/  LDL.LU R3, [R1+0x8] ;  /* 0x0000080001037983 */ /* 0x000f220000300800 */
[----:B--2---:R-:W-:-:S03]  /*3730*/  FADD.FTZ R32, R2, -R18 ;  /* 0x8000001202207221 */ /* 0x004fc60000010000 */
[----:B------:R-:W2:Y:S01]  /*3740*/  LDL.LU R2, [R1] ;  /* 0x0000000001027983 */ /* 0x000ea20000300800 */
[----:B------:R-:W-:Y:S01]  /*3750*/  IMAD.U32 R9, R42, 0x10000, RZ ;  /* 0x000100002a097824 */ /* 0x000fe200078e00ff */
[----:B------:R-:W-:-:S03]  /*3760*/  SHF.L.U32 R43, R43, 0x10, RZ ;  /* 0x000000102b2b7819 */ /* 0x000fc600000006ff */
[C---:B------:R-:W-:Y:S01]  /*3770*/  FADD.FTZ R9, -R18.reuse, R9 ;  /* 0x0000000912097221 */ /* 0x040fe20000010100 */
[C---:B------:R-:W-:Y:S01]  /*3780*/  LEA R8, P6, R5.reuse, UR6, 0x1 ;  /* 0x0000000605087c11 */ /* 0x040fe2000f8c08ff */
[----:B------:R-:W-:Y:S01]  /*3790*/  FADD.FTZ R33, -R18, R43 ;  /* 0x0000002b12217221 */ /* 0x000fe20000010100 */
[C---:B------:R-:W-:Y:S01]  /*37a0*/  FMUL.FTZ R32, R14.reuse, R32 ;  /* 0x000000200e207220 */ /* 0x040fe20000410000 */
[C---:B------:R-:W-:Y:S02]  /*37b0*/  FMUL.FTZ R38, R14.reuse, R9 ;  /* 0x000000090e267220 */ /* 0x040fe40000410000 */
[----:B------:R-:W-:Y:S02]  /*37c0*/  FMUL.FTZ R33, R14, R33 ;  /* 0x000000210e217220 */ /* 0x000fe40000410000 */
[----:B------:R-:W-:Y:S01]  /*37d0*/  FFMA.FTZ R38, R36, R38, R34 ;  /* 0x0000002624267223 */ /* 0x000fe20000010022 */
[----:B---3--:R-:W-:Y:S01]  /*37e0*/  LEA.HI.X R9, R5, UR7, R54, 0x1, P6 ;  /* 0x0000000705097c11 */ /* 0x008fe2000b0f0c36 */
[----:B------:R-:W-:Y:S01]  /*37f0*/  FFMA.FTZ R5, R13, R32, R11 ;  /* 0x000000200d057223 */ /* 0x000fe2000001000b */
[----:B------:R-:W-:Y:S01]  /*3800*/  LEA R32, P6, R6, UR6, 0x1 ;  /* 0x0000000606207c11 */ /* 0x000fe2000f8c08ff */
[----:B------:R-:W-:Y:S01]  /*3810*/  FFMA.FTZ R40, R12, R33, R10 ;  /* 0x000000210c287223 */ /* 0x000fe2000001000a */
[----:B------:R-:W-:-:S02]  /*3820*/  IMAD.X R41, RZ, RZ, R0, P4 ;  /* 0x000000ffff297224 */ /* 0x000fc400020e0600 */
[----:B----4-:R-:W-:Y:S02]  /*3830*/  LEA.HI.X R33, R6, UR7, R45, 0x1, P6 ;  /* 0x0000000706217c11 */ /* 0x010fe4000b0f0c2d */
[----:B------:R-:W-:Y:S02]  /*3840*/  F2FP.BF16.F32.PACK_AB R6, R38, R7 ;  /* 0x000000072606723e */ /* 0x000fe400000010ff */
[----:B------:R-:W-:Y:S02]  /*3850*/  F2FP.BF16.F32.PACK_AB R5, R40, R5 ;  /* 0x000000052805723e */ /* 0x000fe400000010ff */
[----:B------:R-:W-:Y:S01]  /*3860*/  IADD3.X R7, RZ, R0, RZ, P3, !PT ;  /* 0x00000000ff077210 */ /* 0x000fe20001ffe4ff */
[----:B------:R-:W-:Y:S01]  /*3870*/  IMAD.U32 R50, R50, 0x10000, RZ ;  /* 0x0001000032327824 */ /* 0x000fe200078e00ff */
[----:B------:R-:W-:Y:S02]  /*3880*/  LEA R40, P3, R39, UR6, 0x1 ;  /* 0x0000000627287c11 */ /* 0x000fe4000f8608ff */
[----:B------:R-:W-:Y:S01]  /*3890*/  LEA R38, P4, R37, UR6, 0x1 ;  /* 0x0000000625267c11 */ /* 0x000fe2000f8808ff */
[----:B------:R-:W-:Y:S01]  /*38a0*/  STL [R1+0x12c], R8 ;  /* 0x00012c0801007387 */ /* 0x000fe20000100800 */
[----:B------:R-:W-:Y:S01]  /*38b0*/  LEA.HI.X R41, R39, UR7, R41, 0x1, P3 ;  /* 0x0000000727297c11 */ /* 0x000fe200098f0c29 */
[----:B------:R-:W-:Y:S01]  /*38c0*/  FADD.FTZ R50, -R18, R50 ;  /* 0x0000003212327221 */ /* 0x000fe20000010100 */
[----:B------:R-:W-:Y:S01]  /*38d0*/  LEA.HI.X R39, R37, UR7, R7, 0x1, P4 ;  /* 0x0000000725277c11 */ /* 0x000fe2000a0f0c07 */
[----:B------:R-:W-:Y:S01]  /*38e0*/  STL [R1+0x128], R9 ;  /* 0x0001280901007387 */ /* 0x000fe20000100800 */
[----:B------:R-:W-:-:S03]  /*38f0*/  SHF.L.U32 R49, R49, 0x10, RZ ;  /* 0x0000001031317819 */ /* 0x000fc600000006ff */
[----:B------:R-:W-:Y:S01]  /*3900*/  STL [R1+0x16c], R11 ;  /* 0x00016c0b01007387 */ /* 0x000fe20000100800 */
[----:B------:R-:W-:-:S03]  /*3910*/  FMUL.FTZ R50, R14, R50 ;  /* 0x000000320e327220 */ /* 0x000fc60000410000 */
[----:B------:R-:W-:Y:S04]  /*3920*/  STL [R1+0x130], R32 ;  /* 0x0001302001007387 */ /* 0x000fe80000100800 */
[----:B------:R-:W-:Y:S01]  /*3930*/  STL [R1+0x124], R33 ;  /* 0x0001242101007387 */ /* 0x000fe20000100800 */
[----:B------:R-:W-:-:S03]  /*3940*/  FADD.FTZ R49, -R18, R49 ;  /* 0x0000003112317221 */ /* 0x000fc60000010100 */
[----:B------:R-:W-:Y:S04]  /*3950*/  STL [R1+0x160], R40 ;  /* 0x0001602801007387 */ /* 0x000fe80000100800 */
[----:B------:R-:W-:Y:S04]  /*3960*/  STL [R1+0x15c], R41 ;  /* 0x00015c2901007387 */ /* 0x000fe80000100800 */
[----:B------:R-:W-:Y:S04]  /*3970*/  STL [R1+0x134], R39 ;  /* 0x0001342701007387 */ /* 0x000fe80000100800 */
[----:B------:R-:W3:Y:S01]  /*3980*/  LDL.LU R54, [R1+0xa0] ;  /* 0x0000a00001367983 */ /* 0x000ee20000300800 */
[----:B------:R-:W-:-:S03]  /*3990*/  FMUL.FTZ R49, R14, R49 ;  /* 0x000000310e317220 */ /* 0x000fc60000410000 */
[----:B------:R-:W4:Y:S04]  /*39a0*/  LDL.LU R53, [R1+0xa4] ;  /* 0x0000a40001357983 */ /* 0x000f280000300800 */
[----:B------:R-:W4:Y:S04]  /*39b0*/  LDL.LU R24, [R1+0xa8] ;  /* 0x0000a80001187983 */ /* 0x000f280000300800 */
[----:B------:R-:W4:Y:S04]  /*39c0*/  LDL.LU R52, [R1+0xac] ;  /* 0x0000ac0001347983 */ /* 0x000f280000300800 */
[----:B------:R-:W4:Y:S04]  /*39d0*/  LDL.LU R30, [R1+0xb0] ;  /* 0x0000b000011e7983 */ /* 0x000f280000300800 */
[----:B------:R-:W4:Y:S04]  /*39e0*/  LDL.LU R45, [R1+0xb4] ;  /* 0x0000b400012d7983 */ /* 0x000f280000300800 */
[----:B------:R-:W4:Y:S01]  /*39f0*/  LDL.LU R44, [R1+0xb8] ;  /* 0x0000b800012c7983 */ /* 0x000f220000300800 */
[----:B------:R-:W-:-:S04]  /*3a00*/  IMAD.U32 R42, R3, 0x10000, RZ ;  /* 0x00010000032a7824 */ /* 0x000fc800078e00ff */
[----:B------:R-:W-:-:S04]  /*3a10*/  FADD.FTZ R42, -R18, R42 ;  /* 0x0000002a122a7221 */ /* 0x000fc80000010100 */
[----:B------:R-:W-:-:S04]  /*3a20*/  FMUL.FTZ R42, R14, R42 ;  /* 0x0000002a0e2a7220 */ /* 0x000fc80000410000 */
[--C-:B------:R-:W-:Y:S01]  /*3a30*/  FFMA.FTZ R25, R36, R42, R34.reuse ;  /* 0x0000002a24197223 */ /* 0x100fe20000010022 */
[----:B--2---:R-:W-:Y:S01]  /*3a40*/  SHF.L.U32 R43, R2, 0x10, RZ ;  /* 0x00000010022b7819 */ /* 0x004fe200000006ff */
[----:B------:R-:W-:-:S05]  /*3a50*/  FFMA.FTZ R2, R36, R50, R34 ;  /* 0x0000003224027223 */ /* 0x000fca0000010022 */
[----:B------:R0:W-:Y:S04]  /*3a60*/  STL [R1+0x70], R2 ;  /* 0x0000700201007387 */ /* 0x0001e80000100800 */
[----:B------:R-:W2:Y:S04]  /*3a70*/  LDL.LU R28, [R1+0xbc] ;  /* 0x0000bc00011c7983 */ /* 0x000ea80000300800 */
[----:B------:R-:W2:Y:S01]  /*3a80*/  LDL.LU R42, [R1+0xc0] ;  /* 0x0000c000012a7983 */ /* 0x000ea20000300800 */
[----:B0-----:R-:W-:-:S03]  /*3a90*/  FFMA.FTZ R2, R36, R49, R34 ;  /* 0x0000003124027223 */ /* 0x001fc60000010022 */
[----:B------:R-:W2:Y:S04]  /*3aa0*/  LDL.LU R41, [R1+0xc4] ;  /* 0x0000c40001297983 */ /* 0x000ea80000300800 */
[----:B------:R0:W-:Y:S04]  /*3ab0*/  STL [R1+0x68], R2 ;  /* 0x0000680201007387 */ /* 0x0001e80000100800 */
[----:B------:R-:W2:Y:S01]  /*3ac0*/  LDL.LU R31, [R1+0xc8] ;  /* 0x0000c800011f7983 */ /* 0x000ea20000300800 */
[----:B------:R-:W-:Y:S01]  /*3ad0*/  IMAD.U32 R21, R21, 0x10000, RZ ;  /* 0x0001000015157824 */ /* 0x000fe200078e00ff */
[----:B------:R-:W-:-:S02]  /*3ae0*/  SHF.L.U32 R22, R22, 0x10, RZ ;  /* 0x0000001016167819 */ /* 0x000fc400000006ff */
[----:B------:R-:W-:Y:S01]  /*3af0*/  SHF.L.U32 R48, R48, 0x10, RZ ;  /* 0x0000001030307819 */ /* 0x000fe200000006ff */
[----:B------:R-:W-:Y:S01]  /*3b00*/  FADD.FTZ R21, -R18, R21 ;  /* 0x0000001512157221 */ /* 0x000fe20000010100 */
[----:B------:R-:W-:Y:S01]  /*3b10*/  SHF.L.U32 R46, R46, 0x10, RZ ;  /* 0x000000102e2e7819 */ /* 0x000fe200000006ff */
[----:B------:R-:W-:Y:S01]  /*3b20*/  FADD.FTZ R43, -R18, R43 ;  /* 0x0000002b122b7221 */ /* 0x000fe20000010100 */
[----:B------:R-:W-:Y:S02]  /*3b30*/  IMAD.U32 R47, R47, 0x10000, RZ ;  /* 0x000100002f2f7824 */ /* 0x000fe400078e00ff */
[----:B------:R-:W-:Y:S01]  /*3b40*/  FMUL.FTZ R21, R14, R21 ;  /* 0x000000150e157220 */ /* 0x000fe20000410000 */
[C---:B------:R-:W-:Y:S01]  /*3b50*/  FADD.FTZ R22, -R18.reuse, R22 ;  /* 0x0000001612167221 */ /* 0x040fe20000010100 */
[C---:B------:R-:W-:Y:S01]  /*3b60*/  FADD.FTZ R48, -R18.reuse, R48 ;  /* 0x0000003012307221 */ /* 0x040fe20000010100 */
[----:B------:R-:W-:Y:S01]  /*3b70*/  FADD.FTZ R46, -R18, R46 ;  /* 0x0000002e122e7221 */ /* 0x000fe20000010100 */
[----:B0-----:R-:W-:Y:S01]  /*3b80*/  FFMA.FTZ R2, R36, R21, R34 ;  /* 0x0000001524027223 */ /* 0x001fe20000010022 */
[C---:B------:R-:W-:Y:S01]  /*3b90*/  FMUL.FTZ R43, R14.reuse, R43 ;  /* 0x0000002b0e2b7220 */ /* 0x040fe20000410000 */
[----:B------:R-:W2:Y:S01]  /*3ba0*/  LDL.LU R40, [R1+0xcc] ;  /* 0x0000cc0001287983 */ /* 0x000ea20000300800 */
[----:B------:R-:W-:Y:S01]  /*3bb0*/  FMUL.FTZ R22, R14, R22 ;  /* 0x000000160e167220 */ /* 0x000fe20000410000 */
[----:B------:R-:W-:-:S02]  /*3bc0*/  SHF.L.U32 R7, R17, 0x10, RZ ;  /* 0x0000001011077819 */ /* 0x000fc400000006ff */
[----:B------:R-:W2:Y:S01]  /*3bd0*/  LDL.LU R29, [R1+0xd0] ;  /* 0x0000d000011d7983 */ /* 0x000ea20000300800 */
[----:B------:R-:W-:Y:S01]  /*3be0*/  FMUL.FTZ R48, R14, R48 ;  /* 0x000000300e307220 */ /* 0x000fe20000410000 */
[----:B------:R-:W-:Y:S02]  /*3bf0*/  FADD.FTZ R47, -R18, R47 ;  /* 0x0000002f122f7221 */ /* 0x000fe40000010100 */
[----:B------:R-:W2:Y:S01]  /*3c00*/  LDL.LU R27, [R1+0xd4] ;  /* 0x0000d400011b7983 */ /* 0x000ea20000300800 */
[----:B------:R-:W-:Y:S01]  /*3c10*/  FMUL.FTZ R46, R14, R46 ;  /* 0x0000002e0e2e7220 */ /* 0x000fe20000410000 */
[C-C-:B------:R-:W-:Y:S02]  /*3c20*/  FFMA.FTZ R17, R36.reuse, R43, R34.reuse ;  /* 0x0000002b24117223 */ /* 0x140fe40000010022 */
[----:B------:R-:W2:Y:S01]  /*3c30*/  LDL.LU R11, [R1+0x88] ;  /* 0x00008800010b7983 */ /* 0x000ea20000300800 */
[----:B------:R-:W-:-:S03]  /*3c40*/  FFMA.FTZ R3, R36, R22, R34 ;  /* 0x0000001624037223 */ /* 0x000fc60000010022 */
[----:B------:R0:W-:Y:S01]  /*3c50*/  STL [R1+0x50], R2 ;  /* 0x0000500201007387 */ /* 0x0001e20000100800 */
[----:B------:R-:W-:Y:S01]  /*3c60*/  FMUL.FTZ R47, R14, R47 ;  /* 0x0000002f0e2f7220 */ /* 0x000fe20000410000 */
[C-C-:B------:R-:W-:Y:S01]  /*3c70*/  FFMA.FTZ R32, R36.reuse, R48, R34.reuse ;  /* 0x0000003024207223 */ /* 0x140fe20000010022 */
[----:B------:R-:W-:Y:S01]  /*3c80*/  FFMA.FTZ R9, R36, R46, R34 ;  /* 0x0000002e24097223 */ /* 0x000fe20000010022 */
[----:B---3--:R-:W-:Y:S02]  /*3c90*/  SHF.L.U32 R43, R54, 0x10, RZ ;  /* 0x00000010362b7819 */ /* 0x008fe400000006ff */
[----:B----4-:R-:W-:Y:S02]  /*3ca0*/  SHF.L.U32 R21, R24, 0x10, RZ ;  /* 0x0000001018157819 */ /* 0x010fe400000006ff */
[----:B------:R-:W3:Y:S01]  /*3cb0*/  LDL.LU R24, [R1+0x94] ;  /* 0x0000940001187983 */ /* 0x000ee20000300800 */
[----:B------:R-:W-:-:S03]  /*3cc0*/  IMAD.U32 R60, R30, 0x10000, RZ ;  /* 0x000100001e3c7824 */ /* 0x000fc600078e00ff */
[----:B------:R-:W4:Y:S01]  /*3cd0*/  LDL.LU R30, [R1+0x9c] ;  /* 0x00009c00011e7983 */ /* 0x000f220000300800 */
[----:B------:R-:W-:Y:S01]  /*3ce0*/  FFMA.FTZ R8, R36, R47, R34 ;  /* 0x0000002f24087223 */ /* 0x000fe20000010022 */
[----:B--2---:R-:W-:Y:S02]  /*3cf0*/  IMAD.U32 R54, R28, 0x10000, RZ ;  /* 0x000100001c367824 */ /* 0x004fe400078e00ff */
[----:B------:R-:W2:Y:S01]  /*3d00*/  LDL.LU R28, [R1+0x98] ;  /* 0x00009800011c7983 */ /* 0x000ea20000300800 */
[----:B------:R-:W-:-:S03]  /*3d10*/  IMAD.U32 R22, R31, 0x10000, RZ ;  /* 0x000100001f167824 */ /* 0x000fc600078e00ff */
[----:B------:R-:W2:Y:S04]  /*3d20*/  LDL.LU R31, [R1+0x90] ;  /* 0x00009000011f7983 */ /* 0x000ea80000300800 */
[----:B------:R-:W2:Y:S04]  /*3d30*/  LDL.LU R48, [R1+0x8c] ;  /* 0x00008c0001307983 */ /* 0x000ea80000300800 */
[----:B------:R-:W3:Y:S04]  /*3d40*/  LDL.LU R46, [R1+0x84] ;  /* 0x00008400012e7983 */ /* 0x000ee80000300800 */
[----:B------:R-:W2:Y:S01]  /*3d50*/  LDL.LU R47, [R1+0x80] ;  /* 0x00008000012f7983 */ /* 0x000ea20000300800 */
[----:B------:R-:W-:-:S02]  /*3d60*/  SHF.L.U32 R37, R16, 0x10, RZ ;  /* 0x0000001010257819 */ /* 0x000fc400000006ff */
[----:B------:R-:W-:Y:S02]  /*3d70*/  SHF.L.U32 R51, R51, 0x10, RZ ;  /* 0x0000001033337819 */ /* 0x000fe400000006ff */
[----:B------:R-:W-:Y:S02]  /*3d80*/  SHF.L.U32 R20, R20, 0x10, RZ ;  /* 0x0000001014147819 */ /* 0x000fe400000006ff */
[----:B------:R-:W-:Y:S01]  /*3d90*/  SHF.L.U32 R23, R23, 0x10, RZ ;  /* 0x0000001017177819 */ /* 0x000fe200000006ff */
        /* <DEDUP_REMOVED lines=14> */
[----:B0-----:R-:W-:Y:S01]  /*3e80*/  FFMA.FTZ R2, R36, R23, R34 ;  /* 0x0000001724027223 */ /* 0x001fe20000010022 */
[----:B------:R-:W-:Y:S01]  /*3e90*/  IMAD.X R7, RZ, RZ, R0, P2 ;  /* 0x000000ffff077224 */ /* 0x000fe200010e0600 */
[----:B------:R-:W-:Y:S01]  /*3ea0*/  LEA R36, P2, R19, UR6, 0x1 ;  /* 0x0000000613247c11 */ /* 0x000fe2000f8408ff */
[----:B------:R-:W-:Y:S01]  /*3eb0*/  IMAD.U32 R23, R53, 0x10000, RZ ;  /* 0x0001000035177824 */ /* 0x000fe200078e00ff */
[----:B------:R-:W-:-:S02]  /*3ec0*/  IADD3.X R20, RZ, R0, RZ, P5, !PT ;  /* 0x00000000ff147210 */ /* 0x000fc40002ffe4ff */
[----:B------:R-:W-:Y:S02]  /*3ed0*/  LEA R34, P3, R35, UR6, 0x1 ;  /* 0x0000000623227c11 */ /* 0x000fe4000f8608ff */
[----:B------:R-:W-:Y:S02]  /*3ee0*/  LEA.HI.X R37, R19, UR7, R7, 0x1, P2 ;  /* 0x0000000713257c11 */ /* 0x000fe400090f0c07 */
[----:B------:R-:W-:Y:S02]  /*3ef0*/  SHF.L.U32 R19, R52, 0x10, RZ ;  /* 0x0000001034137819 */ /* 0x000fe400000006ff */
[----:B------:R-:W-:Y:S02]  /*3f00*/  SHF.L.U32 R58, R45, 0x10, RZ ;  /* 0x000000102d3a7819 */ /* 0x000fe400000006ff */
[----:B------:R-:W-:Y:S01]  /*3f10*/  SHF.L.U32 R56, R44, 0x10, RZ ;  /* 0x000000102c387819 */ /* 0x000fe200000006ff */
[----:B------:R-:W2:Y:S01]  /*3f20*/  LDL.LU R45, [R1+0x74] ;  /* 0x00007400012d7983 */ /* 0x000ea20000300800 */
[----:B------:R-:W-:Y:S01]  /*3f30*/  SHF.L.U32 R52, R42, 0x10, RZ ;  /* 0x000000102a347819 */ /* 0x000fe200000006ff */
[----:B------:R-:W-:Y:S01]  /*3f40*/  IMAD.U32 R42, R27, 0x10000, RZ ;  /* 0x000100001b2a7824 */ /* 0x000fe200078e00ff */
[----:B------:R-:W-:Y:S01]  /*3f50*/  SHF.L.U32 R7, R29, 0x10, RZ ;  /* 0x000000101d077819 */ /* 0x000fe200000006ff */
[C---:B------:R-:W-:Y:S01]  /*3f60*/  FADD.FTZ R29, -R18.reuse, R43 ;  /* 0x0000002b121d7221 */ /* 0x040fe20000010100 */
[----:B------:R-:W-:Y:S01]  /*3f70*/  SHF.L.U32 R50, R41, 0x10, RZ ;  /* 0x0000001029327819 */ /* 0x000fe200000006ff */
[----:B------:R-:W2:Y:S01]  /*3f80*/  LDL.LU R44, [R1+0x40] ;  /* 0x00004000012c7983 */ /* 0x000ea20000300800 */
[----:B------:R-:W-:Y:S01]  /*3f90*/  LEA.HI.X R35, R35, UR7, R20, 0x1, P3 ;  /* 0x0000000723237c11 */ /* 0x000fe200098f0c14 */
[----:B------:R-:W-:Y:S01]  /*3fa0*/  FADD.FTZ R27, -R18, R23 ;  /* 0x00000017121b7221 */ /* 0x000fe20000010100 */
[----:B------:R-:W-:Y:S01]  /*3fb0*/  SHF.L.U32 R20, R40, 0x10, RZ ;  /* 0x0000001028147819 */ /* 0x000fe200000006ff */
[----:B----4-:R-:W-:Y:S01]  /*3fc0*/  FADD.FTZ R41, R30, -R18 ;  /* 0x800000121e297221 */ /* 0x010fe20000010000 */
[----:B------:R-:W4:Y:S01]  /*3fd0*/  LDL.LU R43, [R1+0x38] ;  /* 0x00003800012b7983 */ /* 0x000f220000300800 */
[C---:B------:R-:W-:Y:S01]  /*3fe0*/  FADD.FTZ R30, -R18.reuse, R21 ;  /* 0x00000015121e7221 */ /* 0x040fe20000010100 */
[----:B------:R-:W-:-:S02]  /*3ff0*/  FADD.FTZ R40, -R18, R19 ;  /* 0x0000001312287221 */ /* 0x000fc40000010100 */
[----:B------:R-:W4:Y:S04]  /*4000*/  LDL.LU R23, [R1+0x34] ;  /* 0x0000340001177983 */ /* 0x000f280000300800 */
[----:B------:R-:W4:Y:S04]  /*4010*/  LDL.LU R21, [R1+0x30] ;  /* 0x0000300001157983 */ /* 0x000f280000300800 */
[----:B------:R-:W4:Y:S01]  /*4020*/  LDL.LU R19, [R1+0x2c] ;  /* 0x00002c0001137983 */ /* 0x000f220000300800 */
[----:B---3--:R-:W-:-:S03]  /*4030*/  FADD.FTZ R59, R46, -R18 ;  /* 0x800000122e3b7221 */ /* 0x008fc60000010000 */
[----:B------:R-:W3:Y:S01]  /*4040*/  LDL.LU R46, [R1+0x24] ;  /* 0x00002400012e7983 */ /* 0x000ee20000300800 */
[----:B--2---:R-:W-:-:S03]  /*4050*/  FADD.FTZ R57, R47, -R18 ;  /* 0x800000122f397221 */ /* 0x004fc60000010000 */
[----:B------:R-:W2:Y:S01]  /*4060*/  LDL.LU R47, [R1+0x10c] ;  /* 0x00010c00012f7983 */ /* 0x000ea20000300800 */
[--C-:B------:R-:W-:Y:S01]  /*4070*/  FADD.FTZ R11, R11, -R18.reuse ;  /* 0x800000120b0b7221 */ /* 0x100fe20000010000 */
[--C-:B------:R-:W-:Y:S01]  /*4080*/  FADD.FTZ R24, R24, -R18.reuse ;  /* 0x8000001218187221 */ /* 0x100fe20000010000 */
[--C-:B------:R-:W-:Y:S01]  /*4090*/  FADD.FTZ R28, R28, -R18.reuse ;  /* 0x800000121c1c7221 */ /* 0x100fe20000010000 */
[----:B------:R-:W-:Y:S01]  /*40a0*/  FADD.FTZ R31, R31, -R18 ;  /* 0x800000121f1f7221 */ /* 0x000fe20000010000 */
[----:B------:R-:W-:Y:S01]  /*40b0*/  FADD.FTZ R60, -R18, R60 ;  /* 0x0000003c123c7221 */ /* 0x000fe20000010100 */
[----:B------:R-:W-:Y:S01]  /*40c0*/  FADD.FTZ R61, R48, -R18 ;  /* 0x80000012303d7221 */ /* 0x000fe20000010000 */
        /* <DEDUP_REMOVED lines=8> */
[--C-:B------:R-:W-:Y:S01]  /*4150*/  FADD.FTZ R55, R45, -R18.reuse ;  /* 0x800000122d377221 */ /* 0x100fe20000010000 */
[----:B------:R-:W-:Y:S01]  /*4160*/  IADD3.X R45, RZ, R0, RZ, P1, !PT ;  /* 0x00000000ff2d7210 */ /* 0x000fe20000ffe4ff */
[--C-:B------:R-:W-:Y:S01]  /*4170*/  FADD.FTZ R53, R44, -R18.reuse ;  /* 0x800000122c357221 */ /* 0x100fe20000010000 */
[----:B------:R-:W-:Y:S01]  /*4180*/  LEA R44, P1, R15, UR6, 0x1 ;  /* 0x000000060f2c7c11 */ /* 0x000fe2000f8208ff */
[----:B----4-:R-:W-:-:S03]  /*4190*/  FADD.FTZ R51, R43, -R18 ;  /* 0x800000122b337221 */ /* 0x010fc60000010000 */
[----:B------:R-:W-:Y:S02]  /*41a0*/  LEA.HI.X R45, R15, UR7, R45, 0x1, P1 ;  /* 0x000000070f2d7c11 */ /* 0x000fe400088f0c2d */
[----:B------:R-:W4:Y:S01]  /*41b0*/  LDL.LU R15, [R1+0x28] ;  /* 0x00002800010f7983 */ /* 0x000f220000300800 */
[--C-:B------:R-:W-:Y:S01]  /*41c0*/  FADD.FTZ R23, R23, -R18.reuse ;  /* 0x8000001217177221 */ /* 0x100fe20000010000 */
[--C-:B------:R-:W-:Y:S01]  /*41d0*/  FADD.FTZ R21, R21, -R18.reuse ;  /* 0x8000001215157221 */ /* 0x100fe20000010000 */
[----:B------:R-:W-:Y:S01]  /*41e0*/  FADD.FTZ R19, R19, -R18 ;  /* 0x8000001213137221 */ /* 0x000fe20000010000 */
[----:B------:R-:W-:Y:S01]  /*41f0*/  FADD.FTZ R18, -R18, R42 ;  /* 0x0000002a12127221 */ /* 0x000fe20000010100 */
[----:B------:R-:W-:Y:S02]  /*4200*/  IADD3.X R0, RZ, R0, RZ, P0, !PT ;  /* 0x00000000ff007210 */ /* 0x000fe400007fe4ff */
[----:B------:R-:W-:-:S04]  /*4210*/  LEA R48, P0, R4, UR6, 0x1 ;  /* 0x0000000604307c11 */ /* 0x000fc8000f8008ff */
[----:B------:R-:W-:Y:S01]  /*4220*/  LEA.HI.X R49, R4, UR7, R0, 0x1, P0 ;  /* 0x0000000704317c11 */ /* 0x000fe200080f0c00 */
[----:B------:R-:W-:Y:S01]  /*4230*/  FMUL.FTZ R0, R14, R11 ;  /* 0x0000000b0e007220 */ /* 0x000fe20000410000 */
[----:B---3--:R-:W-:-:S04]  /*4240*/  LEA R42, P2, R46, UR6, 0x1 ;  /* 0x000000062e2a7c11 */ /* 0x008fc8000f8408ff */
[----:B--2---:R-:W-:Y:S02]  /*4250*/  LEA.HI.X R43, R46, UR7, R47, 0x1, P2 ;  /* 0x000000072e2b7c11 */ /* 0x004fe400090f0c2f */
[----:B------:R-:W2:Y:S04]  /*4260*/  LDL.LU R47, [R1+0x110] ;  /* 0x00011000012f7983 */ /* 0x000ea80000300800 */
        /* <DEDUP_REMOVED lines=12> */
[----:B------:R-:W3:Y:S01]  /*4330*/  LDL.LU R28, [R1+0x168] ;  /* 0x00016800011c7983 */ /* 0x000ee20000300800 */
[----:B----4-:R-:W-:Y:S01]  /*4340*/  LEA R46, P1, R15, UR6, 0x1 ;  /* 0x000000060f2e7c11 */ /* 0x010fe2000f8208ff */
[C-C-:B------:R-:W-:Y:S01]  /*4350*/  FFMA.FTZ R29, R12.reuse, R29, R10.reuse ;  /* 0x0000001d0c1d7223 */ /* 0x140fe2000001000a */
[----:B------:R-:W-:-:S02]  /*4360*/  FFMA.FTZ R27, R12, R27, R10 ;  /* 0x0000001b0c1b7223 */ /* 0x000fc4000001000a */
[----:B--2---:R-:W-:Y:S01]  /*4370*/  LEA.HI.X R47, R15, UR7, R47, 0x1, P1 ;  /* 0x000000070f2f7c11 */ /* 0x004fe200088f0c2f */
[C---:B------:R-:W-:Y:S01]  /*4380*/  FMUL.FTZ R15, R14.reuse, R40 ;  /* 0x000000280e0f7220 */ /* 0x040fe20000410000 */
[C---:B------:R-:W-:Y:S01]  /*4390*/  FMUL.FTZ R40, R14.reuse, R60 ;  /* 0x0000003c0e287220 */ /* 0x040fe20000410000 */
[----:B------:R-:W-:Y:S02]  /*43a0*/  IMAD.MOV.U32 R60, RZ, RZ, R41 ;  /* 0x000000ffff3c7224 */ /* 0x000fe400078e0029 */
[C---:B------:R-:W-:Y:S01]  /*43b0*/  FMUL.FTZ R41, R14.reuse, R58 ;  /* 0x0000003a0e297220 */ /* 0x040fe20000410000 */
[----:B------:R-:W-:Y:S01]  /*43c0*/  MOV R58, R31 ;  /* 0x0000001f003a7202 */ /* 0x000fe20000000f00 */
[C---:B------:R-:W-:Y:S01]  /*43d0*/  FMUL.FTZ R31, R14.reuse, R56 ;  /* 0x000000380e1f7220 */ /* 0x040fe20000410000 */
[C---:B------:R-:W-:Y:S01]  /*43e0*/  FMUL.FTZ R56, R14.reuse, R54 ;  /* 0x000000360e387220 */ /* 0x040fe20000410000 */
[----:B------:R-:W-:Y:S01]  /*43f0*/  MOV R54, R15 ;  /* 0x0000000f00367202 */ /* 0x000fe20000000f00 */
[----:B------:R-:W-:Y:S01]  /*4400*/  FMUL.FTZ R15, R14, R55 ;  /* 0x000000370e0f7220 */ /* 0x000fe20000410000 */
[----:B------:R-:W-:-:S02]  /*4410*/  IMAD.MOV.U32 R55, RZ, RZ, R31 ;  /* 0x000000ffff377224 */ /* 0x000fc400078e001f */
[C---:B------:R-:W-:Y:S01]  /*4420*/  FMUL.FTZ R31, R14.reuse, R52 ;  /* 0x000000340e1f7220 */ /* 0x040fe20000410000 */
[----:B------:R-:W-:Y:S01]  /*4430*/  MOV R52, R58 ;  /* 0x0000003a00347202 */ /* 0x000fe20000000f00 */
[C---:B------:R-:W-:Y:S01]  /*4440*/  FMUL.FTZ R58, R14.reuse, R50 ;  /* 0x000000320e3a7220 */ /* 0x040fe20000410000 */
[----:B------:R-:W-:Y:S01]  /*4450*/  MOV R50, R0 ;  /* 0x0000000000327202 */ /* 0x000fe20000000f00 */
[C---:B------:R-:W-:Y:S01]  /*4460*/  FMUL.FTZ R0, R14.reuse, R51 ;  /* 0x000000330e007220 */ /* 0x040fe20000410000 */
[----:B------:R-:W-:Y:S02]  /*4470*/  IMAD.MOV.U32 R51, RZ, RZ, R40 ;  /* 0x000000ffff337224 */ /* 0x000fe400078e0028 */
[C---:B------:R-:W-:Y:S01]  /*4480*/  FMUL.FTZ R40, R14.reuse, R22 ;  /* 0x000000160e287220 */ /* 0x040fe20000410000 */
[----:B------:R-:W-:Y:S01]  /*4490*/  MOV R22, R4 ;  /* 0x0000000400167202 */ /* 0x000fe20000000f00 */
        /* <DEDUP_REMOVED lines=10> */
[----:B------:R-:W-:Y:S01]  /*4540*/  FMUL.FTZ R31, R14, R18 ;  /* 0x000000120e1f7220 */ /* 0x000fe20000410000 */
[----:B------:R-:W-:Y:S01]  /*4550*/  MOV R18, R21 ;  /* 0x0000001500127202 */ /* 0x000fe20000000f00 */
[C-C-:B---3--:R-:W-:Y:S01]  /*4560*/  FFMA.FTZ R21, R13.reuse, R20, R11.reuse ;  /* 0x000000140d157223 */ /* 0x148fe2000001000b */
[----:B------:R-:W-:Y:S01]  /*4570*/  FFMA.FTZ R20, R13, R61, R11 ;  /* 0x0000003d0d147223 */ /* 0x000fe2000001000b */
[----:B------:R-:W-:Y:S01]  /*4580*/  MOV R14, R51 ;  /* 0x00000033000e7202 */ /* 0x000fe20000000f00 */
[----:B------:R-:W-:-:S02]  /*4590*/  IMAD.MOV.U32 R61, RZ, RZ, R19 ;  /* 0x000000ffff3d7224 */ /* 0x000fc400078e0013 */
[C-C-:B------:R-:W-:Y:S01]  /*45a0*/  FFMA.FTZ R19, R13.reuse, R59, R11.reuse ;  /* 0x0000003b0d137223 */ /* 0x140fe2000001000b */
[----:B------:R-:W-:Y:S01]  /*45b0*/  MOV R59, R18 ;  /* 0x00000012003b7202 */ /* 0x000fe20000000f00 */
[C-C-:B------:R-:W-:Y:S01]  /*45c0*/  FFMA.FTZ R18, R13.reuse, R57, R11.reuse ;  /* 0x000000390d127223 */ /* 0x140fe2000001000b */
[----:B------:R-:W-:Y:S01]  /*45d0*/  MOV R57, R14 ;  /* 0x0000000e00397202 */ /* 0x000fe20000000f00 */
[C---:B------:R-:W-:Y:S01]  /*45e0*/  FFMA.FTZ R14, R13.reuse, R53, R11 ;  /* 0x000000350d0e7223 */ /* 0x040fe2000001000b */
[----:B------:R-:W-:Y:S02]  /*45f0*/  IMAD.MOV.U32 R53, RZ, RZ, R7 ;  /* 0x000000ffff357224 */ /* 0x000fe400078e0007 */
[C-C-:B------:R-:W-:Y:S01]  /*4600*/  FFMA.FTZ R7, R13.reuse, R0, R11.reuse ;  /* 0x000000000d077223 */ /* 0x140fe2000001000b */
[C-C-:B------:R-:W-:Y:S01]  /*4610*/  FFMA.FTZ R0, R13.reuse, R52, R11.reuse ;  /* 0x000000340d007223 */ /* 0x140fe2000001000b */
[----:B------:R-:W-:Y:S01]  /*4620*/  MOV R52, R30 ;  /* 0x0000001e00347202 */ /* 0x000fe20000000f00 */
[C-C-:B------:R-:W-:Y:S01]  /*4630*/  FFMA.FTZ R51, R13.reuse, R50, R11.reuse ;  /* 0x000000320d337223 */ /* 0x140fe2000001000b */
[C-C-:B------:R-:W-:Y:S01]  /*4640*/  FFMA.FTZ R50, R13.reuse, R24, R11.reuse ;  /* 0x000000180d327223 */ /* 0x140fe2000001000b */
[C-C-:B------:R-:W-:Y:S01]  /*4650*/  FFMA.FTZ R23, R13.reuse, R23, R11.reuse ;  /* 0x000000170d177223 */ /* 0x140fe2000001000b */
[C-C-:B------:R-:W-:Y:S01]  /*4660*/  FFMA.FTZ R22, R13.reuse, R22, R11.reuse ;  /* 0x000000160d167223 */ /* 0x140fe2000001000b */
[C-C-:B------:R-:W-:Y:S01]  /*4670*/  FFMA.FTZ R15, R13.reuse, R15, R11.reuse ;  /* 0x0000000f0d0f7223 */ /* 0x140fe2000001000b */
[C-C-:B------:R-:W-:Y:S01]  /*4680*/  FFMA.FTZ R4, R13.reuse, R4, R11.reuse ;  /* 0x000000040d047223 */ /* 0x140fe2000001000b */
[----:B------:R-:W-:Y:S01]  /*4690*/  FFMA.FTZ R11, R13, R54, R11 ;  /* 0x000000360d0b7223 */ /* 0x000fe2000001000b */
[C-C-:B------:R-:W-:Y:S01]  /*46a0*/  FFMA.FTZ R13, R12.reuse, R52, R10.reuse ;  /* 0x000000340c0d7223 */ /* 0x140fe2000001000a */
[C-C-:B------:R-:W-:Y:S01]  /*46b0*/  FFMA.FTZ R52, R12.reuse, R53, R10.reuse ;  /* 0x000000350c347223 */ /* 0x140fe2000001000a */
[----:B------:R-:W2:Y:S01]  /*46c0*/  LDL.LU R24, [R1+0xd8] ;  /* 0x0000d80001187983 */ /* 0x000ea20000300800 */
[C-C-:B------:R-:W-:Y:S01]  /*46d0*/  FFMA.FTZ R53, R12.reuse, R57, R10.reuse ;  /* 0x000000390c357223 */ /* 0x140fe2000001000a */
[C-C-:B------:R-:W-:Y:S01]  /*46e0*/  FFMA.FTZ R54, R12.reuse, R59, R10.reuse ;  /* 0x0000003b0c367223 */ /* 0x140fe2000001000a */
[C-C-:B------:R-:W-:Y:S01]  /*46f0*/  FFMA.FTZ R57, R12.reuse, R61, R10.reuse ;  /* 0x0000003d0c397223 */ /* 0x140fe2000001000a */
[----:B------:R-:W3:Y:S01]  /*4700*/  LDL.LU R30, [R1+0x164] ;  /* 0x00016400011e7983 */ /* 0x000ee20000300800 */
[C-C-:B------:R-:W-:Y:S01]  /*4710*/  FFMA.FTZ R59, R12.reuse, R40, R10.reuse ;  /* 0x000000280c3b7223 */ /* 0x140fe2000001000a */
[C-C-:B------:R-:W-:Y:S01]  /*4720*/  FFMA.FTZ R55, R12.reuse, R55, R10.reuse ;  /* 0x000000370c377223 */ /* 0x140fe2000001000a */
[C-C-:B------:R-:W-:Y:S01]  /*4730*/  FFMA.FTZ R56, R12.reuse, R56, R10.reuse ;  /* 0x000000380c387223 */ /* 0x140fe2000001000a */
[C-C-:B------:R-:W-:Y:S01]  /*4740*/  FFMA.FTZ R58, R12.reuse, R58, R10.reuse ;  /* 0x0000003a0c3a7223 */ /* 0x140fe2000001000a */
[----:B------:R-:W4:Y:S01]  /*4750*/  LDL.LU R40, [R1+0x160] ;  /* 0x0001600001287983 */ /* 0x000f220000300800 */
[C-C-:B------:R-:W-:Y:S01]  /*4760*/  FFMA.FTZ R60, R12.reuse, R60, R10.reuse ;  /* 0x0000003c0c3c7223 */ /* 0x140fe2000001000a */
[C-C-:B------:R-:W-:Y:S01]  /*4770*/  FFMA.FTZ R61, R12.reuse, R41, R10.reuse ;  /* 0x000000290c3d7223 */ /* 0x140fe2000001000a */
[----:B------:R-:W-:Y:S01]  /*4780*/  FFMA.FTZ R10, R12, R31, R10 ;  /* 0x0000001f0c0a7223 */ /* 0x000fe2000001000a */
[----:B------:R-:W4:Y:S04]  /*4790*/  LDL.LU R41, [R1+0x15c] ;  /* 0x00015c0001297983 */ /* 0x000f280000300800 */
[----:B------:R-:W3:Y:S01]  /*47a0*/  LDL.LU R31, [R1+0x158] ;  /* 0x00015800011f7983 */ /* 0x000ee20000300800 */
[----:B------:R-:W-:-:S02]  /*47b0*/  PRMT R28, R6, 0x7632, R28 ;  /* 0x00007632061c7816 */ /* 0x000fc4000000001c */
[C---:B------:R-:W-:Y:S02]  /*47c0*/  PRMT R12, R5.reuse, 0x7610, R12 ;  /* 0x00007610050c7816 */ /* 0x040fe4000000000c */
[----:B------:R-:W-:Y:S02]  /*47d0*/  PRMT R5, R5, 0x7632, R5 ;  /* 0x0000763205057816 */ /* 0x000fe40000000005 */
[----:B------:R-:W-:Y:S01]  /*47e0*/  F2FP.BF16.F32.PACK_AB R51, R29, R51 ;  /* 0x000000331d33723e */ /* 0x000fe200000010ff */
[----:B---3--:R2:W-:Y:S04]  /*47f0*/  STG.E.U16 desc[UR8][R30.64], R6 ;  /* 0x000000061e007986 */ /* 0x0085e8000c101508 */
[----:B------:R0:W-:Y:S04]  /*4800*/  STG.E.U16 desc[UR8][R30.64+0x2], R28 ;  /* 0x0000021c1e007986 */ /* 0x0001e8000c101508 */
[----:B------:R-:W-:Y:S01]  /*4810*/  STG.E.U16 desc[UR8][R30.64+0x4], R12 ;  /* 0x0000040c1e007986 */ /* 0x000fe2000c101508 */
[----:B--2---:R-:W-:-:S03]  /*4820*/  F2FP.BF16.F32.PACK_AB R6, R16, R24 ;  /* 0x000000181006723e */ /* 0x004fc600000010ff */
[----:B------:R-:W2:Y:S04]  /*4830*/  LDL.LU R16, [R1+0x154] ;  /* 0x0001540001107983 */ /* 0x000ea80000300800 */
[----:B------:R-:W3:Y:S04]  /*4840*/  LDL.LU R24, [R1+0x150] ;  /* 0x0001500001187983 */ /* 0x000ee80000300800 */
[----:B0-----:R-:W4:Y:S04]  /*4850*/  LDL.LU R28, [R1+0x14c] ;  /* 0x00014c00011c7983 */ /* 0x001f280000300800 */
[----:B------:R-:W4:Y:S04]  /*4860*/  LDL.LU R29, [R1+0x148] ;  /* 0x00014800011d7983 */ /* 0x000f280000300800 */
[----:B------:R0:W-:Y:S04]  /*4870*/  STG.E.U16 desc[UR8][R30.64+0x6], R5 ;  /* 0x000006051e007986 */ /* 0x0001e8000c101508 */
[----:B0-----:R-:W2:Y:S01]  /*4880*/  LDL.LU R30, [R1+0xdc] ;  /* 0x0000dc00011e7983 */ /* 0x001ea20000300800 */
[----:B------:R-:W-:-:S03]  /*4890*/  PRMT R5, R6, 0x7632, R5 ;  /* 0x0000763206057816 */ /* 0x000fc60000000005 */
[----:B------:R-:W3:Y:S01]  /*48a0*/  LDL.LU R31, [R1+0xe4] ;  /* 0x0000e400011f7983 */ /* 0x000ee20000300800 */
[----:B------:R-:W-:Y:S02]  /*48b0*/  PRMT R12, R51, 0x7632, R12 ;  /* 0x00007632330c7816 */ /* 0x000fe4000000000c */
[----:B------:R-:W-:Y:S01]  /*48c0*/  F2FP.BF16.F32.PACK_AB R50, R27, R50 ;  /* 0x000000321b32723e */ /* 0x000fe200000010ff */
[----:B----4-:R2:W-:Y:S04]  /*48d0*/  STG.E.U16 desc[UR8][R28.64], R6 ;  /* 0x000000061c007986 */ /* 0x0105e8000c101508 */
[----:B------:R0:W-:Y:S01]  /*48e0*/  STG.E.U16 desc[UR8][R28.64+0x4], R51 ;  /* 0x000004331c007986 */ /* 0x0001e2000c101508 */
[----:B--2---:R-:W-:-:S03]  /*48f0*/  F2FP.BF16.F32.PACK_AB R6, R26, R30 ;  /* 0x0000001e1a06723e */ /* 0x004fc600000010ff */
[----:B------:R-:W2:Y:S04]  /*4900*/  LDL.LU R26, [R1+0x144] ;  /* 0x00014400011a7983 */ /* 0x000ea80000300800 */
[----:B------:R-:W4:Y:S04]  /*4910*/  LDL.LU R30, [R1+0x100] ;  /* 0x00010000011e7983 */ /* 0x000f280000300800 */
[----:B0-----:R-:W4:Y:S04]  /*4920*/  LDL.LU R51, [R1+0xf0] ;  /* 0x0000f00001337983 */ /* 0x001f280000300800 */
[----:B------:R-:W2:Y:S04]  /*4930*/  LDL.LU R27, [R1+0x140] ;  /* 0x00014000011b7983 */ /* 0x000ea80000300800 */
[----:B------:R0:W-:Y:S04]  /*4940*/  STG.E.U16 desc[UR8][R28.64+0x2], R5 ;  /* 0x000002051c007986 */ /* 0x0001e8000c101508 */
[----:B------:R-:W-:Y:S01]  /*4950*/  STG.E.U16 desc[UR8][R28.64+0x6], R12 ;  /* 0x0000060c1c007986 */ /* 0x000fe2000c101508 */
[----:B0-----:R-:W-:-:S03]  /*4960*/  PRMT R5, R6, 0x7632, R5 ;  /* 0x0000763206057816 */ /* 0x001fc60000000005 */
[----:B--2---:R3:W-:Y:S02]  /*4970*/  STG.E.U16 desc[UR8][R26.64], R6 ;  /* 0x000000061a007986 */ /* 0x0047e4000c101508 */
[----:B---3--:R-:W-:Y:S02]  /*4980*/  F2FP.BF16.F32.PACK_AB R6, R25, R31 ;  /* 0x0000001f1906723e */ /* 0x008fe400000010ff */
[----:B------:R-:W2:Y:S01]  /*4990*/  LDL.LU R25, [R1+0x13c] ;  /* 0x00013c0001197983 */ /* 0x000ea20000300800 */
[----:B------:R-:W-:-:S03]  /*49a0*/  PRMT R12, R50, 0x7632, R12 ;  /* 0x00007632320c7816 */ /* 0x000fc6000000000c */
[----:B------:R0:W-:Y:S04]  /*49b0*/  STG.E.U16 desc[UR8][R26.64+0x2], R5 ;  /* 0x000002051a007986 */ /* 0x0001e8000c101508 */
[----:B------:R-:W-:Y:S04]  /*49c0*/  STG.E.U16 desc[UR8][R26.64+0x4], R50 ;  /* 0x000004321a007986 */ /* 0x000fe8000c101508 */
[----:B------:R-:W-:Y:S04]  /*49d0*/  STG.E.U16 desc[UR8][R26.64+0x6], R12 ;  /* 0x0000060c1a007986 */ /* 0x000fe8000c101508 */
[----:B------:R-:W3:Y:S01]  /*49e0*/  LDL.LU R28, [R1+0x70] ;  /* 0x00007000011c7983 */ /* 0x000ee20000300800 */
[----:B0-----:R-:W-:-:S03]  /*49f0*/  PRMT R5, R6, 0x7632, R5 ;  /* 0x0000763206057816 */ /* 0x001fc60000000005 */
[----:B------:R-:W3:Y:S04]  /*4a00*/  LDL.LU R31, [R1+0x108] ;  /* 0x00010800011f7983 */ /* 0x000ee80000300800 */
[----:B--2---:R4:W-:Y:S02]  /*4a10*/  STG.E.U16 desc[UR8][R24.64], R6 ;  /* 0x0000000618007986 */ /* 0x0049e4000c101508 */
[----:B----4-:R-:W-:Y:S02]  /*4a20*/  F2FP.BF16.F32.PACK_AB R6, R17, R51 ;  /* 0x000000331106723e */ /* 0x010fe400000010ff */
[----:B------:R-:W2:Y:S01]  /*4a30*/  LDL.LU R17, [R1+0x138] ;  /* 0x0001380001117983 */ /* 0x000ea20000300800 */
[----:B------:R-:W-:Y:S02]  /*4a40*/  F2FP.BF16.F32.PACK_AB R13, R13, R23 ;  /* 0x000000170d0d723e */ /* 0x000fe400000010ff */
[----:B------:R-:W-:Y:S01]  /*4a50*/  F2FP.BF16.F32.PACK_AB R22, R52, R22 ;  /* 0x000000163416723e */ /* 0x000fe200000010ff */
[----:B------:R0:W-:Y:S01]  /*4a60*/  STG.E.U16 desc[UR8][R24.64+0x2], R5 ;  /* 0x0000020518007986 */ /* 0x0001e2000c101508 */
[----:B------:R-:W-:-:S03]  /*4a70*/  PRMT R12, R13, 0x7632, R12 ;  /* 0x000076320d0c7816 */ /* 0x000fc6000000000c */
[----:B------:R-:W-:Y:S04]  /*4a80*/  STG.E.U16 desc[UR8][R24.64+0x4], R13 ;  /* 0x0000040d18007986 */ /* 0x000fe8000c101508 */
[----:B------:R1:W-:Y:S04]  /*4a90*/  STG.E.U16 desc[UR8][R24.64+0x6], R12 ;  /* 0x0000060c18007986 */ /* 0x0003e8000c101508 */
[----:B------:R-:W4:Y:S01]  /*4aa0*/  LDL.LU R29, [R1+0x68] ;  /* 0x00006800011d7983 */ /* 0x000f220000300800 */
[----:B0-----:R-:W-:-:S03]  /*4ab0*/  PRMT R5, R6, 0x7632, R5 ;  /* 0x0000763206057816 */ /* 0x001fc60000000005 */
[----:B------:R-:W4:Y:S01]  /*4ac0*/  LDL.LU R51, [R1+0x104] ;  /* 0x0001040001337983 */ /* 0x000f220000300800 */
[----:B-1----:R-:W-:-:S03]  /*4ad0*/  PRMT R12, R22, 0x7632, R12 ;  /* 0x00007632160c7816 */ /* 0x002fc6000000000c */
[----:B--2---:R0:W-:Y:S04]  /*4ae0*/  STG.E.U16 desc[UR8][R16.64], R6 ;  /* 0x0000000610007986 */ /* 0x0041e8000c101508 */
[----:B------:R1:W-:Y:S04]  /*4af0*/  STG.E.U16 desc[UR8][R16.64+0x2], R5 ;  /* 0x0000020510007986 */ /* 0x0003e8000c101508 */
[----:B------:R-:W-:Y:S01]  /*4b00*/  STG.E.U16 desc[UR8][R16.64+0x4], R22 ;  /* 0x0000041610007986 */ /* 0x000fe2000c101508 */
[----:B0-----:R-:W-:-:S03]  /*4b10*/  F2FP.BF16.F32.PACK_AB R6, R39, R30 ;  /* 0x0000001e2706723e */ /* 0x001fc600000010ff */
[----:B------:R-:W2:Y:S04]  /*4b20*/  LDL.LU R39, [R1+0x134] ;  /* 0x0001340001277983 */ /* 0x000ea80000300800 */
[----:B------:R-:W2:Y:S01]  /*4b30*/  LDL.LU R30, [R1+0xfc] ;  /* 0x0000fc00011e7983 */ /* 0x000ea20000300800 */
[----:B-1----:R-:W-:-:S03]  /*4b40*/  PRMT R5, R6, 0x7632, R5 ;  /* 0x0000763206057816 */ /* 0x002fc60000000005 */
[----:B------:R-:W-:Y:S04]  /*4b50*/  STG.E.U16 desc[UR8][R16.64+0x6], R12 ;  /* 0x0000060c10007986 */ /* 0x000fe8000c101508 */
[----:B------:R3:W-:Y:S02]  /*4b60*/  STG.E.U16 desc[UR8][R40.64], R6 ;  /* 0x0000000628007986 */ /* 0x0007e4000c101508 */
[----:B---3--:R-:W-:Y:S02]  /*4b70*/  F2FP.BF16.F32.PACK_AB R6, R28, R31 ;  /* 0x0000001f1c06723e */ /* 0x008fe400000010ff */
[----:B------:R-:W3:Y:S01]  /*4b80*/  LDL.LU R31, [R1+0xf8] ;  /* 0x0000f800011f7983 */ /* 0x000ee20000300800 */
[----:B------:R-:W-:Y:S02]  /*4b90*/  F2FP.BF16.F32.PACK_AB R21, R53, R21 ;  /* 0x000000153515723e */ /* 0x000fe400000010ff */
[----:B------:R-:W-:Y:S01]  /*4ba0*/  F2FP.BF16.F32.PACK_AB R20, R54, R20 ;  /* 0x000000143614723e */ /* 0x000fe200000010ff */
[----:B------:R-:W3:Y:S01]  /*4bb0*/  LDL.LU R28, [R1+0xf4] ;  /* 0x0000f400011c7983 */ /* 0x000ee20000300800 */
[----:B------:R-:W-:-:S02]  /*4bc0*/  PRMT R12, R21, 0x7632, R12 ;  /* 0x00007632150c7816 */ /* 0x000fc4000000000c */
[----:B------:R-:W-:Y:S01]  /*4bd0*/  PRMT R16, R6, 0x7632, R16 ;  /* 0x0000763206107816 */ /* 0x000fe20000000010 */
[----:B------:R0:W-:Y:S01]  /*4be0*/  STG.E.U16 desc[UR8][R40.64+0x2], R5 ;  /* 0x0000020528007986 */ /* 0x0001e2000c101508 */
[----:B------:R-:W-:Y:S02]  /*4bf0*/  PRMT R17, R20, 0x7632, R17 ;  /* 0x0000763214117816 */ /* 0x000fe40000000011 */
[----:B------:R-:W-:Y:S01]  /*4c00*/  PRMT R13, R6, 0x7610, R13 ;  /* 0x00007610060d7816 */ /* 0x000fe2000000000d */
[----:B------:R-:W-:Y:S01]  /*4c10*/  STG.E.U16 desc[UR8][R40.64+0x4], R21 ;  /* 0x0000041528007986 */ /* 0x000fe2000c101508 */
[----:B----4-:R-:W-:-:S03]  /*4c20*/  F2FP.BF16.F32.PACK_AB R6, R29, R51 ;  /* 0x000000331d06723e */ /* 0x010fc600000010ff */
[----:B------:R-:W-:Y:S04]  /*4c30*/  STG.E.U16 desc[UR8][R40.64+0x6], R12 ;  /* 0x0000060c28007986 */ /* 0x000fe8000c101508 */
[----:B--2---:R1:W-:Y:S01]  /*4c40*/  STG.E.U16 desc[UR8][R38.64+0x2], R16 ;  /* 0x0000021026007986 */ /* 0x0043e2000c101508 */
[----:B0-----:R-:W-:-:S03]  /*4c50*/  F2FP.BF16.F32.PACK_AB R5, R32, R30 ;  /* 0x0000001e2005723e */ /* 0x001fc600000010ff */
[----:B------:R0:W-:Y:S04]  /*4c60*/  STG.E.U16 desc[UR8][R38.64+0x6], R17 ;  /* 0x0000061126007986 */ /* 0x0001e8000c101508 */
[----:B------:R-:W2:Y:S01]  /*4c70*/  LDL.LU R32, [R1+0x130] ;  /* 0x0001300001207983 */ /* 0x000ea20000300800 */
[----:B-1----:R-:W-:-:S03]  /*4c80*/  PRMT R16, R5, 0x7610, R16 ;  /* 0x0000761005107816 */ /* 0x002fc60000000010 */
[----:B------:R-:W4:Y:S01]  /*4c90*/  LDL.LU R29, [R1+0xec] ;  /* 0x0000ec00011d7983 */ /* 0x000f220000300800 */
[----:B0-----:R-:W-:Y:S02]  /*4ca0*/  PRMT R17, R5, 0x7632, R17 ;  /* 0x0000763205117816 */ /* 0x001fe40000000011 */
[----:B---3--:R-:W-:Y:S02]  /*4cb0*/  F2FP.BF16.F32.PACK_AB R5, R8, R31 ;  /* 0x0000001f0805723e */ /* 0x008fe400000010ff */
[----:B------:R-:W3:Y:S04]  /*4cc0*/  LDL.LU R8, [R1+0x12c] ;  /* 0x00012c0001087983 */ /* 0x000ee80000300800 */
[----:B------:R-:W2:Y:S04]  /*4cd0*/  LDL.LU R51, [R1+0x50] ;  /* 0x0000500001337983 */ /* 0x000ea80000300800 */
[----:B------:R-:W2:Y:S04]  /*4ce0*/  LDL.LU R30, [R1+0xe8] ;  /* 0x0000e800011e7983 */ /* 0x000ea80000300800 */
[----:B------:R-:W3:Y:S01]  /*4cf0*/  LDL.LU R31, [R1+0xe0] ;  /* 0x0000e000011f7983 */ /* 0x000ee20000300800 */
[----:B------:R-:W-:-:S02]  /*4d00*/  F2FP.BF16.F32.PACK_AB R19, R55, R19 ;  /* 0x000000133713723e */ /* 0x000fc400000010ff */
[----:B------:R-:W-:Y:S02]  /*4d10*/  PRMT R12, R6, 0x7632, R12 ;  /* 0x00007632060c7816 */ /* 0x000fe4000000000c */
[----:B------:R-:W-:Y:S01]  /*4d20*/  F2FP.BF16.F32.PACK_AB R18, R56, R18 ;  /* 0x000000123812723e */ /* 0x000fe200000010ff */
[----:B------:R0:W-:Y:S01]  /*4d30*/  STG.E.U16 desc[UR8][R38.64], R13 ;  /* 0x0000000d26007986 */ /* 0x0001e2000c101508 */
[----:B------:R-:W-:-:S03]  /*4d40*/  F2FP.BF16.F32.PACK_AB R15, R57, R15 ;  /* 0x0000000f390f723e */ /* 0x000fc600000010ff */
[----:B------:R-:W-:Y:S01]  /*4d50*/  STG.E.U16 desc[UR8][R38.64+0x4], R20 ;  /* 0x0000041426007986 */ /* 0x000fe2000c101508 */
[----:B------:R-:W-:-:S03]  /*4d60*/  PRMT R22, R5, 0x7610, R22 ;  /* 0x0000761005167816 */ /* 0x000fc60000000016 */
[----:B------:R1:W-:Y:S01]  /*4d70*/  STG.E.U16 desc[UR8][R36.64], R6 ;  /* 0x0000000624007986 */ /* 0x0003e2000c101508 */
[----:B0-----:R-:W-:-:S03]  /*4d80*/  PRMT R13, R19, 0x7632, R13 ;  /* 0x00007632130d7816 */ /* 0x001fc6000000000d */
[----:B------:R0:W-:Y:S01]  /*4d90*/  STG.E.U16 desc[UR8][R36.64+0x2], R12 ;  /* 0x0000020c24007986 */ /* 0x0001e2000c101508 */
[----:B------:R-:W-:Y:S02]  /*4da0*/  F2FP.BF16.F32.PACK_AB R14, R58, R14 ;  /* 0x0000000e3a0e723e */ /* 0x000fe400000010ff */
[----:B-1----:R-:W-:Y:S01]  /*4db0*/  PRMT R6, R18, 0x7632, R6 ;  /* 0x0000763212067816 */ /* 0x002fe20000000006 */
[----:B------:R-:W-:Y:S01]  /*4dc0*/  STG.E.U16 desc[UR8][R36.64+0x4], R19 ;  /* 0x0000041324007986 */ /* 0x000fe2000c101508 */
[----:B0-----:R-:W-:Y:S02]  /*4dd0*/  PRMT R12, R5, 0x7632, R12 ;  /* 0x00007632050c7816 */ /* 0x001fe4000000000c */
[----:B------:R-:W-:Y:S01]  /*4de0*/  F2FP.BF16.F32.PACK_AB R5, R9, R28 ;  /* 0x0000001c0905723e */ /* 0x000fe200000010ff */
[----:B------:R0:W-:Y:S03]  /*4df0*/  STG.E.U16 desc[UR8][R36.64+0x6], R13 ;  /* 0x0000060d24007986 */ /* 0x0001e6000c101508 */
[----:B------:R-:W-:Y:S01]  /*4e00*/  PRMT R24, R5, 0x7610, R24 ;  /* 0x0000761005187816 */ /* 0x000fe20000000018 */
        /* <DEDUP_REMOVED lines=8> */
[----:B------:R1:W-:Y:S04]  /*4e90*/  STG.E.U16 desc[UR8][R44.64+0x6], R13 ;  /* 0x0000060d2c007986 */ /* 0x0003e8000c101508 */
[----:B------:R-:W-:Y:S04]  /*4ea0*/  STG.E.U16 desc[UR8][R44.64], R22 ;  /* 0x000000162c007986 */ /* 0x000fe8000c101508 */
[----:B------:R-:W-:Y:S04]  /*4eb0*/  STG.E.U16 desc[UR8][R44.64+0x4], R15 ;  /* 0x0000040f2c007986 */ /* 0x000fe8000c101508 */
[----:B------:R-:W3:Y:S04]  /*4ec0*/  LDL.LU R9, [R1+0x128] ;  /* 0x0001280001097983 */ /* 0x000ee80000300800 */
[----:B------:R2:W-:Y:S04]  /*4ed0*/  STG.E.U16 desc[UR8][R48.64+0x2], R6 ;  /* 0x0000020630007986 */ /* 0x0005e8000c101508 */
[----:B------:R2:W-:Y:S01]  /*4ee0*/  STG.E.U16 desc[UR8][R48.64+0x6], R16 ;  /* 0x0000061030007986 */ /* 0x0005e2000c101508 */
[----:B----4-:R-:W-:-:S03]  /*4ef0*/  F2FP.BF16.F32.PACK_AB R5, R33, R29 ;  /* 0x0000001d2105723e */ /* 0x010fc600000010ff */
[----:B------:R-:W4:Y:S01]  /*4f00*/  LDL.LU R33, [R1+0x124] ;  /* 0x0001240001217983 */ /* 0x000f220000300800 */
[C---:B0-----:R-:W-:Y:S02]  /*4f10*/  PRMT R12, R5.reuse, 0x7610, R12 ;  /* 0x00007610050c7816 */ /* 0x041fe4000000000c */
[----:B-1----:R-:W-:Y:S02]  /*4f20*/  PRMT R13, R5, 0x7632, R13 ;  /* 0x00007632050d7816 */ /* 0x002fe4000000000d */
[----:B--2---:R-:W-:-:S04]  /*4f30*/  F2FP.BF16.F32.PACK_AB R5, R51, R30 ;  /* 0x0000001e3305723e */ /* 0x004fc800000010ff */
[C---:B------:R-:W-:Y:S02]  /*4f40*/  PRMT R6, R5.reuse, 0x7610, R6 ;  /* 0x0000761005067816 */ /* 0x040fe40000000006 */
[----:B------:R-:W-:Y:S02]  /*4f50*/  PRMT R16, R5, 0x7632, R16 ;  /* 0x0000763205107816 */ /* 0x000fe40000000010 */
[----:B---3--:R-:W-:Y:S02]  /*4f60*/  F2FP.BF16.F32.PACK_AB R5, R3, R31 ;  /* 0x0000001f0305723e */ /* 0x008fe400000010ff */
[----:B------:R-:W2:Y:S01]  /*4f70*/  LDL.LU R3, [R1+0x120] ;  /* 0x0001200001037983 */ /* 0x000ea20000300800 */
[----:B------:R-:W-:-:S04]  /*4f80*/  F2FP.BF16.F32.PACK_AB R7, R59, R7 ;  /* 0x000000073b07723e */ /* 0x000fc800000010ff */
[----:B------:R-:W-:Y:S01]  /*4f90*/  PRMT R15, R7, 0x7632, R15 ;  /* 0x00007632070f7816 */ /* 0x000fe2000000000f */
[----:B------:R-:W-:Y:S01]  /*4fa0*/  STG.E.U16 desc[UR8][R48.64], R24 ;  /* 0x0000001830007986 */ /* 0x000fe2000c101508 */
[----:B------:R-:W-:-:S03]  /*4fb0*/  F2FP.BF16.F32.PACK_AB R0, R61, R0 ;  /* 0x000000003d00723e */ /* 0x000fc600000010ff */
[----:B------:R-:W-:Y:S04]  /*4fc0*/  STG.E.U16 desc[UR8][R48.64+0x4], R14 ;  /* 0x0000040e30007986 */ /* 0x000fe8000c101508 */
[----:B------:R-:W-:Y:S04]  /*4fd0*/  STG.E.U16 desc[UR8][R8.64], R12 ;  /* 0x0000000c08007986 */ /* 0x000fe8000c101508 */
[----:B------:R-:W-:Y:S04]  /*4fe0*/  STG.E.U16 desc[UR8][R8.64+0x2], R13 ;  /* 0x0000020d08007986 */ /* 0x000fe8000c101508 */
[----:B------:R0:W-:Y:S04]  /*4ff0*/  STG.E.U16 desc[UR8][R8.64+0x4], R7 ;  /* 0x0000040708007986 */ /* 0x0001e8000c101508 */
[----:B------:R-:W-:Y:S01]  /*5000*/  STG.E.U16 desc[UR8][R8.64+0x6], R15 ;  /* 0x0000060f08007986 */ /* 0x000fe2000c101508 */
[----:B0-----:R-:W-:-:S03]  /*5010*/  PRMT R7, R0, 0x7610, R7 ;  /* 0x0000761000077816 */ /* 0x001fc60000000007 */
[----:B----4-:R0:W-:Y:S02]  /*5020*/  STG.E.U16 desc[UR8][R32.64], R6 ;  /* 0x0000000620007986 */ /* 0x0101e4000c101508 */
[----:B0-----:R-:W-:Y:S02]  /*5030*/  PRMT R6, R0, 0x7632, R6 ;  /* 0x0000763200067816 */ /* 0x001fe40000000006 */
[----:B--2---:R-:W-:Y:S02]  /*5040*/  F2FP.BF16.F32.PACK_AB R0, R2, R3 ;  /* 0x000000030200723e */ /* 0x004fe400000010ff */
[----:B------:R-:W2:Y:S04]  /*5050*/  LDL.LU R2, [R1+0x11c] ;  /* 0x00011c0001027983 */ /* 0x000ea80000300800 */
[----:B------:R-:W3:Y:S01]  /*5060*/  LDL.LU R3, [R1+0x118] ;  /* 0x0001180001037983 */ /* 0x000ee20000300800 */
[----:B------:R-:W-:-:S02]  /*5070*/  F2FP.BF16.F32.PACK_AB R4, R60, R4 ;  /* 0x000000043c04723e */ /* 0x000fc400000010ff */
[----:B------:R-:W-:Y:S02]  /*5080*/  F2FP.BF16.F32.PACK_AB R10, R10, R11 ;  /* 0x0000000b0a0a723e */ /* 0x000fe400000010ff */
[----:B------:R-:W-:Y:S01]  /*5090*/  PRMT R9, R4, 0x7632, R9 ;  /* 0x0000763204097816 */ /* 0x000fe20000000009 */
[----:B------:R0:W-:Y:S01]  /*50a0*/  STG.E.U16 desc[UR8][R32.64+0x4], R4 ;  /* 0x0000040420007986 */ /* 0x0001e2000c101508 */
[----:B------:R-:W-:Y:S02]  /*50b0*/  PRMT R21, R5, 0x7632, R21 ;  /* 0x0000763205157816 */ /* 0x000fe40000000015 */
[----:B------:R-:W-:Y:S01]  /*50c0*/  PRMT R23, R0, 0x7632, R23 ;  /* 0x0000763200177816 */ /* 0x000fe20000000017 */
[----:B------:R1:W-:Y:S04]  /*50d0*/  STG.E.U16 desc[UR8][R32.64+0x2], R16 ;  /* 0x0000021020007986 */ /* 0x0003e8000c101508 */
[----:B------:R1:W-:Y:S01]  /*50e0*/  STG.E.U16 desc[UR8][R32.64+0x6], R9 ;  /* 0x0000060920007986 */ /* 0x0003e2000c101508 */
[----:B0-----:R-:W-:-:S03]  /*50f0*/  PRMT R4, R10, 0x7632, R4 ;  /* 0x000076320a047816 */ /* 0x001fc60000000004 */
        /* <DEDUP_REMOVED lines=9> */
[----:B--2---:R-:W-:-:S04]  /*5190*/  IADD3 R2, P0, R2, 0x15, RZ ;  /* 0x0000001502027810 */ /* 0x004fc80007f1e0ff */
[----:B---3--:R-:W-:Y:S02]  /*51a0*/  IADD3.X R3, RZ, R3, RZ, P0, !PT ;  /* 0x00000003ff037210 */ /* 0x008fe400007fe4ff */
[----:B------:R-:W-:-:S04]  /*51b0*/  ISETP.GE.U32.AND P0, PT, R2, UR10, PT ;  /* 0x0000000a02007c0c */ /* 0x000fc8000bf06070 */
[----:B------:R-:W-:-:S13]  /*51c0*/  ISETP.GE.AND.EX P0, PT, R3, UR5, PT, P0 ;  /* 0x0000000503007c0c */ /* 0x000fda000bf06300 */
[----:B-1----:R-:W-:Y:S05]  /*51d0*/  @!P0 BRA `(.L_x_1224) ;  /* 0xffffffac00e88947 */ /* 0x002fea000383ffff */
[----:B------:R-:W-:Y:S05]  /*51e0*/  EXIT ;  /* 0x000000000000794d */ /* 0x000fea0003800000 */
.L_x_1225:
        /* <DEDUP_REMOVED lines=9> */
.L_x_2646:


//--------------------- .text._ZN13group_norm_v214gn_cuda_kernelI13__nv_bfloat16Li320ELi3ELi32ELi40ELi1024ELb0ELi64ELi320ELi320ELi4ELb1ELi27ELb0ELb0ENS_16CompileConditionILi900EEEEEvPT_PKS4_S7_S7_flPfS8_Pj --------------------------
	.section	.text._ZN13group_norm_v214gn_cuda_kernelI13__nv_bfloat16Li320ELi3ELi32ELi40ELi1024ELb0ELi64ELi320ELi320ELi4ELb1ELi27ELb0ELb0ENS_16CompileConditionILi900EEEEEvPT_PKS4_S7_S7_flPfS8_Pj,"ax",@progbits
	.align	128
        .global         _ZN13group_norm_v214gn_cuda_kernelI13__nv_bfloat16Li320ELi3ELi32ELi40ELi1024ELb0ELi64ELi320ELi320ELi4ELb1ELi27ELb0ELb0ENS_16CompileConditionILi900EEEEEvPT_PKS4_S7_S7_flPfS8_Pj
        .type           _ZN13group_norm_v214gn_cuda_kernelI13__nv_bfloat16Li320ELi3ELi32ELi40ELi1024ELb0ELi64ELi320ELi320ELi4ELb1ELi27ELb0ELb0ENS_16CompileConditionILi900EEEEEvPT_PKS4_S7_S7_flPfS8_Pj,@function
        .size           _ZN13group_norm_v214gn_cuda_kernelI13__nv_bfloat16Li320ELi3ELi32ELi40ELi1024ELb0ELi64ELi320ELi320ELi4ELb1ELi27ELb0ELb0ENS_16CompileConditionILi900EEEEEvPT_PKS4_S7_S7_flPfS8_Pj,(.L_x_2647 - _ZN13group_norm_v214gn_cuda_kernelI13__nv_bfloat16Li320ELi3ELi32ELi40ELi1024ELb0ELi64ELi320ELi320ELi4ELb1ELi27ELb0ELb0ENS_16CompileConditionILi900EEEEEvPT_PKS4_S7_S7_flPfS8_Pj)
        .other          _ZN13group_norm_v214gn_cuda_kernelI13__nv_bfloat16Li320ELi3ELi32ELi40ELi1024ELb0ELi64ELi320ELi320ELi4ELb1ELi27ELb0ELb0ENS_16CompileConditionILi900EEEEEvPT_PKS4_S7_S7_flPfS8_Pj,@"STO_CUDA_ENTRY STV_DEFAULT"
_ZN13group_norm_v214gn_cuda_kernelI13__nv_bfloat16Li320ELi3ELi32ELi40ELi1024ELb0ELi64ELi320ELi320ELi4ELb1ELi27ELb0ELb0ENS_16CompileConditionILi900EEEEEvPT_PKS4_S7_S7_flPfS8_Pj:
.text._ZN13group_norm_v214gn_cuda_kernelI13__nv_bfloat16Li320ELi3ELi32ELi40ELi1024ELb0ELi64ELi320ELi320ELi4ELb1ELi27ELb0ELb0ENS_16CompileConditionILi900EEEEEvPT_PKS4_S7_S7_flPfS8_Pj:
        /* <DEDUP_REMOVED lines=24> */
.L_x_1234:
        /* <DEDUP_REMOVED lines=499> */
.L_x_1227:
[----:B------:R-:W-:Y:S05]  /*20b0*/  BSYNC B0 ;  /* 0x0000000000007941 */ /* 0x000fea0003800000 */
.L_x_1226:
        /* <DEDUP_REMOVED lines=25> */
.L_x_1229:
[----:B------:R-:W-:Y:S05]  /*2250*/  BSYNC B0 ;  /* 0x0000000000007941 */ /* 0x000fea0003800000 */
.L_x_1228:
        /* <DEDUP_REMOVED lines=71> */
.L_x_1231:
[----:B------:R-:W2:Y:S04]  /*26d0*/  LD.E.STRONG.GPU R17, desc[UR8][R14.64] ;  /* 0x000000080e117980 */ /* 0x000ea8000c10f900 */
[----:B--2---:R-:W-:Y:S01]  /*26e0*/  CCTL.IVALL ;  /* 0x00000000ff00798f */ /* 0x004fe20002000000 */
[----:B------:R-:W-:Y:S05]  /*26f0*/  YIELD ;  /* 0x0000000000007946 */ /* 0x000fea0003800000 */
[----:B-----5:R-:W-:-:S04]  /*2700*/  LOP3.LUT R17, R17, R16, RZ, 0x3c, !PT ;  /* 0x0000001011117212 */ /* 0x020fc800078e3cff */
[----:B------:R-:W-:-:S13]  /*2710*/  ISETP.GT.AND P0, PT, R17, -0x1, PT ;  /* 0xffffffff1100780c */ /* 0x000fda0003f04270 */
[----:B------:R-:W-:Y:S05]  /*2720*/  @P0 BRA `(.L_x_1231) ;  /* 0xfffffffc00e80947 */ /* 0x000fea000383ffff */
.L_x_1230:
        /* <DEDUP_REMOVED lines=76> */
.L_x_1233:
[----:B------:R-:W-:Y:S05]  /*2bf0*/  BSYNC B0 ;  /* 0x0000000000007941 */ /* 0x000fea0003800000 */
.L_x_1232:
        /* <DEDUP_REMOVED lines=607> */
.L_x_1235:
        /* <DEDUP_REMOVED lines=9> */
.L_x_2647:


//--------------------- .text._ZN13group_norm_v214gn_cuda_kernelI13__nv_bfloat16Li320ELi3ELi16ELi80ELi1024ELb1ELi16ELi320ELi320ELi4ELb1ELi5ELb0ELb0ENS_16CompileConditionILi900EEEEEvPT_PKS4_S7_S7_flPfS8_Pj --------------------------
	.section	.text._ZN13group_norm_v214gn_cuda_kernelI13__nv_bfloat16Li320ELi3ELi16ELi80ELi1024ELb1ELi16ELi320ELi320ELi4ELb1ELi5ELb0ELb0ENS_16CompileConditionILi900EEEEEvPT_PKS4_S7_S7_flPfS8_Pj,"ax",@progbits
	.align	128
        .global         _ZN13group_norm_v214gn_cuda_kernelI13__nv_bfloat16Li320ELi3ELi16ELi80ELi1024ELb1ELi16ELi320ELi320ELi4ELb1ELi5ELb0ELb0ENS_16CompileConditionILi900EEEEEvPT_PKS4_S7_S7_flPfS8_Pj
        .type           _ZN13group_norm_v214gn_cuda_kernelI13__nv_bfloat16Li320ELi3ELi16ELi80ELi1024ELb1ELi16ELi320ELi320ELi4ELb1ELi5ELb0ELb0ENS_16CompileConditionILi900EEEEEvPT_PKS4_S7_S7_flPfS8_Pj,@function
        .size           _ZN13group_norm_v214gn_cuda_kernelI13__nv_bfloat16Li320ELi3ELi16ELi80ELi1024ELb1ELi16ELi320ELi320ELi4ELb1ELi5ELb0ELb0ENS_16CompileConditionILi900EEEEEvPT_PKS4_S7_S7_flPfS8_Pj,(.L_x_2648 - _ZN13group_norm_v214gn_cuda_kernelI13__nv_bfloat16Li320ELi3ELi16ELi80ELi1024ELb1ELi16ELi320ELi320ELi4ELb1ELi5ELb0ELb0ENS_16CompileConditionILi900EEEEEvPT_PKS4_S7_S7_flPfS8_Pj)
        .other          _ZN13group_norm_v214gn_cuda_kernelI13__nv_bfloat16Li320ELi3ELi16ELi80ELi1024ELb1ELi16ELi320ELi320ELi4ELb1ELi5ELb0ELb0ENS_16CompileConditionILi900EEEEEvPT_PKS4_S7_S7_flPfS8_Pj,@"STO_CUDA_ENTRY STV_DEFAULT"
_ZN13group_norm_v214gn_cuda_kernelI13__nv_bfloat16Li320ELi3ELi16ELi80ELi1024ELb1ELi16ELi320ELi320ELi4ELb1ELi5ELb0ELb0ENS_16CompileConditionILi900EEEEEvPT_PKS4_S7_S7_flPfS8_Pj:
.text._ZN13group_norm_v214gn_cuda_kernelI13__nv_bfloat16Li320ELi3ELi16ELi80ELi1024ELb1ELi16ELi320ELi320ELi4ELb1ELi5ELb0ELb0ENS_16CompileConditionILi900EEEEEvPT_PKS4_S7_S7_flPfS8_Pj:
        /* <DEDUP_REMOVED lines=11> */
[----:B------:R-:W-:Y:S01]  /*00b0*/  UMOV UR4, URZ ;  /* 0x0000003f00047c82 */ /* 0x000fe20008000000 */
[----:B------:R-:W-:Y:S01]  /*00c0*/  MOV R5, R6 ;  /* 0x0000000600057202 */ /* 0x000fe20000000f00 */
[----:B------:R-:W1:Y:S01]  /*00d0*/  S2R R3, SR_CgaCtaId ;  /* 0x0000000000037919 */ /* 0x000e620000008800 */
[----:B------:R-:W-:Y:S01]  /*00e0*/  ULDC.64 UR8, c[0x0][0x208] ;  /* 0x0000820000087ab9 */ /* 0x000fe20000000a00 */
[----:B------:R-:W2:Y:S01]  /*00f0*/  S2R R2, SR_CTAID.X ;  /* 0x0000000000027919 */ /* 0x000ea20000002500 */
[----:B0-----:R-:W-:Y:S01]  /*0100*/  IMAD.WIDE.U32 R8, R4, -0x33333333, RZ ;  /* 0xcccccccd04087825 */ /* 0x001fe200078e00ff */
[----:B-1----:R-:W-:-:S04]  /*0110*/  LEA R3, R3, R0, 0x18 ;  /* 0x0000000003037211 */ /* 0x002fc800078ec0ff */
[----:B------:R-:W-:-:S05]  /*0120*/  SHF.R.U32.HI R9, RZ, 0x6, R9 ;  /* 0x00000006ff097819 */ /* 0x000fca0000011609 */
[----:B------:R-:W-:-:S04]  /*0130*/  IMAD R0, R9, -0x50, R4 ;  /* 0xffffffb009007824 */ /* 0x000fc800078e0204 */
[----:B------:R-:W-:-:S04]  /*0140*/  IMAD R0, R0, 0x28, R3 ;  /* 0x0000002800007824 */ /* 0x000fc800078e0203 */
[----:B------:R-:W-:Y:S01]  /*0150*/  IMAD R50, R9, 0x8, R0 ;  /* 0x0000000809327824 */ /* 0x000fe200078e0200 */
[----:B--2---:R-:W-:-:S11]  /*0160*/  HFMA2.MMA R0, -RZ, RZ, 0, 0 ;  /* 0x00000000ff007435 */ /* 0x004fd600000001ff */
.L_x_1244:
        /* <DEDUP_REMOVED lines=16> */
[----:B------:R-:W-:-:S05]  /*0270*/  IMAD.WIDE.U32 R18, R8, 0x140000, R16 ;  /* 0x0014000008127825 */ /* 0x000fca00078e0010 */
[----:B------:R-:W-:Y:S02]  /*0280*/  IADD3 R13, R19, R9, RZ ;  /* 0x00000009130d7210 */ /* 0x000fe40007ffe0ff */
[----:B------:R-:W-:-:S05]  /*0290*/  IADD3 R3, P0, R48, R18, RZ ;  /* 0x0000001230037210 */ /* 0x000fca0007f1e0ff */
[----:B------:R-:W-:Y:S01]  /*02a0*/  IMAD.X R10, RZ, RZ, R13, P0 ;  /* 0x000000ffff0a7224 */ /* 0x000fe200000e060d */
[----:B------:R-:W-:-:S04]  /*02b0*/  LEA R26, P0, R3, UR6, 0x1 ;  /* 0x00000006031a7c11 */ /* 0x000fc8000f8008ff */
[----:B------:R-:W-:Y:S02]  /*02c0*/  LEA.HI.X R27, R3, UR7, R10, 0x1, P0 ;  /* 0x00000007031b7c11 */ /* 0x000fe400080f0c0a */
[----:B------:R-:W-:-:S04]  /*02d0*/  IADD3 R10, R48, 0x1400, RZ ;  /* 0x00001400300a7810 */ /* 0x000fc80007ffe0ff */
[----:B------:R-:W2:Y:S01]  /*02e0*/  LDG.E.64.CONSTANT R26, desc[UR8][R26.64] ;  /* 0x000000081a1a7981 */ /* 0x000ea2000c1e9b00 */
[----:B------:R-:W-:Y:S01]  /*02f0*/  IADD3 R3, P0, R10, R18, RZ ;  /* 0x000000120a037210 */ /* 0x000fe20007f1e0ff */
[----:B------:R-:W-:-:S03]  /*0300*/  VIADD R11, R48, 0x2800 ;  /* 0x00002800300b7836 */ /* 0x000fc60000000000 */
[----:B------:R-:W-:Y:S02]  /*0310*/  IADD3.X R12, RZ, R13, RZ, P0, !PT ;  /* 0x0000000dff0c7210 */ /* 0x000fe400007fe4ff */
[----:B------:R-:W-:-:S04]  /*0320*/  LEA R24, P0, R3, UR6, 0x1 ;  /* 0x0000000603187c11 */ /* 0x000fc8000f8008ff */
[----:B------:R-:W-:Y:S02]  /*0330*/  LEA.HI.X R25, R3, UR7, R12, 0x1, P0 ;  /* 0x0000000703197c11 */ /* 0x000fe400080f0c0c */
[----:B------:R-:W-:-:S04]  /*0340*/  IADD3 R3, P0, R11, R18, RZ ;  /* 0x000000120b037210 */ /* 0x000fc80007f1e0ff */
[----:B------:R-:W3:Y:S01]  /*0350*/  LDG.E.64.CONSTANT R24, desc[UR8][R24.64] ;  /* 0x0000000818187981 */ /* 0x000ee2000c1e9b00 */
[----:B------:R-:W-:Y:S02]  /*0360*/  IADD3.X R12, RZ, R13, RZ, P0, !PT ;  /* 0x0000000dff0c7210 */ /* 0x000fe400007fe4ff */
        /* <DEDUP_REMOVED lines=8> */
[----:B------:R-:W1:Y:S04]  /*03f0*/  LDC.64 R18, c[0x0][0x220] ;  /* 0x00008800ff127b82 */ /* 0x000e680000000a00 */
[----:B------:R-:W4:Y:S01]  /*0400*/  LDG.E.64.CONSTANT R20, desc[UR8][R20.64] ;  /* 0x0000000814147981 */ /* 0x000f22000c1e9b00 */
[----:B-1----:R-:W-:-:S04]  /*0410*/  IMAD.WIDE R18, R16, 0x2, R18 ;  /* 0x0000000210127825 */ /* 0x002fc800078e0212 */
[----:B0-----:R-:W-:Y:S02]  /*0420*/  IMAD.WIDE R16, R16, 0x2, R28 ;  /* 0x0000000210107825 */ /* 0x001fe400078e021c */
[----:B------:R-:W5:Y:S04]  /*0430*/  LDG.E.64.CONSTANT R18, desc[UR8][R18.64] ;  /* 0x0000000812127981 */ /* 0x000f68000c1e9b00 */
[----:B------:R-:W5:Y:S01]  /*0440*/  LDG.E.64.CONSTANT R16, desc[UR8][R16.64] ;  /* 0x0000000810107981 */ /* 0x000f62000c1e9b00 */
[----:B------:R-:W-:Y:S01]  /*0450*/  ISETP.GT.U32.AND P0, PT, R4, 0xf, PT ;  /* 0x0000000f0400780c */ /* 0x000fe20003f04070 */
[----:B------:R-:W-:Y:S01]  /*0460*/  BSSY B0, `(.L_x_1236) ;  /* 0x00000f9000007945 */ /* 0x000fe20003800000 */
[----:B------:R-:W-:Y:S02]  /*0470*/  CS2R R46, SRZ ;  /* 0x00000000002e7805 */ /* 0x000fe4000001ff00 */
[C---:B--2---:R-:W-:Y:S01]  /*0480*/  PRMT R13, R26.reuse, 0x7632, R13 ;  /* 0x000076321a0d7816 */ /* 0x044fe2000000000d */
[----:B------:R-:W-:Y:S01]  /*0490*/  IMAD.U32 R3, R26, 0x10000, RZ ;  /* 0x000100001a037824 */ /* 0x000fe200078e00ff */
[----:B------:R-:W-:-:S02]  /*04a0*/  PRMT R15, R27, 0x7632, R15 ;  /* 0x000076321b0f7816 */ /* 0x000fc4000000000f */
[----:B------:R-:W-:Y:S01]  /*04b0*/  SHF.L.U32 R30, R13, 0x10, RZ ;  /* 0x000000100d1e7819 */ /* 0x000fe200000006ff */
[----:B------:R-:W-:Y:S01]  /*04c0*/  FFMA.FTZ R29, R3, R3, RZ ;  /* 0x00000003031d7223 */ /* 0x000fe200000100ff */
[----:B------:R-:W-:Y:S01]  /*04d0*/  FADD.FTZ R28, RZ, R3 ;  /* 0x00000003ff1c7221 */ /* 0x000fe20000010000 */
[----:B------:R-:W-:Y:S02]  /*04e0*/  SHF.L.U32 R13, R27, 0x10, RZ ;  /* 0x000000101b0d7819 */ /* 0x000fe400000006ff */
[----:B------:R-:W-:Y:S01]  /*04f0*/  FFMA.FTZ R32, R30, R30, R29 ;  /* 0x0000001e1e207223 */ /* 0x000fe2000001001d */
[----:B------:R-:W-:Y:S01]  /*0500*/  FADD.FTZ R28, R28, R30 ;  /* 0x0000001e1c1c7221 */ /* 0x000fe20000010000 */
[----:B------:R-:W-:Y:S02]  /*0510*/  SHF.L.U32 R31, R15, 0x10, RZ ;  /* 0x000000100f1f7819 */ /* 0x000fe400000006ff */
[----:B------:R-:W-:Y:S01]  /*0520*/  FFMA.FTZ R32, R13, R13, R32 ;  /* 0x0000000d0d207223 */ /* 0x000fe20000010020 */
[----:B------:R-:W-:Y:S01]  /*0530*/  FADD.FTZ R29, R28, R13 ;  /* 0x0000000d1c1d7221 */ /* 0x000fe20000010000 */
[C---:B---3--:R-:W-:Y:S01]  /*0540*/  PRMT R28, R24.reuse, 0x7632, R28 ;  /* 0x00007632181c7816 */ /* 0x048fe2000000001c */
        /* <DEDUP_REMOVED lines=10> */
[----:B----4-:R-:W-:Y:S01]  /*05f0*/  IMAD.U32 R51, R22, 0x10000, RZ ;  /* 0x0001000016337824 */ /* 0x010fe200078e00ff */
        /* <DEDUP_REMOVED lines=13> */
[----:B------:R-:W-:Y:S01]  /*06d0*/  IMAD.U32 R55, R20, 0x10000, RZ ;  /* 0x0001000014377824 */ /* 0x000fe200078e00ff */
        /* <DEDUP_REMOVED lines=12> */
[----:B------:R-:W-:-:S02]  /*07a0*/  FADD.FTZ R30, R30, R29 ;  /* 0x0000001d1e1e7221 */ /* 0x000fc40000010000 */
[----:B------:R-:W-:Y:S01]  /*07b0*/  SHF.L.U32 R34, R28, 0x10, RZ ;  /* 0x000000101c227819 */ /* 0x000fe200000006ff */
        /* <DEDUP_REMOVED lines=8> */
[----:B0-----:R-:W-:Y:S01]  /*0840*/  IMAD.SHL.U32 R28, R5, 0x4, RZ ;  /* 0x00000004051c7824 */ /* 0x001fe200078e00ff */
[----:B------:R-:W-:Y:S02]  /*0850*/  MOV R38, 0x400 ;  /* 0x0000040000267802 */ /* 0x000fe40000000f00 */
[----:B------:R-:W-:Y:S02]  /*0860*/  SHF.L.U32 R46, R4, 0x3, RZ ;  /* 0x00000003042e7819 */ /* 0x000fe400000006ff */
[----:B------:R-:W-:Y:S02]  /*0870*/  LOP3.LUT R29, R28, 0xc, RZ, 0xc0, !PT ;  /* 0x0000000c1c1d7812 */ /* 0x000fe400078ec0ff */
[----:B------:R-:W-:Y:S02]  /*0880*/  LOP3.LUT R46, R46, 0x18, RZ, 0xc0, !PT ;  /* 0x000000182e2e7812 */ /* 0x000fe400078ec0ff */
[----:B------:R-:W-:-:S05]  /*0890*/  LEA.HI R29, R4, R29, RZ, 0x1e ;  /* 0x0000001d041d7211 */ /* 0x000fca00078ff0ff */
[----:B------:R-:W-:-:S04]  /*08a0*/  IMAD R52, R29, 0x50, -R52 ;  /* 0x000000501d347824 */ /* 0x000fc800078e0a34 */
[C---:B------:R-:W-:Y:S01]  /*08b0*/  VIADD R37, R52.reuse, 0x10 ;  /* 0x0000001034257836 */ /* 0x040fe20000000000 */
[----:B------:R-:W-:Y:S01]  /*08c0*/  SHF.R.S32.HI R29, RZ, 0x1f, R52 ;  /* 0x0000001fff1d7819 */ /* 0x000fe20000011434 */
[C---:B------:R-:W-:Y:S01]  /*08d0*/  VIADD R47, R52.reuse, 0x2c ;  /* 0x0000002c342f7836 */ /* 0x040fe20000000000 */
[----:B------:R-:W-:Y:S02]  /*08e0*/  IADD3 R28, R52, 0x4, RZ ;  /* 0x00000004341c7810 */ /* 0x000fe40007ffe0ff */
[----:B------:R-:W-:Y:S02]  /*08f0*/  LEA.HI R29, R29, R52, RZ, 0x2 ;  /* 0x000000341d1d7211 */ /* 0x000fe400078f10ff */
[----:B------:R-:W-:Y:S02]  /*0900*/  SHF.R.S32.HI R31, RZ, 0x1f, R28 ;  /* 0x0000001fff1f7819 */ /* 0x000fe4000001141c */
[----:B------:R-:W-:Y:S02]  /*0910*/  SHF.R.S32.HI R29, RZ, 0x2, R29 ;  /* 0x00000002ff1d7819 */ /* 0x000fe4000001141d */
[----:B------:R-:W-:-:S02]  /*0920*/  LEA.HI R31, R31, R28, RZ, 0x2 ;  /* 0x0000001c1f1f7211 */ /* 0x000fc400078f10ff */
[----:B-1----:R-:W-:Y:S02]  /*0930*/  LEA R38, R33, R38, 0x18 ;  /* 0x0000002621267211 */ /* 0x002fe400078ec0ff */
[C---:B------:R-:W-:Y:S02]  /*0940*/  IADD3 R30, R52.reuse, 0x8, RZ ;  /* 0x00000008341e7810 */ /* 0x040fe40007ffe0ff */
[----:B------:R-:W-:Y:S01]  /*0950*/  SHF.R.S32.HI R31, RZ, 0x2, R31 ;  /* 0x00000002ff1f7819 */ /* 0x000fe2000001141f */
[----:B------:R-:W-:Y:S01]  /*0960*/  IMAD R29, R29, 0x28, R38 ;  /* 0x000000281d1d7824 */ /* 0x000fe200078e0226 */
[----:B------:R-:W-:Y:S02]  /*0970*/  SHF.R.S32.HI R33, RZ, 0x1f, R30 ;  /* 0x0000001fff217819 */ /* 0x000fe4000001141e */
[----:B------:R-:W-:Y:S01]  /*0980*/  IADD3 R44, R52, 0x18, RZ ;  /* 0x00000018342c7810 */ /* 0x000fe20007ffe0ff */
[----:B------:R-:W-:Y:S01]  /*0990*/  IMAD R31, R31, 0x28, R38 ;  /* 0x000000281f1f7824 */ /* 0x000fe200078e0226 */
[----:B------:R-:W-:-:S02]  /*09a0*/  IADD3 R29, R29, R46, RZ ;  /* 0x0000002e1d1d7210 */ /* 0x000fc40007ffe0ff */
[----:B------:R-:W-:Y:S01]  /*09b0*/  LEA.HI R33, R33, R30, RZ, 0x2 ;  /* 0x0000001e21217211 */ /* 0x000fe200078f10ff */
[----:B------:R-:W-:Y:S01]  /*09c0*/  VIADD R30, R52, 0xc ;  /* 0x0000000c341e7836 */ /* 0x000fe20000000000 */
[----:B------:R-:W-:Y:S02]  /*09d0*/  IADD3 R31, R46, R31, RZ ;  /* 0x0000001f2e1f7210 */ /* 0x000fe40007ffe0ff */
[----:B------:R-:W0:Y:S01]  /*09e0*/  LDS.64 R28, [R29] ;  /* 0x000000001d1c7984 */ /* 0x000e220000000a00 */
[----:B------:R-:W-:Y:S02]  /*09f0*/  SHF.R.S32.HI R33, RZ, 0x2, R33 ;  /* 0x00000002ff217819 */ /* 0x000fe40000011421 */
[----:B------:R-:W-:Y:S02]  /*0a00*/  SHF.R.S32.HI R35, RZ, 0x1f, R30 ;  /* 0x0000001fff237819 */ /* 0x000fe4000001141e */
[----:B------:R-:W-:Y:S01]  /*0a10*/  IADD3 R39, R52, 0x14, RZ ;  /* 0x0000001434277810 */ /* 0x000fe20007ffe0ff */
[----:B------:R-:W-:Y:S01]  /*0a20*/  IMAD R33, R33, 0x28, R38 ;  /* 0x0000002821217824 */ /* 0x000fe200078e0226 */
[----:B------:R-:W-:-:S02]  /*0a30*/  LEA.HI R35, R35, R30, RZ, 0x2 ;  /* 0x0000001e23237211 */ /* 0x000fc400078f10ff */
[----:B------:R-:W1:Y:S01]  /*0a40*/  LDS.64 R30, [R31] ;  /* 0x000000001f1e7984 */ /* 0x000e620000000a00 */
[----:B------:R-:W-:Y:S02]  /*0a50*/  SHF.R.S32.HI R41, RZ, 0x1f, R44 ;  /* 0x0000001fff297819 */ /* 0x000fe4000001142c */
[----:B------:R-:W-:Y:S02]  /*0a60*/  SHF.R.S32.HI R35, RZ, 0x2, R35 ;  /* 0x00000002ff237819 */ /* 0x000fe40000011423 */
[----:B------:R-:W-:Y:S02]  /*0a70*/  IADD3 R42, R52, 0x1c, RZ ;  /* 0x0000001c342a7810 */ /* 0x000fe40007ffe0ff */
[C---:B------:R-:W-:Y:S01]  /*0a80*/  IADD3 R33, R46.reuse, R33, RZ ;  /* 0x000000212e217210 */ /* 0x040fe20007ffe0ff */
[----:B------:R-:W-:Y:S01]  /*0a90*/  IMAD R35, R35, 0x28, R38 ;  /* 0x0000002823237824 */ /* 0x000fe200078e0226 */
[----:B------:R-:W-:Y:S02]  /*0aa0*/  SHF.R.S32.HI R36, RZ, 0x1f, R39 ;  /* 0x0000001fff247819 */ /* 0x000fe40000011427 */
[----:B------:R-:W-:Y:S01]  /*0ab0*/  LEA.HI R44, R41, R44, RZ, 0x2 ;  /* 0x0000002c292c7211 */ /* 0x000fe200078f10ff */
[----:B------:R-:W-:Y:S01]  /*0ac0*/  IMAD.IADD R35, R46, 0x1, R35 ;  /* 0x000000012e237824 */ /* 0x000fe200078e0223 */
[----:B------:R-:W-:Y:S01]  /*0ad0*/  IADD3 R45, R52, 0x20, RZ ;  /* 0x00000020342d7810 */ /* 0x000fe20007ffe0ff */
[----:B------:R-:W2:Y:S01]  /*0ae0*/  LDS.64 R32, [R33] ;  /* 0x0000000021207984 */ /* 0x000ea20000000a00 */
[----:B------:R-:W-:-:S02]  /*0af0*/  SHF.R.S32.HI R41, RZ, 0x1f, R42 ;  /* 0x0000001fff297819 */ /* 0x000fc4000001142a */
[----:B------:R-:W-:Y:S02]  /*0b00*/  IADD3 R40, R52, 0x24, RZ ;  /* 0x0000002434287810 */ /* 0x000fe40007ffe0ff */
[----:B------:R-:W-:Y:S02]  /*0b10*/  SHF.R.S32.HI R34, RZ, 0x1f, R37 ;  /* 0x0000001fff227819 */ /* 0x000fe40000011425 */
[----:B------:R-:W-:Y:S02]  /*0b20*/  LEA.HI R39, R36, R39, RZ, 0x2 ;  /* 0x0000002724277211 */ /* 0x000fe400078f10ff */
[----:B------:R-:W-:Y:S02]  /*0b30*/  SHF.R.S32.HI R36, RZ, 0x1f, R45 ;  /* 0x0000001fff247819 */ /* 0x000fe4000001142d */
[----:B------:R-:W-:Y:S02]  /*0b40*/  LEA.HI R42, R41, R42, RZ, 0x2 ;  /* 0x0000002a292a7211 */ /* 0x000fe400078f10ff */
[----:B------:R-:W-:-:S02]  /*0b50*/  SHF.R.S32.HI R41, RZ, 0x1f, R40 ;  /* 0x0000001fff297819 */ /* 0x000fc40000011428 */
[----:B------:R-:W-:Y:S02]  /*0b60*/  LEA.HI R37, R34, R37, RZ, 0x2 ;  /* 0x0000002522257211 */ /* 0x000fe400078f10ff */
[----:B------:R-:W-:Y:S01]  /*0b70*/  IADD3 R43, R52, 0x28, RZ ;  /* 0x00000028342b7810 */ /* 0x000fe20007ffe0ff */
[----:B------:R-:W3:Y:S01]  /*0b80*/  LDS.64 R34, [R35] ;  /* 0x0000000023227984 */ /* 0x000ee20000000a00 */
[----:B------:R-:W-:Y:S02]  /*0b90*/  LEA.HI R45, R36, R45, RZ, 0x2 ;  /* 0x0000002d242d7211 */ /* 0x000fe400078f10ff */
[----:B------:R-:W-:Y:S02]  /*0ba0*/  LEA.HI R36, R41, R40, RZ, 0x2 ;  /* 0x0000002829247211 */ /* 0x000fe400078f10ff */
[----:B------:R-:W-:Y:S02]  /*0bb0*/  SHF.R.S32.HI R54, RZ, 0x1f, R43 ;  /* 0x0000001fff367819 */ /* 0x000fe4000001142b */
[----:B------:R-:W-:-:S02]  /*0bc0*/  SHF.R.S32.HI R41, RZ, 0x2, R37 ;  /* 0x00000002ff297819 */ /* 0x000fc40000011425 */
[----:B------:R-:W-:Y:S02]  /*0bd0*/  LEA.HI R37, R54, R43, RZ, 0x2 ;  /* 0x0000002b36257211 */ /* 0x000fe400078f10ff */
[----:B------:R-:W-:Y:S01]  /*0be0*/  IADD3 R59, R52, 0x40, RZ ;  /* 0x00000040343b7810 */ /* 0x000fe20007ffe0ff */
[----:B------:R-:W-:Y:S02]  /*0bf0*/  IMAD R43, R41, 0x28, R38 ;  /* 0x00000028292b7824 */ /* 0x000fe400078e0226 */
[----:B0-----:R-:W-:Y:S01]  /*0c00*/  FADD.FTZ R41, RZ, R28 ;  /* 0x0000001cff297221 */ /* 0x001fe20000010000 */
[----:B------:R-:W-:Y:S01]  /*0c10*/  FADD.FTZ R28, RZ, R29 ;  /* 0x0000001dff1c7221 */ /* 0x000fe20000010000 */
[----:B------:R-:W-:Y:S02]  /*0c20*/  SHF.R.S32.HI R39, RZ, 0x2, R39 ;  /* 0x00000002ff277819 */ /* 0x000fe40000011427 */
[----:B------:R-:W-:Y:S01]  /*0c30*/  IADD3 R29, R46, R43, RZ ;  /* 0x0000002b2e1d7210 */ /* 0x000fe20007ffe0ff */
[----:B-1----:R-:W-:Y:S01]  /*0c40*/  FADD.FTZ R41, R41, R30 ;  /* 0x0000001e29297221 */ /* 0x002fe20000010000 */
[----:B------:R-:W-:Y:S01]  /*0c50*/  FADD.FTZ R30, R28, R31 ;  /* 0x0000001f1c1e7221 */ /* 0x000fe20000010000 */
[----:B------:R-:W-:-:S02]  /*0c60*/  IADD3 R43, R52, 0x34, RZ ;  /* 0x00000034342b7810 */ /* 0x000fc40007ffe0ff */
[----:B--2---:R-:W-:Y:S01]  /*0c70*/  FADD.FTZ R31, R41, R32 ;  /* 0x00000020291f7221 */ /* 0x004fe20000010000 */
[----:B------:R-:W0:Y:S01]  /*0c80*/  LDS.64 R28, [R29] ;  /* 0x000000001d1c7984 */ /* 0x000e220000000a00 */
[----:B------:R-:W-:Y:S01]  /*0c90*/  SHF.R.S32.HI R32, RZ, 0x1f, R43 ;  /* 0x0000001fff207819 */ /* 0x000fe2000001142b */
[----:B------:R-:W-:Y:S01]  /*0ca0*/  FADD.FTZ R30, R30, R33 ;  /* 0x000000211e1e7221 */ /* 0x000fe20000010000 */
[----:B------:R-:W-:Y:S01]  /*0cb0*/  IMAD R33, R39, 0x28, R38 ;  /* 0x0000002827217824 */ /* 0x000fe200078e0226 */
[C---:B------:R-:W-:Y:S01]  /*0cc0*/  IADD3 R54, R52.reuse, 0x30, RZ ;  /* 0x0000003034367810 */ /* 0x040fe20007ffe0ff */
[----:B------:R-:W-:Y:S01]  /*0cd0*/  VIADD R41, R52, 0x38 ;  /* 0x0000003834297836 */ /* 0x000fe20000000000 */
[----:B------:R-:W-:Y:S02]  /*0ce0*/  LEA.HI R32, R32, R43, RZ, 0x2 ;  /* 0x0000002b20207211 */ /* 0x000fe400078f10ff */
[C---:B------:R-:W-:Y:S02]  /*0cf0*/  IADD3 R43, R52.reuse, 0x44, RZ ;  /* 0x00000044342b7810 */ /* 0x040fe40007ffe0ff */
[----:B------:R-:W-:-:S02]  /*0d00*/  IADD3 R61, R52, 0x3c, RZ ;  /* 0x0000003c343d7810 */ /* 0x000fc40007ffe0ff */
[----:B------:R-:W-:Y:S02]  /*0d10*/  SHF.R.S32.HI R44, RZ, 0x2, R44 ;  /* 0x00000002ff2c7819 */ /* 0x000fe4000001142c */
[----:B------:R-:W-:Y:S02]  /*0d20*/  SHF.R.S32.HI R40, RZ, 0x1f, R47 ;  /* 0x0000001fff287819 */ /* 0x000fe4000001142f */
[----:B------:R-:W-:Y:S01]  /*0d30*/  SHF.R.S32.HI R45, RZ, 0x2, R45 ;  /* 0x00000002ff2d7819 */ /* 0x000fe2000001142d */
[----:B---3--:R-:W-:Y:S01]  /*0d40*/  FADD.FTZ R31, R31, R34 ;  /* 0x000000221f1f7221 */ /* 0x008fe20000010000 */
[----:B------:R-:W-:Y:S01]  /*0d50*/  SHF.R.S32.HI R34, RZ, 0x1f, R59 ;  /* 0x0000001fff227819 */ /* 0x000fe2000001143b */
[----:B------:R-:W-:Y:S01]  /*0d60*/  FADD.FTZ R30, R30, R35 ;  /* 0x000000231e1e7221 */ /* 0x000fe20000010000 */
[----:B------:R-:W-:Y:S01]  /*0d70*/  IADD3 R35, R52, 0x4c, RZ ;  /* 0x0000004c34237810 */ /* 0x000fe20007ffe0ff */
[----:B------:R-:W-:Y:S01]  /*0d80*/  IMAD R44, R44, 0x28, R38 ;  /* 0x000000282c2c7824 */ /* 0x000fe200078e0226 */
[----:B------:R-:W-:-:S02]  /*0d90*/  LEA.HI R59, R34, R59, RZ, 0x2 ;  /* 0x0000003b223b7211 */ /* 0x000fc400078f10ff */
[----:B------:R-:W-:Y:S02]  /*0da0*/  SHF.R.S32.HI R34, RZ, 0x1f, R43 ;  /* 0x0000001fff227819 */ /* 0x000fe4000001142b */
[----:B------:R-:W-:Y:S02]  /*0db0*/  LEA.HI R40, R40, R47, RZ, 0x2 ;  /* 0x0000002f28287211 */ /* 0x000fe400078f10ff */
[----:B------:R-:W-:Y:S01]  /*0dc0*/  LEA.HI R43, R34, R43, RZ, 0x2 ;  /* 0x0000002b222b7211 */ /* 0x000fe200078f10ff */
[----:B------:R-:W-:Y:S01]  /*0dd0*/  VIADD R34, R52, 0x48 ;  /* 0x0000004834227836 */ /* 0x000fe20000000000 */
[----:B------:R-:W-:Y:S02]  /*0de0*/  IADD3 R52, R46, R33, RZ ;  /* 0x000000212e347210 */ /* 0x000fe40007ffe0ff */
[----:B------:R-:W-:Y:S02]  /*0df0*/  SHF.R.S32.HI R33, RZ, 0x2, R42 ;  /* 0x00000002ff217819 */ /* 0x000fe4000001142a */
[----:B------:R-:W-:-:S02]  /*0e00*/  SHF.R.S32.HI R39, RZ, 0x1f, R34 ;  /* 0x0000001fff277819 */ /* 0x000fc40000011422 */
[----:B------:R-:W-:Y:S02]  /*0e10*/  SHF.R.S32.HI R47, RZ, 0x1f, R54 ;  /* 0x0000001fff2f7819 */ /* 0x000fe40000011436 */
[----:B------:R-:W-:Y:S01]  /*0e20*/  LEA.HI R39, R39, R34, RZ, 0x2 ;  /* 0x0000002227277211 */ /* 0x000fe200078f10ff */
[----:B0-----:R-:W-:Y:S01]  /*0e30*/  FADD.FTZ R31, R31, R28 ;  /* 0x0000001c1f1f7221 */ /* 0x001fe20000010000 */
[----:B------:R-:W-:Y:S01]  /*0e40*/  FADD.FTZ R58, R30, R29 ;  /* 0x0000001d1e3a7221 */ /* 0x000fe20000010000 */
[----:B------:R-:W-:Y:S01]  /*0e50*/  SHF.R.S32.HI R30, RZ, 0x1f, R35 ;  /* 0x0000001fff1e7819 */ /* 0x000fe20000011423 */
[----:B------:R-:W0:Y:S01]  /*0e60*/  LDS.64 R28, [R52] ;  /* 0x00000000341c7984 */ /* 0x000e220000000a00 */
[----:B------:R-:W-:Y:S02]  /*0e70*/  SHF.R.S32.HI R34, RZ, 0x2, R32 ;  /* 0x00000002ff227819 */ /* 0x000fe40000011420 */
[----:B------:R-:W-:Y:S02]  /*0e80*/  IADD3 R32, R46, R44, RZ ;  /* 0x0000002c2e207210 */ /* 0x000fe40007ffe0ff */
[----:B------:R-:W-:Y:S01]  /*0e90*/  LEA.HI R35, R30, R35, RZ, 0x2 ;  /* 0x000000231e237211 */ /* 0x000fe200078f10ff */
[----:B------:R-:W-:Y:S01]  /*0ea0*/  IMAD R34, R34, 0x28, R38 ;  /* 0x0000002822227824 */ /* 0x000fe200078e0226 */
[----:B------:R-:W-:Y:S01]  /*0eb0*/  SHF.R.S32.HI R30, RZ, 0x2, R40 ;  /* 0x00000002ff1e7819 */ /* 0x000fe20000011428 */
[----:B------:R-:W-:Y:S01]  /*0ec0*/  IMAD R40, R33, 0x28, R38 ;  /* 0x0000002821287824 */ /* 0x000fe200078e0226 */
[----:B------:R-:W-:Y:S01]  /*0ed0*/  LEA.HI R47, R47, R54, RZ, 0x2 ;  /* 0x000000362f2f7211 */ /* 0x000fe200078f10ff */
[----:B------:R-:W1:Y:S01]  /*0ee0*/  LDS.64 R32, [R32] ;  /* 0x0000000020207984 */ /* 0x000e620000000a00 */
[----:B------:R-:W-:Y:S01]  /*0ef0*/  SHF.R.S32.HI R54, RZ, 0x1f, R41 ;  /* 0x0000001fff367819 */ /* 0x000fe20000011429 */
[----:B------:R-:W-:Y:S01]  /*0f00*/  IMAD.IADD R44, R46, 0x1, R40 ;  /* 0x000000012e2c7824 */ /* 0x000fe200078e0228 */
[----:B------:R-:W-:Y:S01]  /*0f10*/  SHF.R.S32.HI R36, RZ, 0x2, R36 ;  /* 0x00000002ff247819 */ /* 0x000fe20000011424 */
[--C-:B------:R-:W-:Y:S01]  /*0f20*/  IMAD R40, R45, 0x28, R38.reuse ;  /* 0x000000282d287824 */ /* 0x100fe200078e0226 */
[----:B------:R-:W-:Y:S01]  /*0f30*/  SHF.R.S32.HI R37, RZ, 0x2, R37 ;  /* 0x00000002ff257819 */ /* 0x000fe20000011425 */
[--C-:B------:R-:W-:Y:S01]  /*0f40*/  IMAD R30, R30, 0x28, R38.reuse ;  /* 0x000000281e1e7824 */ /* 0x100fe200078e0226 */
[----:B------:R-:W-:Y:S01]  /*0f50*/  LEA.HI R41, R54, R41, RZ, 0x2 ;  /* 0x0000002936297211 */ /* 0x000fe200078f10ff */
[--C-:B------:R-:W-:Y:S01]  /*0f60*/  IMAD R45, R36, 0x28, R38.reuse ;  /* 0x00000028242d7824 */ /* 0x100fe200078e0226 */
[----:B------:R-:W-:Y:S01]  /*0f70*/  SHF.R.S32.HI R56, RZ, 0x1f, R61 ;  /* 0x0000001fff387819 */ /* 0x000fe2000001143d */
[----:B------:R-:W-:Y:S01]  /*0f80*/  IMAD R42, R37, 0x28, R38 ;  /* 0x00000028252a7824 */ /* 0x000fe200078e0226 */
[----:B------:R-:W-:Y:S01]  /*0f90*/  SHF.R.S32.HI R41, RZ, 0x2, R41 ;  /* 0x00000002ff297819 */ /* 0x000fe20000011429 */
[----:B------:R-:W2:Y:S01]  /*0fa0*/  LDS.64 R36, [R44] ;  /* 0x000000002c247984 */ /* 0x000ea20000000a00 */
[C---:B------:R-:W-:Y:S01]  /*0fb0*/  IADD3 R40, R46.reuse, R40, RZ ;  /* 0x000000282e287210 */ /* 0x040fe20007ffe0ff */
[----:B------:R-:W-:Y:S01]  /*0fc0*/  IMAD.IADD R30, R46, 0x1, R30 ;  /* 0x000000012e1e7824 */ /* 0x000fe200078e021e */
[----:B------:R-:W-:Y:S01]  /*0fd0*/  LEA.HI R61, R56, R61, RZ, 0x2 ;  /* 0x0000003d383d7211 */ /* 0x000fe200078f10ff */
[----:B------:R-:W-:Y:S01]  /*0fe0*/  IMAD R56, R41, 0x28, R38 ;  /* 0x0000002829387824 */ /* 0x000fe200078e0226 */
[----:B------:R-:W-:-:S02]  /*0ff0*/  IADD3 R45, R46, R45, RZ ;  /* 0x0000002d2e2d7210 */ /* 0x000fc40007ffe0ff */
[----:B------:R-:W3:Y:S01]  /*1000*/  LDS.64 R40, [R40] ;  /* 0x0000000028287984 */ /* 0x000ee20000000a00 */
[----:B------:R-:W-:Y:S02]  /*1010*/  SHF.R.S32.HI R47, RZ, 0x2, R47 ;  /* 0x00000002ff2f7819 */ /* 0x000fe4000001142f */
[----:B------:R-:W-:Y:S01]  /*1020*/  SHF.R.S32.HI R59, RZ, 0x2, R59 ;  /* 0x00000002ff3b7819 */ /* 0x000fe2000001143b */
[----:B------:R-:W4:Y:S01]  /*1030*/  LDS.64 R44, [R45] ;  /* 0x000000002d2c7984 */ /* 0x000f220000000a00 */
[----:B------:R-:W-:Y:S01]  /*1040*/  SHF.R.S32.HI R43, RZ, 0x2, R43 ;  /* 0x00000002ff2b7819 */ /* 0x000fe2000001142b */
[--C-:B------:R-:W-:Y:S01]  /*1050*/  IMAD R47, R47, 0x28, R38.reuse ;  /* 0x000000282f2f7824 */ /* 0x100fe200078e0226 */
[----:B------:R-:W-:Y:S01]  /*1060*/  SHF.R.S32.HI R39, RZ, 0x2, R39 ;  /* 0x00000002ff277819 */ /* 0x000fe20000011427 */
[--C-:B------:R-:W-:Y:S01]  /*1070*/  IMAD R59, R59, 0x28, R38.reuse ;  /* 0x000000283b3b7824 */ /* 0x100fe200078e0226 */
[----:B------:R-:W-:Y:S01]  /*1080*/  SHF.R.S32.HI R61, RZ, 0x2, R61 ;  /* 0x00000002ff3d7819 */ /* 0x000fe2000001143d */
[----:B------:R-:W-:Y:S01]  /*1090*/  IMAD R43, R43, 0x28, R38 ;  /* 0x000000282b2b7824 */ /* 0x000fe200078e0226 */
[----:B------:R-:W-:Y:S01]  /*10a0*/  SHF.R.S32.HI R35, RZ, 0x2, R35 ;  /* 0x00000002ff237819 */ /* 0x000fe20000011423 */
[----:B0-----:R-:W-:Y:S01]  /*10b0*/  FADD.FTZ R31, R31, R28 ;  /* 0x0000001c1f1f7221 */ /* 0x001fe20000010000 */
[----:B------:R-:W-:Y:S01]  /*10c0*/  IADD3 R28, R46, R42, RZ ;  /* 0x0000002a2e1c7210 */ /* 0x000fe20007ffe0ff */
[----:B------:R-:W-:-:S02]  /*10d0*/  IMAD R39, R39, 0x28, R38 ;  /* 0x0000002827277824 */ /* 0x000fc400078e0226 */
[----:B------:R-:W-:Y:S01]  /*10e0*/  FADD.FTZ R58, R58, R29 ;  /* 0x0000001d3a3a7221 */ /* 0x000fe20000010000 */
[--C-:B------:R-:W-:Y:S01]  /*10f0*/  IMAD R61, R61, 0x28, R38.reuse ;  /* 0x000000283d3d7824 */ /* 0x100fe200078e0226 */
[C---:B------:R-:W-:Y:S01]  /*1100*/  IADD3 R47, R46.reuse, R47, RZ ;  /* 0x0000002f2e2f7210 */ /* 0x040fe20007ffe0ff */
[----:B------:R-:W-:Y:S01]  /*1110*/  IMAD R35, R35, 0x28, R38 ;  /* 0x0000002823237824 */ /* 0x000fe200078e0226 */
[----:B------:R-:W0:Y:S01]  /*1120*/  LDS.64 R28, [R28] ;  /* 0x000000001c1c7984 */ /* 0x000e220000000a00 */
[C---:B------:R-:W-:Y:S01]  /*1130*/  IADD3 R34, R46.reuse, R34, RZ ;  /* 0x000000222e227210 */ /* 0x040fe20007ffe0ff */
[C---:B------:R-:W-:Y:S01]  /*1140*/  IMAD.IADD R38, R46.reuse, 0x1, R61 ;  /* 0x000000012e267824 */ /* 0x040fe200078e023d */
[----:B------:R-:W-:Y:S01]  /*1150*/  IADD3 R56, R46, R56, RZ ;  /* 0x000000382e387210 */ /* 0x000fe20007ffe0ff */
[----:B-1----:R-:W-:Y:S01]  /*1160*/  FADD.FTZ R58, R58, R33 ;  /* 0x000000213a3a7221 */ /* 0x002fe20000010000 */
[C---:B------:R-:W-:Y:S02]  /*1170*/  IADD3 R54, R46.reuse, R59, RZ ;  /* 0x0000003b2e367210 */ /* 0x040fe40007ffe0ff */
[----:B------:R-:W-:-:S02]  /*1180*/  IADD3 R42, R46, R43, RZ ;  /* 0x0000002b2e2a7210 */ /* 0x000fc40007ffe0ff */
[C---:B------:R-:W-:Y:S01]  /*1190*/  IADD3 R52, R46.reuse, R39, RZ ;  /* 0x000000272e347210 */ /* 0x040fe20007ffe0ff */
[----:B------:R-:W-:Y:S02]  /*11a0*/  IMAD.IADD R46, R46, 0x1, R35 ;  /* 0x000000012e2e7824 */ /* 0x000fe400078e0223 */
[----:B------:R-:W-:Y:S02]  /*11b0*/  FADD.FTZ R35, R31, R32 ;  /* 0x000000201f237221 */ /* 0x000fe40000010000 */
[----:B------:R-:W1:Y:S01]  /*11c0*/  LDS.64 R30, [R30] ;  /* 0x000000001e1e7984 */ /* 0x000e620000000a00 */
[----:B--2---:R-:W-:Y:S01]  /*11d0*/  FADD.FTZ R58, R58, R37 ;  /* 0x000000253a3a7221 */ /* 0x004fe20000010000 */
[----:B------:R-:W-:Y:S02]  /*11e0*/  FADD.FTZ R39, R35, R36 ;  /* 0x0000002423277221 */ /* 0x000fe40000010000 */
[----:B------:R-:W2:Y:S04]  /*11f0*/  LDS.64 R32, [R47] ;  /* 0x000000002f207984 */ /* 0x000ea80000000a00 */
[----:B------:R-:W2:Y:S01]  /*1200*/  LDS.64 R34, [R34] ;  /* 0x0000000022227984 */ /* 0x000ea20000000a00 */
[----:B---3--:R-:W-:Y:S01]  /*1210*/  FADD.FTZ R43, R39, R40 ;  /* 0x00000028272b7221 */ /* 0x008fe20000010000 */
[----:B------:R-:W-:-:S02]  /*1220*/  FADD.FTZ R58, R58, R41 ;  /* 0x000000293a3a7221 */ /* 0x000fc40000010000 */
[----:B------:R-:W3:Y:S01]  /*1230*/  LDS.64 R36, [R56] ;  /* 0x0000000038247984 */ /* 0x000ee20000000a00 */
[----:B----4-:R-:W-:Y:S01]  /*1240*/  FADD.FTZ R59, R43, R44 ;  /* 0x0000002c2b3b7221 */ /* 0x010fe20000010000 */
[----:B------:R-:W-:Y:S02]  /*1250*/  FADD.FTZ R58, R58, R45 ;  /* 0x0000002d3a3a7221 */ /* 0x000fe40000010000 */
[----:B------:R-:W4:Y:S04]  /*1260*/  LDS.64 R38, [R38] ;  /* 0x0000000026267984 */ /* 0x000f280000000a00 */
[----:B------:R-:W4:Y:S04]  /*1270*/  LDS.64 R40, [R54] ;  /* 0x0000000036287984 */ /* 0x000f280000000a00 */
[----:B------:R-:W4:Y:S01]  /*1280*/  LDS.64 R42, [R42] ;  /* 0x000000002a2a7984 */ /* 0x000f220000000a00 */
[----:B0-----:R-:W-:-:S03]  /*1290*/  FADD.FTZ R59, R59, R28 ;  /* 0x0000001c3b3b7221 */ /* 0x001fc60000010000 */
[----:B------:R-:W0:Y:S01]  /*12a0*/  LDS.64 R44, [R52] ;  /* 0x00000000342c7984 */ /* 0x000e220000000a00 */
[----:B------:R-:W-:-:S03]  /*12b0*/  FADD.FTZ R58, R58, R29 ;  /* 0x0000001d3a3a7221 */ /* 0x000fc60000010000 */
[----:B------:R-:W0:Y:S01]  /*12c0*/  LDS.64 R46, [R46] ;  /* 0x000000002e2e7984 */ /* 0x000e220000000a00 */
[----:B-1----:R-:W-:Y:S01]  /*12d0*/  FADD.FTZ R59, R59, R30 ;  /* 0x0000001e3b3b7221 */ /* 0x002fe20000010000 */
[----:B------:R-:W-:-:S03]  /*12e0*/  FADD.FTZ R58, R58, R31 ;  /* 0x0000001f3a3a7221 */ /* 0x000fc60000010000 */
[----:B--2---:R-:W-:Y:S01]  /*12f0*/  FADD.FTZ R59, R59, R32 ;  /* 0x000000203b3b7221 */ /* 0x004fe20000010000 */
[----:B------:R-:W-:-:S03]  /*1300*/  FADD.FTZ R58, R58, R33 ;  /* 0x000000213a3a7221 */ /* 0x000fc60000010000 */
[----:B------:R-:W-:Y:S01]  /*1310*/  FADD.FTZ R59, R59, R34 ;  /* 0x000000223b3b7221 */ /* 0x000fe20000010000 */
        /* <DEDUP_REMOVED lines=9> */
[----:B0-----:R-:W-:Y:S01]  /*13b0*/  FADD.FTZ R59, R59, R44 ;  /* 0x0000002c3b3b7221 */ /* 0x001fe20000010000 */
[----:B------:R-:W-:-:S03]  /*13c0*/  FADD.FTZ R58, R58, R45 ;  /* 0x0000002d3a3a7221 */ /* 0x000fc60000010000 */
[----:B------:R-:W-:Y:S01]  /*13d0*/  FADD.FTZ R46, R59, R46 ;  /* 0x0000002e3b2e7221 */ /* 0x000fe20000010000 */
[----:B------:R-:W-:-:S07]  /*13e0*/  FADD.FTZ R47, R58, R47 ;  /* 0x0000002f3a2f7221 */ /* 0x000fce0000010000 */
.L_x_1237:
[----:B------:R-:W-:Y:S05]  /*13f0*/  BSYNC B0 ;  /* 0x0000000000007941 */ /* 0x000fea0003800000 */
.L_x_1236:
        /* <DEDUP_REMOVED lines=21> */
.L_x_1239:
[----:B------:R-:W-:Y:S05]  /*1550*/  BSYNC B0 ;  /* 0x0000000000007941 */ /* 0x000fea0003800000 */
.L_x_1238:
[----:B------:R-:W-:Y:S01]  /*1560*/  ISETP.NE.AND P0, PT, R4, RZ, PT ;  /* 0x000000ff0400720c */ /* 0x000fe20003f05270 */
[----:B------:R-:W-:Y:S01]  /*1570*/  BAR.SYNC.DEFER_BLOCKING 0x0 ;  /* 0x0000000000007b1d */ /* 0x000fe20000010000 */
[----:B------:R-:W-:Y:S02]  /*1580*/  PRMT R33, R26, 0x7632, R33 ;  /* 0x000076321a217816 */ /* 0x000fe40000000021 */
[----:B0-----:R-:W-:Y:S02]  /*1590*/  PRMT R30, R22, 0x7632, R30 ;  /* 0x00007632161e7816 */ /* 0x001fe4000000001e */
[----:B------:R-:W-:Y:S02]  /*15a0*/  PRMT R26, R20, 0x7632, R26 ;  /* 0x00007632141a7816 */ /* 0x000fe4000000001a */
[----:B------:R-:W-:Y:S02]  /*15b0*/  PRMT R27, R27, 0x7632, R27 ;  /* 0x000076321b1b7816 */ /* 0x000fe4000000001b */
[----:B------:R-:W-:-:S02]  /*15c0*/  PRMT R32, R24, 0x7632, R32 ;  /* 0x0000763218207816 */ /* 0x000fc40000000020 */
[----:B------:R-:W-:Y:S02]  /*15d0*/  PRMT R31, R25, 0x7632, R31 ;  /* 0x00007632191f7816 */ /* 0x000fe4000000001f */
[----:B------:R-:W-:Y:S02]  /*15e0*/  PRMT R23, R23, 0x7632, R23 ;  /* 0x0000763217177816 */ /* 0x000fe40000000017 */
[----:B------:R-:W-:Y:S02]  /*15f0*/  ISETP.GT.U32.AND P1, PT, R4, 0x7f, PT ;  /* 0x0000007f0400780c */ /* 0x000fe40003f24070 */
        /* <DEDUP_REMOVED lines=15> */
.L_x_1241:
[----:B------:R-:W2:Y:S04]  /*16f0*/  LD.E.STRONG.GPU R28, desc[UR8][R24.64] ;  /* 0x00000008181c7980 */ /* 0x000ea8000c10f900 */
[----:B--2---:R-:W-:Y:S01]  /*1700*/  CCTL.IVALL ;  /* 0x00000000ff00798f */ /* 0x004fe20002000000 */
[----:B------:R-:W-:Y:S05]  /*1710*/  YIELD ;  /* 0x0000000000007946 */ /* 0x000fea0003800000 */
[----:B-----5:R-:W-:-:S04]  /*1720*/  LOP3.LUT R28, R28, R29, RZ, 0x3c, !PT ;  /* 0x0000001d1c1c7212 */ /* 0x020fc800078e3cff */
[----:B------:R-:W-:-:S13]  /*1730*/  ISETP.GT.AND P0, PT, R28, -0x1, PT ;  /* 0xffffffff1c00780c */ /* 0x000fda0003f04270 */
[----:B------:R-:W-:Y:S05]  /*1740*/  @P0 BRA `(.L_x_1241) ;  /* 0xfffffffc00e80947 */ /* 0x000fea000383ffff */
.L_x_1240:
        /* <DEDUP_REMOVED lines=9> */
[----:B------:R-:W-:-:S04]  /*17e0*/  @!P1 LOP3.LUT R37, R4, 0x1f, RZ, 0xc0, !PT ;  /* 0x0000001f04259812 */ /* 0x000fc800078ec0ff */
[----:B------:R-:W-:-:S04]  /*17f0*/  @!P1 LEA R28, R28, R29, 0x8 ;  /* 0x0000001d1c1c9211 */ /* 0x000fc800078e40ff */
        /* <DEDUP_REMOVED lines=31> */
[----:B------:R-:W-:Y:S02]  /*19f0*/  @!P0 IADD3 R28, R39, 0xc80, RZ ;  /* 0x00000c80271c8810 */ /* 0x000fe40007ffe0ff */
[----:B------:R-:W-:Y:S01]  /*1a00*/  @!P0 SHF.R.U32.HI R39, RZ, 0x2, R4 ;  /* 0x00000002ff278819 */ /* 0x000fe20000011604 */
[----:B--2---:R-:W-:Y:S01]  /*1a10*/  FADD.FTZ R36, R29, R36 ;  /* 0x000000241d247221 */ /* 0x004fe20000010000 */
[----:B------:R-:W1:Y:S01]  /*1a20*/  SHFL.BFLY PT, R38, R37, 0x1, 0x1f ;  /* 0x0c201f0025267f89 */ /* 0x000e6200000e0000 */
[----:B0-----:R-:W-:-:S02]  /*1a30*/  @!P0 LEA R29, R41, R28, 0x18 ;  /* 0x0000001c291d8211 */ /* 0x001fc400078ec0ff */
[----:B------:R-:W-:Y:S01]  /*1a40*/  @!P0 LOP3.LUT R28, R39, 0x3ffffff8, RZ, 0xc0, !PT ;  /* 0x3ffffff8271c8812 */ /* 0x000fe200078ec0ff */
[----:B------:R-:W0:Y:S03]  /*1a50*/  SHFL.BFLY PT, R25, R36, 0x1, 0x1f ;  /* 0x0c201f0024197f89 */ /* 0x000e2600000e0000 */
[----:B------:R-:W-:Y:S01]  /*1a60*/  @!P0 IADD3 R28, R28, R29, RZ ;  /* 0x0000001d1c1c8210 */ /* 0x000fe20007ffe0ff */
[----:B-1----:R-:W-:-:S04]  /*1a70*/  FADD.FTZ R24, R37, R38 ;  /* 0x0000002625187221 */ /* 0x002fc80000010000 */
[----:B------:R-:W-:Y:S01]  /*1a80*/  @!P0 FMUL.FTZ R24, R24, 1.2207031431898940355e-05 ;  /* 0x374ccccd18188820 */ /* 0x000fe20000410000 */
[----:B0-----:R-:W-:-:S03]  /*1a90*/  FADD.FTZ R38, R36, R25 ;  /* 0x0000001924267221 */ /* 0x001fc60000010000 */
[----:B------:R-:W-:-:S04]  /*1aa0*/  @!P0 FMUL.FTZ R25, R24, R24 ;  /* 0x0000001818198220 */ /* 0x000fc80000410000 */
[----:B------:R-:W-:-:S05]  /*1ab0*/  @!P0 FFMA.FTZ R25, R38, 1.2207031431898940355e-05, -R25 ;  /* 0x374ccccd26198823 */ /* 0x000fca0000010819 */
        /* <DEDUP_REMOVED lines=24> */
.L_x_1243:
[----:B------:R-:W-:Y:S05]  /*1c40*/  BSYNC B0 ;  /* 0x0000000000007941 */ /* 0x000fea0003800000 */
.L_x_1242:
[----:B------:R-:W1:Y:S01]  /*1c50*/  S2UR UR7, SR_CgaCtaId ;  /* 0x00000000000779c3 */ /* 0x000e620000008800 */
[----:B0-----:R-:W-:Y:S01]  /*1c60*/  SHF.L.U32 R24, R5, 0x2, RZ ;  /* 0x0000000205187819 */ /* 0x001fe200000006ff */
[----:B------:R-:W-:Y:S01]  /*1c70*/  IMAD R14, R14, 0x50, R7 ;  /* 0x000000500e0e7824 */ /* 0x000fe200078e0207 */
[----:B------:R-:W-:Y:S01]  /*1c80*/  UMOV UR6, 0x400 ;  /* 0x0000040000067882 */ /* 0x000fe20000000000 */
[----:B------:R-:W-:Y:S01]  /*1c90*/  SHF.L.U32 R33, R33, 0x10, RZ ;  /* 0x0000001021217819 */ /* 0x000fe200000006ff */
[----:B------:R-:W-:Y:S01]  /*1ca0*/  UIADD3 UR6, UR6, 0xc80, URZ ;  /* 0x00000c8006067890 */ /* 0x000fe2000fffe03f */
[----:B------:R-:W-:Y:S01]  /*1cb0*/  LOP3.LUT R24, R24, 0xc, RZ, 0xc0, !PT ;  /* 0x0000000c18187812 */ /* 0x000fe200078ec0ff */
[----:B------:R-:W-:Y:S01]  /*1cc0*/  IMAD.U32 R47, R26, 0x10000, RZ ;  /* 0x000100001a2f7824 */ /* 0x000fe200078e00ff */
[----:B------:R-:W-:Y:S01]  /*1cd0*/  SHF.L.U32 R14, R14, 0x2, RZ ;  /* 0x000000020e0e7819 */ /* 0x000fe200000006ff */
[----:B------:R-:W-:Y:S01]  /*1ce0*/  ULOP3.LUT UR4, UR4, 0x1, URZ, 0x3c, !UPT ;  /* 0x0000000104047892 */ /* 0x000fe2000f8e3c3f */
[----:B------:R-:W-:Y:S01]  /*1cf0*/  SHF.L.U32 R35, R35, 0x10, RZ ;  /* 0x0000001023237819 */ /* 0x000fe200000006ff */
[----:B------:R-:W-:Y:S01]  /*1d00*/  IMAD.MOV R7, RZ, RZ, -R24 ;  /* 0x000000ffff077224 */ /* 0x000fe200078e0a18 */
[----:B------:R-:W-:Y:S01]  /*1d10*/  SHF.L.U32 R34, R34, 0x10, RZ ;  /* 0x0000001022227819 */ /* 0x000fe200000006ff */
[----:B------:R-:W-:Y:S01]  /*1d20*/  IMAD.WIDE.U32 R24, R14, -0x33333333, RZ ;  /* 0xcccccccd0e187825 */ /* 0x000fe200078e00ff */
[----:B------:R-:W-:-:S02]  /*1d30*/  SHF.L.U32 R19, R19, 0x10, RZ ;  /* 0x0000001013137819 */ /* 0x000fc400000006ff */
[----:B------:R-:W-:Y:S02]  /*1d40*/  MOV R24, R7 ;  /* 0x0000000700187202 */ /* 0x000fe40000000f00 */
[----:B------:R-:W-:Y:S02]  /*1d50*/  SHF.L.U32 R36, R17, 0x10, RZ ;  /* 0x0000001011247819 */ /* 0x000fe400000006ff */
[----:B------:R-:W-:Y:S02]  /*1d60*/  LEA.HI R24, R25, R24, RZ, 0x1a ;  /* 0x0000001819187211 */ /* 0x000fe400078fd0ff */
[----:B------:R-:W-:Y:S01]  /*1d70*/  SHF.L.U32 R38, R20, 0x10, RZ ;  /* 0x0000001014267819 */ /* 0x000fe200000006ff */
[----:B-1----:R-:W-:Y:S01]  /*1d80*/  ULEA UR6, UR7, UR6, 0x18 ;  /* 0x0000000607067291 */ /* 0x002fe2000f8ec03f */
[----:B------:R-:W-:Y:S02]  /*1d90*/  SHF.L.U32 R31, R31, 0x10, RZ ;  /* 0x000000101f1f7819 */ /* 0x000fe400000006ff */
[----:B------:R-:W-:-:S02]  /*1da0*/  SHF.L.U32 R43, R30, 0x10, RZ ;  /* 0x000000101e2b7819 */ /* 0x000fc400000006ff */
[----:B------:R-:W-:Y:S02]  /*1db0*/  SHF.L.U32 R45, R23, 0x10, RZ ;  /* 0x00000010172d7819 */ /* 0x000fe400000006ff */
[----:B------:R-:W-:Y:S01]  /*1dc0*/  LEA R24, R24, UR6, 0x3 ;  /* 0x0000000618187c11 */ /* 0x000fe2000f8e18ff */
[----:B------:R-:W-:Y:S01]  /*1dd0*/  ULDC UR6, c[0x0][0x230] ;  /* 0x00008c0000067ab9 */ /* 0x000fe20000000800 */
[----:B------:R-:W-:-:S04]  /*1de0*/  SHF.L.U32 R18, R18, 0x10, RZ ;  /* 0x0000001012127819 */ /* 0x000fc800000006ff */
[----:B------:R-:W0:Y:S02]  /*1df0*/  LDS.64 R24, [R24] ;  /* 0x0000000018187984 */ /* 0x000e240000000a00 */
[----:B0-----:R-:W-:Y:S01]  /*1e00*/  FADD.FTZ R7, R25, UR6 ;  /* 0x0000000619077e21 */ /* 0x001fe20008010000 */
[----:B------:R-:W-:Y:S02]  /*1e10*/  IMAD.U32 R25, R16, 0x10000, RZ ;  /* 0x0001000010197824 */ /* 0x000fe400078e00ff */
[----:B------:R-:W-:Y:S01]  /*1e20*/  FADD.FTZ R16, -R24, R33 ;  /* 0x0000002118107221 */ /* 0x000fe20000010100 */
[----:B------:R-:W-:Y:S01]  /*1e30*/  SHF.L.U32 R33, R22, 0x10, RZ ;  /* 0x0000001016217819 */ /* 0x000fe200000006ff */
[--C-:B------:R-:W-:Y:S01]  /*1e40*/  FADD.FTZ R22, R15, -R24.reuse ;  /* 0x800000180f167221 */ /* 0x100fe20000010000 */
[--C-:B------:R-:W-:Y:S01]  /*1e50*/  FADD.FTZ R28, R3, -R24.reuse ;  /* 0x80000018031c7221 */ /* 0x100fe20000010000 */
[----:B------:R-:W0:Y:S01]  /*1e60*/  MUFU.RSQ R7, R7 ;  /* 0x0000000700077308 */ /* 0x000e220000001400 */
[C---:B------:R-:W-:Y:S01]  /*1e70*/  FADD.FTZ R52, -R24.reuse, R47 ;  /* 0x0000002f18347221 */ /* 0x040fe20000010100 */
[----:B------:R-:W-:Y:S01]  /*1e80*/  FADD.FTZ R46, -R24, R45 ;  /* 0x0000002d182e7221 */ /* 0x000fe20000010100 */
[--C-:B------:R-:W-:Y:S01]  /*1e90*/  FADD.FTZ R44, R53, -R24.reuse ;  /* 0x80000018352c7221 */ /* 0x100fe20000010000 */
[----:B------:R-:W-:Y:S01]  /*1ea0*/  ULDC.64 UR6, c[0x0][0x210] ;  /* 0x0000840000067ab9 */ /* 0x000fe20000000a00 */
[----:B0-----:R-:W-:Y:S01]  /*1eb0*/  FMUL.FTZ R29, R7, R16 ;  /* 0x00000010071d7220 */ /* 0x001fe20000410000 */
[----:B------:R-:W-:Y:S01]  /*1ec0*/  FADD.FTZ R16, R13, -R24 ;  /* 0x800000180d107221 */ /* 0x000fe20000010000 */
[----:B------:R-:W-:Y:S01]  /*1ed0*/  FMUL.FTZ R28, R28, R7 ;  /* 0x000000071c1c7220 */ /* 0x000fe20000410000 */
[----:B------:R-:W-:Y:S01]  /*1ee0*/  FMUL.FTZ R52, R7, R52 ;  /* 0x0000003407347220 */ /* 0x000fe20000410000 */
[----:B------:R-:W-:Y:S01]  /*1ef0*/  FFMA.FTZ R13, R29, R35, R34 ;  /* 0x000000231d0d7223 */ /* 0x000fe20000010022 */
[----:B------:R-:W-:-:S02]  /*1f00*/  IMAD.U32 R29, R27, 0x10000, RZ ;  /* 0x000100001b1d7824 */ /* 0x000fc400078e00ff */
[----:B------:R-:W-:Y:S01]  /*1f10*/  FMUL.FTZ R17, R7, R16 ;  /* 0x0000001007117220 */ /* 0x000fe20000410000 */
[----:B------:R-:W-:Y:S01]  /*1f20*/  FFMA.FTZ R3, R28, R18, R25 ;  /* 0x000000121c037223 */ /* 0x000fe20000010019 */
[----:B------:R-:W-:Y:S01]  /*1f30*/  FMUL.FTZ R27, R13, -1.4426950216293334961 ;  /* 0xbfb8aa3b0d1b7820 */ /* 0x000fe20000410000 */
[----:B------:R-:W-:Y:S01]  /*1f40*/  FADD.FTZ R40, -R24, R29 ;  /* 0x0000001d18287221 */ /* 0x000fe20000010100 */
[----:B------:R-:W-:Y:S01]  /*1f50*/  FFMA.FTZ R16, R17, R19, R36 ;  /* 0x0000001311107223 */ /* 0x000fe20000010024 */
[----:B------:R-:W-:Y:S02]  /*1f60*/  IMAD.U32 R29, R32, 0x10000, RZ ;  /* 0x00010000201d7824 */ /* 0x000fe400078e00ff */
[----:B------:R-:W-:Y:S01]  /*1f70*/  FADD.FTZ R32, R49, -R24 ;  /* 0x8000001831207221 */ /* 0x000fe20000010000 */
[----:B------:R-:W-:Y:S01]  /*1f80*/  FMUL.FTZ R17, R7, R40 ;  /* 0x0000002807117220 */ /* 0x000fe20000410000 */
[----:B------:R-:W-:Y:S01]  /*1f90*/  SHF.L.U32 R49, R21, 0x10, RZ ;  /* 0x0000001015317819 */ /* 0x000fe200000006ff */
[----:B------:R-:W-:Y:S01]  /*1fa0*/  FMUL.FTZ R26, R7, R46 ;  /* 0x0000002e071a7220 */ /* 0x000fe20000410000 */
[----:B------:R-:W-:Y:S01]  /*1fb0*/  FMUL.FTZ R28, R3, -1.4426950216293334961 ;  /* 0xbfb8aa3b031c7820 */ /* 0x000fe20000410000 */
[----:B------:R-:W-:Y:S01]  /*1fc0*/  FFMA.FTZ R20, R17, R33, R38 ;  /* 0x0000002111147223 */ /* 0x000fe20000010026 */
[C---:B------:R-:W-:Y:S01]  /*1fd0*/  FMUL.FTZ R17, R7.reuse, R22 ;  /* 0x0000001607117220 */ /* 0x040fe20000410000 */
[----:B------:R-:W-:Y:S01]  /*1fe0*/  FADD.FTZ R22, -R24, R29 ;  /* 0x0000001d18167221 */ /* 0x000fe20000010100 */
[----:B------:R-:W0:Y:S01]  /*1ff0*/  MUFU.EX2 R27, R27 ;  /* 0x0000001b001b7308 */ /* 0x000e220000000800 */
[----:B------:R-:W-:Y:S01]  /*2000*/  FMUL.FTZ R15, R20, -1.4426950216293334961 ;  /* 0xbfb8aa3b140f7820 */ /* 0x000fe20000410000 */
[----:B------:R-:W-:Y:S01]  /*2010*/  FMUL.FTZ R37, R16, -1.4426950216293334961 ;  /* 0xbfb8aa3b10257820 */ /* 0x000fe20000410000 */
[----:B------:R-:W-:Y:S01]  /*2020*/  FMUL.FTZ R22, R7, R22 ;  /* 0x0000001607167220 */ /* 0x000fe20000410000 */
[----:B------:R-:W-:Y:S01]  /*2030*/  FFMA.FTZ R17, R18, R17, R25 ;  /* 0x0000001112117223 */ /* 0x000fe20000010019 */
[----:B------:R-:W-:Y:S01]  /*2040*/  FADD.FTZ R46, R55, -R24 ;  /* 0x80000018372e7221 */ /* 0x000fe20000010000 */
[C---:B------:R-:W-:Y:S01]  /*2050*/  FADD.FTZ R54, -R24.reuse, R49 ;  /* 0x0000003118367221 */ /* 0x040fe20000010100 */
[----:B------:R-:W-:Y:S01]  /*2060*/  FFMA.FTZ R29, R35, R22, R34 ;  /* 0x00000016231d7223 */ /* 0x000fe20000010022 */
[C---:B------:R-:W-:Y:S01]  /*2070*/  FMUL.FTZ R22, R7.reuse, R32 ;  /* 0x0000002007167220 */ /* 0x040fe20000410000 */
[C---:B------:R-:W-:Y:S01]  /*2080*/  FADD.FTZ R32, -R24.reuse, R31 ;  /* 0x0000001f18207221 */ /* 0x040fe20000010100 */
[----:B------:R-:W1:Y:S01]  /*2090*/  MUFU.EX2 R15, R15 ;  /* 0x0000000f000f7308 */ /* 0x000e620000000800 */
[----:B------:R-:W-:Y:S01]  /*20a0*/  FMUL.FTZ R23, R7, R44 ;  /* 0x0000002c07177220 */ /* 0x000fe20000410000 */
[----:B------:R-:W-:Y:S01]  /*20b0*/  FFMA.FTZ R26, R33, R26, R38 ;  /* 0x0000001a211a7223 */ /* 0x000fe20000010026 */
[----:B------:R-:W-:Y:S01]  /*20c0*/  FMUL.FTZ R31, R7, R32 ;  /* 0x00000020071f7220 */ /* 0x000fe20000410000 */
[----:B------:R-:W-:Y:S01]  /*20d0*/  FADD.FTZ R32, R51, -R24 ;  /* 0x8000001833207221 */ /* 0x000fe20000010000 */
[----:B------:R-:W-:Y:S01]  /*20e0*/  FMUL.FTZ R40, R17, -1.4426950216293334961 ;  /* 0xbfb8aa3b11287820 */ /* 0x000fe20000410000 */
[----:B------:R-:W-:Y:S01]  /*20f0*/  FFMA.FTZ R22, R19, R22, R36 ;  /* 0x0000001613167223 */ /* 0x000fe20000010024 */
[----:B------:R-:W-:Y:S01]  /*2100*/  FMUL.FTZ R39, R29, -1.4426950216293334961 ;  /* 0xbfb8aa3b1d277820 */ /* 0x000fe20000410000 */
[----:B------:R-:W-:Y:S01]  /*2110*/  FMUL.FTZ R30, R7, R32 ;  /* 0x00000020071e7220 */ /* 0x000fe20000410000 */
[----:B------:R-:W-:Y:S01]  /*2120*/  FADD.FTZ R32, -R24, R43 ;  /* 0x0000002b18207221 */ /* 0x000fe20000010100 */
[----:B------:R-:W2:Y:S01]  /*2130*/  MUFU.EX2 R28, R28 ;  /* 0x0000001c001c7308 */ /* 0x000ea20000000800 */
[----:B------:R-:W-:Y:S01]  /*2140*/  FFMA.FTZ R31, R33, R31, R38 ;  /* 0x0000001f211f7223 */ /* 0x000fe20000010026 */
[--C-:B------:R-:W-:Y:S01]  /*2150*/  FFMA.FTZ R30, R18, R30, R25.reuse ;  /* 0x0000001e121e7223 */ /* 0x100fe20000010019 */
[C---:B------:R-:W-:Y:S01]  /*2160*/  FMUL.FTZ R32, R7.reuse, R32 ;  /* 0x0000002007207220 */ /* 0x040fe20000410000 */
[C---:B------:R-:W-:Y:S01]  /*2170*/  FMUL.FTZ R47, R7.reuse, R46 ;  /* 0x0000002e072f7220 */ /* 0x040fe20000410000 */
[----:B------:R-:W-:Y:S01]  /*2180*/  FMUL.FTZ R54, R7, R54 ;  /* 0x0000003607367220 */ /* 0x000fe20000410000 */
[----:B------:R-:W-:Y:S01]  /*2190*/  FFMA.FTZ R23, R19, R23, R36 ;  /* 0x0000001713177223 */ /* 0x000fe20000010024 */
[C-C-:B------:R-:W-:Y:S01]  /*21a0*/  FFMA.FTZ R32, R35.reuse, R32, R34.reuse ;  /* 0x0000002023207223 */ /* 0x140fe20000010022 */
[----:B------:R-:W-:Y:S01]  /*21b0*/  FFMA.FTZ R34, R35, R52, R34 ;  /* 0x0000003423227223 */ /* 0x000fe20000010022 */
[----:B------:R-:W-:Y:S01]  /*21c0*/  FADD.FTZ R52, R57, -R24 ;  /* 0x8000001839347221 */ /* 0x000fe20000010000 */
[----:B------:R-:W3:Y:S01]  /*21d0*/  MUFU.EX2 R37, R37 ;  /* 0x0000002500257308 */ /* 0x000ee20000000800 */
[----:B------:R-:W-:Y:S01]  /*21e0*/  FMUL.FTZ R46, R26, -1.4426950216293334961 ;  /* 0xbfb8aa3b1a2e7820 */ /* 0x000fe20000410000 */
[----:B------:R-:W-:Y:S01]  /*21f0*/  FMUL.FTZ R41, R22, -1.4426950216293334961 ;  /* 0xbfb8aa3b16297820 */ /* 0x000fe20000410000 */
[----:B------:R-:W-:Y:S01]  /*2200*/  FMUL.FTZ R52, R7, R52 ;  /* 0x0000003407347220 */ /* 0x000fe20000410000 */
[----:B------:R-:W-:Y:S01]  /*2210*/  FMUL.FTZ R43, R30, -1.4426950216293334961 ;  /* 0xbfb8aa3b1e2b7820 */ /* 0x000fe20000410000 */
[----:B------:R-:W-:Y:S01]  /*2220*/  FMUL.FTZ R42, R31, -1.4426950216293334961 ;  /* 0xbfb8aa3b1f2a7820 */ /* 0x000fe20000410000 */
[----:B------:R-:W-:Y:S01]  /*2230*/  FMUL.FTZ R44, R32, -1.4426950216293334961 ;  /* 0xbfb8aa3b202c7820 */ /* 0x000fe20000410000 */
[----:B------:R-:W-:Y:S01]  /*2240*/  FFMA.FTZ R19, R19, R52, R36 ;  /* 0x0000003413137223 */ /* 0x000fe20000010024 */
[----:B------:R-:W-:Y:S01]  /*2250*/  FFMA.FTZ R18, R18, R47, R25 ;  /* 0x0000002f12127223 */ /* 0x000fe20000010019 */
[----:B------:R-:W-:Y:S01]  /*2260*/  FFMA.FTZ R33, R33, R54, R38 ;  /* 0x0000003621217223 */ /* 0x000fe20000010026 */
[----:B------:R-:W4:Y:S01]  /*2270*/  MUFU.EX2 R40, R40 ;  /* 0x0000002800287308 */ /* 0x000f220000000800 */
[----:B------:R-:W-:Y:S01]  /*2280*/  FMUL.FTZ R45, R23, -1.4426950216293334961 ;  /* 0xbfb8aa3b172d7820 */ /* 0x000fe20000410000 */
[----:B------:R-:W-:Y:S01]  /*2290*/  FMUL.FTZ R35, R18, -1.4426950216293334961 ;  /* 0xbfb8aa3b12237820 */ /* 0x000fe20000410000 */
[----:B------:R-:W-:Y:S01]  /*22a0*/  FMUL.FTZ R47, R34, -1.4426950216293334961 ;  /* 0xbfb8aa3b222f7820 */ /* 0x000fe20000410000 */
[----:B------:R-:W-:Y:S01]  /*22b0*/  FMUL.FTZ R7, R33, -1.4426950216293334961 ;  /* 0xbfb8aa3b21077820 */ /* 0x000fe20000410000 */
[----:B0-----:R-:W-:Y:S01]  /*22c0*/  FADD.FTZ R36, R27, 1 ;  /* 0x3f8000001b247421 */ /* 0x001fe20000010000 */
[----:B-1----:R-:W-:Y:S01]  /*22d0*/  FADD.FTZ R15, R15, 1 ;  /* 0x3f8000000f0f7421 */ /* 0x002fe20000010000 */
[----:B--2---:R-:W-:Y:S01]  /*22e0*/  FADD.FTZ R28, R28, 1 ;  /* 0x3f8000001c1c7421 */ /* 0x004fe20000010000 */
[----:B------:R0:W-:Y:S01]  /*22f0*/  MUFU.EX2 R25, R46 ;  /* 0x0000002e00197308 */ /* 0x0001e20000000800 */
[----:B---3--:R-:W-:-:S07]  /*2300*/  FADD.FTZ R27, R37, 1 ;  /* 0x3f800000251b7421 */ /* 0x008fce0000010000 */
[----:B------:R-:W1:Y:S01]  /*2310*/  MUFU.EX2 R39, R39 ;  /* 0x0000002700277308 */ /* 0x000e620000000800 */
[----:B0-----:R-:W-:Y:S01]  /*2320*/  FMUL.FTZ R46, R19, -1.4426950216293334961 ;  /* 0xbfb8aa3b132e7820 */ /* 0x001fe20000410000 */
[----:B----4-:R-:W-:-:S06]  /*2330*/  FADD.FTZ R38, R40, 1 ;  /* 0x3f80000028267421 */ /* 0x010fcc0000010000 */
[----:B------:R-:W0:Y:S08]  /*2340*/  MUFU.EX2 R41, R41 ;  /* 0x0000002900297308 */ /* 0x000e300000000800 */
[----:B------:R-:W2:Y:S01]  /*2350*/  MUFU.EX2 R43, R43 ;  /* 0x0000002b002b7308 */ /* 0x000ea20000000800 */
[----:B-1----:R-:W-:-:S07]  /*2360*/  FADD.FTZ R40, R39, 1 ;  /* 0x3f80000027287421 */ /* 0x002fce0000010000 */
[----:B------:R-:W1:Y:S01]  /*2370*/  MUFU.EX2 R42, R42 ;  /* 0x0000002a002a7308 */ /* 0x000e620000000800 */
[----:B0-----:R-:W-:-:S07]  /*2380*/  FADD.FTZ R37, R41, 1 ;  /* 0x3f80000029257421 */ /* 0x001fce0000010000 */
[----:B------:R-:W0:Y:S01]  /*2390*/  MUFU.EX2 R44, R44 ;  /* 0x0000002c002c7308 */ /* 0x000e220000000800 */
[----:B--2---:R-:W-:Y:S01]  /*23a0*/  FADD.FTZ R39, R43, 1 ;  /* 0x3f8000002b277421 */ /* 0x004fe20000010000 */
[----:B------:R-:W-:-:S06]  /*23b0*/  FADD.FTZ R43, R25, 1 ;  /* 0x3f800000192b7421 */ /* 0x000fcc0000010000 */
[----:B------:R-:W2:Y:S01]  /*23c0*/  MUFU.EX2 R45, R45 ;  /* 0x0000002d002d7308 */ /* 0x000ea20000000800 */
[----:B-1----:R-:W-:-:S07]  /*23d0*/  FADD.FTZ R42, R42, 1 ;  /* 0x3f8000002a2a7421 */ /* 0x002fce0000010000 */
[----:B------:R-:W1:Y:S01]  /*23e0*/  MUFU.EX2 R21, R35 ;  /* 0x0000002300157308 */ /* 0x000e620000000800 */
[----:B0-----:R-:W-:-:S07]  /*23f0*/  FADD.FTZ R41, R44, 1 ;  /* 0x3f8000002c297421 */ /* 0x001fce0000010000 */
[----:B------:R-:W0:Y:S01]  /*2400*/  MUFU.EX2 R24, R47 ;  /* 0x0000002f00187308 */ /* 0x000e220000000800 */
[----:B--2---:R-:W-:-:S07]  /*2410*/  FADD.FTZ R44, R45, 1 ;  /* 0x3f8000002d2c7421 */ /* 0x004fce0000010000 */
[----:B------:R-:W-:Y:S01]  /*2420*/  MUFU.EX2 R46, R46 ;  /* 0x0000002e002e7308 */ /* 0x000fe20000000800 */
[----:B-1----:R-:W-:-:S07]  /*2430*/  FADD.FTZ R21, R21, 1 ;  /* 0x3f80000015157421 */ /* 0x002fce0000010000 */
[----:B------:R-:W1:Y:S01]  /*2440*/  MUFU.EX2 R7, R7 ;  /* 0x0000000700077308 */ /* 0x000e620000000800 */
[----:B0-----:R-:W-:-:S07]  /*2450*/  FADD.FTZ R45, R24, 1 ;  /* 0x3f800000182d7421 */ /* 0x001fce0000010000 */
[----:B------:R-:W0:Y:S08]  /*2460*/  MUFU.RCP R36, R36 ;  /* 0x0000002400247308 */ /* 0x000e300000001000 */
[----:B------:R2:W3:Y:S01]  /*2470*/  MUFU.RCP R35, R15 ;  /* 0x0000000f00237308 */ /* 0x0004e20000001000 */
[----:B-1----:R-:W-:-:S07]  /*2480*/  FADD.FTZ R7, R7, 1 ;  /* 0x3f80000007077421 */ /* 0x002fce0000010000 */
[----:B------:R-:W1:Y:S01]  /*2490*/  MUFU.RCP R28, R28 ;  /* 0x0000001c001c7308 */ /* 0x000e620000001000 */
[--C-:B--2---:R-:W-:Y:S01]  /*24a0*/  SHF.R.S32.HI R15, RZ, 0x1f, R14.reuse ;  /* 0x0000001fff0f7819 */ /* 0x104fe2000001140e */
[----:B0-----:R-:W-:Y:S02]  /*24b0*/  FMUL.FTZ R13, R13, R36 ;  /* 0x000000240d0d7220 */ /* 0x001fe40000410000 */
[----:B------:R-:W-:-:S04]  /*24c0*/  IMAD.WIDE.U32 R14, R8, 0x140000, R14 ;  /* 0x00140000080e7825 */ /* 0x000fc800078e000e */
[----:B------:R-:W0:Y:S01]  /*24d0*/  MUFU.RCP R27, R27 ;  /* 0x0000001b001b7308 */ /* 0x000e220000001000 */
[----:B---3--:R-:W-:Y:S01]  /*24e0*/  FMUL.FTZ R20, R20, R35 ;  /* 0x0000002314147220 */ /* 0x008fe20000410000 */
[-C--:B------:R-:W-:Y:S01]  /*24f0*/  IADD3 R25, P0, R12, R14.reuse, RZ ;  /* 0x0000000e0c197210 */ /* 0x080fe20007f1e0ff */
[----:B------:R-:W-:Y:S01]  /*2500*/  FADD.FTZ R12, R46, 1 ;  /* 0x3f8000002e0c7421 */ /* 0x000fe20000010000 */
[----:B------:R-:W-:Y:S02]  /*2510*/  IADD3 R49, R9, R15, RZ ;  /* 0x0000000f09317210 */ /* 0x000fe40007ffe0ff */
[----:B------:R-:W-:Y:S02]  /*2520*/  IADD3 R48, P1, R48, R14, RZ ;  /* 0x0000000e30307210 */ /* 0x000fe40007f3e0ff */
[----:B------:R-:W2:Y:S01]  /*2530*/  MUFU.RCP R38, R38 ;  /* 0x0000002600267308 */ /* 0x000ea20000001000 */
[----:B-1----:R-:W-:Y:S01]  /*2540*/  FMUL.FTZ R28, R3, R28 ;  /* 0x0000001c031c7220 */ /* 0x002fe20000410000 */
[----:B------:R-:W-:Y:S01]  /*2550*/  IADD3 R15, P2, R10, R14, RZ ;  /* 0x0000000e0a0f7210 */ /* 0x000fe20007f5e0ff */
[----:B------:R-:W-:Y:S01]  /*2560*/  IMAD.X R52, RZ, RZ, R49, P0 ;  /* 0x000000ffff347224 */ /* 0x000fe200000e0631 */
[----:B------:R-:W-:-:S02]  /*2570*/  IADD3.X R9, RZ, R49, RZ, P1, !PT ;  /* 0x00000031ff097210 */ /* 0x000fc40000ffe4ff */
[----:B------:R-:W-:Y:S02]  /*2580*/  LEA R8, P3, R48, UR6, 0x1 ;  /* 0x0000000630087c11 */ /* 0x000fe4000f8608ff */
[----:B------:R-:W1:Y:S01]  /*2590*/  MUFU.RCP R40, R40 ;  /* 0x0000002800287308 */ /* 0x000e620000001000 */
[----:B0-----:R-:W-:Y:S01]  /*25a0*/  FMUL.FTZ R27, R16, R27 ;  /* 0x0000001b101b7220 */ /* 0x001fe20000410000 */
[----:B------:R-:W-:Y:S02]  /*25b0*/  F2FP.BF16.F32.PACK_AB R28, R13, R28 ;  /* 0x0000001c0d1c723e */ /* 0x000fe400000010ff */
[----:B------:R-:W-:Y:S02]  /*25c0*/  LEA.HI.X R9, R48, UR7, R9, 0x1, P3 ;  /* 0x0000000730097c11 */ /* 0x000fe400098f0c09 */
[----:B------:R-:W-:Y:S02]  /*25d0*/  F2FP.BF16.F32.PACK_AB R27, R20, R27 ;  /* 0x0000001b141b723e */ /* 0x000fe400000010ff */
[----:B------:R-:W0:Y:S01]  /*25e0*/  MUFU.RCP R37, R37 ;  /* 0x0000002500257308 */ /* 0x000e220000001000 */
[----:B--2---:R-:W-:Y:S01]  /*25f0*/  FMUL.FTZ R38, R17, R38 ;  /* 0x0000002611267220 */ /* 0x004fe20000410000 */
[----:B------:R-:W-:Y:S01]  /*2600*/  PRMT R3, R28, 0x7632, R3 ;  /* 0x000076321c037816 */ /* 0x000fe20000000003 */
[----:B------:R-:W-:Y:S01]  /*2610*/  STG.E.U16 desc[UR8][R8.64], R28 ;  /* 0x0000001c08007986 */ /* 0x000fe2000c101508 */
[----:B------:R-:W-:-:S02]  /*2620*/  IADD3 R47, P1, R11, R14, RZ ;  /* 0x0000000e0b2f7210 */ /* 0x000fc40007f3e0ff */
[-C--:B------:R-:W-:Y:S01]  /*2630*/  IADD3.X R46, RZ, R49.reuse, RZ, P2, !PT ;  /* 0x00000031ff2e7210 */ /* 0x080fe200017fe4ff */
[----:B------:R2:W-:Y:S01]  /*2640*/  STG.E.U16 desc[UR8][R8.64+0x2], R3 ;  /* 0x0000020308007986 */ /* 0x0005e2000c101508 */
[----:B------:R-:W3:Y:S01]  /*2650*/  MUFU.RCP R42, R42 ;  /* 0x0000002a002a7308 */ /* 0x000ee20000001000 */
[----:B-1----:R-:W-:Y:S01]  /*2660*/  FMUL.FTZ R29, R29, R40 ;  /* 0x000000281d1d7220 */ /* 0x002fe20000410000 */
[----:B------:R-:W-:Y:S01]  /*2670*/  LEA R10, P0, R15, UR6, 0x1 ;  /* 0x000000060f0a7c11 */ /* 0x000fe2000f8008ff */
[----:B------:R-:W-:Y:S01]  /*2680*/  STG.E.U16 desc[UR8][R8.64+0x4], R27 ;  /* 0x0000041b08007986 */ /* 0x000fe2000c101508 */
[----:B------:R-:W-:Y:S02]  /*2690*/  IADD3.X R48, RZ, R49, RZ, P1, !PT ;  /* 0x00000031ff307210 */ /* 0x000fe40000ffe4ff */
[----:B------:R-:W-:Y:S02]  /*26a0*/  F2FP.BF16.F32.PACK_AB R38, R29, R38 ;  /* 0x000000261d26723e */ /* 0x000fe400000010ff */
[----:B------:R-:W1:Y:S01]  /*26b0*/  MUFU.RCP R39, R39 ;  /* 0x0000002700277308 */ /* 0x000e620000001000 */
[----:B0-----:R-:W-:Y:S01]  /*26c0*/  FMUL.FTZ R37, R22, R37 ;  /* 0x0000002516257220 */ /* 0x001fe20000410000 */
[----:B------:R-:W-:-:S02]  /*26d0*/  LEA.HI.X R11, R15, UR7, R46, 0x1, P0 ;  /* 0x000000070f0b7c11 */ /* 0x000fc400080f0c2e */
[----:B------:R-:W-:Y:S02]  /*26e0*/  LEA R14, P1, R47, UR6, 0x1 ;  /* 0x000000062f0e7c11 */ /* 0x000fe4000f8208ff */
[----:B------:R-:W-:Y:S02]  /*26f0*/  LEA R24, P2, R25, UR6, 0x1 ;  /* 0x0000000619187c11 */ /* 0x000fe4000f8408ff */
[----:B------:R-:W0:Y:S01]  /*2700*/  MUFU.RCP R41, R41 ;  /* 0x0000002900297308 */ /* 0x000e220000001000 */
[----:B---3--:R-:W-:Y:S01]  /*2710*/  FMUL.FTZ R42, R31, R42 ;  /* 0x0000002a1f2a7220 */ /* 0x008fe20000410000 */
[----:B------:R-:W-:Y:S02]  /*2720*/  LEA.HI.X R15, R47, UR7, R48, 0x1, P1 ;  /* 0x000000072f0f7c11 */ /* 0x000fe400088f0c30 */
[----:B------:R-:W-:Y:S02]  /*2730*/  LEA.HI.X R25, R25, UR7, R52, 0x1, P2 ;  /* 0x0000000719197c11 */ /* 0x000fe400090f0c34 */
[----:B------:R-:W-:-:S02]  /*2740*/  F2FP.BF16.F32.PACK_AB R37, R42, R37 ;  /* 0x000000252a25723e */ /* 0x000fc400000010ff */
[----:B------:R-:W3:Y:S01]  /*2750*/  MUFU.RCP R44, R44 ;  /* 0x0000002c002c7308 */ /* 0x000ee20000001000 */
[----:B-1----:R-:W-:Y:S01]  /*2760*/  FMUL.FTZ R39, R30, R39 ;  /* 0x000000271e277220 */ /* 0x002fe20000410000 */
[----:B------:R-:W-:Y:S02]  /*2770*/  PRMT R13, R37, 0x7632, R13 ;  /* 0x00007632250d7816 */ /* 0x000fe4000000000d */
[----:B------:R-:W-:-:S04]  /*2780*/  IADD3 R5, P0, R5, 0x5, RZ ;  /* 0x0000000505057810 */ /* 0x000fc80007f1e0ff */
[----:B------:R-:W1:Y:S01]  /*2790*/  MUFU.RCP R43, R43 ;  /* 0x0000002b002b7308 */ /* 0x000e620000001000 */
[----:B0-----:R-:W-:Y:S01]  /*27a0*/  FMUL.FTZ R32, R32, R41 ;  /* 0x0000002920207220 */ /* 0x001fe20000410000 */
[----:B------:R-:W-:Y:S02]  /*27b0*/  IADD3.X R0, RZ, R0, RZ, P0, !PT ;  /* 0x00000000ff007210 */ /* 0x000fe400007fe4ff */
[----:B------:R-:W-:Y:S02]  /*27c0*/  ISETP.GE.U32.AND P0, PT, R5, UR10, PT ;  /* 0x0000000a05007c0c */ /* 0x000fe4000bf06070 */
[----:B------:R-:W-:Y:S02]  /*27d0*/  F2FP.BF16.F32.PACK_AB R39, R32, R39 ;  /* 0x000000272027723e */ /* 0x000fe400000010ff */
[----:B------:R-:W0:Y:S01]  /*27e0*/  MUFU.RCP R21, R21 ;  /* 0x0000001500157308 */ /* 0x000e220000001000 */
[----:B---3--:R-:W-:Y:S01]  /*27f0*/  FMUL.FTZ R44, R23, R44 ;  /* 0x0000002c172c7220 */ /* 0x008fe20000410000 */
[----:B------:R-:W-:-:S06]  /*2800*/  ISETP.GE.AND.EX P0, PT, R0, UR5, PT, P0 ;  /* 0x0000000500007c0c */ /* 0x000fcc000bf06300 */
[----:B------:R-:W3:Y:S01]  /*2810*/  MUFU.RCP R45, R45 ;  /* 0x0000002d002d7308 */ /* 0x000ee20000001000 */
[----:B-1----:R-:W-:-:S05]  /*2820*/  FMUL.FTZ R43, R26, R43 ;  /* 0x0000002b1a2b7220 */ /* 0x002fca0000410000 */
[----:B------:R-:W-:Y:S02]  /*2830*/  F2FP.BF16.F32.PACK_AB R44, R43, R44 ;  /* 0x0000002c2b2c723e */ /* 0x000fe400000010ff */
[----:B------:R-:W1:Y:S01]  /*2840*/  MUFU.RCP R12, R12 ;  /* 0x0000000c000c7308 */ /* 0x000e620000001000 */
[----:B0-----:R-:W-:Y:S01]  /*2850*/  FMUL.FTZ R21, R18, R21 ;  /* 0x0000001512157220 */ /* 0x001fe20000410000 */
[----:B--2---:R-:W-:-:S06]  /*2860*/  PRMT R3, R44, 0x7632, R3 ;  /* 0x000076322c037816 */ /* 0x004fcc0000000003 */
[----:B------:R0:W2:Y:S01]  /*2870*/  MUFU.RCP R36, R7 ;  /* 0x0000000700247308 */ /* 0x0000a20000001000 */
[----:B---3--:R-:W-:-:S05]  /*2880*/  FMUL.FTZ R34, R34, R45 ;  /* 0x0000002d22227220 */ /* 0x008fca0000410000 */
[----:B------:R-:W-:Y:S02]  /*2890*/  F2FP.BF16.F32.PACK_AB R21, R34, R21 ;  /* 0x000000152215723e */ /* 0x000fe400000010ff */
[----:B0-----:R-:W-:Y:S01]  /*28a0*/  PRMT R7, R27, 0x7632, R7 ;  /* 0x000076321b077816 */ /* 0x001fe20000000007 */
[----:B-1----:R-:W-:-:S04]  /*28b0*/  FMUL.FTZ R12, R19, R12 ;  /* 0x0000000c130c7220 */ /* 0x002fc80000410000 */
[----:B------:R0:W-:Y:S01]  /*28c0*/  STG.E.U16 desc[UR8][R8.64+0x6], R7 ;  /* 0x0000060708007986 */ /* 0x0001e2000c101508 */
[----:B--2---:R-:W-:-:S03]  /*28d0*/  FMUL.FTZ R33, R33, R36 ;  /* 0x0000002421217220 */ /* 0x004fc60000410000 */
[----:B------:R-:W-:Y:S02]  /*28e0*/  STG.E.U16 desc[UR8][R10.64], R38 ;  /* 0x000000260a007986 */ /* 0x000fe4000c101508 */
[----:B------:R-:W-:Y:S02]  /*28f0*/  F2FP.BF16.F32.PACK_AB R12, R33, R12 ;  /* 0x0000000c210c723e */ /* 0x000fe400000010ff */
[----:B------:R-:W-:Y:S01]  /*2900*/  STG.E.U16 desc[UR8][R10.64+0x4], R37 ;  /* 0x000004250a007986 */ /* 0x000fe2000c101508 */
[----:B0-----:R-:W-:-:S03]  /*2910*/  PRMT R9, R38, 0x7632, R9 ;  /* 0x0000763226097816 */ /* 0x001fc60000000009 */
[----:B------:R-:W-:Y:S01]  /*2920*/  STG.E.U16 desc[UR8][R10.64+0x6], R13 ;  /* 0x0000060d0a007986 */ /* 0x000fe2000c101508 */
[----:B------:R-:W-:Y:S02]  /*2930*/  PRMT R7, R39, 0x7632, R7 ;  /* 0x0000763227077816 */ /* 0x000fe40000000007 */
[----:B------:R-:W-:Y:S01]  /*2940*/  PRMT R8, R21, 0x7632, R8 ;  /* 0x0000763215087816 */ /* 0x000fe20000000008 */
[----:B------:R0:W-:Y:S04]  /*2950*/  STG.E.U16 desc[UR8][R10.64+0x2], R9 ;  /* 0x000002090a007986 */ /* 0x0001e8000c101508 */
        /* <DEDUP_REMOVED lines=11> */
.L_x_1245:
        /* <DEDUP_REMOVED lines=15> */
.L_x_2648:


//--------------------- .text._ZN13group_norm_v214gn_cuda_kernelI13__nv_bfloat16Li320ELi1ELi16ELi80ELi1024ELb1ELi32ELi320ELi320ELi4ELb1ELi4ELb0ELb0ENS_16CompileConditionILi900EEEEEvPT_PKS4_S7_S7_flPfS8_Pj --------------------------
	.section	.text._ZN13group_norm_v214gn_cuda_kernelI13__nv_bfloat16Li320ELi1ELi16ELi80ELi1024ELb1ELi32ELi320ELi320ELi4ELb1ELi4ELb0ELb0ENS_16CompileConditionILi900EEEEEvPT_PKS4_S7_S7_flPfS8_Pj,"ax",@progbits
	.align	128
        .global         _ZN13group_norm_v214gn_cuda_kernelI13__nv_bfloat16Li320ELi1ELi16ELi80ELi1024ELb1ELi32ELi320ELi320ELi4ELb1ELi4ELb0ELb0ENS_16CompileConditionILi900EEEEEvPT_PKS4_S7_S7_flPfS8_Pj
        .type           _ZN13group_norm_v214gn_cuda_kernelI13__nv_bfloat16Li320ELi1ELi16ELi80ELi1024ELb1ELi32ELi320ELi320ELi4ELb1ELi4ELb0ELb0ENS_16CompileConditionILi900EEEEEvPT_PKS4_S7_S7_flPfS8_Pj,@function
        .size           _ZN13group_norm_v214gn_cuda_kernelI13__nv_bfloat16Li320ELi1ELi16ELi80ELi1024ELb1ELi32ELi320ELi320ELi4ELb1ELi4ELb0ELb0ENS_16CompileConditionILi900EEEEEvPT_PKS4_S7_S7_flPfS8_Pj,(.L_x_2649 - _ZN13group_norm_v214gn_cuda_kernelI13__nv_bfloat16Li320ELi1ELi16ELi80ELi1024ELb1ELi32ELi320ELi320ELi4ELb1ELi4ELb0ELb0ENS_16CompileConditionILi900EEEEEvPT_PKS4_S7_S7_flPfS8_Pj)
        .other          _ZN13group_norm_v214gn_cuda_kernelI13__nv_bfloat16Li320ELi1ELi16ELi80ELi1024ELb1ELi32ELi320ELi320ELi4ELb1ELi4ELb0ELb0ENS_16CompileConditionILi900EEEEEvPT_PKS4_S7_S7_flPfS8_Pj,@"STO_CUDA_ENTRY STV_DEFAULT"
_ZN13group_norm_v214gn_cuda_kernelI13__nv_bfloat16Li320ELi1ELi16ELi80ELi1024ELb1ELi32ELi320ELi320ELi4ELb1ELi4ELb0ELb0ENS_16CompileConditionILi900EEEEEvPT_PKS4_S7_S7_flPfS8_Pj:
.text._ZN13group_norm_v214gn_cuda_kernelI13__nv_bfloat16Li320ELi1ELi16ELi80ELi1024ELb1ELi32ELi320ELi320ELi4ELb1ELi4ELb0ELb0ENS_16CompileConditionILi900EEEEEvPT_PKS4_S7_S7_flPfS8_Pj:
        /* <DEDUP_REMOVED lines=9> */
[----:B------:R-:W-:Y:S01]  /*0090*/  UMOV UR4, 0x400 ;  /* 0x0000040000047882 */ /* 0x000fe20000000000 */
[----:B------:R-:W-:Y:S01]  /*00a0*/  LOP3.LUT R0, R23, 0x3, RZ, 0xc0, !PT ;  /* 0x0000000317007812 */ /* 0x000fe200078ec0ff */
[----:B------:R-:W2:Y:S01]  /*00b0*/  S2R R84, SR_CTAID.X ;  /* 0x0000000000547919 */ /* 0x000ea20000002500 */
[----:B------:R-:W-:-:S03]  /*00c0*/  ULDC.64 UR8, c[0x0][0x208] ;  /* 0x0000820000087ab9 */ /* 0x000fc60000000a00 */
[----:B------:R-:W-:Y:S01]  /*00d0*/  IMAD R0, R0, 0x140, RZ ;  /* 0x0000014000007824 */ /* 0x000fe200078e02ff */
[----:B------:R-:W3:Y:S01]  /*00e0*/  LDC.64 R112, c[0x0][0x250] ;  /* 0x00009400ff707b82 */ /* 0x000ee20000000a00 */
[----:B-1----:R-:W-:Y:S02]  /*00f0*/  ULEA UR6, UR5, UR4, 0x18 ;  /* 0x0000000405067291 */ /* 0x002fe4000f8ec03f */
        /* <DEDUP_REMOVED lines=13> */
[----:B------:R-:W-:-:S02]  /*01d0*/  IADD3 R5, R4, R111, RZ ;  /* 0x0000006f04057210 */ /* 0x000fc40007ffe0ff */
[----:B------:R-:W-:Y:S01]  /*01e0*/  LOP3.LUT R84, R84, 0x1f, RZ, 0xc0, !PT ;  /* 0x0000001f54547812 */ /* 0x000fe200078ec0ff */
[C---:B------:R-:W-:Y:S01]  /*01f0*/  IMAD R86, R3.reuse, 0x28, R46 ;  /* 0x0000002803567824 */ /* 0x040fe200078e022e */
[----:B------:R-:W-:Y:S01]  /*0200*/  LEA R2, R3, R0, 0x2 ;  /* 0x0000000003027211 */ /* 0x000fe200078e10ff */
[----:B------:R-:W-:Y:S01]  /*0210*/  IMAD R5, R5, 0x50, -R0 ;  /* 0x0000005005057824 */ /* 0x000fe200078e0a00 */
[----:B------:R-:W-:Y:S02]  /*0220*/  IADD3 R6, RZ, -R111, RZ ;  /* 0x8000006fff067210 */ /* 0x000fe40007ffe0ff */
[----:B------:R-:W-:Y:S01]  /*0230*/  SHF.L.U32 R9, R4, 0x5, RZ ;  /* 0x0000000504097819 */ /* 0x000fe200000006ff */
[----:B------:R-:W-:Y:S01]  /*0240*/  IMAD.WIDE.U32 R2, R2, -0x33333333, RZ ;  /* 0xcccccccd02027825 */ /* 0x000fe200078e00ff */
[----:B------:R-:W-:Y:S02]  /*0250*/  MOV R2, R6 ;  /* 0x0000000600027202 */ /* 0x000fe40000000f00 */
[----:B------:R-:W-:-:S02]  /*0260*/  LOP3.LUT R84, R9, 0xffffffe0, R84, 0xe2, !PT ;  /* 0xffffffe009547812 */ /* 0x000fc400078ee254 */
[----:B------:R-:W-:Y:S02]  /*0270*/  LEA R86, R7, R86, 0x3 ;  /* 0x0000005607567211 */ /* 0x000fe400078e18ff */
[C---:B------:R-:W-:Y:S02]  /*0280*/  LOP3.LUT R4, R5.reuse, 0x4, RZ, 0xfc, !PT ;  /* 0x0000000405047812 */ /* 0x040fe400078efcff */
[C---:B------:R-:W-:Y:S02]  /*0290*/  LOP3.LUT R6, R5.reuse, 0x8, RZ, 0xfc, !PT ;  /* 0x0000000805067812 */ /* 0x040fe400078efcff */
[C---:B------:R-:W-:Y:S02]  /*02a0*/  LOP3.LUT R7, R5.reuse, 0xc, RZ, 0xfc, !PT ;  /* 0x0000000c05077812 */ /* 0x040fe400078efcff */
[C---:B------:R-:W-:Y:S02]  /*02b0*/  IADD3 R8, R5.reuse, 0x10, RZ ;  /* 0x0000001005087810 */ /* 0x040fe40007ffe0ff */
        /* <DEDUP_REMOVED lines=14> */
[----:B------:R-:W-:Y:S02]  /*03a0*/  IADD3 R30, R5, 0x4c, RZ ;  /* 0x0000004c051e7810 */ /* 0x000fe40007ffe0ff */
[----:B------:R-:W-:Y:S02]  /*03b0*/  SHF.R.S32.HI R0, RZ, 0x2, R5 ;  /* 0x00000002ff007819 */ /* 0x000fe40000011405 */
[----:B------:R-:W-:Y:S02]  /*03c0*/  SHF.R.S32.HI R4, RZ, 0x2, R4 ;  /* 0x00000002ff047819 */ /* 0x000fe40000011404 */
[----:B------:R-:W-:Y:S01]  /*03d0*/  SHF.R.S32.HI R6, RZ, 0x2, R6 ;  /* 0x00000002ff067819 */ /* 0x000fe20000011406 */
[--C-:B------:R-:W-:Y:S01]  /*03e0*/  IMAD R0, R0, 0x28, R46.reuse ;  /* 0x0000002800007824 */ /* 0x100fe200078e022e */
[----:B------:R-:W-:Y:S01]  /*03f0*/  SHF.R.S32.HI R7, RZ, 0x2, R7 ;  /* 0x00000002ff077819 */ /* 0x000fe20000011407 */
[----:B------:R-:W-:Y:S01]  /*0400*/  IMAD R4, R4, 0x28, R46 ;  /* 0x0000002804047824 */ /* 0x000fe200078e022e */
[----:B------:R-:W-:Y:S01]  /*0410*/  SHF.R.S32.HI R8, RZ, 0x2, R8 ;  /* 0x00000002ff087819 */ /* 0x000fe20000011408 */
[----:B------:R-:W-:Y:S01]  /*0420*/  IMAD R6, R6, 0x28, R46 ;  /* 0x0000002806067824 */ /* 0x000fe200078e022e */
[----:B------:R-:W-:-:S02]  /*0430*/  SHF.R.S32.HI R9, RZ, 0x2, R9 ;  /* 0x00000002ff097819 */ /* 0x000fc40000011409 */
[----:B------:R-:W-:Y:S01]  /*0440*/  SHF.R.S32.HI R10, RZ, 0x2, R10 ;  /* 0x00000002ff0a7819 */ /* 0x000fe2000001140a */
[----:B------:R-:W-:Y:S01]  /*0450*/  IMAD R8, R8, 0x28, R46 ;  /* 0x0000002808087824 */ /* 0x000fe200078e022e */
[----:B------:R-:W-:Y:S02]  /*0460*/  SHF.R.S32.HI R11, RZ, 0x2, R11 ;  /* 0x00000002ff0b7819 */ /* 0x000fe4000001140b */
[----:B------:R-:W-:Y:S01]  /*0470*/  SHF.R.S32.HI R12, RZ, 0x2, R12 ;  /* 0x00000002ff0c7819 */ /* 0x000fe2000001140c */
[----:B------:R-:W-:Y:S01]  /*0480*/  IMAD R10, R10, 0x28, R46 ;  /* 0x000000280a0a7824 */ /* 0x000fe200078e022e */
[----:B------:R-:W-:Y:S02]  /*0490*/  SHF.R.S32.HI R13, RZ, 0x2, R13 ;  /* 0x00000002ff0d7819 */ /* 0x000fe4000001140d */
[----:B------:R-:W-:Y:S01]  /*04a0*/  SHF.R.S32.HI R5, RZ, 0x2, R14 ;  /* 0x00000002ff057819 */ /* 0x000fe2000001140e */
[--C-:B------:R-:W-:Y:S01]  /*04b0*/  IMAD R14, R11, 0x28, R46.reuse ;  /* 0x000000280b0e7824 */ /* 0x100fe200078e022e */
[----:B------:R-:W-:Y:S01]  /*04c0*/  SHF.R.S32.HI R15, RZ, 0x2, R15 ;  /* 0x00000002ff0f7819 */ /* 0x000fe2000001140f */
[----:B------:R-:W-:Y:S01]  /*04d0*/  IMAD R12, R12, 0x28, R46 ;  /* 0x000000280c0c7824 */ /* 0x000fe200078e022e */
        /* <DEDUP_REMOVED lines=14> */
[----:B------:R-:W-:Y:S01]  /*05c0*/  LEA.HI R3, R3, R2, RZ, 0x1a ;  /* 0x0000000203037211 */ /* 0x000fe200078fd0ff */
[----:B------:R-:W-:Y:S01]  /*05d0*/  IMAD R38, R21, 0x28, R46 ;  /* 0x0000002815267824 */ /* 0x000fe200078e022e */
[----:B------:R-:W-:Y:S01]  /*05e0*/  SHF.R.S32.HI R31, RZ, 0x2, R30 ;  /* 0x00000002ff1f7819 */ /* 0x000fe2000001141e */
[--C-:B------:R-:W-:Y:S01]  /*05f0*/  IMAD R30, R15, 0x28, R46.reuse ;  /* 0x000000280f1e7824 */ /* 0x100fe200078e022e */
[----:B------:R-:W-:Y:S01]  /*0600*/  SHF.L.U32 R2, R22, 0x3, RZ ;  /* 0x0000000316027819 */ /* 0x000fe200000006ff */
[--C-:B------:R-:W-:Y:S01]  /*0610*/  IMAD R40, R25, 0x28, R46.reuse ;  /* 0x0000002819287824 */ /* 0x100fe200078e022e */
[----:B------:R-:W-:Y:S01]  /*0620*/  ISETP.EQ.U32.AND P1, PT, RZ, UR6, PT ;  /* 0x00000006ff007c0c */ /* 0x000fe2000bf22070 */
[--C-:B------:R-:W-:Y:S01]  /*0630*/  IMAD R42, R27, 0x28, R46.reuse ;  /* 0x000000281b2a7824 */ /* 0x100fe200078e022e */
[----:B------:R-:W-:Y:S01]  /*0640*/  LOP3.LUT R25, R2, 0x18, RZ, 0xc0, !PT ;  /* 0x0000001802197812 */ /* 0x000fe200078ec0ff */
[--C-:B------:R-:W-:Y:S01]  /*0650*/  IMAD R44, R29, 0x28, R46.reuse ;  /* 0x000000281d2c7824 */ /* 0x100fe200078e022e */
[----:B------:R-:W-:Y:S01]  /*0660*/  ISETP.GT.U32.OR P0, PT, R22, 0x3, P0 ;  /* 0x000000031600780c */ /* 0x000fe20000704470 */
[----:B------:R-:W-:Y:S01]  /*0670*/  IMAD R46, R31, 0x28, R46 ;  /* 0x000000281f2e7824 */ /* 0x000fe200078e022e */
[----:B------:R-:W-:-:S02]  /*0680*/  IADD3 R21, R0, R25, RZ ;  /* 0x0000001900157210 */ /* 0x000fc40007ffe0ff */
[C---:B------:R-:W-:Y:S02]  /*0690*/  IADD3 R20, R25.reuse, R4, RZ ;  /* 0x0000000419147210 */ /* 0x040fe40007ffe0ff */
[C---:B------:R-:W-:Y:S02]  /*06a0*/  IADD3 R19, R25.reuse, R6, RZ ;  /* 0x0000000619137210 */ /* 0x040fe40007ffe0ff */
[C---:B------:R-:W-:Y:S02]  /*06b0*/  IADD3 R17, R25.reuse, R8, RZ ;  /* 0x0000000819117210 */ /* 0x040fe40007ffe0ff */
[C---:B------:R-:W-:Y:S02]  /*06c0*/  IADD3 R15, R25.reuse, R10, RZ ;  /* 0x0000000a190f7210 */ /* 0x040fe40007ffe0ff */
[----:B------:R-:W-:Y:S02]  /*06d0*/  IADD3 R13, R25, R12, RZ ;  /* 0x0000000c190d7210 */ /* 0x000fe40007ffe0ff */
[----:B------:R-:W-:-:S02]  /*06e0*/  IADD3 R111, R111, R22, RZ ;  /* 0x000000166f6f7210 */ /* 0x000fc40007ffe0ff */
[C---:B------:R-:W-:Y:S02]  /*06f0*/  IADD3 R18, R25.reuse, R18, RZ ;  /* 0x0000001219127210 */ /* 0x040fe40007ffe0ff */
[C---:B------:R-:W-:Y:S02]  /*0700*/  IADD3 R16, R25.reuse, R16, RZ ;  /* 0x0000001019107210 */ /* 0x040fe40007ffe0ff */
[C---:B------:R-:W-:Y:S02]  /*0710*/  IADD3 R14, R25.reuse, R14, RZ ;  /* 0x0000000e190e7210 */ /* 0x040fe40007ffe0ff */
[C---:B------:R-:W-:Y:S02]  /*0720*/  IADD3 R12, R25.reuse, R26, RZ ;  /* 0x0000001a190c7210 */ /* 0x040fe40007ffe0ff */
[C---:B------:R-:W-:Y:S02]  /*0730*/  IADD3 R11, R25.reuse, R28, RZ ;  /* 0x0000001c190b7210 */ /* 0x040fe40007ffe0ff */
        /* <DEDUP_REMOVED lines=8> */
[----:B------:R-:W-:Y:S01]  /*07c0*/  IADD3 R0, R25, R46, RZ ;  /* 0x0000002e19007210 */ /* 0x000fe20007ffe0ff */
[----:B------:R-:W-:Y:S01]  /*07d0*/  HFMA2.MMA R25, -RZ, RZ, 0, 0 ;  /* 0x00000000ff197435 */ /* 0x000fe200000001ff */
[----:B------:R-:W-:Y:S02]  /*07e0*/  ISETP.EQ.OR.EX P0, PT, RZ, UR7, P0, P1 ;  /* 0x00000007ff007c0c */ /* 0x000fe40008702710 */
[----:B------:R-:W-:Y:S02]  /*07f0*/  SHF.R.S32.HI R26, RZ, 0x1f, R111 ;  /* 0x0000001fff1a7819 */ /* 0x000fe4000001146f */
[----:B------:R-:W-:-:S09]  /*0800*/  LEA R82, R3, UR5, 0x3 ;  /* 0x0000000503527c11 */ /* 0x000fd2000f8e18ff */
.L_x_1252:
[----:B0-----:R-:W0:Y:S01]  /*0810*/  S2UR UR12, SR_CTAID.X ;  /* 0x00000000000c79c3 */ /* 0x001e220000002500 */
[----:B------:R-:W-:Y:S01]  /*0820*/  IMAD.WIDE.U32 R28, R22, -0x33333333, RZ ;  /* 0xcccccccd161c7825 */ /* 0x000fe200078e00ff */
[----:B------:R-:W-:Y:S01]  /*0830*/  LOP3.LUT R3, R23, 0x3, RZ, 0xc0, !PT ;  /* 0x0000000317037812 */ /* 0x000fe200078ec0ff */
[----:B------:R-:W-:Y:S01]  /*0840*/  ULDC.64 UR10, c[0x0][0x228] ;  /* 0x00008a00000a7ab9 */ /* 0x000fe20000000a00 */
[----:B------:R-:W-:Y:S01]  /*0850*/  MOV R63, RZ ;  /* 0x000000ff003f7202 */ /* 0x000fe20000000f00 */
[----:B------:R-:W-:Y:S01]  /*0860*/  IMAD R27, R25, 0x140000, RZ ;  /* 0x00140000191b7824 */ /* 0x000fe200078e02ff */
[----:B------:R-:W-:-:S05]  /*0870*/  SHF.R.U32.HI R29, RZ, 0x6, R29 ;  /* 0x00000006ff1d7819 */ /* 0x000fca000001161d */
[----:B------:R-:W-:-:S04]  /*0880*/  IMAD R62, R29, -0x50, R22 ;  /* 0xffffffb01d3e7824 */ /* 0x000fc800078e0216 */
[----:B------:R-:W-:-:S05]  /*0890*/  IMAD R62, R3, 0x50, R62 ;  /* 0x00000050033e7824 */ /* 0x000fca00078e023e */
[----:B------:R-:W-:Y:S01]  /*08a0*/  SHF.L.U32 R62, R62, 0x2, RZ ;  /* 0x000000023e3e7819 */ /* 0x000fe200000006ff */
[----:B0-----:R-:W-:-:S04]  /*08b0*/  USHF.L.U32 UR6, UR12, 0x5, URZ ;  /* 0x000000050c067899 */ /* 0x001fc8000800063f */
[----:B------:R-:W-:Y:S01]  /*08c0*/  IMAD.WIDE.U32 R42, R24, 0x140000, R62 ;  /* 0x00140000182a7825 */ /* 0x000fe200078e003e */
[----:B------:R-:W-:-:S04]  /*08d0*/  ULOP3.LUT UR6, UR6, 0x3e0, URZ, 0xc0, !UPT ;  /* 0x000003e006067892 */ /* 0x000fc8000f8ec03f */
[----:B------:R-:W-:Y:S02]  /*08e0*/  IADD3 R43, R43, R27, RZ ;  /* 0x0000001b2b2b7210 */ /* 0x000fe40007ffe0ff */
        /* <DEDUP_REMOVED lines=10> */
[----:B------:R-:W-:Y:S02]  /*0990*/  IADD3.X R30, RZ, R43, RZ, P1, !PT ;  /* 0x0000002bff1e7210 */ /* 0x000fe40000ffe4ff */
[----:B------:R-:W-:Y:S02]  /*09a0*/  LEA R48, P1, R29, UR6, 0x1 ;  /* 0x000000061d307c11 */ /* 0x000fe4000f8208ff */
[----:B------:R-:W-:Y:S02]  /*09b0*/  IADD3 R31, R3, 0x2800, RZ ;  /* 0x00002800031f7810 */ /* 0x000fe40007ffe0ff */
        /* <DEDUP_REMOVED lines=9> */
[----:B------:R-:W-:Y:S02]  /*0a50*/  IADD3.X R34, RZ, R43, RZ, P1, !PT ;  /* 0x0000002bff227210 */ /* 0x000fe40000ffe4ff */
[----:B------:R-:W-:Y:S02]  /*0a60*/  LEA R52, P1, R33, UR6, 0x1 ;  /* 0x0000000621347c11 */ /* 0x000fe4000f8208ff */
[----:B------:R-:W-:Y:S02]  /*0a70*/  IADD3 R35, R3, 0x5000, RZ ;  /* 0x0000500003237810 */ /* 0x000fe40007ffe0ff */
        /* <DEDUP_REMOVED lines=24> */
[----:B------:R-:W-:-:S05]  /*0c00*/  ULDC.64 UR6, c[0x0][0x220] ;  /* 0x0000880000067ab9 */ /* 0x000fca0000000a00 */
[----:B------:R-:W5:Y:S01]  /*0c10*/  LDG.E.64.CONSTANT R60, desc[UR8][R60.64] ;  /* 0x000000083c3c7981 */ /* 0x000f62000c1e9b00 */
[----:B------:R-:W-:Y:S01]  /*0c20*/  ISETP.GT.U32.AND P1, PT, R22, 0xf, PT ;  /* 0x0000000f1600780c */ /* 0x000fe20003f24070 */
[----:B------:R-:W-:Y:S01]  /*0c30*/  BSSY B0, `(.L_x_1246) ;  /* 0x00000b8000007945 */ /* 0x000fe20003800000 */
[----:B------:R-:W-:Y:S02]  /*0c40*/  SHF.L.U32 R114, R62, 0x1, RZ ;  /* 0x000000013e727819 */ /* 0x000fe400000006ff */
[----:B------:R-:W-:Y:S02]  /*0c50*/  SHF.R.U32.HI R62, RZ, 0x1f, R62 ;  /* 0x0000001fff3e7819 */ /* 0x000fe4000001163e */
[C---:B------:R-:W-:Y:S02]  /*0c60*/  IADD3 R116, P2, R114.reuse, UR6, RZ ;  /* 0x0000000672747c10 */ /* 0x040fe4000ff5e0ff */
[----:B------:R-:W-:Y:S02]  /*0c70*/  IADD3 R114, P3, R114, UR10, RZ ;  /* 0x0000000a72727c10 */ /* 0x000fe4000ff7e0ff */
[----:B------:R-:W-:-:S02]  /*0c80*/  IADD3.X R117, R62, UR7, RZ, P2, !PT ;  /* 0x000000073e757c10 */ /* 0x000fc400097fe4ff */
[----:B------:R-:W-:Y:S02]  /*0c90*/  IADD3.X R115, R62, UR11, RZ, P3, !PT ;  /* 0x0000000b3e737c10 */ /* 0x000fe40009ffe4ff */
[----:B------:R-:W-:Y:S02]  /*0ca0*/  MOV R62, RZ ;  /* 0x000000ff003e7202 */ /* 0x000fe40000000f00 */
[C---:B--2---:R-:W-:Y:S02]  /*0cb0*/  PRMT R43, R46.reuse, 0x7632, R43 ;  /* 0x000076322e2b7816 */ /* 0x044fe4000000002b */
[----:B------:R-:W-:Y:S02]  /*0cc0*/  SHF.L.U32 R3, R46, 0x10, RZ ;  /* 0x000000102e037819 */ /* 0x000fe400000006ff */
[----:B------:R-:W-:Y:S02]  /*0cd0*/  SHF.L.U32 R64, R43, 0x10, RZ ;  /* 0x000000102b407819 */ /* 0x000fe400000006ff */
[----:B------:R-:W-:Y:S01]  /*0ce0*/  SHF.L.U32 R43, R47, 0x10, RZ ;  /* 0x000000102f2b7819 */ /* 0x000fe200000006ff */
[----:B------:R-:W-:Y:S01]  /*0cf0*/  FFMA.FTZ R63, R3, R3, RZ ;  /* 0x00000003033f7223 */ /* 0x000fe200000100ff */
[----:B------:R-:W-:Y:S01]  /*0d00*/  FADD.FTZ R45, RZ, R3 ;  /* 0x00000003ff2d7221 */ /* 0x000fe20000010000 */
[----:B------:R-:W-:-:S02]  /*0d10*/  PRMT R44, R47, 0x7632, R44 ;  /* 0x000076322f2c7816 */ /* 0x000fc4000000002c */
[----:B------:R-:W-:Y:S01]  /*0d20*/  FFMA.FTZ R66, R64, R64, R63 ;  /* 0x0000004040427223 */ /* 0x000fe2000001003f */
[----:B------:R-:W-:Y:S01]  /*0d30*/  FADD.FTZ R64, R45, R64 ;  /* 0x000000402d407221 */ /* 0x000fe20000010000 */
[----:B------:R-:W-:Y:S02]  /*0d40*/  SHF.L.U32 R45, R44, 0x10, RZ ;  /* 0x000000102c2d7819 */ /* 0x000fe400000006ff */
[----:B------:R-:W-:Y:S01]  /*0d50*/  FFMA.FTZ R66, R43, R43, R66 ;  /* 0x0000002b2b427223 */ /* 0x000fe20000010042 */
[----:B------:R-:W-:Y:S01]  /*0d60*/  FADD.FTZ R64, R64, R43 ;  /* 0x0000002b40407221 */ /* 0x000fe20000010000 */
[C---:B---3--:R-:W-:Y:S02]  /*0d70*/  SHF.L.U32 R83, R48.reuse, 0x10, RZ ;  /* 0x0000001030537819 */ /* 0x048fe400000006ff */
        /* <DEDUP_REMOVED lines=13> */
[----:B----4-:R-:W-:-:S02]  /*0e50*/  SHF.L.U32 R87, R50, 0x10, RZ ;  /* 0x0000001032577819 */ /* 0x010fc400000006ff */
[----:B------:R-:W-:Y:S01]  /*0e60*/  PRMT R44, R50, 0x7632, R44 ;  /* 0x00007632322c7816 */ /* 0x000fe2000000002c */
[----:B------:R-:W-:Y:S01]  /*0e70*/  FFMA.FTZ R66, R45, R45, R66 ;  /* 0x0000002d2d427223 */ /* 0x000fe20000010042 */
[----:B------:R-:W-:Y:S01]  /*0e80*/  FADD.FTZ R64, R64, R45 ;  /* 0x0000002d40407221 */ /* 0x000fe20000010000 */
[----:B------:R-:W-:Y:S02]  /*0e90*/  SHF.L.U32 R89, R51, 0x10, RZ ;  /* 0x0000001033597819 */ /* 0x000fe400000006ff */
[----:B------:R-:W-:Y:S01]  /*0ea0*/  SHF.L.U32 R45, R44, 0x10, RZ ;  /* 0x000000102c2d7819 */ /* 0x000fe200000006ff */
        /* <DEDUP_REMOVED lines=8> */
[C---:B-----5:R-:W-:Y:S02]  /*0f30*/  SHF.L.U32 R91, R52.reuse, 0x10, RZ ;  /* 0x00000010345b7819 */ /* 0x060fe400000006ff */
[----:B------:R-:W-:Y:S01]  /*0f40*/  PRMT R44, R52, 0x7632, R44 ;  /* 0x00007632342c7816 */ /* 0x000fe2000000002c */
[----:B------:R-:W-:Y:S01]  /*0f50*/  FFMA.FTZ R66, R45, R45, R66 ;  /* 0x0000002d2d427223 */ /* 0x000fe20000010042 */
[----:B------:R-:W-:Y:S01]  /*0f60*/  FADD.FTZ R64, R64, R45 ;  /* 0x0000002d40407221 */ /* 0x000fe20000010000 */
[----:B------:R-:W-:Y:S02]  /*0f70*/  SHF.L.U32 R93, R53, 0x10, RZ ;  /* 0x00000010355d7819 */ /* 0x000fe400000006ff */
        /* <DEDUP_REMOVED lines=65> */
[----:B------:R-:W-:-:S02]  /*1390*/  MOV R66, RZ ;  /* 0x000000ff00427202 */ /* 0x000fc40000000f00 */
[----:B------:R-:W-:Y:S01]  /*13a0*/  FFMA.FTZ R45, R68, R68, R45 ;  /* 0x00000044442d7223 */ /* 0x000fe2000001002d */
[----:B------:R-:W-:-:S05]  /*13b0*/  FADD.FTZ R44, R44, R68 ;  /* 0x000000442c2c7221 */ /* 0x000fca0000010000 */
[----:B------:R0:W-:Y:S01]  /*13c0*/  STS.64 [R86], R44 ;  /* 0x0000002c56007388 */ /* 0x0001e20000000a00 */
[----:B------:R-:W-:Y:S06]  /*13d0*/  BAR.SYNC.DEFER_BLOCKING 0x0 ;  /* 0x0000000000007b1d */ /* 0x000fec0000010000 */
[----:B------:R-:W-:Y:S05]  /*13e0*/  @P1 BRA `(.L_x_1247) ;  /* 0x0000000000f01947 */ /* 0x000fea0003800000 */
[----:B------:R-:W1:Y:S04]  /*13f0*/  LDS.64 R76, [R21] ;  /* 0x00000000154c7984 */ /* 0x000e680000000a00 */
[----:B------:R-:W2:Y:S04]  /*1400*/  LDS.64 R74, [R20] ;  /* 0x00000000144a7984 */ /* 0x000ea80000000a00 */
[----:B------:R-:W3:Y:S04]  /*1410*/  LDS.64 R72, [R19] ;  /* 0x0000000013487984 */ /* 0x000ee80000000a00 */
[----:B------:R-:W4:Y:S04]  /*1420*/  LDS.64 R70, [R18] ;  /* 0x0000000012467984 */ /* 0x000f280000000a00 */
[----:B------:R-:W5:Y:S04]  /*1430*/  LDS.64 R80, [R17] ;  /* 0x0000000011507984 */ /* 0x000f680000000a00 */
[----:B0-----:R-:W0:Y:S04]  /*1440*/  LDS.64 R44, [R16] ;  /* 0x00000000102c7984 */ /* 0x001e280000000a00 */
[----:B------:R-:W0:Y:S04]  /*1450*/  LDS.64 R68, [R15] ;  /* 0x000000000f447984 */ /* 0x000e280000000a00 */
[----:B------:R-:W0:Y:S04]  /*1460*/  LDS.64 R66, [R14] ;  /* 0x000000000e427984 */ /* 0x000e280000000a00 */
[----:B------:R-:W0:Y:S04]  /*1470*/  LDS.64 R64, [R13] ;  /* 0x000000000d407984 */ /* 0x000e280000000a00 */
[----:B------:R-:W0:Y:S01]  /*1480*/  LDS.64 R62, [R12] ;  /* 0x000000000c3e7984 */ /* 0x000e220000000a00 */
[----:B-1----:R-:W-:-:S03]  /*1490*/  FADD.FTZ R119, RZ, R76 ;  /* 0x0000004cff777221 */ /* 0x002fc60000010000 */
[----:B------:R-:W1:Y:S01]  /*14a0*/  LDS.64 R78, [R11] ;  /* 0x000000000b4e7984 */ /* 0x000e620000000a00 */
[----:B------:R-:W-:Y:S01]  /*14b0*/  FADD.FTZ R88, RZ, R77 ;  /* 0x0000004dff587221 */ /* 0x000fe20000010000 */
[----:B--2---:R-:W-:Y:S02]  /*14c0*/  FADD.FTZ R119, R119, R74 ;  /* 0x0000004a77777221 */ /* 0x004fe40000010000 */
[----:B------:R-:W2:Y:S01]  /*14d0*/  LDS.64 R76, [R10] ;  /* 0x000000000a4c7984 */ /* 0x000ea20000000a00 */
[----:B------:R-:W-:Y:S01]  /*14e0*/  FADD.FTZ R88, R88, R75 ;  /* 0x0000004b58587221 */ /* 0x000fe20000010000 */
[----:B---3--:R-:W-:Y:S02]  /*14f0*/  FADD.FTZ R119, R119, R72 ;  /* 0x0000004877777221 */ /* 0x008fe40000010000 */
[----:B------:R-:W3:Y:S01]  /*1500*/  LDS.64 R74, [R9] ;  /* 0x00000000094a7984 */ /* 0x000ee20000000a00 */
[----:B------:R-:W-:Y:S01]  /*1510*/  FADD.FTZ R88, R88, R73 ;  /* 0x0000004958587221 */ /* 0x000fe20000010000 */
[----:B----4-:R-:W-:-:S02]  /*1520*/  FADD.FTZ R119, R119, R70 ;  /* 0x0000004677777221 */ /* 0x010fc40000010000 */
[----:B------:R-:W4:Y:S01]  /*1530*/  LDS.64 R72, [R8] ;  /* 0x0000000008487984 */ /* 0x000f220000000a00 */
[----:B------:R-:W-:Y:S01]  /*1540*/  FADD.FTZ R88, R88, R71 ;  /* 0x0000004758587221 */ /* 0x000fe20000010000 */
[----:B-----5:R-:W-:Y:S02]  /*1550*/  FADD.FTZ R119, R119, R80 ;  /* 0x0000005077777221 */ /* 0x020fe40000010000 */
[----:B------:R-:W5:Y:S01]  /*1560*/  LDS.64 R70, [R7] ;  /* 0x0000000007467984 */ /* 0x000f620000000a00 */
[----:B------:R-:W-:Y:S01]  /*1570*/  FADD.FTZ R88, R88, R81 ;  /* 0x0000005158587221 */ /* 0x000fe20000010000 */
[----:B0-----:R-:W-:Y:S02]  /*1580*/  FADD.FTZ R119, R119, R44 ;  /* 0x0000002c77777221 */ /* 0x001fe40000010000 */
[----:B------:R-:W0:Y:S01]  /*1590*/  LDS.64 R80, [R6] ;  /* 0x0000000006507984 */ /* 0x000e220000000a00 */
[----:B------:R-:W-:Y:S01]  /*15a0*/  FADD.FTZ R88, R88, R45 ;  /* 0x0000002d58587221 */ /* 0x000fe20000010000 */
[----:B------:R-:W-:-:S02]  /*15b0*/  FADD.FTZ R119, R119, R68 ;  /* 0x0000004477777221 */ /* 0x000fc40000010000 */
[----:B------:R-:W0:Y:S01]  /*15c0*/  LDS.64 R44, [R5] ;  /* 0x00000000052c7984 */ /* 0x000e220000000a00 */
[----:B------:R-:W-:Y:S01]  /*15d0*/  FADD.FTZ R88, R88, R69 ;  /* 0x0000004558587221 */ /* 0x000fe20000010000 */
[----:B------:R-:W-:Y:S02]  /*15e0*/  FADD.FTZ R119, R119, R66 ;  /* 0x0000004277777221 */ /* 0x000fe40000010000 */
[----:B------:R-:W0:Y:S01]  /*15f0*/  LDS.64 R68, [R4] ;  /* 0x0000000004447984 */ /* 0x000e220000000a00 */
[----:B------:R-:W-:Y:S01]  /*1600*/  FADD.FTZ R88, R88, R67 ;  /* 0x0000004358587221 */ /* 0x000fe20000010000 */
[----:B------:R-:W-:Y:S02]  /*1610*/  FADD.FTZ R119, R119, R64 ;  /* 0x0000004077777221 */ /* 0x000fe40000010000 */
[----:B------:R-:W0:Y:S01]  /*1620*/  LDS.64 R66, [R2] ;  /* 0x0000000002427984 */ /* 0x000e220000000a00 */
[----:B------:R-:W-:Y:S01]  /*1630*/  FADD.FTZ R88, R88, R65 ;  /* 0x0000004158587221 */ /* 0x000fe20000010000 */
[----:B------:R-:W-:-:S02]  /*1640*/  FADD.FTZ R119, R119, R62 ;  /* 0x0000003e77777221 */ /* 0x000fc40000010000 */
[----:B------:R-:W0:Y:S01]  /*1650*/  LDS.64 R64, [R0] ;  /* 0x0000000000407984 */ /* 0x000e220000000a00 */
[----:B------:R-:W-:Y:S01]  /*1660*/  FADD.FTZ R88, R88, R63 ;  /* 0x0000003f58587221 */ /* 0x000fe20000010000 */
[----:B-1----:R-:W-:-:S03]  /*1670*/  FADD.FTZ R119, R119, R78 ;  /* 0x0000004e77777221 */ /* 0x002fc60000010000 */
[----:B------:R-:W-:Y:S01]  /*1680*/  FADD.FTZ R88, R88, R79 ;  /* 0x0000004f58587221 */ /* 0x000fe20000010000 */
[----:B--2---:R-:W-:-:S03]  /*1690*/  FADD.FTZ R119, R119, R76 ;  /* 0x0000004c77777221 */ /* 0x004fc60000010000 */
[----:B------:R-:W-:Y:S01]  /*16a0*/  FADD.FTZ R88, R88, R77 ;  /* 0x0000004d58587221 */ /* 0x000fe20000010000 */
[----:B---3--:R-:W-:-:S03]  /*16b0*/  FADD.FTZ R119, R119, R74 ;  /* 0x0000004a77777221 */ /* 0x008fc60000010000 */
[----:B------:R-:W-:Y:S01]  /*16c0*/  FADD.FTZ R88, R88, R75 ;  /* 0x0000004b58587221 */ /* 0x000fe20000010000 */
[----:B----4-:R-:W-:-:S03]  /*16d0*/  FADD.FTZ R119, R119, R72 ;  /* 0x0000004877777221 */ /* 0x010fc60000010000 */
[----:B------:R-:W-:Y:S01]  /*16e0*/  FADD.FTZ R88, R88, R73 ;  /* 0x0000004958587221 */ /* 0x000fe20000010000 */
[----:B-----5:R-:W-:-:S03]  /*16f0*/  FADD.FTZ R119, R119, R70 ;  /* 0x0000004677777221 */ /* 0x020fc60000010000 */
[----:B------:R-:W-:Y:S01]  /*1700*/  FADD.FTZ R88, R88, R71 ;  /* 0x0000004758587221 */ /* 0x000fe20000010000 */
[----:B0-----:R-:W-:-:S03]  /*1710*/  FADD.FTZ R119, R119, R80 ;  /* 0x0000005077777221 */ /* 0x001fc60000010000 */
        /* <DEDUP_REMOVED lines=8> */
[----:B------:R-:W-:-:S07]  /*17a0*/  FADD.FTZ R66, R88, R65 ;  /* 0x0000004158427221 */ /* 0x000fce0000010000 */
.L_x_1247:
[----:B------:R-:W-:Y:S05]  /*17b0*/  BSYNC B0 ;  /* 0x0000000000007941 */ /* 0x000fea0003800000 */
.L_x_1246:
[----:B0-----:R-:W0:Y:S01]  /*17c0*/  SHFL.BFLY PT, R45, R62, 0x2, 0x1f ;  /* 0x0c401f003e2d7f89 */ /* 0x001e2200000e0000 */
[C---:B------:R-:W-:Y:S02]  /*17d0*/  LOP3.LUT P2, RZ, R22.reuse, 0xfffffff3, RZ, 0xc0, !PT ;  /* 0xfffffff316ff7812 */ /* 0x040fe4000784c0ff */
[C---:B------:R-:W-:Y:S01]  /*17e0*/  ISETP.GT.U32.AND P1, PT, R22.reuse, 0x7f, PT ;  /* 0x0000007f1600780c */ /* 0x040fe20003f24070 */
[----:B------:R-:W1:Y:S01]  /*17f0*/  SHFL.BFLY PT, R63, R66, 0x2, 0x1f ;  /* 0x0c401f00423f7f89 */ /* 0x000e6200000e0000 */
[----:B------:R-:W-:-:S09]  /*1800*/  ISETP.NE.AND P3, PT, R22, RZ, PT ;  /* 0x000000ff1600720c */ /* 0x000fd20003f65270 */
[----:B------:R-:W2:Y:S02]  /*1810*/  @!P2 LDC R70, c[0x0][0x10] ;  /* 0x00000400ff46ab82 */ /* 0x000ea40000000800 */
[----:B------:R-:W-:-:S06]  /*1820*/  @!P1 LOP3.LUT R71, R22, 0x7fffffe0, RZ, 0xc0, !PT ;  /* 0x7fffffe016479812 */ /* 0x000fcc00078ec0ff */
        /* <DEDUP_REMOVED lines=9> */
[----:B---3--:R-:W-:-:S03]  /*18c0*/  @!P1 IMAD R70, R72, UR4, R23 ;  /* 0x0000000448469c24 */ /* 0x008fc6000f8e0217 */
[----:B------:R-:W-:Y:S02]  /*18d0*/  @!P2 SHF.L.U32 R69, R69, 0x1, RZ ;  /* 0x000000014545a819 */ /* 0x000fe400000006ff */
[----:B------:R-:W-:Y:S02]  /*18e0*/  @!P1 LEA R70, R70, R71, 0x7 ;  /* 0x0000004746469211 */ /* 0x000fe400078e38ff */
[----:B------:R-:W-:Y:S01]  /*18f0*/  @!P1 LOP3.LUT R71, R22, 0x1f, RZ, 0xc0, !PT ;  /* 0x0000001f16479812 */ /* 0x000fe200078ec0ff */
[----:B0-----:R-:W-:Y:S01]  /*1900*/  FADD.FTZ R44, R45, R44 ;  /* 0x0000002c2d2c7221 */ /* 0x001fe20000010000 */
[----:B-1----:R-:W-:Y:S02]  /*1910*/  @!P2 IMAD.WIDE.U32 R64, R69, 0x4, R64 ;  /* 0x000000044540a825 */ /* 0x002fe400078e0040 */
[----:B------:R-:W-:Y:S02]  /*1920*/  @!P1 IADD3 R70, R70, R71, RZ ;  /* 0x0000004746469210 */ /* 0x000fe40007ffe0ff */
[----:B----4-:R-:W-:-:S02]  /*1930*/  FADD.FTZ R45, R67, R68 ;  /* 0x00000044432d7221 */ /* 0x010fc40000010000 */
[----:B------:R-:W-:-:S03]  /*1940*/  @!P1 SHF.L.U32 R69, R70, 0x1, RZ ;  /* 0x0000000146459819 */ /* 0x000fc600000006ff */
[----:B------:R0:W-:Y:S02]  /*1950*/  @!P2 STG.E.64 desc[UR8][R64.64], R44 ;  /* 0x0000002c4000a986 */ /* 0x0001e4000c101b08 */
        /* <DEDUP_REMOVED lines=10> */
.L_x_1249:
[----:B------:R-:W2:Y:S04]  /*1a00*/  LD.E.STRONG.GPU R44, desc[UR8][R112.64] ;  /* 0x00000008702c7980 */ /* 0x000ea8000c10f900 */
[----:B--2---:R-:W-:Y:S01]  /*1a10*/  CCTL.IVALL ;  /* 0x00000000ff00798f */ /* 0x004fe20002000000 */
[----:B------:R-:W-:Y:S05]  /*1a20*/  YIELD ;  /* 0x0000000000007946 */ /* 0x000fea0003800000 */
[----:B-----5:R-:W-:-:S04]  /*1a30*/  LOP3.LUT R44, R44, R45, RZ, 0x3c, !PT ;  /* 0x0000002d2c2c7212 */ /* 0x020fc800078e3cff */
[----:B------:R-:W-:-:S13]  /*1a40*/  ISETP.GT.AND P2, PT, R44, -0x1, PT ;  /* 0xffffffff2c00780c */ /* 0x000fda0003f44270 */
[----:B------:R-:W-:Y:S05]  /*1a50*/  @P2 BRA `(.L_x_1249) ;  /* 0xfffffffc00e82947 */ /* 0x000fea000383ffff */
.L_x_1248:
[----:B------:R-:W-:Y:S05]  /*1a60*/  WARPSYNC.ALL ;  /* 0x0000000000007948 */ /* 0x000fea0003800000 */
[----:B------:R-:W-:Y:S06]  /*1a70*/  BAR.SYNC.DEFER_BLOCKING 0x0 ;  /* 0x0000000000007b1d */ /* 0x000fec0000010000 */
[----:B0-----:R-:W2:Y:S04]  /*1a80*/  LDG.E.64.CONSTANT R44, desc[UR8][R116.64] ;  /* 0x00000008742c7981 */ /* 0x001ea8000c1e9b00 */
[----:B------:R-:W3:Y:S04]  /*1a90*/  LDG.E.64.CONSTANT R62, desc[UR8][R114.64] ;  /* 0x00000008723e7981 */ /* 0x000ee8000c1e9b00 */
[----:B------:R-:W4:Y:S01]  /*1aa0*/  @!P1 LDG.E.64 R64, desc[UR8][R66.64] ;  /* 0x0000000842409981 */ /* 0x000f22000c1e1b00 */
[----:B------:R-:W-:Y:S01]  /*1ab0*/  HFMA2.MMA R68, -RZ, RZ, 0, 0 ;  /* 0x00000000ff447435 */ /* 0x000fe200000001ff */
[----:B------:R-:W-:-:S02]  /*1ac0*/  PRMT R50, R49, 0x7632, R50 ;  /* 0x0000763231327816 */ /* 0x000fc40000000032 */
[----:B------:R-:W-:Y:S02]  /*1ad0*/  PRMT R52, R46, 0x7632, R52 ;  /* 0x000076322e347816 */ /* 0x000fe40000000034 */
[----:B------:R-:W-:Y:S01]  /*1ae0*/  PRMT R51, R50, 0x7632, R51 ;  /* 0x0000763232337816 */ /* 0x000fe20000000033 */
[----:B------:R-:W-:Y:S01]  /*1af0*/  BSSY B0, `(.L_x_1250) ;  /* 0x000003b000007945 */ /* 0x000fe20003800000 */
        /* <DEDUP_REMOVED lines=32> */
[----:B------:R-:W-:Y:S01]  /*1d00*/  @!P1 FMUL.FTZ R64, R64, 1.2207031431898940355e-05 ;  /* 0x374ccccd40409820 */ /* 0x000fe20000410000 */
[----:B-1----:R-:W-:-:S03]  /*1d10*/  FADD.FTZ R72, R69, R72 ;  /* 0x0000004845487221 */ /* 0x002fc60000010000 */
[----:B------:R-:W-:Y:S01]  /*1d20*/  @!P1 FMUL.FTZ R65, R64, R64 ;  /* 0x0000004040419220 */ /* 0x000fe20000410000 */
[----:B------:R-:W-:-:S03]  /*1d30*/  @!P1 SHF.R.U32.HI R66, RZ, 0x2, R22 ;  /* 0x00000002ff429819 */ /* 0x000fc60000011616 */
[----:B------:R-:W-:Y:S01]  /*1d40*/  @!P1 FFMA.FTZ R65, R72, 1.2207031431898940355e-05, -R65 ;  /* 0x374ccccd48419823 */ /* 0x000fe20000010841 */
[----:B------:R-:W-:-:S04]  /*1d50*/  @!P1 LOP3.LUT R66, R66, 0x3ffffff8, RZ, 0xc0, !PT ;  /* 0x3ffffff842429812 */ /* 0x000fc800078ec0ff */
[----:B------:R-:W-:-:S05]  /*1d60*/  @!P1 FMNMX.FTZ R65, RZ, R65, !PT ;  /* 0x00000041ff419209 */ /* 0x000fca0007810000 */
[----:B------:R0:W-:Y:S01]  /*1d70*/  @!P1 STS.64 [R66+UR5], R64 ;  /* 0x0000004042009988 */ /* 0x0001e20008000a05 */
[----:B------:R-:W-:Y:S02]  /*1d80*/  PRMT R69, R53, 0x7632, R69 ;  /* 0x0000763235457816 */ /* 0x000fe40000000045 */
[----:B------:R-:W-:Y:S02]  /*1d90*/  PRMT R67, R54, 0x7632, R67 ;  /* 0x0000763236437816 */ /* 0x000fe40000000043 */
[----:B------:R-:W-:Y:S02]  /*1da0*/  PRMT R68, R56, 0x7632, R68 ;  /* 0x0000763238447816 */ /* 0x000fe40000000044 */
[----:B--2---:R-:W-:Y:S02]  /*1db0*/  PRMT R73, R44, 0x7632, R73 ;  /* 0x000076322c497816 */ /* 0x004fe40000000049 */
[----:B------:R-:W-:Y:S02]  /*1dc0*/  PRMT R88, R45, 0x7632, R88 ;  /* 0x000076322d587816 */ /* 0x000fe40000000058 */
[----:B---3--:R-:W-:-:S02]  /*1dd0*/  PRMT R72, R62, 0x7632, R72 ;  /* 0x000076323e487816 */ /* 0x008fc40000000048 */
[----:B0-----:R-:W-:Y:S02]  /*1de0*/  PRMT R66, R55, 0x7632, R66 ;  /* 0x0000763237427816 */ /* 0x001fe40000000042 */
        /* <DEDUP_REMOVED lines=11> */
.L_x_1251:
[----:B------:R-:W-:Y:S05]  /*1ea0*/  BSYNC B0 ;  /* 0x0000000000007941 */ /* 0x000fea0003800000 */
.L_x_1250:
[----:B0-----:R-:W0:Y:S01]  /*1eb0*/  LDS.64 R46, [R82] ;  /* 0x00000000522e7984 */ /* 0x001e220000000a00 */
[----:B------:R-:W-:Y:S01]  /*1ec0*/  ULDC UR6, c[0x0][0x230] ;  /* 0x00008c0000067ab9 */ /* 0x000fe20000000800 */
[----:B------:R-:W-:Y:S01]  /*1ed0*/  SHF.L.U32 R70, R44, 0x10, RZ ;  /* 0x000000102c467819 */ /* 0x000fe200000006ff */
[----:B------:R-:W-:Y:S01]  /*1ee0*/  ULOP3.LUT UR4, UR4, 0x1, URZ, 0x3c, !UPT ;  /* 0x0000000104047892 */ /* 0x000fe2000f8e3c3f */
        /* <DEDUP_REMOVED lines=13> */
[----:B------:R-:W-:Y:S01]  /*1fc0*/  SHF.L.U32 R117, R60, 0x10, RZ ;  /* 0x000000103c757819 */ /* 0x000fe200000006ff */
[----:B0-----:R-:W-:Y:S01]  /*1fd0*/  FADD.FTZ R47, R47, UR6 ;  /* 0x000000062f2f7e21 */ /* 0x001fe20008010000 */
[--C-:B------:R-:W-:Y:S01]  /*1fe0*/  FADD.FTZ R48, R3, -R46.reuse ;  /* 0x8000002e03307221 */ /* 0x100fe20000010000 */
[----:B------:R-:W-:Y:S01]  /*1ff0*/  SHF.L.U32 R3, R52, 0x10, RZ ;  /* 0x0000001034037819 */ /* 0x000fe200000006ff */
[--C-:B------:R-:W-:Y:S01]  /*2000*/  FADD.FTZ R52, R83, -R46.reuse ;  /* 0x8000002e53347221 */ /* 0x100fe20000010000 */
[--C-:B------:R-:W-:Y:S01]  /*2010*/  FADD.FTZ R54, R85, -R46.reuse ;  /* 0x8000002e55367221 */ /* 0x100fe20000010000 */
[--C-:B------:R-:W-:Y:S01]  /*2020*/  FADD.FTZ R78, R95, -R46.reuse ;  /* 0x8000002e5f4e7221 */ /* 0x100fe20000010000 */
[----:B------:R-:W0:Y:S01]  /*2030*/  MUFU.RSQ R47, R47 ;  /* 0x0000002f002f7308 */ /* 0x000e220000001400 */
[----:B------:R-:W-:Y:S01]  /*2040*/  FADD.FTZ R44, -R46, R3 ;  /* 0x000000032e2c7221 */ /* 0x000fe20000010100 */
[--C-:B------:R-:W-:Y:S01]  /*2050*/  FADD.FTZ R64, R91, -R46.reuse ;  /* 0x8000002e5b407221 */ /* 0x100fe20000010000 */
[----:B------:R-:W-:Y:S01]  /*2060*/  SHF.L.U32 R83, R68, 0x10, RZ ;  /* 0x0000001044537819 */ /* 0x000fe200000006ff */
[--C-:B------:R-:W-:Y:S01]  /*2070*/  FADD.FTZ R110, R97, -R46.reuse ;  /* 0x8000002e616e7221 */ /* 0x100fe20000010000 */
[--C-:B------:R-:W-:Y:S01]  /*2080*/  FADD.FTZ R114, R99, -R46.reuse ;  /* 0x8000002e63727221 */ /* 0x100fe20000010000 */
[--C-:B------:R-:W-:Y:S01]  /*2090*/  FADD.FTZ R116, R101, -R46.reuse ;  /* 0x8000002e65747221 */ /* 0x100fe20000010000 */
[----:B------:R-:W-:Y:S01]  /*20a0*/  FADD.FTZ R118, -R46, R59 ;  /* 0x0000003b2e767221 */ /* 0x000fe20000010100 */
[--C-:B------:R-:W-:Y:S01]  /*20b0*/  FADD.FTZ R60, R107, -R46.reuse ;  /* 0x8000002e6b3c7221 */ /* 0x100fe20000010000 */
[----:B------:R-:W-:Y:S01]  /*20c0*/  ULDC.64 UR6, c[0x0][0x210] ;  /* 0x0000840000067ab9 */ /* 0x000fe20000000a00 */
[----:B0-----:R-:W-:Y:S01]  /*20d0*/  FMUL.FTZ R49, R47, R44 ;  /* 0x0000002c2f317220 */ /* 0x001fe20000410000 */
[----:B------:R-:W-:Y:S01]  /*20e0*/  FMUL.FTZ R48, R48, R47 ;  /* 0x0000002f30307220 */ /* 0x000fe20000410000 */
[----:B------:R-:W-:Y:S01]  /*20f0*/  FADD.FTZ R44, R43, -R46 ;  /* 0x8000002e2b2c7221 */ /* 0x000fe20000010000 */
[----:B------:R-:W-:Y:S01]  /*2100*/  FMUL.FTZ R65, R47, R78 ;  /* 0x0000004e2f417220 */ /* 0x000fe20000410000 */
[----:B------:R-:W-:Y:S01]  /*2110*/  FFMA.FTZ R43, R49, R73, R72 ;  /* 0x00000049312b7223 */ /* 0x000fe20000010048 */
[----:B------:R-:W-:Y:S01]  /*2120*/  SHF.L.U32 R49, R56, 0x10, RZ ;  /* 0x0000001038317819 */ /* 0x000fe200000006ff */
[----:B------:R-:W-:Y:S01]  /*2130*/  FFMA.FTZ R3, R48, R70, R75 ;  /* 0x0000004630037223 */ /* 0x000fe2000001004b */
[C---:B------:R-:W-:Y:S01]  /*2140*/  FADD.FTZ R48, -R46.reuse, R45 ;  /* 0x0000002d2e307221 */ /* 0x040fe20000010100 */
[----:B------:R-:W-:Y:S01]  /*2150*/  FMUL.FTZ R45, R47, R52 ;  /* 0x000000342f2d7220 */ /* 0x000fe20000410000 */
[--C-:B------:R-:W-:Y:S01]  /*2160*/  FADD.FTZ R56, R89, -R46.reuse ;  /* 0x8000002e59387221 */ /* 0x100fe20000010000 */
[C---:B------:R-:W-:Y:S01]  /*2170*/  FADD.FTZ R52, -R46.reuse, R49 ;  /* 0x000000312e347221 */ /* 0x040fe20000010100 */
[----:B------:R-:W-:Y:S01]  /*2180*/  FMUL.FTZ R49, R47, R54 ;  /* 0x000000362f317220 */ /* 0x000fe20000410000 */
[----:B------:R-:W-:Y:S01]  /*2190*/  FADD.FTZ R54, R87, -R46 ;  /* 0x8000002e57367221 */ /* 0x000fe20000010000 */
[----:B------:R-:W-:Y:S01]  /*21a0*/  FADD.FTZ R78, -R46, R67 ;  /* 0x000000432e4e7221 */ /* 0x000fe20000010100 */
[C---:B------:R-:W-:Y:S01]  /*21b0*/  FMUL.FTZ R52, R47.reuse, R52 ;  /* 0x000000342f347220 */ /* 0x040fe20000410000 */
[----:B------:R-:W-:Y:S01]  /*21c0*/  FFMA.FTZ R65, R70, R65, R75 ;  /* 0x0000004146417223 */ /* 0x000fe2000001004b */
[C---:B------:R-:W-:Y:S01]  /*21d0*/  FMUL.FTZ R67, R47.reuse, R110 ;  /* 0x0000006e2f437220 */ /* 0x040fe20000410000 */
[----:B------:R-:W-:Y:S01]  /*21e0*/  FMUL.FTZ R78, R47, R78 ;  /* 0x0000004e2f4e7220 */ /* 0x000fe20000410000 */
[--C-:B------:R-:W-:Y:S01]  /*21f0*/  FFMA.FTZ R50, R73, R52, R72.reuse ;  /* 0x0000003449327223 */ /* 0x100fe20000010048 */
[C---:B------:R-:W-:Y:S01]  /*2200*/  FADD.FTZ R52, -R46.reuse, R63 ;  /* 0x0000003f2e347221 */ /* 0x040fe20000010100 */
[----:B------:R-:W-:Y:S01]  /*2210*/  SHF.L.U32 R63, R51, 0x10, RZ ;  /* 0x00000010333f7819 */ /* 0x000fe200000006ff */
[----:B------:R-:W-:Y:S01]  /*2220*/  FMUL.FTZ R51, R47, R54 ;  /* 0x000000362f337220 */ /* 0x000fe20000410000 */
[----:B------:R-:W-:Y:S01]  /*2230*/  FFMA.FTZ R66, R73, R78, R72 ;  /* 0x0000004e49427223 */ /* 0x000fe20000010048 */
[C---:B------:R-:W-:Y:S01]  /*2240*/  FADD.FTZ R78, -R46.reuse, R77 ;  /* 0x0000004d2e4e7221 */ /* 0x040fe20000010100 */
[----:B------:R-:W-:Y:S01]  /*2250*/  FMUL.FTZ R71, R65, -1.4426950216293334961 ;  /* 0xbfb8aa3b41477820 */ /* 0x000fe20000410000 */
[----:B------:R-:W-:Y:S01]  /*2260*/  FADD.FTZ R54, -R46, R63 ;  /* 0x0000003f2e367221 */ /* 0x000fe20000010100 */
[----:B------:R-:W-:Y:S01]  /*2270*/  SHF.L.U32 R63, R53, 0x10, RZ ;  /* 0x00000010353f7819 */ /* 0x000fe200000006ff */
[C---:B------:R-:W-:Y:S01]  /*2280*/  FMUL.FTZ R53, R47.reuse, R56 ;  /* 0x000000382f357220 */ /* 0x040fe20000410000 */
[----:B------:R-:W-:Y:S01]  /*2290*/  FMUL.FTZ R78, R47, R78 ;  /* 0x0000004e2f4e7220 */ /* 0x000fe20000410000 */
[----:B------:R0:W-:Y:S01]  /*22a0*/  MUFU.EX2 R97, R71 ;  /* 0x0000004700617308 */ /* 0x0001e20000000800 */
[----:B------:R-:W-:Y:S01]  /*22b0*/  FFMA.FTZ R67, R74, R67, R81 ;  /* 0x000000434a437223 */ /* 0x000fe20000010051 */
[----:B------:R-:W-:Y:S01]  /*22c0*/  FADD.FTZ R56, -R46, R63 ;  /* 0x0000003f2e387221 */ /* 0x000fe20000010100 */
[----:B------:R-:W-:Y:S01]  /*22d0*/  SHF.L.U32 R63, R55, 0x10, RZ ;  /* 0x00000010373f7819 */ /* 0x000fe200000006ff */
[----:B------:R-:W-:Y:S01]  /*22e0*/  FMUL.FTZ R55, R47, R64 ;  /* 0x000000402f377220 */ /* 0x000fe20000410000 */
[----:B------:R-:W-:Y:S01]  /*22f0*/  FFMA.FTZ R53, R74, R53, R81 ;  /* 0x000000354a357223 */ /* 0x000fe20000010051 */
[----:B------:R-:W-:Y:S01]  /*2300*/  FFMA.FTZ R68, R88, R78, R79 ;  /* 0x0000004e58447223 */ /* 0x000fe2000001004f */
[C---:B------:R-:W-:Y:S01]  /*2310*/  FADD.FTZ R78, -R46.reuse, R83 ;  /* 0x000000532e4e7221 */ /* 0x040fe20000010100 */
[C---:B------:R-:W-:Y:S01]  /*2320*/  FADD.FTZ R64, -R46.reuse, R63 ;  /* 0x0000003f2e407221 */ /* 0x040fe20000010100 */
[----:B------:R-:W-:Y:S01]  /*2330*/  FMUL.FTZ R62, R53, -1.4426950216293334961 ;  /* 0xbfb8aa3b353e7820 */ /* 0x000fe20000410000 */
[----:B------:R-:W-:Y:S01]  /*2340*/  SHF.L.U32 R83, R57, 0x10, RZ ;  /* 0x0000001039537819 */ /* 0x000fe200000006ff */
[C---:B0-----:R-:W-:Y:S01]  /*2350*/  FMUL.FTZ R71, R47.reuse, R78 ;  /* 0x0000004e2f477220 */ /* 0x041fe20000410000 */
[----:B------:R-:W-:Y:S01]  /*2360*/  FMUL.FTZ R63, R47, R64 ;  /* 0x000000402f3f7220 */ /* 0x000fe20000410000 */
[----:B------:R-:W-:Y:S01]  /*2370*/  FADD.FTZ R64, R93, -R46 ;  /* 0x8000002e5d407221 */ /* 0x000fe20000010000 */
[----:B------:R0:W-:Y:S01]  /*2380*/  MUFU.EX2 R91, R62 ;  /* 0x0000003e005b7308 */ /* 0x0001e20000000800 */
[----:B------:R-:W-:Y:S01]  /*2390*/  FFMA.FTZ R57, R73, R71, R72 ;  /* 0x0000004749397223 */ /* 0x000fe20000010048 */
[----:B------:R-:W-:Y:S01]  /*23a0*/  FMUL.FTZ R77, R67, -1.4426950216293334961 ;  /* 0xbfb8aa3b434d7820 */ /* 0x000fe20000410000 */
[----:B------:R-:W-:Y:S01]  /*23b0*/  FMUL.FTZ R71, R47, R116 ;  /* 0x000000742f477220 */ /* 0x000fe20000410000 */
[----:B------:R-:W-:Y:S01]  /*23c0*/  FADD.FTZ R116, -R46, R83 ;  /* 0x000000532e747221 */ /* 0x000fe20000010100 */
[----:B------:R-:W-:Y:S01]  /*23d0*/  SHF.L.U32 R83, R58, 0x10, RZ ;  /* 0x000000103a537819 */ /* 0x000fe200000006ff */
[----:B------:R-:W-:Y:S01]  /*23e0*/  FMUL.FTZ R76, R3, -1.4426950216293334961 ;  /* 0xbfb8aa3b034c7820 */ /* 0x000fe20000410000 */
[C---:B------:R-:W-:Y:S01]  /*23f0*/  FMUL.FTZ R118, R47.reuse, R118 ;  /* 0x000000762f767220 */ /* 0x040fe20000410000 */
[----:B------:R1:W-:Y:S01]  /*2400*/  MUFU.EX2 R99, R77 ;  /* 0x0000004d00637308 */ /* 0x0003e20000000800 */
[C---:B0-----:R-:W-:Y:S01]  /*2410*/  FMUL.FTZ R62, R47.reuse, R64 ;  /* 0x000000402f3e7220 */ /* 0x041fe20000410000 */
[----:B------:R-:W-:Y:S01]  /*2420*/  FADD.FTZ R64, -R46, R69 ;  /* 0x000000452e407221 */ /* 0x000fe20000010100 */
[C---:B------:R-:W-:Y:S01]  /*2430*/  FMUL.FTZ R44, R47.reuse, R44 ;  /* 0x0000002c2f2c7220 */ /* 0x040fe20000410000 */
[C---:B------:R-:W-:Y:S01]  /*2440*/  FMUL.FTZ R48, R47.reuse, R48 ;  /* 0x000000302f307220 */ /* 0x040fe20000410000 */
[--C-:B------:R-:W-:Y:S01]  /*2450*/  FFMA.FTZ R62, R74, R62, R81.reuse ;  /* 0x0000003e4a3e7223 */ /* 0x100fe20000010051 */
[C---:B------:R-:W-:Y:S01]  /*2460*/  FMUL.FTZ R52, R47.reuse, R52 ;  /* 0x000000342f347220 */ /* 0x040fe20000410000 */
[----:B------:R-:W-:Y:S01]  /*2470*/  FFMA.FTZ R44, R44, R74, R81 ;  /* 0x0000004a2c2c7223 */ /* 0x000fe20000010051 */
[----:B------:R-:W0:Y:S01]  /*2480*/  MUFU.EX2 R76, R76 ;  /* 0x0000004c004c7308 */ /* 0x000e220000000800 */
[----:B------:R-:W-:Y:S01]  /*2490*/  FMUL.FTZ R69, R62, -1.4426950216293334961 ;  /* 0xbfb8aa3b3e457820 */ /* 0x000fe20000410000 */
[----:B-1----:R-:W-:Y:S01]  /*24a0*/  FMUL.FTZ R77, R47, R116 ;  /* 0x000000742f4d7220 */ /* 0x002fe20000410000 */
[----:B------:R-:W-:Y:S01]  /*24b0*/  FADD.FTZ R116, R103, -R46 ;  /* 0x8000002e67747221 */ /* 0x000fe20000010000 */
[----:B------:R-:W-:Y:S01]  /*24c0*/  FFMA.FTZ R48, R48, R88, R79 ;  /* 0x0000005830307223 */ /* 0x000fe2000001004f */
[C---:B------:R-:W-:Y:S01]  /*24d0*/  FMUL.FTZ R56, R47.reuse, R56 ;  /* 0x000000382f387220 */ /* 0x040fe20000410000 */
[----:B------:R-:W-:Y:S01]  /*24e0*/  FMUL.FTZ R54, R47, R54 ;  /* 0x000000362f367220 */ /* 0x000fe20000410000 */
[----:B------:R-:W-:Y:S01]  /*24f0*/  FFMA.FTZ R71, R74, R71, R81 ;  /* 0x000000474a477223 */ /* 0x000fe20000010051 */
[----:B------:R1:W-:Y:S01]  /*2500*/  MUFU.EX2 R95, R69 ;  /* 0x00000045005f7308 */ /* 0x0003e20000000800 */
[----:B------:R-:W-:Y:S01]  /*2510*/  FMUL.FTZ R80, R43, -1.4426950216293334961 ;  /* 0xbfb8aa3b2b507820 */ /* 0x000fe20000410000 */
[----:B------:R-:W-:Y:S01]  /*2520*/  FMUL.FTZ R92, R44, -1.4426950216293334961 ;  /* 0xbfb8aa3b2c5c7820 */ /* 0x000fe20000410000 */
[----:B------:R-:W-:Y:S01]  /*2530*/  FMUL.FTZ R90, R48, -1.4426950216293334961 ;  /* 0xbfb8aa3b305a7820 */ /* 0x000fe20000410000 */
[----:B------:R-:W-:Y:S01]  /*2540*/  FFMA.FTZ R45, R70, R45, R75 ;  /* 0x0000002d462d7223 */ /* 0x000fe2000001004b */
[----:B------:R-:W-:Y:S01]  /*2550*/  FFMA.FTZ R49, R74, R49, R81 ;  /* 0x000000314a317223 */ /* 0x000fe20000010051 */
[----:B------:R-:W-:Y:S01]  /*2560*/  FFMA.FTZ R52, R88, R52, R79 ;  /* 0x0000003458347223 */ /* 0x000fe2000001004f */
[----:B------:R-:W-:Y:S01]  /*2570*/  FFMA.FTZ R51, R70, R51, R75 ;  /* 0x0000003346337223 */ /* 0x000fe2000001004b */
[----:B------:R-:W-:Y:S01]  /*2580*/  FFMA.FTZ R56, R88, R56, R79 ;  /* 0x0000003858387223 */ /* 0x000fe2000001004f */
[C---:B-1----:R-:W-:Y:S01]  /*2590*/  FMUL.FTZ R69, R47.reuse, R114 ;  /* 0x000000722f457220 */ /* 0x042fe20000410000 */
[----:B------:R-:W-:Y:S01]  /*25a0*/  FMUL.FTZ R107, R47, R60 ;  /* 0x0000003c2f6b7220 */ /* 0x000fe20000410000 */
[C-C-:B------:R-:W-:Y:S01]  /*25b0*/  FFMA.FTZ R54, R73.reuse, R54, R72.reuse ;  /* 0x0000003649367223 */ /* 0x140fe20000010048 */
[----:B------:R-:W-:Y:S01]  /*25c0*/  FFMA.FTZ R63, R73, R63, R72 ;  /* 0x0000003f493f7223 */ /* 0x000fe20000010048 */
[--C-:B------:R-:W-:Y:S01]  /*25d0*/  FFMA.FTZ R69, R70, R69, R75.reuse ;  /* 0x0000004546457223 */ /* 0x100fe2000001004b */
[----:B------:R-:W-:Y:S01]  /*25e0*/  FMUL.FTZ R85, R71, -1.4426950216293334961 ;  /* 0xbfb8aa3b47557820 */ /* 0x000fe20000410000 */
[----:B------:R-:W-:Y:S01]  /*25f0*/  FMUL.FTZ R96, R45, -1.4426950216293334961 ;  /* 0xbfb8aa3b2d607820 */ /* 0x000fe20000410000 */
[----:B------:R-:W-:Y:S01]  /*2600*/  FMUL.FTZ R64, R47, R64 ;  /* 0x000000402f407220 */ /* 0x000fe20000410000 */
[----:B------:R-:W-:Y:S01]  /*2610*/  FMUL.FTZ R78, R69, -1.4426950216293334961 ;  /* 0xbfb8aa3b454e7820 */ /* 0x000fe20000410000 */
[----:B------:R-:W-:Y:S01]  /*2620*/  FMUL.FTZ R94, R50, -1.4426950216293334961 ;  /* 0xbfb8aa3b325e7820 */ /* 0x000fe20000410000 */
[----:B------:R-:W-:Y:S01]  /*2630*/  FMUL.FTZ R98, R49, -1.4426950216293334961 ;  /* 0xbfb8aa3b31627820 */ /* 0x000fe20000410000 */
[----:B------:R-:W-:Y:S01]  /*2640*/  FMUL.FTZ R87, R52, -1.4426950216293334961 ;  /* 0xbfb8aa3b34577820 */ /* 0x000fe20000410000 */
[----:B------:R1:W-:Y:S01]  /*2650*/  MUFU.EX2 R101, R78 ;  /* 0x0000004e00657308 */ /* 0x0003e20000000800 */
[----:B------:R-:W-:Y:S01]  /*2660*/  FFMA.FTZ R55, R70, R55, R75 ;  /* 0x0000003746377223 */ /* 0x000fe2000001004b */
[----:B------:R-:W-:Y:S01]  /*2670*/  FMUL.FTZ R100, R51, -1.4426950216293334961 ;  /* 0xbfb8aa3b33647820 */ /* 0x000fe20000410000 */
[----:B------:R-:W-:Y:S01]  /*2680*/  FMUL.FTZ R104, R56, -1.4426950216293334961 ;  /* 0xbfb8aa3b38687820 */ /* 0x000fe20000410000 */
[----:B0-----:R-:W-:Y:S01]  /*2690*/  FADD.FTZ R76, R76, 1 ;  /* 0x3f8000004c4c7421 */ /* 0x001fe20000010000 */
[----:B------:R-:W-:Y:S01]  /*26a0*/  FMUL.FTZ R102, R54, -1.4426950216293334961 ;  /* 0xbfb8aa3b36667820 */ /* 0x000fe20000410000 */
[----:B------:R-:W-:Y:S01]  /*26b0*/  FFMA.FTZ R64, R88, R64, R79 ;  /* 0x0000004058407223 */ /* 0x000fe2000001004f */
[----:B------:R-:W-:Y:S01]  /*26c0*/  FMUL.FTZ R93, R63, -1.4426950216293334961 ;  /* 0xbfb8aa3b3f5d7820 */ /* 0x000fe20000410000 */
[----:B------:R-:W0:Y:S01]  /*26d0*/  MUFU.EX2 R80, R80 ;  /* 0x0000005000507308 */ /* 0x000e220000000800 */
[----:B-1----:R-:W-:Y:S01]  /*26e0*/  FMUL.FTZ R78, R47, R116 ;  /* 0x000000742f4e7220 */ /* 0x002fe20000410000 */
[----:B------:R-:W-:Y:S01]  /*26f0*/  FADD.FTZ R116, -R46, R83 ;  /* 0x000000532e747221 */ /* 0x000fe20000010100 */
[----:B------:R-:W-:Y:S01]  /*2700*/  FMUL.FTZ R106, R55, -1.4426950216293334961 ;  /* 0xbfb8aa3b376a7820 */ /* 0x000fe20000410000 */
[----:B------:R-:W-:Y:S01]  /*2710*/  FMUL.FTZ R108, R64, -1.4426950216293334961 ;  /* 0xbfb8aa3b406c7820 */ /* 0x000fe20000410000 */
[--C-:B------:R-:W-:Y:S01]  /*2720*/  FFMA.FTZ R78, R70, R78, R75.reuse ;  /* 0x0000004e464e7223 */ /* 0x100fe2000001004b */
[----:B------:R-:W-:Y:S01]  /*2730*/  FMUL.FTZ R83, R47, R116 ;  /* 0x000000742f537220 */ /* 0x000fe20000410000 */
[----:B------:R-:W-:Y:S01]  /*2740*/  FADD.FTZ R116, R105, -R46 ;  /* 0x8000002e69747221 */ /* 0x000fe20000010000 */
[----:B------:R-:W1:Y:S01]  /*2750*/  MUFU.EX2 R92, R92 ;  /* 0x0000005c005c7308 */ /* 0x000e620000000800 */
[----:B------:R-:W-:Y:S01]  /*2760*/  FMUL.FTZ R89, R78, -1.4426950216293334961 ;  /* 0xbfb8aa3b4e597820 */ /* 0x000fe20000410000 */
[----:B------:R-:W-:Y:S01]  /*2770*/  FFMA.FTZ R83, R73, R83, R72 ;  /* 0x0000005349537223 */ /* 0x000fe20000010048 */
[----:B------:R-:W-:Y:S01]  /*2780*/  FFMA.FTZ R70, R70, R107, R75 ;  /* 0x0000006b46467223 */ /* 0x000fe2000001004b */
[----:B------:R-:W-:Y:S01]  /*2790*/  SHF.L.U32 R107, R61, 0x10, RZ ;  /* 0x000000103d6b7819 */ /* 0x000fe200000006ff */
[----:B------:R-:W-:Y:S01]  /*27a0*/  FFMA.FTZ R77, R88, R77, R79 ;  /* 0x0000004d584d7223 */ /* 0x000fe2000001004f */
[----:B------:R-:W-:Y:S01]  /*27b0*/  FMUL.FTZ R110, R66, -1.4426950216293334961 ;  /* 0xbfb8aa3b426e7820 */ /* 0x000fe20000410000 */
[----:B------:R-:W-:Y:S01]  /*27c0*/  FMUL.FTZ R114, R68, -1.4426950216293334961 ;  /* 0xbfb8aa3b44727820 */ /* 0x000fe20000410000 */
[----:B------:R2:W-:Y:S01]  /*27d0*/  MUFU.EX2 R105, R89 ;  /* 0x0000005900697308 */ /* 0x0005e20000000800 */
[----:B------:R-:W-:Y:S01]  /*27e0*/  FMUL.FTZ R115, R57, -1.4426950216293334961 ;  /* 0xbfb8aa3b39737820 */ /* 0x000fe20000410000 */
[----:B------:R-:W-:Y:S01]  /*27f0*/  FMUL.FTZ R103, R77, -1.4426950216293334961 ;  /* 0xbfb8aa3b4d677820 */ /* 0x000fe20000410000 */
[----:B0-----:R-:W-:-:S05]  /*2800*/  FADD.FTZ R80, R80, 1 ;  /* 0x3f80000050507421 */ /* 0x001fca0000010000 */
[----:B------:R-:W0:Y:S01]  /*2810*/  MUFU.EX2 R90, R90 ;  /* 0x0000005a005a7308 */ /* 0x000e220000000800 */
[----:B--2---:R-:W-:Y:S01]  /*2820*/  FFMA.FTZ R89, R88, R118, R79 ;  /* 0x0000007658597223 */ /* 0x004fe2000001004f */
[----:B------:R-:W-:-:S03]  /*2830*/  FADD.FTZ R118, -R46, R117 ;  /* 0x000000752e767221 */ /* 0x000fc60000010100 */
[----:B------:R-:W-:Y:S01]  /*2840*/  FMUL.FTZ R60, R89, -1.4426950216293334961 ;  /* 0xbfb8aa3b593c7820 */ /* 0x000fe20000410000 */
[----:B------:R-:W-:Y:S02]  /*2850*/  FMUL.FTZ R118, R47, R118 ;  /* 0x000000762f767220 */ /* 0x000fe40000410000 */
[----:B------:R2:W-:Y:S02]  /*2860*/  MUFU.EX2 R58, R85 ;  /* 0x00000055003a7308 */ /* 0x0005e40000000800 */
[----:B------:R-:W-:Y:S01]  /*2870*/  FFMA.FTZ R72, R73, R118, R72 ;  /* 0x0000007649487223 */ /* 0x000fe20000010048 */
[----:B------:R-:W-:Y:S01]  /*2880*/  FADD.FTZ R118, R109, -R46 ;  /* 0x8000002e6d767221 */ /* 0x000fe20000010000 */
[----:B------:R-:W-:Y:S01]  /*2890*/  FADD.FTZ R46, -R46, R107 ;  /* 0x0000006b2e2e7221 */ /* 0x000fe20000010100 */
[----:B-1----:R-:W-:Y:S01]  /*28a0*/  FADD.FTZ R109, R92, 1 ;  /* 0x3f8000005c6d7421 */ /* 0x002fe20000010000 */
[----:B------:R-:W-:Y:S01]  /*28b0*/  FMUL.FTZ R61, R72, -1.4426950216293334961 ;  /* 0xbfb8aa3b483d7820 */ /* 0x000fe20000410000 */
[C---:B------:R-:W-:Y:S01]  /*28c0*/  FMUL.FTZ R118, R47.reuse, R118 ;  /* 0x000000762f767220 */ /* 0x040fe20000410000 */
[----:B------:R-:W1:Y:S01]  /*28d0*/  MUFU.EX2 R96, R96 ;  /* 0x0000006000607308 */ /* 0x000e620000000800 */
[C---:B--2---:R-:W-:Y:S01]  /*28e0*/  FMUL.FTZ R85, R47.reuse, R116 ;  /* 0x000000742f557220 */ /* 0x044fe20000410000 */
[----:B------:R-:W-:Y:S01]  /*28f0*/  FMUL.FTZ R46, R47, R46 ;  /* 0x0000002e2f2e7220 */ /* 0x000fe20000410000 */
[----:B------:R-:W-:Y:S01]  /*2900*/  FMUL.FTZ R116, R83, -1.4426950216293334961 ;  /* 0xbfb8aa3b53747820 */ /* 0x000fe20000410000 */
[----:B0-----:R-:W-:Y:S01]  /*2910*/  FADD.FTZ R117, R90, 1 ;  /* 0x3f8000005a757421 */ /* 0x001fe20000010000 */
[C-C-:B------:R-:W-:Y:S01]  /*2920*/  FFMA.FTZ R85, R74.reuse, R85, R81.reuse ;  /* 0x000000554a557223 */ /* 0x140fe20000010051 */
[----:B------:R-:W-:Y:S01]  /*2930*/  FFMA.FTZ R74, R74, R118, R81 ;  /* 0x000000764a4a7223 */ /* 0x000fe20000010051 */
[----:B------:R-:W-:Y:S01]  /*2940*/  FFMA.FTZ R79, R88, R46, R79 ;  /* 0x0000002e584f7223 */ /* 0x000fe2000001004f */
[----:B------:R-:W0:Y:S01]  /*2950*/  MUFU.EX2 R94, R94 ;  /* 0x0000005e005e7308 */ /* 0x000e220000000800 */
[----:B------:R-:W-:Y:S01]  /*2960*/  FMUL.FTZ R59, R85, -1.4426950216293334961 ;  /* 0xbfb8aa3b553b7820 */ /* 0x000fe20000410000 */
[----:B------:R-:W-:Y:S01]  /*2970*/  FMUL.FTZ R73, R70, -1.4426950216293334961 ;  /* 0xbfb8aa3b46497820 */ /* 0x000fe20000410000 */
[----:B------:R-:W-:Y:S01]  /*2980*/  FMUL.FTZ R107, R74, -1.4426950216293334961 ;  /* 0xbfb8aa3b4a6b7820 */ /* 0x000fe20000410000 */
[----:B------:R-:W-:Y:S01]  /*2990*/  FMUL.FTZ R88, R79, -1.4426950216293334961 ;  /* 0xbfb8aa3b4f587820 */ /* 0x000fe20000410000 */
[----:B------:R-:W-:-:S03]  /*29a0*/  LEA R46, P1, R27, UR6, 0x1 ;  /* 0x000000061b2e7c11 */ /* 0x000fc6000f8208ff */
[----:B------:R-:W2:Y:S01]  /*29b0*/  MUFU.EX2 R98, R98 ;  /* 0x0000006200627308 */ /* 0x000ea20000000800 */
[----:B-1----:R-:W-:Y:S01]  /*29c0*/  FADD.FTZ R90, R96, 1 ;  /* 0x3f800000605a7421 */ /* 0x002fe20000010000 */
[----:B------:R-:W-:Y:S01]  /*29d0*/  FADD.FTZ R96, R91, 1 ;  /* 0x3f8000005b607421 */ /* 0x000fe20000010000 */
[----:B------:R-:W-:Y:S02]  /*29e0*/  LEA.HI.X R47, R27, UR7, R28, 0x1, P1 ;  /* 0x000000071b2f7c11 */ /* 0x000fe400088f0c1c */
[----:B------:R-:W-:-:S03]  /*29f0*/  LEA R28, P1, R31, UR6, 0x1 ;  /* 0x000000061f1c7c11 */ /* 0x000fc6000f8208ff */
[----:B------:R-:W1:Y:S01]  /*2a00*/  MUFU.EX2 R87, R87 ;  /* 0x0000005700577308 */ /* 0x000e620000000800 */
[----:B0-----:R-:W-:-:S07]  /*2a10*/  FADD.FTZ R119, R94, 1 ;  /* 0x3f8000005e777421 */ /* 0x001fce0000010000 */
[----:B------:R-:W0:Y:S01]  /*2a20*/  MUFU.EX2 R100, R100 ;  /* 0x0000006400647308 */ /* 0x000e220000000800 */
[----:B--2---:R-:W-:-:S07]  /*2a30*/  FADD.FTZ R92, R98, 1 ;  /* 0x3f800000625c7421 */ /* 0x004fce0000010000 */
[----:B------:R-:W2:Y:S01]  /*2a40*/  MUFU.EX2 R104, R104 ;  /* 0x0000006800687308 */ /* 0x000ea20000000800 */
[----:B-1----:R-:W-:-:S07]  /*2a50*/  FADD.FTZ R87, R87, 1 ;  /* 0x3f80000057577421 */ /* 0x002fce0000010000 */
[----:B------:R-:W1:Y:S01]  /*2a60*/  MUFU.RCP R76, R76 ;  /* 0x0000004c004c7308 */ /* 0x000e620000001000 */
[----:B0-----:R-:W-:-:S07]  /*2a70*/  FADD.FTZ R94, R100, 1 ;  /* 0x3f800000645e7421 */ /* 0x001fce0000010000 */
[----:B------:R-:W0:Y:S01]  /*2a80*/  MUFU.EX2 R102, R102 ;  /* 0x0000006600667308 */ /* 0x000e220000000800 */
[----:B--2---:R-:W-:Y:S01]  /*2a90*/  FADD.FTZ R91, R104, 1 ;  /* 0x3f800000685b7421 */ /* 0x004fe20000010000 */
[----:B------:R-:W-:-:S06]  /*2aa0*/  FADD.FTZ R104, R99, 1 ;  /* 0x3f80000063687421 */ /* 0x000fcc0000010000 */
[----:B------:R-:W2:Y:S01]  /*2ab0*/  MUFU.EX2 R81, R61 ;  /* 0x0000003d00517308 */ /* 0x000ea20000000800 */
[----:B-1----:R-:W-:-:S07]  /*2ac0*/  FMUL.FTZ R76, R3, R76 ;  /* 0x0000004c034c7220 */ /* 0x002fce0000410000 */
[----:B------:R-:W1:Y:S01]  /*2ad0*/  MUFU.EX2 R93, R93 ;  /* 0x0000005d005d7308 */ /* 0x000e620000000800 */
[----:B0-----:R-:W-:-:S07]  /*2ae0*/  FADD.FTZ R102, R102, 1 ;  /* 0x3f80000066667421 */ /* 0x001fce0000010000 */
[----:B------:R-:W0:Y:S01]  /*2af0*/  MUFU.EX2 R106, R106 ;  /* 0x0000006a006a7308 */ /* 0x000e220000000800 */
[----:B--2---:R-:W-:-:S07]  /*2b00*/  FADD.FTZ R3, R81, 1 ;  /* 0x3f80000051037421 */ /* 0x004fce0000010000 */
[----:B------:R-:W2:Y:S01]  /*2b10*/  MUFU.EX2 R108, R108 ;  /* 0x0000006c006c7308 */ /* 0x000ea20000000800 */
[----:B-1----:R-:W-:Y:S01]  /*2b20*/  FADD.FTZ R100, R93, 1 ;  /* 0x3f8000005d647421 */ /* 0x002fe20000010000 */
[----:B------:R-:W-:-:S06]  /*2b30*/  FADD.FTZ R93, R95, 1 ;  /* 0x3f8000005f5d7421 */ /* 0x000fcc0000010000 */
[----:B------:R-:W-:Y:S01]  /*2b40*/  MUFU.EX2 R110, R110 ;  /* 0x0000006e006e7308 */ /* 0x000fe20000000800 */
[----:B0-----:R-:W-:Y:S01]  /*2b50*/  FADD.FTZ R98, R106, 1 ;  /* 0x3f8000006a627421 */ /* 0x001fe20000010000 */
[----:B------:R-:W-:Y:S01]  /*2b60*/  FADD.FTZ R106, R101, 1 ;  /* 0x3f800000656a7421 */ /* 0x000fe20000010000 */
[----:B------:R-:W-:-:S05]  /*2b70*/  FADD.FTZ R101, R105, 1 ;  /* 0x3f80000069657421 */ /* 0x000fca0000010000 */
[----:B------:R-:W0:Y:S01]  /*2b80*/  MUFU.EX2 R114, R114 ;  /* 0x0000007200727308 */ /* 0x000e220000000800 */
[----:B--2---:R-:W-:-:S07]  /*2b90*/  FADD.FTZ R95, R108, 1 ;  /* 0x3f8000006c5f7421 */ /* 0x004fce0000010000 */
[----:B------:R-:W1:Y:S08]  /*2ba0*/  MUFU.EX2 R115, R115 ;  /* 0x0000007300737308 */ /* 0x000e700000000800 */
[----:B------:R-:W2:Y:S01]  /*2bb0*/  MUFU.EX2 R103, R103 ;  /* 0x0000006700677308 */ /* 0x000ea20000000800 */
[----:B0-----:R-:W-:-:S07]  /*2bc0*/  FADD.FTZ R99, R114, 1 ;  /* 0x3f80000072637421 */ /* 0x001fce0000010000 */
[----:B------:R-:W0:Y:S01]  /*2bd0*/  MUFU.EX2 R116, R116 ;  /* 0x0000007400747308 */ /* 0x000e220000000800 */
[----:B-1----:R-:W-:-:S07]  /*2be0*/  FADD.FTZ R108, R115, 1 ;  /* 0x3f800000736c7421 */ /* 0x002fce0000010000 */
[----:B------:R-:W1:Y:S01]  /*2bf0*/  MUFU.EX2 R59, R59 ;  /* 0x0000003b003b7308 */ /* 0x000e620000000800 */
[----:B--2---:R-:W-:-:S07]  /*2c00*/  FADD.FTZ R103, R103, 1 ;  /* 0x3f80000067677421 */ /* 0x004fce0000010000 */
[----:B------:R-:W2:Y:S01]  /*2c10*/  MUFU.RCP R80, R80 ;  /* 0x0000005000507308 */ /* 0x000ea20000001000 */
[----:B0-----:R-:W-:-:S07]  /*2c20*/  FADD.FTZ R116, R116, 1 ;  /* 0x3f80000074747421 */ /* 0x001fce0000010000 */
[----:B------:R-:W0:Y:S01]  /*2c30*/  MUFU.RCP R109, R109 ;  /* 0x0000006d006d7308 */ /* 0x000e220000001000 */
[----:B-1----:R-:W-:-:S07]  /*2c40*/  FADD.FTZ R118, R59, 1 ;  /* 0x3f8000003b767421 */ /* 0x002fce0000010000 */
[----:B------:R-:W1:Y:S01]  /*2c50*/  MUFU.RCP R117, R117 ;  /* 0x0000007500757308 */ /* 0x000e620000001000 */
[----:B--2---:R-:W-:-:S05]  /*2c60*/  FMUL.FTZ R43, R43, R80 ;  /* 0x000000502b2b7220 */ /* 0x004fca0000410000 */
[----:B------:R-:W-:Y:S02]  /*2c70*/  F2FP.BF16.F32.PACK_AB R43, R43, R76 ;  /* 0x0000004c2b2b723e */ /* 0x000fe400000010ff */
[----:B------:R-:W2:Y:S01]  /*2c80*/  MUFU.EX2 R73, R73 ;  /* 0x0000004900497308 */ /* 0x000ea20000000800 */
[----:B0-----:R-:W-:Y:S02]  /*2c90*/  FMUL.FTZ R109, R44, R109 ;  /* 0x0000006d2c6d7220 */ /* 0x001fe40000410000 */
[----:B------:R-:W-:Y:S05]  /*2ca0*/  STG.E.U16 desc[UR8][R46.64], R43 ;  /* 0x0000002b2e007986 */ /* 0x000fea000c101508 */
[----:B------:R-:W0:Y:S01]  /*2cb0*/  MUFU.EX2 R107, R107 ;  /* 0x0000006b006b7308 */ /* 0x000e220000000800 */
[----:B-1----:R-:W-:-:S05]  /*2cc0*/  FMUL.FTZ R48, R48, R117 ;  /* 0x0000007530307220 */ /* 0x002fca0000410000 */
[----:B------:R-:W-:Y:S02]  /*2cd0*/  F2FP.BF16.F32.PACK_AB R48, R48, R109 ;  /* 0x0000006d3030723e */ /* 0x000fe400000010ff */
[----:B------:R-:W1:Y:S01]  /*2ce0*/  MUFU.EX2 R88, R88 ;  /* 0x0000005800587308 */ /* 0x000e620000000800 */
[----:B--2---:R-:W-:Y:S02]  /*2cf0*/  FADD.FTZ R27, R73, 1 ;  /* 0x3f800000491b7421 */ /* 0x004fe40000010000 */
[----:B------:R-:W-:Y:S05]  /*2d00*/  STG.E.U16 desc[UR8][R46.64+0x4], R48 ;  /* 0x000004302e007986 */ /* 0x000fea000c101508 */
[----:B------:R2:W3:Y:S01]  /*2d10*/  MUFU.EX2 R75, R60 ;  /* 0x0000003c004b7308 */ /* 0x0004e20000000800 */
[----:B0-----:R-:W-:-:S07]  /*2d20*/  FADD.FTZ R107, R107, 1 ;  /* 0x3f8000006b6b7421 */ /* 0x001fce0000010000 */
[----:B------:R-:W0:Y:S01]  /*2d30*/  MUFU.RCP R90, R90 ;  /* 0x0000005a005a7308 */ /* 0x000e220000001000 */
[----:B--2---:R-:W-:Y:S01]  /*2d40*/  LEA R60, P3, R35, UR6, 0x1 ;  /* 0x00000006233c7c11 */ /* 0x004fe2000f8608ff */
[----:B-1----:R-:W-:-:S03]  /*2d50*/  FADD.FTZ R88, R88, 1 ;  /* 0x3f80000058587421 */ /* 0x002fc60000010000 */
[----:B------:R-:W-:-:S03]  /*2d60*/  LEA.HI.X R61, R35, UR7, R36, 0x1, P3 ;  /* 0x00000007233d7c11 */ /* 0x000fc600098f0c24 */
[----:B------:R-:W1:Y:S01]  /*2d70*/  MUFU.RCP R119, R119 ;  /* 0x0000007700777308 */ /* 0x000e620000001000 */
[----:B---3--:R-:W-:-:S07]  /*2d80*/  FADD.FTZ R75, R75, 1 ;  /* 0x3f8000004b4b7421 */ /* 0x008fce0000010000 */
[----:B------:R-:W2:Y:S01]  /*2d90*/  MUFU.RCP R92, R92 ;  /* 0x0000005c005c7308 */ /* 0x000ea20000001000 */
[----:B0-----:R-:W-:-:S07]  /*2da0*/  FMUL.FTZ R90, R45, R90 ;  /* 0x0000005a2d5a7220 */ /* 0x001fce0000410000 */
[----:B------:R-:W0:Y:S01]  /*2db0*/  MUFU.RCP R87, R87 ;  /* 0x0000005700577308 */ /* 0x000e220000001000 */
[----:B-1----:R-:W-:-:S05]  /*2dc0*/  FMUL.FTZ R119, R50, R119 ;  /* 0x0000007732777220 */ /* 0x002fca0000410000 */
[----:B------:R-:W-:Y:S02]  /*2dd0*/  F2FP.BF16.F32.PACK_AB R90, R119, R90 ;  /* 0x0000005a775a723e */ /* 0x000fe400000010ff */
[----:B------:R-:W1:Y:S01]  /*2de0*/  MUFU.RCP R94, R94 ;  /* 0x0000005e005e7308 */ /* 0x000e620000001000 */
[----:B--2---:R-:W-:-:S07]  /*2df0*/  FMUL.FTZ R92, R49, R92 ;  /* 0x0000005c315c7220 */ /* 0x004fce0000410000 */
[----:B------:R2:W3:Y:S01]  /*2e00*/  MUFU.RCP R121, R102 ;  /* 0x0000006600797308 */ /* 0x0004e20000001000 */
[----:B0-----:R-:W-:-:S05]  /*2e10*/  FMUL.FTZ R87, R52, R87 ;  /* 0x0000005734577220 */ /* 0x001fca0000410000 */
[----:B------:R-:W-:Y:S02]  /*2e20*/  F2FP.BF16.F32.PACK_AB R87, R87, R92 ;  /* 0x0000005c5757723e */ /* 0x000fe400000010ff */
[----:B------:R-:W0:Y:S01]  /*2e30*/  MUFU.RCP R96, R96 ;  /* 0x0000006000607308 */ /* 0x000e220000001000 */
[----:B--2---:R-:W-:Y:S01]  /*2e40*/  FADD.FTZ R102, R97, 1 ;  /* 0x3f80000061667421 */ /* 0x004fe20000010000 */
[----:B------:R-:W-:Y:S01]  /*2e50*/  FADD.FTZ R97, R110, 1 ;  /* 0x3f8000006e617421 */ /* 0x000fe20000010000 */
[----:B------:R-:W-:Y:S01]  /*2e60*/  FADD.FTZ R110, R58, 1 ;  /* 0x3f8000003a6e7421 */ /* 0x000fe20000010000 */
[----:B------:R-:W-:Y:S01]  /*2e70*/  LEA R58, P2, R29, UR6, 0x1 ;  /* 0x000000061d3a7c11 */ /* 0x000fe2000f8408ff */
[----:B-1----:R-:W-:-:S03]  /*2e80*/  FMUL.FTZ R94, R51, R94 ;  /* 0x0000005e335e7220 */ /* 0x002fc60000410000 */
[----:B------:R-:W1:Y:S01]  /*2e90*/  MUFU.RCP R91, R91 ;  /* 0x0000005b005b7308 */ /* 0x000e620000001000 */
[----:B------:R-:W-:Y:S01]  /*2ea0*/  LEA.HI.X R59, R29, UR7, R30, 0x1, P2 ;  /* 0x000000071d3b7c11 */ /* 0x000fe200090f0c1e */
[----:B---3--:R-:W-:Y:S01]  /*2eb0*/  FMUL.FTZ R121, R54, R121 ;  /* 0x0000007936797220 */ /* 0x008fe20000410000 */
[----:B------:R-:W-:Y:S02]  /*2ec0*/  LEA.HI.X R29, R31, UR7, R32, 0x1, P1 ;  /* 0x000000071f1d7c11 */ /* 0x000fe400088f0c20 */
[----:B------:R-:W-:Y:S02]  /*2ed0*/  LEA R30, P2, R33, UR6, 0x1 ;  /* 0x00000006211e7c11 */ /* 0x000fe4000f8408ff */
[----:B------:R-:W-:Y:S01]  /*2ee0*/  LEA R36, P1, R37, UR6, 0x1 ;  /* 0x0000000625247c11 */ /* 0x000fe2000f8208ff */
[----:B------:R-:W2:Y:S01]  /*2ef0*/  MUFU.RCP R3, R3 ;  /* 0x0000000300037308 */ /* 0x000ea20000001000 */
[----:B0-----:R-:W-:Y:S01]  /*2f00*/  FMUL.FTZ R96, R53, R96 ;  /* 0x0000006035607220 */ /* 0x001fe20000410000 */
[----:B------:R-:W-:-:S02]  /*2f10*/  LEA.HI.X R31, R33, UR7, R34, 0x1, P2 ;  /* 0x00000007211f7c11 */ /* 0x000fc400090f0c22 */
[--C-:B------:R-:W-:Y:S02]  /*2f20*/  LEA.HI.X R37, R37, UR7, R38.reuse, 0x1, P1 ;  /* 0x0000000725257c11 */ /* 0x100fe400088f0c26 */
[----:B------:R-:W-:Y:S02]  /*2f30*/  LEA R32, P2, R39, UR6, 0x1 ;  /* 0x0000000627207c11 */ /* 0x000fe4000f8408ff */
[----:B------:R-:W0:Y:S01]  /*2f40*/  MUFU.RCP R98, R98 ;  /* 0x0000006200627308 */ /* 0x000e220000001000 */
[----:B-1----:R-:W-:Y:S01]  /*2f50*/  FMUL.FTZ R91, R56, R91 ;  /* 0x0000005b385b7220 */ /* 0x002fe20000410000 */
[----:B------:R-:W-:Y:S02]  /*2f60*/  PRMT R38, R48, 0x7632, R38 ;  /* 0x0000763230267816 */ /* 0x000fe40000000026 */
[----:B------:R-:W-:Y:S02]  /*2f70*/  F2FP.BF16.F32.PACK_AB R94, R121, R94 ;  /* 0x0000005e795e723e */ /* 0x000fe400000010ff */
[----:B------:R-:W-:Y:S01]  /*2f80*/  F2FP.BF16.F32.PACK_AB R91, R91, R96 ;  /* 0x000000605b5b723e */ /* 0x000fe200000010ff */
[----:B------:R1:W-:Y:S01]  /*2f90*/  STG.E.U16 desc[UR8][R46.64+0x6], R38 ;  /* 0x000006262e007986 */ /* 0x0003e2000c101508 */
[----:B------:R-:W3:Y:S01]  /*2fa0*/  MUFU.RCP R100, R100 ;  /* 0x0000006400647308 */ /* 0x000ee20000001000 */
[----:B--2---:R-:W-:Y:S01]  /*2fb0*/  FMUL.FTZ R72, R72, R3 ;  /* 0x0000000348487220 */ /* 0x004fe20000410000 */
[----:B------:R-:W-:-:S02]  /*2fc0*/  PRMT R3, R43, 0x7632, R3 ;  /* 0x000076322b037816 */ /* 0x000fc40000000003 */
[--C-:B------:R-:W-:Y:S02]  /*2fd0*/  LEA.HI.X R33, R39, UR7, R40.reuse, 0x1, P2 ;  /* 0x0000000727217c11 */ /* 0x100fe400090f0c28 */
[----:B------:R-:W-:Y:S01]  /*2fe0*/  PRMT R39, R90, 0x7632, R39 ;  /* 0x000076325a277816 */ /* 0x000fe20000000027 */
[----:B------:R2:W-:Y:S01]  /*2ff0*/  STG.E.U16 desc[UR8][R46.64+0x2], R3 ;  /* 0x000002032e007986 */ /* 0x0005e2000c101508 */
[----:B------:R-:W4:Y:S01]  /*3000*/  MUFU.RCP R93, R93 ;  /* 0x0000005d005d7308 */ /* 0x000f220000001000 */
[----:B0-----:R-:W-:Y:S01]  /*3010*/  FMUL.FTZ R98, R55, R98 ;  /* 0x0000006237627220 */ /* 0x001fe20000410000 */
[----:B------:R-:W-:Y:S01]  /*3020*/  PRMT R40, R87, 0x7632, R40 ;  /* 0x0000763257287816 */ /* 0x000fe20000000028 */
[----:B------:R-:W-:Y:S01]  /*3030*/  STG.E.U16 desc[UR8][R58.64], R90 ;  /* 0x0000005a3a007986 */ /* 0x000fe2000c101508 */
[----:B-1----:R-:W-:Y:S02]  /*3040*/  PRMT R38, R91, 0x7632, R38 ;  /* 0x000076325b267816 */ /* 0x002fe40000000026 */
[----:B------:R-:W-:Y:S01]  /*3050*/  LEA R34, P3, R41, UR6, 0x1 ;  /* 0x0000000629227c11 */ /* 0x000fe2000f8608ff */
[----:B------:R0:W-:Y:S01]  /*3060*/  STG.E.U16 desc[UR8][R58.64+0x2], R39 ;  /* 0x000002273a007986 */ /* 0x0001e2000c101508 */
[----:B------:R-:W1:Y:S01]  /*3070*/  MUFU.RCP R95, R95 ;  /* 0x0000005f005f7308 */ /* 0x000e620000001000 */
[----:B---3--:R-:W-:Y:S01]  /*3080*/  FMUL.FTZ R63, R63, R100 ;  /* 0x000000643f3f7220 */ /* 0x008fe20000410000 */
[----:B------:R-:W-:Y:S01]  /*3090*/  LEA.HI.X R35, R41, UR7, R42, 0x1, P3 ;  /* 0x0000000729237c11 */ /* 0x000fe200098f0c2a */
[----:B------:R-:W-:Y:S01]  /*30a0*/  STG.E.U16 desc[UR8][R58.64+0x4], R87 ;  /* 0x000004573a007986 */ /* 0x000fe2000c101508 */
[----:B--2---:R-:W-:Y:S01]  /*30b0*/  PRMT R3, R94, 0x7632, R3 ;  /* 0x000076325e037816 */ /* 0x004fe20000000003 */
[----:B------:R-:W-:Y:S01]  /*30c0*/  ULDC.64 UR6, c[0x0][0x238] ;  /* 0x00008e0000067ab9 */ /* 0x000fe20000000a00 */
[----:B------:R-:W-:Y:S01]  /*30d0*/  F2FP.BF16.F32.PACK_AB R63, R63, R98 ;  /* 0x000000623f3f723e */ /* 0x000fe200000010ff */
[----:B------:R-:W-:Y:S01]  /*30e0*/  STG.E.U16 desc[UR8][R58.64+0x6], R40 ;  /* 0x000006283a007986 */ /* 0x000fe2000c101508 */
[----:B------:R-:W2:Y:S01]  /*30f0*/  MUFU.RCP R102, R102 ;  /* 0x0000006600667308 */ /* 0x000ea20000001000 */
[----:B----4-:R-:W-:Y:S01]  /*3100*/  FMUL.FTZ R93, R62, R93 ;  /* 0x0000005d3e5d7220 */ /* 0x010fe20000410000 */
[----:B------:R-:W-:Y:S01]  /*3110*/  IADD3 R24, P1, R24, 0x1, RZ ;  /* 0x0000000118187810 */ /* 0x000fe20007f3e0ff */
[----:B------:R-:W-:Y:S03]  /*3120*/  STG.E.U16 desc[UR8][R28.64], R94 ;  /* 0x0000005e1c007986 */ /* 0x000fe6000c101508 */
[----:B------:R-:W-:Y:S01]  /*3130*/  IADD3.X R25, RZ, R25, RZ, P1, !PT ;  /* 0x00000019ff197210 */ /* 0x000fe20000ffe4ff */
[----:B------:R-:W-:Y:S01]  /*3140*/  STG.E.U16 desc[UR8][R28.64+0x2], R3 ;  /* 0x000002031c007986 */ /* 0x000fe2000c101508 */
[----:B------:R-:W3:Y:S01]  /*3150*/  MUFU.RCP R97, R97 ;  /* 0x0000006100617308 */ /* 0x000ee20000001000 */
[----:B-1----:R-:W-:Y:S01]  /*3160*/  FMUL.FTZ R64, R64, R95 ;  /* 0x0000005f40407220 */ /* 0x002fe20000410000 */
[----:B------:R-:W-:Y:S01]  /*3170*/  ISETP.GE.U32.AND P1, PT, R24, UR6, PT ;  /* 0x0000000618007c0c */ /* 0x000fe2000bf26070 */
[----:B------:R-:W-:Y:S03]  /*3180*/  STG.E.U16 desc[UR8][R28.64+0x4], R91 ;  /* 0x0000045b1c007986 */ /* 0x000fe6000c101508 */
[----:B------:R-:W-:Y:S01]  /*3190*/  F2FP.BF16.F32.PACK_AB R64, R64, R93 ;  /* 0x0000005d4040723e */ /* 0x000fe200000010ff */
[----:B------:R1:W-:Y:S01]  /*31a0*/  STG.E.U16 desc[UR8][R28.64+0x6], R38 ;  /* 0x000006261c007986 */ /* 0x0003e2000c101508 */
[----:B------:R-:W4:Y:S01]  /*31b0*/  MUFU.RCP R104, R104 ;  /* 0x0000006800687308 */ /* 0x000f220000001000 */
[----:B--2---:R-:W-:Y:S01]  /*31c0*/  FMUL.FTZ R102, R65, R102 ;  /* 0x0000006641667220 */ /* 0x004fe20000410000 */
[----:B0-----:R-:W-:Y:S01]  /*31d0*/  PRMT R39, R64, 0x7632, R39 ;  /* 0x0000763240277816 */ /* 0x001fe20000000027 */
[----:B------:R-:W-:Y:S01]  /*31e0*/  STG.E.U16 desc[UR8][R30.64], R63 ;  /* 0x0000003f1e007986 */ /* 0x000fe2000c101508 */
[----:B------:R-:W-:-:S03]  /*31f0*/  ISETP.GE.AND.EX P1, PT, R25, UR7, PT, P1 ;  /* 0x0000000719007c0c */ /* 0x000fc6000bf26310 */
[----:B------:R-:W-:Y:S01]  /*3200*/  STG.E.U16 desc[UR8][R30.64+0x4], R64 ;  /* 0x000004401e007986 */ /* 0x000fe2000c101508 */
[----:B------:R-:W0:Y:S01]  /*3210*/  MUFU.RCP R99, R99 ;  /* 0x0000006300637308 */ /* 0x000e220000001000 */
[----:B---3--:R-:W-:Y:S01]  /*3220*/  FMUL.FTZ R97, R66, R97 ;  /* 0x0000006142617220 */ /* 0x008fe20000410000 */
[----:B-1----:R-:W-:Y:S01]  /*3230*/  PRMT R29, R63, 0x7632, R29 ;  /* 0x000076323f1d7816 */ /* 0x002fe2000000001d */
[----:B------:R-:W-:Y:S03]  /*3240*/  STG.E.U16 desc[UR8][R30.64+0x6], R39 ;  /* 0x000006271e007986 */ /* 0x000fe6000c101508 */
[----:B------:R-:W-:Y:S02]  /*3250*/  F2FP.BF16.F32.PACK_AB R97, R97, R102 ;  /* 0x000000666161723e */ /* 0x000fe400000010ff */
[----:B------:R-:W1:Y:S01]  /*3260*/  MUFU.RCP R106, R106 ;  /* 0x0000006a006a7308 */ /* 0x000e620000001000 */
[----:B----4-:R-:W-:Y:S01]  /*3270*/  FMUL.FTZ R104, R67, R104 ;  /* 0x0000006843687220 */ /* 0x010fe20000410000 */
[----:B------:R2:W-:Y:S01]  /*3280*/  STG.E.U16 desc[UR8][R30.64+0x2], R29 ;  /* 0x0000021d1e007986 */ /* 0x0005e2000c101508 */
[----:B------:R-:W-:-:S03]  /*3290*/  PRMT R3, R97, 0x7632, R3 ;  /* 0x0000763261037816 */ /* 0x000fc60000000003 */
[----:B------:R-:W-:Y:S02]  /*32a0*/  STG.E.U16 desc[UR8][R60.64], R97 ;  /* 0x000000613c007986 */ /* 0x000fe4000c101508 */
[----:B------:R-:W3:Y:S01]  /*32b0*/  MUFU.RCP R108, R108 ;  /* 0x0000006c006c7308 */ /* 0x000ee20000001000 */
[----:B0-----:R-:W-:Y:S01]  /*32c0*/  FMUL.FTZ R99, R68, R99 ;  /* 0x0000006344637220 */ /* 0x001fe20000410000 */
[----:B------:R0:W-:Y:S04]  /*32d0*/  STG.E.U16 desc[UR8][R60.64+0x2], R3 ;  /* 0x000002033c007986 */ /* 0x0001e8000c101508 */
[----:B------:R-:W-:Y:S02]  /*32e0*/  F2FP.BF16.F32.PACK_AB R99, R99, R104 ;  /* 0x000000686363723e */ /* 0x000fe400000010ff */
[----:B------:R-:W4:Y:S01]  /*32f0*/  MUFU.RCP R110, R110 ;  /* 0x0000006e006e7308 */ /* 0x000f220000001000 */
[----:B-1----:R-:W-:Y:S01]  /*3300*/  FMUL.FTZ R106, R69, R106 ;  /* 0x0000006a456a7220 */ /* 0x002fe20000410000 */
[----:B------:R-:W-:Y:S01]  /*3310*/  PRMT R28, R99, 0x7632, R28 ;  /* 0x00007632631c7816 */ /* 0x000fe2000000001c */
[----:B------:R-:W-:Y:S04]  /*3320*/  STG.E.U16 desc[UR8][R60.64+0x4], R99 ;  /* 0x000004633c007986 */ /* 0x000fe8000c101508 */
[----:B------:R1:W-:Y:S01]  /*3330*/  STG.E.U16 desc[UR8][R60.64+0x6], R28 ;  /* 0x0000061c3c007986 */ /* 0x0003e2000c101508 */
[----:B------:R-:W5:Y:S01]  /*3340*/  MUFU.RCP R114, R103 ;  /* 0x0000006700727308 */ /* 0x000f620000001000 */
[----:B---3--:R-:W-:-:S05]  /*3350*/  FMUL.FTZ R57, R57, R108 ;  /* 0x0000006c39397220 */ /* 0x008fca0000410000 */
[----:B------:R-:W-:Y:S02]  /*3360*/  F2FP.BF16.F32.PACK_AB R57, R57, R106 ;  /* 0x0000006a3939723e */ /* 0x000fe400000010ff */
[----:B------:R-:W3:Y:S01]  /*3370*/  MUFU.RCP R101, R101 ;  /* 0x0000006500657308 */ /* 0x000ee20000001000 */
[----:B----4-:R-:W-:Y:S01]  /*3380*/  FMUL.FTZ R110, R71, R110 ;  /* 0x0000006e476e7220 */ /* 0x010fe20000410000 */
[----:B--2---:R-:W-:Y:S01]  /*3390*/  PRMT R29, R57, 0x7632, R29 ;  /* 0x00007632391d7816 */ /* 0x004fe2000000001d */
[----:B------:R-:W-:Y:S04]  /*33a0*/  STG.E.U16 desc[UR8][R36.64], R57 ;  /* 0x0000003924007986 */ /* 0x000fe8000c101508 */
[----:B------:R2:W-:Y:S01]  /*33b0*/  STG.E.U16 desc[UR8][R36.64+0x2], R29 ;  /* 0x0000021d24007986 */ /* 0x0005e2000c101508 */
[----:B------:R-:W4:Y:S01]  /*33c0*/  MUFU.RCP R116, R116 ;  /* 0x0000007400747308 */ /* 0x000f220000001000 */
[----:B-----5:R-:W-:-:S05]  /*33d0*/  FMUL.FTZ R77, R77, R114 ;  /* 0x000000724d4d7220 */ /* 0x020fca0000410000 */
[----:B------:R-:W-:Y:S02]  /*33e0*/  F2FP.BF16.F32.PACK_AB R77, R77, R110 ;  /* 0x0000006e4d4d723e */ /* 0x000fe400000010ff */
[----:B------:R-:W5:Y:S01]  /*33f0*/  MUFU.RCP R118, R118 ;  /* 0x0000007600767308 */ /* 0x000f620000001000 */
[----:B---3--:R-:W-:Y:S01]  /*3400*/  FMUL.FTZ R101, R78, R101 ;  /* 0x000000654e657220 */ /* 0x008fe20000410000 */
[----:B------:R-:W-:Y:S01]  /*3410*/  PRMT R30, R77, 0x7632, R30 ;  /* 0x000076324d1e7816 */ /* 0x000fe2000000001e */
[----:B------:R-:W-:Y:S04]  /*3420*/  STG.E.U16 desc[UR8][R36.64+0x4], R77 ;  /* 0x0000044d24007986 */ /* 0x000fe8000c101508 */
[----:B------:R3:W-:Y:S01]  /*3430*/  STG.E.U16 desc[UR8][R36.64+0x6], R30 ;  /* 0x0000061e24007986 */ /* 0x0007e2000c101508 */
[----:B------:R-:W1:Y:S01]  /*3440*/  MUFU.RCP R120, R75 ;  /* 0x0000004b00787308 */ /* 0x000e620000001000 */
[----:B----4-:R-:W-:-:S05]  /*3450*/  FMUL.FTZ R116, R83, R116 ;  /* 0x0000007453747220 */ /* 0x010fca0000410000 */
[----:B------:R-:W-:Y:S02]  /*3460*/  F2FP.BF16.F32.PACK_AB R101, R116, R101 ;  /* 0x000000657465723e */ /* 0x000fe400000010ff */
[----:B------:R-:W4:Y:S01]  /*3470*/  MUFU.RCP R27, R27 ;  /* 0x0000001b001b7308 */ /* 0x000f220000001000 */
[----:B-----5:R-:W-:Y:S01]  /*3480*/  FMUL.FTZ R118, R85, R118 ;  /* 0x0000007655767220 */ /* 0x020fe20000410000 */
[----:B0-----:R-:W-:Y:S01]  /*3490*/  PRMT R3, R101, 0x7632, R3 ;  /* 0x0000763265037816 */ /* 0x001fe20000000003 */
[----:B------:R0:W-:Y:S04]  /*34a0*/  STG.E.U16 desc[UR8][R32.64], R101 ;  /* 0x0000006520007986 */ /* 0x0001e8000c101508 */
[----:B------:R0:W-:Y:S01]  /*34b0*/  STG.E.U16 desc[UR8][R32.64+0x2], R3 ;  /* 0x0000020320007986 */ /* 0x0001e2000c101508 */
[----:B------:R-:W5:Y:S01]  /*34c0*/  MUFU.RCP R107, R107 ;  /* 0x0000006b006b7308 */ /* 0x000f620000001000 */
[----:B-1----:R-:W-:-:S05]  /*34d0*/  FMUL.FTZ R89, R89, R120 ;  /* 0x0000007859597220 */ /* 0x002fca0000410000 */
[----:B------:R-:W-:Y:S02]  /*34e0*/  F2FP.BF16.F32.PACK_AB R118, R89, R118 ;  /* 0x000000765976723e */ /* 0x000fe400000010ff */
[----:B------:R-:W1:Y:S01]  /*34f0*/  MUFU.RCP R88, R88 ;  /* 0x0000005800587308 */ /* 0x000e620000001000 */
[----:B----4-:R-:W-:Y:S01]  /*3500*/  FMUL.FTZ R27, R70, R27 ;  /* 0x0000001b461b7220 */ /* 0x010fe20000410000 */
[----:B------:R-:W-:Y:S01]  /*3510*/  PRMT R28, R118, 0x7632, R28 ;  /* 0x00007632761c7816 */ /* 0x000fe2000000001c */
[----:B------:R0:W-:Y:S03]  /*3520*/  STG.E.U16 desc[UR8][R32.64+0x4], R118 ;  /* 0x0000047620007986 */ /* 0x0001e6000c101508 */
[----:B------:R-:W-:Y:S01]  /*3530*/  F2FP.BF16.F32.PACK_AB R27, R72, R27 ;  /* 0x0000001b481b723e */ /* 0x000fe200000010ff */
[----:B------:R0:W-:Y:S01]  /*3540*/  STG.E.U16 desc[UR8][R32.64+0x6], R28 ;  /* 0x0000061c20007986 */ /* 0x0001e2000c101508 */
[----:B-----5:R-:W-:-:S02]  /*3550*/  FMUL.FTZ R74, R74, R107 ;  /* 0x0000006b4a4a7220 */ /* 0x020fc40000410000 */
[----:B--2---:R-:W-:Y:S01]  /*3560*/  PRMT R29, R27, 0x7632, R29 ;  /* 0x000076321b1d7816 */ /* 0x004fe2000000001d */
[----:B------:R0:W-:Y:S04]  /*3570*/  STG.E.U16 desc[UR8][R34.64], R27 ;  /* 0x0000001b22007986 */ /* 0x0001e8000c101508 */
[----:B------:R0:W-:Y:S01]  /*3580*/  STG.E.U16 desc[UR8][R34.64+0x2], R29 ;  /* 0x0000021d22007986 */ /* 0x0001e2000c101508 */
[----:B-1----:R-:W-:-:S05]  /*3590*/  FMUL.FTZ R79, R79, R88 ;  /* 0x000000584f4f7220 */ /* 0x002fca0000410000 */
[----:B------:R-:W-:-:S04]  /*35a0*/  F2FP.BF16.F32.PACK_AB R74, R79, R74 ;  /* 0x0000004a4f4a723e */ /* 0x000fc800000010ff */
[----:B---3--:R-:W-:Y:S01]  /*35b0*/  PRMT R30, R74, 0x7632, R30 ;  /* 0x000076324a1e7816 */ /* 0x008fe2000000001e */
[----:B------:R0:W-:Y:S04]  /*35c0*/  STG.E.U16 desc[UR8][R34.64+0x4], R74 ;  /* 0x0000044a22007986 */ /* 0x0001e8000c101508 */
[----:B------:R0:W-:Y:S01]  /*35d0*/  STG.E.U16 desc[UR8][R34.64+0x6], R30 ;  /* 0x0000061e22007986 */ /* 0x0001e2000c101508 */
[----:B------:R-:W-:Y:S05]  /*35e0*/  @!P1 BRA `(.L_x_1252) ;  /* 0xffffffd000889947 */ /* 0x000fea000383ffff */
[----:B------:R-:W-:Y:S05]  /*35f0*/  EXIT ;  /* 0x000000000000794d */ /* 0x000fea0003800000 */
.L_x_1253:
        /* <DEDUP_REMOVED lines=16> */
.L_x_2649:


//--------------------- .text._ZN13group_norm_v214gn_cuda_kernelI13__nv_bfloat16Li320ELi3ELi16ELi80ELi1024ELb1ELi32ELi320ELi320ELi4ELb1ELi10ELb0ELb0ENS_16CompileConditionILi900EEEEEvPT_PKS4_S7_S7_flPfS8_Pj --------------------------
	.section	.text._ZN13group_norm_v214gn_cuda_kernelI13__nv_bfloat16Li320ELi3ELi16ELi80ELi1024ELb1ELi32ELi320ELi320ELi4ELb1ELi10ELb0ELb0ENS_16CompileConditionILi900EEEEEvPT_PKS4_S7_S7_flPfS8_Pj,"ax",@progbits
	.align	128
        .global         _ZN13group_norm_v214gn_cuda_kernelI13__nv_bfloat16Li320ELi3ELi16ELi80ELi1024ELb1ELi32ELi320ELi320ELi4ELb1ELi10ELb0ELb0ENS_16CompileConditionILi900EEEEEvPT_PKS4_S7_S7_flPfS8_Pj
        .type           _ZN13group_norm_v214gn_cuda_kernelI13__nv_bfloat16Li320ELi3ELi16ELi80ELi1024ELb1ELi32ELi320ELi320ELi4ELb1ELi10ELb0ELb0ENS_16CompileConditionILi900EEEEEvPT_PKS4_S7_S7_flPfS8_Pj,@function
        .size           _ZN13group_norm_v214gn_cuda_kernelI13__nv_bfloat16Li320ELi3ELi16ELi80ELi1024ELb1ELi32ELi320ELi320ELi4ELb1ELi10ELb0ELb0ENS_16CompileConditionILi900EEEEEvPT_PKS4_S7_S7_flPfS8_Pj,(.L_x_2650 - _ZN13group_norm_v214gn_cuda_kernelI13__nv_bfloat16Li320ELi3ELi16ELi80ELi1024ELb1ELi32ELi320ELi320ELi4ELb1ELi10ELb0ELb0ENS_16CompileConditionILi900EEEEEvPT_PKS4_S7_S7_flPfS8_Pj)
        .other          _ZN13group_norm_v214gn_cuda_kernelI13__nv_bfloat16Li320ELi3ELi16ELi80ELi1024ELb1ELi32ELi320ELi320ELi4ELb1ELi10ELb0ELb0ENS_16CompileConditionILi900EEEEEvPT_PKS4_S7_S7_flPfS8_Pj,@"STO_CUDA_ENTRY STV_DEFAULT"
_ZN13group_norm_v214gn_cuda_kernelI13__nv_bfloat16Li320ELi3ELi16ELi80ELi1024ELb1ELi32ELi320ELi320ELi4ELb1ELi10ELb0ELb0ENS_16CompileConditionILi900EEEEEvPT_PKS4_S7_S7_flPfS8_Pj:
.text._ZN13group_norm_v214gn_cuda_kernelI13__nv_bfloat16Li320ELi3ELi16ELi80ELi1024ELb1ELi32ELi320ELi320ELi4ELb1ELi10ELb0ELb0ENS_16CompileConditionILi900EEEEEvPT_PKS4_S7_S7_flPfS8_Pj:
        /* <DEDUP_REMOVED lines=17> */
[----:B0-----:R-:W-:Y:S01]  /*0110*/  IMAD.WIDE.U32 R4, R0, -0x33333333, RZ ;  /* 0xcccccccd00047825 */ /* 0x001fe200078e00ff */
[----:B-1----:R-:W-:-:S04]  /*0120*/  LEA R4, R6, R3, 0x18 ;  /* 0x0000000306047211 */ /* 0x002fc800078ec0ff */
[----:B------:R-:W-:-:S05]  /*0130*/  SHF.R.U32.HI R5, RZ, 0x6, R5 ;  /* 0x00000006ff057819 */ /* 0x000fca0000011605 */
[----:B------:R-:W-:-:S04]  /*0140*/  IMAD R3, R5, -0x50, R0 ;  /* 0xffffffb005037824 */ /* 0x000fc800078e0200 */
[----:B------:R-:W-:-:S05]  /*0150*/  IMAD R3, R3, 0x28, R4 ;  /* 0x0000002803037824 */ /* 0x000fca00078e0204 */
[----:B--2---:R-:W-:-:S07]  /*0160*/  LEA R56, R5, R3, 0x3 ;  /* 0x0000000305387211 */ /* 0x004fce00078e18ff */
.L_x_1262:
[----:B--2---:R-:W-:Y:S01]  /*0170*/  IMAD.WIDE.U32 R4, R0, -0x33333333, RZ ;  /* 0xcccccccd00047825 */ /* 0x004fe200078e00ff */
[----:B------:R-:W-:Y:S01]  /*0180*/  ULOP3.LUT UR13, UR9, 0x3, URZ, 0xc0, !UPT ;  /* 0x00000003090d7892 */ /* 0x000fe2000f8ec03f */
[----:B------:R-:W0:Y:S01]  /*0190*/  LDC.64 R20, c[0x0][0x220] ;  /* 0x00008800ff147b82 */ /* 0x000e220000000a00 */
[----:B------:R-:W-:Y:S02]  /*01a0*/  USHF.R.U64 UR16, UR9, 0x2, UR5 ;  /* 0x0000000209107899 */ /* 0x000fe40008001205 */
[----:B------:R-:W-:Y:S01]  /*01b0*/  SHF.R.U32.HI R55, RZ, 0x6, R5 ;  /* 0x00000006ff377819 */ /* 0x000fe20000011605 */
[----:B------:R-:W-:Y:S01]  /*01c0*/  UIMAD UR8, UR13, 0x140, URZ ;  /* 0x000001400d0878a4 */ /* 0x000fe2000f8e023f */
[----:B------:R-:W-:Y:S01]  /*01d0*/  SHF.L.U32 R5, R2, 0x5, RZ ;  /* 0x0000000502057819 */ /* 0x000fe200000006ff */
[----:B------:R-:W-:Y:S01]  /*01e0*/  USHF.R.U32.HI UR6, URZ, 0x2, UR5 ;  /* 0x000000023f067899 */ /* 0x000fe20008011605 */
[----:B------:R-:W-:Y:S01]  /*01f0*/  MOV R7, UR16 ;  /* 0x0000001000077c02 */ /* 0x000fe20008000f00 */
[----:B------:R-:W-:Y:S01]  /*0200*/  IMAD R3, R55, -0x50, R0 ;  /* 0xffffffb037037824 */ /* 0x000fe200078e0200 */
[----:B------:R-:W-:Y:S01]  /*0210*/  LOP3.LUT R6, R5, 0x3e0, RZ, 0xc0, !PT ;  /* 0x000003e005067812 */ /* 0x000fe200078ec0ff */
[----:B------:R-:W-:Y:S01]  /*0220*/  UIMAD UR11, UR6, 0x140000, URZ ;  /* 0x00140000060b78a4 */ /* 0x000fe2000f8e023f */
[----:B------:R-:W1:Y:S01]  /*0230*/  LDC.64 R18, c[0x0][0x228] ;  /* 0x00008a00ff127b82 */ /* 0x000e620000000a00 */
[----:B------:R-:W-:Y:S01]  /*0240*/  ULDC.64 UR18, c[0x0][0x218] ;  /* 0x0000860000127ab9 */ /* 0x000fe20000000a00 */
[----:B------:R-:W-:-:S02]  /*0250*/  LEA R4, R3, UR8, 0x2 ;  /* 0x0000000803047c11 */ /* 0x000fc4000f8e10ff */
[----:B------:R-:W-:Y:S02]  /*0260*/  IADD3 R55, R6, R55, RZ ;  /* 0x0000003706377210 */ /* 0x000fe40007ffe0ff */
[----:B------:R-:W-:-:S03]  /*0270*/  SHF.R.S32.HI R5, RZ, 0x1f, R4 ;  /* 0x0000001fff057819 */ /* 0x000fc60000011404 */
[----:B------:R-:W-:Y:S02]  /*0280*/  IMAD R55, R55, 0x500, RZ ;  /* 0x0000050037377824 */ /* 0x000fe400078e02ff */
[----:B------:R-:W-:-:S03]  /*0290*/  IMAD.WIDE.U32 R6, R7, 0x140000, R4 ;  /* 0x0014000007067825 */ /* 0x000fc600078e0004 */
[----:B------:R-:W-:Y:S02]  /*02a0*/  IADD3 R54, R55, 0x1400, RZ ;  /* 0x0000140037367810 */ /* 0x000fe40007ffe0ff */
[----:B------:R-:W-:Y:S02]  /*02b0*/  IADD3 R7, R7, UR11, RZ ;  /* 0x0000000b07077c10 */ /* 0x000fe4000fffe0ff */
[----:B------:R-:W-:-:S04]  /*02c0*/  IADD3 R5, P0, R55, R6, RZ ;  /* 0x0000000637057210 */ /* 0x000fc80007f1e0ff */
        /* <DEDUP_REMOVED lines=53> */
[----:B------:R-:W-:Y:S02]  /*0620*/  SHF.L.U32 R7, R4, 0x10, RZ ;  /* 0x0000001004077819 */ /* 0x000fe400000006ff */
[----:B------:R-:W-:Y:S01]  /*0630*/  SHF.L.U32 R46, R37, 0x10, RZ ;  /* 0x00000010252e7819 */ /* 0x000fe200000006ff */
[----:B------:R-:W-:Y:S01]  /*0640*/  FFMA.FTZ R6, R47, R47, RZ ;  /* 0x0000002f2f067223 */ /* 0x000fe200000100ff */
[----:B------:R-:W-:Y:S01]  /*0650*/  FADD.FTZ R5, RZ, R47 ;  /* 0x0000002fff057221 */ /* 0x000fe20000010000 */
[----:B------:R-:W-:Y:S02]  /*0660*/  PRMT R4, R37, 0x7632, R4 ;  /* 0x0000763225047816 */ /* 0x000fe40000000004 */
[----:B------:R-:W-:Y:S01]  /*0670*/  FFMA.FTZ R9, R7, R7, R6 ;  /* 0x0000000707097223 */ /* 0x000fe20000010006 */
[----:B------:R-:W-:Y:S01]  /*0680*/  FADD.FTZ R5, R5, R7 ;  /* 0x0000000705057221 */ /* 0x000fe20000010000 */
[----:B------:R-:W-:Y:S02]  /*0690*/  SHF.L.U32 R8, R4, 0x10, RZ ;  /* 0x0000001004087819 */ /* 0x000fe400000006ff */
[----:B------:R-:W-:Y:S01]  /*06a0*/  FFMA.FTZ R9, R46, R46, R9 ;  /* 0x0000002e2e097223 */ /* 0x000fe20000010009 */
[----:B------:R-:W-:Y:S01]  /*06b0*/  FADD.FTZ R6, R5, R46 ;  /* 0x0000002e05067221 */ /* 0x000fe20000010000 */
[----:B---3--:R-:W-:-:S02]  /*06c0*/  SHF.L.U32 R4, R34, 0x10, RZ ;  /* 0x0000001022047819 */ /* 0x008fc400000006ff */
[----:B------:R-:W-:Y:S01]  /*06d0*/  PRMT R5, R34, 0x7632, R5 ;  /* 0x0000763222057816 */ /* 0x000fe20000000005 */
[----:B------:R-:W-:Y:S01]  /*06e0*/  FFMA.FTZ R9, R8, R8, R9 ;  /* 0x0000000808097223 */ /* 0x000fe20000010009 */
[----:B------:R-:W-:Y:S01]  /*06f0*/  FADD.FTZ R7, R6, R8 ;  /* 0x0000000806077221 */ /* 0x000fe20000010000 */
[----:B------:R-:W-:Y:S02]  /*0700*/  PRMT R6, R35, 0x7632, R6 ;  /* 0x0000763223067816 */ /* 0x000fe40000000006 */
[----:B------:R-:W-:Y:S01]  /*0710*/  SHF.L.U32 R8, R5, 0x10, RZ ;  /* 0x0000001005087819 */ /* 0x000fe200000006ff */
[----:B------:R-:W-:Y:S01]  /*0720*/  FFMA.FTZ R9, R4, R4, R9 ;  /* 0x0000000404097223 */ /* 0x000fe20000010009 */
[----:B------:R-:W-:Y:S01]  /*0730*/  FADD.FTZ R7, R7, R4 ;  /* 0x0000000407077221 */ /* 0x000fe20000010000 */
[----:B------:R-:W-:Y:S02]  /*0740*/  SHF.L.U32 R5, R35, 0x10, RZ ;  /* 0x0000001023057819 */ /* 0x000fe400000006ff */
[----:B------:R-:W-:Y:S01]  /*0750*/  FFMA.FTZ R10, R8, R8, R9 ;  /* 0x00000008080a7223 */ /* 0x000fe20000010009 */
[----:B------:R-:W-:Y:S01]  /*0760*/  FADD.FTZ R8, R7, R8 ;  /* 0x0000000807087221 */ /* 0x000fe20000010000 */
[----:B------:R-:W-:-:S02]  /*0770*/  SHF.L.U32 R9, R6, 0x10, RZ ;  /* 0x0000001006097819 */ /* 0x000fc400000006ff */
[----:B------:R-:W-:Y:S01]  /*0780*/  FFMA.FTZ R10, R5, R5, R10 ;  /* 0x00000005050a7223 */ /* 0x000fe2000001000a */
[----:B------:R-:W-:Y:S01]  /*0790*/  FADD.FTZ R8, R8, R5 ;  /* 0x0000000508087221 */ /* 0x000fe20000010000 */
[C---:B----4-:R-:W-:Y:S02]  /*07a0*/  SHF.L.U32 R6, R32.reuse, 0x10, RZ ;  /* 0x0000001020067819 */ /* 0x050fe400000006ff */
[----:B------:R-:W-:Y:S01]  /*07b0*/  PRMT R7, R32, 0x7632, R7 ;  /* 0x0000763220077816 */ /* 0x000fe20000000007 */
[----:B------:R-:W-:Y:S01]  /*07c0*/  FFMA.FTZ R11, R9, R9, R10 ;  /* 0x00000009090b7223 */ /* 0x000fe2000001000a */
[----:B------:R-:W-:Y:S01]  /*07d0*/  FADD.FTZ R9, R8, R9 ;  /* 0x0000000908097221 */ /* 0x000fe20000010000 */
[----:B------:R-:W-:Y:S02]  /*07e0*/  PRMT R8, R33, 0x7632, R8 ;  /* 0x0000763221087816 */ /* 0x000fe40000000008 */
[----:B------:R-:W-:Y:S01]  /*07f0*/  SHF.L.U32 R10, R7, 0x10, RZ ;  /* 0x00000010070a7819 */ /* 0x000fe200000006ff */
        /* <DEDUP_REMOVED lines=12> */
[----:B------:R-:W-:-:S02]  /*08c0*/  PRMT R10, R31, 0x7632, R10 ;  /* 0x000076321f0a7816 */ /* 0x000fc4000000000a */
[----:B------:R-:W-:Y:S01]  /*08d0*/  SHF.L.U32 R12, R9, 0x10, RZ ;  /* 0x00000010090c7819 */ /* 0x000fe200000006ff */
[----:B------:R-:W-:Y:S01]  /*08e0*/  FFMA.FTZ R13, R8, R8, R13 ;  /* 0x00000008080d7223 */ /* 0x000fe2000001000d */
[----:B------:R-:W-:Y:S01]  /*08f0*/  FADD.FTZ R11, R11, R8 ;  /* 0x000000080b0b7221 */ /* 0x000fe20000010000 */
[----:B------:R-:W-:Y:S02]  /*0900*/  SHF.L.U32 R9, R31, 0x10, RZ ;  /* 0x000000101f097819 */ /* 0x000fe400000006ff */
        /* <DEDUP_REMOVED lines=9> */
[----:B------:R-:W-:Y:S02]  /*09a0*/  PRMT R12, R29, 0x7632, R12 ;  /* 0x000076321d0c7816 */ /* 0x000fe4000000000c */
[----:B------:R-:W-:Y:S02]  /*09b0*/  IMAD.U32 R14, R11, 0x10000, RZ ;  /* 0x000100000b0e7824 */ /* 0x000fe400078e00ff */
        /* <DEDUP_REMOVED lines=50> */
[----:B------:R-:W-:Y:S02]  /*0ce0*/  HFMA2.MMA R40, -RZ, RZ, 0, 0 ;  /* 0x00000000ff287435 */ /* 0x000fe400000001ff */
        /* <DEDUP_REMOVED lines=8> */
[----:B0-----:R-:W-:Y:S02]  /*0d70*/  MOV R38, 0x50 ;  /* 0x0000005000267802 */ /* 0x001fe40000000f00 */
[----:B------:R-:W-:Y:S01]  /*0d80*/  MOV R44, 0x400 ;  /* 0x00000400002c7802 */ /* 0x000fe20000000f00 */
[----:B------:R-:W-:Y:S01]  /*0d90*/  ULOP3.LUT UR6, UR6, 0xc, URZ, 0xc0, !UPT ;  /* 0x0000000c06067892 */ /* 0x000fe2000f8ec03f */
[----:B------:R-:W-:-:S04]  /*0da0*/  SHF.L.U32 R45, R0, 0x3, RZ ;  /* 0x00000003002d7819 */ /* 0x000fc800000006ff */
[----:B------:R-:W-:Y:S02]  /*0db0*/  LOP3.LUT R45, R45, 0x18, RZ, 0xc0, !PT ;  /* 0x000000182d2d7812 */ /* 0x000fe400078ec0ff */
[----:B------:R-:W-:-:S05]  /*0dc0*/  LEA.HI R57, R0, UR6, RZ, 0x1e ;  /* 0x0000000600397c11 */ /* 0x000fca000f8ff0ff */
[----:B------:R-:W-:-:S04]  /*0dd0*/  IMAD R57, R57, R38, -UR8 ;  /* 0x8000000839397e24 */ /* 0x000fc8000f8e0226 */
[----:B------:R-:W-:Y:S01]  /*0de0*/  VIADD R39, R57, 0x4 ;  /* 0x0000000439277836 */ /* 0x000fe20000000000 */
[----:B------:R-:W-:-:S04]  /*0df0*/  SHF.R.S32.HI R38, RZ, 0x1f, R57 ;  /* 0x0000001fff267819 */ /* 0x000fc80000011439 */
[----:B------:R-:W-:Y:S02]  /*0e00*/  SHF.R.S32.HI R40, RZ, 0x1f, R39 ;  /* 0x0000001fff287819 */ /* 0x000fe40000011427 */
[----:B------:R-:W-:Y:S02]  /*0e10*/  LEA.HI R38, R38, R57, RZ, 0x2 ;  /* 0x0000003926267211 */ /* 0x000fe400078f10ff */
[----:B------:R-:W-:Y:S02]  /*0e20*/  LEA.HI R40, R40, R39, RZ, 0x2 ;  /* 0x0000002728287211 */ /* 0x000fe400078f10ff */
[----:B-1----:R-:W-:Y:S02]  /*0e30*/  LEA R44, R41, R44, 0x18 ;  /* 0x0000002c292c7211 */ /* 0x002fe400078ec0ff */
[----:B------:R-:W-:Y:S02]  /*0e40*/  SHF.R.S32.HI R39, RZ, 0x2, R38 ;  /* 0x00000002ff277819 */ /* 0x000fe40000011426 */
[----:B------:R-:W-:-:S03]  /*0e50*/  SHF.R.S32.HI R41, RZ, 0x2, R40 ;  /* 0x00000002ff297819 */ /* 0x000fc60000011428 */
[--C-:B------:R-:W-:Y:S02]  /*0e60*/  IMAD R38, R39, 0x28, R44.reuse ;  /* 0x0000002827267824 */ /* 0x100fe400078e022c */
[----:B------:R-:W-:-:S03]  /*0e70*/  IMAD R42, R41, 0x28, R44 ;  /* 0x00000028292a7824 */ /* 0x000fc600078e022c */
[----:B------:R-:W-:Y:S02]  /*0e80*/  IADD3 R40, R38, R45, RZ ;  /* 0x0000002d26287210 */ /* 0x000fe40007ffe0ff */
[----:B------:R-:W-:Y:S02]  /*0e90*/  IADD3 R42, R45, R42, RZ ;  /* 0x0000002a2d2a7210 */ /* 0x000fe40007ffe0ff */
[----:B------:R-:W-:Y:S02]  /*0ea0*/  IADD3 R38, R57, 0x8, RZ ;  /* 0x0000000839267810 */ /* 0x000fe40007ffe0ff */
[----:B------:R-:W0:Y:S02]  /*0eb0*/  LDS.64 R40, [R40] ;  /* 0x0000000028287984 */ /* 0x000e240000000a00 */
[----:B------:R-:W-:Y:S02]  /*0ec0*/  SHF.R.S32.HI R39, RZ, 0x1f, R38 ;  /* 0x0000001fff277819 */ /* 0x000fe40000011426 */
[----:B------:R-:W1:Y:S02]  /*0ed0*/  LDS.64 R42, [R42] ;  /* 0x000000002a2a7984 */ /* 0x000e640000000a00 */
[----:B------:R-:W-:-:S04]  /*0ee0*/  LEA.HI R39, R39, R38, RZ, 0x2 ;  /* 0x0000002627277211 */ /* 0x000fc800078f10ff */
[----:B------:R-:W-:-:S05]  /*0ef0*/  SHF.R.S32.HI R39, RZ, 0x2, R39 ;  /* 0x00000002ff277819 */ /* 0x000fca0000011427 */
[----:B------:R-:W-:-:S05]  /*0f00*/  IMAD R38, R39, 0x28, R44 ;  /* 0x0000002827267824 */ /* 0x000fca00078e022c */
[----:B------:R-:W-:-:S06]  /*0f10*/  IADD3 R38, R45, R38, RZ ;  /* 0x000000262d267210 */ /* 0x000fcc0007ffe0ff */
[----:B------:R-:W2:Y:S01]  /*0f20*/  LDS.64 R38, [R38] ;  /* 0x0000000026267984 */ /* 0x000ea20000000a00 */
[----:B0-----:R-:W-:Y:S01]  /*0f30*/  FADD.FTZ R59, RZ, R40 ;  /* 0x00000028ff3b7221 */ /* 0x001fe20000010000 */
[----:B------:R-:W-:Y:S01]  /*0f40*/  IADD3 R40, R57, 0xc, RZ ;  /* 0x0000000c39287810 */ /* 0x000fe20007ffe0ff */
[----:B------:R-:W-:Y:S02]  /*0f50*/  FADD.FTZ R58, RZ, R41 ;  /* 0x00000029ff3a7221 */ /* 0x000fe40000010000 */
[----:B-1----:R-:W-:Y:S01]  /*0f60*/  FADD.FTZ R59, R59, R42 ;  /* 0x0000002a3b3b7221 */ /* 0x002fe20000010000 */
[----:B------:R-:W-:Y:S01]  /*0f70*/  SHF.R.S32.HI R61, RZ, 0x1f, R40 ;  /* 0x0000001fff3d7819 */ /* 0x000fe20000011428 */
[----:B------:R-:W-:-:S03]  /*0f80*/  FADD.FTZ R58, R58, R43 ;  /* 0x0000002b3a3a7221 */ /* 0x000fc60000010000 */
[----:B------:R-:W-:-:S04]  /*0f90*/  LEA.HI R61, R61, R40, RZ, 0x2 ;  /* 0x000000283d3d7211 */ /* 0x000fc800078f10ff */
[----:B------:R-:W-:-:S05]  /*0fa0*/  SHF.R.S32.HI R61, RZ, 0x2, R61 ;  /* 0x00000002ff3d7819 */ /* 0x000fca000001143d */
[----:B------:R-:W-:-:S05]  /*0fb0*/  IMAD R40, R61, 0x28, R44 ;  /* 0x000000283d287824 */ /* 0x000fca00078e022c */
[----:B------:R-:W-:Y:S01]  /*0fc0*/  IADD3 R42, R45, R40, RZ ;  /* 0x000000282d2a7210 */ /* 0x000fe20007ffe0ff */
[----:B--2---:R-:W-:Y:S01]  /*0fd0*/  FADD.FTZ R59, R59, R38 ;  /* 0x000000263b3b7221 */ /* 0x004fe20000010000 */
[----:B------:R-:W-:Y:S01]  /*0fe0*/  IADD3 R38, R57, 0x10, RZ ;  /* 0x0000001039267810 */ /* 0x000fe20007ffe0ff */
[----:B------:R-:W-:-:S03]  /*0ff0*/  FADD.FTZ R58, R58, R39 ;  /* 0x000000273a3a7221 */ /* 0x000fc60000010000 */
[----:B------:R-:W0:Y:S01]  /*1000*/  LDS.64 R42, [R42] ;  /* 0x000000002a2a7984 */ /* 0x000e220000000a00 */
[----:B------:R-:W-:Y:S02]  /*1010*/  IADD3 R39, R57, 0x14, RZ ;  /* 0x0000001439277810 */ /* 0x000fe40007ffe0ff */
[----:B------:R-:W-:-:S04]  /*1020*/  SHF.R.S32.HI R41, RZ, 0x1f, R38 ;  /* 0x0000001fff297819 */ /* 0x000fc80000011426 */
[----:B------:R-:W-:-:S04]  /*1030*/  LEA.HI R41, R41, R38, RZ, 0x2 ;  /* 0x0000002629297211 */ /* 0x000fc800078f10ff */
[----:B------:R-:W-:-:S05]  /*1040*/  SHF.R.S32.HI R41, RZ, 0x2, R41 ;  /* 0x00000002ff297819 */ /* 0x000fca0000011429 */
[----:B------:R-:W-:-:S05]  /*1050*/  IMAD R38, R41, 0x28, R44 ;  /* 0x0000002829267824 */ /* 0x000fca00078e022c */
[----:B------:R-:W-:-:S05]  /*1060*/  IADD3 R38, R45, R38, RZ ;  /* 0x000000262d267210 */ /* 0x000fca0007ffe0ff */
[----:B------:R1:W2:Y:S02]  /*1070*/  LDS.64 R40, [R38] ;  /* 0x0000000026287984 */ /* 0x0002a40000000a00 */
[----:B-1----:R-:W-:Y:S01]  /*1080*/  IADD3 R38, R57, 0x18, RZ ;  /* 0x0000001839267810 */ /* 0x002fe20007ffe0ff */
[----:B0-----:R-:W-:Y:S01]  /*1090*/  FADD.FTZ R59, R59, R42 ;  /* 0x0000002a3b3b7221 */ /* 0x001fe20000010000 */
[----:B------:R-:W-:Y:S01]  /*10a0*/  SHF.R.S32.HI R42, RZ, 0x1f, R39 ;  /* 0x0000001fff2a7819 */ /* 0x000fe20000011427 */
[----:B------:R-:W-:-:S03]  /*10b0*/  FADD.FTZ R58, R58, R43 ;  /* 0x0000002b3a3a7221 */ /* 0x000fc60000010000 */
[----:B------:R-:W-:-:S04]  /*10c0*/  LEA.HI R42, R42, R39, RZ, 0x2 ;  /* 0x000000272a2a7211 */ /* 0x000fc800078f10ff */
[----:B------:R-:W-:-:S05]  /*10d0*/  SHF.R.S32.HI R39, RZ, 0x2, R42 ;  /* 0x00000002ff277819 */ /* 0x000fca000001142a */
[----:B------:R-:W-:Y:S01]  /*10e0*/  IMAD R42, R39, 0x28, R44 ;  /* 0x00000028272a7824 */ /* 0x000fe200078e022c */
[----:B------:R-:W-:-:S04]  /*10f0*/  SHF.R.S32.HI R39, RZ, 0x1f, R38 ;  /* 0x0000001fff277819 */ /* 0x000fc80000011426 */
[----:B------:R-:W-:Y:S02]  /*1100*/  LEA.HI R39, R39, R38, RZ, 0x2 ;  /* 0x0000002627277211 */ /* 0x000fe400078f10ff */
[----:B------:R-:W-:Y:S02]  /*1110*/  IADD3 R42, R45, R42, RZ ;  /* 0x0000002a2d2a7210 */ /* 0x000fe40007ffe0ff */
[----:B------:R-:W-:Y:S01]  /*1120*/  SHF.R.S32.HI R39, RZ, 0x2, R39 ;  /* 0x00000002ff277819 */ /* 0x000fe20000011427 */
[----:B--2---:R-:W-:-:S03]  /*1130*/  FADD.FTZ R59, R59, R40 ;  /* 0x000000283b3b7221 */ /* 0x004fc60000010000 */
[----:B------:R-:W0:Y:S01]  /*1140*/  LDS.64 R42, [R42] ;  /* 0x000000002a2a7984 */ /* 0x000e220000000a00 */
[----:B------:R-:W-:Y:S01]  /*1150*/  IMAD R38, R39, 0x28, R44 ;  /* 0x0000002827267824 */ /* 0x000fe200078e022c */
[----:B------:R-:W-:Y:S01]  /*1160*/  IADD3 R40, R57, 0x1c, RZ ;  /* 0x0000001c39287810 */ /* 0x000fe20007ffe0ff */
[----:B------:R-:W-:-:S03]  /*1170*/  FADD.FTZ R58, R58, R41 ;  /* 0x000000293a3a7221 */ /* 0x000fc60000010000 */
[----:B------:R-:W-:Y:S02]  /*1180*/  IADD3 R38, R45, R38, RZ ;  /* 0x000000262d267210 */ /* 0x000fe40007ffe0ff */
[----:B------:R-:W-:-:S04]  /*1190*/  SHF.R.S32.HI R41, RZ, 0x1f, R40 ;  /* 0x0000001fff297819 */ /* 0x000fc80000011428 */
[----:B------:R-:W1:Y:S01]  /*11a0*/  LDS.64 R38, [R38] ;  /* 0x0000000026267984 */ /* 0x000e620000000a00 */
[----:B------:R-:W-:-:S04]  /*11b0*/  LEA.HI R41, R41, R40, RZ, 0x2 ;  /* 0x0000002829297211 */ /* 0x000fc800078f10ff */
[----:B------:R-:W-:-:S05]  /*11c0*/  SHF.R.S32.HI R41, RZ, 0x2, R41 ;  /* 0x00000002ff297819 */ /* 0x000fca0000011429 */
[----:B------:R-:W-:Y:S02]  /*11d0*/  IMAD R40, R41, 0x28, R44 ;  /* 0x0000002829287824 */ /* 0x000fe400078e022c */
[----:B0-----:R-:W-:-:S03]  /*11e0*/  FADD.FTZ R59, R59, R42 ;  /* 0x0000002a3b3b7221 */ /* 0x001fc60000010000 */
[----:B------:R-:W-:Y:S01]  /*11f0*/  IADD3 R42, R45, R40, RZ ;  /* 0x000000282d2a7210 */ /* 0x000fe20007ffe0ff */
[----:B------:R-:W-:-:S05]  /*1200*/  FADD.FTZ R58, R58, R43 ;  /* 0x0000002b3a3a7221 */ /* 0x000fca0000010000 */
[----:B------:R-:W0:Y:S01]  /*1210*/  LDS.64 R42, [R42] ;  /* 0x000000002a2a7984 */ /* 0x000e220000000a00 */
[----:B-1----:R-:W-:Y:S01]  /*1220*/  FADD.FTZ R59, R59, R38 ;  /* 0x000000263b3b7221 */ /* 0x002fe20000010000 */
[C---:B------:R-:W-:Y:S01]  /*1230*/  IADD3 R38, R57.reuse, 0x20, RZ ;  /* 0x0000002039267810 */ /* 0x040fe20007ffe0ff */
[----:B------:R-:W-:Y:S01]  /*1240*/  FADD.FTZ R58, R58, R39 ;  /* 0x000000273a3a7221 */ /* 0x000fe20000010000 */
[----:B------:R-:W-:Y:S02]  /*1250*/  VIADD R39, R57, 0x24 ;  /* 0x0000002439277836 */ /* 0x000fe40000000000 */
[----:B------:R-:W-:-:S04]  /*1260*/  SHF.R.S32.HI R41, RZ, 0x1f, R38 ;  /* 0x0000001fff297819 */ /* 0x000fc80000011426 */
[----:B------:R-:W-:-:S04]  /*1270*/  LEA.HI R41, R41, R38, RZ, 0x2 ;  /* 0x0000002629297211 */ /* 0x000fc800078f10ff */
[----:B------:R-:W-:-:S05]  /*1280*/  SHF.R.S32.HI R41, RZ, 0x2, R41 ;  /* 0x00000002ff297819 */ /* 0x000fca0000011429 */
[----:B------:R-:W-:-:S05]  /*1290*/  IMAD R38, R41, 0x28, R44 ;  /* 0x0000002829267824 */ /* 0x000fca00078e022c */
[----:B------:R-:W-:-:S05]  /*12a0*/  IADD3 R38, R45, R38, RZ ;  /* 0x000000262d267210 */ /* 0x000fca0007ffe0ff */
[----:B------:R1:W2:Y:S01]  /*12b0*/  LDS.64 R40, [R38] ;  /* 0x0000000026287984 */ /* 0x0002a20000000a00 */
[----:B0-----:R-:W-:Y:S01]  /*12c0*/  FADD.FTZ R59, R59, R42 ;  /* 0x0000002a3b3b7221 */ /* 0x001fe20000010000 */
[----:B------:R-:W-:Y:S01]  /*12d0*/  SHF.R.S32.HI R42, RZ, 0x1f, R39 ;  /* 0x0000001fff2a7819 */ /* 0x000fe20000011427 */
[----:B------:R-:W-:Y:S01]  /*12e0*/  FADD.FTZ R58, R58, R43 ;  /* 0x0000002b3a3a7221 */ /* 0x000fe20000010000 */
[----:B-1----:R-:W-:Y:S02]  /*12f0*/  IADD3 R38, R57, 0x28, RZ ;  /* 0x0000002839267810 */ /* 0x002fe40007ffe0ff */
[----:B------:R-:W-:-:S04]  /*1300*/  LEA.HI R42, R42, R39, RZ, 0x2 ;  /* 0x000000272a2a7211 */ /* 0x000fc800078f10ff */
[----:B------:R-:W-:-:S05]  /*1310*/  SHF.R.S32.HI R39, RZ, 0x2, R42 ;  /* 0x00000002ff277819 */ /* 0x000fca000001142a */
[----:B------:R-:W-:Y:S01]  /*1320*/  IMAD R42, R39, 0x28, R44 ;  /* 0x00000028272a7824 */ /* 0x000fe200078e022c */
[----:B------:R-:W-:-:S04]  /*1330*/  SHF.R.S32.HI R39, RZ, 0x1f, R38 ;  /* 0x0000001fff277819 */ /* 0x000fc80000011426 */
[----:B------:R-:W-:Y:S02]  /*1340*/  LEA.HI R39, R39, R38, RZ, 0x2 ;  /* 0x0000002627277211 */ /* 0x000fe400078f10ff */
[----:B------:R-:W-:Y:S02]  /*1350*/  IADD3 R42, R45, R42, RZ ;  /* 0x0000002a2d2a7210 */ /* 0x000fe40007ffe0ff */
[----:B------:R-:W-:-:S04]  /*1360*/  SHF.R.S32.HI R39, RZ, 0x2, R39 ;  /* 0x00000002ff277819 */ /* 0x000fc80000011427 */
[----:B------:R-:W0:Y:S01]  /*1370*/  LDS.64 R42, [R42] ;  /* 0x000000002a2a7984 */ /* 0x000e220000000a00 */
[----:B------:R-:W-:Y:S02]  /*1380*/  IMAD R38, R39, 0x28, R44 ;  /* 0x0000002827267824 */ /* 0x000fe400078e022c */
[----:B--2---:R-:W-:Y:S01]  /*1390*/  FADD.FTZ R59, R59, R40 ;  /* 0x000000283b3b7221 */ /* 0x004fe20000010000 */
[----:B------:R-:W-:Y:S01]  /*13a0*/  IADD3 R40, R57, 0x2c, RZ ;  /* 0x0000002c39287810 */ /* 0x000fe20007ffe0ff */
[----:B------:R-:W-:Y:S01]  /*13b0*/  FADD.FTZ R58, R58, R41 ;  /* 0x000000293a3a7221 */ /* 0x000fe20000010000 */
[----:B------:R-:W-:Y:S02]  /*13c0*/  IADD3 R38, R45, R38, RZ ;  /* 0x000000262d267210 */ /* 0x000fe40007ffe0ff */
[----:B------:R-:W-:-:S04]  /*13d0*/  SHF.R.S32.HI R41, RZ, 0x1f, R40 ;  /* 0x0000001fff297819 */ /* 0x000fc80000011428 */
[----:B------:R-:W-:Y:S01]  /*13e0*/  LEA.HI R41, R41, R40, RZ, 0x2 ;  /* 0x0000002829297211 */ /* 0x000fe200078f10ff */
[----:B------:R-:W1:Y:S03]  /*13f0*/  LDS.64 R38, [R38] ;  /* 0x0000000026267984 */ /* 0x000e660000000a00 */
[----:B------:R-:W-:-:S05]  /*1400*/  SHF.R.S32.HI R41, RZ, 0x2, R41 ;  /* 0x00000002ff297819 */ /* 0x000fca0000011429 */
[----:B------:R-:W-:-:S05]  /*1410*/  IMAD R40, R41, 0x28, R44 ;  /* 0x0000002829287824 */ /* 0x000fca00078e022c */
[----:B------:R-:W-:-:S06]  /*1420*/  IADD3 R40, R45, R40, RZ ;  /* 0x000000282d287210 */ /* 0x000fcc0007ffe0ff */
[----:B------:R-:W2:Y:S01]  /*1430*/  LDS.64 R40, [R40] ;  /* 0x0000000028287984 */ /* 0x000ea20000000a00 */
[----:B0-----:R-:W-:Y:S01]  /*1440*/  FADD.FTZ R59, R59, R42 ;  /* 0x0000002a3b3b7221 */ /* 0x001fe20000010000 */
[----:B------:R-:W-:-:S03]  /*1450*/  FADD.FTZ R58, R58, R43 ;  /* 0x0000002b3a3a7221 */ /* 0x000fc60000010000 */
[----:B-1----:R-:W-:Y:S01]  /*1460*/  FADD.FTZ R59, R59, R38 ;  /* 0x000000263b3b7221 */ /* 0x002fe20000010000 */
[----:B------:R-:W-:Y:S01]  /*1470*/  IADD3 R38, R57, 0x30, RZ ;  /* 0x0000003039267810 */ /* 0x000fe20007ffe0ff */
[----:B------:R-:W-:-:S03]  /*1480*/  FADD.FTZ R58, R58, R39 ;  /* 0x000000273a3a7221 */ /* 0x000fc60000010000 */
[----:B------:R-:W-:-:S04]  /*1490*/  SHF.R.S32.HI R43, RZ, 0x1f, R38 ;  /* 0x0000001fff2b7819 */ /* 0x000fc80000011426 */
[----:B------:R-:W-:-:S04]  /*14a0*/  LEA.HI R43, R43, R38, RZ, 0x2 ;  /* 0x000000262b2b7211 */ /* 0x000fc800078f10ff */
[----:B------:R-:W-:-:S05]  /*14b0*/  SHF.R.S32.HI R43, RZ, 0x2, R43 ;  /* 0x00000002ff2b7819 */ /* 0x000fca000001142b */
[----:B------:R-:W-:Y:S02]  /*14c0*/  IMAD R38, R43, 0x28, R44 ;  /* 0x000000282b267824 */ /* 0x000fe400078e022c */
[----:B--2---:R-:W-:Y:S01]  /*14d0*/  FADD.FTZ R59, R59, R40 ;  /* 0x000000283b3b7221 */ /* 0x004fe20000010000 */
[----:B------:R-:W-:Y:S01]  /*14e0*/  IADD3 R40, R57, 0x34, RZ ;  /* 0x0000003439287810 */ /* 0x000fe20007ffe0ff */
[----:B------:R-:W-:Y:S01]  /*14f0*/  FADD.FTZ R58, R58, R41 ;  /* 0x000000293a3a7221 */ /* 0x000fe20000010000 */
[----:B------:R-:W-:Y:S02]  /*1500*/  IADD3 R38, R45, R38, RZ ;  /* 0x000000262d267210 */ /* 0x000fe40007ffe0ff */
[----:B------:R-:W-:-:S04]  /*1510*/  SHF.R.S32.HI R41, RZ, 0x1f, R40 ;  /* 0x0000001fff297819 */ /* 0x000fc80000011428 */
[----:B------:R-:W-:Y:S01]  /*1520*/  LEA.HI R41, R41, R40, RZ, 0x2 ;  /* 0x0000002829297211 */ /* 0x000fe200078f10ff */
[----:B------:R-:W0:Y:S01]  /*1530*/  LDS.64 R38, [R38] ;  /* 0x0000000026267984 */ /* 0x000e220000000a00 */
[----:B------:R-:W-:Y:S02]  /*1540*/  IADD3 R40, R57, 0x38, RZ ;  /* 0x0000003839287810 */ /* 0x000fe40007ffe0ff */
[----:B------:R-:W-:Y:S02]  /*1550*/  SHF.R.S32.HI R41, RZ, 0x2, R41 ;  /* 0x00000002ff297819 */ /* 0x000fe40000011429 */
[----:B------:R-:W-:-:S04]  /*1560*/  SHF.R.S32.HI R43, RZ, 0x1f, R40 ;  /* 0x0000001fff2b7819 */ /* 0x000fc80000011428 */
[----:B------:R-:W-:Y:S01]  /*1570*/  LEA.HI R43, R43, R40, RZ, 0x2 ;  /* 0x000000282b2b7211 */ /* 0x000fe200078f10ff */
[----:B------:R-:W-:-:S03]  /*1580*/  IMAD R40, R41, 0x28, R44 ;  /* 0x0000002829287824 */ /* 0x000fc600078e022c */
[----:B------:R-:W-:Y:S02]  /*1590*/  SHF.R.S32.HI R43, RZ, 0x2, R43 ;  /* 0x00000002ff2b7819 */ /* 0x000fe4000001142b */
[----:B------:R-:W-:-:S03]  /*15a0*/  IADD3 R60, R45, R40, RZ ;  /* 0x000000282d3c7210 */ /* 0x000fc60007ffe0ff */
[----:B------:R-:W-:Y:S02]  /*15b0*/  IMAD R42, R43, 0x28, R44 ;  /* 0x000000282b2a7824 */ /* 0x000fe400078e022c */
[----:B------:R-:W1:Y:S03]  /*15c0*/  LDS.64 R40, [R60] ;  /* 0x000000003c287984 */ /* 0x000e660000000a00 */
[----:B------:R-:W-:-:S06]  /*15d0*/  IADD3 R42, R45, R42, RZ ;  /* 0x0000002a2d2a7210 */ /* 0x000fcc0007ffe0ff */
[----:B------:R-:W2:Y:S01]  /*15e0*/  LDS.64 R42, [R42] ;  /* 0x000000002a2a7984 */ /* 0x000ea20000000a00 */
[----:B0-----:R-:W-:Y:S01]  /*15f0*/  FADD.FTZ R59, R59, R38 ;  /* 0x000000263b3b7221 */ /* 0x001fe20000010000 */
[----:B------:R-:W-:Y:S01]  /*1600*/  FADD.FTZ R58, R58, R39 ;  /* 0x000000273a3a7221 */ /* 0x000fe20000010000 */
[----:B------:R-:W-:-:S04]  /*1610*/  IADD3 R38, R57, 0x3c, RZ ;  /* 0x0000003c39267810 */ /* 0x000fc80007ffe0ff */
[----:B------:R-:W-:-:S04]  /*1620*/  SHF.R.S32.HI R39, RZ, 0x1f, R38 ;  /* 0x0000001fff277819 */ /* 0x000fc80000011426 */
[----:B------:R-:W-:-:S04]  /*1630*/  LEA.HI R39, R39, R38, RZ, 0x2 ;  /* 0x0000002627277211 */ /* 0x000fc800078f10ff */
[----:B------:R-:W-:Y:S01]  /*1640*/  SHF.R.S32.HI R39, RZ, 0x2, R39 ;  /* 0x00000002ff277819 */ /* 0x000fe20000011427 */
[----:B-1----:R-:W-:Y:S01]  /*1650*/  FADD.FTZ R59, R59, R40 ;  /* 0x000000283b3b7221 */ /* 0x002fe20000010000 */
[----:B------:R-:W-:Y:S01]  /*1660*/  FADD.FTZ R40, R58, R41 ;  /* 0x000000293a287221 */ /* 0x000fe20000010000 */
[----:B------:R-:W-:-:S03]  /*1670*/  IADD3 R58, R57, 0x48, RZ ;  /* 0x00000048393a7810 */ /* 0x000fc60007ffe0ff */
[----:B--2---:R-:W-:Y:S01]  /*1680*/  FADD.FTZ R40, R40, R43 ;  /* 0x0000002b28287221 */ /* 0x004fe20000010000 */
[----:B------:R-:W-:Y:S01]  /*1690*/  IADD3 R43, R57, 0x40, RZ ;  /* 0x00000040392b7810 */ /* 0x000fe20007ffe0ff */
[----:B------:R-:W-:Y:S01]  /*16a0*/  FADD.FTZ R41, R59, R42 ;  /* 0x0000002a3b297221 */ /* 0x000fe20000010000 */
[----:B------:R-:W-:Y:S02]  /*16b0*/  IADD3 R42, R57, 0x44, RZ ;  /* 0x00000044392a7810 */ /* 0x000fe40007ffe0ff */
[----:B------:R-:W-:Y:S02]  /*16c0*/  SHF.R.S32.HI R38, RZ, 0x1f, R43 ;  /* 0x0000001fff267819 */ /* 0x000fe4000001142b */
[----:B------:R-:W-:Y:S02]  /*16d0*/  SHF.R.S32.HI R59, RZ, 0x1f, R42 ;  /* 0x0000001fff3b7819 */ /* 0x000fe4000001142a */
[----:B------:R-:W-:Y:S01]  /*16e0*/  LEA.HI R43, R38, R43, RZ, 0x2 ;  /* 0x0000002b262b7211 */ /* 0x000fe200078f10ff */
[----:B------:R-:W-:Y:S01]  /*16f0*/  IMAD R38, R39, 0x28, R44 ;  /* 0x0000002827267824 */ /* 0x000fe200078e022c */
[----:B------:R-:W-:-:S02]  /*1700*/  SHF.R.S32.HI R39, RZ, 0x1f, R58 ;  /* 0x0000001fff277819 */ /* 0x000fc4000001143a */
[----:B------:R-:W-:Y:S02]  /*1710*/  LEA.HI R42, R59, R42, RZ, 0x2 ;  /* 0x0000002a3b2a7211 */ /* 0x000fe400078f10ff */
[----:B------:R-:W-:Y:S02]  /*1720*/  IADD3 R38, R45, R38, RZ ;  /* 0x000000262d267210 */ /* 0x000fe40007ffe0ff */
[----:B------:R-:W-:Y:S02]  /*1730*/  IADD3 R59, R57, 0x4c, RZ ;  /* 0x0000004c393b7810 */ /* 0x000fe40007ffe0ff */
[----:B------:R-:W-:Y:S02]  /*1740*/  LEA.HI R57, R39, R58, RZ, 0x2 ;  /* 0x0000003a27397211 */ /* 0x000fe400078f10ff */
[----:B------:R-:W0:Y:S01]  /*1750*/  LDS.64 R38, [R38] ;  /* 0x0000000026267984 */ /* 0x000e220000000a00 */
[----:B------:R-:W-:Y:S02]  /*1760*/  SHF.R.S32.HI R58, RZ, 0x1f, R59 ;  /* 0x0000001fff3a7819 */ /* 0x000fe4000001143b */
[----:B------:R-:W-:-:S02]  /*1770*/  SHF.R.S32.HI R43, RZ, 0x2, R43 ;  /* 0x00000002ff2b7819 */ /* 0x000fc4000001142b */
[----:B------:R-:W-:Y:S02]  /*1780*/  LEA.HI R58, R58, R59, RZ, 0x2 ;  /* 0x0000003b3a3a7211 */ /* 0x000fe400078f10ff */
[----:B------:R-:W-:Y:S01]  /*1790*/  SHF.R.S32.HI R59, RZ, 0x2, R42 ;  /* 0x00000002ff3b7819 */ /* 0x000fe2000001142a */
[----:B------:R-:W-:Y:S01]  /*17a0*/  IMAD R60, R43, 0x28, R44 ;  /* 0x000000282b3c7824 */ /* 0x000fe200078e022c */
[----:B------:R-:W-:Y:S02]  /*17b0*/  SHF.R.S32.HI R57, RZ, 0x2, R57 ;  /* 0x00000002ff397819 */ /* 0x000fe40000011439 */
[----:B------:R-:W-:Y:S01]  /*17c0*/  SHF.R.S32.HI R61, RZ, 0x2, R58 ;  /* 0x00000002ff3d7819 */ /* 0x000fe2000001143a */
[--C-:B------:R-:W-:Y:S02]  /*17d0*/  IMAD R42, R59, 0x28, R44.reuse ;  /* 0x000000283b2a7824 */ /* 0x100fe400078e022c */
[----:B------:R-:W-:Y:S02]  /*17e0*/  IMAD R58, R57, 0x28, R44 ;  /* 0x00000028393a7824 */ /* 0x000fe400078e022c */
[C---:B------:R-:W-:Y:S01]  /*17f0*/  IMAD.IADD R60, R45.reuse, 0x1, R60 ;  /* 0x000000012d3c7824 */ /* 0x040fe200078e023c */
[----:B------:R-:W-:Y:S01]  /*1800*/  IADD3 R59, R45, R42, RZ ;  /* 0x0000002a2d3b7210 */ /* 0x000fe20007ffe0ff */
        /* <DEDUP_REMOVED lines=17> */
.L_x_1255:
[----:B------:R-:W-:Y:S05]  /*1920*/  BSYNC B0 ;  /* 0x0000000000007941 */ /* 0x000fea0003800000 */
.L_x_1254:
        /* <DEDUP_REMOVED lines=22> */
.L_x_1257:
[----:B------:R-:W-:Y:S05]  /*1a90*/  BSYNC B0 ;  /* 0x0000000000007941 */ /* 0x000fea0003800000 */
.L_x_1256:
        /* <DEDUP_REMOVED lines=34> */
.L_x_1259:
[----:B------:R-:W2:Y:S04]  /*1cc0*/  LD.E.STRONG.GPU R44, desc[UR14][R22.64] ;  /* 0x0000000e162c7980 */ /* 0x000ea8000c10f900 */
[----:B--2---:R-:W-:Y:S01]  /*1cd0*/  CCTL.IVALL ;  /* 0x00000000ff00798f */ /* 0x004fe20002000000 */
[----:B------:R-:W-:Y:S05]  /*1ce0*/  YIELD ;  /* 0x0000000000007946 */ /* 0x000fea0003800000 */
[----:B-----5:R-:W-:-:S04]  /*1cf0*/  LOP3.LUT R44, R44, R45, RZ, 0x3c, !PT ;  /* 0x0000002d2c2c7212 */ /* 0x020fc800078e3cff */
[----:B------:R-:W-:-:S13]  /*1d00*/  ISETP.GT.AND P0, PT, R44, -0x1, PT ;  /* 0xffffffff2c00780c */ /* 0x000fda0003f04270 */
[----:B------:R-:W-:Y:S05]  /*1d10*/  @P0 BRA `(.L_x_1259) ;  /* 0xfffffffc00e80947 */ /* 0x000fea000383ffff */
.L_x_1258:
[----:B------:R-:W-:Y:S05]  /*1d20*/  WARPSYNC.ALL ;  /* 0x0000000000007948 */ /* 0x000fea0003800000 */
[----:B------:R-:W1:Y:S01]  /*1d30*/  @!P1 LDC R44, c[0x0][0x10] ;  /* 0x00000400ff2c9b82 */ /* 0x000e620000000800 */
[----:B------:R-:W-:-:S07]  /*1d40*/  MOV R45, UR4 ;  /* 0x00000004002d7c02 */ /* 0x000fce0008000f00 */
        /* <DEDUP_REMOVED lines=8> */
[----:B------:R-:W-:-:S04]  /*1dd0*/  @!P1 IADD3 R44, R44, R45, RZ ;  /* 0x0000002d2c2c9210 */ /* 0x000fc80007ffe0ff */
[----:B------:R-:W-:-:S05]  /*1de0*/  @!P1 SHF.L.U32 R45, R44, 0x1, RZ ;  /* 0x000000012c2d9819 */ /* 0x000fca00000006ff */
        /* <DEDUP_REMOVED lines=29> */
[----:B------:R-:W-:Y:S01]  /*1fc0*/  @!P0 FMUL.FTZ R22, R57, 1.2207031431898940355e-05 ;  /* 0x374ccccd39168820 */ /* 0x000fe20000410000 */
[----:B--2---:R-:W-:Y:S01]  /*1fd0*/  @!P0 LEA R57, R23, R60, 0x18 ;  /* 0x0000003c17398211 */ /* 0x004fe200078ec0ff */
[----:B-1----:R-:W-:Y:S02]  /*1fe0*/  FADD.FTZ R44, R45, R44 ;  /* 0x0000002c2d2c7221 */ /* 0x002fe40000010000 */
[----:B------:R-:W-:-:S04]  /*1ff0*/  @!P0 FMUL.FTZ R23, R22, R22 ;  /* 0x0000001616178220 */ /* 0x000fc80000410000 */
[----:B------:R-:W-:Y:S01]  /*2000*/  @!P0 FFMA.FTZ R23, R44, 1.2207031431898940355e-05, -R23 ;  /* 0x374ccccd2c178823 */ /* 0x000fe20000010817 */
        /* <DEDUP_REMOVED lines=21> */
[----:B------:R-:W-:-:S04]  /*2160*/  IADD3 R44, R0, UR12, RZ ;  /* 0x0000000c002c7c10 */ /* 0x000fc8000fffe0ff */
[----:B------:R-:W-:-:S04]  /*2170*/  IADD3 R45, P0, R44, UR6, RZ ;  /* 0x000000062c2d7c10 */ /* 0x000fc8000ff1e0ff */
[----:B------:R-:W-:Y:S02]  /*2180*/  LEA.HI.X.SX32 R58, R44, UR8, 0x1, P0 ;  /* 0x000000082c3a7c11 */ /* 0x000fe400080f0eff */
[----:B------:R-:W-:-:S04]  /*2190*/  LEA R44, P0, R45, UR18, 0x3 ;  /* 0x000000122d2c7c11 */ /* 0x000fc8000f8018ff */
[----:B------:R-:W-:-:S05]  /*21a0*/  LEA.HI.X R45, R45, UR19, R58, 0x3, P0 ;  /* 0x000000132d2d7c11 */ /* 0x000fca00080f1c3a */
[----:B0-----:R0:W-:Y:S04]  /*21b0*/  STG.E.64 desc[UR14][R44.64], R22 ;  /* 0x000000162c007986 */ /* 0x0011e8000c101b0e */
.L_x_1261:
[----:B------:R-:W-:Y:S05]  /*21c0*/  BSYNC B0 ;  /* 0x0000000000007941 */ /* 0x000fea0003800000 */
.L_x_1260:
[----:B------:R-:W1:Y:S01]  /*21d0*/  S2UR UR12, SR_CgaCtaId ;  /* 0x00000000000c79c3 */ /* 0x000e620000008800 */
[----:B0-----:R-:W-:Y:S01]  /*21e0*/  MOV R22, UR13 ;  /* 0x0000000d00167c02 */ /* 0x001fe20008000f00 */
[----:B------:R-:W-:Y:S01]  /*21f0*/  USHF.L.U32 UR6, UR9, 0x2, URZ ;  /* 0x0000000209067899 */ /* 0x000fe2000800063f */
[----:B------:R-:W-:Y:S01]  /*2200*/  SHF.L.U32 R20, R20, 0x10, RZ ;  /* 0x0000001014147819 */ /* 0x000fe200000006ff */
[----:B------:R-:W-:Y:S01]  /*2210*/  UMOV UR8, 0x400 ;  /* 0x0000040000087882 */ /* 0x000fe20000000000 */
[----:B------:R-:W-:Y:S01]  /*2220*/  SHF.L.U32 R18, R18, 0x10, RZ ;  /* 0x0000001012127819 */ /* 0x000fe200000006ff */
[----:B------:R-:W-:Y:S01]  /*2230*/  ULOP3.LUT UR6, UR6, 0xc, URZ, 0xc0, !UPT ;  /* 0x0000000c06067892 */ /* 0x000fe2000f8ec03f */
[----:B------:R-:W-:Y:S01]  /*2240*/  IMAD R3, R22, 0x50, R3 ;  /* 0x0000005016037824 */ /* 0x000fe200078e0203 */
[----:B------:R-:W-:Y:S01]  /*2250*/  UIADD3 UR8, UR8, 0xc80, URZ ;  /* 0x00000c8008087890 */ /* 0x000fe2000fffe03f */
[----:B------:R-:W-:Y:S01]  /*2260*/  SHF.L.U32 R37, R37, 0x10, RZ ;  /* 0x0000001025257819 */ /* 0x000fe200000006ff */
[----:B------:R-:W-:Y:S01]  /*2270*/  IMAD.U32 R32, R32, 0x10000, RZ ;  /* 0x0001000020207824 */ /* 0x000fe200078e00ff */
[----:B------:R-:W-:Y:S01]  /*2280*/  SHF.L.U32 R21, R21, 0x10, RZ ;  /* 0x0000001015157819 */ /* 0x000fe200000006ff */
[----:B------:R-:W-:Y:S01]  /*2290*/  IMAD.SHL.U32 R44, R3, 0x4, RZ ;  /* 0x00000004032c7824 */ /* 0x000fe200078e00ff */
[----:B------:R-:W-:Y:S01]  /*22a0*/  IADD3 R3, RZ, -UR6, RZ ;  /* 0x80000006ff037c10 */ /* 0x000fe2000fffe0ff */
[----:B------:R-:W-:Y:S01]  /*22b0*/  ULDC UR6, c[0x0][0x230] ;  /* 0x00008c0000067ab9 */ /* 0x000fe20000000800 */
[----:B------:R-:W-:Y:S01]  /*22c0*/  SHF.L.U32 R19, R19, 0x10, RZ ;  /* 0x0000001013137819 */ /* 0x000fe200000006ff */
[----:B------:R-:W-:Y:S01]  /*22d0*/  IMAD.WIDE.U32 R22, R44, -0x33333333, RZ ;  /* 0xcccccccd2c167825 */ /* 0x000fe200078e00ff */
[----:B------:R-:W-:Y:S01]  /*22e0*/  MOV R22, R3 ;  /* 0x0000000300167202 */ /* 0x000fe20000000f00 */
[----:B------:R-:W-:Y:S01]  /*22f0*/  ULOP3.LUT UR4, UR4, 0x1, URZ, 0x3c, !UPT ;  /* 0x0000000104047892 */ /* 0x000fe2000f8e3c3f */
[----:B------:R-:W-:-:S02]  /*2300*/  SHF.R.S32.HI R45, RZ, 0x1f, R44 ;  /* 0x0000001fff2d7819 */ /* 0x000fc4000001142c */
[----:B------:R-:W-:Y:S02]  /*2310*/  LEA.HI R22, R23, R22, RZ, 0x1a ;  /* 0x0000001617167211 */ /* 0x000fe400078fd0ff */
[----:B------:R-:W-:Y:S01]  /*2320*/  MOV R3, UR16 ;  /* 0x0000001000037c02 */ /* 0x000fe20008000f00 */
[----:B-1----:R-:W-:Y:S01]  /*2330*/  ULEA UR8, UR12, UR8, 0x18 ;  /* 0x000000080c087291 */ /* 0x002fe2000f8ec03f */
[----:B------:R-:W-:Y:S02]  /*2340*/  SHF.L.U32 R40, R40, 0x10, RZ ;  /* 0x0000001028287819 */ /* 0x000fe400000006ff */
[----:B------:R-:W-:Y:S01]  /*2350*/  ULDC.64 UR12, c[0x0][0x210] ;  /* 0x00008400000c7ab9 */ /* 0x000fe20000000a00 */
[----:B------:R-:W-:Y:S01]  /*2360*/  IMAD.WIDE.U32 R44, R3, 0x140000, R44 ;  /* 0x00140000032c7825 */ /* 0x000fe200078e002c */
[----:B------:R-:W-:Y:S02]  /*2370*/  SHF.L.U32 R42, R42, 0x10, RZ ;  /* 0x000000102a2a7819 */ /* 0x000fe400000006ff */
[----:B------:R-:W-:-:S02]  /*2380*/  LEA R22, R22, UR8, 0x3 ;  /* 0x0000000816167c11 */ /* 0x000fc4000f8e18ff */
[-C--:B------:R-:W-:Y:S02]  /*2390*/  IADD3 R55, P0, R55, R44.reuse, RZ ;  /* 0x0000002c37377210 */ /* 0x080fe40007f1e0ff */
[----:B------:R-:W-:Y:S02]  /*23a0*/  IADD3 R3, R45, UR11, RZ ;  /* 0x0000000b2d037c10 */ /* 0x000fe4000fffe0ff */
[----:B------:R-:W0:Y:S01]  /*23b0*/  LDS.64 R22, [R22] ;  /* 0x0000000016167984 */ /* 0x000e220000000a00 */
[-C--:B------:R-:W-:Y:S02]  /*23c0*/  IADD3 R48, P1, R48, R44.reuse, RZ ;  /* 0x0000002c30307210 */ /* 0x080fe40007f3e0ff */
[----:B------:R-:W-:Y:S02]  /*23d0*/  IADD3.X R60, RZ, R3, RZ, P0, !PT ;  /* 0x00000003ff3c7210 */ /* 0x000fe400007fe4ff */
[----:B------:R-:W-:Y:S02]  /*23e0*/  LEA R58, P0, R55, UR12, 0x1 ;  /* 0x0000000c373a7c11 */ /* 0x000fe4000f8008ff */
[----:B------:R-:W-:-:S02]  /*23f0*/  IADD3 R50, P2, R50, R44, RZ ;  /* 0x0000002c32327210 */ /* 0x000fc40007f5e0ff */
[----:B------:R-:W-:Y:S02]  /*2400*/  LEA.HI.X R59, R55, UR13, R60, 0x1, P0 ;  /* 0x0000000d373b7c11 */ /* 0x000fe400080f0c3c */
[-C--:B------:R-:W-:Y:S02]  /*2410*/  IADD3 R49, P0, R49, R44.reuse, RZ ;  /* 0x0000002c31317210 */ /* 0x080fe40007f1e0ff */
[-C--:B------:R-:W-:Y:S02]  /*2420*/  IADD3 R51, P3, R51, R44.reuse, RZ ;  /* 0x0000002c33337210 */ /* 0x080fe40007f7e0ff */
[-C--:B------:R-:W-:Y:S02]  /*2430*/  IADD3 R52, P4, R52, R44.reuse, RZ ;  /* 0x0000002c34347210 */ /* 0x080fe40007f9e0ff */
[-C--:B------:R-:W-:Y:S02]  /*2440*/  IADD3 R53, P5, R53, R44.reuse, RZ ;  /* 0x0000002c35357210 */ /* 0x080fe40007fbe0ff */
[----:B------:R-:W-:-:S02]  /*2450*/  IADD3 R44, P6, R54, R44, RZ ;  /* 0x0000002c362c7210 */ /* 0x000fc40007fde0ff */
        /* <DEDUP_REMOVED lines=8> */
[--C-:B------:R-:W-:Y:S01]  /*24e0*/  FADD.FTZ R54, R47, -R22.reuse ;  /* 0x800000162f367221 */ /* 0x100fe20000010000 */
[----:B------:R-:W-:Y:S01]  /*24f0*/  SHF.L.U32 R47, R36, 0x10, RZ ;  /* 0x00000010242f7819 */ /* 0x000fe200000006ff */
[--C-:B------:R-:W-:Y:S01]  /*2500*/  FADD.FTZ R60, R46, -R22.reuse ;  /* 0x800000162e3c7221 */ /* 0x100fe20000010000 */
[----:B------:R-:W-:Y:S01]  /*2510*/  FADD.FTZ R37, -R22, R37 ;  /* 0x0000002516257221 */ /* 0x000fe20000010100 */
[--C-:B------:R-:W-:Y:S01]  /*2520*/  FADD.FTZ R4, R4, -R22.reuse ;  /* 0x8000001604047221 */ /* 0x100fe20000010000 */
[----:B------:R-:W0:Y:S01]  /*2530*/  MUFU.RSQ R23, R23 ;  /* 0x0000001700177308 */ /* 0x000e220000001400 */
[----:B------:R-:W-:Y:S01]  /*2540*/  FADD.FTZ R6, R6, -R22 ;  /* 0x8000001606067221 */ /* 0x000fe20000010000 */
[----:B------:R-:W-:Y:S01]  /*2550*/  FADD.FTZ R32, -R22, R32 ;  /* 0x0000002016207221 */ /* 0x000fe20000010100 */
[--C-:B------:R-:W-:Y:S01]  /*2560*/  FADD.FTZ R12, R12, -R22.reuse ;  /* 0x800000160c0c7221 */ /* 0x100fe20000010000 */
[--C-:B------:R-:W-:Y:S01]  /*2570*/  FADD.FTZ R14, R14, -R22.reuse ;  /* 0x800000160e0e7221 */ /* 0x100fe20000010000 */
[----:B------:R-:W-:Y:S01]  /*2580*/  FADD.FTZ R16, R16, -R22 ;  /* 0x8000001610107221 */ /* 0x000fe20000010000 */
[----:B------:R-:W-:Y:S01]  /*2590*/  FADD.FTZ R38, -R22, R38 ;  /* 0x0000002616267221 */ /* 0x000fe20000010100 */
[----:B------:R-:W-:-:S04]  /*25a0*/  UIADD3 UR6, UP0, UR9, 0xa, URZ ;  /* 0x0000000a09067890 */ /* 0x000fc8000ff1e03f */
[----:B------:R-:W-:Y:S02]  /*25b0*/  UIADD3.X UR5, URZ, UR5, URZ, UP0, !UPT ;  /* 0x000000053f057290 */ /* 0x000fe400087fe43f */
[----:B------:R-:W-:Y:S02]  /*25c0*/  UISETP.GE.U32.AND UP0, UPT, UR6, UR17, UPT ;  /* 0x000000110600728c */ /* 0x000fe4000bf06070 */
[----:B------:R-:W-:Y:S01]  /*25d0*/  UMOV UR9, UR6 ;  /* 0x0000000600097c82 */ /* 0x000fe20008000000 */
[----:B0-----:R-:W-:Y:S01]  /*25e0*/  FMUL.FTZ R45, R54, R23 ;  /* 0x00000017362d7220 */ /* 0x001fe20000410000 */
[----:B------:R-:W-:Y:S01]  /*25f0*/  FADD.FTZ R54, -R22, R47 ;  /* 0x0000002f16367221 */ /* 0x000fe20000010100 */
[C---:B------:R-:W-:Y:S01]  /*2600*/  FMUL.FTZ R60, R23.reuse, R60 ;  /* 0x0000003c173c7220 */ /* 0x040fe20000410000 */
[----:B------:R-:W-:Y:S01]  /*2610*/  FMUL.FTZ R4, R23, R4 ;  /* 0x0000000417047220 */ /* 0x000fe20000410000 */
[----:B------:R-:W-:Y:S01]  /*2620*/  FFMA.FTZ R36, R45, R20, R18 ;  /* 0x000000142d247223 */ /* 0x000fe20000010012 */
[C---:B------:R-:W-:Y:S01]  /*2630*/  FMUL.FTZ R47, R23.reuse, R54 ;  /* 0x00000036172f7220 */ /* 0x040fe20000410000 */
[----:B------:R-:W-:Y:S01]  /*2640*/  FFMA.FTZ R45, R60, R21, R19 ;  /* 0x000000153c2d7223 */ /* 0x000fe20000010013 */
[----:B------:R-:W-:Y:S01]  /*2650*/  FMUL.FTZ R60, R23, R37 ;  /* 0x00000025173c7220 */ /* 0x000fe20000410000 */
[----:B------:R-:W-:Y:S01]  /*2660*/  FMUL.FTZ R54, R36, -1.4426950216293334961 ;  /* 0xbfb8aa3b24367820 */ /* 0x000fe20000410000 */
[----:B------:R-:W-:Y:S01]  /*2670*/  FFMA.FTZ R47, R47, R40, R42 ;  /* 0x000000282f2f7223 */ /* 0x000fe2000001002a */
[----:B------:R-:W-:Y:S01]  /*2680*/  FMUL.FTZ R61, R45, -1.4426950216293334961 ;  /* 0xbfb8aa3b2d3d7820 */ /* 0x000fe20000410000 */
[----:B------:R-:W-:Y:S01]  /*2690*/  FFMA.FTZ R37, R60, R41, R43 ;  /* 0x000000293c257223 */ /* 0x000fe2000001002b */
[----:B------:R0:W1:Y:S01]  /*26a0*/  MUFU.EX2 R46, R54 ;  /* 0x00000036002e7308 */ /* 0x0000620000000800 */
[----:B------:R-:W-:Y:S01]  /*26b0*/  FMUL.FTZ R57, R47, -1.4426950216293334961 ;  /* 0xbfb8aa3b2f397820 */ /* 0x000fe20000410000 */
[C---:B------:R-:W-:Y:S01]  /*26c0*/  FMUL.FTZ R16, R23.reuse, R16 ;  /* 0x0000001017107220 */ /* 0x040fe20000410000 */
[----:B------:R-:W-:Y:S01]  /*26d0*/  FMUL.FTZ R38, R23, R38 ;  /* 0x0000002617267220 */ /* 0x000fe20000410000 */
[----:B------:R-:W-:-:S04]  /*26e0*/  UISETP.GE.AND.EX UP0, UPT, UR5, UR10, UPT, UP0 ;  /* 0x0000000a0500728c */ /* 0x000fc8000bf06300 */
[----:B------:R-:W2:Y:S01]  /*26f0*/  MUFU.EX2 R57, R57 ;  /* 0x0000003900397308 */ /* 0x000ea20000000800 */
[----:B0-----:R-:W-:-:S07]  /*2700*/  FMUL.FTZ R54, R37, -1.4426950216293334961 ;  /* 0xbfb8aa3b25367820 */ /* 0x001fce0000410000 */
[----:B------:R-:W0:Y:S01]  /*2710*/  MUFU.EX2 R54, R54 ;  /* 0x0000003600367308 */ /* 0x000e220000000800 */
[----:B-1----:R-:W-:-:S07]  /*2720*/  FADD.FTZ R55, R46, 1 ;  /* 0x3f8000002e377421 */ /* 0x002fce0000010000 */
[----:B------:R-:W1:Y:S01]  /*2730*/  MUFU.RCP R55, R55 ;  /* 0x0000003700377308 */ /* 0x000e620000001000 */
[----:B--2---:R-:W-:-:S07]  /*2740*/  FADD.FTZ R60, R57, 1 ;  /* 0x3f800000393c7421 */ /* 0x004fce0000010000 */
[----:B------:R-:W2:Y:S01]  /*2750*/  MUFU.EX2 R61, R61 ;  /* 0x0000003d003d7308 */ /* 0x000ea20000000800 */
[----:B0-----:R-:W-:Y:S01]  /*2760*/  FADD.FTZ R46, R54, 1 ;  /* 0x3f800000362e7421 */ /* 0x001fe20000010000 */
[----:B------:R-:W-:-:S06]  /*2770*/  FFMA.FTZ R54, R20, R4, R18 ;  /* 0x0000000414367223 */ /* 0x000fcc0000010012 */
[----:B------:R-:W0:Y:S01]  /*2780*/  MUFU.RCP R60, R60 ;  /* 0x0000003c003c7308 */ /* 0x000e220000001000 */
[----:B-1----:R-:W-:Y:S01]  /*2790*/  FMUL.FTZ R4, R36, R55 ;  /* 0x0000003724047220 */ /* 0x002fe20000410000 */
[----:B------:R-:W-:-:S06]  /*27a0*/  FMUL.FTZ R55, R54, -1.4426950216293334961 ;  /* 0xbfb8aa3b36377820 */ /* 0x000fcc0000410000 */
[----:B------:R-:W1:Y:S01]  /*27b0*/  MUFU.RCP R46, R46 ;  /* 0x0000002e002e7308 */ /* 0x000e620000001000 */
[----:B--2---:R-:W-:Y:S01]  /*27c0*/  FADD.FTZ R57, R61, 1 ;  /* 0x3f8000003d397421 */ /* 0x004fe20000010000 */
[----:B------:R-:W-:-:S06]  /*27d0*/  SHF.L.U32 R61, R34, 0x10, RZ ;  /* 0x00000010223d7819 */ /* 0x000fcc00000006ff */
[----:B------:R-:W2:Y:S01]  /*27e0*/  MUFU.EX2 R55, R55 ;  /* 0x0000003700377308 */ /* 0x000ea20000000800 */
[----:B0-----:R-:W-:Y:S01]  /*27f0*/  FMUL.FTZ R47, R47, R60 ;  /* 0x0000003c2f2f7220 */ /* 0x001fe20000410000 */
[----:B------:R-:W-:-:S04]  /*2800*/  FADD.FTZ R60, -R22, R61 ;  /* 0x0000003d163c7221 */ /* 0x000fc80000010100 */
[----:B------:R-:W-:Y:S02]  /*2810*/  F2FP.BF16.F32.PACK_AB R4, R47, R4 ;  /* 0x000000042f04723e */ /* 0x000fe400000010ff */
[----:B------:R-:W0:Y:S01]  /*2820*/  MUFU.RCP R57, R57 ;  /* 0x0000003900397308 */ /* 0x000e220000001000 */
[----:B-1----:R-:W-:Y:S01]  /*2830*/  FMUL.FTZ R34, R37, R46 ;  /* 0x0000002e25227220 */ /* 0x002fe20000410000 */
[----:B------:R-:W-:Y:S01]  /*2840*/  FMUL.FTZ R37, R23, R60 ;  /* 0x0000003c17257220 */ /* 0x000fe20000410000 */
[----:B------:R-:W-:Y:S01]  /*2850*/  FADD.FTZ R46, R5, -R22 ;  /* 0x80000016052e7221 */ /* 0x000fe20000010000 */
[----:B------:R-:W-:-:S03]  /*2860*/  FADD.FTZ R60, -R22, R35 ;  /* 0x00000023163c7221 */ /* 0x000fc60000010100 */
[----:B------:R-:W-:Y:S01]  /*2870*/  FMUL.FTZ R46, R23, R46 ;  /* 0x0000002e172e7220 */ /* 0x000fe20000410000 */
[----:B--2---:R-:W-:Y:S01]  /*2880*/  FADD.FTZ R61, R55, 1 ;  /* 0x3f800000373d7421 */ /* 0x004fe20000010000 */
[----:B------:R-:W-:Y:S01]  /*2890*/  FFMA.FTZ R55, R40, R37, R42 ;  /* 0x0000002528377223 */ /* 0x000fe2000001002a */
[----:B------:R-:W-:-:S04]  /*28a0*/  FMUL.FTZ R37, R23, R6 ;  /* 0x0000000617257220 */ /* 0x000fc80000410000 */
[----:B------:R-:W1:Y:S01]  /*28b0*/  MUFU.RCP R61, R61 ;  /* 0x0000003d003d7308 */ /* 0x000e620000001000 */
[----:B------:R-:W-:Y:S01]  /*28c0*/  FFMA.FTZ R37, R20, R37, R18 ;  /* 0x0000002514257223 */ /* 0x000fe20000010012 */
[----:B0-----:R-:W-:Y:S01]  /*28d0*/  FMUL.FTZ R36, R45, R57 ;  /* 0x000000392d247220 */ /* 0x001fe20000410000 */
[----:B------:R-:W-:Y:S01]  /*28e0*/  FMUL.FTZ R57, R55, -1.4426950216293334961 ;  /* 0xbfb8aa3b37397820 */ /* 0x000fe20000410000 */
[----:B------:R-:W-:Y:S01]  /*28f0*/  FFMA.FTZ R45, R21, R46, R19 ;  /* 0x0000002e152d7223 */ /* 0x000fe20000010013 */
[----:B------:R-:W-:Y:S01]  /*2900*/  FMUL.FTZ R46, R23, R60 ;  /* 0x0000003c172e7220 */ /* 0x000fe20000410000 */
[----:B------:R-:W-:Y:S01]  /*2910*/  FMUL.FTZ R6, R37, -1.4426950216293334961 ;  /* 0xbfb8aa3b25067820 */ /* 0x000fe20000410000 */
[----:B------:R-:W-:Y:S01]  /*2920*/  F2FP.BF16.F32.PACK_AB R34, R34, R36 ;  /* 0x000000242222723e */ /* 0x000fe200000010ff */
[----:B------:R-:W-:Y:S01]  /*2930*/  FMUL.FTZ R60, R45, -1.4426950216293334961 ;  /* 0xbfb8aa3b2d3c7820 */ /* 0x000fe20000410000 */
[----:B------:R-:W0:Y:S01]  /*2940*/  MUFU.EX2 R57, R57 ;  /* 0x0000003900397308 */ /* 0x000e220000000800 */
[----:B------:R-:W-:Y:S01]  /*2950*/  FFMA.FTZ R46, R41, R46, R43 ;  /* 0x0000002e292e7223 */ /* 0x000fe2000001002b */
[----:B------:R-:W-:Y:S01]  /*2960*/  IADD3.X R36, RZ, R3, RZ, P0, !PT ;  /* 0x00000003ff247210 */ /* 0x000fe200007fe4ff */
[----:B------:R-:W-:Y:S02]  /*2970*/  STG.E.U16 desc[UR14][R58.64+0x4], R34 ;  /* 0x000004223a007986 */ /* 0x000fe4000c10150e */
[----:B------:R-:W-:-:S03]  /*2980*/  FMUL.FTZ R5, R46, -1.4426950216293334961 ;  /* 0xbfb8aa3b2e057820 */ /* 0x000fc60000410000 */
[----:B------:R-:W2:Y:S01]  /*2990*/  MUFU.EX2 R60, R60 ;  /* 0x0000003c003c7308 */ /* 0x000ea20000000800 */
[----:B-1----:R-:W-:-:S07]  /*29a0*/  FMUL.FTZ R35, R54, R61 ;  /* 0x0000003d36237220 */ /* 0x002fce0000410000 */
[----:B------:R-:W1:Y:S01]  /*29b0*/  MUFU.EX2 R5, R5 ;  /* 0x0000000500057308 */ /* 0x000e620000000800 */
[----:B0-----:R-:W-:-:S07]  /*29c0*/  FADD.FTZ R54, R57, 1 ;  /* 0x3f80000039367421 */ /* 0x001fce0000010000 */
[----:B------:R-:W0:Y:S01]  /*29d0*/  MUFU.EX2 R6, R6 ;  /* 0x0000000600067308 */ /* 0x000e220000000800 */
[----:B--2---:R-:W-:-:S07]  /*29e0*/  FADD.FTZ R61, R60, 1 ;  /* 0x3f8000003c3d7421 */ /* 0x004fce0000010000 */
[----:B------:R-:W2:Y:S01]  /*29f0*/  MUFU.RCP R54, R54 ;  /* 0x0000003600367308 */ /* 0x000ea20000001000 */
[----:B-1----:R-:W-:Y:S01]  /*2a00*/  FADD.FTZ R57, R5, 1 ;  /* 0x3f80000005397421 */ /* 0x002fe20000010000 */
[----:B------:R-:W-:-:S04]  /*2a10*/  FMUL.FTZ R5, R23, R32 ;  /* 0x0000002017057220 */ /* 0x000fc80000410000 */
[----:B------:R-:W-:Y:S02]  /*2a20*/  FFMA.FTZ R5, R40, R5, R42 ;  /* 0x0000000528057223 */ /* 0x000fe4000001002a */
[----:B------:R-:W1:Y:S01]  /*2a30*/  MUFU.RCP R60, R61 ;  /* 0x0000003d003c7308 */ /* 0x000e620000001000 */
[----:B0-----:R-:W-:-:S07]  /*2a40*/  FADD.FTZ R6, R6, 1 ;  /* 0x3f80000006067421 */ /* 0x001fce0000010000 */
[----:B------:R-:W0:Y:S01]  /*2a50*/  MUFU.RCP R6, R6 ;  /* 0x0000000600067308 */ /* 0x000e220000001000 */
[----:B--2---:R-:W-:Y:S01]  /*2a60*/  FMUL.FTZ R32, R55, R54 ;  /* 0x0000003637207220 */ /* 0x004fe20000410000 */
[----:B------:R-:W-:-:S04]  /*2a70*/  FMUL.FTZ R54, R5, -1.4426950216293334961 ;  /* 0xbfb8aa3b05367820 */ /* 0x000fc80000410000 */
[----:B------:R-:W-:Y:S02]  /*2a80*/  F2FP.BF16.F32.PACK_AB R32, R32, R35 ;  /* 0x000000232020723e */ /* 0x000fe400000010ff */
[----:B------:R-:W2:Y:S01]  /*2a90*/  MUFU.EX2 R54, R54 ;  /* 0x0000003600367308 */ /* 0x000ea20000000800 */
[----:B-1----:R-:W-:Y:S01]  /*2aa0*/  FMUL.FTZ R45, R45, R60 ;  /* 0x0000003c2d2d7220 */ /* 0x002fe20000410000 */
[----:B------:R-:W-:Y:S01]  /*2ab0*/  FADD.FTZ R60, R7, -R22 ;  /* 0x80000016073c7221 */ /* 0x000fe20000010000 */
[----:B------:R-:W-:-:S03]  /*2ac0*/  SHF.L.U32 R7, R33, 0x10, RZ ;  /* 0x0000001021077819 */ /* 0x000fc600000006ff */
[----:B------:R-:W-:Y:S02]  /*2ad0*/  FMUL.FTZ R33, R23, R60 ;  /* 0x0000003c17217220 */ /* 0x000fe40000410000 */
[----:B------:R-:W1:Y:S01]  /*2ae0*/  MUFU.RCP R57, R57 ;  /* 0x0000003900397308 */ /* 0x000e620000001000 */
[----:B0-----:R-:W-:Y:S01]  /*2af0*/  FMUL.FTZ R37, R37, R6 ;  /* 0x0000000625257220 */ /* 0x001fe20000410000 */
[----:B------:R-:W-:Y:S01]  /*2b00*/  FADD.FTZ R6, -R22, R7 ;  /* 0x0000000716067221 */ /* 0x000fe20000010100 */
[----:B------:R-:W-:Y:S01]  /*2b10*/  SHF.L.U32 R7, R30, 0x10, RZ ;  /* 0x000000101e077819 */ /* 0x000fe200000006ff */
[----:B------:R-:W-:Y:S01]  /*2b20*/  FFMA.FTZ R33, R21, R33, R19 ;  /* 0x0000002115217223 */ /* 0x000fe20000010013 */
[----:B------:R-:W-:Y:S01]  /*2b30*/  FADD.FTZ R30, R8, -R22 ;  /* 0x80000016081e7221 */ /* 0x000fe20000010000 */
[----:B------:R-:W-:Y:S02]  /*2b40*/  FMUL.FTZ R6, R23, R6 ;  /* 0x0000000617067220 */ /* 0x000fe40000410000 */
[----:B------:R-:W-:Y:S01]  /*2b50*/  FMUL.FTZ R61, R33, -1.4426950216293334961 ;  /* 0xbfb8aa3b213d7820 */ /* 0x000fe20000410000 */
[----:B--2---:R-:W-:Y:S01]  /*2b60*/  FADD.FTZ R60, R54, 1 ;  /* 0x3f800000363c7421 */ /* 0x004fe20000010000 */
[----:B------:R-:W-:Y:S01]  /*2b70*/  FADD.FTZ R54, -R22, R7 ;  /* 0x0000000716367221 */ /* 0x000fe20000010100 */
[----:B------:R-:W-:Y:S01]  /*2b80*/  FMUL.FTZ R7, R23, R30 ;  /* 0x0000001e17077220 */ /* 0x000fe20000410000 */
[----:B------:R-:W-:Y:S01]  /*2b90*/  FFMA.FTZ R55, R41, R6, R43 ;  /* 0x0000000629377223 */ /* 0x000fe2000001002b */
[----:B------:R0:W2:Y:S01]  /*2ba0*/  MUFU.EX2 R8, R61 ;  /* 0x0000003d00087308 */ /* 0x0000a20000000800 */
[----:B------:R-:W-:Y:S01]  /*2bb0*/  FMUL.FTZ R54, R23, R54 ;  /* 0x0000003617367220 */ /* 0x000fe20000410000 */
[----:B------:R-:W-:Y:S01]  /*2bc0*/  FFMA.FTZ R6, R20, R7, R18 ;  /* 0x0000000714067223 */ /* 0x000fe20000010012 */
[----:B-1----:R-:W-:Y:S01]  /*2bd0*/  FMUL.FTZ R46, R46, R57 ;  /* 0x000000392e2e7220 */ /* 0x002fe20000410000 */
[----:B------:R-:W-:-:S02]  /*2be0*/  FMUL.FTZ R57, R55, -1.4426950216293334961 ;  /* 0xbfb8aa3b37397820 */ /* 0x000fc40000410000 */
[----:B------:R-:W-:Y:S01]  /*2bf0*/  FMUL.FTZ R7, R6, -1.4426950216293334961 ;  /* 0xbfb8aa3b06077820 */ /* 0x000fe20000410000 */
[----:B------:R-:W-:Y:S01]  /*2c00*/  FFMA.FTZ R54, R40, R54, R42 ;  /* 0x0000003628367223 */ /* 0x000fe2000001002a */
[----:B------:R-:W1:Y:S01]  /*2c10*/  MUFU.RCP R60, R60 ;  /* 0x0000003c003c7308 */ /* 0x000e620000001000 */
[----:B------:R-:W-:Y:S02]  /*2c20*/  F2FP.BF16.F32.PACK_AB R45, R46, R45 ;  /* 0x0000002d2e2d723e */ /* 0x000fe400000010ff */
[----:B0-----:R-:W-:Y:S02]  /*2c30*/  FMUL.FTZ R61, R54, -1.4426950216293334961 ;  /* 0xbfb8aa3b363d7820 */ /* 0x001fe40000410000 */
[----:B------:R-:W-:-:S03]  /*2c40*/  PRMT R35, R45, 0x7632, R35 ;  /* 0x000076322d237816 */ /* 0x000fc60000000023 */
[----:B------:R-:W0:Y:S01]  /*2c50*/  MUFU.EX2 R57, R57 ;  /* 0x0000003900397308 */ /* 0x000e220000000800 */
[----:B--2---:R-:W-:-:S07]  /*2c60*/  FADD.FTZ R8, R8, 1 ;  /* 0x3f80000008087421 */ /* 0x004fce0000010000 */
[----:B------:R-:W2:Y:S01]  /*2c70*/  MUFU.EX2 R7, R7 ;  /* 0x0000000700077308 */ /* 0x000ea20000000800 */
[----:B-1----:R-:W-:-:S05]  /*2c80*/  FMUL.FTZ R30, R5, R60 ;  /* 0x0000003c051e7220 */ /* 0x002fca0000410000 */
[----:B------:R-:W-:Y:S02]  /*2c90*/  F2FP.BF16.F32.PACK_AB R30, R30, R37 ;  /* 0x000000251e1e723e */ /* 0x000fe400000010ff */
[----:B------:R1:W3:Y:S01]  /*2ca0*/  MUFU.EX2 R5, R61 ;  /* 0x0000003d00057308 */ /* 0x0002e20000000800 */
[----:B0-----:R-:W-:-:S07]  /*2cb0*/  FADD.FTZ R60, R57, 1 ;  /* 0x3f800000393c7421 */ /* 0x001fce0000010000 */
[----:B------:R-:W0:Y:S01]  /*2cc0*/  MUFU.RCP R8, R8 ;  /* 0x0000000800087308 */ /* 0x000e220000001000 */
[----:B--2---:R-:W-:Y:S01]  /*2cd0*/  FADD.FTZ R57, R7, 1 ;  /* 0x3f80000007397421 */ /* 0x004fe20000010000 */
[----:B------:R-:W-:Y:S01]  /*2ce0*/  FADD.FTZ R7, R9, -R22 ;  /* 0x8000001609077221 */ /* 0x000fe20000010000 */
[----:B-1----:R-:W-:-:S05]  /*2cf0*/  SHF.L.U32 R61, R31, 0x10, RZ ;  /* 0x000000101f3d7819 */ /* 0x002fca00000006ff */
[----:B------:R1:W2:Y:S08]  /*2d00*/  MUFU.RCP R9, R57 ;  /* 0x0000003900097308 */ /* 0x0002b00000001000 */
[----:B------:R-:W4:Y:S01]  /*2d10*/  MUFU.RCP R60, R60 ;  /* 0x0000003c003c7308 */ /* 0x000f220000001000 */
[----:B-1----:R-:W-:Y:S01]  /*2d20*/  FMUL.FTZ R57, R23, R7 ;  /* 0x0000000717397220 */ /* 0x002fe20000410000 */
[----:B---3--:R-:W-:Y:S01]  /*2d30*/  FADD.FTZ R7, R5, 1 ;  /* 0x3f80000005077421 */ /* 0x008fe20000010000 */
[----:B0-----:R-:W-:-:S02]  /*2d40*/  FMUL.FTZ R33, R33, R8 ;  /* 0x0000000821217220 */ /* 0x001fc40000410000 */
[----:B------:R-:W-:-:S03]  /*2d50*/  FFMA.FTZ R5, R21, R57, R19 ;  /* 0x0000003915057223 */ /* 0x000fc60000010013 */
[----:B------:R-:W0:Y:S01]  /*2d60*/  MUFU.RCP R7, R7 ;  /* 0x0000000700077308 */ /* 0x000e220000001000 */
[----:B------:R-:W-:Y:S01]  /*2d70*/  FMUL.FTZ R8, R5, -1.4426950216293334961 ;  /* 0xbfb8aa3b05087820 */ /* 0x000fe20000410000 */
[----:B--2---:R-:W-:Y:S01]  /*2d80*/  FMUL.FTZ R31, R6, R9 ;  /* 0x00000009061f7220 */ /* 0x004fe20000410000 */
[----:B------:R-:W-:Y:S01]  /*2d90*/  FADD.FTZ R6, -R22, R61 ;  /* 0x0000003d16067221 */ /* 0x000fe20000010100 */
[----:B------:R-:W-:-:S03]  /*2da0*/  SHF.L.U32 R61, R28, 0x10, RZ ;  /* 0x000000101c3d7819 */ /* 0x000fc600000006ff */
[----:B------:R-:W-:Y:S01]  /*2db0*/  FMUL.FTZ R6, R23, R6 ;  /* 0x0000000617067220 */ /* 0x000fe20000410000 */
[----:B------:R-:W1:Y:S01]  /*2dc0*/  MUFU.EX2 R8, R8 ;  /* 0x0000000800087308 */ /* 0x000e620000000800 */
[----:B----4-:R-:W-:Y:S01]  /*2dd0*/  FMUL.FTZ R55, R55, R60 ;  /* 0x0000003c37377220 */ /* 0x010fe20000410000 */
[--C-:B------:R-:W-:Y:S01]  /*2de0*/  FADD.FTZ R60, R10, -R22.reuse ;  /* 0x800000160a3c7221 */ /* 0x100fe20000010000 */
[----:B------:R-:W-:Y:S01]  /*2df0*/  FFMA.FTZ R57, R41, R6, R43 ;  /* 0x0000000629397223 */ /* 0x000fe2000001002b */
[----:B------:R-:W-:Y:S02]  /*2e00*/  FADD.FTZ R6, -R22, R61 ;  /* 0x0000003d16067221 */ /* 0x000fe40000010100 */
[----:B------:R-:W-:Y:S01]  /*2e10*/  F2FP.BF16.F32.PACK_AB R33, R55, R33 ;  /* 0x000000213721723e */ /* 0x000fe200000010ff */
[----:B0-----:R-:W-:Y:S01]  /*2e20*/  FMUL.FTZ R54, R54, R7 ;  /* 0x0000000736367220 */ /* 0x001fe20000410000 */
[----:B------:R-:W-:Y:S01]  /*2e30*/  FMUL.FTZ R7, R23, R60 ;  /* 0x0000003c17077220 */ /* 0x000fe20000410000 */
[----:B------:R-:W-:-:S03]  /*2e40*/  FADD.FTZ R60, R11, -R22 ;  /* 0x800000160b3c7221 */ /* 0x000fc60000010000 */
[----:B------:R-:W-:Y:S01]  /*2e50*/  FFMA.FTZ R28, R20, R7, R18 ;  /* 0x00000007141c7223 */ /* 0x000fe20000010012 */
[C---:B------:R-:W-:Y:S01]  /*2e60*/  FMUL.FTZ R7, R23.reuse, R6 ;  /* 0x0000000617077220 */ /* 0x040fe20000410000 */
[----:B------:R-:W-:Y:S01]  /*2e70*/  FMUL.FTZ R60, R23, R60 ;  /* 0x0000003c173c7220 */ /* 0x000fe20000410000 */
[----:B-1----:R-:W-:Y:S01]  /*2e80*/  FADD.FTZ R9, R8, 1 ;  /* 0x3f80000008097421 */ /* 0x002fe20000010000 */
[----:B------:R-:W-:Y:S01]  /*2e90*/  FMUL.FTZ R8, R57, -1.4426950216293334961 ;  /* 0xbfb8aa3b39087820 */ /* 0x000fe20000410000 */
[----:B------:R-:W-:Y:S01]  /*2ea0*/  FFMA.FTZ R6, R40, R7, R42 ;  /* 0x0000000728067223 */ /* 0x000fe2000001002a */
[----:B------:R-:W-:Y:S01]  /*2eb0*/  FFMA.FTZ R11, R21, R60, R19 ;  /* 0x0000003c150b7223 */ /* 0x000fe20000010013 */
[----:B------:R-:W0:Y:S01]  /*2ec0*/  MUFU.RCP R10, R9 ;  /* 0x00000009000a7308 */ /* 0x000e220000001000 */
[----:B------:R-:W-:Y:S01]  /*2ed0*/  FMUL.FTZ R61, R28, -1.4426950216293334961 ;  /* 0xbfb8aa3b1c3d7820 */ /* 0x000fe20000410000 */
[----:B------:R-:W-:Y:S01]  /*2ee0*/  FMUL.FTZ R7, R6, -1.4426950216293334961 ;  /* 0xbfb8aa3b06077820 */ /* 0x000fe20000410000 */
[----:B------:R-:W-:-:S05]  /*2ef0*/  F2FP.BF16.F32.PACK_AB R31, R54, R31 ;  /* 0x0000001f361f723e */ /* 0x000fca00000010ff */
[----:B------:R-:W1:Y:S08]  /*2f00*/  MUFU.EX2 R8, R8 ;  /* 0x0000000800087308 */ /* 0x000e700000000800 */
[----:B------:R-:W2:Y:S01]  /*2f10*/  MUFU.EX2 R7, R7 ;  /* 0x0000000700077308 */ /* 0x000ea20000000800 */
[----:B0-----:R-:W-:Y:S01]  /*2f20*/  FMUL.FTZ R10, R5, R10 ;  /* 0x0000000a050a7220 */ /* 0x001fe20000410000 */
[----:B------:R-:W-:-:S06]  /*2f30*/  FMUL.FTZ R5, R11, -1.4426950216293334961 ;  /* 0xbfb8aa3b0b057820 */ /* 0x000fcc0000410000 */
[----:B------:R-:W0:Y:S01]  /*2f40*/  MUFU.EX2 R5, R5 ;  /* 0x0000000500057308 */ /* 0x000e220000000800 */
[----:B-1----:R-:W-:Y:S01]  /*2f50*/  FADD.FTZ R60, R8, 1 ;  /* 0x3f800000083c7421 */ /* 0x002fe20000010000 */
[----:B------:R-:W-:-:S06]  /*2f60*/  FADD.FTZ R8, -R22, R29 ;  /* 0x0000001d16087221 */ /* 0x000fcc0000010100 */
[----:B------:R2:W1:Y:S08]  /*2f70*/  MUFU.EX2 R9, R61 ;  /* 0x0000003d00097308 */ /* 0x0004700000000800 */
[----:B------:R-:W3:Y:S01]  /*2f80*/  MUFU.RCP R60, R60 ;  /* 0x0000003c003c7308 */ /* 0x000ee20000001000 */
[----:B--2---:R-:W-:Y:S01]  /*2f90*/  FADD.FTZ R61, R7, 1 ;  /* 0x3f800000073d7421 */ /* 0x004fe20000010000 */
[----:B------:R-:W-:Y:S01]  /*2fa0*/  FMUL.FTZ R7, R23, R8 ;  /* 0x0000000817077220 */ /* 0x000fe20000410000 */
[----:B0-----:R-:W-:-:S03]  /*2fb0*/  FADD.FTZ R8, R5, 1 ;  /* 0x3f80000005087421 */ /* 0x001fc60000010000 */
[----:B------:R-:W-:Y:S02]  /*2fc0*/  FFMA.FTZ R5, R41, R7, R43 ;  /* 0x0000000729057223 */ /* 0x000fe4000001002b */
[----:B------:R0:W2:Y:S01]  /*2fd0*/  MUFU.RCP R29, R61 ;  /* 0x0000003d001d7308 */ /* 0x0000a20000001000 */
[----:B-1----:R-:W-:Y:S01]  /*2fe0*/  FADD.FTZ R9, R9, 1 ;  /* 0x3f80000009097421 */ /* 0x002fe20000010000 */
[----:B------:R-:W-:-:S06]  /*2ff0*/  FMUL.FTZ R7, R5, -1.4426950216293334961 ;  /* 0xbfb8aa3b05077820 */ /* 0x000fcc0000410000 */
[----:B------:R-:W1:Y:S01]  /*3000*/  MUFU.EX2 R7, R7 ;  /* 0x0000000700077308 */ /* 0x000e620000000800 */
[----:B0-----:R-:W-:Y:S01]  /*3010*/  SHF.L.U32 R61, R26, 0x10, RZ ;  /* 0x000000101a3d7819 */ /* 0x001fe200000006ff */
[----:B---3--:R-:W-:-:S05]  /*3020*/  FMUL.FTZ R57, R57, R60 ;  /* 0x0000003c39397220 */ /* 0x008fca0000410000 */
[----:B------:R-:W-:Y:S01]  /*3030*/  F2FP.BF16.F32.PACK_AB R10, R57, R10 ;  /* 0x0000000a390a723e */ /* 0x000fe200000010ff */
[----:B------:R-:W0:Y:S01]  /*3040*/  MUFU.RCP R9, R9 ;  /* 0x0000000900097308 */ /* 0x000e220000001000 */
[----:B--2---:R-:W-:Y:S01]  /*3050*/  FMUL.FTZ R29, R6, R29 ;  /* 0x0000001d061d7220 */ /* 0x004fe20000410000 */
[----:B------:R-:W-:-:S04]  /*3060*/  FADD.FTZ R6, -R22, R61 ;  /* 0x0000003d16067221 */ /* 0x000fc80000010100 */
[----:B------:R-:W-:Y:S01]  /*3070*/  FMUL.FTZ R61, R23, R6 ;  /* 0x00000006173d7220 */ /* 0x000fe20000410000 */
[----:B------:R-:W-:Y:S01]  /*3080*/  FADD.FTZ R6, R13, -R22 ;  /* 0x800000160d067221 */ /* 0x000fe20000010000 */
[----:B------:R-:W2:Y:S01]  /*3090*/  MUFU.RCP R8, R8 ;  /* 0x0000000800087308 */ /* 0x000ea20000001000 */
[----:B-1----:R-:W-:Y:S01]  /*30a0*/  FADD.FTZ R26, R7, 1 ;  /* 0x3f800000071a7421 */ /* 0x002fe20000010000 */
[----:B------:R-:W-:Y:S01]  /*30b0*/  FFMA.FTZ R61, R40, R61, R42 ;  /* 0x0000003d283d7223 */ /* 0x000fe2000001002a */
[----:B------:R-:W-:-:S05]  /*30c0*/  FMUL.FTZ R6, R23, R6 ;  /* 0x0000000617067220 */ /* 0x000fca0000410000 */
[----:B------:R-:W1:Y:S01]  /*30d0*/  MUFU.RCP R26, R26 ;  /* 0x0000001a001a7308 */ /* 0x000e620000001000 */
[----:B0-----:R-:W-:Y:S01]  /*30e0*/  FMUL.FTZ R28, R28, R9 ;  /* 0x000000091c1c7220 */ /* 0x001fe20000410000 */
[----:B------:R-:W-:Y:S01]  /*30f0*/  FMUL.FTZ R9, R23, R12 ;  /* 0x0000000c17097220 */ /* 0x000fe20000410000 */
[----:B------:R-:W-:Y:S01]  /*3100*/  FADD.FTZ R12, -R22, R27 ;  /* 0x0000001b160c7221 */ /* 0x000fe20000010100 */
[----:B------:R-:W-:Y:S02]  /*3110*/  FFMA.FTZ R27, R21, R6, R19 ;  /* 0x00000006151b7223 */ /* 0x000fe40000010013 */
[----:B------:R-:W-:Y:S01]  /*3120*/  FFMA.FTZ R60, R20, R9, R18 ;  /* 0x00000009143c7223 */ /* 0x000fe20000010012 */
[----:B------:R-:W-:Y:S01]  /*3130*/  FMUL.FTZ R6, R23, R12 ;  /* 0x0000000c17067220 */ /* 0x000fe20000410000 */
[----:B------:R-:W-:Y:S01]  /*3140*/  FMUL.FTZ R9, R27, -1.4426950216293334961 ;  /* 0xbfb8aa3b1b097820 */ /* 0x000fe20000410000 */
[----:B--2---:R-:W-:Y:S01]  /*3150*/  FMUL.FTZ R11, R11, R8 ;  /* 0x000000080b0b7220 */ /* 0x004fe20000410000 */
[----:B------:R-:W-:Y:S01]  /*3160*/  FMUL.FTZ R7, R60, -1.4426950216293334961 ;  /* 0xbfb8aa3b3c077820 */ /* 0x000fe20000410000 */
[----:B------:R-:W-:Y:S01]  /*3170*/  FFMA.FTZ R6, R41, R6, R43 ;  /* 0x0000000629067223 */ /* 0x000fe2000001002b */
[----:B------:R-:W-:Y:S01]  /*3180*/  FMUL.FTZ R8, R61, -1.4426950216293334961 ;  /* 0xbfb8aa3b3d087820 */ /* 0x000fe20000410000 */
[----:B------:R-:W-:Y:S01]  /*3190*/  F2FP.BF16.F32.PACK_AB R28, R29, R28 ;  /* 0x0000001c1d1c723e */ /* 0x000fe200000010ff */
[----:B------:R-:W0:Y:S01]  /*31a0*/  MUFU.EX2 R9, R9 ;  /* 0x0000000900097308 */ /* 0x000e220000000800 */
[----:B-1----:R-:W-:Y:S01]  /*31b0*/  FMUL.FTZ R26, R5, R26 ;  /* 0x0000001a051a7220 */ /* 0x002fe20000410000 */
[----:B------:R-:W-:-:S06]  /*31c0*/  FMUL.FTZ R5, R6, -1.4426950216293334961 ;  /* 0xbfb8aa3b06057820 */ /* 0x000fcc0000410000 */
[----:B------:R-:W1:Y:S01]  /*31d0*/  MUFU.EX2 R7, R7 ;  /* 0x0000000700077308 */ /* 0x000e620000000800 */
[----:B------:R-:W-:-:S07]  /*31e0*/  F2FP.BF16.F32.PACK_AB R11, R26, R11 ;  /* 0x0000000b1a0b723e */ /* 0x000fce00000010ff */
[----:B------:R-:W2:Y:S01]  /*31f0*/  MUFU.EX2 R5, R5 ;  /* 0x0000000500057308 */ /* 0x000ea20000000800 */
[----:B0-----:R-:W-:Y:S01]  /*3200*/  FADD.FTZ R12, R9, 1 ;  /* 0x3f800000090c7421 */ /* 0x001fe20000010000 */
[----:B------:R-:W-:-:S06]  /*3210*/  IADD3.X R9, RZ, R3, RZ, P4, !PT ;  /* 0x00000003ff097210 */ /* 0x000fcc00027fe4ff */
[----:B------:R-:W0:Y:S01]  /*3220*/  MUFU.EX2 R8, R8 ;  /* 0x0000000800087308 */ /* 0x000e220000000800 */
[----:B-1----:R-:W-:-:S07]  /*3230*/  FADD.FTZ R7, R7, 1 ;  /* 0x3f80000007077421 */ /* 0x002fce0000010000 */
[----:B------:R-:W1:Y:S01]  /*3240*/  MUFU.RCP R7, R7 ;  /* 0x0000000700077308 */ /* 0x000e620000001000 */
[----:B--2---:R-:W-:-:S07]  /*3250*/  FADD.FTZ R5, R5, 1 ;  /* 0x3f80000005057421 */ /* 0x004fce0000010000 */
[----:B------:R-:W2:Y:S01]  /*3260*/  MUFU.RCP R5, R5 ;  /* 0x0000000500057308 */ /* 0x000ea20000001000 */
[----:B0-----:R-:W-:-:S07]  /*3270*/  FADD.FTZ R13, R8, 1 ;  /* 0x3f800000080d7421 */ /* 0x001fce0000010000 */
[----:B------:R-:W0:Y:S01]  /*3280*/  MUFU.RCP R8, R13 ;  /* 0x0000000d00087308 */ /* 0x000e220000001000 */
[----:B-1----:R-:W-:Y:S01]  /*3290*/  FMUL.FTZ R60, R60, R7 ;  /* 0x000000073c3c7220 */ /* 0x002fe20000410000 */
[----:B------:R-:W-:-:S05]  /*32a0*/  PRMT R7, R4, 0x7610, R7 ;  /* 0x0000761004077816 */ /* 0x000fca0000000007 */
[----:B------:R1:W-:Y:S01]  /*32b0*/  STG.E.U16 desc[UR14][R58.64], R7 ;  /* 0x000000073a007986 */ /* 0x0003e2000c10150e */
[----:B------:R-:W3:Y:S01]  /*32c0*/  MUFU.RCP R12, R12 ;  /* 0x0000000c000c7308 */ /* 0x000ee20000001000 */
[----:B--2---:R-:W-:Y:S01]  /*32d0*/  FMUL.FTZ R47, R6, R5 ;  /* 0x00000005062f7220 */ /* 0x004fe20000410000 */
[-C--:B------:R-:W-:Y:S02]  /*32e0*/  IADD3.X R5, RZ, R3.reuse, RZ, P6, !PT ;  /* 0x00000003ff057210 */ /* 0x080fe400037fe4ff */
[----:B------:R-:W-:Y:S01]  /*32f0*/  LEA R6, P6, R53, UR12, 0x1 ;  /* 0x0000000c35067c11 */ /* 0x000fe2000f8c08ff */
[----:B0-----:R-:W-:Y:S01]  /*3300*/  FMUL.FTZ R61, R61, R8 ;  /* 0x000000083d3d7220 */ /* 0x001fe20000410000 */
[----:B------:R-:W-:-:S04]  /*3310*/  IADD3.X R8, RZ, R3, RZ, P5, !PT ;  /* 0x00000003ff087210 */ /* 0x000fc80002ffe4ff */
[----:B-1----:R-:W-:Y:S01]  /*3320*/  LEA.HI.X R7, R53, UR13, R8, 0x1, P6 ;  /* 0x0000000d35077c11 */ /* 0x002fe2000b0f0c08 */
[----:B------:R-:W-:Y:S01]  /*3330*/  FMUL.FTZ R53, R23, R14 ;  /* 0x0000000e17357220 */ /* 0x000fe20000410000 */
[----:B------:R-:W-:Y:S01]  /*3340*/  IADD3.X R14, RZ, R3, RZ, P3, !PT ;  /* 0x00000003ff0e7210 */ /* 0x000fe20001ffe4ff */
[----:B---3--:R-:W-:Y:S01]  /*3350*/  FMUL.FTZ R27, R27, R12 ;  /* 0x0000000c1b1b7220 */ /* 0x008fe20000410000 */
[----:B------:R-:W-:Y:S02]  /*3360*/  PRMT R12, R4, 0x7632, R12 ;  /* 0x00007632040c7816 */ /* 0x000fe4000000000c */
[----:B------:R-:W-:Y:S02]  /*3370*/  LEA R8, P4, R52, UR12, 0x1 ;  /* 0x0000000c34087c11 */ /* 0x000fe4000f8808ff */
[----:B------:R-:W-:Y:S01]  /*3380*/  LEA R4, P5, R44, UR12, 0x1 ;  /* 0x0000000c2c047c11 */ /* 0x000fe2000f8a08ff */
[----:B------:R0:W-:Y:S01]  /*3390*/  STG.E.U16 desc[UR14][R58.64+0x2], R12 ;  /* 0x0000020c3a007986 */ /* 0x0001e2000c10150e */
[----:B------:R-:W-:-:S02]  /*33a0*/  LEA.HI.X R9, R52, UR13, R9, 0x1, P4 ;  /* 0x0000000d34097c11 */ /* 0x000fc4000a0f0c09 */
[----:B------:R-:W-:Y:S02]  /*33b0*/  LEA.HI.X R5, R44, UR13, R5, 0x1, P5 ;  /* 0x0000000d2c057c11 */ /* 0x000fe4000a8f0c05 */
[----:B------:R-:W-:Y:S02]  /*33c0*/  F2FP.BF16.F32.PACK_AB R27, R47, R27 ;  /* 0x0000001b2f1b723e */ /* 0x000fe400000010ff */
[----:B------:R-:W-:-:S04]  /*33d0*/  F2FP.BF16.F32.PACK_AB R60, R61, R60 ;  /* 0x0000003c3d3c723e */ /* 0x000fc800000010ff */
[----:B------:R-:W-:Y:S02]  /*33e0*/  PRMT R26, R60, 0x7632, R26 ;  /* 0x000076323c1a7816 */ /* 0x000fe4000000001a */
[----:B0-----:R-:W-:-:S04]  /*33f0*/  LEA R12, P3, R51, UR12, 0x1 ;  /* 0x0000000c330c7c11 */ /* 0x001fc8000f8608ff */
[----:B------:R-:W-:Y:S01]  /*3400*/  LEA.HI.X R13, R51, UR13, R14, 0x1, P3 ;  /* 0x0000000d330d7c11 */ /* 0x000fe200098f0c0e */
[C-C-:B------:R-:W-:Y:S01]  /*3410*/  FFMA.FTZ R14, R20.reuse, R53, R18.reuse ;  /* 0x00000035140e7223 */ /* 0x140fe20000010012 */
[----:B------:R-:W-:Y:S01]  /*3420*/  IADD3.X R51, RZ, R3, RZ, P2, !PT ;  /* 0x00000003ff337210 */ /* 0x000fe200017fe4ff */
[----:B------:R-:W-:Y:S01]  /*3430*/  FFMA.FTZ R18, R20, R16, R18 ;  /* 0x0000001014127223 */ /* 0x000fe20000010012 */
[C---:B------:R-:W-:Y:S02]  /*3440*/  LEA R52, P2, R50.reuse, UR12, 0x1 ;  /* 0x0000000c32347c11 */ /* 0x040fe4000f8408ff */
[----:B------:R-:W-:Y:S02]  /*3450*/  SHF.L.U32 R20, R25, 0x10, RZ ;  /* 0x0000001019147819 */ /* 0x000fe400000006ff */
[----:B------:R-:W-:Y:S01]  /*3460*/  LEA.HI.X R53, R50, UR13, R51, 0x1, P2 ;  /* 0x0000000d32357c11 */ /* 0x000fe200090f0c33 */
[----:B------:R-:W-:Y:S01]  /*3470*/  FMUL.FTZ R50, R14, -1.4426950216293334961 ;  /* 0xbfb8aa3b0e327820 */ /* 0x000fe20000410000 */
[----:B------:R-:W-:Y:S01]  /*3480*/  SHF.L.U32 R51, R24, 0x10, RZ ;  /* 0x0000001018337819 */ /* 0x000fe200000006ff */
[----:B------:R-:W-:-:S04]  /*3490*/  FADD.FTZ R20, -R22, R20 ;  /* 0x0000001416147221 */ /* 0x000fc80000010100 */
[----:B------:R-:W0:Y:S01]  /*34a0*/  MUFU.EX2 R50, R50 ;  /* 0x0000003200327308 */ /* 0x000e220000000800 */
[----:B------:R-:W-:Y:S01]  /*34b0*/  FADD.FTZ R24, -R22, R51 ;  /* 0x0000003316187221 */ /* 0x000fe20000010100 */
[----:B------:R-:W-:-:S03]  /*34c0*/  FMUL.FTZ R20, R23, R20 ;  /* 0x0000001417147220 */ /* 0x000fc60000410000 */
[----:B------:R-:W-:-:S04]  /*34d0*/  FMUL.FTZ R51, R23, R24 ;  /* 0x0000001817337220 */ /* 0x000fc80000410000 */
[C-C-:B------:R-:W-:Y:S01]  /*34e0*/  FFMA.FTZ R51, R40.reuse, R51, R42.reuse ;  /* 0x0000003328337223 */ /* 0x140fe2000001002a */
[----:B------:R-:W-:Y:S01]  /*34f0*/  FFMA.FTZ R40, R40, R38, R42 ;  /* 0x0000002628287223 */ /* 0x000fe2000001002a */
[----:B------:R-:W-:-:S03]  /*3500*/  FADD.FTZ R38, R17, -R22 ;  /* 0x8000001611267221 */ /* 0x000fc60000010000 */
[----:B------:R-:W-:Y:S01]  /*3510*/  FMUL.FTZ R17, R40, -1.4426950216293334961 ;  /* 0xbfb8aa3b28117820 */ /* 0x000fe20000410000 */
[----:B------:R-:W-:Y:S01]  /*3520*/  FMUL.FTZ R38, R23, R38 ;  /* 0x0000002617267220 */ /* 0x000fe20000410000 */
[----:B0-----:R-:W-:Y:S01]  /*3530*/  FADD.FTZ R44, R50, 1 ;  /* 0x3f800000322c7421 */ /* 0x001fe20000010000 */
[----:B------:R-:W-:Y:S01]  /*3540*/  FADD.FTZ R50, R15, -R22 ;  /* 0x800000160f327221 */ /* 0x000fe20000010000 */
[----:B------:R-:W-:Y:S02]  /*3550*/  FADD.FTZ R22, -R22, R39 ;  /* 0x0000002716167221 */ /* 0x000fe40000010100 */
[----:B------:R-:W-:Y:S01]  /*3560*/  MUFU.EX2 R17, R17 ;  /* 0x0000001100117308 */ /* 0x000fe20000000800 */
[C---:B------:R-:W-:Y:S01]  /*3570*/  FMUL.FTZ R50, R23.reuse, R50 ;  /* 0x0000003217327220 */ /* 0x040fe20000410000 */
[----:B------:R-:W-:-:S06]  /*3580*/  FMUL.FTZ R22, R23, R22 ;  /* 0x0000001617167220 */ /* 0x000fcc0000410000 */
[----:B------:R-:W0:Y:S02]  /*3590*/  MUFU.RCP R44, R44 ;  /* 0x0000002c002c7308 */ /* 0x000e240000001000 */
[----:B0-----:R-:W-:Y:S01]  /*35a0*/  FMUL.FTZ R24, R14, R44 ;  /* 0x0000002c0e187220 */ /* 0x001fe20000410000 */
[----:B------:R-:W-:-:S06]  /*35b0*/  FMUL.FTZ R14, R51, -1.4426950216293334961 ;  /* 0xbfb8aa3b330e7820 */ /* 0x000fcc0000410000 */
[----:B------:R-:W0:Y:S02]  /*35c0*/  MUFU.EX2 R14, R14 ;  /* 0x0000000e000e7308 */ /* 0x000e240000000800 */
[----:B0-----:R-:W-:Y:S01]  /*35d0*/  FADD.FTZ R44, R14, 1 ;  /* 0x3f8000000e2c7421 */ /* 0x001fe20000010000 */
[C-C-:B------:R-:W-:Y:S01]  /*35e0*/  FFMA.FTZ R14, R21.reuse, R50, R19.reuse ;  /* 0x00000032150e7223 */ /* 0x140fe20000010013 */
[----:B------:R-:W-:-:S03]  /*35f0*/  FFMA.FTZ R19, R21, R38, R19 ;  /* 0x0000002615137223 */ /* 0x000fc60000010013 */
[----:B------:R-:W-:Y:S01]  /*3600*/  FMUL.FTZ R15, R14, -1.4426950216293334961 ;  /* 0xbfb8aa3b0e0f7820 */ /* 0x000fe20000410000 */
[----:B------:R-:W-:Y:S01]  /*3610*/  FMUL.FTZ R21, R19, -1.4426950216293334961 ;  /* 0xbfb8aa3b13157820 */ /* 0x000fe20000410000 */
[----:B------:R-:W0:Y:S08]  /*3620*/  MUFU.RCP R44, R44 ;  /* 0x0000002c002c7308 */ /* 0x000e300000001000 */
[----:B------:R-:W1:Y:S08]  /*3630*/  MUFU.EX2 R15, R15 ;  /* 0x0000000f000f7308 */ /* 0x000e700000000800 */
[----:B------:R-:W2:Y:S01]  /*3640*/  MUFU.EX2 R21, R21 ;  /* 0x0000001500157308 */ /* 0x000ea20000000800 */
[----:B0-----:R-:W-:-:S05]  /*3650*/  FMUL.FTZ R51, R51, R44 ;  /* 0x0000002c33337220 */ /* 0x001fca0000410000 */
[----:B------:R-:W-:Y:S01]  /*3660*/  F2FP.BF16.F32.PACK_AB R24, R51, R24 ;  /* 0x000000183318723e */ /* 0x000fe200000010ff */
[----:B-1----:R-:W-:Y:S01]  /*3670*/  FADD.FTZ R16, R15, 1 ;  /* 0x3f8000000f107421 */ /* 0x002fe20000010000 */
[C-C-:B------:R-:W-:Y:S01]  /*3680*/  FFMA.FTZ R15, R41.reuse, R20, R43.reuse ;  /* 0x00000014290f7223 */ /* 0x140fe2000001002b */
[----:B------:R-:W-:Y:S02]  /*3690*/  FFMA.FTZ R41, R41, R22, R43 ;  /* 0x0000001629297223 */ /* 0x000fe4000001002b */
[----:B------:R-:W0:Y:S02]  /*36a0*/  MUFU.RCP R25, R16 ;  /* 0x0000001000197308 */ /* 0x000e240000001000 */
[----:B------:R-:W-:Y:S01]  /*36b0*/  FMUL.FTZ R39, R41, -1.4426950216293334961 ;  /* 0xbfb8aa3b29277820 */ /* 0x000fe20000410000 */
[----:B--2---:R-:W-:-:S05]  /*36c0*/  FADD.FTZ R38, R21, 1 ;  /* 0x3f80000015267421 */ /* 0x004fca0000010000 */
[----:B------:R-:W1:Y:S08]  /*36d0*/  MUFU.EX2 R39, R39 ;  /* 0x0000002700277308 */ /* 0x000e700000000800 */
[----:B------:R-:W2:Y:S01]  /*36e0*/  MUFU.RCP R38, R38 ;  /* 0x0000002600267308 */ /* 0x000ea20000001000 */
[----:B0-----:R-:W-:Y:S01]  /*36f0*/  FMUL.FTZ R20, R14, R25 ;  /* 0x000000190e147220 */ /* 0x001fe20000410000 */
[----:B------:R-:W-:Y:S01]  /*3700*/  FMUL.FTZ R14, R15, -1.4426950216293334961 ;  /* 0xbfb8aa3b0f0e7820 */ /* 0x000fe20000410000 */
[----:B------:R-:W-:-:S05]  /*3710*/  FMUL.FTZ R25, R18, -1.4426950216293334961 ;  /* 0xbfb8aa3b12197820 */ /* 0x000fca0000410000 */
[----:B------:R-:W0:Y:S01]  /*3720*/  MUFU.EX2 R14, R14 ;  /* 0x0000000e000e7308 */ /* 0x000e220000000800 */
[----:B-1----:R-:W-:-:S07]  /*3730*/  FADD.FTZ R22, R39, 1 ;  /* 0x3f80000027167421 */ /* 0x002fce0000010000 */
[----:B------:R1:W3:Y:S01]  /*3740*/  MUFU.EX2 R16, R25 ;  /* 0x0000001900107308 */ /* 0x0002e20000000800 */
[----:B--2---:R-:W-:-:S07]  /*3750*/  FMUL.FTZ R19, R19, R38 ;  /* 0x0000002613137220 */ /* 0x004fce0000410000 */
[----:B------:R-:W2:Y:S01]  /*3760*/  MUFU.RCP R22, R22 ;  /* 0x0000001600167308 */ /* 0x000ea20000001000 */
[----:B0-----:R-:W-:Y:S01]  /*3770*/  FADD.FTZ R14, R14, 1 ;  /* 0x3f8000000e0e7421 */ /* 0x001fe20000010000 */
[----:B-1----:R-:W-:-:S06]  /*3780*/  FADD.FTZ R25, R17, 1 ;  /* 0x3f80000011197421 */ /* 0x002fcc0000010000 */
[----:B------:R-:W0:Y:S01]  /*3790*/  MUFU.RCP R14, R14 ;  /* 0x0000000e000e7308 */ /* 0x000e220000001000 */
[----:B---3--:R-:W-:-:S07]  /*37a0*/  FADD.FTZ R16, R16, 1 ;  /* 0x3f80000010107421 */ /* 0x008fce0000010000 */
[----:B------:R1:W3:Y:S01]  /*37b0*/  MUFU.RCP R23, R16 ;  /* 0x0000001000177308 */ /* 0x0002e20000001000 */
[----:B--2---:R-:W-:-:S05]  /*37c0*/  FMUL.FTZ R22, R41, R22 ;  /* 0x0000001629167220 */ /* 0x004fca0000410000 */
[----:B------:R-:W-:Y:S02]  /*37d0*/  F2FP.BF16.F32.PACK_AB R19, R22, R19 ;  /* 0x000000131613723e */ /* 0x000fe400000010ff */
[----:B------:R-:W2:Y:S01]  /*37e0*/  MUFU.RCP R25, R25 ;  /* 0x0000001900197308 */ /* 0x000ea20000001000 */
[----:B0-----:R-:W-:Y:S01]  /*37f0*/  FMUL.FTZ R21, R15, R14 ;  /* 0x0000000e0f157220 */ /* 0x001fe20000410000 */
[----:B------:R-:W-:Y:S02]  /*3800*/  IADD3.X R15, RZ, R3, RZ, P1, !PT ;  /* 0x00000003ff0f7210 */ /* 0x000fe40000ffe4ff */
[----:B-1----:R-:W-:Y:S02]  /*3810*/  LEA R16, P0, R49, UR12, 0x1 ;  /* 0x0000000c31107c11 */ /* 0x002fe4000f8008ff */
[----:B------:R-:W-:Y:S02]  /*3820*/  F2FP.BF16.F32.PACK_AB R20, R21, R20 ;  /* 0x000000141514723e */ /* 0x000fe400000010ff */
[----:B------:R-:W-:Y:S01]  /*3830*/  LEA R14, P1, R48, UR12, 0x1 ;  /* 0x0000000c300e7c11 */ /* 0x000fe2000f8208ff */
[----:B---3--:R-:W-:Y:S01]  /*3840*/  FMUL.FTZ R18, R18, R23 ;  /* 0x0000001712127220 */ /* 0x008fe20000410000 */
[----:B------:R-:W-:-:S02]  /*3850*/  PRMT R23, R34, 0x7632, R23 ;  /* 0x0000763222177816 */ /* 0x000fc40000000017 */
[----:B------:R-:W-:Y:S02]  /*3860*/  LEA.HI.X R17, R49, UR13, R36, 0x1, P0 ;  /* 0x0000000d31117c11 */ /* 0x000fe400080f0c24 */
[----:B------:R-:W-:Y:S01]  /*3870*/  LEA.HI.X R15, R48, UR13, R15, 0x1, P1 ;  /* 0x0000000d300f7c11 */ /* 0x000fe200088f0c0f */
[----:B------:R0:W-:Y:S01]  /*3880*/  STG.E.U16 desc[UR14][R58.64+0x6], R23 ;  /* 0x000006173a007986 */ /* 0x0001e2000c10150e */
[----:B------:R-:W-:Y:S01]  /*3890*/  PLOP3.LUT P0, PT, PT, PT, UP0, 0x80, 0x0 ;  /* 0x000000000000781c */ /* 0x000fe20003f0f008 */
[----:B--2---:R-:W-:Y:S01]  /*38a0*/  FMUL.FTZ R3, R40, R25 ;  /* 0x0000001928037220 */ /* 0x004fe20000410000 */
[----:B------:R-:W-:Y:S01]  /*38b0*/  PRMT R25, R32, 0x7632, R25 ;  /* 0x0000763220197816 */ /* 0x000fe20000000019 */
[----:B------:R-:W-:Y:S03]  /*38c0*/  STG.E.U16 desc[UR14][R4.64], R32 ;  /* 0x0000002004007986 */ /* 0x000fe6000c10150e */
[----:B------:R-:W-:Y:S01]  /*38d0*/  F2FP.BF16.F32.PACK_AB R3, R3, R18 ;  /* 0x000000120303723e */ /* 0x000fe200000010ff */
[----:B------:R-:W-:Y:S04]  /*38e0*/  STG.E.U16 desc[UR14][R4.64+0x2], R25 ;  /* 0x0000021904007986 */ /* 0x000fe8000c10150e */
[----:B------:R-:W-:Y:S01]  /*38f0*/  STG.E.U16 desc[UR14][R4.64+0x4], R45 ;  /* 0x0000042d04007986 */ /* 0x000fe2000c10150e */
[----:B0-----:R-:W-:-:S03]  /*3900*/  PRMT R23, R33, 0x7632, R23 ;  /* 0x0000763221177816 */ /* 0x001fc60000000017 */
[----:B------:R0:W-:Y:S04]  /*3910*/  STG.E.U16 desc[UR14][R4.64+0x6], R35 ;  /* 0x0000062304007986 */ /* 0x0001e8000c10150e */
[----:B------:R-:W-:Y:S04]  /*3920*/  STG.E.U16 desc[UR14][R6.64], R30 ;  /* 0x0000001e06007986 */ /* 0x000fe8000c10150e */
[----:B------:R-:W-:Y:S01]  /*3930*/  STG.E.U16 desc[UR14][R6.64+0x4], R33 ;  /* 0x0000042106007986 */ /* 0x000fe2000c10150e */
[----:B0-----:R-:W-:-:S03]  /*3940*/  PRMT R5, R30, 0x7632, R5 ;  /* 0x000076321e057816 */ /* 0x001fc60000000005 */
[----:B------:R-:W-:Y:S01]  /*3950*/  STG.E.U16 desc[UR14][R6.64+0x6], R23 ;  /* 0x0000061706007986 */ /* 0x000fe2000c10150e */
[----:B------:R-:W-:-:S03]  /*3960*/  PRMT R4, R31, 0x7632, R4 ;  /* 0x000076321f047816 */ /* 0x000fc60000000004 */
[----:B------:R0:W-:Y:S04]  /*3970*/  STG.E.U16 desc[UR14][R6.64+0x2], R5 ;  /* 0x0000020506007986 */ /* 0x0001e8000c10150e */
[----:B------:R1:W-:Y:S04]  /*3980*/  STG.E.U16 desc[UR14][R8.64+0x2], R4 ;  /* 0x0000020408007986 */ /* 0x0003e8000c10150e */
[----:B------:R-:W-:Y:S01]  /*3990*/  STG.E.U16 desc[UR14][R8.64], R31 ;  /* 0x0000001f08007986 */ /* 0x000fe2000c10150e */
[----:B0-----:R-:W-:-:S03]  /*39a0*/  PRMT R7, R10, 0x7632, R7 ;  /* 0x000076320a077816 */ /* 0x001fc60000000007 */
[----:B------:R-:W-:Y:S01]  /*39b0*/  STG.E.U16 desc[UR14][R8.64+0x4], R10 ;  /* 0x0000040a08007986 */ /* 0x000fe2000c10150e */
[----:B------:R-:W-:Y:S02]  /*39c0*/  PRMT R6, R28, 0x7632, R6 ;  /* 0x000076321c067816 */ /* 0x000fe40000000006 */
[----:B------:R-:W-:Y:S01]  /*39d0*/  PRMT R5, R11, 0x7632, R5 ;  /* 0x000076320b057816 */ /* 0x000fe20000000005 */
[----:B------:R0:W-:Y:S01]  /*39e0*/  STG.E.U16 desc[UR14][R8.64+0x6], R7 ;  /* 0x0000060708007986 */ /* 0x0001e2000c10150e */
[----:B-1----:R-:W-:-:S03]  /*39f0*/  PRMT R4, R27, 0x7632, R4 ;  /* 0x000076321b047816 */ /* 0x002fc60000000004 */
[----:B------:R-:W-:Y:S04]  /*3a00*/  STG.E.U16 desc[UR14][R12.64], R28 ;  /* 0x0000001c0c007986 */ /* 0x000fe8000c10150e */
[----:B------:R-:W-:Y:S04]  /*3a10*/  STG.E.U16 desc[UR14][R12.64+0x2], R6 ;  /* 0x000002060c007986 */ /* 0x000fe8000c10150e */
[----:B------:R-:W-:Y:S01]  /*3a20*/  STG.E.U16 desc[UR14][R12.64+0x4], R11 ;  /* 0x0000040b0c007986 */ /* 0x000fe2000c10150e */
[----:B0-----:R-:W-:Y:S02]  /*3a30*/  PRMT R8, R24, 0x7632, R8 ;  /* 0x0000763218087816 */ /* 0x001fe40000000008 */
[----:B------:R-:W-:Y:S01]  /*3a40*/  PRMT R7, R3, 0x7632, R7 ;  /* 0x0000763203077816 */ /* 0x000fe20000000007 */
        /* <DEDUP_REMOVED lines=17> */
.L_x_1263:
        /* <DEDUP_REMOVED lines=10> */
.L_x_2650:


//--------------------- .text._ZN13group_norm_v214gn_cuda_kernelI13__nv_bfloat16Li320ELi1ELi16ELi80ELi1024ELb1ELi64ELi320ELi320ELi4ELb1ELi9ELb0ELb0ENS_16CompileConditionILi900EEEEEvPT_PKS4_S7_S7_flPfS8_Pj --------------------------
	.section	.text._ZN13group_norm_v214gn_cuda_kernelI13__nv_bfloat16Li320ELi1ELi16ELi80ELi1024ELb1ELi64ELi320ELi320ELi4ELb1ELi9ELb0ELb0ENS_16CompileConditionILi900EEEEEvPT_PKS4_S7_S7_flPfS8_Pj,"ax",@progbits
	.align	128
        .global         _ZN13group_norm_v214gn_cuda_kernelI13__nv_bfloat16Li320ELi1ELi16ELi80ELi1024ELb1ELi64ELi320ELi320ELi4ELb1ELi9ELb0ELb0ENS_16CompileConditionILi900EEEEEvPT_PKS4_S7_S7_flPfS8_Pj
        .type           _ZN13group_norm_v214gn_cuda_kernelI13__nv_bfloat16Li320ELi1ELi16ELi80ELi1024ELb1ELi64ELi320ELi320ELi4ELb1ELi9ELb0ELb0ENS_16CompileConditionILi900EEEEEvPT_PKS4_S7_S7_flPfS8_Pj,@function
        .size           _ZN13group_norm_v214gn_cuda_kernelI13__nv_bfloat16Li320ELi1ELi16ELi80ELi1024ELb1ELi64ELi320ELi320ELi4ELb1ELi9ELb0ELb0ENS_16CompileConditionILi900EEEEEvPT_PKS4_S7_S7_flPfS8_Pj,(.L_x_2651 - _ZN13group_norm_v214gn_cuda_kernelI13__nv_bfloat16Li320ELi1ELi16ELi80ELi1024ELb1ELi64ELi320ELi320ELi4ELb1ELi9ELb0ELb0ENS_16CompileConditionILi900EEEEEvPT_PKS4_S7_S7_flPfS8_Pj)
        .other          _ZN13group_norm_v214gn_cuda_kernelI13__nv_bfloat16Li320ELi1ELi16ELi80ELi1024ELb1ELi64ELi320ELi320ELi4ELb1ELi9ELb0ELb0ENS_16CompileConditionILi900EEEEEvPT_PKS4_S7_S7_flPfS8_Pj,@"STO_CUDA_ENTRY STV_DEFAULT"
_ZN13group_norm_v214gn_cuda_kernelI13__nv_bfloat16Li320ELi1ELi16ELi80ELi1024ELb1ELi64ELi320ELi320ELi4ELb1ELi9ELb0ELb0ENS_16CompileConditionILi900EEEEEvPT_PKS4_S7_S7_flPfS8_Pj:
.text._ZN13group_norm_v214gn_cuda_kernelI13__nv_bfloat16Li320ELi1ELi16ELi80ELi1024ELb1ELi64ELi320ELi320ELi4ELb1ELi9ELb0ELb0ENS_16CompileConditionILi900EEEEEvPT_PKS4_S7_S7_flPfS8_Pj:
        /* <DEDUP_REMOVED lines=14> */
[----:B------:R-:W-:Y:S02]  /*00e0*/  MOV R16, UR8 ;  /* 0x0000000800107c02 */ /* 0x000fe40008000f00 */
[----:B------:R-:W-:Y:S01]  /*00f0*/  ISETP.EQ.U32.AND P2, PT, RZ, UR10, PT ;  /* 0x0000000aff007c0c */ /* 0x000fe2000bf42070 */
[----:B-1----:R-:W-:Y:S02]  /*0100*/  ULEA UR6, UR5, UR4, 0x18 ;  /* 0x0000000405067291 */ /* 0x002fe4000f8ec03f */
[----:B------:R-:W-:-:S04]  /*0110*/  UIADD3 UR4, UR4, 0xc80, URZ ;  /* 0x00000c8004047890 */ /* 0x000fc8000fffe03f */
[----:B------:R-:W-:Y:S01]  /*0120*/  MOV R8, UR6 ;  /* 0x0000000600087c02 */ /* 0x000fe20008000f00 */
[----:B0-----:R-:W-:Y:S01]  /*0130*/  IMAD.WIDE.U32 R6, R4, -0x33333333, RZ ;  /* 0xcccccccd04067825 */ /* 0x001fe200078e00ff */
[----:B------:R-:W-:Y:S01]  /*0140*/  SHF.R.U32.HI R3, RZ, 0x2, R4 ;  /* 0x00000002ff037819 */ /* 0x000fe20000011604 */
[----:B------:R-:W-:Y:S01]  /*0150*/  ULDC.64 UR6, c[0x0][0x250] ;  /* 0x0000940000067ab9 */ /* 0x000fe20000000a00 */
[----:B------:R-:W-:Y:S01]  /*0160*/  ULEA UR4, UR5, UR4, 0x18 ;  /* 0x0000000405047291 */ /* 0x000fe2000f8ec03f */
[C---:B--2---:R-:W-:Y:S01]  /*0170*/  LOP3.LUT R146, R5.reuse, 0xf, RZ, 0xc0, !PT ;  /* 0x0000000f05927812 */ /* 0x044fe200078ec0ff */
[----:B------:R-:W-:Y:S01]  /*0180*/  ULEA UR6, UP0, UR8, UR6, 0x2 ;  /* 0x0000000608067291 */ /* 0x000fe2000f80103f */
[C---:B------:R-:W-:Y:S02]  /*0190*/  ISETP.NE.AND P1, PT, R5.reuse, RZ, PT ;  /* 0x000000ff0500720c */ /* 0x040fe40003f25270 */
[C---:B------:R-:W-:Y:S01]  /*01a0*/  LOP3.LUT P0, RZ, R5.reuse, 0xf, RZ, 0xc0, !PT ;  /* 0x0000000f05ff7812 */ /* 0x040fe2000780c0ff */
[----:B------:R-:W-:Y:S01]  /*01b0*/  ULEA.HI.X UR7, UR8, UR7, URZ, 0x2, UP0 ;  /* 0x0000000708077291 */ /* 0x000fe200080f143f */
[----:B------:R-:W-:-:S02]  /*01c0*/  SHF.L.U32 R5, R5, 0x6, RZ ;  /* 0x0000000605057819 */ /* 0x000fc400000006ff */
[----:B------:R-:W-:Y:S02]  /*01d0*/  SHF.R.U32.HI R6, RZ, 0x6, R7 ;  /* 0x00000006ff067819 */ /* 0x000fe40000011607 */
[----:B------:R-:W-:Y:S02]  /*01e0*/  SHF.L.U32 R3, R3, 0x4, RZ ;  /* 0x0000000403037819 */ /* 0x000fe400000006ff */
[----:B------:R-:W-:Y:S02]  /*01f0*/  LOP3.LUT R5, R5, 0x3c0, RZ, 0xc0, !PT ;  /* 0x000003c005057812 */ /* 0x000fe400078ec0ff */
[----:B------:R-:W-:Y:S01]  /*0200*/  LOP3.LUT R146, R3, 0xfffffff0, R146, 0xe2, !PT ;  /* 0xfffffff003927812 */ /* 0x000fe200078ee292 */
[--C-:B------:R-:W-:Y:S01]  /*0210*/  IMAD R3, R6, -0x50, R4.reuse ;  /* 0xffffffb006037824 */ /* 0x100fe200078e0204 */
[----:B------:R-:W-:Y:S02]  /*0220*/  IADD3 R5, R5, R6, RZ ;  /* 0x0000000605057210 */ /* 0x000fe40007ffe0ff */
[----:B------:R-:W-:Y:S01]  /*0230*/  SHF.R.U32.HI R144, RZ, 0x1, R4 ;  /* 0x00000001ff907819 */ /* 0x000fe20000011604 */
[----:B------:R-:W-:Y:S01]  /*0240*/  IMAD R3, R3, 0x28, R8 ;  /* 0x0000002803037824 */ /* 0x000fe200078e0208 */
[----:B------:R-:W-:Y:S01]  /*0250*/  ISETP.GT.U32.OR P0, PT, R4, 0x3, P0 ;  /* 0x000000030400780c */ /* 0x000fe20000704470 */
[----:B------:R-:W-:Y:S01]  /*0260*/  IMAD R142, R5, 0x500, RZ ;  /* 0x00000500058e7824 */ /* 0x000fe200078e02ff */
[----:B------:R-:W-:-:S02]  /*0270*/  SEL R145, R145, 0x7ffffff1, P1 ;  /* 0x7ffffff191917807 */ /* 0x000fc40000800000 */
[----:B------:R-:W-:Y:S02]  /*0280*/  LEA R147, R6, R3, 0x3 ;  /* 0x0000000306937211 */ /* 0x000fe400078e18ff */
[----:B------:R-:W-:Y:S02]  /*0290*/  CS2R R6, SRZ ;  /* 0x0000000000067805 */ /* 0x000fe4000001ff00 */
[----:B------:R-:W-:Y:S02]  /*02a0*/  LOP3.LUT R144, R144, 0x7ffffff8, RZ, 0xc0, !PT ;  /* 0x7ffffff890907812 */ /* 0x000fe400078ec0ff */
[----:B------:R-:W-:Y:S02]  /*02b0*/  MOV R154, UR6 ;  /* 0x00000006009a7c02 */ /* 0x000fe40008000f00 */
[----:B------:R-:W-:Y:S02]  /*02c0*/  MOV R155, UR7 ;  /* 0x00000007009b7c02 */ /* 0x000fe40008000f00 */
[----:B------:R-:W-:-:S02]  /*02d0*/  LEA R143, R4, UR4, 0x3 ;  /* 0x00000004048f7c11 */ /* 0x000fc4000f8e18ff */
        /* <DEDUP_REMOVED lines=17> */
.L_x_1274:
[----:B----4-:R-:W-:Y:S01]  /*03f0*/  IMAD.WIDE.U32 R18, R4, -0x33333333, RZ ;  /* 0xcccccccd04127825 */ /* 0x010fe200078e00ff */
[C---:B------:R-:W-:Y:S01]  /*0400*/  LOP3.LUT R151, R16.reuse, 0x3, RZ, 0xc0, !PT ;  /* 0x0000000310977812 */ /* 0x040fe200078ec0ff */
[----:B------:R-:W-:Y:S01]  /*0410*/  ULDC.64 UR6, c[0x0][0x218] ;  /* 0x0000860000067ab9 */ /* 0x000fe20000000a00 */
[----:B------:R-:W-:Y:S01]  /*0420*/  SHF.R.U32.HI R149, RZ, 0x2, R7 ;  /* 0x00000002ff957819 */ /* 0x000fe20000011607 */
[----:B------:R-:W0:Y:S01]  /*0430*/  LDC.64 R56, c[0x0][0x220] ;  /* 0x00008800ff387b82 */ /* 0x000e220000000a00 */
        /* <DEDUP_REMOVED lines=11> */
[----:B------:R-:W-:Y:S02]  /*04f0*/  IADD3.X R3, RZ, R21, RZ, P1, !PT ;  /* 0x00000015ff037210 */ /* 0x000fe40000ffe4ff */
[C---:B------:R-:W-:Y:S02]  /*0500*/  SHF.L.U32 R18, R130.reuse, 0x1, RZ ;  /* 0x0000000182127819 */ /* 0x040fe400000006ff */
[----:B------:R-:W-:Y:S02]  /*0510*/  SHF.L.U64.HI R130, R130, 0x1, R3 ;  /* 0x0000000182827819 */ /* 0x000fe40000010203 */
[----:B------:R-:W-:-:S04]  /*0520*/  IADD3 R90, P1, R18, UR6, RZ ;  /* 0x00000006125a7c10 */ /* 0x000fc8000ff3e0ff */
[----:B------:R-:W-:Y:S02]  /*0530*/  IADD3.X R91, R130, UR7, RZ, P1, !PT ;  /* 0x00000007825b7c10 */ /* 0x000fe40008ffe4ff */
[----:B------:R-:W-:-:S04]  /*0540*/  IADD3 R126, P1, R141, R20, RZ ;  /* 0x000000148d7e7210 */ /* 0x000fc80007f3e0ff */
[----:B------:R-:W2:Y:S01]  /*0550*/  LDG.E.64.CONSTANT R90, desc[UR10][R90.64] ;  /* 0x0000000a5a5a7981 */ /* 0x000ea2000c1e9b00 */
[----:B------:R-:W-:Y:S02]  /*0560*/  IADD3.X R3, RZ, R21, RZ, P1, !PT ;  /* 0x00000015ff037210 */ /* 0x000fe40000ffe4ff */
[C---:B------:R-:W-:Y:S02]  /*0570*/  SHF.L.U32 R128, R126.reuse, 0x1, RZ ;  /* 0x000000017e807819 */ /* 0x040fe400000006ff */
        /* <DEDUP_REMOVED lines=100> */
[----:B------:R-:W-:-:S06]  /*0bc0*/  IADD3.X R61, R20, UR7, RZ, P1, !PT ;  /* 0x00000007143d7c10 */ /* 0x000fcc0008ffe4ff */
[----:B------:R-:W4:Y:S01]  /*0bd0*/  LDG.E.64.CONSTANT R60, desc[UR10][R60.64] ;  /* 0x0000000a3c3c7981 */ /* 0x000f22000c1e9b00 */
[----:B0-----:R-:W-:-:S04]  /*0be0*/  IMAD.WIDE R94, R92, 0x2, R56 ;  /* 0x000000025c5e7825 */ /* 0x001fc800078e0238 */
[----:B-1----:R-:W-:Y:S02]  /*0bf0*/  IMAD.WIDE R56, R92, 0x2, R58 ;  /* 0x000000025c387825 */ /* 0x002fe400078e023a */
[----:B------:R0:W5:Y:S04]  /*0c00*/  LDG.E.64.CONSTANT R58, desc[UR10][R94.64] ;  /* 0x0000000a5e3a7981 */ /* 0x000168000c1e9b00 */
[----:B------:R-:W5:Y:S01]  /*0c10*/  LDG.E.64.CONSTANT R56, desc[UR10][R56.64] ;  /* 0x0000000a38387981 */ /* 0x000f62000c1e9b00 */
[----:B------:R-:W-:Y:S01]  /*0c20*/  ISETP.GT.U32.AND P1, PT, R4, 0xf, PT ;  /* 0x0000000f0400780c */ /* 0x000fe20003f24070 */
[----:B------:R-:W-:Y:S01]  /*0c30*/  BSSY B0, `(.L_x_1264) ;  /* 0x00001a1000007945 */ /* 0x000fe20003800000 */
[----:B------:R-:W-:Y:S02]  /*0c40*/  SHF.L.U32 R153, R16, 0x2, RZ ;  /* 0x0000000210997819 */ /* 0x000fe400000006ff */
[----:B------:R-:W-:-:S02]  /*0c50*/  CS2R R110, SRZ ;  /* 0x00000000006e7805 */ /* 0x000fc4000001ff00 */
[----:B------:R-:W-:Y:S02]  /*0c60*/  LOP3.LUT R153, R153, 0xc, RZ, 0xc0, !PT ;  /* 0x0000000c99997812 */ /* 0x000fe400078ec0ff */
        /* <DEDUP_REMOVED lines=197> */
[--C-:B------:R-:W-:Y:S01]  /*18c0*/  FADD.FTZ R92, R92, R29.reuse ;  /* 0x0000001d5c5c7221 */ /* 0x100fe20000010000 */
[----:B------:R-:W-:Y:S02]  /*18d0*/  PRMT R29, R63, 0x7632, R29 ;  /* 0x000076323f1d7816 */ /* 0x000fe4000000001d */
[----:B------:R-:W-:Y:S01]  /*18e0*/  SHF.L.U32 R93, R25, 0x10, RZ ;  /* 0x00000010195d7819 */ /* 0x000fe200000006ff */
[----:B------:R-:W-:Y:S01]  /*18f0*/  FFMA.FTZ R96, R41, R41, R96 ;  /* 0x0000002929607223 */ /* 0x000fe20000010060 */
[----:B------:R-:W-:Y:S01]  /*1900*/  FADD.FTZ R92, R92, R41 ;  /* 0x000000295c5c7221 */ /* 0x000fe20000010000 */
[----:B------:R-:W-:Y:S02]  /*1910*/  SHF.L.U32 R25, R63, 0x10, RZ ;  /* 0x000000103f197819 */ /* 0x000fe400000006ff */
[----:B------:R-:W-:Y:S01]  /*1920*/  FFMA.FTZ R96, R93, R93, R96 ;  /* 0x0000005d5d607223 */ /* 0x000fe20000010060 */
[----:B------:R-:W-:Y:S01]  /*1930*/  FADD.FTZ R92, R92, R93 ;  /* 0x0000005d5c5c7221 */ /* 0x000fe20000010000 */
[----:B0-----:R-:W-:-:S02]  /*1940*/  SHF.L.U32 R95, R29, 0x10, RZ ;  /* 0x000000101d5f7819 */ /* 0x001fc400000006ff */
        /* <DEDUP_REMOVED lines=22> */
[C---:B------:R-:W-:Y:S02]  /*1ab0*/  LEA.HI R106, R4.reuse, R153, RZ, 0x1e ;  /* 0x00000099046a7211 */ /* 0x040fe400078ff0ff */
[----:B------:R-:W-:Y:S02]  /*1ac0*/  MOV R105, 0x400 ;  /* 0x0000040000697802 */ /* 0x000fe40000000f00 */
[----:B------:R-:W-:Y:S01]  /*1ad0*/  SHF.L.U32 R104, R4, 0x3, RZ ;  /* 0x0000000304687819 */ /* 0x000fe200000006ff */
[----:B------:R-:W-:-:S03]  /*1ae0*/  IMAD R106, R106, 0x50, -R97 ;  /* 0x000000506a6a7824 */ /* 0x000fc600078e0a61 */
[----:B------:R-:W-:Y:S02]  /*1af0*/  LOP3.LUT R104, R104, 0x18, RZ, 0xc0, !PT ;  /* 0x0000001868687812 */ /* 0x000fe400078ec0ff */
[C---:B0-----:R-:W-:Y:S02]  /*1b00*/  IADD3 R92, R106.reuse, 0x4, RZ ;  /* 0x000000046a5c7810 */ /* 0x041fe40007ffe0ff */
[----:B------:R-:W-:Y:S02]  /*1b10*/  SHF.R.S32.HI R93, RZ, 0x1f, R106 ;  /* 0x0000001fff5d7819 */ /* 0x000fe4000001146a */
[----:B------:R-:W-:Y:S02]  /*1b20*/  SHF.R.S32.HI R95, RZ, 0x1f, R92 ;  /* 0x0000001fff5f7819 */ /* 0x000fe4000001145c */
[----:B------:R-:W-:Y:S02]  /*1b30*/  IADD3 R94, R106, 0x8, RZ ;  /* 0x000000086a5e7810 */ /* 0x000fe40007ffe0ff */
[----:B------:R-:W-:-:S02]  /*1b40*/  LEA.HI R93, R93, R106, RZ, 0x2 ;  /* 0x0000006a5d5d7211 */ /* 0x000fc400078f10ff */
[----:B------:R-:W-:Y:S02]  /*1b50*/  LEA.HI R95, R95, R92, RZ, 0x2 ;  /* 0x0000005c5f5f7211 */ /* 0x000fe400078f10ff */
[----:B------:R-:W-:Y:S02]  /*1b60*/  SHF.R.S32.HI R97, RZ, 0x1f, R94 ;  /* 0x0000001fff617819 */ /* 0x000fe4000001145e */
[----:B------:R-:W-:Y:S02]  /*1b70*/  SHF.R.S32.HI R92, RZ, 0x2, R93 ;  /* 0x00000002ff5c7819 */ /* 0x000fe4000001145d */
[----:B------:R-:W-:Y:S02]  /*1b80*/  LEA.HI R97, R97, R94, RZ, 0x2 ;  /* 0x0000005e61617211 */ /* 0x000fe400078f10ff */
[----:B------:R-:W-:Y:S02]  /*1b90*/  SHF.R.S32.HI R94, RZ, 0x2, R95 ;  /* 0x00000002ff5e7819 */ /* 0x000fe4000001145f */
[----:B------:R-:W-:-:S02]  /*1ba0*/  IADD3 R100, R106, 0x10, RZ ;  /* 0x000000106a647810 */ /* 0x000fc40007ffe0ff */
[----:B-1----:R-:W-:Y:S02]  /*1bb0*/  LEA R105, R96, R105, 0x18 ;  /* 0x0000006960697211 */ /* 0x002fe400078ec0ff */
[----:B------:R-:W-:Y:S02]  /*1bc0*/  IADD3 R96, R106, 0xc, RZ ;  /* 0x0000000c6a607810 */ /* 0x000fe40007ffe0ff */
[----:B------:R-:W-:Y:S01]  /*1bd0*/  SHF.R.S32.HI R101, RZ, 0x1f, R100 ;  /* 0x0000001fff657819 */ /* 0x000fe20000011464 */
[----:B------:R-:W-:Y:S01]  /*1be0*/  IMAD R93, R92, 0x28, R105 ;  /* 0x000000285c5d7824 */ /* 0x000fe200078e0269 */
[----:B------:R-:W-:Y:S01]  /*1bf0*/  SHF.R.S32.HI R92, RZ, 0x2, R97 ;  /* 0x00000002ff5c7819 */ /* 0x000fe20000011461 */
[--C-:B------:R-:W-:Y:S01]  /*1c00*/  IMAD R95, R94, 0x28, R105.reuse ;  /* 0x000000285e5f7824 */ /* 0x100fe200078e0269 */
[----:B------:R-:W-:Y:S02]  /*1c10*/  SHF.R.S32.HI R99, RZ, 0x1f, R96 ;  /* 0x0000001fff637819 */ /* 0x000fe40000011460 */
[----:B------:R-:W-:Y:S01]  /*1c20*/  IADD3 R93, R93, R104, RZ ;  /* 0x000000685d5d7210 */ /* 0x000fe20007ffe0ff */
[----:B------:R-:W-:Y:S01]  /*1c30*/  IMAD R97, R92, 0x28, R105 ;  /* 0x000000285c617824 */ /* 0x000fe200078e0269 */
[----:B------:R-:W-:-:S02]  /*1c40*/  IADD3 R95, R104, R95, RZ ;  /* 0x0000005f685f7210 */ /* 0x000fc40007ffe0ff */
[----:B------:R-:W-:Y:S02]  /*1c50*/  LEA.HI R99, R99, R96, RZ, 0x2 ;  /* 0x0000006063637211 */ /* 0x000fe400078f10ff */
[----:B------:R-:W0:Y:S01]  /*1c60*/  LDS.64 R92, [R93] ;  /* 0x000000005d5c7984 */ /* 0x000e220000000a00 */
[----:B------:R-:W-:Y:S02]  /*1c70*/  IADD3 R97, R104, R97, RZ ;  /* 0x0000006168617210 */ /* 0x000fe40007ffe0ff */
[----:B------:R-:W-:Y:S01]  /*1c80*/  SHF.R.S32.HI R98, RZ, 0x2, R99 ;  /* 0x00000002ff627819 */ /* 0x000fe20000011463 */
[----:B------:R-:W1:Y:S01]  /*1c90*/  LDS.64 R94, [R95] ;  /* 0x000000005f5e7984 */ /* 0x000e620000000a00 */
[----:B------:R-:W-:Y:S02]  /*1ca0*/  LEA.HI R101, R101, R100, RZ, 0x2 ;  /* 0x0000006465657211 */ /* 0x000fe400078f10ff */
[----:B------:R-:W-:Y:S01]  /*1cb0*/  IADD3 R102, R106, 0x14, RZ ;  /* 0x000000146a667810 */ /* 0x000fe20007ffe0ff */
[----:B------:R-:W-:Y:S01]  /*1cc0*/  IMAD R99, R98, 0x28, R105 ;  /* 0x0000002862637824 */ /* 0x000fe200078e0269 */
[----:B------:R-:W2:Y:S01]  /*1cd0*/  LDS.64 R96, [R97] ;  /* 0x0000000061607984 */ /* 0x000ea20000000a00 */
[----:B------:R-:W-:-:S02]  /*1ce0*/  SHF.R.S32.HI R100, RZ, 0x2, R101 ;  /* 0x00000002ff647819 */ /* 0x000fc40000011465 */
[----:B------:R-:W-:Y:S02]  /*1cf0*/  IADD3 R108, R106, 0x18, RZ ;  /* 0x000000186a6c7810 */ /* 0x000fe40007ffe0ff */
[----:B------:R-:W-:Y:S01]  /*1d00*/  IADD3 R99, R104, R99, RZ ;  /* 0x0000006368637210 */ /* 0x000fe20007ffe0ff */
[----:B------:R-:W-:Y:S01]  /*1d10*/  IMAD R101, R100, 0x28, R105 ;  /* 0x0000002864657824 */ /* 0x000fe200078e0269 */
[----:B------:R-:W-:Y:S02]  /*1d20*/  IADD3 R109, R106, 0x1c, RZ ;  /* 0x0000001c6a6d7810 */ /* 0x000fe40007ffe0ff */
[----:B------:R-:W-:Y:S02]  /*1d30*/  SHF.R.S32.HI R103, RZ, 0x1f, R102 ;  /* 0x0000001fff677819 */ /* 0x000fe40000011466 */
[----:B------:R-:W3:Y:S01]  /*1d40*/  LDS.64 R98, [R99] ;  /* 0x0000000063627984 */ /* 0x000ee20000000a00 */
[----:B------:R-:W-:Y:S02]  /*1d50*/  IADD3 R101, R104, R101, RZ ;  /* 0x0000006568657210 */ /* 0x000fe40007ffe0ff */
[----:B------:R-:W-:-:S02]  /*1d60*/  SHF.R.S32.HI R107, RZ, 0x1f, R108 ;  /* 0x0000001fff6b7819 */ /* 0x000fc4000001146c */
[----:B------:R-:W-:Y:S02]  /*1d70*/  SHF.R.S32.HI R110, RZ, 0x1f, R109 ;  /* 0x0000001fff6e7819 */ /* 0x000fe4000001146d */
[----:B------:R-:W4:Y:S01]  /*1d80*/  LDS.64 R100, [R101] ;  /* 0x0000000065647984 */ /* 0x000f220000000a00 */
[----:B------:R-:W-:Y:S02]  /*1d90*/  IADD3 R111, R106, 0x20, RZ ;  /* 0x000000206a6f7810 */ /* 0x000fe40007ffe0ff */
[----:B------:R-:W-:Y:S02]  /*1da0*/  LEA.HI R102, R103, R102, RZ, 0x2 ;  /* 0x0000006667667211 */ /* 0x000fe400078f10ff */
[----:B------:R-:W-:Y:S02]  /*1db0*/  LEA.HI R108, R107, R108, RZ, 0x2 ;  /* 0x0000006c6b6c7211 */ /* 0x000fe400078f10ff */
[----:B------:R-:W-:Y:S02]  /*1dc0*/  LEA.HI R107, R110, R109, RZ, 0x2 ;  /* 0x0000006d6e6b7211 */ /* 0x000fe400078f10ff */
[----:B------:R-:W-:-:S02]  /*1dd0*/  SHF.R.S32.HI R110, RZ, 0x1f, R111 ;  /* 0x0000001fff6e7819 */ /* 0x000fc4000001146f */
[----:B------:R-:W-:Y:S01]  /*1de0*/  IADD3 R109, R106, 0x28, RZ ;  /* 0x000000286a6d7810 */ /* 0x000fe20007ffe0ff */
[----:B0-----:R-:W-:Y:S01]  /*1df0*/  FADD.FTZ R103, RZ, R92 ;  /* 0x0000005cff677221 */ /* 0x001fe20000010000 */
[----:B------:R-:W-:Y:S01]  /*1e00*/  FADD.FTZ R92, RZ, R93 ;  /* 0x0000005dff5c7221 */ /* 0x000fe20000010000 */
[----:B------:R-:W-:Y:S02]  /*1e10*/  SHF.R.S32.HI R102, RZ, 0x2, R102 ;  /* 0x00000002ff667819 */ /* 0x000fe40000011466 */
[----:B-1----:R-:W-:Y:S01]  /*1e20*/  FADD.FTZ R103, R103, R94 ;  /* 0x0000005e67677221 */ /* 0x002fe20000010000 */
[----:B------:R-:W-:Y:S01]  /*1e30*/  LEA.HI R94, R110, R111, RZ, 0x2 ;  /* 0x0000006f6e5e7211 */ /* 0x000fe200078f10ff */
[----:B------:R-:W-:Y:S01]  /*1e40*/  FADD.FTZ R92, R92, R95 ;  /* 0x0000005f5c5c7221 */ /* 0x000fe20000010000 */
[----:B------:R-:W-:Y:S01]  /*1e50*/  IADD3 R110, R106, 0x24, RZ ;  /* 0x000000246a6e7810 */ /* 0x000fe20007ffe0ff */
[----:B--2---:R-:W-:Y:S01]  /*1e60*/  FADD.FTZ R103, R103, R96 ;  /* 0x0000006067677221 */ /* 0x004fe20000010000 */
[----:B------:R-:W-:Y:S01]  /*1e70*/  SHF.R.S32.HI R96, RZ, 0x1f, R109 ;  /* 0x0000001fff607819 */ /* 0x000fe2000001146d */
[----:B------:R-:W-:Y:S01]  /*1e80*/  FADD.FTZ R92, R92, R97 ;  /* 0x000000615c5c7221 */ /* 0x000fe20000010000 */
[----:B------:R-:W-:-:S02]  /*1e90*/  SHF.R.S32.HI R93, RZ, 0x1f, R110 ;  /* 0x0000001fff5d7819 */ /* 0x000fc4000001146e */
[C---:B------:R-:W-:Y:S02]  /*1ea0*/  IADD3 R95, R106.reuse, 0x2c, RZ ;  /* 0x0000002c6a5f7810 */ /* 0x040fe40007ffe0ff */
[----:B------:R-:W-:Y:S02]  /*1eb0*/  LEA.HI R110, R93, R110, RZ, 0x2 ;  /* 0x0000006e5d6e7211 */ /* 0x000fe400078f10ff */
[----:B------:R-:W-:Y:S02]  /*1ec0*/  IADD3 R93, R106, 0x30, RZ ;  /* 0x000000306a5d7810 */ /* 0x000fe40007ffe0ff */
[----:B------:R-:W-:Y:S01]  /*1ed0*/  LEA.HI R109, R96, R109, RZ, 0x2 ;  /* 0x0000006d606d7211 */ /* 0x000fe200078f10ff */
[----:B---3--:R-:W-:Y:S01]  /*1ee0*/  FADD.FTZ R92, R92, R99 ;  /* 0x000000635c5c7221 */ /* 0x008fe20000010000 */
[----:B------:R-:W-:Y:S01]  /*1ef0*/  SHF.R.S32.HI R152, RZ, 0x1f, R95 ;  /* 0x0000001fff987819 */ /* 0x000fe2000001145f */
[----:B------:R-:W-:Y:S01]  /*1f00*/  FADD.FTZ R103, R103, R98 ;  /* 0x0000006267677221 */ /* 0x000fe20000010000 */
[----:B------:R-:W-:-:S02]  /*1f10*/  SHF.R.S32.HI R96, RZ, 0x1f, R93 ;  /* 0x0000001fff607819 */ /* 0x000fc4000001145d */
[----:B------:R-:W-:Y:S02]  /*1f20*/  LEA.HI R95, R152, R95, RZ, 0x2 ;  /* 0x0000005f985f7211 */ /* 0x000fe400078f10ff */
[----:B------:R-:W-:Y:S01]  /*1f30*/  LEA.HI R99, R96, R93, RZ, 0x2 ;  /* 0x0000005d60637211 */ /* 0x000fe200078f10ff */
[----:B------:R-:W-:Y:S01]  /*1f40*/  IMAD R93, R102, 0x28, R105 ;  /* 0x00000028665d7824 */ /* 0x000fe200078e0269 */
[C---:B------:R-:W-:Y:S02]  /*1f50*/  IADD3 R152, R106.reuse, 0x38, RZ ;  /* 0x000000386a987810 */ /* 0x040fe40007ffe0ff */
[----:B------:R-:W-:Y:S02]  /*1f60*/  IADD3 R98, R106, 0x34, RZ ;  /* 0x000000346a627810 */ /* 0x000fe40007ffe0ff */
[----:B------:R-:W-:Y:S02]  /*1f70*/  SHF.R.S32.HI R111, RZ, 0x1f, R152 ;  /* 0x0000001fff6f7819 */ /* 0x000fe40000011498 */
[----:B------:R-:W-:-:S02]  /*1f80*/  IADD3 R93, R104, R93, RZ ;  /* 0x0000005d685d7210 */ /* 0x000fc40007ffe0ff */
[----:B------:R-:W-:Y:S01]  /*1f90*/  LEA.HI R152, R111, R152, RZ, 0x2 ;  /* 0x000000986f987211 */ /* 0x000fe200078f10ff */
[----:B----4-:R-:W-:Y:S01]  /*1fa0*/  FADD.FTZ R111, R103, R100 ;  /* 0x00000064676f7221 */ /* 0x010fe20000010000 */
[----:B------:R-:W-:Y:S01]  /*1fb0*/  FADD.FTZ R100, R92, R101 ;  /* 0x000000655c647221 */ /* 0x000fe20000010000 */
[C---:B------:R-:W-:Y:S01]  /*1fc0*/  IADD3 R103, R106.reuse, 0x40, RZ ;  /* 0x000000406a677810 */ /* 0x040fe20007ffe0ff */
[----:B------:R-:W0:Y:S01]  /*1fd0*/  LDS.64 R92, [R93] ;  /* 0x000000005d5c7984 */ /* 0x000e220000000a00 */
[----:B------:R-:W-:Y:S02]  /*1fe0*/  SHF.R.S32.HI R97, RZ, 0x1f, R98 ;  /* 0x0000001fff617819 */ /* 0x000fe40000011462 */
[----:B------:R-:W-:Y:S02]  /*1ff0*/  IADD3 R156, R106, 0x3c, RZ ;  /* 0x0000003c6a9c7810 */ /* 0x000fe40007ffe0ff */
[----:B------:R-:W-:Y:S02]  /*2000*/  SHF.R.S32.HI R96, RZ, 0x1f, R103 ;  /* 0x0000001fff607819 */ /* 0x000fe40000011467 */
[----:B------:R-:W-:-:S02]  /*2010*/  LEA.HI R98, R97, R98, RZ, 0x2 ;  /* 0x0000006261627211 */ /* 0x000fc400078f10ff */
[----:B------:R-:W-:Y:S02]  /*2020*/  SHF.R.S32.HI R97, RZ, 0x1f, R156 ;  /* 0x0000001fff617819 */ /* 0x000fe4000001149c */
[----:B------:R-:W-:Y:S02]  /*2030*/  IADD3 R102, R106, 0x44, RZ ;  /* 0x000000446a667810 */ /* 0x000fe40007ffe0ff */
[----:B------:R-:W-:Y:S02]  /*2040*/  LEA.HI R103, R96, R103, RZ, 0x2 ;  /* 0x0000006760677211 */ /* 0x000fe400078f10ff */
[----:B------:R-:W-:Y:S02]  /*2050*/  IADD3 R96, R106, 0x48, RZ ;  /* 0x000000486a607810 */ /* 0x000fe40007ffe0ff */
[----:B------:R-:W-:Y:S02]  /*2060*/  LEA.HI R156, R97, R156, RZ, 0x2 ;  /* 0x0000009c619c7211 */ /* 0x000fe400078f10ff */
[----:B------:R-:W-:-:S02]  /*2070*/  SHF.R.S32.HI R97, RZ, 0x1f, R102 ;  /* 0x0000001fff617819 */ /* 0x000fc40000011466 */
[----:B------:R-:W-:Y:S02]  /*2080*/  SHF.R.S32.HI R108, RZ, 0x2, R108 ;  /* 0x00000002ff6c7819 */ /* 0x000fe4000001146c */
[----:B------:R-:W-:Y:S02]  /*2090*/  SHF.R.S32.HI R101, RZ, 0x1f, R96 ;  /* 0x0000001fff657819 */ /* 0x000fe40000011460 */
[----:B------:R-:W-:Y:S02]  /*20a0*/  IADD3 R157, R106, 0x4c, RZ ;  /* 0x0000004c6a9d7810 */ /* 0x000fe40007ffe0ff */
[----:B------:R-:W-:Y:S01]  /*20b0*/  LEA.HI R102, R97, R102, RZ, 0x2 ;  /* 0x0000006661667211 */ /* 0x000fe200078f10ff */
[----:B------:R-:W-:Y:S01]  /*20c0*/  IMAD R97, R108, 0x28, R105 ;  /* 0x000000286c617824 */ /* 0x000fe200078e0269 */
[----:B------:R-:W-:Y:S02]  /*20d0*/  LEA.HI R106, R101, R96, RZ, 0x2 ;  /* 0x00000060656a7211 */ /* 0x000fe400078f10ff */
[----:B------:R-:W-:-:S02]  /*20e0*/  SHF.R.S32.HI R96, RZ, 0x1f, R157 ;  /* 0x0000001fff607819 */ /* 0x000fc4000001149d */
[----:B------:R-:W-:Y:S02]  /*20f0*/  SHF.R.S32.HI R108, RZ, 0x2, R107 ;  /* 0x00000002ff6c7819 */ /* 0x000fe4000001146b */
[----:B------:R-:W-:Y:S02]  /*2100*/  IADD3 R97, R104, R97, RZ ;  /* 0x0000006168617210 */ /* 0x000fe40007ffe0ff */
[----:B------:R-:W-:Y:S01]  /*2110*/  LEA.HI R107, R96, R157, RZ, 0x2 ;  /* 0x0000009d606b7211 */ /* 0x000fe200078f10ff */
[----:B------:R-:W-:Y:S01]  /*2120*/  IMAD R157, R108, 0x28, R105 ;  /* 0x000000286c9d7824 */ /* 0x000fe200078e0269 */
[----:B------:R-:W-:Y:S01]  /*2130*/  SHF.R.S32.HI R164, RZ, 0x2, R109 ;  /* 0x00000002ffa47819 */ /* 0x000fe2000001146d */
[----:B0-----:R-:W-:Y:S01]  /*2140*/  FADD.FTZ R101, R111, R92 ;  /* 0x0000005c6f657221 */ /* 0x001fe20000010000 */
[----:B------:R-:W-:Y:S01]  /*2150*/  SHF.R.S32.HI R92, RZ, 0x2, R94 ;  /* 0x00000002ff5c7819 */ /* 0x000fe2000001145e */
[----:B------:R-:W0:Y:S01]  /*2160*/  LDS.64 R96, [R97] ;  /* 0x0000000061607984 */ /* 0x000e220000000a00 */
[----:B------:R-:W-:-:S02]  /*2170*/  IADD3 R94, R104, R157, RZ ;  /* 0x0000009d685e7210 */ /* 0x000fc40007ffe0ff */
[----:B------:R-:W-:Y:S01]  /*2180*/  SHF.R.S32.HI R158, RZ, 0x2, R110 ;  /* 0x00000002ff9e7819 */ /* 0x000fe2000001146e */
[----:B------:R-:W-:Y:S01]  /*2190*/  IMAD R109, R92, 0x28, R105 ;  /* 0x000000285c6d7824 */ /* 0x000fe200078e0269 */
[----:B------:R-:W-:Y:S02]  /*21a0*/  SHF.R.S32.HI R92, RZ, 0x2, R95 ;  /* 0x00000002ff5c7819 */ /* 0x000fe4000001145f */
[----:B------:R-:W-:Y:S01]  /*21b0*/  SHF.R.S32.HI R108, RZ, 0x2, R99 ;  /* 0x00000002ff6c7819 */ /* 0x000fe20000011463 */
[----:B------:R-:W1:Y:S01]  /*21c0*/  LDS.64 R94, [R94] ;  /* 0x000000005e5e7984 */ /* 0x000e620000000a00 */
[----:B------:R-:W-:Y:S01]  /*21d0*/  IADD3 R99, R104, R109, RZ ;  /* 0x0000006d68637210 */ /* 0x000fe20007ffe0ff */
[----:B------:R-:W-:Y:S01]  /*21e0*/  IMAD R109, R158, 0x28, R105 ;  /* 0x000000289e6d7824 */ /* 0x000fe200078e0269 */
[----:B------:R-:W-:Y:S01]  /*21f0*/  SHF.R.S32.HI R158, RZ, 0x2, R103 ;  /* 0x00000002ff9e7819 */ /* 0x000fe20000011467 */
[--C-:B------:R-:W-:Y:S01]  /*2200*/  IMAD R159, R92, 0x28, R105.reuse ;  /* 0x000000285c9f7824 */ /* 0x100fe200078e0269 */
[----:B------:R-:W-:Y:S01]  /*2210*/  SHF.R.S32.HI R110, RZ, 0x2, R98 ;  /* 0x00000002ff6e7819 */ /* 0x000fe20000011462 */
[--C-:B------:R-:W-:Y:S01]  /*2220*/  IMAD R108, R108, 0x28, R105.reuse ;  /* 0x000000286c6c7824 */ /* 0x100fe200078e0269 */
[----:B------:R-:W-:Y:S01]  /*2230*/  IADD3 R103, R104, R109, RZ ;  /* 0x0000006d68677210 */ /* 0x000fe20007ffe0ff */
[----:B------:R-:W2:Y:S01]  /*2240*/  LDS.64 R98, [R99] ;  /* 0x0000000063627984 */ /* 0x000ea20000000a00 */
[----:B------:R-:W-:Y:S01]  /*2250*/  SHF.R.S32.HI R160, RZ, 0x2, R102 ;  /* 0x00000002ffa07819 */ /* 0x000fe20000011466 */
[--C-:B------:R-:W-:Y:S01]  /*2260*/  IMAD R165, R110, 0x28, R105.reuse ;  /* 0x000000286ea57824 */ /* 0x100fe200078e0269 */
[----:B------:R-:W-:Y:S01]  /*2270*/  SHF.R.S32.HI R152, RZ, 0x2, R152 ;  /* 0x00000002ff987819 */ /* 0x000fe20000011498 */
[--C-:B------:R-:W-:Y:S01]  /*2280*/  IMAD R111, R158, 0x28, R105.reuse ;  /* 0x000000289e6f7824 */ /* 0x100fe200078e0269 */
[----:B------:R-:W3:Y:S01]  /*2290*/  LDS.64 R102, [R103] ;  /* 0x0000000067667984 */ /* 0x000ee20000000a00 */
[----:B------:R-:W-:Y:S01]  /*22a0*/  SHF.R.S32.HI R156, RZ, 0x2, R156 ;  /* 0x00000002ff9c7819 */ /* 0x000fe2000001149c */
[--C-:B------:R-:W-:Y:S01]  /*22b0*/  IMAD R161, R160, 0x28, R105.reuse ;  /* 0x00000028a0a17824 */ /* 0x100fe200078e0269 */
[----:B------:R-:W-:Y:S01]  /*22c0*/  SHF.R.S32.HI R106, RZ, 0x2, R106 ;  /* 0x00000002ff6a7819 */ /* 0x000fe2000001146a */
[----:B------:R-:W-:Y:S01]  /*22d0*/  IMAD R163, R152, 0x28, R105 ;  /* 0x0000002898a37824 */ /* 0x000fe200078e0269 */
[----:B------:R-:W-:Y:S01]  /*22e0*/  SHF.R.S32.HI R162, RZ, 0x2, R107 ;  /* 0x00000002ffa27819 */ /* 0x000fe2000001146b */
[----:B------:R-:W-:-:S02]  /*22f0*/  IMAD R107, R164, 0x28, R105 ;  /* 0x00000028a46b7824 */ /* 0x000fc400078e0269 */
[----:B------:R-:W-:Y:S01]  /*2300*/  FADD.FTZ R92, R100, R93 ;  /* 0x0000005d645c7221 */ /* 0x000fe20000010000 */
[--C-:B------:R-:W-:Y:S01]  /*2310*/  IMAD R109, R156, 0x28, R105.reuse ;  /* 0x000000289c6d7824 */ /* 0x100fe200078e0269 */
[----:B------:R-:W-:Y:S01]  /*2320*/  IADD3 R159, R104, R159, RZ ;  /* 0x0000009f689f7210 */ /* 0x000fe20007ffe0ff */
[--C-:B------:R-:W-:Y:S01]  /*2330*/  IMAD R157, R106, 0x28, R105.reuse ;  /* 0x000000286a9d7824 */ /* 0x100fe200078e0269 */
[----:B------:R-:W-:Y:S01]  /*2340*/  IADD3 R93, R104, R107, RZ ;  /* 0x0000006b685d7210 */ /* 0x000fe20007ffe0ff */
[----:B------:R-:W-:Y:S01]  /*2350*/  IMAD R110, R162, 0x28, R105 ;  /* 0x00000028a26e7824 */ /* 0x000fe200078e0269 */
[C---:B------:R-:W-:Y:S02]  /*2360*/  IADD3 R165, R104.reuse, R165, RZ ;  /* 0x000000a568a57210 */ /* 0x040fe40007ffe0ff */
[C---:B------:R-:W-:Y:S02]  /*2370*/  IADD3 R100, R104.reuse, R163, RZ ;  /* 0x000000a368647210 */ /* 0x040fe40007ffe0ff */
[C---:B------:R-:W-:Y:S01]  /*2380*/  IADD3 R152, R104.reuse, R109, RZ ;  /* 0x0000006d68987210 */ /* 0x040fe20007ffe0ff */
[----:B0-----:R-:W-:Y:S01]  /*2390*/  FADD.FTZ R101, R101, R96 ;  /* 0x0000006065657221 */ /* 0x001fe20000010000 */
[----:B------:R-:W-:-:S02]  /*23a0*/  IADD3 R96, R104, R108, RZ ;  /* 0x0000006c68607210 */ /* 0x000fc40007ffe0ff */
[C---:B------:R-:W-:Y:S02]  /*23b0*/  IADD3 R105, R104.reuse, R111, RZ ;  /* 0x0000006f68697210 */ /* 0x040fe40007ffe0ff */
[C---:B------:R-:W-:Y:S02]  /*23c0*/  IADD3 R106, R104.reuse, R161, RZ ;  /* 0x000000a1686a7210 */ /* 0x040fe40007ffe0ff */
[C---:B------:R-:W-:Y:S01]  /*23d0*/  IADD3 R108, R104.reuse, R157, RZ ;  /* 0x0000009d686c7210 */ /* 0x040fe20007ffe0ff */
[----:B-1----:R-:W-:Y:S01]  /*23e0*/  FADD.FTZ R101, R101, R94 ;  /* 0x0000005e65657221 */ /* 0x002fe20000010000 */
[----:B------:R-:W-:Y:S01]  /*23f0*/  IADD3 R110, R104, R110, RZ ;  /* 0x0000006e686e7210 */ /* 0x000fe20007ffe0ff */
[----:B------:R-:W-:Y:S01]  /*2400*/  FADD.FTZ R104, R92, R97 ;  /* 0x000000615c687221 */ /* 0x000fe20000010000 */
[----:B------:R-:W-:Y:S03]  /*2410*/  LDS.64 R106, [R106] ;  /* 0x000000006a6a7984 */ /* 0x000fe60000000a00 */
[----:B------:R-:W-:Y:S01]  /*2420*/  FADD.FTZ R104, R104, R95 ;  /* 0x0000005f68687221 */ /* 0x000fe20000010000 */
[----:B------:R-:W0:Y:S01]  /*2430*/  LDS.64 R92, [R93] ;  /* 0x000000005d5c7984 */ /* 0x000e220000000a00 */
[----:B--2---:R-:W-:-:S02]  /*2440*/  FADD.FTZ R101, R101, R98 ;  /* 0x0000006265657221 */ /* 0x004fc40000010000 */
[----:B------:R-:W-:Y:S01]  /*2450*/  FADD.FTZ R104, R104, R99 ;  /* 0x0000006368687221 */ /* 0x000fe20000010000 */
[----:B------:R-:W1:Y:S01]  /*2460*/  LDS.64 R94, [R159] ;  /* 0x000000009f5e7984 */ /* 0x000e620000000a00 */
[----:B---3--:R-:W-:Y:S02]  /*2470*/  FADD.FTZ R157, R101, R102 ;  /* 0x00000066659d7221 */ /* 0x008fe40000010000 */
[----:B------:R-:W-:Y:S01]  /*2480*/  FADD.FTZ R156, R104, R103 ;  /* 0x00000067689c7221 */ /* 0x000fe20000010000 */
[----:B------:R-:W2:Y:S04]  /*2490*/  LDS.64 R96, [R96] ;  /* 0x0000000060607984 */ /* 0x000ea80000000a00 */
[----:B------:R-:W3:Y:S04]  /*24a0*/  LDS.64 R98, [R165] ;  /* 0x00000000a5627984 */ /* 0x000ee80000000a00 */
[----:B------:R-:W4:Y:S04]  /*24b0*/  LDS.64 R100, [R100] ;  /* 0x0000000064647984 */ /* 0x000f280000000a00 */
[----:B------:R-:W4:Y:S04]  /*24c0*/  LDS.64 R102, [R152] ;  /* 0x0000000098667984 */ /* 0x000f280000000a00 */
[----:B------:R-:W4:Y:S04]  /*24d0*/  LDS.64 R104, [R105] ;  /* 0x0000000069687984 */ /* 0x000f280000000a00 */
[----:B------:R-:W4:Y:S04]  /*24e0*/  LDS.64 R108, [R108] ;  /* 0x000000006c6c7984 */ /* 0x000f280000000a00 */
[----:B------:R-:W4:Y:S01]  /*24f0*/  LDS.64 R110, [R110] ;  /* 0x000000006e6e7984 */ /* 0x000f220000000a00 */
[----:B0-----:R-:W-:Y:S01]  /*2500*/  FADD.FTZ R157, R157, R92 ;  /* 0x0000005c9d9d7221 */ /* 0x001fe20000010000 */
[----:B------:R-:W-:-:S03]  /*2510*/  FADD.FTZ R156, R156, R93 ;  /* 0x0000005d9c9c7221 */ /* 0x000fc60000010000 */
        /* <DEDUP_REMOVED lines=18> */
.L_x_1265:
[----:B------:R-:W-:Y:S05]  /*2640*/  BSYNC B0 ;  /* 0x0000000000007941 */ /* 0x000fea0003800000 */
.L_x_1264:
        /* <DEDUP_REMOVED lines=11> */
[----:B------:R-:W3:Y:S08]  /*2700*/  LDC R93, c[0x0][0x10] ;  /* 0x00000400ff5d7b82 */ /* 0x000ef00000000800 */
[----:B------:R-:W4:Y:S01]  /*2710*/  LDC.64 R94, c[0x0][0x248] ;  /* 0x00009200ff5e7b82 */ /* 0x000f220000000a00 */
[----:B---3--:R-:W-:-:S05]  /*2720*/  IMAD R93, R93, R6, UR8 ;  /* 0x000000085d5d7e24 */ /* 0x008fca000f8e0206 */
[----:B------:R-:W-:-:S04]  /*2730*/  LEA R93, R93, R146, 0x6 ;  /* 0x000000925d5d7211 */ /* 0x000fc800078e30ff */
[----:B------:R-:W-:Y:S01]  /*2740*/  SHF.L.U32 R97, R93, 0x1, RZ ;  /* 0x000000015d617819 */ /* 0x000fe200000006ff */
[----:B--2---:R-:W-:Y:S01]  /*2750*/  FADD.FTZ R93, R92, R101 ;  /* 0x000000655c5d7221 */ /* 0x004fe20000010000 */
[----:B01----:R-:W-:-:S03]  /*2760*/  FADD.FTZ R92, R96, R99 ;  /* 0x00000063605c7221 */ /* 0x003fc60000010000 */
[----:B----4-:R-:W-:-:S05]  /*2770*/  IMAD.WIDE.U32 R94, R97, 0x4, R94 ;  /* 0x00000004615e7825 */ /* 0x010fca00078e005e */
[----:B------:R3:W-:Y:S02]  /*2780*/  STG.E.64 desc[UR10][R94.64], R92 ;  /* 0x0000005c5e007986 */ /* 0x0007e4000c101b0a */
.L_x_1267:
[----:B------:R-:W-:Y:S05]  /*2790*/  BSYNC B0 ;  /* 0x0000000000007941 */ /* 0x000fea0003800000 */
.L_x_1266:
[----:B------:R-:W-:Y:S01]  /*27a0*/  BAR.SYNC.DEFER_BLOCKING 0x0 ;  /* 0x0000000000007b1d */ /* 0x000fe20000010000 */
[----:B---3--:R-:W-:-:S05]  /*27b0*/  CS2R R94, SRZ ;  /* 0x00000000005e7805 */ /* 0x008fca000001ff00 */
[----:B------:R-:W-:Y:S05]  /*27c0*/  @P3 BRA `(.L_x_1268) ;  /* 0x0000000000283947 */ /* 0x000fea0003800000 */
[----:B------:R-:W-:Y:S06]  /*27d0*/  MEMBAR.ALL.GPU ;  /* 0x0000000000007992 */ /* 0x000fec000000a000 */
[----:B------:R-:W-:-:S00]  /*27e0*/  ERRBAR ;  /* 0x00000000000079ab */ /* 0x000fc00000000000 */
[----:B------:R-:W-:Y:S06]  /*27f0*/  CGAERRBAR ;  /* 0x00000000000075ab */ /* 0x000fec0000000000 */
[----:B0-----:R0:W5:Y:S02]  /*2800*/  ATOM.E.ADD.STRONG.GPU PT, R92, desc[UR10][R154.64], R145 ;  /* 0x000000919a5c798a */ /* 0x00116400081ee1ca */
.L_x_1269:
[----:B------:R-:W3:Y:S04]  /*2810*/  LD.E.STRONG.GPU R93, desc[UR10][R154.64] ;  /* 0x0000000a9a5d7980 */ /* 0x000ee8000c10f900 */
[----:B---3--:R-:W-:Y:S01]  /*2820*/  CCTL.IVALL ;  /* 0x00000000ff00798f */ /* 0x008fe20002000000 */
[----:B------:R-:W-:Y:S05]  /*2830*/  YIELD ;  /* 0x0000000000007946 */ /* 0x000fea0003800000 */
[----:B-----5:R-:W-:-:S04]  /*2840*/  LOP3.LUT R93, R93, R92, RZ, 0x3c, !PT ;  /* 0x0000005c5d5d7212 */ /* 0x020fc800078e3cff */
[----:B------:R-:W-:-:S13]  /*2850*/  ISETP.GT.AND P2, PT, R93, -0x1, PT ;  /* 0xffffffff5d00780c */ /* 0x000fda0003f44270 */
[----:B------:R-:W-:Y:S05]  /*2860*/  @P2 BRA `(.L_x_1269) ;  /* 0xfffffffc00e82947 */ /* 0x000fea000383ffff */
.L_x_1268:
[----:B------:R-:W-:Y:S05]  /*2870*/  WARPSYNC.ALL ;  /* 0x0000000000007948 */ /* 0x000fea0003800000 */
[----:B------:R-:W-:Y:S06]  /*2880*/  BAR.SYNC.DEFER_BLOCKING 0x0 ;  /* 0x0000000000007b1d */ /* 0x000fec0000010000 */
[----:B------:R-:W-:Y:S04]  /*2890*/  BSSY B0, `(.L_x_1270) ;  /* 0x000000e000007945 */ /* 0x000fe80003800000 */
[----:B------:R-:W-:Y:S05]  /*28a0*/  @P1 BRA `(.L_x_1271) ;  /* 0x0000000000301947 */ /* 0x000fea0003800000 */
[----:B------:R-:W3:Y:S01]  /*28b0*/  LDC R95, c[0x0][0x10] ;  /* 0x00000400ff5f7b82 */ /* 0x000ee20000000800 */
[----:B------:R-:W-:-:S07]  /*28c0*/  LOP3.LUT R97, R4, 0xf, RZ, 0xc0, !PT ;  /* 0x0000000f04617812 */ /* 0x000fce00078ec0ff */
[----:B0-----:R-:W0:Y:S01]  /*28d0*/  LDC.64 R92, c[0x0][0x248] ;  /* 0x00009200ff5c7b82 */ /* 0x001e220000000a00 */
[----:B---3--:R-:W-:Y:S01]  /*28e0*/  IMAD R94, R95, R6, UR8 ;  /* 0x000000085f5e7e24 */ /* 0x008fe2000f8e0206 */
[----:B------:R-:W-:-:S04]  /*28f0*/  LOP3.LUT R95, R4, 0x7ffffff0, RZ, 0xc0, !PT ;  /* 0x7ffffff0045f7812 */ /* 0x000fc800078ec0ff */
[----:B------:R-:W-:-:S04]  /*2900*/  LEA R94, R94, R95, 0x6 ;  /* 0x0000005f5e5e7211 */ /* 0x000fc800078e30ff */
[----:B------:R-:W-:-:S04]  /*2910*/  IADD3 R94, R94, R97, RZ ;  /* 0x000000615e5e7210 */ /* 0x000fc80007ffe0ff */
[----:B------:R-:W-:-:S05]  /*2920*/  SHF.L.U32 R95, R94, 0x1, RZ ;  /* 0x000000015e5f7819 */ /* 0x000fca00000006ff */
[----:B0-----:R-:W-:-:S06]  /*2930*/  IMAD.WIDE.U32 R92, R95, 0x4, R92 ;  /* 0x000000045f5c7825 */ /* 0x001fcc00078e005c */
[----:B------:R-:W3:Y:S02]  /*2940*/  LDG.E.64 R92, desc[UR10][R92.64] ;  /* 0x0000000a5c5c7981 */ /* 0x000ee4000c1e1b00 */
[----:B---3--:R-:W-:Y:S01]  /*2950*/  FADD.FTZ R95, RZ, R92 ;  /* 0x0000005cff5f7221 */ /* 0x008fe20000010000 */
[----:B------:R-:W-:-:S07]  /*2960*/  FADD.FTZ R94, RZ, R93 ;  /* 0x0000005dff5e7221 */ /* 0x000fce0000010000 */
.L_x_1271:
[----:B------:R-:W-:Y:S05]  /*2970*/  BSYNC B0 ;  /* 0x0000000000007941 */ /* 0x000fea0003800000 */
.L_x_1270:
[----:B0-----:R-:W0:Y:S01]  /*2980*/  SHFL.BFLY PT, R92, R95, 0x8, 0x1f ;  /* 0x0d001f005f5c7f89 */ /* 0x001e2200000e0000 */
[----:B------:R-:W-:Y:S01]  /*2990*/  LOP3.LUT P1, RZ, R4, 0xffffffcf, RZ, 0xc0, !PT ;  /* 0xffffffcf04ff7812 */ /* 0x000fe2000782c0ff */
[----:B------:R-:W-:Y:S01]  /*29a0*/  BSSY B0, `(.L_x_1272) ;  /* 0x0000044000007945 */ /* 0x000fe20003800000 */
[----:B------:R-:W-:Y:S01]  /*29b0*/  PRMT R72, R91, 0x7632, R72 ;  /* 0x000076325b487816 */ /* 0x000fe20000000048 */
[----:B------:R-:W3:Y:S01]  /*29c0*/  SHFL.BFLY PT, R93, R94, 0x8, 0x1f ;  /* 0x0d001f005e5d7f89 */ /* 0x000ee200000e0000 */
        /* <DEDUP_REMOVED lines=13> */
[----:B---3--:R-:W-:Y:S01]  /*2aa0*/  FADD.FTZ R93, R93, R94 ;  /* 0x0000005e5d5d7221 */ /* 0x008fe20000010000 */
[----:B------:R-:W0:Y:S01]  /*2ab0*/  SHFL.BFLY PT, R97, R92, 0x4, 0x1f ;  /* 0x0c801f005c617f89 */ /* 0x000e2200000e0000 */
[----:B------:R-:W-:Y:S02]  /*2ac0*/  PRMT R76, R76, 0x7632, R76 ;  /* 0x000076324c4c7816 */ /* 0x000fe4000000004c */
[----:B------:R-:W-:Y:S01]  /*2ad0*/  PRMT R77, R77, 0x7632, R77 ;  /* 0x000076324d4d7816 */ /* 0x000fe2000000004d */
[----:B------:R-:W3:Y:S01]  /*2ae0*/  SHFL.BFLY PT, R96, R93, 0x4, 0x1f ;  /* 0x0c801f005d607f89 */ /* 0x000ee200000e0000 */
        /* <DEDUP_REMOVED lines=8> */
[----:B-----5:R-:W-:-:S02]  /*2b70*/  PRMT R104, R58, 0x7632, R104 ;  /* 0x000076323a687816 */ /* 0x020fc40000000068 */
[----:B------:R-:W-:Y:S01]  /*2b80*/  PRMT R111, R56, 0x7632, R111 ;  /* 0x00007632386f7816 */ /* 0x000fe2000000006f */
[----:B0-----:R-:W-:Y:S01]  /*2b90*/  FADD.FTZ R97, R92, R97 ;  /* 0x000000615c617221 */ /* 0x001fe20000010000 */
[----:B---3--:R-:W-:-:S04]  /*2ba0*/  FADD.FTZ R96, R93, R96 ;  /* 0x000000605d607221 */ /* 0x008fc80000010000 */
[----:B------:R-:W0:Y:S04]  /*2bb0*/  SHFL.BFLY PT, R98, R97, 0x2, 0x1f ;  /* 0x0c401f0061627f89 */ /* 0x000e2800000e0000 */
[----:B-1----:R-:W1:Y:S01]  /*2bc0*/  SHFL.BFLY PT, R99, R96, 0x2, 0x1f ;  /* 0x0c401f0060637f89 */ /* 0x002e6200000e0000 */
[----:B0-----:R-:W-:Y:S01]  /*2bd0*/  FADD.FTZ R98, R97, R98 ;  /* 0x0000006261627221 */ /* 0x001fe20000010000 */
[----:B------:R-:W-:Y:S01]  /*2be0*/  PRMT R97, R57, 0x7632, R97 ;  /* 0x0000763239617816 */ /* 0x000fe20000000061 */
[----:B-1----:R-:W-:-:S03]  /*2bf0*/  FADD.FTZ R95, R96, R99 ;  /* 0x00000063605f7221 */ /* 0x002fc60000010000 */
[----:B--2---:R-:W0:Y:S01]  /*2c00*/  SHFL.BFLY PT, R101, R98, 0x1, 0x1f ;  /* 0x0c201f0062657f89 */ /* 0x004e2200000e0000 */
[----:B------:R-:W-:Y:S02]  /*2c10*/  PRMT R99, R90, 0x7632, R99 ;  /* 0x000076325a637816 */ /* 0x000fe40000000063 */
[----:B------:R-:W-:Y:S01]  /*2c20*/  PRMT R90, R72, 0x7632, R90 ;  /* 0x00007632485a7816 */ /* 0x000fe2000000005a */
[----:B------:R-:W1:Y:S01]  /*2c30*/  SHFL.BFLY PT, R94, R95, 0x1, 0x1f ;  /* 0x0c201f005f5e7f89 */ /* 0x000e6200000e0000 */
[----:B------:R-:W-:Y:S01]  /*2c40*/  PRMT R96, R60, 0x7632, R96 ;  /* 0x000076323c607816 */ /* 0x000fe20000000060 */
[----:B0-----:R-:W-:Y:S01]  /*2c50*/  @!P1 FADD.FTZ R92, R98, R101 ;  /* 0x00000065625c9221 */ /* 0x001fe20000010000 */
[----:B------:R-:W-:-:S03]  /*2c60*/  PRMT R98, R59, 0x7632, R98 ;  /* 0x000076323b627816 */ /* 0x000fc60000000062 */
[----:B------:R-:W-:Y:S01]  /*2c70*/  @!P1 FMUL.FTZ R92, R92, 1.2207031431898940355e-05 ;  /* 0x374ccccd5c5c9820 */ /* 0x000fe20000410000 */
[----:B-1----:R-:W-:Y:S01]  /*2c80*/  @!P1 FADD.FTZ R94, R95, R94 ;  /* 0x0000005e5f5e9221 */ /* 0x002fe20000010000 */
[----:B------:R-:W-:Y:S02]  /*2c90*/  PRMT R95, R62, 0x7632, R95 ;  /* 0x000076323e5f7816 */ /* 0x000fe4000000005f */
[----:B------:R-:W-:-:S04]  /*2ca0*/  @!P1 FMUL.FTZ R93, R92, R92 ;  /* 0x0000005c5c5d9220 */ /* 0x000fc80000410000 */
[----:B------:R-:W-:Y:S01]  /*2cb0*/  @!P1 FFMA.FTZ R93, R94, 1.2207031431898940355e-05, -R93 ;  /* 0x374ccccd5e5d9823 */ /* 0x000fe2000001085d */
[----:B------:R-:W-:Y:S02]  /*2cc0*/  PRMT R94, R64, 0x7632, R94 ;  /* 0x00007632405e7816 */ /* 0x000fe4000000005e */
[----:B------:R-:W-:Y:S02]  /*2cd0*/  PRMT R64, R63, 0x7632, R64 ;  /* 0x000076323f407816 */ /* 0x000fe40000000040 */
[----:B------:R-:W-:-:S05]  /*2ce0*/  @!P1 FMNMX.FTZ R93, RZ, R93, !PT ;  /* 0x0000005dff5d9209 */ /* 0x000fca0007810000 */
[----:B------:R0:W-:Y:S02]  /*2cf0*/  @!P1 STS.64 [R144+UR4], R92 ;  /* 0x0000005c90009988 */ /* 0x0001e40008000a04 */
[----:B0-----:R-:W-:Y:S02]  /*2d00*/  PRMT R93, R66, 0x7632, R93 ;  /* 0x00007632425d7816 */ /* 0x001fe4000000005d */
[----:B------:R-:W-:Y:S02]  /*2d10*/  PRMT R92, R68, 0x7632, R92 ;  /* 0x00007632445c7816 */ /* 0x000fe4000000005c */
[----:B------:R-:W-:Y:S01]  /*2d20*/  PRMT R66, R61, 0x7632, R66 ;  /* 0x000076323d427816 */ /* 0x000fe20000000042 */
[----:B------:R-:W-:Y:S06]  /*2d30*/  BAR.SYNC.DEFER_BLOCKING 0x0 ;  /* 0x0000000000007b1d */ /* 0x000fec0000010000 */
[----:B------:R-:W-:Y:S05]  /*2d40*/  @P0 BRA `(.L_x_1273) ;  /* 0x0000000000240947 */ /* 0x000fea0003800000 */
[----:B------:R-:W0:Y:S01]  /*2d50*/  LDS.64 R60, [R143] ;  /* 0x000000008f3c7984 */ /* 0x000e220000000a00 */
[----:B------:R-:W-:Y:S01]  /*2d60*/  IADD3 R63, R153, R4, RZ ;  /* 0x00000004993f7210 */ /* 0x000fe20007ffe0ff */
[----:B------:R-:W-:-:S03]  /*2d70*/  ULDC.64 UR6, c[0x0][0x240] ;  /* 0x0000900000067ab9 */ /* 0x000fc60000000a00 */
[----:B------:R-:W-:Y:S02]  /*2d80*/  SHF.R.S32.HI R62, RZ, 0x1f, R63 ;  /* 0x0000001fff3e7819 */ /* 0x000fe4000001143f */
[----:B------:R-:W-:-:S04]  /*2d90*/  LEA R63, P1, R150, R63, 0x4 ;  /* 0x0000003f963f7211 */ /* 0x000fc800078220ff */
[----:B------:R-:W-:Y:S02]  /*2da0*/  LEA.HI.X R150, R150, R62, R149, 0x4, P1 ;  /* 0x0000003e96967211 */ /* 0x000fe400008f2495 */
[----:B------:R-:W-:-:S04]  /*2db0*/  LEA R62, P1, R63, UR6, 0x3 ;  /* 0x000000063f3e7c11 */ /* 0x000fc8000f8218ff */
[----:B------:R-:W-:-:S05]  /*2dc0*/  LEA.HI.X R63, R63, UR7, R150, 0x3, P1 ;  /* 0x000000073f3f7c11 */ /* 0x000fca00088f1c96 */
[----:B0-----:R0:W-:Y:S04]  /*2dd0*/  STG.E.64 desc[UR10][R62.64], R60 ;  /* 0x0000003c3e007986 */ /* 0x0011e8000c101b0a */
.L_x_1273:
[----:B------:R-:W-:Y:S05]  /*2de0*/  BSYNC B0 ;  /* 0x0000000000007941 */ /* 0x000fea0003800000 */
.L_x_1272:
[----:B------:R-:W1:Y:S01]  /*2df0*/  S2UR UR6, SR_CgaCtaId ;  /* 0x00000000000679c3 */ /* 0x000e620000008800 */
[----:B0-----:R-:W-:Y:S01]  /*2e00*/  IMAD R60, R151, 0x50, R148 ;  /* 0x00000050973c7824 */ /* 0x001fe200078e0294 */
[----:B------:R-:W-:Y:S01]  /*2e10*/  UMOV UR5, 0x400 ;  /* 0x0000040000057882 */ /* 0x000fe20000000000 */
[----:B------:R-:W-:Y:S01]  /*2e20*/  IADD3 R153, RZ, -R153, RZ ;  /* 0x80000099ff997210 */ /* 0x000fe20007ffe0ff */
[----:B------:R-:W-:Y:S01]  /*2e30*/  UIADD3 UR5, UR5, 0xc80, URZ ;  /* 0x00000c8005057890 */ /* 0x000fe2000fffe03f */
[----:B------:R-:W-:Y:S02]  /*2e40*/  SHF.L.U32 R100, R56, 0x10, RZ ;  /* 0x0000001038647819 */ /* 0x000fe400000006ff */
[----:B------:R-:W-:Y:S02]  /*2e50*/  SHF.L.U32 R60, R60, 0x2, RZ ;  /* 0x000000023c3c7819 */ /* 0x000fe400000006ff */
[----:B------:R-:W-:Y:S02]  /*2e60*/  SHF.L.U32 R148, R57, 0x10, RZ ;  /* 0x0000001039947819 */ /* 0x000fe400000006ff */
[----:B------:R-:W-:Y:S01]  /*2e70*/  SHF.L.U32 R57, R97, 0x10, RZ ;  /* 0x0000001061397819 */ /* 0x000fe200000006ff */
[----:B------:R-:W-:Y:S01]  /*2e80*/  IMAD.WIDE.U32 R60, R60, -0x33333333, RZ ;  /* 0xcccccccd3c3c7825 */ /* 0x000fe200078e00ff */
[----:B------:R-:W-:-:S02]  /*2e90*/  MOV R60, R153 ;  /* 0x00000099003c7202 */ /* 0x000fc40000000f00 */
[----:B------:R-:W-:Y:S02]  /*2ea0*/  SHF.L.U32 R97, R78, 0x10, RZ ;  /* 0x000000104e617819 */ /* 0x000fe400000006ff */
[----:B------:R-:W-:Y:S02]  /*2eb0*/  LEA.HI R60, R61, R60, RZ, 0x1a ;  /* 0x0000003c3d3c7211 */ /* 0x000fe400078fd0ff */
[----:B------:R-:W-:Y:S02]  /*2ec0*/  SHF.L.U32 R149, R84, 0x10, RZ ;  /* 0x0000001054957819 */ /* 0x000fe400000006ff */
[----:B------:R-:W-:Y:S02]  /*2ed0*/  SHF.L.U32 R95, R95, 0x10, RZ ;  /* 0x000000105f5f7819 */ /* 0x000fe400000006ff */
[----:B------:R-:W-:Y:S01]  /*2ee0*/  SHF.L.U32 R93, R93, 0x10, RZ ;  /* 0x000000105d5d7819 */ /* 0x000fe200000006ff */
[----:B-1----:R-:W-:Y:S01]  /*2ef0*/  ULEA UR5, UR6, UR5, 0x18 ;  /* 0x0000000506057291 */ /* 0x002fe2000f8ec03f */
[----:B------:R-:W-:-:S02]  /*2f00*/  SHF.L.U32 R91, R91, 0x10, RZ ;  /* 0x000000105b5b7819 */ /* 0x000fc400000006ff */
[----:B------:R-:W-:Y:S01]  /*2f10*/  SHF.L.U32 R79, R79, 0x10, RZ ;  /* 0x000000104f4f7819 */ /* 0x000fe200000006ff */
[----:B------:R-:W-:Y:S01]  /*2f20*/  ULDC.64 UR6, c[0x0][0x210] ;  /* 0x0000840000067ab9 */ /* 0x000fe20000000a00 */
[----:B------:R-:W-:Y:S02]  /*2f30*/  SHF.L.U32 R75, R75, 0x10, RZ ;  /* 0x000000104b4b7819 */ /* 0x000fe400000006ff */
[----:B------:R-:W-:Y:S01]  /*2f40*/  LEA R60, R60, UR5, 0x3 ;  /* 0x000000053c3c7c11 */ /* 0x000fe2000f8e18ff */
[----:B------:R-:W-:Y:S01]  /*2f50*/  ULDC UR5, c[0x0][0x230] ;  /* 0x00008c0000057ab9 */ /* 0x000fe20000000800 */
[----:B------:R-:W-:Y:S02]  /*2f60*/  SHF.L.U32 R104, R104, 0x10, RZ ;  /* 0x0000001068687819 */ /* 0x000fe400000006ff */
[----:B------:R-:W-:Y:S02]  /*2f70*/  SHF.L.U32 R111, R111, 0x10, RZ ;  /* 0x000000106f6f7819 */ /* 0x000fe400000006ff */
[----:B------:R-:W0:Y:S01]  /*2f80*/  LDS.64 R60, [R60] ;  /* 0x000000003c3c7984 */ /* 0x000e220000000a00 */
[----:B------:R-:W-:-:S02]  /*2f90*/  SHF.L.U32 R73, R73, 0x10, RZ ;  /* 0x0000001049497819 */ /* 0x000fc400000006ff */
[----:B------:R-:W-:Y:S02]  /*2fa0*/  SHF.L.U32 R69, R69, 0x10, RZ ;  /* 0x0000001045457819 */ /* 0x000fe400000006ff */
[----:B------:R-:W-:Y:S02]  /*2fb0*/  SHF.L.U32 R81, R81, 0x10, RZ ;  /* 0x0000001051517819 */ /* 0x000fe400000006ff */
[----:B------:R-:W-:Y:S02]  /*2fc0*/  SHF.L.U32 R163, R64, 0x10, RZ ;  /* 0x0000001040a37819 */ /* 0x000fe400000006ff */
[----:B------:R-:W-:Y:S02]  /*2fd0*/  SHF.L.U32 R165, R66, 0x10, RZ ;  /* 0x0000001042a57819 */ /* 0x000fe400000006ff */
[----:B------:R-:W-:Y:S01]  /*2fe0*/  LOP3.LUT R6, R6, 0x1, RZ, 0x3c, !PT ;  /* 0x0000000106067812 */ /* 0x000fe200078e3cff */
[----:B0-----:R-:W-:Y:S01]  /*2ff0*/  FADD.FTZ R62, R61, UR5 ;  /* 0x000000053d3e7e21 */ /* 0x001fe20008010000 */
[--C-:B------:R-:W-:Y:S01]  /*3000*/  FADD.FTZ R3, R3, -R60.reuse ;  /* 0x8000003c03037221 */ /* 0x100fe20000010000 */
[--C-:B------:R-:W-:Y:S01]  /*3010*/  FADD.FTZ R39, R39, -R60.reuse ;  /* 0x8000003c27277221 */ /* 0x100fe20000010000 */
[--C-:B------:R-:W-:Y:S01]  /*3020*/  FADD.FTZ R123, R123, -R60.reuse ;  /* 0x8000003c7b7b7221 */ /* 0x100fe20000010000 */
[----:B------:R-:W0:Y:S01]  /*3030*/  MUFU.RSQ R56, R62 ;  /* 0x0000003e00387308 */ /* 0x000e220000001400 */
[--C-:B------:R-:W-:Y:S01]  /*3040*/  FADD.FTZ R119, R119, -R60.reuse ;  /* 0x8000003c77777221 */ /* 0x100fe20000010000 */
[----:B------:R-:W-:Y:S01]  /*3050*/  SHF.L.U32 R61, R58, 0x10, RZ ;  /* 0x000000103a3d7819 */ /* 0x000fe200000006ff */
        /* <DEDUP_REMOVED lines=14> */
[----:B0-----:R-:W-:Y:S01]  /*3140*/  FMUL.FTZ R3, R3, R56 ;  /* 0x0000003803037220 */ /* 0x001fe20000410000 */
[C---:B------:R-:W-:Y:S01]  /*3150*/  FMUL.FTZ R39, R56.reuse, R39 ;  /* 0x0000002738277220 */ /* 0x040fe20000410000 */
[C---:B------:R-:W-:Y:S01]  /*3160*/  FMUL.FTZ R41, R56.reuse, R123 ;  /* 0x0000007b38297220 */ /* 0x040fe20000410000 */
[C---:B------:R-:W-:Y:S01]  /*3170*/  FMUL.FTZ R119, R56.reuse, R119 ;  /* 0x0000007738777220 */ /* 0x040fe20000410000 */
[----:B------:R-:W-:Y:S01]  /*3180*/  SHF.L.U32 R123, R59, 0x10, RZ ;  /* 0x000000103b7b7819 */ /* 0x000fe200000006ff */
[C---:B------:R-:W-:Y:S01]  /*3190*/  FMUL.FTZ R31, R56.reuse, R31 ;  /* 0x0000001f381f7220 */ /* 0x040fe20000410000 */
[C---:B------:R-:W-:Y:S01]  /*31a0*/  FMUL.FTZ R45, R56.reuse, R21 ;  /* 0x00000015382d7220 */ /* 0x040fe20000410000 */
[----:B------:R-:W-:Y:S01]  /*31b0*/  SHF.L.U32 R59, R99, 0x10, RZ ;  /* 0x00000010633b7819 */ /* 0x000fe200000006ff */
[C---:B------:R-:W-:Y:S01]  /*31c0*/  FMUL.FTZ R63, R56.reuse, R63 ;  /* 0x0000003f383f7220 */ /* 0x040fe20000410000 */
[--C-:B------:R-:W-:Y:S01]  /*31d0*/  FFMA.FTZ R21, R3, R61, R100.reuse ;  /* 0x0000003d03157223 */ /* 0x100fe20000010064 */
[C---:B------:R-:W-:Y:S01]  /*31e0*/  FMUL.FTZ R101, R56.reuse, R49 ;  /* 0x0000003138657220 */ /* 0x040fe20000410000 */
[C---:B------:R-:W-:Y:S01]  /*31f0*/  FMUL.FTZ R135, R56.reuse, R135 ;  /* 0x0000008738877220 */ /* 0x040fe20000410000 */
[C-C-:B------:R-:W-:Y:S01]  /*3200*/  FFMA.FTZ R3, R61.reuse, R39, R100.reuse ;  /* 0x000000273d037223 */ /* 0x140fe20000010064 */
[C-C-:B------:R-:W-:Y:S01]  /*3210*/  FFMA.FTZ R39, R61.reuse, R119, R100.reuse ;  /* 0x000000773d277223 */ /* 0x140fe20000010064 */
[----:B------:R-:W-:Y:S01]  /*3220*/  FMUL.FTZ R29, R56, R115 ;  /* 0x00000073381d7220 */ /* 0x000fe20000410000 */
[C-C-:B------:R-:W-:Y:S01]  /*3230*/  FFMA.FTZ R49, R61.reuse, R31, R100.reuse ;  /* 0x0000001f3d317223 */ /* 0x140fe20000010064 */
[----:B------:R-:W-:Y:S01]  /*3240*/  SHF.L.U32 R119, R88, 0x10, RZ ;  /* 0x0000001058777819 */ /* 0x000fe200000006ff */
[--C-:B------:R-:W-:Y:S01]  /*3250*/  FFMA.FTZ R31, R61, R63, R100.reuse ;  /* 0x0000003f3d1f7223 */ /* 0x100fe20000010064 */
[----:B------:R-:W-:Y:S01]  /*3260*/  SHF.L.U32 R115, R85, 0x10, RZ ;  /* 0x0000001055737819 */ /* 0x000fe200000006ff */
[----:B------:R-:W-:Y:S01]  /*3270*/  FADD.FTZ R59, -R60, R59 ;  /* 0x0000003b3c3b7221 */ /* 0x000fe20000010100 */
[----:B------:R-:W-:Y:S01]  /*3280*/  FMUL.FTZ R55, R56, R139 ;  /* 0x0000008b38377220 */ /* 0x000fe20000410000 */
[C-C-:B------:R-:W-:Y:S01]  /*3290*/  FFMA.FTZ R58, R61.reuse, R101, R100.reuse ;  /* 0x000000653d3a7223 */ /* 0x140fe20000010064 */
[----:B------:R-:W-:Y:S01]  /*32a0*/  FFMA.FTZ R63, R61, R135, R100 ;  /* 0x000000873d3f7223 */ /* 0x000fe20000010064 */
[----:B------:R-:W-:Y:S01]  /*32b0*/  SHF.L.U32 R85, R82, 0x10, RZ ;  /* 0x0000001052557819 */ /* 0x000fe200000006ff */
[----:B------:R-:W-:Y:S01]  /*32c0*/  FMUL.FTZ R131, R56, R131 ;  /* 0x0000008338837220 */ /* 0x000fe20000410000 */
[----:B------:R-:W-:Y:S01]  /*32d0*/  SHF.L.U32 R135, R86, 0x10, RZ ;  /* 0x0000001056877819 */ /* 0x000fe200000006ff */
[C---:B------:R-:W-:Y:S01]  /*32e0*/  FMUL.FTZ R103, R56.reuse, R103 ;  /* 0x0000006738677220 */ /* 0x040fe20000410000 */
[----:B------:R-:W-:Y:S01]  /*32f0*/  SHF.L.U32 R139, R87, 0x10, RZ ;  /* 0x00000010578b7819 */ /* 0x000fe200000006ff */
[----:B------:R-:W-:Y:S01]  /*3300*/  FMUL.FTZ R107, R56, R107 ;  /* 0x0000006b386b7220 */ /* 0x000fe20000410000 */
[----:B------:R-:W-:Y:S01]  /*3310*/  SHF.L.U32 R101, R92, 0x10, RZ ;  /* 0x000000105c657819 */ /* 0x000fe200000006ff */
[----:B------:R-:W-:Y:S01]  /*3320*/  FADD.FTZ R119, -R60, R119 ;  /* 0x000000773c777221 */ /* 0x000fe20000010100 */
[----:B------:R-:W-:Y:S01]  /*3330*/  SHF.L.U32 R99, R74, 0x10, RZ ;  /* 0x000000104a637819 */ /* 0x000fe200000006ff */
[C---:B------:R-:W-:Y:S01]  /*3340*/  FMUL.FTZ R74, R56.reuse, R59 ;  /* 0x0000003b384a7220 */ /* 0x040fe20000410000 */
[C---:B------:R-:W-:Y:S01]  /*3350*/  FMUL.FTZ R43, R56.reuse, R129 ;  /* 0x00000081382b7220 */ /* 0x040fe20000410000 */
[C---:B------:R-:W-:Y:S01]  /*3360*/  FMUL.FTZ R105, R56.reuse, R105 ;  /* 0x0000006938697220 */ /* 0x040fe20000410000 */
[----:B------:R-:W-:Y:S01]  /*3370*/  FMUL.FTZ R59, R21, -1.4426950216293334961 ;  /* 0xbfb8aa3b153b7820 */ /* 0x000fe20000410000 */
[----:B------:R-:W-:Y:S01]  /*3380*/  FFMA.FTZ R78, R131, R123, R148 ;  /* 0x0000007b834e7223 */ /* 0x000fe20000010094 */
[--C-:B------:R-:W-:Y:S01]  /*3390*/  FADD.FTZ R125, R125, -R60.reuse ;  /* 0x8000003c7d7d7221 */ /* 0x100fe20000010000 */
[----:B------:R-:W-:Y:S01]  /*33a0*/  FMUL.FTZ R109, R56, R109 ;  /* 0x0000006d386d7220 */ /* 0x000fe20000410000 */
[----:B------:R-:W-:Y:S01]  /*33b0*/  FADD.FTZ R131, R51, -R60 ;  /* 0x8000003c33837221 */ /* 0x000fe20000010000 */
[C---:B------:R-:W-:Y:S01]  /*33c0*/  FADD.FTZ R151, -R60.reuse, R85 ;  /* 0x000000553c977221 */ /* 0x040fe20000010100 */
[C---:B------:R-:W-:Y:S01]  /*33d0*/  FADD.FTZ R115, -R60.reuse, R115 ;  /* 0x000000733c737221 */ /* 0x040fe20000010100 */
[--C-:B------:R-:W-:Y:S01]  /*33e0*/  FFMA.FTZ R70, R61, R103, R100.reuse ;  /* 0x000000673d467223 */ /* 0x100fe20000010064 */
[C---:B------:R-:W-:Y:S01]  /*33f0*/  FADD.FTZ R135, -R60.reuse, R135 ;  /* 0x000000873c877221 */ /* 0x040fe20000010100 */
[C---:B------:R-:W-:Y:S01]  /*3400*/  FADD.FTZ R139, -R60.reuse, R139 ;  /* 0x0000008b3c8b7221 */ /* 0x040fe20000010100 */
[C---:B------:R-:W-:Y:S01]  /*3410*/  FADD.FTZ R153, -R60.reuse, R97 ;  /* 0x000000613c997221 */ /* 0x040fe20000010100 */
[----:B------:R-:W-:Y:S01]  /*3420*/  FADD.FTZ R161, -R60, R101 ;  /* 0x000000653ca17221 */ /* 0x000fe20000010100 */
[----:B------:R-:W-:Y:S01]  /*3430*/  FMUL.FTZ R51, R3, -1.4426950216293334961 ;  /* 0xbfb8aa3b03337820 */ /* 0x000fe20000410000 */
[C-C-:B------:R-:W-:Y:S01]  /*3440*/  FFMA.FTZ R62, R61.reuse, R107, R100.reuse ;  /* 0x0000006b3d3e7223 */ /* 0x140fe20000010064 */
[----:B------:R-:W-:Y:S01]  /*3450*/  SHF.L.U32 R103, R72, 0x10, RZ ;  /* 0x0000001048677819 */ /* 0x000fe200000006ff */
[----:B------:R-:W-:Y:S01]  /*3460*/  FADD.FTZ R149, -R60, R149 ;  /* 0x000000953c957221 */ /* 0x000fe20000010100 */
[C---:B------:R-:W-:Y:S01]  /*3470*/  FMUL.FTZ R101, R56.reuse, R119 ;  /* 0x0000007738657220 */ /* 0x040fe20000410000 */
[----:B------:R-:W-:Y:S01]  /*3480*/  FMUL.FTZ R97, R56, R133 ;  /* 0x0000008538617220 */ /* 0x000fe20000410000 */
[C-C-:B------:R-:W-:Y:S01]  /*3490*/  FFMA.FTZ R55, R61.reuse, R55, R100.reuse ;  /* 0x000000373d377223 */ /* 0x140fe20000010064 */
[C-C-:B------:R-:W-:Y:S01]  /*34a0*/  FFMA.FTZ R45, R61.reuse, R45, R100.reuse ;  /* 0x0000002d3d2d7223 */ /* 0x140fe20000010064 */
[C-C-:B------:R-:W-:Y:S01]  /*34b0*/  FFMA.FTZ R43, R61.reuse, R43, R100.reuse ;  /* 0x0000002b3d2b7223 */ /* 0x140fe20000010064 */
[C-C-:B------:R-:W-:Y:S01]  /*34c0*/  FFMA.FTZ R41, R61.reuse, R41, R100.reuse ;  /* 0x000000293d297223 */ /* 0x140fe20000010064 */
[C-C-:B------:R-:W-:Y:S01]  /*34d0*/  FFMA.FTZ R29, R61.reuse, R29, R100.reuse ;  /* 0x0000001d3d1d7223 */ /* 0x140fe20000010064 */
[----:B------:R-:W-:Y:S01]  /*34e0*/  FFMA.FTZ R68, R61, R105, R100 ;  /* 0x000000693d447223 */ /* 0x000fe20000010064 */
[----:B------:R-:W-:Y:S01]  /*34f0*/  SHF.L.U32 R72, R98, 0x10, RZ ;  /* 0x0000001062487819 */ /* 0x000fe200000006ff */
[----:B------:R-:W-:Y:S01]  /*3500*/  FADD.FTZ R119, -R60, R95 ;  /* 0x0000005f3c777221 */ /* 0x000fe20000010100 */
[----:B------:R-:W-:Y:S01]  /*3510*/  SHF.L.U32 R107, R94, 0x10, RZ ;  /* 0x000000105e6b7819 */ /* 0x000fe200000006ff */
[----:B------:R-:W-:Y:S01]  /*3520*/  FADD.FTZ R133, R27, -R60 ;  /* 0x8000003c1b857221 */ /* 0x000fe20000010000 */
[----:B------:R-:W-:Y:S01]  /*3530*/  FMUL.FTZ R125, R56, R125 ;  /* 0x0000007d387d7220 */ /* 0x000fe20000410000 */
[----:B------:R-:W-:Y:S01]  /*3540*/  FFMA.FTZ R61, R61, R109, R100 ;  /* 0x0000006d3d3d7223 */ /* 0x000fe20000010064 */
[----:B------:R-:W-:Y:S01]  /*3550*/  FADD.FTZ R159, -R60, R99 ;  /* 0x000000633c9f7221 */ /* 0x000fe20000010100 */
[C---:B------:R-:W-:Y:S01]  /*3560*/  FMUL.FTZ R95, R56.reuse, R131 ;  /* 0x00000083385f7220 */ /* 0x040fe20000410000 */
[C---:B------:R-:W-:Y:S01]  /*3570*/  FMUL.FTZ R94, R56.reuse, R151 ;  /* 0x00000097385e7220 */ /* 0x040fe20000410000 */
[--C-:B------:R-:W-:Y:S01]  /*3580*/  FADD.FTZ R35, R35, -R60.reuse ;  /* 0x8000003c23237221 */ /* 0x100fe20000010000 */
[----:B------:R-:W-:Y:S01]  /*3590*/  FMUL.FTZ R115, R56, R115 ;  /* 0x0000007338737220 */ /* 0x000fe20000410000 */
[----:B------:R-:W-:Y:S01]  /*35a0*/  SHF.L.U32 R129, R89, 0x10, RZ ;  /* 0x0000001059817819 */ /* 0x000fe200000006ff */
[----:B------:R-:W0:Y:S01]  /*35b0*/  MUFU.EX2 R59, R59 ;  /* 0x0000003b003b7308 */ /* 0x000e220000000800 */
[----:B------:R-:W-:Y:S01]  /*35c0*/  SHF.L.U32 R109, R96, 0x10, RZ ;  /* 0x00000010606d7819 */ /* 0x000fe200000006ff */
[C---:B------:R-:W-:Y:S01]  /*35d0*/  FMUL.FTZ R99, R56.reuse, R135 ;  /* 0x0000008738637220 */ /* 0x040fe20000410000 */
[----:B------:R-:W-:Y:S01]  /*35e0*/  FMUL.FTZ R98, R56, R139 ;  /* 0x0000008b38627220 */ /* 0x000fe20000410000 */
[--C-:B------:R-:W-:Y:S01]  /*35f0*/  FADD.FTZ R131, R47, -R60.reuse ;  /* 0x8000003c2f837221 */ /* 0x100fe20000010000 */
[--C-:B------:R-:W-:Y:S01]  /*3600*/  FADD.FTZ R151, R113, -R60.reuse ;  /* 0x8000003c71977221 */ /* 0x100fe20000010000 */
[----:B------:R-:W-:Y:S01]  /*3610*/  SHF.L.U32 R87, R80, 0x10, RZ ;  /* 0x0000001050577819 */ /* 0x000fe200000006ff */
[----:B------:R-:W-:Y:S01]  /*3620*/  FMUL.FTZ R96, R56, R149 ;  /* 0x0000009538607220 */ /* 0x000fe20000410000 */
[----:B------:R-:W-:Y:S01]  /*3630*/  SHF.L.U32 R89, R76, 0x10, RZ ;  /* 0x000000104c597819 */ /* 0x000fe200000006ff */
[--C-:B------:R-:W-:Y:S01]  /*3640*/  FADD.FTZ R135, R117, -R60.reuse ;  /* 0x8000003c75877221 */ /* 0x100fe20000010000 */
[----:B------:R-:W-:Y:S01]  /*3650*/  FADD.FTZ R139, R33, -R60 ;  /* 0x8000003c218b7221 */ /* 0x000fe20000010000 */
[----:B------:R-:W-:Y:S01]  /*3660*/  SHF.L.U32 R105, R90, 0x10, RZ ;  /* 0x000000105a697819 */ /* 0x000fe200000006ff */
[----:B------:R-:W-:Y:S01]  /*3670*/  FMUL.FTZ R80, R78, -1.4426950216293334961 ;  /* 0xbfb8aa3b4e507820 */ /* 0x000fe20000410000 */
[----:B------:R-:W1:Y:S01]  /*3680*/  MUFU.EX2 R51, R51 ;  /* 0x0000003300337308 */ /* 0x000e620000000800 */
[----:B------:R-:W-:Y:S01]  /*3690*/  FFMA.FTZ R33, R123, R125, R148 ;  /* 0x0000007d7b217223 */ /* 0x000fe20000010094 */
[----:B------:R-:W-:Y:S01]  /*36a0*/  FADD.FTZ R149, R25, -R60 ;  /* 0x8000003c19957221 */ /* 0x000fe20000010000 */
[----:B------:R-:W-:Y:S01]  /*36b0*/  FMUL.FTZ R133, R56, R133 ;  /* 0x0000008538857220 */ /* 0x000fe20000410000 */
[----:B------:R-:W-:Y:S01]  /*36c0*/  FFMA.FTZ R125, R72, R115, R57 ;  /* 0x00000073487d7223 */ /* 0x000fe20000010039 */
[C---:B------:R-:W-:Y:S01]  /*36d0*/  FMUL.FTZ R25, R56.reuse, R35 ;  /* 0x0000002338197220 */ /* 0x040fe20000410000 */
[C---:B------:R-:W-:Y:S01]  /*36e0*/  FMUL.FTZ R115, R56.reuse, R131 ;  /* 0x0000008338737220 */ /* 0x040fe20000410000 */
[----:B------:R-:W-:Y:S01]  /*36f0*/  FMUL.FTZ R151, R56, R151 ;  /* 0x0000009738977220 */ /* 0x000fe20000410000 */
[----:B------:R-:W-:Y:S01]  /*3700*/  FADD.FTZ R93, -R60, R93 ;  /* 0x0000005d3c5d7221 */ /* 0x000fe20000010100 */
[----:B------:R-:W-:Y:S01]  /*3710*/  FMUL.FTZ R131, R56, R135 ;  /* 0x0000008738837220 */ /* 0x000fe20000410000 */
[C---:B------:R-:W-:Y:S01]  /*3720*/  FADD.FTZ R157, -R60.reuse, R89 ;  /* 0x000000593c9d7221 */ /* 0x040fe20000010100 */
[C-C-:B------:R-:W-:Y:S01]  /*3730*/  FFMA.FTZ R135, R123.reuse, R133, R148.reuse ;  /* 0x000000857b877223 */ /* 0x140fe20000010094 */
[C---:B------:R-:W-:Y:S01]  /*3740*/  FADD.FTZ R105, -R60.reuse, R105 ;  /* 0x000000693c697221 */ /* 0x040fe20000010100 */
[C-C-:B------:R-:W-:Y:S01]  /*3750*/  FFMA.FTZ R133, R123.reuse, R25, R148.reuse ;  /* 0x000000197b857223 */ /* 0x140fe20000010094 */
[C---:B------:R-:W-:Y:S01]  /*3760*/  FADD.FTZ R129, -R60.reuse, R129 ;  /* 0x000000813c817221 */ /* 0x040fe20000010100 */
[----:B------:R-:W2:Y:S01]  /*3770*/  MUFU.EX2 R80, R80 ;  /* 0x0000005000507308 */ /* 0x000ea20000000800 */
[C---:B------:R-:W-:Y:S01]  /*3780*/  FADD.FTZ R107, -R60.reuse, R107 ;  /* 0x0000006b3c6b7221 */ /* 0x040fe20000010100 */
[----:B------:R-:W-:Y:S01]  /*3790*/  FFMA.FTZ R25, R123, R151, R148 ;  /* 0x000000977b197223 */ /* 0x000fe20000010094 */
[----:B------:R-:W-:Y:S01]  /*37a0*/  FADD.FTZ R91, -R60, R91 ;  /* 0x0000005b3c5b7221 */ /* 0x000fe20000010100 */
[----:B------:R-:W-:Y:S01]  /*37b0*/  FMUL.FTZ R152, R56, R93 ;  /* 0x0000005d38987220 */ /* 0x000fe20000410000 */
[----:B------:R-:W-:Y:S01]  /*37c0*/  FADD.FTZ R151, -R60, R79 ;  /* 0x0000004f3c977221 */ /* 0x000fe20000010100 */
[----:B------:R-:W-:Y:S01]  /*37d0*/  FMUL.FTZ R90, R56, R157 ;  /* 0x0000009d385a7220 */ /* 0x000fe20000410000 */
[----:B------:R-:W-:Y:S01]  /*37e0*/  FADD.FTZ R79, -R60, R75 ;  /* 0x0000004b3c4f7221 */ /* 0x000fe20000010100 */
[C---:B------:R-:W-:Y:S01]  /*37f0*/  FMUL.FTZ R108, R56.reuse, R105 ;  /* 0x00000069386c7220 */ /* 0x040fe20000410000 */
[C---:B------:R-:W-:Y:S01]  /*3800*/  FMUL.FTZ R100, R56.reuse, R129 ;  /* 0x0000008138647220 */ /* 0x040fe20000410000 */
[C---:B------:R-:W-:Y:S01]  /*3810*/  FMUL.FTZ R150, R56.reuse, R161 ;  /* 0x000000a138967220 */ /* 0x040fe20000410000 */
[C---:B------:R-:W-:Y:S01]  /*3820*/  FMUL.FTZ R156, R56.reuse, R107 ;  /* 0x0000006b389c7220 */ /* 0x040fe20000410000 */
[----:B------:R-:W-:Y:S01]  /*3830*/  FMUL.FTZ R110, R56, R91 ;  /* 0x0000005b386e7220 */ /* 0x000fe20000410000 */
[C-C-:B------:R-:W-:Y:S01]  /*3840*/  FFMA.FTZ R107, R104.reuse, R152, R111.reuse ;  /* 0x00000098686b7223 */ /* 0x140fe2000001006f */
[--C-:B------:R-:W-:Y:S01]  /*3850*/  FFMA.FTZ R91, R104, R90, R111.reuse ;  /* 0x0000005a685b7223 */ /* 0x100fe2000001006f */
[----:B------:R-:W-:Y:S01]  /*3860*/  FMUL.FTZ R152, R56, R79 ;  /* 0x0000004f38987220 */ /* 0x000fe20000410000 */
[----:B------:R-:W-:Y:S01]  /*3870*/  FFMA.FTZ R90, R104, R108, R111 ;  /* 0x0000006c685a7223 */ /* 0x000fe2000001006f */
[----:B------:R-:W-:Y:S01]  /*3880*/  FFMA.FTZ R100, R72, R100, R57 ;  /* 0x0000006448647223 */ /* 0x000fe20000010039 */
[----:B------:R-:W-:Y:S01]  /*3890*/  FFMA.FTZ R108, R104, R150, R111 ;  /* 0x00000096686c7223 */ /* 0x000fe2000001006f */
[----:B0-----:R-:W-:Y:S01]  /*38a0*/  FADD.FTZ R150, R59, 1 ;  /* 0x3f8000003b967421 */ /* 0x001fe20000010000 */
[----:B------:R-:W-:Y:S01]  /*38b0*/  FFMA.FTZ R59, R72, R152, R57 ;  /* 0x00000098483b7223 */ /* 0x000fe20000010039 */
[----:B-1----:R-:W-:Y:S01]  /*38c0*/  FADD.FTZ R152, R51, 1 ;  /* 0x3f80000033987421 */ /* 0x002fe20000010000 */
[----:B------:R-:W-:Y:S01]  /*38d0*/  FMUL.FTZ R84, R100, -1.4426950216293334961 ;  /* 0xbfb8aa3b64547820 */ /* 0x000fe20000410000 */
[----:B------:R-:W-:Y:S01]  /*38e0*/  SHF.L.U32 R157, R71, 0x10, RZ ;  /* 0x00000010479d7819 */ /* 0x000fe200000006ff */
[----:B--2---:R-:W-:Y:S01]  /*38f0*/  FADD.FTZ R80, R80, 1 ;  /* 0x3f80000050507421 */ /* 0x004fe20000010000 */
[C---:B------:R-:W-:Y:S01]  /*3900*/  FADD.FTZ R87, -R60.reuse, R87 ;  /* 0x000000573c577221 */ /* 0x040fe20000010100 */
[C---:B------:R-:W-:Y:S01]  /*3910*/  FADD.FTZ R75, -R60.reuse, R73 ;  /* 0x000000493c4b7221 */ /* 0x040fe20000010100 */
[----:B------:R-:W0:Y:S01]  /*3920*/  MUFU.RCP R152, R152 ;  /* 0x0000009800987308 */ /* 0x000e220000001000 */
[C---:B------:R-:W-:Y:S01]  /*3930*/  FADD.FTZ R109, -R60.reuse, R109 ;  /* 0x0000006d3c6d7221 */ /* 0x040fe20000010100 */
[----:B------:R-:W-:Y:S01]  /*3940*/  FADD.FTZ R73, -R60, R157 ;  /* 0x0000009d3c497221 */ /* 0x000fe20000010100 */
[C---:B------:R-:W-:Y:S01]  /*3950*/  FMUL.FTZ R106, R56.reuse, R159 ;  /* 0x0000009f386a7220 */ /* 0x040fe20000410000 */
[C---:B------:R-:W-:Y:S01]  /*3960*/  FMUL.FTZ R88, R56.reuse, R87 ;  /* 0x0000005738587220 */ /* 0x040fe20000410000 */
[C---:B------:R-:W-:Y:S01]  /*3970*/  FMUL.FTZ R92, R56.reuse, R153 ;  /* 0x00000099385c7220 */ /* 0x040fe20000410000 */
[C---:B------:R-:W-:Y:S01]  /*3980*/  FMUL.FTZ R158, R56.reuse, R119 ;  /* 0x00000077389e7220 */ /* 0x040fe20000410000 */
[----:B------:R-:W-:Y:S01]  /*3990*/  FMUL.FTZ R160, R56, R109 ;  /* 0x0000006d38a07220 */ /* 0x000fe20000410000 */
[----:B------:R-:W1:Y:S01]  /*39a0*/  MUFU.EX2 R84, R84 ;  /* 0x0000005400547308 */ /* 0x000e620000000800 */
[----:B------:R-:W-:Y:S01]  /*39b0*/  FFMA.FTZ R98, R72, R98, R57 ;  /* 0x0000006248627223 */ /* 0x000fe20000010039 */
[--C-:B------:R-:W-:Y:S01]  /*39c0*/  FFMA.FTZ R87, R104, R106, R111.reuse ;  /* 0x0000006a68577223 */ /* 0x100fe2000001006f */
[--C-:B------:R-:W-:Y:S01]  /*39d0*/  FFMA.FTZ R74, R74, R104, R111.reuse ;  /* 0x000000684a4a7223 */ /* 0x100fe2000001006f */
[C-C-:B------:R-:W-:Y:S01]  /*39e0*/  FFMA.FTZ R101, R104.reuse, R101, R111.reuse ;  /* 0x0000006568657223 */ /* 0x140fe2000001006f */
[C-C-:B------:R-:W-:Y:S01]  /*39f0*/  FFMA.FTZ R99, R104.reuse, R99, R111.reuse ;  /* 0x0000006368637223 */ /* 0x140fe2000001006f */
[C-C-:B------:R-:W-:Y:S01]  /*3a00*/  FFMA.FTZ R96, R104.reuse, R96, R111.reuse ;  /* 0x0000006068607223 */ /* 0x140fe2000001006f */
[C-C-:B------:R-:W-:Y:S01]  /*3a10*/  FFMA.FTZ R94, R104.reuse, R94, R111.reuse ;  /* 0x0000005e685e7223 */ /* 0x140fe2000001006f */
[----:B------:R-:W2:Y:S01]  /*3a20*/  MUFU.RCP R157, R80 ;  /* 0x00000050009d7308 */ /* 0x000ea20000001000 */
[C-C-:B------:R-:W-:Y:S01]  /*3a30*/  FFMA.FTZ R93, R104.reuse, R88, R111.reuse ;  /* 0x00000058685d7223 */ /* 0x140fe2000001006f */
[C-C-:B------:R-:W-:Y:S01]  /*3a40*/  FFMA.FTZ R92, R104.reuse, R92, R111.reuse ;  /* 0x0000005c685c7223 */ /* 0x140fe2000001006f */
[C-C-:B------:R-:W-:Y:S01]  /*3a50*/  FFMA.FTZ R109, R104.reuse, R110, R111.reuse ;  /* 0x0000006e686d7223 */ /* 0x140fe2000001006f */
[C-C-:B------:R-:W-:Y:S01]  /*3a60*/  FFMA.FTZ R106, R104.reuse, R156, R111.reuse ;  /* 0x0000009c686a7223 */ /* 0x140fe2000001006f */
[C-C-:B------:R-:W-:Y:S01]  /*3a70*/  FFMA.FTZ R105, R104.reuse, R158, R111.reuse ;  /* 0x0000009e68697223 */ /* 0x140fe2000001006f */
[----:B------:R-:W-:Y:S01]  /*3a80*/  FFMA.FTZ R104, R104, R160, R111 ;  /* 0x000000a068687223 */ /* 0x000fe2000001006f */
[----:B------:R-:W-:Y:S01]  /*3a90*/  SHF.L.U32 R111, R83, 0x10, RZ ;  /* 0x00000010536f7819 */ /* 0x000fe200000006ff */
[----:B------:R-:W-:Y:S01]  /*3aa0*/  FMUL.FTZ R83, R98, -1.4426950216293334961 ;  /* 0xbfb8aa3b62537820 */ /* 0x000fe20000410000 */
[----:B0-----:R-:W-:Y:S01]  /*3ab0*/  FMUL.FTZ R3, R3, R152 ;  /* 0x0000009803037220 */ /* 0x001fe20000410000 */
[----:B-1----:R-:W-:Y:S01]  /*3ac0*/  FADD.FTZ R152, R84, 1 ;  /* 0x3f80000054987421 */ /* 0x002fe20000010000 */
[C---:B------:R-:W-:Y:S01]  /*3ad0*/  FADD.FTZ R103, -R60.reuse, R103 ;  /* 0x000000673c677221 */ /* 0x040fe20000010100 */
[----:B------:R-:W-:Y:S01]  /*3ae0*/  FADD.FTZ R119, -R60, R111 ;  /* 0x0000006f3c777221 */ /* 0x000fe20000010100 */
[----:B------:R-:W-:Y:S01]  /*3af0*/  FMUL.FTZ R111, R33, -1.4426950216293334961 ;  /* 0xbfb8aa3b216f7820 */ /* 0x000fe20000410000 */
[----:B------:R-:W0:Y:S01]  /*3b00*/  MUFU.EX2 R83, R83 ;  /* 0x0000005300537308 */ /* 0x000e220000000800 */
[----:B------:R-:W-:Y:S01]  /*3b10*/  FMUL.FTZ R82, R56, R103 ;  /* 0x0000006738527220 */ /* 0x000fe20000410000 */
[--C-:B------:R-:W-:Y:S01]  /*3b20*/  FADD.FTZ R121, R121, -R60.reuse ;  /* 0x8000003c79797221 */ /* 0x100fe20000010000 */
[----:B--2---:R-:W-:Y:S01]  /*3b30*/  FMUL.FTZ R78, R78, R157 ;  /* 0x0000009d4e4e7220 */ /* 0x004fe20000410000 */
[--C-:B------:R-:W-:Y:S01]  /*3b40*/  FADD.FTZ R127, R127, -R60.reuse ;  /* 0x8000003c7f7f7221 */ /* 0x100fe20000010000 */
[--C-:B------:R-:W-:Y:S01]  /*3b50*/  FFMA.FTZ R103, R82, R72, R57.reuse ;  /* 0x0000004852677223 */ /* 0x100fe20000010039 */
[C---:B------:R-:W-:Y:S01]  /*3b60*/  FMUL.FTZ R121, R56.reuse, R121 ;  /* 0x0000007938797220 */ /* 0x040fe20000410000 */
[--C-:B------:R-:W-:Y:S01]  /*3b70*/  FADD.FTZ R129, R37, -R60.reuse ;  /* 0x8000003c25817221 */ /* 0x100fe20000010000 */
[----:B------:R0:W1:Y:S01]  /*3b80*/  MUFU.RCP R157, R152 ;  /* 0x00000098009d7308 */ /* 0x0000620000001000 */
[----:B------:R-:W-:Y:S01]  /*3b90*/  FMUL.FTZ R85, R103, -1.4426950216293334961 ;  /* 0xbfb8aa3b67557820 */ /* 0x000fe20000410000 */
[--C-:B------:R-:W-:Y:S01]  /*3ba0*/  FADD.FTZ R53, R53, -R60.reuse ;  /* 0x8000003c35357221 */ /* 0x100fe20000010000 */
[----:B------:R-:W-:Y:S01]  /*3bb0*/  FADD.FTZ R137, R137, -R60 ;  /* 0x8000003c89897221 */ /* 0x000fe20000010000 */
[C---:B------:R-:W-:Y:S01]  /*3bc0*/  FMUL.FTZ R47, R56.reuse, R119 ;  /* 0x00000077382f7220 */ /* 0x040fe20000410000 */
[--C-:B------:R-:W-:Y:S01]  /*3bd0*/  FFMA.FTZ R121, R123, R121, R148.reuse ;  /* 0x000000797b797223 */ /* 0x100fe20000010094 */
[C---:B------:R-:W-:Y:S01]  /*3be0*/  FMUL.FTZ R119, R56.reuse, R127 ;  /* 0x0000007f38777220 */ /* 0x040fe20000410000 */
[C---:B------:R-:W-:Y:S01]  /*3bf0*/  FMUL.FTZ R117, R56.reuse, R129 ;  /* 0x0000008138757220 */ /* 0x040fe20000410000 */
[----:B------:R-:W2:Y:S01]  /*3c00*/  MUFU.EX2 R111, R111 ;  /* 0x0000006f006f7308 */ /* 0x000ea20000000800 */
[----:B0-----:R-:W-:Y:S01]  /*3c10*/  FADD.FTZ R152, R83, 1 ;  /* 0x3f80000053987421 */ /* 0x001fe20000010000 */
[C---:B------:R-:W-:Y:S01]  /*3c20*/  FMUL.FTZ R53, R56.reuse, R53 ;  /* 0x0000003538357220 */ /* 0x040fe20000410000 */
[C---:B------:R-:W-:Y:S01]  /*3c30*/  FMUL.FTZ R137, R56.reuse, R137 ;  /* 0x0000008938897220 */ /* 0x040fe20000410000 */
[C---:B------:R-:W-:Y:S01]  /*3c40*/  FMUL.FTZ R129, R56.reuse, R139 ;  /* 0x0000008b38817220 */ /* 0x040fe20000410000 */
[----:B------:R-:W-:Y:S01]  /*3c50*/  FMUL.FTZ R127, R56, R149 ;  /* 0x00000095387f7220 */ /* 0x000fe20000410000 */
[----:B------:R-:W-:Y:S01]  /*3c60*/  FMUL.FTZ R76, R74, -1.4426950216293334961 ;  /* 0xbfb8aa3b4a4c7820 */ /* 0x000fe20000410000 */
[----:B------:R-:W-:Y:S01]  /*3c70*/  FMUL.FTZ R139, R121, -1.4426950216293334961 ;  /* 0xbfb8aa3b798b7820 */ /* 0x000fe20000410000 */
[----:B------:R-:W0:Y:S01]  /*3c80*/  MUFU.EX2 R85, R85 ;  /* 0x0000005500557308 */ /* 0x000e220000000800 */
[----:B-1----:R-:W-:Y:S01]  /*3c90*/  FMUL.FTZ R100, R100, R157 ;  /* 0x0000009d64647220 */ /* 0x002fe20000410000 */
[C-C-:B------:R-:W-:Y:S01]  /*3ca0*/  FFMA.FTZ R97, R123.reuse, R97, R148.reuse ;  /* 0x000000617b617223 */ /* 0x140fe20000010094 */
[C-C-:B------:R-:W-:Y:S01]  /*3cb0*/  FFMA.FTZ R95, R123.reuse, R95, R148.reuse ;  /* 0x0000005f7b5f7223 */ /* 0x140fe20000010094 */
[C-C-:B------:R-:W-:Y:S01]  /*3cc0*/  FFMA.FTZ R119, R123.reuse, R119, R148.reuse ;  /* 0x000000777b777223 */ /* 0x140fe20000010094 */
[C-C-:B------:R-:W-:Y:S01]  /*3cd0*/  FFMA.FTZ R117, R123.reuse, R117, R148.reuse ;  /* 0x000000757b757223 */ /* 0x140fe20000010094 */
[C-C-:B------:R-:W-:Y:S01]  /*3ce0*/  FFMA.FTZ R115, R123.reuse, R115, R148.reuse ;  /* 0x000000737b737223 */ /* 0x140fe20000010094 */
[C-C-:B------:R-:W-:Y:S01]  /*3cf0*/  FFMA.FTZ R53, R123.reuse, R53, R148.reuse ;  /* 0x000000357b357223 */ /* 0x140fe20000010094 */
[----:B------:R2:W-:Y:S01]  /*3d00*/  MUFU.RCP R157, R152 ;  /* 0x00000098009d7308 */ /* 0x0005e20000001000 */
[C-C-:B------:R-:W-:Y:S01]  /*3d10*/  FFMA.FTZ R137, R123.reuse, R137, R148.reuse ;  /* 0x000000897b897223 */ /* 0x140fe20000010094 */
[C-C-:B------:R-:W-:Y:S01]  /*3d20*/  FFMA.FTZ R131, R123.reuse, R131, R148.reuse ;  /* 0x000000837b837223 */ /* 0x140fe20000010094 */
[C-C-:B------:R-:W-:Y:S01]  /*3d30*/  FFMA.FTZ R129, R123.reuse, R129, R148.reuse ;  /* 0x000000817b817223 */ /* 0x140fe20000010094 */
[----:B------:R-:W-:Y:S01]  /*3d40*/  FFMA.FTZ R127, R123, R127, R148 ;  /* 0x0000007f7b7f7223 */ /* 0x000fe20000010094 */
[----:B------:R-:W-:Y:S01]  /*3d50*/  FFMA.FTZ R123, R72, R47, R57 ;  /* 0x0000002f487b7223 */ /* 0x000fe20000010039 */
[----:B------:R-:W-:Y:S01]  /*3d60*/  SHF.L.U32 R153, R77, 0x10, RZ ;  /* 0x000000104d997819 */ /* 0x000fe200000006ff */
[----:B------:R-:W-:Y:S01]  /*3d70*/  FMUL.FTZ R89, R97, -1.4426950216293334961 ;  /* 0xbfb8aa3b61597820 */ /* 0x000fe20000410000 */
[----:B------:R1:W-:Y:S01]  /*3d80*/  MUFU.EX2 R47, R139 ;  /* 0x0000008b002f7308 */ /* 0x0003e20000000800 */
[----:B--2---:R-:W-:Y:S01]  /*3d90*/  FADD.FTZ R152, R111, 1 ;  /* 0x3f8000006f987421 */ /* 0x004fe20000010000 */
[----:B------:R-:W-:Y:S01]  /*3da0*/  FMUL.FTZ R77, R123, -1.4426950216293334961 ;  /* 0xbfb8aa3b7b4d7820 */ /* 0x000fe20000410000 */
[----:B------:R-:W-:Y:S01]  /*3db0*/  FADD.FTZ R153, -R60, R153 ;  /* 0x000000993c997221 */ /* 0x000fe20000010100 */
[----:B------:R-:W-:Y:S01]  /*3dc0*/  SHF.L.U32 R159, R67, 0x10, RZ ;  /* 0x00000010439f7819 */ /* 0x000fe200000006ff */
[----:B------:R-:W-:Y:S01]  /*3dd0*/  FMUL.FTZ R151, R56, R151 ;  /* 0x0000009738977220 */ /* 0x000fe20000410000 */
[----:B------:R-:W-:Y:S01]  /*3de0*/  SHF.L.U32 R161, R65, 0x10, RZ ;  /* 0x0000001041a17819 */ /* 0x000fe200000006ff */
[----:B------:R-:W-:Y:S01]  /*3df0*/  FADD.FTZ R69, -R60, R69 ;  /* 0x000000453c457221 */ /* 0x000fe20000010100 */
[----:B------:R-:W2:Y:S01]  /*3e00*/  MUFU.RCP R152, R152 ;  /* 0x0000009800987308 */ /* 0x000ea20000001000 */
[C---:B------:R-:W-:Y:S01]  /*3e10*/  FMUL.FTZ R148, R56.reuse, R153 ;  /* 0x0000009938947220 */ /* 0x040fe20000410000 */
[C---:B------:R-:W-:Y:S01]  /*3e20*/  FMUL.FTZ R156, R56.reuse, R75 ;  /* 0x0000004b389c7220 */ /* 0x040fe20000410000 */
[----:B------:R-:W-:Y:S01]  /*3e30*/  FMUL.FTZ R158, R56, R73 ;  /* 0x00000049389e7220 */ /* 0x000fe20000410000 */
[----:B------:R-:W-:Y:S01]  /*3e40*/  FADD.FTZ R149, -R60, R81 ;  /* 0x000000513c957221 */ /* 0x000fe20000010100 */
[----:B------:R-:W-:Y:S01]  /*3e50*/  FFMA.FTZ R73, R72, R151, R57 ;  /* 0x0000009748497223 */ /* 0x000fe20000010039 */
[C---:B-1----:R-:W-:Y:S01]  /*3e60*/  FADD.FTZ R139, -R60.reuse, R159 ;  /* 0x0000009f3c8b7221 */ /* 0x042fe20000010100 */
[C---:B------:R-:W-:Y:S01]  /*3e70*/  FADD.FTZ R81, -R60.reuse, R161 ;  /* 0x000000a13c517221 */ /* 0x040fe20000010100 */
[----:B------:R-:W1:Y:S01]  /*3e80*/  MUFU.EX2 R76, R76 ;  /* 0x0000004c004c7308 */ /* 0x000e620000000800 */
[----:B------:R-:W-:Y:S01]  /*3e90*/  FADD.FTZ R165, -R60, R165 ;  /* 0x000000a53ca57221 */ /* 0x000fe20000010100 */
[----:B0-----:R-:W-:Y:S01]  /*3ea0*/  FADD.FTZ R151, R85, 1 ;  /* 0x3f80000055977421 */ /* 0x001fe20000010000 */
[----:B------:R-:W-:Y:S01]  /*3eb0*/  FMUL.FTZ R160, R56, R69 ;  /* 0x0000004538a07220 */ /* 0x000fe20000410000 */
[--C-:B------:R-:W-:Y:S01]  /*3ec0*/  FFMA.FTZ R69, R72, R148, R57.reuse ;  /* 0x0000009448457223 */ /* 0x100fe20000010039 */
[----:B------:R-:W-:Y:S01]  /*3ed0*/  FMUL.FTZ R66, R56, R149 ;  /* 0x0000009538427220 */ /* 0x000fe20000410000 */
[----:B------:R-:W-:Y:S01]  /*3ee0*/  FFMA.FTZ R148, R72, R156, R57 ;  /* 0x0000009c48947223 */ /* 0x000fe20000010039 */
[C---:B------:R-:W-:Y:S01]  /*3ef0*/  FMUL.FTZ R162, R56.reuse, R139 ;  /* 0x0000008b38a27220 */ /* 0x040fe20000410000 */
[----:B------:R0:W-:Y:S01]  /*3f00*/  MUFU.EX2 R71, R77 ;  /* 0x0000004d00477308 */ /* 0x0001e20000000800 */
[----:B--2---:R-:W-:Y:S01]  /*3f10*/  FMUL.FTZ R33, R33, R152 ;  /* 0x0000009821217220 */ /* 0x004fe20000410000 */
[C---:B------:R-:W-:Y:S01]  /*3f20*/  FMUL.FTZ R164, R56.reuse, R81 ;  /* 0x0000005138a47220 */ /* 0x040fe20000410000 */
[----:B------:R-:W-:Y:S01]  /*3f30*/  FMUL.FTZ R149, R56, R165 ;  /* 0x000000a538957220 */ /* 0x000fe20000410000 */
[----:B------:R-:W-:Y:S01]  /*3f40*/  FADD.FTZ R152, R47, 1 ;  /* 0x3f8000002f987421 */ /* 0x000fe20000010000 */
[----:B------:R-:W-:Y:S01]  /*3f50*/  FMUL.FTZ R86, R55, -1.4426950216293334961 ;  /* 0xbfb8aa3b37567820 */ /* 0x000fe20000410000 */
[----:B------:R-:W-:Y:S01]  /*3f60*/  FMUL.FTZ R37, R49, -1.4426950216293334961 ;  /* 0xbfb8aa3b31257820 */ /* 0x000fe20000410000 */
[----:B------:R-:W-:Y:S01]  /*3f70*/  FMUL.FTZ R82, R99, -1.4426950216293334961 ;  /* 0xbfb8aa3b63527820 */ /* 0x000fe20000410000 */
[----:B------:R-:W2:Y:S01]  /*3f80*/  MUFU.EX2 R89, R89 ;  /* 0x0000005900597308 */ /* 0x000ea20000000800 */
[----:B0-----:R-:W-:Y:S01]  /*3f90*/  FADD.FTZ R77, -R60, R163 ;  /* 0x000000a33c4d7221 */ /* 0x001fe20000010100 */
[----:B-1----:R-:W-:Y:S01]  /*3fa0*/  FADD.FTZ R76, R76, 1 ;  /* 0x3f8000004c4c7421 */ /* 0x002fe20000010000 */
[----:B------:R-:W-:Y:S01]  /*3fb0*/  FMUL.FTZ R27, R96, -1.4426950216293334961 ;  /* 0xbfb8aa3b601b7820 */ /* 0x000fe20000410000 */
[----:B------:R-:W-:Y:S01]  /*3fc0*/  FMUL.FTZ R110, R45, -1.4426950216293334961 ;  /* 0xbfb8aa3b2d6e7820 */ /* 0x000fe20000410000 */
[----:B------:R-:W-:Y:S01]  /*3fd0*/  FMUL.FTZ R75, R56, R77 ;  /* 0x0000004d384b7220 */ /* 0x000fe20000410000 */
[----:B------:R-:W-:Y:S01]  /*3fe0*/  FMUL.FTZ R56, R41, -1.4426950216293334961 ;  /* 0xbfb8aa3b29387820 */ /* 0x000fe20000410000 */
[----:B------:R-:W-:Y:S01]  /*3ff0*/  FMUL.FTZ R51, R39, -1.4426950216293334961 ;  /* 0xbfb8aa3b27337820 */ /* 0x000fe20000410000 */
[----:B------:R2:W0:Y:S01]  /*4000*/  MUFU.RCP R156, R151 ;  /* 0x00000097009c7308 */ /* 0x0004220000001000 */
[----:B------:R-:W-:Y:S01]  /*4010*/  FMUL.FTZ R102, R101, -1.4426950216293334961 ;  /* 0xbfb8aa3b65667820 */ /* 0x000fe20000410000 */
[----:B------:R-:W-:Y:S01]  /*4020*/  FMUL.FTZ R113, R125, -1.4426950216293334961 ;  /* 0xbfb8aa3b7d717820 */ /* 0x000fe20000410000 */
[--C-:B------:R-:W-:Y:S01]  /*4030*/  FFMA.FTZ R139, R72, R158, R57.reuse ;  /* 0x0000009e488b7223 */ /* 0x100fe20000010039 */
[----:B------:R-:W-:Y:S01]  /*4040*/  FMUL.FTZ R35, R94, -1.4426950216293334961 ;  /* 0xbfb8aa3b5e237820 */ /* 0x000fe20000410000 */
[----:B------:R-:W-:Y:S01]  /*4050*/  FMUL.FTZ R67, R43, -1.4426950216293334961 ;  /* 0xbfb8aa3b2b437820 */ /* 0x000fe20000410000 */
[----:B------:R-:W-:Y:S01]  /*4060*/  FMUL.FTZ R80, R69, -1.4426950216293334961 ;  /* 0xbfb8aa3b45507820 */ /* 0x000fe20000410000 */
[C-C-:B------:R-:W-:Y:S01]  /*4070*/  FFMA.FTZ R66, R72.reuse, R66, R57.reuse ;  /* 0x0000004248427223 */ /* 0x140fe20000010039 */
[----:B------:R1:W3:Y:S01]  /*4080*/  MUFU.RCP R153, R76 ;  /* 0x0000004c00997308 */ /* 0x0002e20000001000 */
[----:B--2---:R-:W-:Y:S01]  /*4090*/  FADD.FTZ R151, R89, 1 ;  /* 0x3f80000059977421 */ /* 0x004fe20000010000 */
[C-C-:B------:R-:W-:Y:S01]  /*40a0*/  FFMA.FTZ R81, R72.reuse, R160, R57.reuse ;  /* 0x000000a048517223 */ /* 0x140fe20000010039 */
[C-C-:B------:R-:W-:Y:S01]  /*40b0*/  FFMA.FTZ R79, R72.reuse, R162, R57.reuse ;  /* 0x000000a2484f7223 */ /* 0x140fe20000010039 */
[C-C-:B------:R-:W-:Y:S01]  /*40c0*/  FFMA.FTZ R77, R72.reuse, R164, R57.reuse ;  /* 0x000000a4484d7223 */ /* 0x140fe20000010039 */
[C-C-:B------:R-:W-:Y:S01]  /*40d0*/  FFMA.FTZ R75, R72.reuse, R75, R57.reuse ;  /* 0x0000004b484b7223 */ /* 0x140fe20000010039 */
[----:B------:R-:W-:Y:S01]  /*40e0*/  FFMA.FTZ R149, R72, R149, R57 ;  /* 0x0000009548957223 */ /* 0x000fe20000010039 */
[----:B------:R-:W-:Y:S01]  /*40f0*/  FMUL.FTZ R72, R92, -1.4426950216293334961 ;  /* 0xbfb8aa3b5c487820 */ /* 0x000fe20000410000 */
[----:B------:R-:W2:Y:S01]  /*4100*/  MUFU.RCP R152, R152 ;  /* 0x0000009800987308 */ /* 0x000ea20000001000 */
[----:B0-----:R-:W-:Y:S01]  /*4110*/  FMUL.FTZ R103, R103, R156 ;  /* 0x0000009c67677220 */ /* 0x001fe20000410000 */
[----:B-1----:R-:W-:Y:S01]  /*4120*/  FMUL.FTZ R76, R115, -1.4426950216293334961 ;  /* 0xbfb8aa3b734c7820 */ /* 0x002fe20000410000 */
[----:B------:R-:W-:Y:S01]  /*4130*/  FMUL.FTZ R65, R93, -1.4426950216293334961 ;  /* 0xbfb8aa3b5d417820 */ /* 0x000fe20000410000 */
[----:B------:R-:W-:Y:S01]  /*4140*/  FMUL.FTZ R57, R117, -1.4426950216293334961 ;  /* 0xbfb8aa3b75397820 */ /* 0x000fe20000410000 */
[----:B------:R-:W-:Y:S01]  /*4150*/  FADD.FTZ R71, R71, 1 ;  /* 0x3f80000047477421 */ /* 0x000fe20000010000 */
[----:B------:R-:W-:Y:S01]  /*4160*/  FMUL.FTZ R60, R66, -1.4426950216293334961 ;  /* 0xbfb8aa3b423c7820 */ /* 0x000fe20000410000 */
[----:B------:R-:W-:Y:S01]  /*4170*/  FMUL.FTZ R111, R109, -1.4426950216293334961 ;  /* 0xbfb8aa3b6d6f7820 */ /* 0x000fe20000410000 */
[----:B------:R-:W0:Y:S01]  /*4180*/  MUFU.EX2 R86, R86 ;  /* 0x0000005600567308 */ /* 0x000e220000000800 */
[----:B---3--:R-:W-:Y:S01]  /*4190*/  FMUL.FTZ R85, R74, R153 ;  /* 0x000000994a557220 */ /* 0x008fe20000410000 */
[----:B------:R-:W-:Y:S01]  /*41a0*/  FMUL.FTZ R83, R90, -1.4426950216293334961 ;  /* 0xbfb8aa3b5a537820 */ /* 0x000fe20000410000 */
[----:B------:R-:W-:Y:S01]  /*41b0*/  FMUL.FTZ R88, R95, -1.4426950216293334961 ;  /* 0xbfb8aa3b5f587820 */ /* 0x000fe20000410000 */
[----:B------:R-:W-:Y:S01]  /*41c0*/  FMUL.FTZ R47, R108, -1.4426950216293334961 ;  /* 0xbfb8aa3b6c2f7820 */ /* 0x000fe20000410000 */
[----:B------:R-:W-:Y:S01]  /*41d0*/  FMUL.FTZ R74, R91, -1.4426950216293334961 ;  /* 0xbfb8aa3b5b4a7820 */ /* 0x000fe20000410000 */
[----:B------:R-:W-:Y:S01]  /*41e0*/  FMUL.FTZ R89, R87, -1.4426950216293334961 ;  /* 0xbfb8aa3b57597820 */ /* 0x000fe20000410000 */
[----:B------:R-:W-:Y:S01]  /*41f0*/  F2FP.BF16.F32.PACK_AB R78, R103, R78 ;  /* 0x0000004e674e723e */ /* 0x000fe200000010ff */
[----:B------:R-:W1:Y:S01]  /*4200*/  MUFU.EX2 R56, R56 ;  /* 0x0000003800387308 */ /* 0x000e620000000800 */
[----:B--2---:R-:W-:Y:S01]  /*4210*/  FMUL.FTZ R121, R121, R152 ;  /* 0x0000009879797220 */ /* 0x004fe20000410000 */
[----:B------:R-:W-:-:S06]  /*4220*/  FMUL.FTZ R98, R98, R157 ;  /* 0x0000009d62627220 */ /* 0x000fcc0000410000 */
[----:B------:R-:W-:Y:S01]  /*4230*/  MUFU.EX2 R37, R37 ;  /* 0x0000002500257308 */ /* 0x000fe20000000800 */
[----:B0-----:R-:W-:Y:S01]  /*4240*/  FADD.FTZ R153, R86, 1 ;  /* 0x3f80000056997421 */ /* 0x001fe20000010000 */
[----:B------:R-:W-:-:S06]  /*4250*/  FMUL.FTZ R86, R29, -1.4426950216293334961 ;  /* 0xbfb8aa3b1d567820 */ /* 0x000fcc0000410000 */
[----:B------:R-:W0:Y:S01]  /*4260*/  MUFU.EX2 R82, R82 ;  /* 0x0000005200527308 */ /* 0x000e220000000800 */
[----:B-1----:R-:W-:Y:S01]  /*4270*/  FADD.FTZ R152, R56, 1 ;  /* 0x3f80000038987421 */ /* 0x002fe20000010000 */
[----:B------:R-:W-:-:S06]  /*4280*/  FMUL.FTZ R56, R68, -1.4426950216293334961 ;  /* 0xbfb8aa3b44387820 */ /* 0x000fcc0000410000 */
[----:B------:R0:W1:Y:S08]  /*4290*/  MUFU.RCP R156, R151 ;  /* 0x00000097009c7308 */ /* 0x0000700000001000 */
[----:B------:R-:W-:Y:S01]  /*42a0*/  MUFU.EX2 R27, R27 ;  /* 0x0000001b001b7308 */ /* 0x000fe20000000800 */
[----:B0-----:R-:W-:-:S07]  /*42b0*/  FADD.FTZ R151, R82, 1 ;  /* 0x3f80000052977421 */ /* 0x001fce0000010000 */
[----:B------:R-:W-:Y:S01]  /*42c0*/  MUFU.EX2 R110, R110 ;  /* 0x0000006e006e7308 */ /* 0x000fe20000000800 */
[----:B-1----:R-:W-:-:S05]  /*42d0*/  FMUL.FTZ R97, R97, R156 ;  /* 0x0000009c61617220 */ /* 0x002fca0000410000 */
[----:B------:R-:W-:Y:S02]  /*42e0*/  F2FP.BF16.F32.PACK_AB R97, R100, R97 ;  /* 0x000000616461723e */ /* 0x000fe400000010ff */
[----:B------:R0:W1:Y:S08]  /*42f0*/  MUFU.RCP R158, R153 ;  /* 0x00000099009e7308 */ /* 0x0000700000001000 */
[----:B------:R-:W2:Y:S01]  /*4300*/  MUFU.RCP R152, R152 ;  /* 0x0000009800987308 */ /* 0x000ea20000001000 */
[----:B0-----:R-:W-:Y:S01]  /*4310*/  FADD.FTZ R153, R37, 1 ;  /* 0x3f80000025997421 */ /* 0x001fe20000010000 */
[----:B------:R-:W-:-:S06]  /*4320*/  FMUL.FTZ R37, R31, -1.4426950216293334961 ;  /* 0xbfb8aa3b1f257820 */ /* 0x000fcc0000410000 */
[----:B------:R-:W0:Y:S01]  /*4330*/  MUFU.EX2 R51, R51 ;  /* 0x0000003300337308 */ /* 0x000e220000000800 */
[----:B-1----:R-:W-:-:S07]  /*4340*/  FMUL.FTZ R55, R55, R158 ;  /* 0x0000009e37377220 */ /* 0x002fce0000410000 */
[----:B------:R-:W1:Y:S01]  /*4350*/  MUFU.EX2 R102, R102 ;  /* 0x0000006600667308 */ /* 0x000e620000000800 */
[----:B--2---:R-:W-:-:S07]  /*4360*/  FMUL.FTZ R41, R41, R152 ;  /* 0x0000009829297220 */ /* 0x004fce0000410000 */
[----:B------:R-:W2:Y:S01]  /*4370*/  MUFU.EX2 R113, R113 ;  /* 0x0000007100717308 */ /* 0x000ea20000000800 */
[----:B0-----:R-:W-:Y:S01]  /*4380*/  FADD.FTZ R152, R51, 1 ;  /* 0x3f80000033987421 */ /* 0x001fe20000010000 */
[----:B------:R-:W-:-:S06]  /*4390*/  FMUL.FTZ R51, R106, -1.4426950216293334961 ;  /* 0xbfb8aa3b6a337820 */ /* 0x000fcc0000410000 */
[----:B------:R0:W3:Y:S01]  /*43a0*/  MUFU.RCP R156, R153 ;  /* 0x00000099009c7308 */ /* 0x0000e20000001000 */
[----:B-1----:R-:W-:-:S07]  /*43b0*/  FADD.FTZ R102, R102, 1 ;  /* 0x3f80000066667421 */ /* 0x002fce0000010000 */
[----:B------:R1:W4:Y:S01]  /*43c0*/  MUFU.RCP R82, R151 ;  /* 0x0000009700527308 */ /* 0x0003220000001000 */
[----:B0-----:R-:W-:Y:S01]  /*43d0*/  FADD.FTZ R153, R110, 1 ;  /* 0x3f8000006e997421 */ /* 0x001fe20000010000 */
[----:B--2---:R-:W-:-:S06]  /*43e0*/  FADD.FTZ R113, R113, 1 ;  /* 0x3f80000071717421 */ /* 0x004fcc0000010000 */
[----:B------:R0:W-:Y:S01]  /*43f0*/  MUFU.EX2 R64, R67 ;  /* 0x0000004300407308 */ /* 0x0001e20000000800 */
[----:B-1----:R-:W-:Y:S01]  /*4400*/  FADD.FTZ R151, R27, 1 ;  /* 0x3f8000001b977421 */ /* 0x002fe20000010000 */
[----:B---3--:R-:W-:Y:S01]  /*4410*/  FMUL.FTZ R49, R49, R156 ;  /* 0x0000009c31317220 */ /* 0x008fe20000410000 */
[----:B------:R-:W-:-:S05]  /*4420*/  FMUL.FTZ R27, R58, -1.4426950216293334961 ;  /* 0xbfb8aa3b3a1b7820 */ /* 0x000fca0000410000 */
[----:B------:R-:W1:Y:S01]  /*4430*/  MUFU.RCP R151, R151 ;  /* 0x0000009700977308 */ /* 0x000e620000001000 */
[----:B0-----:R-:W-:Y:S01]  /*4440*/  FMUL.FTZ R67, R119, -1.4426950216293334961 ;  /* 0xbfb8aa3b77437820 */ /* 0x001fe20000410000 */
[----:B----4-:R-:W-:Y:S01]  /*4450*/  FMUL.FTZ R82, R99, R82 ;  /* 0x0000005263527220 */ /* 0x010fe20000410000 */
[----:B------:R-:W-:-:S04]  /*4460*/  FMUL.FTZ R99, R148, -1.4426950216293334961 ;  /* 0xbfb8aa3b94637820 */ /* 0x000fc80000410000 */
[----:B------:R-:W-:Y:S01]  /*4470*/  F2FP.BF16.F32.PACK_AB R55, R82, R55 ;  /* 0x000000375237723e */ /* 0x000fe200000010ff */
[----:B------:R-:W0:Y:S08]  /*4480*/  MUFU.EX2 R35, R35 ;  /* 0x0000002300237308 */ /* 0x000e300000000800 */
[----:B------:R2:W3:Y:S01]  /*4490*/  MUFU.RCP R158, R153 ;  /* 0x00000099009e7308 */ /* 0x0004e20000001000 */
[----:B-1----:R-:W-:-:S05]  /*44a0*/  FMUL.FTZ R96, R96, R151 ;  /* 0x0000009760607220 */ /* 0x002fca0000410000 */
[----:B------:R-:W-:Y:S02]  /*44b0*/  F2FP.BF16.F32.PACK_AB R49, R96, R49 ;  /* 0x000000316031723e */ /* 0x000fe400000010ff */
[----:B------:R-:W1:Y:S01]  /*44c0*/  MUFU.EX2 R76, R76 ;  /* 0x0000004c004c7308 */ /* 0x000e620000000800 */
[----:B--2---:R-:W-:Y:S01]  /*44d0*/  FADD.FTZ R153, R64, 1 ;  /* 0x3f80000040997421 */ /* 0x004fe20000010000 */
[----:B0-----:R-:W-:Y:S01]  /*44e0*/  FADD.FTZ R151, R35, 1 ;  /* 0x3f80000023977421 */ /* 0x001fe20000010000 */
[----:B------:R-:W-:-:S05]  /*44f0*/  FMUL.FTZ R35, R70, -1.4426950216293334961 ;  /* 0xbfb8aa3b46237820 */ /* 0x000fca0000410000 */
[----:B------:R-:W0:Y:S01]  /*4500*/  MUFU.RCP R156, R113 ;  /* 0x00000071009c7308 */ /* 0x000e220000001000 */
[----:B---3--:R-:W-:-:S07]  /*4510*/  FMUL.FTZ R45, R45, R158 ;  /* 0x0000009e2d2d7220 */ /* 0x008fce0000410000 */
[----:B------:R-:W2:Y:S01]  /*4520*/  MUFU.RCP R152, R152 ;  /* 0x0000009800987308 */ /* 0x000ea20000001000 */
[----:B-1----:R-:W-:-:S07]  /*4530*/  FADD.FTZ R76, R76, 1 ;  /* 0x3f8000004c4c7421 */ /* 0x002fce0000010000 */
[----:B------:R-:W1:Y:S01]  /*4540*/  MUFU.EX2 R80, R80 ;  /* 0x0000005000507308 */ /* 0x000e620000000800 */
[----:B0-----:R-:W-:Y:S01]  /*4550*/  FMUL.FTZ R110, R125, R156 ;  /* 0x0000009c7d6e7220 */ /* 0x001fe20000410000 */
[----:B------:R-:W-:Y:S01]  /*4560*/  FMUL.FTZ R156, R135, -1.4426950216293334961 ;  /* 0xbfb8aa3b879c7820 */ /* 0x000fe20000410000 */
[----:B------:R-:W-:-:S03]  /*4570*/  FMUL.FTZ R125, R139, -1.4426950216293334961 ;  /* 0xbfb8aa3b8b7d7820 */ /* 0x000fc60000410000 */
[----:B------:R-:W-:Y:S02]  /*4580*/  F2FP.BF16.F32.PACK_AB R33, R110, R33 ;  /* 0x000000216e21723e */ /* 0x000fe400000010ff */
[----:B------:R-:W0:Y:S01]  /*4590*/  MUFU.RCP R102, R102 ;  /* 0x0000006600667308 */ /* 0x000e220000001000 */
[----:B--2---:R-:W-:-:S07]  /*45a0*/  FMUL.FTZ R39, R39, R152 ;  /* 0x0000009827277220 */ /* 0x004fce0000410000 */
[----:B------:R-:W2:Y:S01]  /*45b0*/  MUFU.EX2 R72, R72 ;  /* 0x0000004800487308 */ /* 0x000ea20000000800 */
[----:B-1----:R-:W-:Y:S01]  /*45c0*/  FADD.FTZ R152, R80, 1 ;  /* 0x3f80000050987421 */ /* 0x002fe20000010000 */
[----:B------:R-:W-:-:S06]  /*45d0*/  FMUL.FTZ R80, R62, -1.4426950216293334961 ;  /* 0xbfb8aa3b3e507820 */ /* 0x000fcc0000410000 */
[----:B------:R-:W1:Y:S01]  /*45e0*/  MUFU.EX2 R65, R65 ;  /* 0x0000004100417308 */ /* 0x000e620000000800 */
[----:B0-----:R-:W-:Y:S01]  /*45f0*/  FMUL.FTZ R84, R101, R102 ;  /* 0x0000006665547220 */ /* 0x001fe20000410000 */
[----:B------:R-:W-:Y:S01]  /*4600*/  FMUL.FTZ R101, R53, -1.4426950216293334961 ;  /* 0xbfb8aa3b35657820 */ /* 0x000fe20000410000 */
[----:B------:R-:W-:-:S03]  /*4610*/  FMUL.FTZ R102, R59, -1.4426950216293334961 ;  /* 0xbfb8aa3b3b667820 */ /* 0x000fc60000410000 */
[----:B------:R-:W-:Y:S02]  /*4620*/  F2FP.BF16.F32.PACK_AB R3, R84, R3 ;  /* 0x000000035403723e */ /* 0x000fe400000010ff */
[----:B------:R-:W0:Y:S01]  /*4630*/  MUFU.EX2 R67, R67 ;  /* 0x0000004300437308 */ /* 0x000e220000000800 */
[----:B--2---:R-:W-:-:S07]  /*4640*/  FADD.FTZ R72, R72, 1 ;  /* 0x3f80000048487421 */ /* 0x004fce0000010000 */
[----:B------:R-:W2:Y:S01]  /*4650*/  MUFU.EX2 R57, R57 ;  /* 0x0000003900397308 */ /* 0x000ea20000000800 */
[----:B-1----:R-:W-:-:S07]  /*4660*/  FADD.FTZ R65, R65, 1 ;  /* 0x3f80000041417421 */ /* 0x002fce0000010000 */
[----:B------:R-:W1:Y:S01]  /*4670*/  MUFU.RCP R158, R71 ;  /* 0x00000047009e7308 */ /* 0x000e620000001000 */
[----:B0-----:R-:W-:-:S07]  /*4680*/  FADD.FTZ R67, R67, 1 ;  /* 0x3f80000043437421 */ /* 0x001fce0000010000 */
[----:B------:R-:W0:Y:S01]  /*4690*/  MUFU.RCP R160, R153 ;  /* 0x0000009900a07308 */ /* 0x000e220000001000 */
[----:B--2---:R-:W-:-:S07]  /*46a0*/  FADD.FTZ R57, R57, 1 ;  /* 0x3f80000039397421 */ /* 0x004fce0000010000 */
[----:B------:R-:W2:Y:S01]  /*46b0*/  MUFU.RCP R151, R151 ;  /* 0x0000009700977308 */ /* 0x000ea20000001000 */
[----:B-1----:R-:W-:Y:S01]  /*46c0*/  FMUL.FTZ R64, R123, R158 ;  /* 0x0000009e7b407220 */ /* 0x002fe20000410000 */
[----:B------:R-:W-:-:S04]  /*46d0*/  FMUL.FTZ R123, R81, -1.4426950216293334961 ;  /* 0xbfb8aa3b517b7820 */ /* 0x000fc80000410000 */
[----:B------:R-:W-:Y:S02]  /*46e0*/  F2FP.BF16.F32.PACK_AB R64, R64, R121 ;  /* 0x000000794040723e */ /* 0x000fe400000010ff */
[----:B------:R-:W1:Y:S01]  /*46f0*/  MUFU.EX2 R60, R60 ;  /* 0x0000003c003c7308 */ /* 0x000e620000000800 */
[----:B0-----:R-:W-:-:S07]  /*4700*/  FMUL.FTZ R43, R43, R160 ;  /* 0x000000a02b2b7220 */ /* 0x001fce0000410000 */
[----:B------:R-:W0:Y:S01]  /*4710*/  MUFU.RCP R150, R150 ;  /* 0x0000009600967308 */ /* 0x000e220000001000 */
[----:B--2---:R-:W-:-:S05]  /*4720*/  FMUL.FTZ R94, R94, R151 ;  /* 0x000000975e5e7220 */ /* 0x004fca0000410000 */
[----:B------:R-:W-:Y:S02]  /*4730*/  F2FP.BF16.F32.PACK_AB R45, R94, R45 ;  /* 0x0000002d5e2d723e */ /* 0x000fe400000010ff */
[----:B------:R2:W-:Y:S01]  /*4740*/  MUFU.EX2 R113, R156 ;  /* 0x0000009c00717308 */ /* 0x0005e20000000800 */
[----:B-1----:R-:W-:-:S07]  /*4750*/  FADD.FTZ R151, R60, 1 ;  /* 0x3f8000003c977421 */ /* 0x002fce0000010000 */
[----:B------:R-:W1:Y:S01]  /*4760*/  MUFU.RCP R76, R76 ;  /* 0x0000004c004c7308 */ /* 0x000e620000001000 */
[----:B--2---:R-:W-:Y:S01]  /*4770*/  FMUL.FTZ R156, R133, -1.4426950216293334961 ;  /* 0xbfb8aa3b859c7820 */ /* 0x004fe20000410000 */
[----:B0-----:R-:W-:Y:S01]  /*4780*/  FMUL.FTZ R150, R21, R150 ;  /* 0x0000009615967220 */ /* 0x001fe20000410000 */
[----:B------:R-:W-:-:S04]  /*4790*/  FMUL.FTZ R21, R73, -1.4426950216293334961 ;  /* 0xbfb8aa3b49157820 */ /* 0x000fc80000410000 */
[----:B------:R-:W-:Y:S01]  /*47a0*/  F2FP.BF16.F32.PACK_AB R85, R85, R150 ;  /* 0x000000965555723e */ /* 0x000fe200000010ff */
[----:B------:R-:W0:Y:S08]  /*47b0*/  MUFU.RCP R152, R152 ;  /* 0x0000009800987308 */ /* 0x000e300000001000 */
[----:B------:R-:W2:Y:S01]  /*47c0*/  MUFU.RCP R153, R72 ;  /* 0x0000004800997308 */ /* 0x000ea20000001000 */
[----:B-1----:R-:W-:-:S07]  /*47d0*/  FMUL.FTZ R115, R115, R76 ;  /* 0x0000004c73737220 */ /* 0x002fce0000410000 */
[----:B------:R-:W1:Y:S01]  /*47e0*/  MUFU.EX2 R86, R86 ;  /* 0x0000005600567308 */ /* 0x000e620000000800 */
[----:B0-----:R-:W-:Y:S01]  /*47f0*/  FMUL.FTZ R76, R69, R152 ;  /* 0x00000098454c7220 */ /* 0x001fe20000410000 */
[----:B------:R-:W-:Y:S01]  /*4800*/  FMUL.FTZ R152, R104, -1.4426950216293334961 ;  /* 0xbfb8aa3b68987820 */ /* 0x000fe20000410000 */
[----:B------:R-:W-:-:S03]  /*4810*/  FMUL.FTZ R69, R127, -1.4426950216293334961 ;  /* 0xbfb8aa3b7f457820 */ /* 0x000fc60000410000 */
[----:B------:R-:W-:Y:S02]  /*4820*/  F2FP.BF16.F32.PACK_AB R76, R76, R115 ;  /* 0x000000734c4c723e */ /* 0x000fe400000010ff */
[----:B------:R-:W0:Y:S01]  /*4830*/  MUFU.EX2 R101, R101 ;  /* 0x0000006500657308 */ /* 0x000e220000000800 */
[----:B--2---:R-:W-:-:S05]  /*4840*/  FMUL.FTZ R92, R92, R153 ;  /* 0x000000995c5c7220 */ /* 0x004fca0000410000 */
[----:B------:R-:W-:Y:S02]  /*4850*/  F2FP.BF16.F32.PACK_AB R41, R92, R41 ;  /* 0x000000295c29723e */ /* 0x000fe400000010ff */
[----:B------:R-:W2:Y:S01]  /*4860*/  MUFU.EX2 R71, R156 ;  /* 0x0000009c00477308 */ /* 0x000ea20000000800 */
[----:B-1----:R-:W-:Y:S01]  /*4870*/  FADD.FTZ R153, R86, 1 ;  /* 0x3f80000056997421 */ /* 0x002fe20000010000 */
[----:B------:R-:W-:-:S06]  /*4880*/  FMUL.FTZ R86, R105, -1.4426950216293334961 ;  /* 0xbfb8aa3b69567820 */ /* 0x000fcc0000410000 */
[----:B------:R1:W3:Y:S01]  /*4890*/  MUFU.RCP R158, R65 ;  /* 0x00000041009e7308 */ /* 0x0002e20000001000 */
[----:B0-----:R-:W-:-:S07]  /*48a0*/  FADD.FTZ R101, R101, 1 ;  /* 0x3f80000065657421 */ /* 0x001fce0000010000 */
[----:B------:R0:W4:Y:S01]  /*48b0*/  MUFU.RCP R160, R67 ;  /* 0x0000004300a07308 */ /* 0x0001220000001000 */
[----:B-1----:R-:W-:Y:S01]  /*48c0*/  FMUL.FTZ R65, R107, -1.4426950216293334961 ;  /* 0xbfb8aa3b6b417820 */ /* 0x002fe20000410000 */
[----:B--2---:R-:W-:-:S06]  /*48d0*/  FADD.FTZ R71, R71, 1 ;  /* 0x3f80000047477421 */ /* 0x004fcc0000010000 */
[----:B------:R1:W2:Y:S01]  /*48e0*/  MUFU.RCP R156, R57 ;  /* 0x00000039009c7308 */ /* 0x0002a20000001000 */
[----:B---3--:R-:W-:Y:S01]  /*48f0*/  FMUL.FTZ R60, R93, R158 ;  /* 0x0000009e5d3c7220 */ /* 0x008fe20000410000 */
[----:B0-----:R-:W-:Y:S01]  /*4900*/  FMUL.FTZ R67, R131, -1.4426950216293334961 ;  /* 0xbfb8aa3b83437820 */ /* 0x001fe20000410000 */
[----:B------:R-:W-:-:S03]  /*4910*/  FMUL.FTZ R93, R79, -1.4426950216293334961 ;  /* 0xbfb8aa3b4f5d7820 */ /* 0x000fc60000410000 */
[----:B------:R-:W-:Y:S02]  /*4920*/  F2FP.BF16.F32.PACK_AB R43, R60, R43 ;  /* 0x0000002b3c2b723e */ /* 0x000fe400000010ff */
[----:B------:R-:W0:Y:S01]  /*4930*/  MUFU.EX2 R37, R37 ;  /* 0x0000002500257308 */ /* 0x000e220000000800 */
[----:B-1----:R-:W-:Y:S01]  /*4940*/  FMUL.FTZ R57, R129, -1.4426950216293334961 ;  /* 0xbfb8aa3b81397820 */ /* 0x002fe20000410000 */
[----:B----4-:R-:W-:-:S06]  /*4950*/  FMUL.FTZ R119, R119, R160 ;  /* 0x000000a077777220 */ /* 0x010fcc0000410000 */
[----:B------:R-:W1:Y:S01]  /*4960*/  MUFU.EX2 R111, R111 ;  /* 0x0000006f006f7308 */ /* 0x000e620000000800 */
[----:B--2---:R-:W-:-:S07]  /*4970*/  FMUL.FTZ R117, R117, R156 ;  /* 0x0000009c75757220 */ /* 0x004fce0000410000 */
[----:B------:R-:W2:Y:S01]  /*4980*/  MUFU.EX2 R83, R83 ;  /* 0x0000005300537308 */ /* 0x000ea20000000800 */
[----:B0-----:R-:W-:-:S07]  /*4990*/  FADD.FTZ R162, R37, 1 ;  /* 0x3f80000025a27421 */ /* 0x001fce0000010000 */
[----:B------:R-:W0:Y:S01]  /*49a0*/  MUFU.RCP R151, R151 ;  /* 0x0000009700977308 */ /* 0x000e220000001000 */
[----:B-1----:R-:W-:-:S07]  /*49b0*/  FADD.FTZ R111, R111, 1 ;  /* 0x3f8000006f6f7421 */ /* 0x002fce0000010000 */
[----:B------:R-:W-:Y:S01]  /*49c0*/  MUFU.EX2 R56, R56 ;  /* 0x0000003800387308 */ /* 0x000fe20000000800 */
[----:B--2---:R-:W-:-:S07]  /*49d0*/  FADD.FTZ R37, R83, 1 ;  /* 0x3f80000053257421 */ /* 0x004fce0000010000 */
[----:B------:R-:W1:Y:S01]  /*49e0*/  MUFU.EX2 R21, R21 ;  /* 0x0000001500157308 */ /* 0x000e620000000800 */
[----:B0-----:R-:W-:-:S05]  /*49f0*/  FMUL.FTZ R66, R66, R151 ;  /* 0x0000009742427220 */ /* 0x001fca0000410000 */
[----:B------:R-:W-:Y:S02]  /*4a00*/  F2FP.BF16.F32.PACK_AB R66, R66, R119 ;  /* 0x000000774242723e */ /* 0x000fe400000010ff */
[----:B------:R-:W-:Y:S08]  /*4a10*/  MUFU.EX2 R65, R65 ;  /* 0x0000004100417308 */ /* 0x000ff00000000800 */
[----:B------:R-:W0:Y:S01]  /*4a20*/  MUFU.EX2 R88, R88 ;  /* 0x0000005800587308 */ /* 0x000e220000000800 */
[----:B-1----:R-:W-:Y:S01]  /*4a30*/  FADD.FTZ R151, R21, 1 ;  /* 0x3f80000015977421 */ /* 0x002fe20000010000 */
[----:B------:R-:W-:-:S06]  /*4a40*/  FMUL.FTZ R21, R63, -1.4426950216293334961 ;  /* 0xbfb8aa3b3f157820 */ /* 0x000fcc0000410000 */
[----:B------:R-:W1:Y:S08]  /*4a50*/  MUFU.EX2 R57, R57 ;  /* 0x0000003900397308 */ /* 0x000e700000000800 */
[----:B------:R-:W2:Y:S01]  /*4a60*/  MUFU.EX2 R51, R51 ;  /* 0x0000003300337308 */ /* 0x000ea20000000800 */
[----:B0-----:R-:W-:-:S07]  /*4a70*/  FADD.FTZ R88, R88, 1 ;  /* 0x3f80000058587421 */ /* 0x001fce0000010000 */
[----:B------:R-:W0:Y:S01]  /*4a80*/  MUFU.EX2 R47, R47 ;  /* 0x0000002f002f7308 */ /* 0x000e220000000800 */
[----:B-1----:R-:W-:-:S07]  /*4a90*/  FADD.FTZ R57, R57, 1 ;  /* 0x3f80000039397421 */ /* 0x002fce0000010000 */
[----:B------:R1:W3:Y:S01]  /*4aa0*/  MUFU.RCP R156, R153 ;  /* 0x00000099009c7308 */ /* 0x0002e20000001000 */
[----:B--2---:R-:W-:-:S07]  /*4ab0*/  FADD.FTZ R51, R51, 1 ;  /* 0x3f80000033337421 */ /* 0x004fce0000010000 */
[----:B------:R-:W2:Y:S01]  /*4ac0*/  MUFU.RCP R160, R101 ;  /* 0x0000006500a07308 */ /* 0x000ea20000001000 */
[----:B-1----:R-:W-:Y:S01]  /*4ad0*/  FMUL.FTZ R153, R61, -1.4426950216293334961 ;  /* 0xbfb8aa3b3d997820 */ /* 0x002fe20000410000 */
[----:B0-----:R-:W-:-:S06]  /*4ae0*/  FADD.FTZ R47, R47, 1 ;  /* 0x3f8000002f2f7421 */ /* 0x001fcc0000010000 */
[----:B------:R-:W0:Y:S01]  /*4af0*/  MUFU.EX2 R152, R152 ;  /* 0x0000009800987308 */ /* 0x000e220000000800 */
[----:B---3--:R-:W-:Y:S01]  /*4b00*/  FMUL.FTZ R29, R29, R156 ;  /* 0x0000009c1d1d7220 */ /* 0x008fe20000410000 */
[----:B------:R-:W-:-:S06]  /*4b10*/  FMUL.FTZ R156, R75, -1.4426950216293334961 ;  /* 0xbfb8aa3b4b9c7820 */ /* 0x000fcc0000410000 */
[----:B------:R-:W1:Y:S01]  /*4b20*/  MUFU.EX2 R67, R67 ;  /* 0x0000004300437308 */ /* 0x000e620000000800 */
[----:B--2---:R-:W-:-:S07]  /*4b30*/  FMUL.FTZ R160, R53, R160 ;  /* 0x000000a035a07220 */ /* 0x004fce0000410000 */
[----:B------:R-:W2:Y:S01]  /*4b40*/  MUFU.EX2 R93, R93 ;  /* 0x0000005d005d7308 */ /* 0x000ea20000000800 */
[----:B0-----:R-:W-:-:S07]  /*4b50*/  FADD.FTZ R53, R152, 1 ;  /* 0x3f80000098357421 */ /* 0x001fce0000010000 */
[----:B------:R-:W0:Y:S08]  /*4b60*/  MUFU.EX2 R80, R80 ;  /* 0x0000005000507308 */ /* 0x000e300000000800 */
[----:B------:R-:W3:Y:S08]  /*4b70*/  MUFU.EX2 R153, R153 ;  /* 0x0000009900997308 */ /* 0x000ef00000000800 */
[----:B------:R4:W5:Y:S08]  /*4b80*/  MUFU.RCP R164, R111 ;  /* 0x0000006f00a47308 */ /* 0x0009700000001000 */
[----:B------:R-:W5:Y:S01]  /*4b90*/  MUFU.RCP R37, R37 ;  /* 0x0000002500257308 */ /* 0x000f620000001000 */
[----:B----4-:R-:W-:Y:S01]  /*4ba0*/  FADD.FTZ R111, R56, 1 ;  /* 0x3f800000386f7421 */ /* 0x010fe20000010000 */
[----:B------:R-:W-:Y:S01]  /*4bb0*/  FADD.FTZ R56, R65, 1 ;  /* 0x3f80000041387421 */ /* 0x000fe20000010000 */
[----:B-1----:R-:W-:Y:S01]  /*4bc0*/  FADD.FTZ R65, R67, 1 ;  /* 0x3f80000043417421 */ /* 0x002fe20000010000 */
[----:B--2---:R-:W-:Y:S01]  /*4bd0*/  FADD.FTZ R67, R93, 1 ;  /* 0x3f8000005d437421 */ /* 0x004fe20000010000 */
[----:B0-----:R-:W-:Y:S01]  /*4be0*/  FADD.FTZ R93, R80, 1 ;  /* 0x3f800000505d7421 */ /* 0x001fe20000010000 */
[----:B---3--:R-:W-:-:S02]  /*4bf0*/  FADD.FTZ R153, R153, 1 ;  /* 0x3f80000099997421 */ /* 0x008fc40000010000 */
[----:B------:R-:W0:Y:S01]  /*4c00*/  MUFU.RCP R111, R111 ;  /* 0x0000006f006f7308 */ /* 0x000e220000001000 */
[----:B-----5:R-:W-:-:S07]  /*4c10*/  FMUL.FTZ R164, R109, R164 ;  /* 0x000000a46da47220 */ /* 0x020fce0000410000 */
[----:B------:R-:W1:Y:S01]  /*4c20*/  MUFU.RCP R56, R56 ;  /* 0x0000003800387308 */ /* 0x000e620000001000 */
[----:B------:R-:W-:-:S07]  /*4c30*/  FMUL.FTZ R37, R90, R37 ;  /* 0x000000255a257220 */ /* 0x000fce0000410000 */
[----:B------:R-:W2:Y:S01]  /*4c40*/  MUFU.EX2 R21, R21 ;  /* 0x0000001500157308 */ /* 0x000ea20000000800 */
[----:B0-----:R-:W-:-:S07]  /*4c50*/  FMUL.FTZ R111, R68, R111 ;  /* 0x0000006f446f7220 */ /* 0x001fce0000410000 */
[----:B------:R-:W0:Y:S01]  /*4c60*/  MUFU.RCP R88, R88 ;  /* 0x0000005800587308 */ /* 0x000e220000001000 */
[----:B-1----:R-:W-:Y:S01]  /*4c70*/  FMUL.FTZ R68, R107, R56 ;  /* 0x000000386b447220 */ /* 0x002fe20000410000 */
[----:B------:R-:W-:-:S04]  /*4c80*/  IADD3 R56, P1, R18, UR6, RZ ;  /* 0x0000000612387c10 */ /* 0x000fc8000ff3e0ff */
[----:B------:R-:W-:Y:S02]  /*4c90*/  F2FP.BF16.F32.PACK_AB R68, R68, R111 ;  /* 0x0000006f4444723e */ /* 0x000fe400000010ff */
[----:B------:R-:W1:Y:S01]  /*4ca0*/  MUFU.RCP R162, R162 ;  /* 0x000000a200a27308 */ /* 0x000e620000001000 */
[----:B--2---:R-:W-:-:S07]  /*4cb0*/  FADD.FTZ R21, R21, 1 ;  /* 0x3f80000015157421 */ /* 0x004fce0000010000 */
[----:B------:R-:W2:Y:S01]  /*4cc0*/  MUFU.RCP R57, R57 ;  /* 0x0000003900397308 */ /* 0x000ea20000001000 */
[----:B0-----:R-:W-:Y:S01]  /*4cd0*/  FMUL.FTZ R95, R95, R88 ;  /* 0x000000585f5f7220 */ /* 0x001fe20000410000 */
[----:B------:R-:W-:-:S04]  /*4ce0*/  FMUL.FTZ R88, R137, -1.4426950216293334961 ;  /* 0xbfb8aa3b89587820 */ /* 0x000fc80000410000 */
[----:B------:R-:W-:Y:S02]  /*4cf0*/  F2FP.BF16.F32.PACK_AB R95, R98, R95 ;  /* 0x0000005f625f723e */ /* 0x000fe400000010ff */
[----:B------:R-:W-:Y:S01]  /*4d00*/  MUFU.EX2 R74, R74 ;  /* 0x0000004a004a7308 */ /* 0x000fe20000000800 */
[----:B-1----:R-:W-:-:S05]  /*4d10*/  FMUL.FTZ R162, R31, R162 ;  /* 0x000000a21fa27220 */ /* 0x002fca0000410000 */
[----:B------:R-:W-:Y:S02]  /*4d20*/  F2FP.BF16.F32.PACK_AB R37, R37, R162 ;  /* 0x000000a22525723e */ /* 0x000fe400000010ff */
[----:B------:R-:W0:Y:S01]  /*4d30*/  MUFU.RCP R51, R51 ;  /* 0x0000003300337308 */ /* 0x000e220000001000 */
[----:B--2---:R-:W-:Y:S01]  /*4d40*/  FMUL.FTZ R31, R129, R57 ;  /* 0x00000039811f7220 */ /* 0x004fe20000410000 */
[----:B------:R-:W-:Y:S02]  /*4d50*/  IADD3.X R57, R130, UR7, RZ, P1, !PT ;  /* 0x0000000782397c10 */ /* 0x000fe40008ffe4ff */
[----:B------:R-:W-:-:S03]  /*4d60*/  IADD3 R128, P1, R128, UR6, RZ ;  /* 0x0000000680807c10 */ /* 0x000fc6000ff3e0ff */
[----:B------:R-:W-:Y:S01]  /*4d70*/  STG.E.U16 desc[UR10][R56.64], R85 ;  /* 0x0000005538007986 */ /* 0x000fe2000c10150a */
[----:B------:R-:W1:Y:S01]  /*4d80*/  MUFU.RCP R47, R47 ;  /* 0x0000002f002f7308 */ /* 0x000e620000001000 */
[----:B------:R-:W-:Y:S02]  /*4d90*/  IADD3.X R129, R126, UR7, RZ, P1, !PT ;  /* 0x000000077e817c10 */ /* 0x000fe40008ffe4ff */
[----:B------:R-:W-:Y:S01]  /*4da0*/  IADD3 R124, P1, R124, UR6, RZ ;  /* 0x000000067c7c7c10 */ /* 0x000fe2000ff3e0ff */
[----:B------:R-:W-:Y:S04]  /*4db0*/  STG.E.U16 desc[UR10][R56.64+0x4], R78 ;  /* 0x0000044e38007986 */ /* 0x000fe8000c10150a */
[----:B------:R-:W2:Y:S01]  /*4dc0*/  MUFU.RCP R53, R53 ;  /* 0x0000003500357308 */ /* 0x000ea20000001000 */
[----:B0-----:R-:W-:Y:S01]  /*4dd0*/  FMUL.FTZ R106, R106, R51 ;  /* 0x000000336a6a7220 */ /* 0x001fe20000410000 */
[----:B------:R-:W-:-:S05]  /*4de0*/  PRMT R51, R85, 0x7632, R51 ;  /* 0x0000763255337816 */ /* 0x000fca0000000033 */
[----:B------:R0:W-:Y:S01]  /*4df0*/  STG.E.U16 desc[UR10][R56.64+0x2], R51 ;  /* 0x0000023338007986 */ /* 0x0001e2000c10150a */
[----:B------:R-:W3:Y:S01]  /*4e00*/  MUFU.EX2 R99, R99 ;  /* 0x0000006300637308 */ /* 0x000ee20000000800 */
[----:B-1----:R-:W-:-:S07]  /*4e10*/  FMUL.FTZ R108, R108, R47 ;  /* 0x0000002f6c6c7220 */ /* 0x002fce0000410000 */
[----:B------:R-:W1:Y:S01]  /*4e20*/  MUFU.RCP R90, R153 ;  /* 0x00000099005a7308 */ /* 0x000e620000001000 */
[----:B--2---:R-:W-:Y:S01]  /*4e30*/  FMUL.FTZ R47, R104, R53 ;  /* 0x00000035682f7220 */ /* 0x004fe20000410000 */
[----:B------:R-:W-:Y:S02]  /*4e40*/  PRMT R53, R78, 0x7632, R53 ;  /* 0x000076324e357816 */ /* 0x000fe40000000035 */
[----:B0-----:R-:W-:-:S03]  /*4e50*/  PRMT R51, R97, 0x7632, R51 ;  /* 0x0000763261337816 */ /* 0x001fc60000000033 */
[----:B------:R0:W-:Y:S01]  /*4e60*/  STG.E.U16 desc[UR10][R56.64+0x6], R53 ;  /* 0x0000063538007986 */ /* 0x0001e2000c10150a */
[----:B------:R-:W2:Y:S01]  /*4e70*/  MUFU.EX2 R125, R125 ;  /* 0x0000007d007d7308 */ /* 0x000ea20000000800 */
[----:B---3--:R-:W-:Y:S02]  /*4e80*/  FADD.FTZ R83, R99, 1 ;  /* 0x3f80000063537421 */ /* 0x008fe40000010000 */
[----:B------:R3:W-:Y:S04]  /*4e90*/  STG.E.U16 desc[UR10][R128.64], R3 ;  /* 0x0000000380007986 */ /* 0x0007e8000c10150a */
[----:B------:R-:W-:Y:S01]  /*4ea0*/  STG.E.U16 desc[UR10][R128.64+0x4], R97 ;  /* 0x0000046180007986 */ /* 0x000fe2000c10150a */
[----:B------:R-:W4:Y:S01]  /*4eb0*/  MUFU.RCP R93, R93 ;  /* 0x0000005d005d7308 */ /* 0x000f220000001000 */
[----:B-1----:R-:W-:Y:S01]  /*4ec0*/  FMUL.FTZ R90, R61, R90 ;  /* 0x0000005a3d5a7220 */ /* 0x002fe20000410000 */
[----:B------:R-:W-:Y:S01]  /*4ed0*/  PRMT R61, R3, 0x7632, R61 ;  /* 0x00007632033d7816 */ /* 0x000fe2000000003d */
[----:B------:R1:W-:Y:S01]  /*4ee0*/  STG.E.U16 desc[UR10][R128.64+0x6], R51 ;  /* 0x0000063380007986 */ /* 0x0003e2000c10150a */
[----:B0-----:R-:W-:-:S02]  /*4ef0*/  PRMT R53, R49, 0x7632, R53 ;  /* 0x0000763231357816 */ /* 0x001fc40000000035 */
[----:B------:R-:W-:Y:S01]  /*4f00*/  F2FP.BF16.F32.PACK_AB R47, R47, R90 ;  /* 0x0000005a2f2f723e */ /* 0x000fe200000010ff */
[----:B------:R-:W-:Y:S01]  /*4f10*/  STG.E.U16 desc[UR10][R128.64+0x2], R61 ;  /* 0x0000023d80007986 */ /* 0x000fe2000c10150a */
[----:B------:R-:W0:Y:S01]  /*4f20*/  MUFU.EX2 R102, R102 ;  /* 0x0000006600667308 */ /* 0x000e220000000800 */
[----:B--2---:R-:W-:Y:S01]  /*4f30*/  FADD.FTZ R99, R125, 1 ;  /* 0x3f8000007d637421 */ /* 0x004fe20000010000 */
[----:B------:R-:W-:Y:S02]  /*4f40*/  IADD3.X R125, R122, UR7, RZ, P1, !PT ;  /* 0x000000077a7d7c10 */ /* 0x000fe40008ffe4ff */
[----:B------:R-:W-:Y:S02]  /*4f50*/  IADD3 R56, P1, R120, UR6, RZ ;  /* 0x0000000678387c10 */ /* 0x000fe4000ff3e0ff */
[----:B---3--:R-:W-:Y:S01]  /*4f60*/  PRMT R3, R95, 0x7632, R3 ;  /* 0x000076325f037816 */ /* 0x008fe20000000003 */
[----:B------:R2:W-:Y:S01]  /*4f70*/  STG.E.U16 desc[UR10][R124.64], R55 ;  /* 0x000000377c007986 */ /* 0x0005e2000c10150a */
[----:B------:R-:W3:Y:S01]  /*4f80*/  MUFU.EX2 R89, R89 ;  /* 0x0000005900597308 */ /* 0x000ee20000000800 */
[----:B----4-:R-:W-:Y:S01]  /*4f90*/  FMUL.FTZ R93, R62, R93 ;  /* 0x0000005d3e5d7220 */ /* 0x010fe20000410000 */
[----:B------:R-:W-:Y:S01]  /*4fa0*/  PRMT R62, R55, 0x7632, R62 ;  /* 0x00007632373e7816 */ /* 0x000fe2000000003e */
[----:B------:R-:W-:Y:S01]  /*4fb0*/  STG.E.U16 desc[UR10][R124.64+0x4], R95 ;  /* 0x0000045f7c007986 */ /* 0x000fe2000c10150a */
[----:B------:R-:W-:-:S02]  /*4fc0*/  IADD3.X R57, R118, UR7, RZ, P1, !PT ;  /* 0x0000000776397c10 */ /* 0x000fc40008ffe4ff */
[----:B-1----:R-:W-:Y:S01]  /*4fd0*/  PRMT R51, R33, 0x7632, R51 ;  /* 0x0000763221337816 */ /* 0x002fe20000000033 */
[----:B------:R1:W-:Y:S01]  /*4fe0*/  STG.E.U16 desc[UR10][R124.64+0x2], R62 ;  /* 0x0000023e7c007986 */ /* 0x0003e2000c10150a */
[----:B------:R4:W5:Y:S01]  /*4ff0*/  MUFU.RCP R158, R151 ;  /* 0x00000097009e7308 */ /* 0x0009620000001000 */
[----:B0-----:R-:W-:Y:S02]  /*5000*/  FADD.FTZ R102, R102, 1 ;  /* 0x3f80000066667421 */ /* 0x001fe40000010000 */
[----:B------:R0:W-:Y:S01]  /*5010*/  STG.E.U16 desc[UR10][R124.64+0x6], R3 ;  /* 0x000006037c007986 */ /* 0x0001e2000c10150a */
[----:B--2---:R-:W-:-:S03]  /*5020*/  PRMT R55, R45, 0x7632, R55 ;  /* 0x000076322d377816 */ /* 0x004fc60000000037 */
[----:B------:R-:W-:Y:S01]  /*5030*/  STG.E.U16 desc[UR10][R56.64+0x2], R53 ;  /* 0x0000023538007986 */ /* 0x000fe2000c10150a */
[----:B------:R-:W2:Y:S01]  /*5040*/  MUFU.RCP R21, R21 ;  /* 0x0000001500157308 */ /* 0x000ea20000001000 */
[----:B----4-:R-:W-:Y:S01]  /*5050*/  FADD.FTZ R151, R74, 1 ;  /* 0x3f8000004a977421 */ /* 0x010fe20000010000 */
[----:B---3--:R-:W-:Y:S01]  /*5060*/  FADD.FTZ R89, R89, 1 ;  /* 0x3f80000059597421 */ /* 0x008fe20000010000 */
[----:B-1----:R-:W-:Y:S01]  /*5070*/  IADD3 R62, P1, R116, UR6, RZ ;  /* 0x00000006743e7c10 */ /* 0x002fe2000ff3e0ff */
[----:B------:R-:W-:Y:S01]  /*5080*/  STG.E.U16 desc[UR10][R56.64], R49 ;  /* 0x0000003138007986 */ /* 0x000fe2000c10150a */
[----:B0-----:R-:W-:-:S03]  /*5090*/  PRMT R3, R64, 0x7632, R3 ;  /* 0x0000763240037816 */ /* 0x001fc60000000003 */
[----:B------:R-:W0:Y:S01]  /*50a0*/  MUFU.EX2 R88, R88 ;  /* 0x0000005800587308 */ /* 0x000e220000000800 */
[----:B-----5:R-:W-:Y:S01]  /*50b0*/  FMUL.FTZ R72, R73, R158 ;  /* 0x0000009e49487220 */ /* 0x020fe20000410000 */
[----:B------:R-:W-:Y:S01]  /*50c0*/  FMUL.FTZ R73, R77, -1.4426950216293334961 ;  /* 0xbfb8aa3b4d497820 */ /* 0x000fe20000410000 */
[----:B------:R1:W-:Y:S03]  /*50d0*/  STG.E.U16 desc[UR10][R56.64+0x4], R33 ;  /* 0x0000042138007986 */ /* 0x0003e6000c10150a */
[----:B------:R-:W-:Y:S01]  /*50e0*/  F2FP.BF16.F32.PACK_AB R72, R72, R117 ;  /* 0x000000754848723e */ /* 0x000fe200000010ff */
[----:B------:R3:W-:Y:S01]  /*50f0*/  STG.E.U16 desc[UR10][R56.64+0x6], R51 ;  /* 0x0000063338007986 */ /* 0x0007e2000c10150a */
[----:B------:R4:W5:Y:S01]  /*5100*/  MUFU.RCP R74, R151 ;  /* 0x00000097004a7308 */ /* 0x0009620000001000 */
[----:B--2---:R-:W-:Y:S01]  /*5110*/  FMUL.FTZ R21, R63, R21 ;  /* 0x000000153f157220 */ /* 0x004fe20000410000 */
[----:B------:R-:W-:-:S02]  /*5120*/  IADD3.X R63, R114, UR7, RZ, P1, !PT ;  /* 0x00000007723f7c10 */ /* 0x000fc40008ffe4ff */
[----:B------:R-:W-:Y:S02]  /*5130*/  IADD3 R112, P1, R112, UR6, RZ ;  /* 0x0000000670707c10 */ /* 0x000fe4000ff3e0ff */
[----:B------:R-:W-:Y:S01]  /*5140*/  F2FP.BF16.F32.PACK_AB R21, R106, R21 ;  /* 0x000000156a15723e */ /* 0x000fe200000010ff */
[----:B------:R2:W-:Y:S01]  /*5150*/  STG.E.U16 desc[UR10][R62.64], R45 ;  /* 0x0000002d3e007986 */ /* 0x0005e2000c10150a */
[----:B------:R-:W2:Y:S01]  /*5160*/  MUFU.EX2 R27, R27 ;  /* 0x0000001b001b7308 */ /* 0x000ea20000000800 */
[----:B0-----:R-:W-:Y:S01]  /*5170*/  FADD.FTZ R88, R88, 1 ;  /* 0x3f80000058587421 */ /* 0x001fe20000010000 */
[----:B----4-:R-:W-:Y:S01]  /*5180*/  FMUL.FTZ R151, R25, -1.4426950216293334961 ;  /* 0xbfb8aa3b19977820 */ /* 0x010fe20000410000 */
[----:B-1----:R-:W-:Y:S01]  /*5190*/  PRMT R33, R43, 0x7632, R33 ;  /* 0x000076322b217816 */ /* 0x002fe20000000021 */
[----:B------:R-:W-:Y:S01]  /*51a0*/  STG.E.U16 desc[UR10][R62.64+0x2], R55 ;  /* 0x000002373e007986 */ /* 0x000fe2000c10150a */
[----:B---3--:R-:W-:-:S03]  /*51b0*/  PRMT R56, R66, 0x7632, R56 ;  /* 0x0000763242387816 */ /* 0x008fc60000000038 */
[----:B------:R-:W0:Y:S01]  /*51c0*/  MUFU.EX2 R35, R35 ;  /* 0x0000002300237308 */ /* 0x000e220000000800 */
[----:B-----5:R-:W-:Y:S01]  /*51d0*/  FMUL.FTZ R74, R91, R74 ;  /* 0x0000004a5b4a7220 */ /* 0x020fe20000410000 */
[----:B------:R-:W-:Y:S01]  /*51e0*/  FMUL.FTZ R91, R149, -1.4426950216293334961 ;  /* 0xbfb8aa3b955b7820 */ /* 0x000fe20000410000 */
[----:B--2---:R-:W-:Y:S01]  /*51f0*/  PRMT R45, R41, 0x7632, R45 ;  /* 0x00007632292d7816 */ /* 0x004fe2000000002d */
[----:B------:R-:W-:Y:S02]  /*5200*/  STG.E.U16 desc[UR10][R62.64+0x4], R64 ;  /* 0x000004403e007986 */ /* 0x000fe4000c10150a */
[----:B------:R-:W-:Y:S02]  /*5210*/  F2FP.BF16.F32.PACK_AB R39, R74, R39 ;  /* 0x000000274a27723e */ /* 0x000fe400000010ff */
[----:B------:R-:W1:Y:S01]  /*5220*/  MUFU.EX2 R123, R123 ;  /* 0x0000007b007b7308 */ /* 0x000e620000000800 */
[----:B------:R-:W-:Y:S01]  /*5230*/  FADD.FTZ R27, R27, 1 ;  /* 0x3f8000001b1b7421 */ /* 0x000fe20000010000 */
[----:B------:R2:W-:Y:S06]  /*5240*/  STG.E.U16 desc[UR10][R62.64+0x6], R3 ;  /* 0x000006033e007986 */ /* 0x0005ec000c10150a */
[----:B------:R3:W4:Y:S01]  /*5250*/  MUFU.RCP R158, R89 ;  /* 0x00000059009e7308 */ /* 0x0007220000001000 */
[----:B0-----:R-:W-:Y:S01]  /*5260*/  FADD.FTZ R35, R35, 1 ;  /* 0x3f80000023237421 */ /* 0x001fe20000010000 */
[----:B--2---:R-:W-:-:S06]  /*5270*/  PRMT R3, R72, 0x7632, R3 ;  /* 0x0000763248037816 */ /* 0x004fcc0000000003 */
[----:B------:R-:W0:Y:S01]  /*5280*/  MUFU.RCP R102, R102 ;  /* 0x0000006600667308 */ /* 0x000e220000001000 */
[----:B---3--:R-:W-:Y:S01]  /*5290*/  FADD.FTZ R89, R113, 1 ;  /* 0x3f80000071597421 */ /* 0x008fe20000010000 */
[----:B------:R-:W-:Y:S01]  /*52a0*/  IADD3.X R113, R54, UR7, RZ, P1, !PT ;  /* 0x0000000736717c10 */ /* 0x000fe20008ffe4ff */
[----:B-1----:R-:W-:Y:S01]  /*52b0*/  FADD.FTZ R101, R123, 1 ;  /* 0x3f8000007b657421 */ /* 0x002fe20000010000 */
[----:B------:R-:W-:-:S03]  /*52c0*/  IADD3 R52, P1, R52, UR6, RZ ;  /* 0x0000000634347c10 */ /* 0x000fc6000ff3e0ff */
[----:B------:R-:W-:Y:S01]  /*52d0*/  STG.E.U16 desc[UR10][R112.64], R43 ;  /* 0x0000002b70007986 */ /* 0x000fe2000c10150a */
[----:B------:R-:W1:Y:S01]  /*52e0*/  MUFU.EX2 R73, R73 ;  /* 0x0000004900497308 */ /* 0x000e620000000800 */
[----:B------:R-:W-:Y:S01]  /*52f0*/  IADD3.X R53, R50, UR7, RZ, P1, !PT ;  /* 0x0000000732357c10 */ /* 0x000fe20008ffe4ff */
[----:B----4-:R-:W-:Y:S01]  /*5300*/  FMUL.FTZ R158, R87, R158 ;  /* 0x0000009e579e7220 */ /* 0x010fe20000410000 */
[----:B------:R-:W-:Y:S01]  /*5310*/  IADD3 R48, P1, R48, UR6, RZ ;  /* 0x0000000630307c10 */ /* 0x000fe2000ff3e0ff */
[----:B------:R2:W-:Y:S03]  /*5320*/  STG.E.U16 desc[UR10][R112.64+0x2], R33 ;  /* 0x0000022170007986 */ /* 0x0005e6000c10150a */
[----:B------:R-:W-:Y:S01]  /*5330*/  IADD3.X R49, R46, UR7, RZ, P1, !PT ;  /* 0x000000072e317c10 */ /* 0x000fe20008ffe4ff */
[----:B------:R-:W3:Y:S01]  /*5340*/  MUFU.RCP R88, R88 ;  /* 0x0000005800587308 */ /* 0x000ee20000001000 */
[----:B0-----:R-:W-:Y:S01]  /*5350*/  FMUL.FTZ R59, R59, R102 ;  /* 0x000000663b3b7220 */ /* 0x001fe20000410000 */
[----:B------:R-:W-:Y:S01]  /*5360*/  IADD3 R44, P1, R44, UR6, RZ ;  /* 0x000000062c2c7c10 */ /* 0x000fe2000ff3e0ff */
[----:B------:R-:W-:Y:S01]  /*5370*/  STG.E.U16 desc[UR10][R112.64+0x4], R66 ;  /* 0x0000044270007986 */ /* 0x000fe2000c10150a */
[----:B------:R-:W-:-:S02]  /*5380*/  F2FP.BF16.F32.PACK_AB R29, R158, R29 ;  /* 0x0000001d9e1d723e */ /* 0x000fc400000010ff */
[----:B------:R-:W-:Y:S01]  /*5390*/  F2FP.BF16.F32.PACK_AB R59, R59, R160 ;  /* 0x000000a03b3b723e */ /* 0x000fe200000010ff */
[----:B------:R-:W-:Y:S01]  /*53a0*/  STG.E.U16 desc[UR10][R112.64+0x6], R56 ;  /* 0x0000063870007986 */ /* 0x000fe2000c10150a */
[----:B------:R-:W0:Y:S01]  /*53b0*/  MUFU.RCP R83, R83 ;  /* 0x0000005300537308 */ /* 0x000e220000001000 */
[----:B-1----:R-:W-:Y:S01]  /*53c0*/  FADD.FTZ R73, R73, 1 ;  /* 0x3f80000049497421 */ /* 0x002fe20000010000 */
[----:B--2---:R-:W-:Y:S01]  /*53d0*/  PRMT R33, R39, 0x7632, R33 ;  /* 0x0000763227217816 */ /* 0x004fe20000000021 */
[----:B------:R1:W-:Y:S04]  /*53e0*/  STG.E.U16 desc[UR10][R52.64], R41 ;  /* 0x0000002934007986 */ /* 0x0003e8000c10150a */
[----:B------:R2:W-:Y:S01]  /*53f0*/  STG.E.U16 desc[UR10][R52.64+0x2], R45 ;  /* 0x0000022d34007986 */ /* 0x0005e2000c10150a */
[----:B------:R-:W4:Y:S01]  /*5400*/  MUFU.EX2 R86, R86 ;  /* 0x0000005600567308 */ /* 0x000f220000000800 */
[----:B---3--:R-:W-:-:S02]  /*5410*/  FMUL.FTZ R88, R137, R88 ;  /* 0x0000005889587220 */ /* 0x008fc40000410000 */
[----:B------:R-:W-:Y:S01]  /*5420*/  STG.E.U16 desc[UR10][R52.64+0x4], R72 ;  /* 0x0000044834007986 */ /* 0x000fe2000c10150a */
[----:B-1----:R-:W-:-:S04]  /*5430*/  PRMT R41, R76, 0x7632, R41 ;  /* 0x000076324c297816 */ /* 0x002fc80000000029 */
[----:B------:R-:W1:Y:S01]  /*5440*/  MUFU.EX2 R156, R156 ;  /* 0x0000009c009c7308 */ /* 0x000e620000000800 */
[----:B------:R3:W-:Y:S01]  /*5450*/  STG.E.U16 desc[UR10][R52.64+0x6], R3 ;  /* 0x0000060334007986 */ /* 0x0007e2000c10150a */
[----:B0-----:R-:W-:Y:S01]  /*5460*/  FMUL.FTZ R83, R148, R83 ;  /* 0x0000005394537220 */ /* 0x001fe20000410000 */
[----:B--2---:R-:W-:Y:S02]  /*5470*/  IADD3.X R45, R42, UR7, RZ, P1, !PT ;  /* 0x000000072a2d7c10 */ /* 0x004fe40008ffe4ff */
[----:B------:R-:W-:Y:S01]  /*5480*/  IADD3 R40, P1, R40, UR6, RZ ;  /* 0x0000000628287c10 */ /* 0x000fe2000ff3e0ff */
[----:B------:R0:W-:Y:S01]  /*5490*/  STG.E.U16 desc[UR10][R48.64+0x6], R41 ;  /* 0x0000062930007986 */ /* 0x0001e2000c10150a */
[----:B------:R-:W-:Y:S01]  /*54a0*/  PRMT R42, R29, 0x7632, R42 ;  /* 0x000076321d2a7816 */ /* 0x000fe2000000002a */
[----:B------:R-:W2:Y:S01]  /*54b0*/  MUFU.EX2 R91, R91 ;  /* 0x0000005b005b7308 */ /* 0x000ea20000000800 */
[----:B----4-:R-:W-:Y:S01]  /*54c0*/  FADD.FTZ R80, R86, 1 ;  /* 0x3f80000056507421 */ /* 0x010fe20000010000 */
[----:B------:R-:W-:Y:S01]  /*54d0*/  STG.E.U16 desc[UR10][R48.64], R39 ;  /* 0x0000002730007986 */ /* 0x000fe2000c10150a */
[----:B------:R-:W-:-:S02]  /*54e0*/  F2FP.BF16.F32.PACK_AB R83, R83, R88 ;  /* 0x000000585353723e */ /* 0x000fc400000010ff */
[----:B---3--:R-:W-:Y:S01]  /*54f0*/  PRMT R3, R59, 0x7632, R3 ;  /* 0x000076323b037816 */ /* 0x008fe20000000003 */
[----:B------:R3:W-:Y:S02]  /*5500*/  STG.E.U16 desc[UR10][R48.64+0x2], R33 ;  /* 0x0000022130007986 */ /* 0x0007e4000c10150a */
[----:B------:R-:W4:Y:S01]  /*5510*/  MUFU.EX2 R69, R69 ;  /* 0x0000004500457308 */ /* 0x000f220000000800 */
[----:B-1----:R-:W-:Y:S01]  /*5520*/  FADD.FTZ R156, R156, 1 ;  /* 0x3f8000009c9c7421 */ /* 0x002fe20000010000 */
[----:B0-----:R-:W-:Y:S01]  /*5530*/  IADD3.X R41, R38, UR7, RZ, P1, !PT ;  /* 0x0000000726297c10 */ /* 0x001fe20008ffe4ff */
[----:B------:R-:W-:Y:S01]  /*5540*/  STG.E.U16 desc[UR10][R48.64+0x4], R76 ;  /* 0x0000044c30007986 */ /* 0x000fe2000c10150a */
[----:B------:R-:W-:-:S03]  /*5550*/  IADD3 R36, P1, R36, UR6, RZ ;  /* 0x0000000624247c10 */ /* 0x000fc6000ff3e0ff */
[----:B------:R0:W-:Y:S01]  /*5560*/  STG.E.U16 desc[UR10][R44.64], R29 ;  /* 0x0000001d2c007986 */ /* 0x0001e2000c10150a */
[----:B------:R-:W1:Y:S01]  /*5570*/  MUFU.EX2 R151, R151 ;  /* 0x0000009700977308 */ /* 0x000e620000000800 */
[----:B--2---:R-:W-:Y:S01]  /*5580*/  FADD.FTZ R91, R91, 1 ;  /* 0x3f8000005b5b7421 */ /* 0x004fe20000010000 */
[----:B---3--:R-:W-:Y:S01]  /*5590*/  PRMT R33, R37, 0x7632, R33 ;  /* 0x0000763225217816 */ /* 0x008fe20000000021 */
[----:B------:R-:W-:Y:S04]  /*55a0*/  STG.E.U16 desc[UR10][R44.64+0x2], R42 ;  /* 0x0000022a2c007986 */ /* 0x000fe8000c10150a */
[----:B------:R-:W-:Y:S01]  /*55b0*/  STG.E.U16 desc[UR10][R44.64+0x4], R59 ;  /* 0x0000043b2c007986 */ /* 0x000fe2000c10150a */
[----:B------:R-:W2:Y:S01]  /*55c0*/  MUFU.RCP R27, R27 ;  /* 0x0000001b001b7308 */ /* 0x000ea20000001000 */
[----:B----4-:R-:W-:-:S02]  /*55d0*/  FADD.FTZ R69, R69, 1 ;  /* 0x3f80000045457421 */ /* 0x010fc40000010000 */
[----:B------:R-:W-:Y:S01]  /*55e0*/  STG.E.U16 desc[UR10][R44.64+0x6], R3 ;  /* 0x000006032c007986 */ /* 0x000fe2000c10150a */
[----:B0-----:R-:W-:-:S03]  /*55f0*/  PRMT R29, R83, 0x7632, R29 ;  /* 0x00007632531d7816 */ /* 0x001fc6000000001d */
[----:B------:R0:W-:Y:S01]  /*5600*/  STG.E.U16 desc[UR10][R40.64], R37 ;  /* 0x0000002528007986 */ /* 0x0001e2000c10150a */
[----:B------:R-:W3:Y:S01]  /*5610*/  MUFU.RCP R89, R89 ;  /* 0x0000005900597308 */ /* 0x000ee20000001000 */
[----:B-1----:R-:W-:Y:S02]  /*5620*/  FADD.FTZ R151, R151, 1 ;  /* 0x3f80000097977421 */ /* 0x002fe40000010000 */
[----:B------:R1:W-:Y:S04]  /*5630*/  STG.E.U16 desc[UR10][R40.64+0x2], R33 ;  /* 0x0000022128007986 */ /* 0x0003e8000c10150a */
[----:B------:R-:W-:Y:S01]  /*5640*/  STG.E.U16 desc[UR10][R40.64+0x4], R83 ;  /* 0x0000045328007986 */ /* 0x000fe2000c10150a */
[----:B------:R-:W4:Y:S01]  /*5650*/  MUFU.RCP R99, R99 ;  /* 0x0000006300637308 */ /* 0x000f220000001000 */
[----:B--2---:R-:W-:Y:S01]  /*5660*/  FMUL.FTZ R27, R58, R27 ;  /* 0x0000001b3a1b7220 */ /* 0x004fe20000410000 */
[----:B0-----:R-:W-:Y:S01]  /*5670*/  IADD3.X R37, R34, UR7, RZ, P1, !PT ;  /* 0x0000000722257c10 */ /* 0x001fe20008ffe4ff */
[----:B------:R0:W-:Y:S01]  /*5680*/  STG.E.U16 desc[UR10][R40.64+0x6], R29 ;  /* 0x0000061d28007986 */ /* 0x0001e2000c10150a */
[----:B------:R-:W-:-:S02]  /*5690*/  IADD3 R32, P1, R32, UR6, RZ ;  /* 0x0000000620207c10 */ /* 0x000fc4000ff3e0ff */
[----:B------:R-:W-:Y:S02]  /*56a0*/  F2FP.BF16.F32.PACK_AB R27, R164, R27 ;  /* 0x0000001ba41b723e */ /* 0x000fe400000010ff */
[----:B------:R-:W2:Y:S01]  /*56b0*/  MUFU.RCP R35, R35 ;  /* 0x0000002300237308 */ /* 0x000ea20000001000 */
[----:B---3--:R-:W-:Y:S01]  /*56c0*/  FMUL.FTZ R89, R135, R89 ;  /* 0x0000005987597220 */ /* 0x008fe20000410000 */
[----:B-1----:R-:W-:Y:S02]  /*56d0*/  IADD3.X R33, R30, UR7, RZ, P1, !PT ;  /* 0x000000071e217c10 */ /* 0x002fe40008ffe4ff */
[----:B------:R-:W-:Y:S01]  /*56e0*/  IADD3 R28, P1, R28, UR6, RZ ;  /* 0x000000061c1c7c10 */ /* 0x000fe2000ff3e0ff */
[----:B------:R-:W-:Y:S01]  /*56f0*/  STG.E.U16 desc[UR10][R36.64], R27 ;  /* 0x0000001b24007986 */ /* 0x000fe2000c10150a */
[----:B------:R-:W-:Y:S02]  /*5700*/  PRMT R34, R27, 0x7632, R34 ;  /* 0x000076321b227816 */ /* 0x000fe40000000022 */
[----:B------:R-:W1:Y:S01]  /*5710*/  MUFU.RCP R71, R71 ;  /* 0x0000004700477308 */ /* 0x000e620000001000 */
[----:B----4-:R-:W-:Y:S01]  /*5720*/  FMUL.FTZ R58, R139, R99 ;  /* 0x000000638b3a7220 */ /* 0x010fe20000410000 */
[----:B0-----:R-:W-:Y:S01]  /*5730*/  IADD3.X R29, R24, UR7, RZ, P1, !PT ;  /* 0x00000007181d7c10 */ /* 0x001fe20008ffe4ff */
[----:B------:R-:W-:Y:S01]  /*5740*/  STG.E.U16 desc[UR10][R36.64+0x2], R34 ;  /* 0x0000022224007986 */ /* 0x000fe2000c10150a */
[----:B------:R-:W-:-:S02]  /*5750*/  IADD3 R26, P1, R26, UR6, RZ ;  /* 0x000000061a1a7c10 */ /* 0x000fc4000ff3e0ff */
[----:B------:R-:W-:Y:S02]  /*5760*/  F2FP.BF16.F32.PACK_AB R58, R58, R89 ;  /* 0x000000593a3a723e */ /* 0x000fe400000010ff */
[----:B------:R-:W0:Y:S01]  /*5770*/  MUFU.RCP R101, R101 ;  /* 0x0000006500657308 */ /* 0x000e220000001000 */
[----:B--2---:R-:W-:Y:S01]  /*5780*/  FMUL.FTZ R35, R70, R35 ;  /* 0x0000002346237220 */ /* 0x004fe20000410000 */
[----:B------:R-:W-:Y:S01]  /*5790*/  PRMT R3, R58, 0x7632, R3 ;  /* 0x000076323a037816 */ /* 0x000fe20000000003 */
[----:B------:R-:W-:Y:S03]  /*57a0*/  STG.E.U16 desc[UR10][R36.64+0x4], R58 ;  /* 0x0000043a24007986 */ /* 0x000fe6000c10150a */
[----:B------:R-:W-:Y:S01]  /*57b0*/  F2FP.BF16.F32.PACK_AB R35, R108, R35 ;  /* 0x000000236c23723e */ /* 0x000fe200000010ff */
[----:B------:R2:W-:Y:S01]  /*57c0*/  STG.E.U16 desc[UR10][R36.64+0x6], R3 ;  /* 0x0000060324007986 */ /* 0x0005e2000c10150a */
[----:B------:R-:W3:Y:S01]  /*57d0*/  MUFU.RCP R65, R65 ;  /* 0x0000004100417308 */ /* 0x000ee20000001000 */
[----:B-1----:R-:W-:Y:S01]  /*57e0*/  FMUL.FTZ R71, R133, R71 ;  /* 0x0000004785477220 */ /* 0x002fe20000410000 */
[----:B------:R-:W-:Y:S01]  /*57f0*/  PRMT R30, R35, 0x7632, R30 ;  /* 0x00007632231e7816 */ /* 0x000fe2000000001e */
[----:B------:R-:W-:Y:S04]  /*5800*/  STG.E.U16 desc[UR10][R32.64], R35 ;  /* 0x0000002320007986 */ /* 0x000fe8000c10150a */
[----:B------:R-:W-:Y:S01]  /*5810*/  STG.E.U16 desc[UR10][R32.64+0x2], R30 ;  /* 0x0000021e20007986 */ /* 0x000fe2000c10150a */
[----:B------:R-:W1:Y:S01]  /*5820*/  MUFU.RCP R67, R67 ;  /* 0x0000004300437308 */ /* 0x000e620000001000 */
[----:B0-----:R-:W-:Y:S01]  /*5830*/  FMUL.FTZ R70, R81, R101 ;  /* 0x0000006551467220 */ /* 0x001fe20000410000 */
[----:B--2---:R-:W-:-:S04]  /*5840*/  PRMT R3, R68, 0x7632, R3 ;  /* 0x0000763244037816 */ /* 0x004fc80000000003 */
[----:B------:R-:W-:Y:S02]  /*5850*/  F2FP.BF16.F32.PACK_AB R70, R70, R71 ;  /* 0x000000474646723e */ /* 0x000fe400000010ff */
[----:B------:R-:W0:Y:S01]  /*5860*/  MUFU.RCP R73, R73 ;  /* 0x0000004900497308 */ /* 0x000e220000001000 */
[----:B---3--:R-:W-:Y:S01]  /*5870*/  FMUL.FTZ R65, R131, R65 ;  /* 0x0000004183417220 */ /* 0x008fe20000410000 */
[----:B------:R-:W-:Y:S01]  /*5880*/  PRMT R27, R70, 0x7632, R27 ;  /* 0x00007632461b7816 */ /* 0x000fe2000000001b */
[----:B------:R-:W-:Y:S04]  /*5890*/  STG.E.U16 desc[UR10][R32.64+0x4], R70 ;  /* 0x0000044620007986 */ /* 0x000fe8000c10150a */
[----:B------:R2:W-:Y:S01]  /*58a0*/  STG.E.U16 desc[UR10][R32.64+0x6], R27 ;  /* 0x0000061b20007986 */ /* 0x0005e2000c10150a */
[----:B------:R-:W3:Y:S01]  /*58b0*/  MUFU.RCP R80, R80 ;  /* 0x0000005000507308 */ /* 0x000ee20000001000 */
[----:B-1----:R-:W-:-:S02]  /*58c0*/  FMUL.FTZ R148, R79, R67 ;  /* 0x000000434f947220 */ /* 0x002fc40000410000 */
[----:B------:R-:W-:Y:S03]  /*58d0*/  STG.E.U16 desc[UR10][R28.64], R68 ;  /* 0x000000441c007986 */ /* 0x000fe6000c10150a */
[----:B------:R-:W-:Y:S01]  /*58e0*/  F2FP.BF16.F32.PACK_AB R65, R148, R65 ;  /* 0x000000419441723e */ /* 0x000fe200000010ff */
[----:B------:R1:W-:Y:S01]  /*58f0*/  STG.E.U16 desc[UR10][R28.64+0x2], R3 ;  /* 0x000002031c007986 */ /* 0x0003e2000c10150a */
[----:B------:R-:W4:Y:S01]  /*5900*/  MUFU.RCP R86, R69 ;  /* 0x0000004500567308 */ /* 0x000f220000001000 */
[----:B0-----:R-:W-:Y:S01]  /*5910*/  FMUL.FTZ R152, R77, R73 ;  /* 0x000000494d987220 */ /* 0x001fe20000410000 */
[----:B------:R-:W-:Y:S01]  /*5920*/  PRMT R24, R65, 0x7632, R24 ;  /* 0x0000763241187816 */ /* 0x000fe20000000018 */
[----:B------:R-:W-:Y:S01]  /*5930*/  STG.E.U16 desc[UR10][R28.64+0x4], R65 ;  /* 0x000004411c007986 */ /* 0x000fe2000c10150a */
[----:B--2---:R-:W-:Y:S02]  /*5940*/  IADD3.X R27, R19, UR7, RZ, P1, !PT ;  /* 0x00000007131b7c10 */ /* 0x004fe40008ffe4ff */
[----:B------:R-:W-:Y:S01]  /*5950*/  F2FP.BF16.F32.PACK_AB R31, R152, R31 ;  /* 0x0000001f981f723e */ /* 0x000fe200000010ff */
[----:B------:R-:W-:Y:S01]  /*5960*/  STG.E.U16 desc[UR10][R28.64+0x6], R24 ;  /* 0x000006181c007986 */ /* 0x000fe2000c10150a */
[----:B------:R-:W0:Y:S01]  /*5970*/  MUFU.RCP R102, R156 ;  /* 0x0000009c00667308 */ /* 0x000e220000001000 */
[----:B---3--:R-:W-:Y:S01]  /*5980*/  FMUL.FTZ R80, R105, R80 ;  /* 0x0000005069507220 */ /* 0x008fe20000410000 */
[----:B------:R-:W-:Y:S01]  /*5990*/  IADD3 R30, P1, R23, UR6, RZ ;  /* 0x00000006171e7c10 */ /* 0x000fe2000ff3e0ff */
[----:B------:R2:W-:Y:S01]  /*59a0*/  STG.E.U16 desc[UR10][R26.64+0x4], R31 ;  /* 0x0000041f1a007986 */ /* 0x0005e2000c10150a */
[----:B------:R-:W-:-:S02]  /*59b0*/  PRMT R19, R21, 0x7632, R19 ;  /* 0x0000763215137816 */ /* 0x000fc40000000013 */
[----:B-1----:R-:W-:Y:S01]  /*59c0*/  PRMT R3, R31, 0x7632, R3 ;  /* 0x000076321f037816 */ /* 0x002fe20000000003 */
[----:B------:R-:W-:Y:S01]  /*59d0*/  STG.E.U16 desc[UR10][R26.64], R21 ;  /* 0x000000151a007986 */ /* 0x000fe2000c10150a */
[----:B------:R-:W1:Y:S01]  /*59e0*/  MUFU.RCP R156, R151 ;  /* 0x00000097009c7308 */ /* 0x000e620000001000 */
[----:B----4-:R-:W-:Y:S01]  /*59f0*/  FMUL.FTZ R86, R127, R86 ;  /* 0x000000567f567220 */ /* 0x010fe20000410000 */
[----:B------:R-:W-:Y:S01]  /*5a00*/  F2FP.BF16.F32.PACK_AB R80, R80, R93 ;  /* 0x0000005d5050723e */ /* 0x000fe200000010ff */
[----:B------:R3:W-:Y:S01]  /*5a10*/  STG.E.U16 desc[UR10][R26.64+0x2], R19 ;  /* 0x000002131a007986 */ /* 0x0007e2000c10150a */
[----:B--2---:R-:W-:-:S04]  /*5a20*/  IADD3.X R31, R17, UR7, RZ, P1, !PT ;  /* 0x00000007111f7c10 */ /* 0x004fc80008ffe4ff */
[----:B------:R-:W2:Y:S01]  /*5a30*/  MUFU.RCP R91, R91 ;  /* 0x0000005b005b7308 */ /* 0x000ea20000001000 */
[----:B0-----:R-:W-:Y:S01]  /*5a40*/  FMUL.FTZ R75, R75, R102 ;  /* 0x000000664b4b7220 */ /* 0x001fe20000410000 */
[----:B------:R-:W-:Y:S01]  /*5a50*/  IADD3 R22, P1, R22, UR6, RZ ;  /* 0x0000000616167c10 */ /* 0x000fe2000ff3e0ff */
[----:B------:R0:W-:Y:S01]  /*5a60*/  STG.E.U16 desc[UR10][R26.64+0x6], R3 ;  /* 0x000006031a007986 */ /* 0x0001e2000c10150a */
[----:B------:R-:W-:Y:S02]  /*5a70*/  PRMT R17, R80, 0x7632, R17 ;  /* 0x0000763250117816 */ /* 0x000fe40000000011 */
[----:B------:R-:W-:Y:S01]  /*5a80*/  F2FP.BF16.F32.PACK_AB R75, R75, R86 ;  /* 0x000000564b4b723e */ /* 0x000fe200000010ff */
[----:B------:R4:W-:Y:S01]  /*5a90*/  STG.E.U16 desc[UR10][R30.64], R80 ;  /* 0x000000501e007986 */ /* 0x0009e2000c10150a */
[----:B------:R-:W-:Y:S01]  /*5aa0*/  IADD3.X R23, R20, UR7, RZ, P1, !PT ;  /* 0x0000000714177c10 */ /* 0x000fe20008ffe4ff */
[----:B-1----:R-:W-:Y:S01]  /*5ab0*/  FMUL.FTZ R25, R25, R156 ;  /* 0x0000009c19197220 */ /* 0x002fe20000410000 */
[----:B---3--:R-:W-:Y:S01]  /*5ac0*/  PRMT R19, R75, 0x7632, R19 ;  /* 0x000076324b137816 */ /* 0x008fe20000000013 */
[----:B------:R4:W-:Y:S01]  /*5ad0*/  STG.E.U16 desc[UR10][R30.64+0x2], R17 ;  /* 0x000002111e007986 */ /* 0x0009e2000c10150a */
[----:B------:R-:W-:-:S02]  /*5ae0*/  IADD3 R16, P1, R16, 0x9, RZ ;  /* 0x0000000910107810 */ /* 0x000fc40007f3e0ff */
[----:B0-----:R-:W-:Y:S01]  /*5af0*/  PRMT R3, R47, 0x7632, R3 ;  /* 0x000076322f037816 */ /* 0x001fe20000000003 */
[----:B------:R4:W-:Y:S01]  /*5b00*/  STG.E.U16 desc[UR10][R30.64+0x4], R75 ;  /* 0x0000044b1e007986 */ /* 0x0009e2000c10150a */
[----:B--2---:R-:W-:Y:S01]  /*5b10*/  FMUL.FTZ R18, R149, R91 ;  /* 0x0000005b95127220 */ /* 0x004fe20000410000 */
[----:B------:R-:W-:Y:S02]  /*5b20*/  IADD3.X R7, RZ, R7, RZ, P1, !PT ;  /* 0x00000007ff077210 */ /* 0x000fe40000ffe4ff */
[----:B------:R4:W-:Y:S01]  /*5b30*/  STG.E.U16 desc[UR10][R30.64+0x6], R19 ;  /* 0x000006131e007986 */ /* 0x0009e2000c10150a */
[----:B------:R-:W-:Y:S02]  /*5b40*/  ISETP.GE.U32.AND P1, PT, R16, R0, PT ;  /* 0x000000001000720c */ /* 0x000fe40003f26070 */
[----:B------:R-:W-:Y:S01]  /*5b50*/  F2FP.BF16.F32.PACK_AB R18, R18, R25 ;  /* 0x000000191212723e */ /* 0x000fe200000010ff */
[----:B------:R4:W-:Y:S01]  /*5b60*/  STG.E.U16 desc[UR10][R22.64], R47 ;  /* 0x0000002f16007986 */ /* 0x0009e2000c10150a */
[----:B------:R-:W-:-:S02]  /*5b70*/  ISETP.GE.AND.EX P1, PT, R7, R2, PT, P1 ;  /* 0x000000020700720c */ /* 0x000fc40003f26310 */
[----:B------:R-:W-:Y:S01]  /*5b80*/  PRMT R20, R18, 0x7632, R20 ;  /* 0x0000763212147816 */ /* 0x000fe20000000014 */
[----:B------:R4:W-:Y:S04]  /*5b90*/  STG.E.U16 desc[UR10][R22.64+0x2], R3 ;  /* 0x0000020316007986 */ /* 0x0009e8000c10150a */
[----:B------:R4:W-:Y:S04]  /*5ba0*/  STG.E.U16 desc[UR10][R22.64+0x4], R18 ;  /* 0x0000041216007986 */ /* 0x0009e8000c10150a */
[----:B------:R4:W-:Y:S02]  /*5bb0*/  STG.E.U16 desc[UR10][R22.64+0x6], R20 ;  /* 0x0000061416007986 */ /* 0x0009e4000c10150a */
[----:B------:R-:W-:Y:S05]  /*5bc0*/  @!P1 BRA `(.L_x_1274) ;  /* 0xffffffa800089947 */ /* 0x000fea000383ffff */
[----:B------:R-:W-:Y:S05]  /*5bd0*/  EXIT ;  /* 0x000000000000794d */ /* 0x000fea0003800000 */
.L_x_1275:
        /* <DEDUP_REMOVED lines=10> */
.L_x_2651:


//--------------------- .text._ZN13group_norm_v214gn_cuda_kernelI13__nv_bfloat16Li320ELi1ELi16ELi80ELi1024ELb1ELi128ELi320ELi320ELi4ELb1ELi18ELb0ELb0ENS_16CompileConditionILi900EEEEEvPT_PKS4_S7_S7_flPfS8_Pj --------------------------
	.section	.text._ZN13group_norm_v214gn_cuda_kernelI13__nv_bfloat16Li320ELi1ELi16ELi80ELi1024ELb1ELi128ELi320ELi320ELi4ELb1ELi18ELb0ELb0ENS_16CompileConditionILi900EEEEEvPT_PKS4_S7_S7_flPfS8_Pj,"ax",@progbits
	.align	128
        .global         _ZN13group_norm_v214gn_cuda_kernelI13__nv_bfloat16Li320ELi1ELi16ELi80ELi1024ELb1ELi128ELi320ELi320ELi4ELb1ELi18ELb0ELb0ENS_16CompileConditionILi900EEEEEvPT_PKS4_S7_S7_flPfS8_Pj
        .type           _ZN13group_norm_v214gn_cuda_kernelI13__nv_bfloat16Li320ELi1ELi16ELi80ELi1024ELb1ELi128ELi320ELi320ELi4ELb1ELi18ELb0ELb0ENS_16CompileConditionILi900EEEEEvPT_PKS4_S7_S7_flPfS8_Pj,@function
        .size           _ZN13group_norm_v214gn_cuda_kernelI13__nv_bfloat16Li320ELi1ELi16ELi80ELi1024ELb1ELi128ELi320ELi320ELi4ELb1ELi18ELb0ELb0ENS_16CompileConditionILi900EEEEEvPT_PKS4_S7_S7_flPfS8_Pj,(.L_x_2652 - _ZN13group_norm_v214gn_cuda_kernelI13__nv_bfloat16Li320ELi1ELi16ELi80ELi1024ELb1ELi128ELi320ELi320ELi4ELb1ELi18ELb0ELb0ENS_16CompileConditionILi900EEEEEvPT_PKS4_S7_S7_flPfS8_Pj)
        .other          _ZN13group_norm_v214gn_cuda_kernelI13__nv_bfloat16Li320ELi1ELi16ELi80ELi1024ELb1ELi128ELi320ELi320ELi4ELb1ELi18ELb0ELb0ENS_16CompileConditionILi900EEEEEvPT_PKS4_S7_S7_flPfS8_Pj,@"STO_CUDA_ENTRY STV_DEFAULT"
_ZN13group_norm_v214gn_cuda_kernelI13__nv_bfloat16Li320ELi1ELi16ELi80ELi1024ELb1ELi128ELi320ELi320ELi4ELb1ELi18ELb0ELb0ENS_16CompileConditionILi900EEEEEvPT_PKS4_S7_S7_flPfS8_Pj:
.text._ZN13group_norm_v214gn_cuda_kernelI13__nv_bfloat16Li320ELi1ELi16ELi80ELi1024ELb1ELi128ELi320ELi320ELi4ELb1ELi18ELb0ELb0ENS_16CompileConditionILi900EEEEEvPT_PKS4_S7_S7_flPfS8_Pj:
        /* <DEDUP_REMOVED lines=13> */
[----:B------:R-:W-:Y:S01]  /*00d0*/  UMOV UR10, UR4 ;  /* 0x00000004000a7c82 */ /* 0x000fe20008000000 */
[----:B------:R-:W1:Y:S01]  /*00e0*/  S2R R5, SR_CgaCtaId ;  /* 0x0000000000057919 */ /* 0x000e620000008800 */
[----:B------:R-:W-:Y:S01]  /*00f0*/  ISETP.EQ.U32.AND P1, PT, RZ, UR8, PT ;  /* 0x00000008ff007c0c */ /* 0x000fe2000bf22070 */
[----:B------:R-:W-:Y:S01]  /*0100*/  ULDC.64 UR6, c[0x0][0x250] ;  /* 0x0000940000067ab9 */ /* 0x000fe20000000a00 */
[----:B------:R-:W-:Y:S01]  /*0110*/  UMOV UR5, URZ ;  /* 0x0000003f00057c82 */ /* 0x000fe20008000000 */
[----:B------:R-:W2:Y:S01]  /*0120*/  S2R R4, SR_CTAID.X ;  /* 0x0000000000047919 */ /* 0x000ea20000002500 */
[----:B------:R-:W-:Y:S01]  /*0130*/  ULEA UR6, UP0, UR10, UR6, 0x2 ;  /* 0x000000060a067291 */ /* 0x000fe2000f80103f */
[----:B------:R-:W-:Y:S01]  /*0140*/  UMOV UR4, URZ ;  /* 0x0000003f00047c82 */ /* 0x000fe20008000000 */
[----:B------:R-:W-:-:S02]  /*0150*/  ULDC.64 UR14, c[0x0][0x208] ;  /* 0x00008200000e7ab9 */ /* 0x000fc40000000a00 */
[----:B------:R-:W-:Y:S01]  /*0160*/  ULEA.HI.X UR7, UR10, UR7, UR5, 0x2, UP0 ;  /* 0x000000070a077291 */ /* 0x000fe200080f1405 */
        /* <DEDUP_REMOVED lines=10> */
[----:B------:R-:W-:Y:S02]  /*0210*/  ISETP.EQ.OR.EX P0, PT, RZ, UR9, P0, P1 ;  /* 0x00000009ff007c0c */ /* 0x000fe40008702710 */
[----:B------:R-:W-:Y:S01]  /*0220*/  LEA R0, R7, R2, 0x3 ;  /* 0x0000000207007211 */ /* 0x000fe200078e18ff */
[----:B------:R0:W-:Y:S04]  /*0230*/  STL [R1+0x94], R3 ;  /* 0x0000940301007387 */ /* 0x0001e80000100800 */
[----:B------:R0:W-:Y:S06]  /*0240*/  STL [R1+0x98], R0 ;  /* 0x0000980001007387 */ /* 0x0001ec0000100800 */
.L_x_1282:
[----:B------:R-:W0:Y:S01]  /*0250*/  S2R R154, SR_TID.X ;  /* 0x00000000009a7919 */ /* 0x000e220000002100 */
[----:B------:R-:W1:Y:S01]  /*0260*/  S2UR UR22, SR_CTAID.X ;  /* 0x00000000001679c3 */ /* 0x000e620000002500 */
[----:B------:R-:W-:Y:S02]  /*0270*/  ULOP3.LUT UR16, UR10, 0x3, URZ, 0xc0, !UPT ;  /* 0x000000030a107892 */ /* 0x000fe4000f8ec03f */
[----:B------:R-:W-:Y:S02]  /*0280*/  USHF.R.U64 UR19, UR10, 0x2, UR5 ;  /* 0x000000020a137899 */ /* 0x000fe40008001205 */
[----:B------:R-:W-:Y:S02]  /*0290*/  UIMAD UR18, UR16, 0x140, URZ ;  /* 0x00000140101278a4 */ /* 0x000fe4000f8e023f */
[----:B------:R-:W-:Y:S01]  /*02a0*/  USHF.R.U32.HI UR9, URZ, 0x2, UR5 ;  /* 0x000000023f097899 */ /* 0x000fe20008011605 */
[----:B------:R-:W2:Y:S01]  /*02b0*/  LDC.64 R148, c[0x0][0x220] ;  /* 0x00008800ff947b82 */ /* 0x000ea20000000a00 */
[----:B------:R-:W-:Y:S01]  /*02c0*/  MOV R13, UR19 ;  /* 0x00000013000d7c02 */ /* 0x000fe20008000f00 */
[----:B------:R-:W-:Y:S01]  /*02d0*/  ULDC.64 UR12, c[0x0][0x218] ;  /* 0x00008600000c7ab9 */ /* 0x000fe20000000a00 */
[----:B------:R-:W-:-:S05]  /*02e0*/  UIMAD UR9, UR9, 0x140000, URZ ;  /* 0x00140000090978a4 */ /* 0x000fca000f8e023f */
[----:B------:R-:W3:Y:S01]  /*02f0*/  LDC.64 R146, c[0x0][0x228] ;  /* 0x00008a00ff927b82 */ /* 0x000ee20000000a00 */
[----:B-1----:R-:W-:-:S04]  /*0300*/  USHF.L.U32 UR8, UR22, 0x7, URZ ;  /* 0x0000000716087899 */ /* 0x002fc8000800063f */
[----:B------:R-:W-:Y:S01]  /*0310*/  ULOP3.LUT UR8, UR8, 0x380, URZ, 0xc0, !UPT ;  /* 0x0000038008087892 */ /* 0x000fe2000f8ec03f */
[----:B0-----:R-:W-:-:S05]  /*0320*/  IMAD.WIDE.U32 R2, R154, -0x33333333, RZ ;  /* 0xcccccccd9a027825 */ /* 0x001fca00078e00ff */
[----:B------:R-:W-:-:S05]  /*0330*/  SHF.R.U32.HI R2, RZ, 0x6, R3 ;  /* 0x00000006ff027819 */ /* 0x000fca0000011603 */
[C---:B------:R-:W-:Y:S01]  /*0340*/  IMAD R156, R2.reuse, -0x50, R154 ;  /* 0xffffffb0029c7824 */ /* 0x040fe200078e029a */
[----:B------:R-:W-:-:S04]  /*0350*/  IADD3 R2, R2, UR8, RZ ;  /* 0x0000000802027c10 */ /* 0x000fc8000fffe0ff */
[----:B------:R-:W-:Y:S01]  /*0360*/  LEA R112, R156, UR18, 0x2 ;  /* 0x000000129c707c11 */ /* 0x000fe2000f8e10ff */
[----:B------:R-:W-:-:S03]  /*0370*/  IMAD R2, R2, 0x500, RZ ;  /* 0x0000050002027824 */ /* 0x000fc600078e02ff */
[----:B------:R-:W-:-:S03]  /*0380*/  SHF.R.S32.HI R113, RZ, 0x1f, R112 ;  /* 0x0000001fff717819 */ /* 0x000fc60000011470 */
[----:B------:R-:W-:-:S05]  /*0390*/  IMAD.WIDE.U32 R12, R13, 0x140000, R112 ;  /* 0x001400000d0c7825 */ /* 0x000fca00078e0070 */
[----:B------:R-:W-:Y:S02]  /*03a0*/  IADD3 R13, R13, UR9, RZ ;  /* 0x000000090d0d7c10 */ /* 0x000fe4000fffe0ff */
[----:B------:R-:W-:-:S04]  /*03b0*/  IADD3 R0, P1, R2, R12, RZ ;  /* 0x0000000c02007210 */ /* 0x000fc80007f3e0ff */
[----:B------:R-:W-:Y:S02]  /*03c0*/  IADD3.X R3, RZ, R13, RZ, P1, !PT ;  /* 0x0000000dff037210 */ /* 0x000fe40000ffe4ff */
[----:B------:R-:W-:-:S04]  /*03d0*/  LEA R110, P1, R0, UR12, 0x1 ;  /* 0x0000000c006e7c11 */ /* 0x000fc8000f8208ff */
[----:B------:R-:W-:-:S06]  /*03e0*/  LEA.HI.X R111, R0, UR13, R3, 0x1, P1 ;  /* 0x0000000d006f7c11 */ /* 0x000fcc00088f0c03 */
[----:B------:R-:W4:Y:S01]  /*03f0*/  LDG.E.64.CONSTANT R110, desc[UR14][R110.64] ;  /* 0x0000000e6e6e7981 */ /* 0x000f22000c1e9b00 */
[----:B------:R-:W-:-:S04]  /*0400*/  IADD3 R4, R2, 0x1400, RZ ;  /* 0x0000140002047810 */ /* 0x000fc80007ffe0ff */
[----:B------:R-:W-:-:S04]  /*0410*/  IADD3 R0, P1, R4, R12, RZ ;  /* 0x0000000c04007210 */ /* 0x000fc80007f3e0ff */
[----:B------:R-:W-:Y:S02]  /*0420*/  IADD3.X R3, RZ, R13, RZ, P1, !PT ;  /* 0x0000000dff037210 */ /* 0x000fe40000ffe4ff */
[----:B------:R-:W-:-:S04]  /*0430*/  LEA R48, P1, R0, UR12, 0x1 ;  /* 0x0000000c00307c11 */ /* 0x000fc8000f8208ff */
[----:B------:R-:W-:-:S06]  /*0440*/  LEA.HI.X R49, R0, UR13, R3, 0x1, P1 ;  /* 0x0000000d00317c11 */ /* 0x000fcc00088f0c03 */
[----:B------:R-:W5:Y:S01]  /*0450*/  LDG.E.64.CONSTANT R48, desc[UR14][R48.64] ;  /* 0x0000000e30307981 */ /* 0x000f62000c1e9b00 */
[----:B------:R-:W-:-:S04]  /*0460*/  IADD3 R4, R2, 0x2800, RZ ;  /* 0x0000280002047810 */ /* 0x000fc80007ffe0ff */
[----:B------:R-:W-:-:S04]  /*0470*/  IADD3 R0, P1, R4, R12, RZ ;  /* 0x0000000c04007210 */ /* 0x000fc80007f3e0ff */
[----:B------:R-:W-:Y:S02]  /*0480*/  IADD3.X R3, RZ, R13, RZ, P1, !PT ;  /* 0x0000000dff037210 */ /* 0x000fe40000ffe4ff */
[----:B------:R-:W-:-:S04]  /*0490*/  LEA R50, P1, R0, UR12, 0x1 ;  /* 0x0000000c00327c11 */ /* 0x000fc8000f8208ff */
[----:B------:R-:W-:Y:S02]  /*04a0*/  LEA.HI.X R51, R0, UR13, R3, 0x1, P1 ;  /* 0x0000000d00337c11 */ /* 0x000fe400088f0c03 */
[----:B------:R-:W-:-:S04]  /*04b0*/  IADD3 R4, R2, 0x3c00, RZ ;  /* 0x00003c0002047810 */ /* 0x000fc80007ffe0ff */
[----:B------:R-:W2:Y:S01]  /*04c0*/  LDG.E.64.CONSTANT R50, desc[UR14][R50.64] ;  /* 0x0000000e32327981 */ /* 0x000ea2000c1e9b00 */
[----:B------:R-:W-:-:S04]  /*04d0*/  IADD3 R0, P1, R4, R12, RZ ;  /* 0x0000000c04007210 */ /* 0x000fc80007f3e0ff */
[----:B------:R-:W-:Y:S02]  /*04e0*/  IADD3.X R3, RZ, R13, RZ, P1, !PT ;  /* 0x0000000dff037210 */ /* 0x000fe40000ffe4ff */
[----:B------:R-:W-:-:S04]  /*04f0*/  LEA R52, P1, R0, UR12, 0x1 ;  /* 0x0000000c00347c11 */ /* 0x000fc8000f8208ff */
[----:B------:R-:W-:-:S06]  /*0500*/  LEA.HI.X R53, R0, UR13, R3, 0x1, P1 ;  /* 0x0000000d00357c11 */ /* 0x000fcc00088f0c03 */
[----:B------:R-:W3:Y:S01]  /*0510*/  LDG.E.64.CONSTANT R52, desc[UR14][R52.64] ;  /* 0x0000000e34347981 */ /* 0x000ee2000c1e9b00 */
[----:B------:R-:W-:-:S04]  /*0520*/  IADD3 R4, R2, 0x5000, RZ ;  /* 0x0000500002047810 */ /* 0x000fc80007ffe0ff */
        /* <DEDUP_REMOVED lines=15> */
[----:B------:R-:W-:Y:S02]  /*0620*/  LEA.HI.X R59, R0, UR13, R3, 0x1, P1 ;  /* 0x0000000d003b7c11 */ /* 0x000fe400088f0c03 */
[----:B------:R-:W-:-:S04]  /*0630*/  IADD3 R4, R2, 0x8c00, RZ ;  /* 0x00008c0002047810 */ /* 0x000fc80007ffe0ff */
[----:B------:R-:W3:Y:S01]  /*0640*/  LDG.E.64.CONSTANT R58, desc[UR14][R58.64] ;  /* 0x0000000e3a3a7981 */ /* 0x000ee2000c1e9b00 */
        /* <DEDUP_REMOVED lines=18> */
[----:B------:R-:W-:Y:S02]  /*0770*/  IADD3 R0, P1, R4, R12, RZ ;  /* 0x0000000c04007210 */ /* 0x000fe40007f3e0ff */
[----:B------:R-:W-:Y:S02]  /*0780*/  IADD3 R165, R2, 0xdc00, RZ ;  /* 0x0000dc0002a57810 */ /* 0x000fe40007ffe0ff */
[----:B------:R-:W-:Y:S02]  /*0790*/  IADD3.X R3, RZ, R13, RZ, P1, !PT ;  /* 0x0000000dff037210 */ /* 0x000fe40000ffe4ff */
        /* <DEDUP_REMOVED lines=14> */
[----:B------:R-:W-:Y:S02]  /*0880*/  IADD3 R0, P1, R163, R12, RZ ;  /* 0x0000000ca3007210 */ /* 0x000fe40007f3e0ff */
[----:B------:R-:W-:-:S02]  /*0890*/  IADD3 R162, R2, 0x11800, RZ ;  /* 0x0001180002a27810 */ /* 0x000fc40007ffe0ff */
[----:B------:R-:W3:Y:S01]  /*08a0*/  LDG.E.64.CONSTANT R70, desc[UR14][R70.64] ;  /* 0x0000000e46467981 */ /* 0x000ee2000c1e9b00 */
[-C--:B------:R-:W-:Y:S02]  /*08b0*/  IADD3.X R3, RZ, R13.reuse, RZ, P1, !PT ;  /* 0x0000000dff037210 */ /* 0x080fe40000ffe4ff */
[----:B------:R-:W-:Y:S02]  /*08c0*/  LEA R72, P1, R0, UR12, 0x1 ;  /* 0x0000000c00487c11 */ /* 0x000fe4000f8208ff */
[----:B------:R-:W-:Y:S02]  /*08d0*/  IADD3 R7, P2, R162, R12, RZ ;  /* 0x0000000ca2077210 */ /* 0x000fe40007f5e0ff */
[----:B------:R-:W-:Y:S02]  /*08e0*/  LEA.HI.X R73, R0, UR13, R3, 0x1, P1 ;  /* 0x0000000d00497c11 */ /* 0x000fe400088f0c03 */
[----:B------:R-:W-:Y:S02]  /*08f0*/  IADD3.X R8, RZ, R13, RZ, P2, !PT ;  /* 0x0000000dff087210 */ /* 0x000fe400017fe4ff */
[----:B------:R-:W-:-:S02]  /*0900*/  LEA R74, P1, R7, UR12, 0x1 ;  /* 0x0000000c074a7c11 */ /* 0x000fc4000f8208ff */
[----:B------:R-:W3:Y:S02]  /*0910*/  LDG.E.64.CONSTANT R72, desc[UR14][R72.64] ;  /* 0x0000000e48487981 */ /* 0x000ee4000c1e9b00 */
[----:B------:R-:W-:Y:S02]  /*0920*/  LEA.HI.X R75, R7, UR13, R8, 0x1, P1 ;  /* 0x0000000d074b7c11 */ /* 0x000fe400088f0c08 */
[----:B------:R-:W-:-:S04]  /*0930*/  IADD3 R161, R2, 0x12c00, RZ ;  /* 0x00012c0002a17810 */ /* 0x000fc80007ffe0ff */
[----:B------:R-:W3:Y:S01]  /*0940*/  LDG.E.64.CONSTANT R74, desc[UR14][R74.64] ;  /* 0x0000000e4a4a7981 */ /* 0x000ee2000c1e9b00 */
[C---:B------:R-:W-:Y:S02]  /*0950*/  IADD3 R159, R2.reuse, 0x14000, RZ ;  /* 0x00014000029f7810 */ /* 0x040fe40007ffe0ff */
[----:B------:R-:W-:Y:S02]  /*0960*/  IADD3 R10, R2, 0x15400, RZ ;  /* 0x00015400020a7810 */ /* 0x000fe40007ffe0ff */
[C---:B----4-:R-:W-:Y:S02]  /*0970*/  PRMT R3, R110.reuse, 0x7632, R3 ;  /* 0x000076326e037816 */ /* 0x050fe40000000003 */
[----:B------:R-:W-:Y:S02]  /*0980*/  SHF.L.U32 R0, R110, 0x10, RZ ;  /* 0x000000106e007819 */ /* 0x000fe400000006ff */
[----:B------:R-:W-:-:S03]  /*0990*/  SHF.L.U32 R6, R3, 0x10, RZ ;  /* 0x0000001003067819 */ /* 0x000fc600000006ff */
[----:B------:R-:W-:Y:S01]  /*09a0*/  FADD.FTZ R4, RZ, R0 ;  /* 0x00000000ff047221 */ /* 0x000fe20000010000 */
[----:B------:R-:W-:Y:S01]  /*09b0*/  FFMA.FTZ R5, R0, R0, RZ ;  /* 0x0000000000057223 */ /* 0x000fe200000100ff */
[C---:B------:R-:W-:Y:S02]  /*09c0*/  SHF.L.U32 R145, R111.reuse, 0x10, RZ ;  /* 0x000000106f917819 */ /* 0x040fe400000006ff */
[----:B------:R-:W-:Y:S01]  /*09d0*/  PRMT R3, R111, 0x7632, R3 ;  /* 0x000076326f037816 */ /* 0x000fe20000000003 */
[----:B------:R-:W-:Y:S01]  /*09e0*/  FADD.FTZ R4, R4, R6 ;  /* 0x0000000604047221 */ /* 0x000fe20000010000 */
[----:B------:R-:W-:Y:S02]  /*09f0*/  FFMA.FTZ R6, R6, R6, R5 ;  /* 0x0000000606067223 */ /* 0x000fe40000010005 */
[----:B------:R-:W-:Y:S02]  /*0a00*/  SHF.L.U32 R3, R3, 0x10, RZ ;  /* 0x0000001003037819 */ /* 0x000fe400000006ff */
[----:B------:R-:W-:-:S04]  /*0a10*/  FFMA.FTZ R6, R145, R145, R6 ;  /* 0x0000009191067223 */ /* 0x000fc80000010006 */
[----:B------:R-:W-:Y:S01]  /*0a20*/  FFMA.FTZ R7, R3, R3, R6 ;  /* 0x0000000303077223 */ /* 0x000fe20000010006 */
[----:B------:R-:W-:Y:S01]  /*0a30*/  IADD3 R6, P1, R161, R12, RZ ;  /* 0x0000000ca1067210 */ /* 0x000fe20007f3e0ff */
[----:B------:R-:W-:-:S03]  /*0a40*/  FADD.FTZ R4, R4, R145 ;  /* 0x0000009104047221 */ /* 0x000fc60000010000 */
[----:B------:R-:W-:Y:S02]  /*0a50*/  IADD3.X R9, RZ, R13, RZ, P1, !PT ;  /* 0x0000000dff097210 */ /* 0x000fe40000ffe4ff */
[----:B------:R-:W-:Y:S01]  /*0a60*/  LEA R76, P1, R6, UR12, 0x1 ;  /* 0x0000000c064c7c11 */ /* 0x000fe2000f8208ff */
[----:B------:R-:W-:Y:S01]  /*0a70*/  FADD.FTZ R5, R4, R3 ;  /* 0x0000000304057221 */ /* 0x000fe20000010000 */
[----:B-----5:R-:W-:Y:S02]  /*0a80*/  SHF.L.U32 R144, R48, 0x10, RZ ;  /* 0x0000001030907819 */ /* 0x020fe400000006ff */
[----:B------:R-:W-:Y:S02]  /*0a90*/  LEA.HI.X R77, R6, UR13, R9, 0x1, P1 ;  /* 0x0000000d064d7c11 */ /* 0x000fe400088f0c09 */
[----:B------:R-:W-:Y:S01]  /*0aa0*/  PRMT R3, R48, 0x7632, R3 ;  /* 0x0000763230037816 */ /* 0x000fe20000000003 */
[----:B------:R-:W-:Y:S01]  /*0ab0*/  FADD.FTZ R5, R5, R144 ;  /* 0x0000009005057221 */ /* 0x000fe20000010000 */
[----:B------:R-:W-:-:S02]  /*0ac0*/  IADD3 R8, P1, R159, R12, RZ ;  /* 0x0000000c9f087210 */ /* 0x000fc40007f3e0ff */
[----:B------:R-:W-:Y:S01]  /*0ad0*/  SHF.L.U32 R4, R3, 0x10, RZ ;  /* 0x0000001003047819 */ /* 0x000fe200000006ff */
[----:B------:R-:W4:Y:S04]  /*0ae0*/  LDG.E.64.CONSTANT R76, desc[UR14][R76.64] ;  /* 0x0000000e4c4c7981 */ /* 0x000f28000c1e9b00 */
[----:B------:R-:W-:Y:S01]  /*0af0*/  FADD.FTZ R6, R5, R4 ;  /* 0x0000000405067221 */ /* 0x000fe20000010000 */
[----:B------:R-:W-:Y:S02]  /*0b00*/  IADD3.X R5, RZ, R13, RZ, P1, !PT ;  /* 0x0000000dff057210 */ /* 0x000fe40000ffe4ff */
[----:B------:R-:W-:Y:S01]  /*0b10*/  LEA R78, P1, R8, UR12, 0x1 ;  /* 0x0000000c084e7c11 */ /* 0x000fe2000f8208ff */
[----:B------:R-:W-:Y:S01]  /*0b20*/  FFMA.FTZ R7, R144, R144, R7 ;  /* 0x0000009090077223 */ /* 0x000fe20000010007 */
[----:B------:R-:W-:-:S02]  /*0b30*/  SHF.L.U32 R143, R49, 0x10, RZ ;  /* 0x00000010318f7819 */ /* 0x000fc400000006ff */
[----:B------:R-:W-:Y:S02]  /*0b40*/  LEA.HI.X R79, R8, UR13, R5, 0x1, P1 ;  /* 0x0000000d084f7c11 */ /* 0x000fe400088f0c05 */
[----:B------:R-:W-:Y:S01]  /*0b50*/  PRMT R3, R49, 0x7632, R3 ;  /* 0x0000763231037816 */ /* 0x000fe20000000003 */
[----:B------:R-:W-:Y:S01]  /*0b60*/  FFMA.FTZ R4, R4, R4, R7 ;  /* 0x0000000404047223 */ /* 0x000fe20000010007 */
[----:B------:R-:W-:Y:S02]  /*0b70*/  FADD.FTZ R6, R6, R143 ;  /* 0x0000008f06067221 */ /* 0x000fe40000010000 */
[----:B------:R-:W-:Y:S01]  /*0b80*/  SHF.L.U32 R3, R3, 0x10, RZ ;  /* 0x0000001003037819 */ /* 0x000fe200000006ff */
[----:B------:R-:W5:Y:S01]  /*0b90*/  LDG.E.64.CONSTANT R78, desc[UR14][R78.64] ;  /* 0x0000000e4e4e7981 */ /* 0x000f62000c1e9b00 */
[----:B------:R-:W-:Y:S01]  /*0ba0*/  FFMA.FTZ R4, R143, R143, R4 ;  /* 0x0000008f8f047223 */ /* 0x000fe20000010004 */
[----:B------:R-:W-:Y:S02]  /*0bb0*/  IADD3 R9, P1, R10, R12, RZ ;  /* 0x0000000c0a097210 */ /* 0x000fe40007f3e0ff */
[----:B------:R-:W-:Y:S01]  /*0bc0*/  FADD.FTZ R5, R6, R3 ;  /* 0x0000000306057221 */ /* 0x000fe20000010000 */
[----:B------:R-:W-:Y:S01]  /*0bd0*/  FFMA.FTZ R7, R3, R3, R4 ;  /* 0x0000000303077223 */ /* 0x000fe20000010004 */
[----:B------:R-:W-:-:S02]  /*0be0*/  IADD3.X R6, RZ, R13, RZ, P1, !PT ;  /* 0x0000000dff067210 */ /* 0x000fc40000ffe4ff */
[C---:B--2---:R-:W-:Y:S02]  /*0bf0*/  SHF.L.U32 R142, R50.reuse, 0x10, RZ ;  /* 0x00000010328e7819 */ /* 0x044fe400000006ff */
[----:B------:R-:W-:Y:S02]  /*0c00*/  PRMT R3, R50, 0x7632, R3 ;  /* 0x0000763232037816 */ /* 0x000fe40000000003 */
[----:B------:R-:W-:Y:S01]  /*0c10*/  LEA R80, P1, R9, UR12, 0x1 ;  /* 0x0000000c09507c11 */ /* 0x000fe2000f8208ff */
[----:B------:R-:W-:Y:S01]  /*0c20*/  FADD.FTZ R5, R5, R142 ;  /* 0x0000008e05057221 */ /* 0x000fe20000010000 */
[----:B------:R-:W-:Y:S02]  /*0c30*/  SHF.L.U32 R4, R3, 0x10, RZ ;  /* 0x0000001003047819 */ /* 0x000fe400000006ff */
[----:B------:R-:W-:Y:S01]  /*0c40*/  LEA.HI.X R81, R9, UR13, R6, 0x1, P1 ;  /* 0x0000000d09517c11 */ /* 0x000fe200088f0c06 */
[----:B------:R-:W-:Y:S01]  /*0c50*/  FFMA.FTZ R7, R142, R142, R7 ;  /* 0x0000008e8e077223 */ /* 0x000fe20000010007 */
[----:B------:R-:W-:Y:S01]  /*0c60*/  IADD3 R8, R2, 0x16800, RZ ;  /* 0x0001680002087810 */ /* 0x000fe20007ffe0ff */
[----:B------:R-:W-:Y:S01]  /*0c70*/  FADD.FTZ R6, R5, R4 ;  /* 0x0000000405067221 */ /* 0x000fe20000010000 */
[----:B------:R-:W-:-:S02]  /*0c80*/  SHF.L.U32 R141, R51, 0x10, RZ ;  /* 0x00000010338d7819 */ /* 0x000fc400000006ff */
[----:B------:R-:W-:Y:S01]  /*0c90*/  PRMT R3, R51, 0x7632, R3 ;  /* 0x0000763233037816 */ /* 0x000fe20000000003 */
[----:B------:R-:W-:Y:S01]  /*0ca0*/  FFMA.FTZ R4, R4, R4, R7 ;  /* 0x0000000404047223 */ /* 0x000fe20000010007 */
[----:B------:R-:W2:Y:S01]  /*0cb0*/  LDG.E.64.CONSTANT R80, desc[UR14][R80.64] ;  /* 0x0000000e50507981 */ /* 0x000ea2000c1e9b00 */
[----:B------:R-:W-:Y:S01]  /*0cc0*/  IADD3 R8, P2, R8, R12, RZ ;  /* 0x0000000c08087210 */ /* 0x000fe20007f5e0ff */
[----:B------:R-:W-:Y:S01]  /*0cd0*/  FADD.FTZ R6, R6, R141 ;  /* 0x0000008d06067221 */ /* 0x000fe20000010000 */
[----:B------:R-:W-:Y:S01]  /*0ce0*/  SHF.L.U32 R5, R3, 0x10, RZ ;  /* 0x0000001003057819 */ /* 0x000fe200000006ff */
[----:B------:R-:W-:Y:S01]  /*0cf0*/  FFMA.FTZ R4, R141, R141, R4 ;  /* 0x0000008d8d047223 */ /* 0x000fe20000010004 */
[----:B------:R-:W-:Y:S02]  /*0d00*/  IADD3.X R9, RZ, R13, RZ, P2, !PT ;  /* 0x0000000dff097210 */ /* 0x000fe400017fe4ff */
[----:B------:R-:W-:Y:S01]  /*0d10*/  LEA R82, P1, R8, UR12, 0x1 ;  /* 0x0000000c08527c11 */ /* 0x000fe2000f8208ff */
[----:B------:R-:W-:Y:S01]  /*0d20*/  FADD.FTZ R7, R6, R5 ;  /* 0x0000000506077221 */ /* 0x000fe20000010000 */
[----:B---3--:R-:W-:-:S02]  /*0d30*/  SHF.L.U32 R140, R52, 0x10, RZ ;  /* 0x00000010348c7819 */ /* 0x008fc400000006ff */
[----:B------:R-:W-:Y:S01]  /*0d40*/  PRMT R3, R52, 0x7632, R3 ;  /* 0x0000763234037816 */ /* 0x000fe20000000003 */
[----:B------:R-:W-:Y:S01]  /*0d50*/  FFMA.FTZ R5, R5, R5, R4 ;  /* 0x0000000505057223 */ /* 0x000fe20000010004 */
[----:B------:R-:W-:Y:S01]  /*0d60*/  LEA.HI.X R83, R8, UR13, R9, 0x1, P1 ;  /* 0x0000000d08537c11 */ /* 0x000fe200088f0c09 */
[----:B------:R-:W-:Y:S01]  /*0d70*/  FADD.FTZ R7, R7, R140 ;  /* 0x0000008c07077221 */ /* 0x000fe20000010000 */
[----:B------:R-:W-:Y:S01]  /*0d80*/  SHF.L.U32 R4, R3, 0x10, RZ ;  /* 0x0000001003047819 */ /* 0x000fe200000006ff */
[----:B------:R-:W-:Y:S01]  /*0d90*/  FFMA.FTZ R5, R140, R140, R5 ;  /* 0x0000008c8c057223 */ /* 0x000fe20000010005 */
[----:B------:R-:W-:Y:S02]  /*0da0*/  IADD3 R160, R2, 0x17c00, RZ ;  /* 0x00017c0002a07810 */ /* 0x000fe40007ffe0ff */
[----:B------:R-:W3:Y:S01]  /*0db0*/  LDG.E.64.CONSTANT R82, desc[UR14][R82.64] ;  /* 0x0000000e52527981 */ /* 0x000ee2000c1e9b00 */
[----:B------:R-:W-:Y:S01]  /*0dc0*/  FADD.FTZ R6, R7, R4 ;  /* 0x0000000407067221 */ /* 0x000fe20000010000 */
[----:B------:R-:W-:Y:S01]  /*0dd0*/  FFMA.FTZ R4, R4, R4, R5 ;  /* 0x0000000404047223 */ /* 0x000fe20000010005 */
[----:B------:R-:W-:-:S04]  /*0de0*/  IADD3 R5, P1, R160, R12, RZ ;  /* 0x0000000ca0057210 */ /* 0x000fc80007f3e0ff */
[----:B------:R-:W-:Y:S02]  /*0df0*/  IADD3.X R8, RZ, R13, RZ, P1, !PT ;  /* 0x0000000dff087210 */ /* 0x000fe40000ffe4ff */
[----:B------:R-:W-:Y:S02]  /*0e00*/  LEA R84, P1, R5, UR12, 0x1 ;  /* 0x0000000c05547c11 */ /* 0x000fe4000f8208ff */
[----:B------:R-:W-:Y:S02]  /*0e10*/  SHF.L.U32 R139, R53, 0x10, RZ ;  /* 0x00000010358b7819 */ /* 0x000fe400000006ff */
[----:B------:R-:W-:Y:S02]  /*0e20*/  LEA.HI.X R85, R5, UR13, R8, 0x1, P1 ;  /* 0x0000000d05557c11 */ /* 0x000fe400088f0c08 */
[----:B------:R-:W-:Y:S02]  /*0e30*/  PRMT R3, R53, 0x7632, R3 ;  /* 0x0000763235037816 */ /* 0x000fe40000000003 */
[----:B------:R-:W-:Y:S01]  /*0e40*/  IADD3 R158, R2, 0x19000, RZ ;  /* 0x00019000029e7810 */ /* 0x000fe20007ffe0ff */
[----:B------:R-:W-:Y:S01]  /*0e50*/  FADD.FTZ R6, R6, R139 ;  /* 0x0000008b06067221 */ /* 0x000fe20000010000 */
[----:B------:R-:W-:Y:S01]  /*0e60*/  SHF.L.U32 R3, R3, 0x10, RZ ;  /* 0x0000001003037819 */ /* 0x000fe200000006ff */
[----:B------:R-:W3:Y:S01]  /*0e70*/  LDG.E.64.CONSTANT R84, desc[UR14][R84.64] ;  /* 0x0000000e54547981 */ /* 0x000ee2000c1e9b00 */
[----:B------:R-:W-:Y:S01]  /*0e80*/  IADD3 R9, P1, R158, R12, RZ ;  /* 0x0000000c9e097210 */ /* 0x000fe20007f3e0ff */
[----:B------:R-:W-:-:S02]  /*0e90*/  FFMA.FTZ R4, R139, R139, R4 ;  /* 0x0000008b8b047223 */ /* 0x000fc40000010004 */
[--C-:B------:R-:W-:Y:S01]  /*0ea0*/  FADD.FTZ R5, R6, R3.reuse ;  /* 0x0000000306057221 */ /* 0x100fe20000010000 */
[----:B------:R-:W-:Y:S02]  /*0eb0*/  IADD3.X R6, RZ, R13, RZ, P1, !PT ;  /* 0x0000000dff067210 */ /* 0x000fe40000ffe4ff */
[----:B------:R-:W-:Y:S01]  /*0ec0*/  LEA R86, P1, R9, UR12, 0x1 ;  /* 0x0000000c09567c11 */ /* 0x000fe2000f8208ff */
[----:B------:R-:W-:Y:S01]  /*0ed0*/  FFMA.FTZ R7, R3, R3, R4 ;  /* 0x0000000303077223 */ /* 0x000fe20000010004 */
[C---:B------:R-:W-:Y:S02]  /*0ee0*/  SHF.L.U32 R138, R54.reuse, 0x10, RZ ;  /* 0x00000010368a7819 */ /* 0x040fe400000006ff */
[----:B------:R-:W-:Y:S02]  /*0ef0*/  LEA.HI.X R87, R9, UR13, R6, 0x1, P1 ;  /* 0x0000000d09577c11 */ /* 0x000fe400088f0c06 */
[----:B------:R-:W-:Y:S02]  /*0f00*/  PRMT R3, R54, 0x7632, R3 ;  /* 0x0000763236037816 */ /* 0x000fe40000000003 */
[----:B------:R-:W-:Y:S01]  /*0f10*/  IADD3 R157, R2, 0x1a400, RZ ;  /* 0x0001a400029d7810 */ /* 0x000fe20007ffe0ff */
[----:B------:R-:W-:Y:S01]  /*0f20*/  FADD.FTZ R5, R5, R138 ;  /* 0x0000008a05057221 */ /* 0x000fe20000010000 */
[----:B------:R-:W-:Y:S01]  /*0f30*/  SHF.L.U32 R4, R3, 0x10, RZ ;  /* 0x0000001003047819 */ /* 0x000fe200000006ff */
[----:B------:R-:W3:Y:S01]  /*0f40*/  LDG.E.64.CONSTANT R86, desc[UR14][R86.64] ;  /* 0x0000000e56567981 */ /* 0x000ee2000c1e9b00 */
[----:B------:R-:W-:Y:S01]  /*0f50*/  FFMA.FTZ R7, R138, R138, R7 ;  /* 0x0000008a8a077223 */ /* 0x000fe20000010007 */
[----:B------:R-:W-:-:S02]  /*0f60*/  IADD3 R8, P2, R157, R12, RZ ;  /* 0x0000000c9d087210 */ /* 0x000fc40007f5e0ff */
[----:B------:R-:W-:Y:S01]  /*0f70*/  FADD.FTZ R6, R5, R4 ;  /* 0x0000000405067221 */ /* 0x000fe20000010000 */
[----:B------:R-:W-:Y:S01]  /*0f80*/  FFMA.FTZ R4, R4, R4, R7 ;  /* 0x0000000404047223 */ /* 0x000fe20000010007 */
[----:B------:R-:W-:Y:S02]  /*0f90*/  IADD3.X R7, RZ, R13, RZ, P2, !PT ;  /* 0x0000000dff077210 */ /* 0x000fe400017fe4ff */
[C---:B------:R-:W-:Y:S02]  /*0fa0*/  LEA R88, P1, R8.reuse, UR12, 0x1 ;  /* 0x0000000c08587c11 */ /* 0x040fe4000f8208ff */
[C---:B------:R-:W-:Y:S02]  /*0fb0*/  SHF.L.U32 R137, R55.reuse, 0x10, RZ ;  /* 0x0000001037897819 */ /* 0x040fe400000006ff */
[----:B------:R-:W-:Y:S02]  /*0fc0*/  PRMT R3, R55, 0x7632, R3 ;  /* 0x0000763237037816 */ /* 0x000fe40000000003 */
[----:B------:R-:W-:Y:S01]  /*0fd0*/  LEA.HI.X R89, R8, UR13, R7, 0x1, P1 ;  /* 0x0000000d08597c11 */ /* 0x000fe200088f0c07 */
[----:B------:R-:W-:Y:S01]  /*0fe0*/  FADD.FTZ R6, R6, R137 ;  /* 0x0000008906067221 */ /* 0x000fe20000010000 */
[----:B------:R-:W-:Y:S01]  /*0ff0*/  SHF.L.U32 R5, R3, 0x10, RZ ;  /* 0x0000001003057819 */ /* 0x000fe200000006ff */
[----:B------:R-:W-:Y:S01]  /*1000*/  FFMA.FTZ R4, R137, R137, R4 ;  /* 0x0000008989047223 */ /* 0x000fe20000010004 */
[----:B------:R-:W-:-:S02]  /*1010*/  IADD3 R3, R2, 0x1b800, RZ ;  /* 0x0001b80002037810 */ /* 0x000fc40007ffe0ff */
[----:B------:R-:W3:Y:S01]  /*1020*/  LDG.E.64.CONSTANT R88, desc[UR14][R88.64] ;  /* 0x0000000e58587981 */ /* 0x000ee2000c1e9b00 */
[----:B------:R-:W-:Y:S01]  /*1030*/  FADD.FTZ R7, R6, R5 ;  /* 0x0000000506077221 */ /* 0x000fe20000010000 */
[----:B------:R-:W-:Y:S01]  /*1040*/  IADD3 R3, P1, R3, R12, RZ ;  /* 0x0000000c03037210 */ /* 0x000fe20007f3e0ff */
[--C-:B------:R-:W-:Y:S01]  /*1050*/  FFMA.FTZ R5, R5, R5, R4.reuse ;  /* 0x0000000505057223 */ /* 0x100fe20000010004 */
[C---:B------:R-:W-:Y:S02]  /*1060*/  SHF.L.U32 R136, R56.reuse, 0x10, RZ ;  /* 0x0000001038887819 */ /* 0x040fe400000006ff */
[----:B------:R-:W-:Y:S02]  /*1070*/  PRMT R4, R56, 0x7632, R4 ;  /* 0x0000763238047816 */ /* 0x000fe40000000004 */
[----:B------:R-:W-:Y:S02]  /*1080*/  IADD3.X R10, RZ, R13, RZ, P1, !PT ;  /* 0x0000000dff0a7210 */ /* 0x000fe40000ffe4ff */
[----:B------:R-:W-:Y:S01]  /*1090*/  LEA R90, P1, R3, UR12, 0x1 ;  /* 0x0000000c035a7c11 */ /* 0x000fe2000f8208ff */
[----:B------:R-:W-:Y:S01]  /*10a0*/  FADD.FTZ R7, R7, R136 ;  /* 0x0000008807077221 */ /* 0x000fe20000010000 */
[----:B------:R-:W-:Y:S01]  /*10b0*/  SHF.L.U32 R6, R4, 0x10, RZ ;  /* 0x0000001004067819 */ /* 0x000fe200000006ff */
[----:B------:R-:W-:Y:S01]  /*10c0*/  FFMA.FTZ R5, R136, R136, R5 ;  /* 0x0000008888057223 */ /* 0x000fe20000010005 */
[----:B------:R-:W-:-:S02]  /*10d0*/  LEA.HI.X R91, R3, UR13, R10, 0x1, P1 ;  /* 0x0000000d035b7c11 */ /* 0x000fc400088f0c0a */
[----:B------:R-:W-:Y:S01]  /*10e0*/  PRMT R4, R57, 0x7632, R4 ;  /* 0x0000763239047816 */ /* 0x000fe20000000004 */
[----:B------:R-:W-:Y:S01]  /*10f0*/  FADD.FTZ R8, R7, R6 ;  /* 0x0000000607087221 */ /* 0x000fe20000010000 */
[----:B------:R-:W-:Y:S01]  /*1100*/  IADD3 R7, R2, 0x1cc00, RZ ;  /* 0x0001cc0002077810 */ /* 0x000fe20007ffe0ff */
[----:B------:R-:W-:Y:S01]  /*1110*/  FFMA.FTZ R6, R6, R6, R5 ;  /* 0x0000000606067223 */ /* 0x000fe20000010005 */
[----:B------:R-:W-:Y:S01]  /*1120*/  SHF.L.U32 R5, R4, 0x10, RZ ;  /* 0x0000001004057819 */ /* 0x000fe200000006ff */
[----:B------:R-:W3:Y:S01]  /*1130*/  LDG.E.64.CONSTANT R90, desc[UR14][R90.64] ;  /* 0x0000000e5a5a7981 */ /* 0x000ee2000c1e9b00 */
[----:B------:R-:W-:Y:S02]  /*1140*/  IADD3 R4, P1, R7, R12, RZ ;  /* 0x0000000c07047210 */ /* 0x000fe40007f3e0ff */
[----:B------:R-:W-:Y:S02]  /*1150*/  SHF.L.U32 R135, R57, 0x10, RZ ;  /* 0x0000001039877819 */ /* 0x000fe400000006ff */
[----:B------:R-:W-:-:S02]  /*1160*/  IADD3.X R14, RZ, R13, RZ, P1, !PT ;  /* 0x0000000dff0e7210 */ /* 0x000fc40000ffe4ff */
[----:B------:R-:W-:Y:S01]  /*1170*/  LEA R92, P1, R4, UR12, 0x1 ;  /* 0x0000000c045c7c11 */ /* 0x000fe2000f8208ff */
[----:B------:R-:W-:Y:S01]  /*1180*/  FADD.FTZ R8, R8, R135 ;  /* 0x0000008708087221 */ /* 0x000fe20000010000 */
[----:B------:R-:W-:Y:S02]  /*1190*/  FFMA.FTZ R6, R135, R135, R6 ;  /* 0x0000008787067223 */ /* 0x000fe40000010006 */
[----:B------:R-:W-:Y:S01]  /*11a0*/  LEA.HI.X R93, R4, UR13, R14, 0x1, P1 ;  /* 0x0000000d045d7c11 */ /* 0x000fe200088f0c0e */
[--C-:B------:R-:W-:Y:S01]  /*11b0*/  FADD.FTZ R11, R8, R5.reuse ;  /* 0x00000005080b7221 */ /* 0x100fe20000010000 */
[----:B------:R-:W-:Y:S01]  /*11c0*/  FFMA.FTZ R15, R5, R5, R6 ;  /* 0x00000005050f7223 */ /* 0x000fe20000010006 */
[----:B------:R-:W-:Y:S02]  /*11d0*/  PRMT R5, R58, 0x7632, R5 ;  /* 0x000076323a057816 */ /* 0x000fe40000000005 */
[----:B------:R-:W-:Y:S01]  /*11e0*/  IADD3 R9, R2, 0x1e000, RZ ;  /* 0x0001e00002097810 */ /* 0x000fe20007ffe0ff */
[----:B------:R-:W3:Y:S01]  /*11f0*/  LDG.E.64.CONSTANT R92, desc[UR14][R92.64] ;  /* 0x0000000e5c5c7981 */ /* 0x000ee2000c1e9b00 */
[----:B------:R-:W-:-:S02]  /*1200*/  SHF.L.U32 R134, R58, 0x10, RZ ;  /* 0x000000103a867819 */ /* 0x000fc400000006ff */
[----:B------:R-:W-:Y:S02]  /*1210*/  SHF.L.U32 R6, R5, 0x10, RZ ;  /* 0x0000001005067819 */ /* 0x000fe400000006ff */
[----:B------:R-:W-:Y:S01]  /*1220*/  IADD3 R5, P2, R9, R12, RZ ;  /* 0x0000000c09057210 */ /* 0x000fe20007f5e0ff */
[----:B------:R0:W-:Y:S01]  /*1230*/  STL [R1+0x6c], R10 ;  /* 0x00006c0a01007387 */ /* 0x0001e20000100800 */
[----:B------:R-:W-:Y:S01]  /*1240*/  FADD.FTZ R11, R11, R134 ;  /* 0x000000860b0b7221 */ /* 0x000fe20000010000 */
[----:B------:R-:W-:Y:S01]  /*1250*/  FFMA.FTZ R15, R134, R134, R15 ;  /* 0x00000086860f7223 */ /* 0x000fe2000001000f */
[----:B------:R-:W-:Y:S01]  /*1260*/  LEA R94, P1, R5, UR12, 0x1 ;  /* 0x0000000c055e7c11 */ /* 0x000fe2000f8208ff */
[----:B------:R1:W-:Y:S01]  /*1270*/  STL [R1+0x70], R14 ;  /* 0x0000700e01007387 */ /* 0x0003e20000100800 */
[----:B------:R-:W-:Y:S01]  /*1280*/  FADD.FTZ R8, R11, R6 ;  /* 0x000000060b087221 */ /* 0x000fe20000010000 */
[----:B------:R-:W-:Y:S01]  /*1290*/  SHF.L.U32 R133, R59, 0x10, RZ ;  /* 0x000000103b857819 */ /* 0x000fe200000006ff */
[----:B0-----:R-:W-:Y:S01]  /*12a0*/  FFMA.FTZ R10, R6, R6, R15 ;  /* 0x00000006060a7223 */ /* 0x001fe2000001000f */
[----:B-1----:R-:W-:-:S02]  /*12b0*/  IADD3.X R14, RZ, R13, RZ, P2, !PT ;  /* 0x0000000dff0e7210 */ /* 0x002fc400017fe4ff */
[----:B------:R-:W-:Y:S02]  /*12c0*/  PRMT R6, R59, 0x7632, R6 ;  /* 0x000076323b067816 */ /* 0x000fe40000000006 */
[----:B------:R-:W-:Y:S02]  /*12d0*/  LEA.HI.X R95, R5, UR13, R14, 0x1, P1 ;  /* 0x0000000d055f7c11 */ /* 0x000fe400088f0c0e */
[----:B------:R-:W-:Y:S01]  /*12e0*/  IADD3 R7, R2, 0x1f400, RZ ;  /* 0x0001f40002077810 */ /* 0x000fe20007ffe0ff */
[----:B------:R-:W-:Y:S01]  /*12f0*/  FADD.FTZ R8, R8, R133 ;  /* 0x0000008508087221 */ /* 0x000fe20000010000 */
[----:B------:R-:W-:Y:S01]  /*1300*/  SHF.L.U32 R9, R6, 0x10, RZ ;  /* 0x0000001006097819 */ /* 0x000fe200000006ff */
[----:B------:R-:W-:Y:S01]  /*1310*/  FFMA.FTZ R10, R133, R133, R10 ;  /* 0x00000085850a7223 */ /* 0x000fe2000001000a */
[----:B------:R-:W3:Y:S01]  /*1320*/  LDG.E.64.CONSTANT R94, desc[UR14][R94.64] ;  /* 0x0000000e5e5e7981 */ /* 0x000ee2000c1e9b00 */
[----:B------:R-:W-:Y:S02]  /*1330*/  IADD3 R6, P2, R7, R12, RZ ;  /* 0x0000000c07067210 */ /* 0x000fe40007f5e0ff */
[----:B------:R-:W-:Y:S01]  /*1340*/  FADD.FTZ R11, R8, R9 ;  /* 0x00000009080b7221 */ /* 0x000fe20000010000 */
[C---:B------:R-:W-:Y:S01]  /*1350*/  SHF.L.U32 R132, R60.reuse, 0x10, RZ ;  /* 0x000000103c847819 */ /* 0x040fe200000006ff */
[----:B------:R-:W-:Y:S01]  /*1360*/  FFMA.FTZ R9, R9, R9, R10 ;  /* 0x0000000909097223 */ /* 0x000fe2000001000a */
[----:B------:R-:W-:-:S02]  /*1370*/  PRMT R7, R60, 0x7632, R7 ;  /* 0x000076323c077816 */ /* 0x000fc40000000007 */
[----:B------:R-:W-:Y:S02]  /*1380*/  IADD3.X R10, RZ, R13, RZ, P2, !PT ;  /* 0x0000000dff0a7210 */ /* 0x000fe400017fe4ff */
[----:B------:R-:W-:Y:S01]  /*1390*/  LEA R96, P1, R6, UR12, 0x1 ;  /* 0x0000000c06607c11 */ /* 0x000fe2000f8208ff */
[----:B------:R-:W-:Y:S01]  /*13a0*/  FADD.FTZ R11, R11, R132 ;  /* 0x000000840b0b7221 */ /* 0x000fe20000010000 */
[----:B------:R-:W-:Y:S01]  /*13b0*/  SHF.L.U32 R8, R7, 0x10, RZ ;  /* 0x0000001007087819 */ /* 0x000fe200000006ff */
[----:B------:R-:W-:Y:S01]  /*13c0*/  FFMA.FTZ R9, R132, R132, R9 ;  /* 0x0000008484097223 */ /* 0x000fe20000010009 */
[----:B------:R-:W-:Y:S01]  /*13d0*/  LEA.HI.X R97, R6, UR13, R10, 0x1, P1 ;  /* 0x0000000d06617c11 */ /* 0x000fe200088f0c0a */
[----:B------:R0:W-:Y:S01]  /*13e0*/  STL [R1+0x74], R14 ;  /* 0x0000740e01007387 */ /* 0x0001e20000100800 */
[----:B------:R-:W-:-:S03]  /*13f0*/  IADD3 R7, R2, 0x20800, RZ ;  /* 0x0002080002077810 */ /* 0x000fc60007ffe0ff */
[----:B------:R1:W-:Y:S01]  /*1400*/  STL [R1+0x78], R10 ;  /* 0x0000780a01007387 */ /* 0x0003e20000100800 */
[----:B------:R-:W-:-:S03]  /*1410*/  SHF.L.U32 R131, R61, 0x10, RZ ;  /* 0x000000103d837819 */ /* 0x000fc600000006ff */
[----:B------:R-:W3:Y:S01]  /*1420*/  LDG.E.64.CONSTANT R96, desc[UR14][R96.64] ;  /* 0x0000000e60607981 */ /* 0x000ee2000c1e9b00 */
[----:B0-----:R-:W-:Y:S01]  /*1430*/  FFMA.FTZ R14, R8, R8, R9 ;  /* 0x00000008080e7223 */ /* 0x001fe20000010009 */
[--C-:B-1----:R-:W-:Y:S01]  /*1440*/  FADD.FTZ R10, R11, R8.reuse ;  /* 0x000000080b0a7221 */ /* 0x102fe20000010000 */
[----:B------:R-:W-:Y:S02]  /*1450*/  PRMT R8, R61, 0x7632, R8 ;  /* 0x000076323d087816 */ /* 0x000fe40000000008 */
[----:B------:R-:W-:Y:S01]  /*1460*/  IADD3 R7, P1, R7, R12, RZ ;  /* 0x0000000c07077210 */ /* 0x000fe20007f3e0ff */
[----:B------:R-:W-:Y:S01]  /*1470*/  FADD.FTZ R10, R10, R131 ;  /* 0x000000830a0a7221 */ /* 0x000fe20000010000 */
[----:B------:R-:W-:Y:S01]  /*1480*/  SHF.L.U32 R9, R8, 0x10, RZ ;  /* 0x0000001008097819 */ /* 0x000fe200000006ff */
[----:B------:R-:W-:Y:S01]  /*1490*/  FFMA.FTZ R14, R131, R131, R14 ;  /* 0x00000083830e7223 */ /* 0x000fe2000001000e */
[----:B------:R-:W-:Y:S02]  /*14a0*/  IADD3.X R16, RZ, R13, RZ, P1, !PT ;  /* 0x0000000dff107210 */ /* 0x000fe40000ffe4ff */
[----:B------:R-:W-:Y:S01]  /*14b0*/  LEA R98, P1, R7, UR12, 0x1 ;  /* 0x0000000c07627c11 */ /* 0x000fe2000f8208ff */
[----:B------:R-:W-:Y:S01]  /*14c0*/  FADD.FTZ R11, R10, R9 ;  /* 0x000000090a0b7221 */ /* 0x000fe20000010000 */
[C---:B------:R-:W-:Y:S01]  /*14d0*/  SHF.L.U32 R130, R62.reuse, 0x10, RZ ;  /* 0x000000103e827819 */ /* 0x040fe200000006ff */
[----:B------:R-:W-:Y:S01]  /*14e0*/  FFMA.FTZ R9, R9, R9, R14 ;  /* 0x0000000909097223 */ /* 0x000fe2000001000e */
[----:B------:R-:W-:-:S02]  /*14f0*/  PRMT R8, R62, 0x7632, R8 ;  /* 0x000076323e087816 */ /* 0x000fc40000000008 */
[----:B------:R-:W-:Y:S02]  /*1500*/  LEA.HI.X R99, R7, UR13, R16, 0x1, P1 ;  /* 0x0000000d07637c11 */ /* 0x000fe400088f0c10 */
[----:B------:R-:W-:Y:S01]  /*1510*/  SHF.L.U32 R15, R8, 0x10, RZ ;  /* 0x00000010080f7819 */ /* 0x000fe200000006ff */
[----:B------:R-:W-:Y:S01]  /*1520*/  FFMA.FTZ R8, R130, R130, R9 ;  /* 0x0000008282087223 */ /* 0x000fe20000010009 */
[----:B------:R-:W-:Y:S02]  /*1530*/  IADD3 R9, R2, 0x21c00, RZ ;  /* 0x00021c0002097810 */ /* 0x000fe40007ffe0ff */
[----:B------:R-:W3:Y:S01]  /*1540*/  LDG.E.64.CONSTANT R98, desc[UR14][R98.64] ;  /* 0x0000000e62627981 */ /* 0x000ee2000c1e9b00 */
[----:B------:R-:W-:Y:S01]  /*1550*/  FFMA.FTZ R14, R15, R15, R8 ;  /* 0x0000000f0f0e7223 */ /* 0x000fe20000010008 */
[----:B------:R-:W-:Y:S01]  /*1560*/  IADD3 R8, P1, R9, R12, RZ ;  /* 0x0000000c09087210 */ /* 0x000fe20007f3e0ff */
[----:B------:R-:W-:Y:S01]  /*1570*/  FADD.FTZ R11, R11, R130 ;  /* 0x000000820b0b7221 */ /* 0x000fe20000010000 */
[----:B------:R0:W-:Y:S01]  /*1580*/  STL [R1+0x7c], R16 ;  /* 0x00007c1001007387 */ /* 0x0001e20000100800 */
[----:B------:R-:W-:-:S02]  /*1590*/  SHF.L.U32 R129, R63, 0x10, RZ ;  /* 0x000000103f817819 */ /* 0x000fc400000006ff */
[----:B------:R-:W-:Y:S01]  /*15a0*/  PRMT R9, R63, 0x7632, R9 ;  /* 0x000076323f097816 */ /* 0x000fe20000000009 */
[----:B------:R-:W-:Y:S01]  /*15b0*/  FADD.FTZ R10, R11, R15 ;  /* 0x0000000f0b0a7221 */ /* 0x000fe20000010000 */
[----:B0-----:R-:W-:Y:S02]  /*15c0*/  IADD3.X R16, RZ, R13, RZ, P1, !PT ;  /* 0x0000000dff107210 */ /* 0x001fe40000ffe4ff */
[C---:B------:R-:W-:Y:S02]  /*15d0*/  LEA R100, P1, R8.reuse, UR12, 0x1 ;  /* 0x0000000c08647c11 */ /* 0x040fe4000f8208ff */
[----:B------:R-:W-:Y:S02]  /*15e0*/  SHF.L.U32 R15, R9, 0x10, RZ ;  /* 0x00000010090f7819 */ /* 0x000fe400000006ff */
[----:B------:R-:W-:Y:S01]  /*15f0*/  LEA.HI.X R101, R8, UR13, R16, 0x1, P1 ;  /* 0x0000000d08657c11 */ /* 0x000fe200088f0c10 */
[----:B------:R-:W-:Y:S01]  /*1600*/  FADD.FTZ R9, R10, R129 ;  /* 0x000000810a097221 */ /* 0x000fe20000010000 */
[----:B------:R-:W-:-:S03]  /*1610*/  IADD3 R11, R2, 0x23000, RZ ;  /* 0x00023000020b7810 */ /* 0x000fc60007ffe0ff */
[----:B------:R-:W-:Y:S01]  /*1620*/  FADD.FTZ R17, R9, R15 ;  /* 0x0000000f09117221 */ /* 0x000fe20000010000 */
[----:B------:R-:W3:Y:S01]  /*1630*/  LDG.E.64.CONSTANT R100, desc[UR14][R100.64] ;  /* 0x0000000e64647981 */ /* 0x000ee2000c1e9b00 */
[----:B------:R-:W-:Y:S01]  /*1640*/  IADD3 R9, P1, R11, R12, RZ ;  /* 0x0000000c0b097210 */ /* 0x000fe20007f3e0ff */
[----:B------:R-:W-:-:S03]  /*1650*/  FFMA.FTZ R14, R129, R129, R14 ;  /* 0x00000081810e7223 */ /* 0x000fc6000001000e */
[----:B------:R-:W-:Y:S02]  /*1660*/  IADD3.X R19, RZ, R13, RZ, P1, !PT ;  /* 0x0000000dff137210 */ /* 0x000fe40000ffe4ff */
[----:B------:R-:W-:Y:S01]  /*1670*/  LEA R102, P1, R9, UR12, 0x1 ;  /* 0x0000000c09667c11 */ /* 0x000fe2000f8208ff */
[----:B------:R-:W-:Y:S01]  /*1680*/  FFMA.FTZ R15, R15, R15, R14 ;  /* 0x0000000f0f0f7223 */ /* 0x000fe2000001000e */
[C---:B------:R-:W-:Y:S02]  /*1690*/  SHF.L.U32 R128, R64.reuse, 0x10, RZ ;  /* 0x0000001040807819 */ /* 0x040fe400000006ff */
[----:B------:R-:W-:Y:S02]  /*16a0*/  PRMT R10, R64, 0x7632, R10 ;  /* 0x00007632400a7816 */ /* 0x000fe4000000000a */
[----:B------:R-:W-:Y:S01]  /*16b0*/  LEA.HI.X R103, R9, UR13, R19, 0x1, P1 ;  /* 0x0000000d09677c11 */ /* 0x000fe200088f0c13 */
[----:B------:R-:W-:Y:S01]  /*16c0*/  FADD.FTZ R17, R17, R128 ;  /* 0x0000008011117221 */ /* 0x000fe20000010000 */
[----:B------:R-:W-:Y:S01]  /*16d0*/  SHF.L.U32 R10, R10, 0x10, RZ ;  /* 0x000000100a0a7819 */ /* 0x000fe200000006ff */
[----:B------:R-:W-:Y:S01]  /*16e0*/  FFMA.FTZ R15, R128, R128, R15 ;  /* 0x00000080800f7223 */ /* 0x000fe2000001000f */
[----:B------:R-:W-:Y:S01]  /*16f0*/  IADD3 R11, R2, 0x24400, RZ ;  /* 0x00024400020b7810 */ /* 0x000fe20007ffe0ff */
[----:B------:R0:W-:Y:S02]  /*1700*/  STL [R1+0x80], R16 ;  /* 0x0000801001007387 */ /* 0x0001e40000100800 */
[----:B------:R-:W-:-:S02]  /*1710*/  FFMA.FTZ R18, R10, R10, R15 ;  /* 0x0000000a0a127223 */ /* 0x000fc4000001000f */
[----:B------:R-:W3:Y:S01]  /*1720*/  LDG.E.64.CONSTANT R102, desc[UR14][R102.64] ;  /* 0x0000000e66667981 */ /* 0x000ee2000c1e9b00 */
[----:B------:R-:W-:Y:S02]  /*1730*/  IADD3 R15, R2, 0x25800, RZ ;  /* 0x00025800020f7810 */ /* 0x000fe40007ffe0ff */
[----:B------:R-:W-:Y:S01]  /*1740*/  SHF.L.U32 R127, R65, 0x10, RZ ;  /* 0x00000010417f7819 */ /* 0x000fe200000006ff */
[----:B0-----:R-:W-:Y:S01]  /*1750*/  FADD.FTZ R16, R17, R10 ;  /* 0x0000000a11107221 */ /* 0x001fe20000010000 */
[-C--:B------:R-:W-:Y:S01]  /*1760*/  IADD3 R10, P2, R11, R12.reuse, RZ ;  /* 0x0000000c0b0a7210 */ /* 0x080fe20007f5e0ff */
[----:B------:R0:W-:Y:S01]  /*1770*/  STL [R1+0x84], R19 ;  /* 0x0000841301007387 */ /* 0x0001e20000100800 */
[----:B------:R-:W-:Y:S02]  /*1780*/  PRMT R14, R65, 0x7632, R14 ;  /* 0x00007632410e7816 */ /* 0x000fe4000000000e */
[----:B------:R-:W-:Y:S02]  /*1790*/  LEA R104, P1, R10, UR12, 0x1 ;  /* 0x0000000c0a687c11 */ /* 0x000fe4000f8208ff */
[----:B------:R-:W-:Y:S01]  /*17a0*/  IADD3 R11, P3, R15, R12, RZ ;  /* 0x0000000c0f0b7210 */ /* 0x000fe20007f7e0ff */
[----:B------:R-:W-:Y:S01]  /*17b0*/  FADD.FTZ R16, R16, R127 ;  /* 0x0000007f10107221 */ /* 0x000fe20000010000 */
[----:B------:R-:W-:-:S02]  /*17c0*/  IADD3 R17, R2, 0x26c00, RZ ;  /* 0x00026c0002117810 */ /* 0x000fc40007ffe0ff */
[----:B0-----:R-:W-:Y:S02]  /*17d0*/  IADD3.X R19, RZ, R13, RZ, P2, !PT ;  /* 0x0000000dff137210 */ /* 0x001fe400017fe4ff */
[----:B------:R-:W-:Y:S01]  /*17e0*/  SHF.L.U32 R15, R14, 0x10, RZ ;  /* 0x000000100e0f7819 */ /* 0x000fe200000006ff */
[----:B------:R-:W-:Y:S01]  /*17f0*/  FFMA.FTZ R18, R127, R127, R18 ;  /* 0x0000007f7f127223 */ /* 0x000fe20000010012 */
[----:B------:R-:W-:Y:S02]  /*1800*/  LEA.HI.X R105, R10, UR13, R19, 0x1, P1 ;  /* 0x0000000d0a697c11 */ /* 0x000fe400088f0c13 */
[----:B------:R-:W-:Y:S01]  /*1810*/  IADD3 R12, P2, R17, R12, RZ ;  /* 0x0000000c110c7210 */ /* 0x000fe20007f5e0ff */
[----:B------:R-:W-:Y:S01]  /*1820*/  FADD.FTZ R17, R16, R15 ;  /* 0x0000000f10117221 */ /* 0x000fe20000010000 */
[C---:B------:R-:W-:Y:S02]  /*1830*/  SHF.L.U32 R126, R66.reuse, 0x10, RZ ;  /* 0x00000010427e7819 */ /* 0x040fe400000006ff */
[----:B------:R-:W-:Y:S01]  /*1840*/  PRMT R14, R66, 0x7632, R14 ;  /* 0x00007632420e7816 */ /* 0x000fe2000000000e */
[----:B------:R-:W-:Y:S01]  /*1850*/  FFMA.FTZ R15, R15, R15, R18 ;  /* 0x0000000f0f0f7223 */ /* 0x000fe20000010012 */
[----:B------:R-:W3:Y:S01]  /*1860*/  LDG.E.64.CONSTANT R104, desc[UR14][R104.64] ;  /* 0x0000000e68687981 */ /* 0x000ee2000c1e9b00 */
[----:B------:R-:W-:Y:S01]  /*1870*/  FADD.FTZ R17, R17, R126 ;  /* 0x0000007e11117221 */ /* 0x000fe20000010000 */
[----:B------:R-:W-:Y:S01]  /*1880*/  SHF.L.U32 R16, R14, 0x10, RZ ;  /* 0x000000100e107819 */ /* 0x000fe200000006ff */
[----:B------:R-:W-:Y:S01]  /*1890*/  FFMA.FTZ R15, R126, R126, R15 ;  /* 0x0000007e7e0f7223 */ /* 0x000fe2000001000f */
[C---:B------:R-:W-:Y:S01]  /*18a0*/  SHF.L.U32 R125, R67.reuse, 0x10, RZ ;  /* 0x00000010437d7819 */ /* 0x040fe200000006ff */
[----:B------:R0:W-:Y:S01]  /*18b0*/  STL [R1+0x90], R19 ;  /* 0x0000901301007387 */ /* 0x0001e20000100800 */
[----:B------:R-:W-:Y:S01]  /*18c0*/  PRMT R14, R67, 0x7632, R14 ;  /* 0x00007632430e7816 */ /* 0x000fe2000000000e */
[----:B------:R-:W-:Y:S01]  /*18d0*/  FADD.FTZ R18, R17, R16 ;  /* 0x0000001011127221 */ /* 0x000fe20000010000 */
[----:B------:R-:W-:Y:S01]  /*18e0*/  LEA R106, P1, R11, UR12, 0x1 ;  /* 0x0000000c0b6a7c11 */ /* 0x000fe2000f8208ff */
[----:B------:R-:W-:Y:S01]  /*18f0*/  FFMA.FTZ R16, R16, R16, R15 ;  /* 0x0000001010107223 */ /* 0x000fe2000001000f */
[----:B------:R-:W-:Y:S01]  /*1900*/  SHF.L.U32 R15, R14, 0x10, RZ ;  /* 0x000000100e0f7819 */ /* 0x000fe200000006ff */
[----:B------:R-:W-:Y:S01]  /*1910*/  FADD.FTZ R18, R18, R125 ;  /* 0x0000007d12127221 */ /* 0x000fe20000010000 */
[----:B0-----:R-:W-:Y:S01]  /*1920*/  IADD3.X R19, RZ, R13, RZ, P3, !PT ;  /* 0x0000000dff137210 */ /* 0x001fe20001ffe4ff */
[----:B------:R-:W-:Y:S01]  /*1930*/  FFMA.FTZ R16, R125, R125, R16 ;  /* 0x0000007d7d107223 */ /* 0x000fe20000010010 */
[----:B------:R-:W-:-:S02]  /*1940*/  SHF.L.U32 R124, R68, 0x10, RZ ;  /* 0x00000010447c7819 */ /* 0x000fc400000006ff */
[----:B------:R-:W-:Y:S01]  /*1950*/  LEA.HI.X R107, R11, UR13, R19, 0x1, P1 ;  /* 0x0000000d0b6b7c11 */ /* 0x000fe200088f0c13 */
[----:B------:R-:W-:Y:S01]  /*1960*/  FADD.FTZ R17, R18, R15 ;  /* 0x0000000f12117221 */ /* 0x000fe20000010000 */
[----:B------:R-:W-:Y:S01]  /*1970*/  PRMT R14, R68, 0x7632, R14 ;  /* 0x00007632440e7816 */ /* 0x000fe2000000000e */
[----:B------:R-:W-:Y:S02]  /*1980*/  FFMA.FTZ R15, R15, R15, R16 ;  /* 0x0000000f0f0f7223 */ /* 0x000fe40000010010 */
[----:B------:R-:W-:Y:S01]  /*1990*/  FADD.FTZ R17, R17, R124 ;  /* 0x0000007c11117221 */ /* 0x000fe20000010000 */
[----:B------:R-:W3:Y:S01]  /*19a0*/  LDG.E.64.CONSTANT R106, desc[UR14][R106.64] ;  /* 0x0000000e6a6a7981 */ /* 0x000ee2000c1e9b00 */
[----:B------:R-:W-:Y:S01]  /*19b0*/  SHF.L.U32 R16, R14, 0x10, RZ ;  /* 0x000000100e107819 */ /* 0x000fe200000006ff */
[----:B------:R-:W-:Y:S01]  /*19c0*/  FFMA.FTZ R15, R124, R124, R15 ;  /* 0x0000007c7c0f7223 */ /* 0x000fe2000001000f */
[C---:B------:R-:W-:Y:S02]  /*19d0*/  SHF.L.U32 R123, R69.reuse, 0x10, RZ ;  /* 0x00000010457b7819 */ /* 0x040fe400000006ff */
[----:B------:R-:W-:Y:S01]  /*19e0*/  PRMT R14, R69, 0x7632, R14 ;  /* 0x00007632450e7816 */ /* 0x000fe2000000000e */
[----:B------:R-:W-:Y:S01]  /*19f0*/  FADD.FTZ R18, R17, R16 ;  /* 0x0000001011127221 */ /* 0x000fe20000010000 */
[----:B------:R-:W-:-:S02]  /*1a00*/  FFMA.FTZ R16, R16, R16, R15 ;  /* 0x0000001010107223 */ /* 0x000fc4000001000f */
[----:B------:R-:W-:Y:S01]  /*1a10*/  SHF.L.U32 R15, R14, 0x10, RZ ;  /* 0x000000100e0f7819 */ /* 0x000fe200000006ff */
[----:B------:R-:W-:Y:S01]  /*1a20*/  FADD.FTZ R18, R18, R123 ;  /* 0x0000007b12127221 */ /* 0x000fe20000010000 */
[----:B------:R0:W-:Y:S01]  /*1a30*/  STL [R1+0x88], R19 ;  /* 0x0000881301007387 */ /* 0x0001e20000100800 */
[----:B------:R-:W-:Y:S01]  /*1a40*/  FFMA.FTZ R16, R123, R123, R16 ;  /* 0x0000007b7b107223 */ /* 0x000fe20000010010 */
[----:B------:R-:W-:Y:S01]  /*1a50*/  LEA R108, P1, R12, UR12, 0x1 ;  /* 0x0000000c0c6c7c11 */ /* 0x000fe2000f8208ff */
[----:B------:R-:W-:Y:S01]  /*1a60*/  FADD.FTZ R17, R18, R15 ;  /* 0x0000000f12117221 */ /* 0x000fe20000010000 */
[C---:B------:R-:W-:Y:S01]  /*1a70*/  SHF.L.U32 R122, R70.reuse, 0x10, RZ ;  /* 0x00000010467a7819 */ /* 0x040fe200000006ff */
[----:B------:R-:W-:Y:S01]  /*1a80*/  FFMA.FTZ R15, R15, R15, R16 ;  /* 0x0000000f0f0f7223 */ /* 0x000fe20000010010 */
[----:B0-----:R-:W-:Y:S02]  /*1a90*/  IADD3.X R19, RZ, R13, RZ, P2, !PT ;  /* 0x0000000dff137210 */ /* 0x001fe400017fe4ff */
[----:B------:R-:W-:Y:S01]  /*1aa0*/  PRMT R13, R70, 0x7632, R13 ;  /* 0x00007632460d7816 */ /* 0x000fe2000000000d */
[----:B------:R-:W-:Y:S01]  /*1ab0*/  FADD.FTZ R17, R17, R122 ;  /* 0x0000007a11117221 */ /* 0x000fe20000010000 */
[----:B------:R-:W-:-:S02]  /*1ac0*/  LEA.HI.X R109, R12, UR13, R19, 0x1, P1 ;  /* 0x0000000d0c6d7c11 */ /* 0x000fc400088f0c13 */
[----:B------:R-:W-:Y:S01]  /*1ad0*/  SHF.L.U32 R14, R13, 0x10, RZ ;  /* 0x000000100d0e7819 */ /* 0x000fe200000006ff */
[----:B------:R-:W-:Y:S01]  /*1ae0*/  FFMA.FTZ R15, R122, R122, R15 ;  /* 0x0000007a7a0f7223 */ /* 0x000fe2000001000f */
[C---:B------:R-:W-:Y:S02]  /*1af0*/  SHF.L.U32 R121, R71.reuse, 0x10, RZ ;  /* 0x0000001047797819 */ /* 0x040fe400000006ff */
[----:B------:R-:W-:Y:S01]  /*1b00*/  PRMT R13, R71, 0x7632, R13 ;  /* 0x00007632470d7816 */ /* 0x000fe2000000000d */
[----:B------:R-:W-:Y:S01]  /*1b10*/  FADD.FTZ R16, R17, R14 ;  /* 0x0000000e11107221 */ /* 0x000fe20000010000 */
[----:B------:R-:W-:Y:S01]  /*1b20*/  FFMA.FTZ R14, R14, R14, R15 ;  /* 0x0000000e0e0e7223 */ /* 0x000fe2000001000f */
[----:B------:R-:W3:Y:S01]  /*1b30*/  LDG.E.64.CONSTANT R108, desc[UR14][R108.64] ;  /* 0x0000000e6c6c7981 */ /* 0x000ee2000c1e9b00 */
[----:B------:R-:W-:Y:S01]  /*1b40*/  SHF.L.U32 R15, R13, 0x10, RZ ;  /* 0x000000100d0f7819 */ /* 0x000fe200000006ff */
        /* <DEDUP_REMOVED lines=16> */
[----:B------:R0:W-:Y:S01]  /*1c50*/  STL [R1+0x8c], R19 ;  /* 0x00008c1301007387 */ /* 0x0001e20000100800 */
[C---:B------:R-:W-:Y:S02]  /*1c60*/  SHF.L.U32 R14, R74.reuse, 0x10, RZ ;  /* 0x000000104a0e7819 */ /* 0x040fe400000006ff */
[----:B------:R-:W-:Y:S01]  /*1c70*/  PRMT R15, R74, 0x7632, R15 ;  /* 0x000076324a0f7816 */ /* 0x000fe2000000000f */
[----:B------:R-:W3:Y:S01]  /*1c80*/  LDL R116, [R1+0x98] ;  /* 0x0000980001747983 */ /* 0x000ee20000100800 */
[----:B0-----:R-:W-:Y:S01]  /*1c90*/  FADD.FTZ R19, R18, R17 ;  /* 0x0000001112137221 */ /* 0x001fe20000010000 */
        /* <DEDUP_REMOVED lines=11> */
[----:B----4-:R-:W-:-:S02]  /*1d50*/  SHF.L.U32 R16, R76, 0x10, RZ ;  /* 0x000000104c107819 */ /* 0x010fc400000006ff */
        /* <DEDUP_REMOVED lines=13> */
[C---:B-----5:R-:W-:Y:S02]  /*1e30*/  SHF.L.U32 R18, R78.reuse, 0x10, RZ ;  /* 0x000000104e127819 */ /* 0x060fe400000006ff */
        /* <DEDUP_REMOVED lines=13> */
[C---:B--2---:R-:W-:Y:S02]  /*1f10*/  SHF.L.U32 R20, R80.reuse, 0x10, RZ ;  /* 0x0000001050147819 */ /* 0x044fe400000006ff */
[----:B------:R-:W-:Y:S01]  /*1f20*/  PRMT R21, R80, 0x7632, R21 ;  /* 0x0000763250157816 */ /* 0x000fe20000000015 */
[----:B------:R-:W-:Y:S01]  /*1f30*/  FADD.FTZ R25, R24, R23 ;  /* 0x0000001718197221 */ /* 0x000fe20000010000 */
[----:B------:R-:W-:-:S02]  /*1f40*/  FFMA.FTZ R23, R23, R23, R22 ;  /* 0x0000001717177223 */ /* 0x000fc40000010016 */
[----:B------:R-:W-:Y:S01]  /*1f50*/  SHF.L.U32 R24, R21, 0x10, RZ ;  /* 0x0000001015187819 */ /* 0x000fe200000006ff */
        /* <DEDUP_REMOVED lines=9> */
[----:B---3--:R-:W-:-:S02]  /*1ff0*/  SHF.L.U32 R22, R82, 0x10, RZ ;  /* 0x0000001052167819 */ /* 0x008fc400000006ff */
        /* <DEDUP_REMOVED lines=175> */
[--C-:B------:R-:W-:Y:S01]  /*2af0*/  FFMA.FTZ R115, R115, R115, R114.reuse ;  /* 0x0000007373737223 */ /* 0x100fe20000010072 */
[C---:B------:R-:W-:Y:S02]  /*2b00*/  SHF.L.U32 R47, R107.reuse, 0x10, RZ ;  /* 0x000000106b2f7819 */ /* 0x040fe400000006ff */
[----:B------:R-:W-:-:S03]  /*2b10*/  PRMT R114, R107, 0x7632, R114 ;  /* 0x000076326b727816 */ /* 0x000fc60000000072 */
[----:B------:R-:W-:Y:S01]  /*2b20*/  FADD.FTZ R113, R113, R47 ;  /* 0x0000002f71717221 */ /* 0x000fe20000010000 */
[----:B------:R-:W-:Y:S01]  /*2b30*/  SHF.L.U32 R114, R114, 0x10, RZ ;  /* 0x0000001072727819 */ /* 0x000fe200000006ff */
[----:B------:R-:W-:Y:S01]  /*2b40*/  FFMA.FTZ R115, R47, R47, R115 ;  /* 0x0000002f2f737223 */ /* 0x000fe20000010073 */
[----:B------:R-:W-:-:S03]  /*2b50*/  SHF.L.U32 R118, R108, 0x10, RZ ;  /* 0x000000106c767819 */ /* 0x000fc600000006ff */
        /* <DEDUP_REMOVED lines=26> */
[----:B------:R-:W-:Y:S01]  /*2d00*/  HFMA2.MMA R112, -RZ, RZ, 0, 4.76837158203125e-06 ;  /* 0x00000050ff707435 */ /* 0x000fe200000001ff */
[C---:B------:R-:W-:Y:S02]  /*2d10*/  LEA.HI R116, R154.reuse, UR21, RZ, 0x1e ;  /* 0x000000159a747c11 */ /* 0x040fe4000f8ff0ff */
[----:B------:R-:W-:Y:S02]  /*2d20*/  MOV R117, 0x400 ;  /* 0x0000040000757802 */ /* 0x000fe40000000f00 */
[----:B------:R-:W-:-:S04]  /*2d30*/  SHF.L.U32 R150, R154, 0x3, RZ ;  /* 0x000000039a967819 */ /* 0x000fc800000006ff */
[----:B------:R-:W-:Y:S01]  /*2d40*/  LOP3.LUT R150, R150, 0x18, RZ, 0xc0, !PT ;  /* 0x0000001896967812 */ /* 0x000fe200078ec0ff */
[----:B------:R-:W-:-:S05]  /*2d50*/  IMAD R116, R116, R112, -UR18 ;  /* 0x8000001274747e24 */ /* 0x000fca000f8e0270 */
[----:B------:R-:W-:Y:S02]  /*2d60*/  SHF.R.S32.HI R112, RZ, 0x1f, R116 ;  /* 0x0000001fff707819 */ /* 0x000fe40000011474 */
[----:B------:R-:W-:Y:S02]  /*2d70*/  IADD3 R113, R116, 0x4, RZ ;  /* 0x0000000474717810 */ /* 0x000fe40007ffe0ff */
[----:B------:R-:W-:Y:S02]  /*2d80*/  LEA.HI R112, R112, R116, RZ, 0x2 ;  /* 0x0000007470707211 */ /* 0x000fe400078f10ff */
[C---:B------:R-:W-:Y:S02]  /*2d90*/  IADD3 R152, R116.reuse, 0x40, RZ ;  /* 0x0000004074987810 */ /* 0x040fe40007ffe0ff */
[----:B------:R-:W-:Y:S02]  /*2da0*/  SHF.R.S32.HI R112, RZ, 0x2, R112 ;  /* 0x00000002ff707819 */ /* 0x000fe40000011470 */
[----:B------:R-:W-:-:S02]  /*2db0*/  IADD3 R151, R116, 0x44, RZ ;  /* 0x0000004474977810 */ /* 0x000fc40007ffe0ff */
[----:B0-----:R-:W-:Y:S02]  /*2dc0*/  LEA R117, R114, R117, 0x18 ;  /* 0x0000007572757211 */ /* 0x001fe400078ec0ff */
[----:B------:R-:W-:-:S03]  /*2dd0*/  SHF.R.S32.HI R114, RZ, 0x1f, R113 ;  /* 0x0000001fff727819 */ /* 0x000fc60000011471 */
[----:B------:R-:W-:Y:S01]  /*2de0*/  IMAD R112, R112, 0x28, R117 ;  /* 0x0000002870707824 */ /* 0x000fe200078e0275 */
[----:B------:R-:W-:-:S04]  /*2df0*/  LEA.HI R114, R114, R113, RZ, 0x2 ;  /* 0x0000007172727211 */ /* 0x000fc800078f10ff */
[----:B------:R-:W-:Y:S02]  /*2e00*/  SHF.R.S32.HI R114, RZ, 0x2, R114 ;  /* 0x00000002ff727819 */ /* 0x000fe40000011472 */
[----:B------:R-:W-:-:S03]  /*2e10*/  IADD3 R112, R112, R150, RZ ;  /* 0x0000009670707210 */ /* 0x000fc60007ffe0ff */
[----:B------:R-:W-:-:S03]  /*2e20*/  IMAD R114, R114, 0x28, R117 ;  /* 0x0000002872727824 */ /* 0x000fc600078e0275 */
[----:B------:R-:W0:Y:S02]  /*2e30*/  LDS.64 R112, [R112] ;  /* 0x0000000070707984 */ /* 0x000e240000000a00 */
        /* <DEDUP_REMOVED lines=146> */
[----:B------:R-:W-:-:S02]  /*3760*/  IADD3 R152, R150, R152, RZ ;  /* 0x0000009896987210 */ /* 0x000fc40007ffe0ff */
[----:B------:R-:W-:Y:S01]  /*3770*/  IADD3 R151, R150, R151, RZ ;  /* 0x0000009796977210 */ /* 0x000fe20007ffe0ff */
        /* <DEDUP_REMOVED lines=18> */
.L_x_1277:
[----:B------:R-:W-:Y:S05]  /*38a0*/  BSYNC B0 ;  /* 0x0000000000007941 */ /* 0x000fea0003800000 */
.L_x_1276:
        /* <DEDUP_REMOVED lines=26> */
[----:B------:R-:W-:-:S04]  /*3a50*/  @!P2 LOP3.LUT R113, R154, 0x7, RZ, 0xc0, !PT ;  /* 0x000000079a71a812 */ /* 0x000fc800078ec0ff */
[----:B------:R-:W-:-:S04]  /*3a60*/  @!P2 IADD3 R112, R112, R113, RZ ;  /* 0x000000717070a210 */ /* 0x000fc80007ffe0ff */
[----:B------:R-:W-:-:S05]  /*3a70*/  @!P2 SHF.L.U32 R112, R112, 0x1, RZ ;  /* 0x000000017070a819 */ /* 0x000fca00000006ff */
[----:B0-----:R-:W-:Y:S01]  /*3a80*/  @!P2 IMAD.WIDE.U32 R116, R112, 0x4, R116 ;  /* 0x000000047074a825 */ /* 0x001fe200078e0074 */
[----:B------:R-:W-:Y:S06]  /*3a90*/  @P1 BRA `(.L_x_1278) ;  /* 0x0000000000441947 */ /* 0x000fec0003800000 */
        /* <DEDUP_REMOVED lines=9> */
.L_x_1279:
        /* <DEDUP_REMOVED lines=8> */
.L_x_1278:
[----:B------:R-:W-:Y:S05]  /*3bb0*/  WARPSYNC.ALL ;  /* 0x0000000000007948 */ /* 0x000fea0003800000 */
[----:B------:R-:W-:Y:S06]  /*3bc0*/  BAR.SYNC.DEFER_BLOCKING 0x0 ;  /* 0x0000000000007b1d */ /* 0x000fec0000010000 */
[----:B------:R-:W2:Y:S04]  /*3bd0*/  LDG.E.64.CONSTANT R112, desc[UR14][R148.64] ;  /* 0x0000000e94707981 */ /* 0x000ea8000c1e9b00 */
[----:B------:R0:W3:Y:S04]  /*3be0*/  LDG.E.64.CONSTANT R114, desc[UR14][R146.64] ;  /* 0x0000000e92727981 */ /* 0x0000e8000c1e9b00 */
[----:B------:R1:W-:Y:S04]  /*3bf0*/  STL [R1+0x9c], R0 ;  /* 0x00009c0001007387 */ /* 0x0003e80000100800 */
[----:B------:R-:W4:Y:S01]  /*3c00*/  @!P2 LDG.E.64 R116, desc[UR14][R116.64] ;  /* 0x0000000e7474a981 */ /* 0x000f22000c1e1b00 */
[----:B0-----:R-:W-:-:S02]  /*3c10*/  CS2R R146, SRZ ;  /* 0x0000000000927805 */ /* 0x001fc4000001ff00 */
[----:B-1----:R-:W-:Y:S02]  /*3c20*/  PRMT R0, R111, 0x7632, R0 ;  /* 0x000076326f007816 */ /* 0x002fe40000000000 */
[----:B------:R-:W-:Y:S02]  /*3c30*/  PRMT R67, R48, 0x7632, R67 ;  /* 0x0000763230437816 */ /* 0x000fe40000000043 */
[----:B------:R-:W-:Y:S02]  /*3c40*/  PRMT R49, R49, 0x7632, R49 ;  /* 0x0000763231317816 */ /* 0x000fe40000000031 */
[----:B------:R-:W-:Y:S01]  /*3c50*/  PRMT R48, R51, 0x7632, R48 ;  /* 0x0000763233307816 */ /* 0x000fe20000000030 */
[----:B------:R0:W-:Y:S01]  /*3c60*/  STL.S16 [R1+0xc], R0 ;  /* 0x00000c0001007387 */ /* 0x0001e20000100600 */
[----:B------:R-:W-:-:S03]  /*3c70*/  PRMT R83, R75, 0x7632, R83 ;  /* 0x000076324b537816 */ /* 0x000fc60000000053 */
[----:B0-----:R0:W5:Y:S04]  /*3c80*/  LDL.LU R0, [R1+0x9c] ;  /* 0x00009c0001007983 */ /* 0x0011680000300800 */
[----:B------:R-:W-:Y:S04]  /*3c90*/  STL.S16 [R1+0x8], R49 ;  /* 0x0000083101007387 */ /* 0x000fe80000100600 */
[----:B------:R-:W-:Y:S01]  /*3ca0*/  STL.S16 [R1+0x4], R48 ;  /* 0x0000043001007387 */ /* 0x000fe20000100600 */
        /* <DEDUP_REMOVED lines=9> */
[----:B------:R-:W-:Y:S01]  /*3d40*/  BSSY B0, `(.L_x_1280) ;  /* 0x0000066000007945 */ /* 0x000fe20003800000 */
        /* <DEDUP_REMOVED lines=45> */
[----:B----4-:R-:W-:Y:S01]  /*4020*/  @!P2 FADD.FTZ R147, RZ, R116 ;  /* 0x00000074ff93a221 */ /* 0x010fe20000010000 */
[----:B------:R-:W-:-:S04]  /*4030*/  @!P2 FADD.FTZ R146, RZ, R117 ;  /* 0x00000075ff92a221 */ /* 0x000fc80000010000 */
[----:B------:R-:W1:Y:S04]  /*4040*/  SHFL.BFLY PT, R116, R147, 0x4, 0x1f ;  /* 0x0c801f0093747f89 */ /* 0x000e6800000e0000 */
[----:B------:R-:W4:Y:S01]  /*4050*/  SHFL.BFLY PT, R148, R146, 0x4, 0x1f ;  /* 0x0c801f0092947f89 */ /* 0x000f2200000e0000 */
[----:B-1----:R-:W-:Y:S01]  /*4060*/  FADD.FTZ R116, R116, R147 ;  /* 0x0000009374747221 */ /* 0x002fe20000010000 */
[----:B----4-:R-:W-:Y:S02]  /*4070*/  FADD.FTZ R146, R148, R146 ;  /* 0x0000009294927221 */ /* 0x010fe40000010000 */
[----:B------:R-:W1:Y:S02]  /*4080*/  S2R R148, SR_TID.X ;  /* 0x0000000000947919 */ /* 0x000e640000002100 */
[----:B------:R-:W4:Y:S04]  /*4090*/  SHFL.BFLY PT, R117, R116, 0x2, 0x1f ;  /* 0x0c401f0074757f89 */ /* 0x000f2800000e0000 */
[----:B------:R-:W0:Y:S01]  /*40a0*/  SHFL.BFLY PT, R147, R146, 0x2, 0x1f ;  /* 0x0c401f0092937f89 */ /* 0x000e2200000e0000 */
[----:B----4-:R-:W-:Y:S01]  /*40b0*/  FADD.FTZ R116, R116, R117 ;  /* 0x0000007574747221 */ /* 0x010fe20000010000 */
[----:B-1----:R-:W-:-:S04]  /*40c0*/  LOP3.LUT P1, RZ, R148, 0xffffffe7, RZ, 0xc0, !PT ;  /* 0xffffffe794ff7812 */ /* 0x002fc8000782c0ff */
[----:B------:R-:W1:Y:S01]  /*40d0*/  SHFL.BFLY PT, R148, R116, 0x1, 0x1f ;  /* 0x0c201f0074947f89 */ /* 0x000e6200000e0000 */
[----:B0-----:R-:W-:-:S05]  /*40e0*/  FADD.FTZ R146, R146, R147 ;  /* 0x0000009392927221 */ /* 0x001fca0000010000 */
[----:B------:R-:W0:Y:S03]  /*40f0*/  SHFL.BFLY PT, R147, R146, 0x1, 0x1f ;  /* 0x0c201f0092937f89 */ /* 0x000e2600000e0000 */
[----:B------:R-:W4:Y:S01]  /*4100*/  @!P1 S2R R117, SR_CgaCtaId ;  /* 0x0000000000759919 */ /* 0x000f220000008800 */
[----:B-1----:R-:W-:-:S04]  /*4110*/  FADD.FTZ R116, R116, R148 ;  /* 0x0000009474747221 */ /* 0x002fc80000010000 */
[----:B------:R-:W-:Y:S01]  /*4120*/  @!P1 FMUL.FTZ R116, R116, 1.2207031431898940355e-05 ;  /* 0x374ccccd74749820 */ /* 0x000fe20000410000 */
[----:B0-----:R-:W-:-:S03]  /*4130*/  FADD.FTZ R147, R146, R147 ;  /* 0x0000009392937221 */ /* 0x001fc60000010000 */
[----:B------:R-:W-:-:S04]  /*4140*/  @!P1 FMUL.FTZ R146, R116, R116 ;  /* 0x0000007474929220 */ /* 0x000fc80000410000 */
[----:B------:R-:W-:Y:S02]  /*4150*/  @!P1 FFMA.FTZ R146, R147, 1.2207031431898940355e-05, -R146 ;  /* 0x374ccccd93929823 */ /* 0x000fe40000010892 */
[----:B------:R-:W0:Y:S01]  /*4160*/  S2R R147, SR_TID.X ;  /* 0x0000000000937919 */ /* 0x000e220000002100 */
[----:B------:R-:W-:-:S04]  /*4170*/  @!P1 MOV R148, 0x400 ;  /* 0x0000040000949802 */ /* 0x000fc80000000f00 */
[----:B------:R-:W-:-:S04]  /*4180*/  @!P1 IADD3 R148, R148, 0xc80, RZ ;  /* 0x00000c8094949810 */ /* 0x000fc80007ffe0ff */
[----:B----4-:R-:W-:Y:S02]  /*4190*/  @!P1 LEA R117, R117, R148, 0x18 ;  /* 0x0000009475759211 */ /* 0x010fe400078ec0ff */
[----:B------:R-:W-:Y:S02]  /*41a0*/  PRMT R148, R66, 0x7632, R148 ;  /* 0x0000763242947816 */ /* 0x000fe40000000094 */
[----:B--2---:R-:W-:Y:S02]  /*41b0*/  PRMT R75, R112, 0x7632, R75 ;  /* 0x00007632704b7816 */ /* 0x004fe4000000004b */
[----:B------:R-:W-:Y:S02]  /*41c0*/  PRMT R62, R113, 0x7632, R62 ;  /* 0x00007632713e7816 */ /* 0x000fe4000000003e */
[----:B---3--:R-:W-:Y:S02]  /*41d0*/  PRMT R154, R114, 0x7632, R154 ;  /* 0x00007632729a7816 */ /* 0x008fe4000000009a */
[----:B0-----:R-:W-:-:S04]  /*41e0*/  @!P1 LOP3.LUT R147, R147, 0xfffffff8, RZ, 0xc0, !PT ;  /* 0xfffffff893939812 */ /* 0x001fc800078ec0ff */
[----:B------:R-:W-:Y:S02]  /*41f0*/  @!P1 IADD3 R147, R147, R117, RZ ;  /* 0x0000007593939210 */ /* 0x000fe40007ffe0ff */
[----:B------:R-:W-:-:S05]  /*4200*/  @!P1 FMNMX.FTZ R117, RZ, R146, !PT ;  /* 0x00000092ff759209 */ /* 0x000fca0007810000 */
[----:B------:R0:W-:Y:S01]  /*4210*/  @!P1 STS.64 [R147], R116 ;  /* 0x0000007493009388 */ /* 0x0001e20000000a00 */
[----:B------:R-:W-:Y:S02]  /*4220*/  PRMT R146, R70, 0x7632, R146 ;  /* 0x0000763246927816 */ /* 0x000fe40000000092 */
[----:B------:R-:W-:Y:S02]  /*4230*/  PRMT R63, R115, 0x7632, R63 ;  /* 0x00007632733f7816 */ /* 0x000fe4000000003f */
[----:B0-----:R-:W-:Y:S02]  /*4240*/  PRMT R147, R68, 0x7632, R147 ;  /* 0x0000763244937816 */ /* 0x001fe40000000093 */
[----:B------:R-:W-:Y:S02]  /*4250*/  PRMT R117, R72, 0x7632, R117 ;  /* 0x0000763248757816 */ /* 0x000fe40000000075 */
[----:B------:R-:W-:Y:S01]  /*4260*/  PRMT R116, R74, 0x7632, R116 ;  /* 0x000076324a747816 */ /* 0x000fe20000000074 */
[----:B------:R-:W-:Y:S06]  /*4270*/  BAR.SYNC.DEFER_BLOCKING 0x0 ;  /* 0x0000000000007b1d */ /* 0x000fec0000010000 */
[----:B------:R-:W-:Y:S05]  /*4280*/  @P0 BRA `(.L_x_1281) ;  /* 0x0000000000440947 */ /* 0x000fea0003800000 */
[----:B------:R-:W0:Y:S01]  /*4290*/  S2R R51, SR_TID.X ;  /* 0x0000000000337919 */ /* 0x000e220000002100 */
[----:B------:R-:W1:Y:S01]  /*42a0*/  S2UR UR13, SR_CgaCtaId ;  /* 0x00000000000d79c3 */ /* 0x000e620000008800 */
[----:B------:R-:W-:Y:S02]  /*42b0*/  USHF.L.U64.HI UR8, UR10, 0x2, UR5 ;  /* 0x000000020a087899 */ /* 0x000fe40008010205 */
[----:B------:R-:W-:Y:S01]  /*42c0*/  ULOP3.LUT UR18, UR17, 0xfffffff0, URZ, 0xc0, !UPT ;  /* 0xfffffff011127892 */ /* 0x000fe2000f8ec03f */
[----:B------:R-:W-:Y:S01]  /*42d0*/  UMOV UR12, 0x400 ;  /* 0x00000400000c7882 */ /* 0x000fe20000000000 */
[----:B------:R-:W-:Y:S02]  /*42e0*/  ULOP3.LUT UR8, UR8, 0x1fffffff, URZ, 0xc0, !UPT ;  /* 0x1fffffff08087892 */ /* 0x000fe4000f8ec03f */
[----:B------:R-:W-:Y:S01]  /*42f0*/  UIADD3 UR12, UR12, 0xc80, URZ ;  /* 0x00000c800c0c7890 */ /* 0x000fe2000fffe03f */
[----:B------:R-:W-:-:S03]  /*4300*/  ULDC.64 UR24, c[0x0][0x240] ;  /* 0x0000900000187ab9 */ /* 0x000fc60000000a00 */
[----:B-1----:R-:W-:Y:S01]  /*4310*/  ULEA UR12, UR13, UR12, 0x18 ;  /* 0x0000000c0d0c7291 */ /* 0x002fe2000f8ec03f */
[----:B0-----:R-:W-:-:S04]  /*4320*/  IADD3 R50, R51, UR21, RZ ;  /* 0x0000001533327c10 */ /* 0x001fc8000fffe0ff */
[----:B------:R-:W-:-:S04]  /*4330*/  IADD3 R49, P1, R50, UR18, RZ ;  /* 0x0000001232317c10 */ /* 0x000fc8000ff3e0ff */
[----:B------:R-:W-:Y:S02]  /*4340*/  LEA.HI.X.SX32 R50, R50, UR8, 0x1, P1 ;  /* 0x0000000832327c11 */ /* 0x000fe400088f0eff */
[----:B------:R-:W-:-:S04]  /*4350*/  LEA R48, P1, R49, UR24, 0x3 ;  /* 0x0000001831307c11 */ /* 0x000fc8000f8218ff */
[----:B------:R-:W-:Y:S02]  /*4360*/  LEA.HI.X R49, R49, UR25, R50, 0x3, P1 ;  /* 0x0000001931317c11 */ /* 0x000fe400088f1c32 */
[----:B------:R-:W-:-:S06]  /*4370*/  LEA R50, R51, UR12, 0x3 ;  /* 0x0000000c33327c11 */ /* 0x000fcc000f8e18ff */
[----:B------:R-:W0:Y:S04]  /*4380*/  LDS.64 R50, [R50] ;  /* 0x0000000032327984 */ /* 0x000e280000000a00 */
[----:B0-----:R0:W-:Y:S02]  /*4390*/  STG.E.64 desc[UR14][R48.64], R50 ;  /* 0x0000003230007986 */ /* 0x0011e4000c101b0e */
.L_x_1281:
[----:B------:R-:W-:Y:S05]  /*43a0*/  BSYNC B0 ;  /* 0x0000000000007941 */ /* 0x000fea0003800000 */
.L_x_1280:
[----:B------:R-:W2:Y:S01]  /*43b0*/  LDL.LU R58, [R1+0xc] ;  /* 0x00000c00013a7983 */ /* 0x000ea20000300800 */
[----:B0-----:R-:W-:-:S03]  /*43c0*/  MOV R51, R52 ;  /* 0x0000003400337202 */ /* 0x001fc60000000f00 */
[----:B------:R-:W3:Y:S04]  /*43d0*/  LDL.LU R60, [R1+0x8] ;  /* 0x00000800013c7983 */ /* 0x000ee80000300800 */
[----:B------:R-:W4:Y:S01]  /*43e0*/  LDL.LU R59, [R1+0x4] ;  /* 0x00000400013b7983 */ /* 0x000f220000300800 */
[----:B------:R-:W0:Y:S01]  /*43f0*/  S2UR UR12, SR_CgaCtaId ;  /* 0x00000000000c79c3 */ /* 0x000e220000008800 */
[----:B------:R-:W-:-:S05]  /*4400*/  MOV R48, UR16 ;  /* 0x0000001000307c02 */ /* 0x000fca0008000f00 */
[----:B------:R-:W-:Y:S01]  /*4410*/  IMAD R48, R48, 0x50, R156 ;  /* 0x0000005030307824 */ /* 0x000fe200078e029c */
[----:B------:R-:W-:-:S04]  /*4420*/  UMOV UR8, 0x400 ;  /* 0x0000040000087882 */ /* 0x000fc80000000000 */
[----:B------:R-:W-:Y:S01]  /*4430*/  SHF.L.U32 R52, R48, 0x2, RZ ;  /* 0x0000000230347819 */ /* 0x000fe200000006ff */
[----:B------:R-:W-:Y:S01]  /*4440*/  UIADD3 UR8, UR8, 0xc80, URZ ;  /* 0x00000c8008087890 */ /* 0x000fe2000fffe03f */
[----:B------:R-:W-:-:S03]  /*4450*/  IADD3 R50, RZ, -UR21, RZ ;  /* 0x80000015ff327c10 */ /* 0x000fc6000fffe0ff */
[----:B------:R-:W-:Y:S01]  /*4460*/  IMAD.WIDE.U32 R48, R52, -0x33333333, RZ ;  /* 0xcccccccd34307825 */ /* 0x000fe200078e00ff */
[--C-:B------:R-:W-:Y:S01]  /*4470*/  SHF.R.S32.HI R53, RZ, 0x1f, R52.reuse ;  /* 0x0000001fff357819 */ /* 0x100fe20000011434 */
[----:B------:R-:W-:Y:S01]  /*4480*/  STL [R1+0xf0], R3 ;  /* 0x0000f00301007387 */ /* 0x000fe20000100800 */
[----:B------:R-:W-:Y:S02]  /*4490*/  MOV R48, UR19 ;  /* 0x0000001300307c02 */ /* 0x000fe40008000f00 */
[----:B------:R-:W-:Y:S01]  /*44a0*/  LEA.HI R49, R49, R50, RZ, 0x1a ;  /* 0x0000003231317211 */ /* 0x000fe200078fd0ff */
[----:B0-----:R-:W-:Y:S01]  /*44b0*/  ULEA UR8, UR12, UR8, 0x18 ;  /* 0x000000080c087291 */ /* 0x001fe2000f8ec03f */
[----:B------:R0:W-:Y:S01]  /*44c0*/  STL [R1+0xec], R4 ;  /* 0x0000ec0401007387 */ /* 0x0001e20000100800 */
[----:B------:R-:W-:-:S03]  /*44d0*/  IMAD.WIDE.U32 R52, R48, 0x140000, R52 ;  /* 0x0014000030347825 */ /* 0x000fc600078e0034 */
[----:B------:R-:W-:Y:S01]  /*44e0*/  STL [R1+0xe8], R5 ;  /* 0x0000e80501007387 */ /* 0x000fe20000100800 */
[----:B------:R-:W-:Y:S01]  /*44f0*/  LEA R49, R49, UR8, 0x3 ;  /* 0x0000000831317c11 */ /* 0x000fe2000f8e18ff */
[----:B------:R-:W-:Y:S02]  /*4500*/  ULDC UR8, c[0x0][0x230] ;  /* 0x00008c0000087ab9 */ /* 0x000fe40000000800 */
[----:B------:R-:W-:Y:S04]  /*4510*/  STL [R1+0xe4], R6 ;  /* 0x0000e40601007387 */ /* 0x000fe80000100800 */
[----:B------:R-:W-:Y:S04]  /*4520*/  STL [R1+0xe0], R7 ;  /* 0x0000e00701007387 */ /* 0x000fe80000100800 */
[----:B------:R-:W-:Y:S01]  /*4530*/  STL [R1+0xdc], R8 ;  /* 0x0000dc0801007387 */ /* 0x000fe20000100800 */
[----:B0-----:R-:W-:-:S03]  /*4540*/  IADD3 R4, P1, R157, R52, RZ ;  /* 0x000000349d047210 */ /* 0x001fc60007f3e0ff */
[----:B------:R-:W-:Y:S04]  /*4550*/  STL [R1+0xd8], R9 ;  /* 0x0000d80901007387 */ /* 0x000fe80000100800 */
[----:B------:R-:W-:Y:S04]  /*4560*/  STL [R1+0xd4], R10 ;  /* 0x0000d40a01007387 */ /* 0x000fe80000100800 */
[----:B------:R-:W0:Y:S01]  /*4570*/  LDS.64 R54, [R49] ;  /* 0x0000000031367984 */ /* 0x000e220000000a00 */
[----:B------:R-:W-:-:S03]  /*4580*/  IADD3 R3, P3, R158, R52, RZ ;  /* 0x000000349e037210 */ /* 0x000fc60007f7e0ff */
[----:B------:R-:W-:Y:S04]  /*4590*/  STL [R1+0xd0], R11 ;  /* 0x0000d00b01007387 */ /* 0x000fe80000100800 */
[----:B------:R1:W-:Y:S01]  /*45a0*/  STL [R1+0xcc], R12 ;  /* 0x0000cc0c01007387 */ /* 0x0003e20000100800 */
[----:B------:R-:W-:-:S03]  /*45b0*/  IADD3 R48, R53, UR9, RZ ;  /* 0x0000000935307c10 */ /* 0x000fc6000fffe0ff */
[----:B------:R-:W-:Y:S01]  /*45c0*/  STL [R1+0x68], R4 ;  /* 0x0000680401007387 */ /* 0x000fe20000100800 */
[-C--:B-1----:R-:W-:Y:S02]  /*45d0*/  IADD3 R12, P5, R159, R52.reuse, RZ ;  /* 0x000000349f0c7210 */ /* 0x082fe40007fbe0ff */
[----:B------:R-:W-:-:S03]  /*45e0*/  IADD3 R10, P6, R161, R52, RZ ;  /* 0x00000034a10a7210 */ /* 0x000fc60007fde0ff */
[----:B------:R-:W-:Y:S04]  /*45f0*/  STL [R1+0xf4], R12 ;  /* 0x0000f40c01007387 */ /* 0x000fe80000100800 */
[----:B------:R1:W-:Y:S01]  /*4600*/  STL [R1+0x64], R3 ;  /* 0x0000640301007387 */ /* 0x0003e20000100800 */
[----:B------:R-:W-:Y:S02]  /*4610*/  IADD3 R8, P4, R162, R52, RZ ;  /* 0x00000034a2087210 */ /* 0x000fe40007f9e0ff */
[-C--:B------:R-:W-:Y:S02]  /*4620*/  IADD3.X R9, RZ, R48.reuse, RZ, P6, !PT ;  /* 0x00000030ff097210 */ /* 0x080fe400037fe4ff */
[----:B------:R-:W-:Y:S02]  /*4630*/  IADD3.X R11, RZ, R48, RZ, P5, !PT ;  /* 0x00000030ff0b7210 */ /* 0x000fe40002ffe4ff */
[----:B-1----:R-:W-:-:S02]  /*4640*/  IADD3 R3, P2, R160, R52, RZ ;  /* 0x00000034a0037210 */ /* 0x002fc40007f5e0ff */
[-C--:B------:R-:W-:Y:S02]  /*4650*/  IADD3 R50, P6, R164, R52.reuse, RZ ;  /* 0x00000034a4327210 */ /* 0x080fe40007fde0ff */
[----:B------:R-:W-:Y:S01]  /*4660*/  IADD3 R49, P5, R163, R52, RZ ;  /* 0x00000034a3317210 */ /* 0x000fe20007fbe0ff */
[----:B------:R1:W-:Y:S01]  /*4670*/  STL [R1+0x60], R3 ;  /* 0x0000600301007387 */ /* 0x0003e20000100800 */
[----:B------:R-:W-:Y:S02]  /*4680*/  IADD3 R4, R2, 0xc800, RZ ;  /* 0x0000c80002047810 */ /* 0x000fe40007ffe0ff */
[----:B------:R-:W-:Y:S01]  /*4690*/  MOV R158, R56 ;  /* 0x00000038009e7202 */ /* 0x000fe20000000f00 */
[----:B------:R0:W-:Y:S01]  /*46a0*/  STL [R1+0xf8], R10 ;  /* 0x0000f80a01007387 */ /* 0x0001e20000100800 */
[----:B------:R-:W-:Y:S02]  /*46b0*/  MOV R156, R51 ;  /* 0x00000033009c7202 */ /* 0x000fe40000000f00 */
[----:B------:R-:W-:-:S02]  /*46c0*/  IADD3.X R7, RZ, R48, RZ, P4, !PT ;  /* 0x00000030ff077210 */ /* 0x000fc400027fe4ff */
[C---:B-1----:R-:W-:Y:S01]  /*46d0*/  IADD3 R3, R2.reuse, 0xb400, RZ ;  /* 0x0000b40002037810 */ /* 0x042fe20007ffe0ff */
[----:B------:R-:W-:Y:S01]  /*46e0*/  STL [R1+0xfc], R8 ;  /* 0x0000fc0801007387 */ /* 0x000fe20000100800 */
[----:B------:R-:W-:Y:S02]  /*46f0*/  IADD3.X R5, RZ, R48, RZ, P6, !PT ;  /* 0x00000030ff057210 */ /* 0x000fe400037fe4ff */
[-C--:B------:R-:W-:Y:S01]  /*4700*/  IADD3 R51, P4, R165, R52.reuse, RZ ;  /* 0x00000034a5337210 */ /* 0x080fe20007f9e0ff */
[----:B------:R-:W-:Y:S01]  /*4710*/  STL [R1+0x100], R11 ;  /* 0x0001000b01007387 */ /* 0x000fe20000100800 */
[----:B------:R-:W-:Y:S02]  /*4720*/  IADD3 R56, P6, R3, R52, RZ ;  /* 0x0000003403387210 */ /* 0x000fe40007fde0ff */
[----:B------:R-:W-:Y:S01]  /*4730*/  IADD3.X R6, RZ, R48, RZ, P5, !PT ;  /* 0x00000030ff067210 */ /* 0x000fe20002ffe4ff */
[----:B------:R-:W-:Y:S01]  /*4740*/  STL [R1+0x104], R49 ;  /* 0x0001043101007387 */ /* 0x000fe20000100800 */
[----:B------:R-:W-:-:S02]  /*4750*/  IADD3 R3, R2, 0xa000, RZ ;  /* 0x0000a00002037810 */ /* 0x000fc40007ffe0ff */
[----:B------:R-:W-:Y:S01]  /*4760*/  MOV R157, R57 ;  /* 0x00000039009d7202 */ /* 0x000fe20000000f00 */
[----:B------:R-:W-:Y:S01]  /*4770*/  STL [R1+0x108], R9 ;  /* 0x0001080901007387 */ /* 0x000fe20000100800 */
[----:B------:R-:W-:Y:S02]  /*4780*/  IADD3 R53, P5, R4, R52, RZ ;  /* 0x0000003404357210 */ /* 0x000fe40007fbe0ff */
[----:B------:R-:W-:Y:S01]  /*4790*/  IADD3 R12, R2, 0x8c00, RZ ;  /* 0x00008c00020c7810 */ /* 0x000fe20007ffe0ff */
[----:B------:R-:W-:Y:S01]  /*47a0*/  STL [R1+0x10c], R50 ;  /* 0x00010c3201007387 */ /* 0x000fe20000100800 */
[----:B------:R-:W-:Y:S02]  /*47b0*/  IADD3.X R4, RZ, R48, RZ, P4, !PT ;  /* 0x00000030ff047210 */ /* 0x000fe400027fe4ff */
[----:B------:R-:W-:Y:S01]  /*47c0*/  IADD3 R57, P4, R3, R52, RZ ;  /* 0x0000003403397210 */ /* 0x000fe20007f9e0ff */
[----:B------:R-:W-:Y:S01]  /*47d0*/  STL [R1+0x110], R7 ;  /* 0x0001100701007387 */ /* 0x000fe20000100800 */
[----:B------:R-:W-:-:S02]  /*47e0*/  IADD3.X R3, RZ, R48, RZ, P5, !PT ;  /* 0x00000030ff037210 */ /* 0x000fc40002ffe4ff */
[----:B------:R-:W-:Y:S01]  /*47f0*/  MOV R163, R157 ;  /* 0x0000009d00a37202 */ /* 0x000fe20000000f00 */
[----:B------:R-:W-:Y:S04]  /*4800*/  STL [R1+0x114], R51 ;  /* 0x0001143301007387 */ /* 0x000fe80000100800 */
[----:B------:R1:W-:Y:S01]  /*4810*/  STL [R1+0x118], R6 ;  /* 0x0001180601007387 */ /* 0x0003e20000100800 */
[----:B------:R-:W-:-:S03]  /*4820*/  MOV R164, R158 ;  /* 0x0000009e00a47202 */ /* 0x000fc60000000f00 */
[----:B------:R1:W-:Y:S01]  /*4830*/  STL [R1+0x11c], R5 ;  /* 0x00011c0501007387 */ /* 0x0003e20000100800 */
[----:B0-----:R-:W-:-:S03]  /*4840*/  IADD3.X R10, RZ, R48, RZ, P4, !PT ;  /* 0x00000030ff0a7210 */ /* 0x001fc600027fe4ff */
[----:B------:R-:W-:Y:S01]  /*4850*/  STL [R1+0x120], R56 ;  /* 0x0001203801007387 */ /* 0x000fe20000100800 */
[----:B-1----:R-:W-:-:S03]  /*4860*/  IADD3 R6, R2, 0x6400, RZ ;  /* 0x0000640002067810 */ /* 0x002fc60007ffe0ff */
[----:B------:R0:W-:Y:S01]  /*4870*/  STL [R1+0x124], R4 ;  /* 0x0001240401007387 */ /* 0x0001e20000100800 */
[----:B------:R-:W-:-:S03]  /*4880*/  IADD3 R5, R2, 0x5000, RZ ;  /* 0x0000500002057810 */ /* 0x000fc60007ffe0ff */
[----:B------:R-:W-:Y:S04]  /*4890*/  STL [R1+0x128], R57 ;  /* 0x0001283901007387 */ /* 0x000fe80000100800 */
[----:B------:R1:W-:Y:S01]  /*48a0*/  STL [R1+0x12c], R3 ;  /* 0x00012c0301007387 */ /* 0x0003e20000100800 */
[C---:B0-----:R-:W-:Y:S02]  /*48b0*/  IADD3 R4, R2.reuse, 0x2800, RZ ;  /* 0x0000280002047810 */ /* 0x041fe40007ffe0ff */
[----:B------:R-:W-:Y:S02]  /*48c0*/  MOV R162, R64 ;  /* 0x0000004000a27202 */ /* 0x000fe40000000f00 */
[----:B------:R-:W-:Y:S02]  /*48d0*/  MOV R161, R63 ;  /* 0x0000003f00a17202 */ /* 0x000fe40000000f00 */
[----:B-1----:R-:W-:-:S02]  /*48e0*/  IADD3 R3, R2, 0x1400, RZ ;  /* 0x0000140002037810 */ /* 0x002fc40007ffe0ff */
[----:B------:R-:W-:Y:S01]  /*48f0*/  MOV R160, R62 ;  /* 0x0000003e00a07202 */ /* 0x000fe20000000f00 */
[----:B------:R-:W-:Y:S01]  /*4900*/  FADD.FTZ R55, R55, UR8 ;  /* 0x0000000837377e21 */ /* 0x000fe20008010000 */
[--C-:B------:R-:W-:Y:S01]  /*4910*/  FADD.FTZ R144, R144, -R54.reuse ;  /* 0x8000003690907221 */ /* 0x100fe20000010000 */
[--C-:B------:R-:W-:Y:S01]  /*4920*/  FADD.FTZ R22, R22, -R54.reuse ;  /* 0x8000003616167221 */ /* 0x100fe20000010000 */
[--C-:B------:R-:W-:Y:S01]  /*4930*/  FADD.FTZ R20, R20, -R54.reuse ;  /* 0x8000003614147221 */ /* 0x100fe20000010000 */
[----:B------:R-:W-:Y:S01]  /*4940*/  SHF.L.U32 R112, R112, 0x10, RZ ;  /* 0x0000001070707819 */ /* 0x000fe200000006ff */
[--C-:B------:R-:W-:Y:S01]  /*4950*/  FADD.FTZ R40, R40, -R54.reuse ;  /* 0x8000003628287221 */ /* 0x100fe20000010000 */
[----:B------:R-:W-:Y:S01]  /*4960*/  SHF.L.U32 R114, R114, 0x10, RZ ;  /* 0x0000001072727819 */ /* 0x000fe200000006ff */
[--C-:B------:R-:W-:Y:S01]  /*4970*/  FADD.FTZ R136, R136, -R54.reuse ;  /* 0x8000003688887221 */ /* 0x100fe20000010000 */
[--C-:B------:R-:W-:Y:S01]  /*4980*/  FADD.FTZ R132, R132, -R54.reuse ;  /* 0x8000003684847221 */ /* 0x100fe20000010000 */
[--C-:B------:R-:W-:Y:S01]  /*4990*/  FADD.FTZ R128, R128, -R54.reuse ;  /* 0x8000003680807221 */ /* 0x100fe20000010000 */
[----:B------:R-:W-:Y:S01]  /*49a0*/  MOV R56, R162 ;  /* 0x000000a200387202 */ /* 0x000fe20000000f00 */
[--C-:B-----5:R-:W-:Y:S01]  /*49b0*/  FADD.FTZ R0, R0, -R54.reuse ;  /* 0x8000003600007221 */ /* 0x120fe20000010000 */
        /* <DEDUP_REMOVED lines=23> */
[----:B------:R-:W-:-:S02]  /*4b30*/  MOV R57, R160 ;  /* 0x000000a000397202 */ /* 0x000fc40000000f00 */
        /* <DEDUP_REMOVED lines=23> */
[----:B--2---:R-:W-:-:S02]  /*4cb0*/  MOV R61, R58 ;  /* 0x0000003a003d7202 */ /* 0x004fc40000000f00 */
        /* <DEDUP_REMOVED lines=8> */
[--C-:B------:R-:W-:Y:S01]  /*4d40*/  FADD.FTZ R139, R139, -R54.reuse ;  /* 0x800000368b8b7221 */ /* 0x100fe20000010000 */
[----:B------:R-:W-:Y:S01]  /*4d50*/  IADD3 R58, P5, R12, R52, RZ ;  /* 0x000000340c3a7210 */ /* 0x000fe20007fbe0ff */
[--C-:B------:R-:W-:Y:S01]  /*4d60*/  FADD.FTZ R13, R13, -R54.reuse ;  /* 0x800000360d0d7221 */ /* 0x100fe20000010000 */
[----:B----4-:R-:W-:Y:S01]  /*4d70*/  MOV R157, R59 ;  /* 0x0000003b009d7202 */ /* 0x010fe20000000f00 */
[--C-:B------:R-:W-:Y:S01]  /*4d80*/  FADD.FTZ R19, R19, -R54.reuse ;  /* 0x8000003613137221 */ /* 0x100fe20000010000 */
[----:B------:R-:W-:Y:S01]  /*4d90*/  IADD3 R59, R2, 0x7800, RZ ;  /* 0x00007800023b7810 */ /* 0x000fe20007ffe0ff */
[--C-:B------:R-:W-:Y:S01]  /*4da0*/  FADD.FTZ R145, R145, -R54.reuse ;  /* 0x8000003691917221 */ /* 0x100fe20000010000 */
[----:B------:R-:W-:Y:S01]  /*4db0*/  MOV R159, R61 ;  /* 0x0000003d009f7202 */ /* 0x000fe20000000f00 */
[--C-:B------:R-:W-:Y:S01]  /*4dc0*/  FADD.FTZ R15, R15, -R54.reuse ;  /* 0x800000360f0f7221 */ /* 0x100fe20000010000 */
[----:B---3--:R-:W-:Y:S01]  /*4dd0*/  MOV R158, R60 ;  /* 0x0000003c009e7202 */ /* 0x008fe20000000f00 */
[--C-:B------:R-:W-:Y:S01]  /*4de0*/  FADD.FTZ R31, R31, -R54.reuse ;  /* 0x800000361f1f7221 */ /* 0x100fe20000010000 */
[-C--:B------:R-:W-:Y:S01]  /*4df0*/  IADD3.X R12, RZ, R48.reuse, RZ, P6, !PT ;  /* 0x00000030ff0c7210 */ /* 0x080fe200037fe4ff */
[--C-:B------:R-:W-:Y:S01]  /*4e00*/  FADD.FTZ R35, R35, -R54.reuse ;  /* 0x8000003623237221 */ /* 0x100fe20000010000 */
[----:B------:R-:W-:Y:S01]  /*4e10*/  IADD3.X R8, RZ, R48, RZ, P5, !PT ;  /* 0x00000030ff087210 */ /* 0x000fe20002ffe4ff */
[--C-:B------:R-:W-:Y:S01]  /*4e20*/  FADD.FTZ R143, R143, -R54.reuse ;  /* 0x800000368f8f7221 */ /* 0x100fe20000010000 */
[-C--:B------:R-:W-:Y:S01]  /*4e30*/  IADD3 R59, P6, R59, R52.reuse, RZ ;  /* 0x000000343b3b7210 */ /* 0x080fe20007fde0ff */
[--C-:B------:R-:W-:Y:S01]  /*4e40*/  FADD.FTZ R141, R141, -R54.reuse ;  /* 0x800000368d8d7221 */ /* 0x100fe20000010000 */
[-C--:B------:R-:W-:Y:S01]  /*4e50*/  IADD3 R60, P4, R6, R52.reuse, RZ ;  /* 0x00000034063c7210 */ /* 0x080fe20007f9e0ff */
[--C-:B------:R-:W-:Y:S01]  /*4e60*/  FADD.FTZ R137, R137, -R54.reuse ;  /* 0x8000003689897221 */ /* 0x100fe20000010000 */
[----:B------:R-:W-:Y:S01]  /*4e70*/  IADD3 R61, P5, R5, R52, RZ ;  /* 0x00000034053d7210 */ /* 0x000fe20007fbe0ff */
[--C-:B------:R-:W-:Y:S01]  /*4e80*/  FADD.FTZ R135, R135, -R54.reuse ;  /* 0x8000003687877221 */ /* 0x100fe20000010000 */
[----:B------:R-:W-:Y:S01]  /*4e90*/  IADD3 R5, R2, 0x3c00, RZ ;  /* 0x00003c0002057810 */ /* 0x000fe20007ffe0ff */
[--C-:B------:R-:W-:Y:S01]  /*4ea0*/  FADD.FTZ R133, R133, -R54.reuse ;  /* 0x8000003685857221 */ /* 0x100fe20000010000 */
[-C--:B------:R-:W-:Y:S01]  /*4eb0*/  IADD3.X R11, RZ, R48.reuse, RZ, P6, !PT ;  /* 0x00000030ff0b7210 */ /* 0x080fe200037fe4ff */
        /* <DEDUP_REMOVED lines=11> */
[C---:B------:R-:W-:Y:S01]  /*4f70*/  IADD3 R4, R2.reuse, 0x16800, RZ ;  /* 0x0001680002047810 */ /* 0x040fe20007ffe0ff */
        /* <DEDUP_REMOVED lines=15> */
[--C-:B------:R-:W-:Y:S01]  /*5070*/  FADD.FTZ R37, R37, -R54.reuse ;  /* 0x8000003625257221 */ /* 0x100fe20000010000 */
[----:B------:R-:W0:Y:S01]  /*5080*/  MUFU.RSQ R14, R55 ;  /* 0x00000037000e7308 */ /* 0x000e220000001400 */
[----:B------:R1:W-:Y:S01]  /*5090*/  STL [R1+0x130], R58 ;  /* 0x0001303a01007387 */ /* 0x0003e20000100800 */
[--C-:B------:R-:W-:Y:S01]  /*50a0*/  FADD.FTZ R39, R39, -R54.reuse ;  /* 0x8000003627277221 */ /* 0x100fe20000010000 */
[--C-:B------:R-:W-:Y:S01]  /*50b0*/  FADD.FTZ R41, R41, -R54.reuse ;  /* 0x8000003629297221 */ /* 0x100fe20000010000 */
[--C-:B------:R-:W-:Y:S01]  /*50c0*/  FADD.FTZ R43, R43, -R54.reuse ;  /* 0x800000362b2b7221 */ /* 0x100fe20000010000 */
[----:B------:R-:W-:Y:S01]  /*50d0*/  STL [R1+0x134], R12 ;  /* 0x0001340c01007387 */ /* 0x000fe20000100800 */
[--C-:B------:R-:W-:Y:S01]  /*50e0*/  FADD.FTZ R45, R45, -R54.reuse ;  /* 0x800000362d2d7221 */ /* 0x100fe20000010000 */
[--C-:B------:R-:W-:Y:S01]  /*50f0*/  FADD.FTZ R47, R47, -R54.reuse ;  /* 0x800000362f2f7221 */ /* 0x100fe20000010000 */
[----:B------:R-:W-:Y:S01]  /*5100*/  FADD.FTZ R119, R119, -R54 ;  /* 0x8000003677777221 */ /* 0x000fe20000010000 */
[----:B------:R-:W-:Y:S01]  /*5110*/  STL [R1+0x138], R59 ;  /* 0x0001383b01007387 */ /* 0x000fe20000100800 */
[----:B------:R-:W-:Y:S01]  /*5120*/  SHF.L.U32 R113, R113, 0x10, RZ ;  /* 0x0000001071717819 */ /* 0x000fe200000006ff */
[----:B------:R-:W-:Y:S01]  /*5130*/  ULDC.64 UR8, c[0x0][0x210] ;  /* 0x0000840000087ab9 */ /* 0x000fe20000000a00 */
[----:B-1----:R-:W-:Y:S01]  /*5140*/  MOV R58, R157 ;  /* 0x0000009d003a7202 */ /* 0x002fe20000000f00 */
[----:B------:R1:W-:Y:S01]  /*5150*/  STL [R1+0x13c], R10 ;  /* 0x00013c0a01007387 */ /* 0x0003e20000100800 */
[C---:B0-----:R-:W-:Y:S01]  /*5160*/  FMUL.FTZ R144, R14.reuse, R144 ;  /* 0x000000900e907220 */ /* 0x041fe20000410000 */
[----:B------:R-:W-:-:S02]  /*5170*/  FMUL.FTZ R22, R14, R22 ;  /* 0x000000160e167220 */ /* 0x000fc40000410000 */
[----:B------:R-:W-:Y:S01]  /*5180*/  STL [R1+0x140], R60 ;  /* 0x0001403c01007387 */ /* 0x000fe20000100800 */
[C---:B------:R-:W-:Y:S01]  /*5190*/  FMUL.FTZ R157, R14.reuse, R20 ;  /* 0x000000140e9d7220 */ /* 0x040fe20000410000 */
[----:B------:R-:W-:Y:S01]  /*51a0*/  FMUL.FTZ R162, R14, R40 ;  /* 0x000000280ea27220 */ /* 0x000fe20000410000 */
[--C-:B------:R-:W-:Y:S01]  /*51b0*/  FFMA.FTZ R40, R112, R144, R114.reuse ;  /* 0x0000009070287223 */ /* 0x100fe20000010072 */
[----:B------:R-:W-:Y:S01]  /*51c0*/  STL [R1+0x144], R8 ;  /* 0x0001440801007387 */ /* 0x000fe20000100800 */
[C---:B------:R-:W-:Y:S01]  /*51d0*/  FMUL.FTZ R136, R14.reuse, R136 ;  /* 0x000000880e887220 */ /* 0x040fe20000410000 */
[C---:B------:R-:W-:Y:S01]  /*51e0*/  FMUL.FTZ R132, R14.reuse, R132 ;  /* 0x000000840e847220 */ /* 0x040fe20000410000 */
[----:B------:R-:W-:Y:S01]  /*51f0*/  FMUL.FTZ R128, R14, R128 ;  /* 0x000000800e807220 */ /* 0x000fe20000410000 */
[----:B------:R-:W-:Y:S01]  /*5200*/  STL [R1+0x148], R61 ;  /* 0x0001483d01007387 */ /* 0x000fe20000100800 */
[--C-:B------:R-:W-:Y:S01]  /*5210*/  FFMA.FTZ R144, R112, R22, R114.reuse ;  /* 0x0000001670907223 */ /* 0x100fe20000010072 */
[----:B------:R-:W-:Y:S01]  /*5220*/  FMUL.FTZ R55, R0, R14 ;  /* 0x0000000e00377220 */ /* 0x000fe20000410000 */
[C---:B------:R-:W-:Y:S01]  /*5230*/  FMUL.FTZ R142, R14.reuse, R142 ;  /* 0x0000008e0e8e7220 */ /* 0x040fe20000410000 */
[----:B------:R0:W-:Y:S01]  /*5240*/  STL [R1+0x58], R4 ;  /* 0x0000580401007387 */ /* 0x0001e20000100800 */
[C---:B------:R-:W-:Y:S01]  /*5250*/  FMUL.FTZ R138, R14.reuse, R138 ;  /* 0x0000008a0e8a7220 */ /* 0x040fe20000410000 */
[C---:B------:R-:W-:Y:S01]  /*5260*/  FMUL.FTZ R134, R14.reuse, R134 ;  /* 0x000000860e867220 */ /* 0x040fe20000410000 */
[C---:B------:R-:W-:Y:S01]  /*5270*/  FMUL.FTZ R130, R14.reuse, R130 ;  /* 0x000000820e827220 */ /* 0x040fe20000410000 */
[----:B------:R2:W-:Y:S01]  /*5280*/  STL [R1+0x5c], R3 ;  /* 0x00005c0301007387 */ /* 0x0005e20000100800 */
[C---:B------:R-:W-:Y:S01]  /*5290*/  FMUL.FTZ R124, R14.reuse, R124 ;  /* 0x0000007c0e7c7220 */ /* 0x040fe20000410000 */
[C---:B------:R-:W-:Y:S01]  /*52a0*/  FMUL.FTZ R122, R14.reuse, R122 ;  /* 0x0000007a0e7a7220 */ /* 0x040fe20000410000 */
[C---:B------:R-:W-:Y:S01]  /*52b0*/  FMUL.FTZ R120, R14.reuse, R120 ;  /* 0x000000780e787220 */ /* 0x040fe20000410000 */
[----:B------:R-:W-:Y:S01]  /*52c0*/  FMUL.FTZ R160, R14, R28 ;  /* 0x0000001c0ea07220 */ /* 0x000fe20000410000 */
[--C-:B-1----:R-:W-:Y:S01]  /*52d0*/  FFMA.FTZ R10, R112, R157, R114.reuse ;  /* 0x0000009d700a7223 */ /* 0x102fe20000010072 */
[----:B------:R-:W-:Y:S01]  /*52e0*/  SHF.L.U32 R22, R110, 0x10, RZ ;  /* 0x000000106e167819 */ /* 0x000fe200000006ff */
[C---:B------:R-:W-:Y:S01]  /*52f0*/  FMUL.FTZ R140, R14.reuse, R140 ;  /* 0x0000008c0e8c7220 */ /* 0x040fe20000410000 */
[----:B------:R-:W-:Y:S01]  /*5300*/  MOV R6, R164 ;  /* 0x000000a400067202 */ /* 0x000fe20000000f00 */
[C---:B------:R-:W-:Y:S01]  /*5310*/  FMUL.FTZ R0, R14.reuse, R126 ;  /* 0x0000007e0e007220 */ /* 0x040fe20000410000 */
[----:B------:R-:W-:Y:S01]  /*5320*/  MOV R5, R163 ;  /* 0x000000a300057202 */ /* 0x000fe20000000f00 */
[C---:B------:R-:W-:Y:S01]  /*5330*/  FMUL.FTZ R52, R14.reuse, R52 ;  /* 0x000000340e347220 */ /* 0x040fe20000410000 */
[----:B0-----:R-:W-:Y:S01]  /*5340*/  MOV R4, R161 ;  /* 0x000000a100047202 */ /* 0x001fe20000000f00 */
[C---:B------:R-:W-:Y:S01]  /*5350*/  FMUL.FTZ R126, R14.reuse, R16 ;  /* 0x000000100e7e7220 */ /* 0x040fe20000410000 */
[----:B--2---:R-:W-:Y:S01]  /*5360*/  MOV R3, R158 ;  /* 0x0000009e00037202 */ /* 0x004fe20000000f00 */
[C---:B------:R-:W-:Y:S01]  /*5370*/  FMUL.FTZ R158, R14.reuse, R24 ;  /* 0x000000180e9e7220 */ /* 0x040fe20000410000 */
[----:B------:R-:W-:Y:S01]  /*5380*/  MOV R12, R156 ;  /* 0x0000009c000c7202 */ /* 0x000fe20000000f00 */
[C---:B------:R-:W-:Y:S01]  /*5390*/  FMUL.FTZ R156, R14.reuse, R18 ;  /* 0x000000120e9c7220 */ /* 0x040fe20000410000 */
[----:B------:R-:W-:Y:S01]  /*53a0*/  MOV R165, R159 ;  /* 0x0000009f00a57202 */ /* 0x000fe20000000f00 */
        /* <DEDUP_REMOVED lines=21> */
[C---:B------:R-:W-:Y:S01]  /*5500*/  FADD.FTZ R67, -R54.reuse, R67 ;  /* 0x0000004336437221 */ /* 0x040fe20000010100 */
[C---:B------:R-:W-:Y:S01]  /*5510*/  FADD.FTZ R76, -R54.reuse, R76 ;  /* 0x0000004c364c7221 */ /* 0x040fe20000010100 */
[C---:B------:R-:W-:Y:S01]  /*5520*/  FADD.FTZ R150, -R54.reuse, R150 ;  /* 0x0000009636967221 */ /* 0x040fe20000010100 */
[C---:B------:R-:W-:Y:S01]  /*5530*/  FADD.FTZ R148, -R54.reuse, R148 ;  /* 0x0000009436947221 */ /* 0x040fe20000010100 */
[----:B------:R-:W-:Y:S01]  /*5540*/  FADD.FTZ R96, -R54, R96 ;  /* 0x0000006036607221 */ /* 0x000fe20000010100 */
[----:B------:R-:W-:Y:S01]  /*5550*/  FFMA.FTZ R28, R112, R140, R114 ;  /* 0x0000008c701c7223 */ /* 0x000fe20000010072 */
[----:B------:R-:W-:Y:S01]  /*5560*/  MOV R160, R10 ;  /* 0x0000000a00a07202 */ /* 0x000fe20000000f00 */
[C---:B------:R-:W-:Y:S01]  /*5570*/  FADD.FTZ R22, -R54.reuse, R22 ;  /* 0x0000001636167221 */ /* 0x040fe20000010100 */
        /* <DEDUP_REMOVED lines=15> */
[----:B------:R-:W-:Y:S01]  /*5670*/  FADD.FTZ R106, -R54, R106 ;  /* 0x0000006a366a7221 */ /* 0x000fe20000010100 */
[--C-:B------:R-:W-:Y:S01]  /*5680*/  FFMA.FTZ R44, R55, R112, R114.reuse ;  /* 0x00000070372c7223 */ /* 0x100fe20000010072 */
        /* <DEDUP_REMOVED lines=71> */
[--C-:B------:R-:W-:Y:S01]  /*5b00*/  FFMA.FTZ R154, R110, R148, R114.reuse ;  /* 0x000000946e9a7223 */ /* 0x100fe20000010072 */
[--C-:B------:R-:W-:Y:S01]  /*5b10*/  FFMA.FTZ R107, R22, R110, R114.reuse ;  /* 0x0000006e166b7223 */ /* 0x100fe20000010072 */
[C-C-:B------:R-:W-:Y:S01]  /*5b20*/  FFMA.FTZ R106, R110.reuse, R71, R114.reuse ;  /* 0x000000476e6a7223 */ /* 0x140fe20000010072 */
[----:B------:R-:W-:Y:S01]  /*5b30*/  MOV R148, R120 ;  /* 0x0000007800947202 */ /* 0x000fe20000000f00 */
[C-C-:B------:R-:W-:Y:S01]  /*5b40*/  FFMA.FTZ R150, R110.reuse, R147, R114.reuse ;  /* 0x000000936e967223 */ /* 0x140fe20000010072 */
[C-C-:B------:R-:W-:Y:S01]  /*5b50*/  FFMA.FTZ R67, R110.reuse, R92, R114.reuse ;  /* 0x0000005c6e437223 */ /* 0x140fe20000010072 */
[C-C-:B------:R-:W-:Y:S01]  /*5b60*/  FFMA.FTZ R76, R110.reuse, R96, R114.reuse ;  /* 0x000000606e4c7223 */ /* 0x140fe20000010072 */
[----:B------:R-:W-:Y:S01]  /*5b70*/  SHF.L.U32 R115, R115, 0x10, RZ ;  /* 0x0000001073737819 */ /* 0x000fe200000006ff */
[C-C-:B------:R-:W-:Y:S01]  /*5b80*/  FFMA.FTZ R105, R110.reuse, R155, R114.reuse ;  /* 0x0000009b6e697223 */ /* 0x140fe20000010072 */
[C-C-:B------:R-:W-:Y:S01]  /*5b90*/  FFMA.FTZ R104, R110.reuse, R153, R114.reuse ;  /* 0x000000996e687223 */ /* 0x140fe20000010072 */
[C-C-:B------:R-:W-:Y:S01]  /*5ba0*/  FFMA.FTZ R100, R110.reuse, R152, R114.reuse ;  /* 0x000000986e647223 */ /* 0x140fe20000010072 */
        /* <DEDUP_REMOVED lines=21> */
[C---:B------:R-:W-:Y:S01]  /*5d00*/  FMUL.FTZ R120, R14.reuse, R139 ;  /* 0x0000008b0e787220 */ /* 0x040fe20000410000 */
[C---:B------:R-:W-:Y:S01]  /*5d10*/  FMUL.FTZ R92, R14.reuse, R13 ;  /* 0x0000000d0e5c7220 */ /* 0x040fe20000410000 */
[C---:B------:R-:W-:Y:S01]  /*5d20*/  FMUL.FTZ R96, R14.reuse, R19 ;  /* 0x000000130e607220 */ /* 0x040fe20000410000 */
[----:B------:R-:W-:Y:S01]  /*5d30*/  MOV R152, R124 ;  /* 0x0000007c00987202 */ /* 0x000fe20000000f00 */
        /* <DEDUP_REMOVED lines=32> */
[C-C-:B------:R-:W-:Y:S01]  /*5f40*/  FFMA.FTZ R15, R113.reuse, R92, R115.reuse ;  /* 0x0000005c710f7223 */ /* 0x140fe20000010073 */
        /* <DEDUP_REMOVED lines=35> */
[----:B------:R-:W-:-:S02]  /*6180*/  SHF.L.U32 R113, R137, 0x10, RZ ;  /* 0x0000001089717819 */ /* 0x000fc400000006ff */
[----:B------:R-:W-:Y:S02]  /*6190*/  SHF.L.U32 R17, R139, 0x10, RZ ;  /* 0x000000108b117819 */ /* 0x000fe400000006ff */
[----:B------:R-:W-:Y:S02]  /*61a0*/  SHF.L.U32 R21, R143, 0x10, RZ ;  /* 0x000000108f157819 */ /* 0x000fe400000006ff */
[----:B------:R-:W-:Y:S02]  /*61b0*/  MOV R137, R147 ;  /* 0x0000009300897202 */ /* 0x000fe40000000f00 */
[----:B------:R-:W-:Y:S02]  /*61c0*/  MOV R139, R148 ;  /* 0x00000094008b7202 */ /* 0x000fe40000000f00 */
[----:B------:R-:W-:Y:S02]  /*61d0*/  MOV R143, R151 ;  /* 0x00000097008f7202 */ /* 0x000fe40000000f00 */
[----:B------:R-:W-:-:S02]  /*61e0*/  SHF.L.U32 R25, R68, 0x10, RZ ;  /* 0x0000001044197819 */ /* 0x000fc400000006ff */
[----:B------:R-:W-:Y:S02]  /*61f0*/  SHF.L.U32 R83, R83, 0x10, RZ ;  /* 0x0000001053537819 */ /* 0x000fe400000006ff */
[----:B------:R-:W-:Y:S02]  /*6200*/  SHF.L.U32 R90, R90, 0x10, RZ ;  /* 0x000000105a5a7819 */ /* 0x000fe400000006ff */
[----:B------:R-:W-:Y:S02]  /*6210*/  MOV R147, R160 ;  /* 0x000000a000937202 */ /* 0x000fe40000000f00 */
[----:B------:R-:W-:Y:S02]  /*6220*/  MOV R151, R144 ;  /* 0x0000009000977202 */ /* 0x000fe40000000f00 */
[----:B------:R-:W-:Y:S02]  /*6230*/  SHF.L.U32 R115, R135, 0x10, RZ ;  /* 0x0000001087737819 */ /* 0x000fe400000006ff */
[----:B------:R-:W-:-:S02]  /*6240*/  MOV R148, R156 ;  /* 0x0000009c00947202 */ /* 0x000fc40000000f00 */
[----:B------:R-:W-:Y:S02]  /*6250*/  SHF.L.U32 R65, R65, 0x10, RZ ;  /* 0x0000001041417819 */ /* 0x000fe400000006ff */
[----:B------:R-:W-:Y:S02]  /*6260*/  SHF.L.U32 R69, R69, 0x10, RZ ;  /* 0x0000001045457819 */ /* 0x000fe400000006ff */
[----:B------:R-:W-:Y:S01]  /*6270*/  SHF.L.U32 R160, R70, 0x10, RZ ;  /* 0x0000001046a07819 */ /* 0x000fe200000006ff */
[----:B------:R-:W-:Y:S01]  /*6280*/  FADD.FTZ R70, -R54, R21 ;  /* 0x0000001536467221 */ /* 0x000fe20000010100 */
[----:B------:R-:W-:Y:S02]  /*6290*/  SHF.L.U32 R73, R73, 0x10, RZ ;  /* 0x0000001049497819 */ /* 0x000fe400000006ff */
[----:B------:R-:W-:Y:S02]  /*62a0*/  SHF.L.U32 R74, R74, 0x10, RZ ;  /* 0x000000104a4a7819 */ /* 0x000fe400000006ff */
[----:B------:R-:W-:-:S02]  /*62b0*/  SHF.L.U32 R144, R81, 0x10, RZ ;  /* 0x0000001051907819 */ /* 0x000fc400000006ff */
[----:B------:R-:W-:Y:S01]  /*62c0*/  SHF.L.U32 R29, R82, 0x10, RZ ;  /* 0x00000010521d7819 */ /* 0x000fe200000006ff */
[----:B------:R-:W-:Y:S01]  /*62d0*/  FADD.FTZ R82, -R54, R25 ;  /* 0x0000001936527221 */ /* 0x000fe20000010100 */
[----:B------:R-:W-:Y:S01]  /*62e0*/  SHF.L.U32 R66, R66, 0x10, RZ ;  /* 0x0000001042427819 */ /* 0x000fe200000006ff */
[----:B------:R-:W-:Y:S01]  /*62f0*/  FADD.FTZ R21, -R54, R83 ;  /* 0x0000005336157221 */ /* 0x000fe20000010100 */
        /* <DEDUP_REMOVED lines=17> */
[C---:B------:R-:W-:Y:S01]  /*6410*/  FADD.FTZ R83, -R54.reuse, R90 ;  /* 0x0000005a36537221 */ /* 0x040fe20000010100 */
[----:B------:R-:W-:Y:S02]  /*6420*/  MOV R143, R152 ;  /* 0x00000098008f7202 */ /* 0x000fe40000000f00 */
[----:B------:R-:W-:Y:S01]  /*6430*/  MOV R141, R164 ;  /* 0x000000a4008d7202 */ /* 0x000fe20000000f00 */
[C---:B------:R-:W-:Y:S01]  /*6440*/  FADD.FTZ R72, -R54.reuse, R17 ;  /* 0x0000001136487221 */ /* 0x040fe20000010100 */
[----:B------:R-:W-:Y:S01]  /*6450*/  MOV R137, R147 ;  /* 0x0000009300897202 */ /* 0x000fe20000000f00 */
[C---:B------:R-:W-:Y:S01]  /*6460*/  FADD.FTZ R68, -R54.reuse, R65 ;  /* 0x0000004136447221 */ /* 0x040fe20000010100 */
        /* <DEDUP_REMOVED lines=28> */
[C---:B------:R-:W-:Y:S01]  /*6630*/  FMUL.FTZ R82, R14.reuse, R82 ;  /* 0x000000520e527220 */ /* 0x040fe20000410000 */
[----:B------:R-:W-:Y:S01]  /*6640*/  SHF.L.U32 R143, R143, 0x10, RZ ;  /* 0x000000108f8f7819 */ /* 0x000fe200000006ff */
[----:B------:R-:W-:Y:S01]  /*6650*/  FMUL.FTZ R54, R14, R83 ;  /* 0x000000530e367220 */ /* 0x000fe20000410000 */
[----:B------:R-:W-:Y:S01]  /*6660*/  FMUL.FTZ R83, R44, -1.4426950216293334961 ;  /* 0xbfb8aa3b2c537820 */ /* 0x000fe20000410000 */
        /* <DEDUP_REMOVED lines=30> */
[----:B------:R-:W-:-:S02]  /*6850*/  FFMA.FTZ R14, R74, R82, R143 ;  /* 0x000000524a0e7223 */ /* 0x000fc4000001008f */
[----:B------:R-:W0:Y:S01]  /*6860*/  MUFU.EX2 R82, R83 ;  /* 0x0000005300527308 */ /* 0x000e220000000800 */
[----:B------:R-:W-:Y:S01]  /*6870*/  FFMA.FTZ R115, R115, R74, R143 ;  /* 0x0000004a73737223 */ /* 0x000fe2000001008f */
[----:B0-----:R-:W-:-:S06]  /*6880*/  FADD.FTZ R82, R82, 1 ;  /* 0x3f80000052527421 */ /* 0x001fcc0000010000 */
[----:B------:R-:W0:Y:S01]  /*6890*/  MUFU.RCP R109, R82 ;  /* 0x00000052006d7308 */ /* 0x000e220000001000 */
        /* <DEDUP_REMOVED lines=30> */
[----:B------:R-:W-:Y:S01]  /*6a80*/  FMUL.FTZ R74, R114, -1.4426950216293334961 ;  /* 0xbfb8aa3b724a7820 */ /* 0x000fe20000410000 */
[----:B0-----:R-:W-:Y:S01]  /*6a90*/  FMUL.FTZ R109, R44, R109 ;  /* 0x0000006d2c6d7220 */ /* 0x001fe20000410000 */
[----:B------:R-:W-:-:S04]  /*6aa0*/  FMUL.FTZ R44, R115, -1.4426950216293334961 ;  /* 0xbfb8aa3b732c7820 */ /* 0x000fc80000410000 */
[----:B------:R-:W0:Y:S08]  /*6ab0*/  MUFU.EX2 R74, R74 ;  /* 0x0000004a004a7308 */ /* 0x000e300000000800 */
[----:B------:R-:W1:Y:S01]  /*6ac0*/  MUFU.EX2 R44, R44 ;  /* 0x0000002c002c7308 */ /* 0x000e620000000800 */
[----:B0-----:R-:W-:-:S07]  /*6ad0*/  FADD.FTZ R74, R74, 1 ;  /* 0x3f8000004a4a7421 */ /* 0x001fce0000010000 */
[----:B------:R0:W2:Y:S01]  /*6ae0*/  MUFU.RCP R82, R74 ;  /* 0x0000004a00527308 */ /* 0x0000a20000001000 */
[----:B-1----:R-:W-:-:S07]  /*6af0*/  FADD.FTZ R44, R44, 1 ;  /* 0x3f8000002c2c7421 */ /* 0x002fce0000010000 */
[----:B------:R-:W1:Y:S01]  /*6b00*/  MUFU.RCP R44, R44 ;  /* 0x0000002c002c7308 */ /* 0x000e620000001000 */
[----:B0-----:R-:W-:Y:S01]  /*6b10*/  FMUL.FTZ R74, R40, -1.4426950216293334961 ;  /* 0xbfb8aa3b284a7820 */ /* 0x001fe20000410000 */
[----:B--2---:R-:W-:Y:S01]  /*6b20*/  FMUL.FTZ R114, R114, R82 ;  /* 0x0000005272727220 */ /* 0x004fe20000410000 */
[----:B------:R-:W-:-:S05]  /*6b30*/  FMUL.FTZ R82, R112, -1.4426950216293334961 ;  /* 0xbfb8aa3b70527820 */ /* 0x000fca0000410000 */
[----:B------:R-:W0:Y:S01]  /*6b40*/  MUFU.EX2 R74, R74 ;  /* 0x0000004a004a7308 */ /* 0x000e220000000800 */
[----:B-1----:R-:W-:-:S07]  /*6b50*/  FMUL.FTZ R115, R115, R44 ;  /* 0x0000002c73737220 */ /* 0x002fce0000410000 */
[----:B------:R-:W1:Y:S01]  /*6b60*/  MUFU.EX2 R82, R82 ;  /* 0x0000005200527308 */ /* 0x000e620000000800 */
[----:B------:R-:W-:-:S07]  /*6b70*/  FMUL.FTZ R44, R111, -1.4426950216293334961 ;  /* 0xbfb8aa3b6f2c7820 */ /* 0x000fce0000410000 */
[----:B------:R-:W2:Y:S01]  /*6b80*/  MUFU.EX2 R44, R44 ;  /* 0x0000002c002c7308 */ /* 0x000ea20000000800 */
[----:B0-----:R-:W-:-:S07]  /*6b90*/  FADD.FTZ R74, R74, 1 ;  /* 0x3f8000004a4a7421 */ /* 0x001fce0000010000 */
[----:B------:R1:W0:Y:S02]  /*6ba0*/  MUFU.RCP R110, R74 ;  /* 0x0000004a006e7308 */ /* 0x0002240000001000 */
[----:B-1----:R-:W-:Y:S01]  /*6bb0*/  FADD.FTZ R74, R82, 1 ;  /* 0x3f800000524a7421 */ /* 0x002fe20000010000 */
[----:B--2---:R-:W-:-:S05]  /*6bc0*/  FADD.FTZ R44, R44, 1 ;  /* 0x3f8000002c2c7421 */ /* 0x004fca0000010000 */
[----:B------:R-:W1:Y:S08]  /*6bd0*/  MUFU.RCP R74, R74 ;  /* 0x0000004a004a7308 */ /* 0x000e700000001000 */
[----:B------:R-:W2:Y:S01]  /*6be0*/  MUFU.RCP R44, R44 ;  /* 0x0000002c002c7308 */ /* 0x000ea20000001000 */
[----:B0-----:R-:W-:Y:S01]  /*6bf0*/  FMUL.FTZ R110, R40, R110 ;  /* 0x0000006e286e7220 */ /* 0x001fe20000410000 */
[----:B------:R-:W-:Y:S01]  /*6c00*/  FMUL.FTZ R40, R113, -1.4426950216293334961 ;  /* 0xbfb8aa3b71287820 */ /* 0x000fe20000410000 */
[----:B-1----:R-:W-:Y:S01]  /*6c10*/  FMUL.FTZ R112, R112, R74 ;  /* 0x0000004a70707220 */ /* 0x002fe20000410000 */
[----:B------:R-:W-:-:S04]  /*6c20*/  FMUL.FTZ R74, R32, -1.4426950216293334961 ;  /* 0xbfb8aa3b204a7820 */ /* 0x000fc80000410000 */
[----:B------:R-:W0:Y:S01]  /*6c30*/  MUFU.EX2 R40, R40 ;  /* 0x0000002800287308 */ /* 0x000e220000000800 */
[----:B--2---:R-:W-:Y:S01]  /*6c40*/  FMUL.FTZ R111, R111, R44 ;  /* 0x0000002c6f6f7220 */ /* 0x004fe20000410000 */
[----:B------:R-:W-:-:S06]  /*6c50*/  FMUL.FTZ R44, R106, -1.4426950216293334961 ;  /* 0xbfb8aa3b6a2c7820 */ /* 0x000fcc0000410000 */
[----:B------:R-:W1:Y:S08]  /*6c60*/  MUFU.EX2 R74, R74 ;  /* 0x0000004a004a7308 */ /* 0x000e700000000800 */
[----:B------:R-:W2:Y:S01]  /*6c70*/  MUFU.EX2 R44, R44 ;  /* 0x0000002c002c7308 */ /* 0x000ea20000000800 */
[----:B0-----:R-:W-:Y:S01]  /*6c80*/  FADD.FTZ R40, R40, 1 ;  /* 0x3f80000028287421 */ /* 0x001fe20000010000 */
[----:B-1----:R-:W-:-:S06]  /*6c90*/  FADD.FTZ R74, R74, 1 ;  /* 0x3f8000004a4a7421 */ /* 0x002fcc0000010000 */
[----:B------:R2:W-:Y:S08]  /*6ca0*/  MUFU.RCP R82, R40 ;  /* 0x0000002800527308 */ /* 0x0005f00000001000 */
[----:B------:R-:W0:Y:S01]  /*6cb0*/  MUFU.RCP R74, R74 ;  /* 0x0000004a004a7308 */ /* 0x000e220000001000 */
[----:B--2---:R-:W-:-:S07]  /*6cc0*/  FADD.FTZ R40, R44, 1 ;  /* 0x3f8000002c287421 */ /* 0x004fce0000010000 */
[----:B------:R-:W1:Y:S01]  /*6cd0*/  MUFU.RCP R40, R40 ;  /* 0x0000002800287308 */ /* 0x000e620000001000 */
[----:B------:R-:W-:Y:S01]  /*6ce0*/  FMUL.FTZ R44, R121, -1.4426950216293334961 ;  /* 0xbfb8aa3b792c7820 */ /* 0x000fe20000410000 */
[----:B0-----:R-:W-:Y:S01]  /*6cf0*/  FMUL.FTZ R74, R32, R74 ;  /* 0x0000004a204a7220 */ /* 0x001fe20000410000 */
[----:B------:R-:W-:-:S05]  /*6d00*/  FMUL.FTZ R32, R72, -1.4426950216293334961 ;  /* 0xbfb8aa3b48207820 */ /* 0x000fca0000410000 */
[----:B------:R-:W0:Y:S01]  /*6d10*/  MUFU.EX2 R44, R44 ;  /* 0x0000002c002c7308 */ /* 0x000e220000000800 */
[----:B------:R1:W-:Y:S07]  /*6d20*/  STL [R1+0x54], R74 ;  /* 0x0000544a01007387 */ /* 0x0003ee0000100800 */
[----:B------:R-:W2:Y:S01]  /*6d30*/  MUFU.EX2 R32, R32 ;  /* 0x0000002000207308 */ /* 0x000ea20000000800 */
[----:B-1----:R-:W-:Y:S01]  /*6d40*/  FMUL.FTZ R74, R106, R40 ;  /* 0x000000286a4a7220 */ /* 0x002fe20000410000 */
[----:B------:R-:W-:-:S06]  /*6d50*/  FMUL.FTZ R40, R28, -1.4426950216293334961 ;  /* 0xbfb8aa3b1c287820 */ /* 0x000fcc0000410000 */
[----:B------:R-:W1:Y:S01]  /*6d60*/  MUFU.EX2 R40, R40 ;  /* 0x0000002800287308 */ /* 0x000e620000000800 */
[----:B0-----:R-:W-:Y:S01]  /*6d70*/  FADD.FTZ R44, R44, 1 ;  /* 0x3f8000002c2c7421 */ /* 0x001fe20000010000 */
[----:B------:R0:W-:Y:S01]  /*6d80*/  STL [R1+0x2c], R74 ;  /* 0x00002c4a01007387 */ /* 0x0001e20000100800 */
[----:B--2---:R-:W-:-:S05]  /*6d90*/  FADD.FTZ R32, R32, 1 ;  /* 0x3f80000020207421 */ /* 0x004fca0000010000 */
[----:B0-----:R-:W0:Y:S08]  /*6da0*/  MUFU.RCP R74, R44 ;  /* 0x0000002c004a7308 */ /* 0x001e300000001000 */
[----:B------:R1:W2:Y:S02]  /*6db0*/  MUFU.RCP R44, R32 ;  /* 0x00000020002c7308 */ /* 0x0002a40000001000 */
[----:B-1----:R-:W-:-:S06]  /*6dc0*/  FADD.FTZ R32, R40, 1 ;  /* 0x3f80000028207421 */ /* 0x002fcc0000010000 */
[----:B------:R-:W1:Y:S01]  /*6dd0*/  MUFU.RCP R32, R32 ;  /* 0x0000002000207308 */ /* 0x000e620000001000 */
[----:B------:R-:W-:Y:S01]  /*6de0*/  FMUL.FTZ R40, R105, -1.4426950216293334961 ;  /* 0xbfb8aa3b69287820 */ /* 0x000fe20000410000 */
[----:B0-----:R-:W-:Y:S01]  /*6df0*/  FMUL.FTZ R74, R121, R74 ;  /* 0x0000004a794a7220 */ /* 0x001fe20000410000 */
[----:B--2---:R-:W-:Y:S01]  /*6e00*/  FMUL.FTZ R72, R72, R44 ;  /* 0x0000002c48487220 */ /* 0x004fe20000410000 */
[----:B------:R-:W-:-:S04]  /*6e10*/  FMUL.FTZ R44, R120, -1.4426950216293334961 ;  /* 0xbfb8aa3b782c7820 */ /* 0x000fc80000410000 */
[----:B------:R-:W0:Y:S01]  /*6e20*/  MUFU.EX2 R40, R40 ;  /* 0x0000002800287308 */ /* 0x000e220000000800 */
[----:B------:R-:W-:Y:S04]  /*6e30*/  STL [R1+0x50], R74 ;  /* 0x0000504a01007387 */ /* 0x000fe80000100800 */
[----:B------:R-:W-:Y:S01]  /*6e40*/  STL [R1+0x4c], R72 ;  /* 0x00004c4801007387 */ /* 0x000fe20000100800 */
[----:B-1----:R-:W-:Y:S02]  /*6e50*/  FMUL.FTZ R28, R28, R32 ;  /* 0x000000201c1c7220 */ /* 0x002fe40000410000 */
[----:B------:R-:W1:Y:S03]  /*6e60*/  MUFU.EX2 R44, R44 ;  /* 0x0000002c002c7308 */ /* 0x000e660000000800 */
[----:B------:R2:W-:Y:S02]  /*6e70*/  STL [R1+0x48], R28 ;  /* 0x0000481c01007387 */ /* 0x0005e40000100800 */
[----:B--2---:R-:W-:Y:S01]  /*6e80*/  FMUL.FTZ R28, R70, -1.4426950216293334961 ;  /* 0xbfb8aa3b461c7820 */ /* 0x004fe20000410000 */
[----:B0-----:R-:W-:-:S05]  /*6e90*/  FADD.FTZ R32, R40, 1 ;  /* 0x3f80000028207421 */ /* 0x001fca0000010000 */
[----:B------:R-:W0:Y:S01]  /*6ea0*/  MUFU.EX2 R28, R28 ;  /* 0x0000001c001c7308 */ /* 0x000e220000000800 */
[----:B-1----:R-:W-:-:S07]  /*6eb0*/  FADD.FTZ R40, R44, 1 ;  /* 0x3f8000002c287421 */ /* 0x002fce0000010000 */
[----:B------:R-:W1:Y:S08]  /*6ec0*/  MUFU.RCP R32, R32 ;  /* 0x0000002000207308 */ /* 0x000e700000001000 */
[----:B------:R-:W2:Y:S01]  /*6ed0*/  MUFU.RCP R40, R40 ;  /* 0x0000002800287308 */ /* 0x000ea20000001000 */
[----:B0-----:R-:W-:-:S07]  /*6ee0*/  FADD.FTZ R28, R28, 1 ;  /* 0x3f8000001c1c7421 */ /* 0x001fce0000010000 */
[----:B------:R-:W0:Y:S01]  /*6ef0*/  MUFU.RCP R28, R28 ;  /* 0x0000001c001c7308 */ /* 0x000e220000001000 */
[----:B-1----:R-:W-:Y:S01]  /*6f00*/  FMUL.FTZ R44, R105, R32 ;  /* 0x00000020692c7220 */ /* 0x002fe20000410000 */
[----:B------:R-:W-:-:S04]  /*6f10*/  FMUL.FTZ R32, R24, -1.4426950216293334961 ;  /* 0xbfb8aa3b18207820 */ /* 0x000fc80000410000 */
[----:B------:R2:W-:Y:S02]  /*6f20*/  STL [R1+0x1c], R44 ;  /* 0x00001c2c01007387 */ /* 0x0005e40000100800 */
[----:B------:R-:W1:Y:S01]  /*6f30*/  MUFU.EX2 R32, R32 ;  /* 0x0000002000207308 */ /* 0x000e620000000800 */
[----:B--2---:R-:W-:Y:S01]  /*6f40*/  FMUL.FTZ R44, R120, R40 ;  /* 0x00000028782c7220 */ /* 0x004fe20000410000 */
[----:B------:R-:W-:-:S04]  /*6f50*/  FMUL.FTZ R40, R104, -1.4426950216293334961 ;  /* 0xbfb8aa3b68287820 */ /* 0x000fc80000410000 */
[----:B------:R0:W-:Y:S02]  /*6f60*/  STL [R1+0x44], R44 ;  /* 0x0000442c01007387 */ /* 0x0001e40000100800 */
[----:B------:R-:W-:Y:S01]  /*6f70*/  MUFU.EX2 R40, R40 ;  /* 0x0000002800287308 */ /* 0x000fe20000000800 */
[----:B0-----:R-:W-:Y:S01]  /*6f80*/  FMUL.FTZ R44, R70, R28 ;  /* 0x0000001c462c7220 */ /* 0x001fe20000410000 */
[----:B------:R-:W-:-:S06]  /*6f90*/  FMUL.FTZ R28, R117, -1.4426950216293334961 ;  /* 0xbfb8aa3b751c7820 */ /* 0x000fcc0000410000 */
[----:B------:R-:W0:Y:S01]  /*6fa0*/  MUFU.EX2 R28, R28 ;  /* 0x0000001c001c7308 */ /* 0x000e220000000800 */
[----:B-1----:R-:W-:Y:S01]  /*6fb0*/  FADD.FTZ R32, R32, 1 ;  /* 0x3f80000020207421 */ /* 0x002fe20000010000 */
[----:B------:R1:W-:Y:S06]  /*6fc0*/  STL [R1+0x40], R44 ;  /* 0x0000402c01007387 */ /* 0x0003ec0000100800 */
[----:B-1----:R1:W2:Y:S01]  /*6fd0*/  MUFU.RCP R44, R32 ;  /* 0x00000020002c7308 */ /* 0x0022a20000001000 */
[----:B0-----:R-:W-:Y:S01]  /*6fe0*/  FADD.FTZ R28, R28, 1 ;  /* 0x3f8000001c1c7421 */ /* 0x001fe20000010000 */
[----:B-1----:R-:W-:-:S06]  /*6ff0*/  FADD.FTZ R32, R40, 1 ;  /* 0x3f80000028207421 */ /* 0x002fcc0000010000 */
[----:B------:R-:W0:Y:S08]  /*7000*/  MUFU.RCP R28, R28 ;  /* 0x0000001c001c7308 */ /* 0x000e300000001000 */
[----:B------:R-:W1:Y:S01]  /*7010*/  MUFU.RCP R32, R32 ;  /* 0x0000002000207308 */ /* 0x000e620000001000 */
[----:B--2---:R-:W-:Y:S01]  /*7020*/  FMUL.FTZ R40, R24, R44 ;  /* 0x0000002c18287220 */ /* 0x004fe20000410000 */
[----:B------:R-:W-:-:S04]  /*7030*/  FMUL.FTZ R24, R68, -1.4426950216293334961 ;  /* 0xbfb8aa3b44187820 */ /* 0x000fc80000410000 */
[----:B------:R1:W-:Y:S01]  /*7040*/  STL [R1+0x3c], R40 ;  /* 0x00003c2801007387 */ /* 0x0003e20000100800 */
[----:B0-----:R-:W-:Y:S01]  /*7050*/  FMUL.FTZ R28, R117, R28 ;  /* 0x0000001c751c7220 */ /* 0x001fe20000410000 */
[----:B-1----:R-:W-:Y:S01]  /*7060*/  FMUL.FTZ R40, R104, R32 ;  /* 0x0000002068287220 */ /* 0x002fe20000410000 */
[----:B------:R-:W-:Y:S01]  /*7070*/  FMUL.FTZ R32, R20, -1.4426950216293334961 ;  /* 0xbfb8aa3b14207820 */ /* 0x000fe20000410000 */
[----:B------:R-:W0:Y:S03]  /*7080*/  MUFU.EX2 R24, R24 ;  /* 0x0000001800187308 */ /* 0x000e260000000800 */
[----:B------:R-:W-:Y:S04]  /*7090*/  STL [R1+0x20], R40 ;  /* 0x0000202801007387 */ /* 0x000fe80000100800 */
[----:B------:R1:W-:Y:S01]  /*70a0*/  STL [R1+0x38], R28 ;  /* 0x0000381c01007387 */ /* 0x0003e20000100800 */
[----:B------:R-:W2:Y:S01]  /*70b0*/  MUFU.EX2 R32, R32 ;  /* 0x0000002000207308 */ /* 0x000ea20000000800 */
[----:B-1----:R-:W-:-:S07]  /*70c0*/  FMUL.FTZ R28, R102, -1.4426950216293334961 ;  /* 0xbfb8aa3b661c7820 */ /* 0x002fce0000410000 */
[----:B------:R-:W1:Y:S01]  /*70d0*/  MUFU.EX2 R28, R28 ;  /* 0x0000001c001c7308 */ /* 0x000e620000000800 */
[----:B0-----:R-:W-:Y:S01]  /*70e0*/  FADD.FTZ R24, R24, 1 ;  /* 0x3f80000018187421 */ /* 0x001fe20000010000 */
[----:B--2---:R-:W-:-:S06]  /*70f0*/  FADD.FTZ R32, R32, 1 ;  /* 0x3f80000020207421 */ /* 0x004fcc0000010000 */
[----:B------:R1:W0:Y:S08]  /*7100*/  MUFU.RCP R40, R24 ;  /* 0x0000001800287308 */ /* 0x0002300000001000 */
[----:B------:R-:W2:Y:S01]  /*7110*/  MUFU.RCP R32, R32 ;  /* 0x0000002000207308 */ /* 0x000ea20000001000 */
[----:B-1----:R-:W-:-:S07]  /*7120*/  FADD.FTZ R24, R28, 1 ;  /* 0x3f8000001c187421 */ /* 0x002fce0000010000 */
[----:B------:R-:W1:Y:S01]  /*7130*/  MUFU.RCP R24, R24 ;  /* 0x0000001800187308 */ /* 0x000e620000001000 */
[----:B0-----:R-:W-:Y:S01]  /*7140*/  FMUL.FTZ R40, R68, R40 ;  /* 0x0000002844287220 */ /* 0x001fe20000410000 */
[----:B------:R-:W-:Y:S01]  /*7150*/  FMUL.FTZ R28, R116, -1.4426950216293334961 ;  /* 0xbfb8aa3b741c7820 */ /* 0x000fe20000410000 */
[----:B--2---:R-:W-:Y:S01]  /*7160*/  FMUL.FTZ R32, R20, R32 ;  /* 0x0000002014207220 */ /* 0x004fe20000410000 */
[----:B------:R-:W-:Y:S02]  /*7170*/  FMUL.FTZ R20, R66, -1.4426950216293334961 ;  /* 0xbfb8aa3b42147820 */ /* 0x000fe40000410000 */
[----:B------:R-:W-:Y:S02]  /*7180*/  STL [R1+0x34], R40 ;  /* 0x0000342801007387 */ /* 0x000fe40000100800 */
[----:B------:R-:W0:Y:S02]  /*7190*/  MUFU.EX2 R28, R28 ;  /* 0x0000001c001c7308 */ /* 0x000e240000000800 */
[----:B------:R1:W-:Y:S06]  /*71a0*/  STL [R1+0x30], R32 ;  /* 0x0000302001007387 */ /* 0x0003ec0000100800 */
        /* <DEDUP_REMOVED lines=11> */
[----:B0-----:R-:W-:Y:S01]  /*7260*/  FMUL.FTZ R32, R116, R32 ;  /* 0x0000002074207220 */ /* 0x001fe20000410000 */
[----:B------:R-:W-:-:S04]  /*7270*/  FMUL.FTZ R24, R100, -1.4426950216293334961 ;  /* 0xbfb8aa3b64187820 */ /* 0x000fc80000410000 */
[----:B------:R2:W-:Y:S02]  /*7280*/  STL [R1+0x24], R32 ;  /* 0x0000242001007387 */ /* 0x0005e40000100800 */
[----:B------:R-:W0:Y:S01]  /*7290*/  MUFU.EX2 R24, R24 ;  /* 0x0000001800187308 */ /* 0x000e220000000800 */
[----:B--2---:R-:W-:Y:S01]  /*72a0*/  FMUL.FTZ R32, R66, R28 ;  /* 0x0000001c42207220 */ /* 0x004fe20000410000 */
[----:B-1----:R-:W-:Y:S01]  /*72b0*/  FMUL.FTZ R18, R18, R20 ;  /* 0x0000001412127220 */ /* 0x002fe20000410000 */
[----:B------:R-:W-:-:S03]  /*72c0*/  FMUL.FTZ R28, R13, -1.4426950216293334961 ;  /* 0xbfb8aa3b0d1c7820 */ /* 0x000fc60000410000 */
[----:B------:R-:W-:Y:S04]  /*72d0*/  STL [R1+0x18], R32 ;  /* 0x0000182001007387 */ /* 0x000fe80000100800 */
[----:B------:R1:W-:Y:S01]  /*72e0*/  STL [R1+0x14], R18 ;  /* 0x0000141201007387 */ /* 0x0003e20000100800 */
[----:B------:R-:W2:Y:S01]  /*72f0*/  MUFU.EX2 R28, R28 ;  /* 0x0000001c001c7308 */ /* 0x000ea20000000800 */
[----:B-1----:R-:W-:-:S07]  /*7300*/  FMUL.FTZ R18, R14, -1.4426950216293334961 ;  /* 0xbfb8aa3b0e127820 */ /* 0x002fce0000410000 */
[----:B------:R-:W1:Y:S01]  /*7310*/  MUFU.EX2 R18, R18 ;  /* 0x0000001200127308 */ /* 0x000e620000000800 */
[----:B0-----:R-:W-:Y:S01]  /*7320*/  FADD.FTZ R20, R24, 1 ;  /* 0x3f80000018147421 */ /* 0x001fe20000010000 */
[----:B--2---:R-:W-:-:S06]  /*7330*/  FADD.FTZ R24, R28, 1 ;  /* 0x3f8000001c187421 */ /* 0x004fcc0000010000 */
[----:B------:R-:W0:Y:S01]  /*7340*/  MUFU.RCP R24, R24 ;  /* 0x0000001800187308 */ /* 0x000e220000001000 */
[----:B-1----:R-:W-:-:S07]  /*7350*/  FADD.FTZ R18, R18, 1 ;  /* 0x3f80000012127421 */ /* 0x002fce0000010000 */
        /* <DEDUP_REMOVED lines=12> */
[----:B------:R-:W-:Y:S04]  /*7420*/  STL [R1+0x10], R28 ;  /* 0x0000101c01007387 */ /* 0x000fe80000100800 */
[----:B------:R-:W-:Y:S01]  /*7430*/  STL [R1+0xc], R24 ;  /* 0x00000c1801007387 */ /* 0x000fe20000100800 */
[----:B-1----:R-:W-:-:S03]  /*7440*/  FADD.FTZ R20, R20, 1 ;  /* 0x3f80000014147421 */ /* 0x002fc60000010000 */
[----:B------:R0:W-:Y:S03]  /*7450*/  STL [R1+0x8], R18 ;  /* 0x0000081201007387 */ /* 0x0001e60000100800 */
[----:B------:R-:W1:Y:S08]  /*7460*/  MUFU.RCP R20, R20 ;  /* 0x0000001400147308 */ /* 0x000e700000001000 */
[----:B0-----:R2:W-:Y:S02]  /*7470*/  MUFU.RCP R18, R13 ;  /* 0x0000000d00127308 */ /* 0x0015e40000001000 */
[----:B--2---:R-:W-:-:S06]  /*7480*/  FADD.FTZ R13, R14, 1 ;  /* 0x3f8000000e0d7421 */ /* 0x004fcc0000010000 */
[----:B------:R-:W0:Y:S01]  /*7490*/  MUFU.RCP R13, R13 ;  /* 0x0000000d000d7308 */ /* 0x000e220000001000 */
[----:B-1----:R-:W-:Y:S01]  /*74a0*/  FMUL.FTZ R16, R16, R20 ;  /* 0x0000001410107220 */ /* 0x002fe20000410000 */
[----:B------:R-:W-:-:S04]  /*74b0*/  FMUL.FTZ R14, R164, -1.4426950216293334961 ;  /* 0xbfb8aa3ba40e7820 */ /* 0x000fc80000410000 */
[----:B------:R1:W-:Y:S02]  /*74c0*/  STL [R1+0x4], R16 ;  /* 0x0000041001007387 */ /* 0x0003e40000100800 */
[----:B------:R-:W2:Y:S01]  /*74d0*/  MUFU.EX2 R14, R14 ;  /* 0x0000000e000e7308 */ /* 0x000ea20000000800 */
[----:B0-----:R-:W-:Y:S01]  /*74e0*/  FMUL.FTZ R165, R165, R13 ;  /* 0x0000000da5a57220 */ /* 0x001fe20000410000 */
[----:B------:R-:W-:Y:S01]  /*74f0*/  FMUL.FTZ R13, R162, -1.4426950216293334961 ;  /* 0xbfb8aa3ba20d7820 */ /* 0x000fe20000410000 */
[----:B-1----:R-:W-:-:S05]  /*7500*/  FMUL.FTZ R16, R98, R18 ;  /* 0x0000001262107220 */ /* 0x002fca0000410000 */
[----:B------:R-:W0:Y:S01]  /*7510*/  MUFU.EX2 R13, R13 ;  /* 0x0000000d000d7308 */ /* 0x000e220000000800 */
[----:B------:R1:W-:Y:S02]  /*7520*/  STL [R1], R16 ;  /* 0x0000001001007387 */ /* 0x0003e40000100800 */
[----:B-1----:R-:W-:-:S06]  /*7530*/  FMUL.FTZ R16, R163, -1.4426950216293334961 ;  /* 0xbfb8aa3ba3107820 */ /* 0x002fcc0000410000 */
[----:B------:R-:W1:Y:S01]  /*7540*/  MUFU.EX2 R16, R16 ;  /* 0x0000001000107308 */ /* 0x000e620000000800 */
[----:B--2---:R-:W-:Y:S01]  /*7550*/  FADD.FTZ R14, R14, 1 ;  /* 0x3f8000000e0e7421 */ /* 0x004fe20000010000 */
[----:B0-----:R-:W-:-:S06]  /*7560*/  FADD.FTZ R13, R13, 1 ;  /* 0x3f8000000d0d7421 */ /* 0x001fcc0000010000 */
[----:B------:R-:W0:Y:S08]  /*7570*/  MUFU.RCP R14, R14 ;  /* 0x0000000e000e7308 */ /* 0x000e300000001000 */
[----:B------:R-:W2:Y:S01]  /*7580*/  MUFU.RCP R13, R13 ;  /* 0x0000000d000d7308 */ /* 0x000ea20000001000 */
[----:B-1----:R-:W-:-:S07]  /*7590*/  FADD.FTZ R16, R16, 1 ;  /* 0x3f80000010107421 */ /* 0x002fce0000010000 */
[----:B------:R-:W1:Y:S01]  /*75a0*/  MUFU.RCP R16, R16 ;  /* 0x0000001000107308 */ /* 0x000e620000001000 */
[----:B0-----:R-:W-:Y:S01]  /*75b0*/  FMUL.FTZ R164, R164, R14 ;  /* 0x0000000ea4a47220 */ /* 0x001fe20000410000 */
[----:B------:R-:W-:Y:S01]  /*75c0*/  FMUL.FTZ R14, R161, -1.4426950216293334961 ;  /* 0xbfb8aa3ba10e7820 */ /* 0x000fe20000410000 */
[----:B--2---:R-:W-:Y:S01]  /*75d0*/  FMUL.FTZ R162, R162, R13 ;  /* 0x0000000da2a27220 */ /* 0x004fe20000410000 */
[----:B------:R-:W-:-:S04]  /*75e0*/  FMUL.FTZ R13, R159, -1.4426950216293334961 ;  /* 0xbfb8aa3b9f0d7820 */ /* 0x000fc80000410000 */
[----:B------:R-:W0:Y:S01]  /*75f0*/  MUFU.EX2 R14, R14 ;  /* 0x0000000e000e7308 */ /* 0x000e220000000800 */
[----:B-1----:R-:W-:-:S07]  /*7600*/  FMUL.FTZ R163, R163, R16 ;  /* 0x00000010a3a37220 */ /* 0x002fce0000410000 */
[----:B------:R-:W1:Y:S01]  /*7610*/  MUFU.EX2 R13, R13 ;  /* 0x0000000d000d7308 */ /* 0x000e620000000800 */
[----:B------:R-:W-:-:S07]  /*7620*/  FMUL.FTZ R16, R160, -1.4426950216293334961 ;  /* 0xbfb8aa3ba0107820 */ /* 0x000fce0000410000 */
[----:B------:R-:W2:Y:S01]  /*7630*/  MUFU.EX2 R16, R16 ;  /* 0x0000001000107308 */ /* 0x000ea20000000800 */
[----:B0-----:R-:W-:Y:S01]  /*7640*/  FADD.FTZ R14, R14, 1 ;  /* 0x3f8000000e0e7421 */ /* 0x001fe20000010000 */
[----:B-1----:R-:W-:-:S06]  /*7650*/  FADD.FTZ R13, R13, 1 ;  /* 0x3f8000000d0d7421 */ /* 0x002fcc0000010000 */
[----:B------:R-:W0:Y:S08]  /*7660*/  MUFU.RCP R14, R14 ;  /* 0x0000000e000e7308 */ /* 0x000e300000001000 */
[----:B------:R-:W1:Y:S01]  /*7670*/  MUFU.RCP R13, R13 ;  /* 0x0000000d000d7308 */ /* 0x000e620000001000 */
[----:B--2---:R-:W-:-:S07]  /*7680*/  FADD.FTZ R16, R16, 1 ;  /* 0x3f80000010107421 */ /* 0x004fce0000010000 */
[----:B------:R-:W2:Y:S01]  /*7690*/  MUFU.RCP R16, R16 ;  /* 0x0000001000107308 */ /* 0x000ea20000001000 */
[----:B0-----:R-:W-:Y:S01]  /*76a0*/  FMUL.FTZ R161, R161, R14 ;  /* 0x0000000ea1a17220 */ /* 0x001fe20000410000 */
[----:B------:R-:W-:Y:S01]  /*76b0*/  FMUL.FTZ R14, R158, -1.4426950216293334961 ;  /* 0xbfb8aa3b9e0e7820 */ /* 0x000fe20000410000 */
[----:B-1----:R-:W-:Y:S01]  /*76c0*/  FMUL.FTZ R159, R159, R13 ;  /* 0x0000000d9f9f7220 */ /* 0x002fe20000410000 */
[----:B------:R-:W-:-:S04]  /*76d0*/  FMUL.FTZ R13, R156, -1.4426950216293334961 ;  /* 0xbfb8aa3b9c0d7820 */ /* 0x000fc80000410000 */
[----:B------:R-:W0:Y:S01]  /*76e0*/  MUFU.EX2 R14, R14 ;  /* 0x0000000e000e7308 */ /* 0x000e220000000800 */
[----:B--2---:R-:W-:-:S07]  /*76f0*/  FMUL.FTZ R160, R160, R16 ;  /* 0x00000010a0a07220 */ /* 0x004fce0000410000 */
        /* <DEDUP_REMOVED lines=19> */
[----:B------:R-:W-:-:S06]  /*7830*/  MOV R129, R155 ;  /* 0x0000009b00817202 */ /* 0x000fcc0000000f00 */
[----:B------:R2:W0:Y:S01]  /*7840*/  MUFU.RCP R155, R14 ;  /* 0x0000000e009b7308 */ /* 0x0004220000001000 */
[----:B-1----:R-:W-:-:S07]  /*7850*/  FADD.FTZ R13, R13, 1 ;  /* 0x3f8000000d0d7421 */ /* 0x002fce0000010000 */
        /* <DEDUP_REMOVED lines=12> */
[----:B0-----:R-:W-:-:S07]  /*7920*/  FADD.FTZ R0, R0, 1 ;  /* 0x3f80000000007421 */ /* 0x001fce0000010000 */
[----:B------:R1:W-:Y:S02]  /*7930*/  MUFU.RCP R16, R0 ;  /* 0x0000000000107308 */ /* 0x0003e40000001000 */
[----:B-1----:R-:W-:Y:S01]  /*7940*/  FADD.FTZ R0, R13, 1 ;  /* 0x3f8000000d007421 */ /* 0x002fe20000010000 */
[----:B--2---:R-:W-:Y:S01]  /*7950*/  FADD.FTZ R14, R14, 1 ;  /* 0x3f8000000e0e7421 */ /* 0x004fe20000010000 */
[----:B------:R-:W-:-:S04]  /*7960*/  FMUL.FTZ R13, R149, -1.4426950216293334961 ;  /* 0xbfb8aa3b950d7820 */ /* 0x000fc80000410000 */
[----:B------:R-:W0:Y:S01]  /*7970*/  MUFU.RCP R0, R0 ;  /* 0x0000000000007308 */ /* 0x000e220000001000 */
[----:B------:R-:W-:Y:S02]  /*7980*/  MOV R141, R137 ;  /* 0x00000089008d7202 */ /* 0x000fe40000000f00 */
[----:B------:R-:W-:-:S05]  /*7990*/  MOV R137, R151 ;  /* 0x0000009700897202 */ /* 0x000fca0000000f00 */
[----:B------:R1:W-:Y:S08]  /*79a0*/  MUFU.RCP R151, R14 ;  /* 0x0000000e00977308 */ /* 0x0003f00000001000 */
[----:B------:R-:W2:Y:S01]  /*79b0*/  MUFU.EX2 R13, R13 ;  /* 0x0000000d000d7308 */ /* 0x000ea20000000800 */
[----:B-1----:R-:W-:Y:S01]  /*79c0*/  FMUL.FTZ R14, R148, -1.4426950216293334961 ;  /* 0xbfb8aa3b940e7820 */ /* 0x002fe20000410000 */
[----:B0-----:R-:W-:Y:S01]  /*79d0*/  FMUL.FTZ R150, R150, R0 ;  /* 0x0000000096967220 */ /* 0x001fe20000410000 */
[----:B------:R-:W-:-:S05]  /*79e0*/  FMUL.FTZ R0, R132, -1.4426950216293334961 ;  /* 0xbfb8aa3b84007820 */ /* 0x000fca0000410000 */
[----:B------:R-:W0:Y:S01]  /*79f0*/  MUFU.EX2 R14, R14 ;  /* 0x0000000e000e7308 */ /* 0x000e220000000800 */
[----:B------:R-:W-:-:S07]  /*7a00*/  FMUL.FTZ R152, R152, R16 ;  /* 0x0000001098987220 */ /* 0x000fce0000410000 */
[----:B------:R-:W1:Y:S01]  /*7a10*/  MUFU.EX2 R0, R0 ;  /* 0x0000000000007308 */ /* 0x000e620000000800 */
[----:B--2---:R-:W-:-:S07]  /*7a20*/  FADD.FTZ R13, R13, 1 ;  /* 0x3f8000000d0d7421 */ /* 0x004fce0000010000 */
[----:B------:R0:W2:Y:S02]  /*7a30*/  MUFU.RCP R16, R13 ;  /* 0x0000000d00107308 */ /* 0x0000a40000001000 */
[----:B0-----:R-:W-:Y:S01]  /*7a40*/  FADD.FTZ R13, R14, 1 ;  /* 0x3f8000000e0d7421 */ /* 0x001fe20000010000 */
[----:B-1----:R-:W-:-:S05]  /*7a50*/  FADD.FTZ R0, R0, 1 ;  /* 0x3f80000000007421 */ /* 0x002fca0000010000 */
[----:B------:R-:W0:Y:S01]  /*7a60*/  MUFU.RCP R13, R13 ;  /* 0x0000000d000d7308 */ /* 0x000e220000001000 */
[----:B------:R-:W-:Y:S01]  /*7a70*/  MOV R133, R147 ;  /* 0x0000009300857202 */ /* 0x000fe20000000f00 */
[----:B--2---:R-:W-:-:S06]  /*7a80*/  FMUL.FTZ R149, R149, R16 ;  /* 0x0000001095957220 */ /* 0x004fcc0000410000 */
[----:B------:R1:W-:Y:S01]  /*7a90*/  MUFU.RCP R147, R0 ;  /* 0x0000000000937308 */ /* 0x0003e20000001000 */
[----:B------:R-:W-:Y:S01]  /*7aa0*/  FMUL.FTZ R16, R144, -1.4426950216293334961 ;  /* 0xbfb8aa3b90107820 */ /* 0x000fe20000410000 */
[----:B-1----:R-:W-:Y:S01]  /*7ab0*/  FMUL.FTZ R0, R146, -1.4426950216293334961 ;  /* 0xbfb8aa3b92007820 */ /* 0x002fe20000410000 */
[----:B0-----:R-:W-:Y:S01]  /*7ac0*/  FMUL.FTZ R148, R148, R13 ;  /* 0x0000000d94947220 */ /* 0x001fe20000410000 */
[----:B------:R-:W-:-:S04]  /*7ad0*/  FMUL.FTZ R13, R145, -1.4426950216293334961 ;  /* 0xbfb8aa3b910d7820 */ /* 0x000fc80000410000 */
[----:B------:R-:W0:Y:S08]  /*7ae0*/  MUFU.EX2 R0, R0 ;  /* 0x0000000000007308 */ /* 0x000e300000000800 */
[----:B------:R-:W1:Y:S08]  /*7af0*/  MUFU.EX2 R16, R16 ;  /* 0x0000001000107308 */ /* 0x000e700000000800 */
[----:B------:R-:W2:Y:S01]  /*7b00*/  MUFU.EX2 R13, R13 ;  /* 0x0000000d000d7308 */ /* 0x000ea20000000800 */
[----:B0-----:R-:W-:-:S07]  /*7b10*/  FADD.FTZ R0, R0, 1 ;  /* 0x3f80000000007421 */ /* 0x001fce0000010000 */
[----:B------:R1:W-:Y:S02]  /*7b20*/  MUFU.RCP R18, R0 ;  /* 0x0000000000127308 */ /* 0x0003e40000001000 */
[----:B-1----:R-:W-:Y:S01]  /*7b30*/  FADD.FTZ R0, R16, 1 ;  /* 0x3f80000010007421 */ /* 0x002fe20000010000 */
[----:B--2---:R-:W-:-:S05]  /*7b40*/  FADD.FTZ R13, R13, 1 ;  /* 0x3f8000000d0d7421 */ /* 0x004fca0000010000 */
[----:B------:R0:W1:Y:S08]  /*7b50*/  MUFU.RCP R14, R13 ;  /* 0x0000000d000e7308 */ /* 0x0000700000001000 */
[----:B------:R-:W2:Y:S01]  /*7b60*/  MUFU.RCP R0, R0 ;  /* 0x0000000000007308 */ /* 0x000ea20000001000 */
[----:B0-----:R-:W-:-:S07]  /*7b70*/  FMUL.FTZ R13, R136, -1.4426950216293334961 ;  /* 0xbfb8aa3b880d7820 */ /* 0x001fce0000410000 */
[----:B------:R-:W0:Y:S01]  /*7b80*/  MUFU.EX2 R13, R13 ;  /* 0x0000000d000d7308 */ /* 0x000e220000000800 */
[----:B-1----:R-:W-:Y:S01]  /*7b90*/  FMUL.FTZ R145, R145, R14 ;  /* 0x0000000e91917220 */ /* 0x002fe20000410000 */
[----:B------:R-:W-:Y:S01]  /*7ba0*/  FMUL.FTZ R14, R52, -1.4426950216293334961 ;  /* 0xbfb8aa3b340e7820 */ /* 0x000fe20000410000 */
[----:B--2---:R-:W-:Y:S01]  /*7bb0*/  FMUL.FTZ R144, R144, R0 ;  /* 0x0000000090907220 */ /* 0x004fe20000410000 */
[----:B------:R-:W-:-:S04]  /*7bc0*/  FMUL.FTZ R0, R15, -1.4426950216293334961 ;  /* 0xbfb8aa3b0f007820 */ /* 0x000fc80000410000 */
[----:B------:R-:W-:Y:S01]  /*7bd0*/  MUFU.EX2 R14, R14 ;  /* 0x0000000e000e7308 */ /* 0x000fe20000000800 */
[----:B0-----:R-:W-:-:S07]  /*7be0*/  FADD.FTZ R13, R13, 1 ;  /* 0x3f8000000d0d7421 */ /* 0x001fce0000010000 */
[----:B------:R-:W0:Y:S08]  /*7bf0*/  MUFU.EX2 R0, R0 ;  /* 0x0000000000007308 */ /* 0x000e300000000800 */
[----:B------:R1:W2:Y:S01]  /*7c00*/  MUFU.RCP R16, R13 ;  /* 0x0000000d00107308 */ /* 0x0002a20000001000 */
[----:B0-----:R-:W-:Y:S01]  /*7c10*/  FADD.FTZ R0, R0, 1 ;  /* 0x3f80000000007421 */ /* 0x001fe20000010000 */
[----:B-1----:R-:W-:-:S06]  /*7c20*/  FADD.FTZ R13, R14, 1 ;  /* 0x3f8000000e0d7421 */ /* 0x002fcc0000010000 */
[----:B------:R2:W0:Y:S02]  /*7c30*/  MUFU.RCP R14, R0 ;  /* 0x00000000000e7308 */ /* 0x0004240000001000 */
[----:B--2---:R-:W-:Y:S01]  /*7c40*/  FMUL.FTZ R0, R136, R16 ;  /* 0x0000001088007220 */ /* 0x004fe20000410000 */
[----:B------:R-:W-:-:S06]  /*7c50*/  FMUL.FTZ R16, R17, -1.4426950216293334961 ;  /* 0xbfb8aa3b11107820 */ /* 0x000fcc0000410000 */
[----:B------:R-:W1:Y:S01]  /*7c60*/  MUFU.EX2 R16, R16 ;  /* 0x0000001000107308 */ /* 0x000e620000000800 */
[----:B0-----:R-:W-:Y:S01]  /*7c70*/  FMUL.FTZ R14, R15, R14 ;  /* 0x0000000e0f0e7220 */ /* 0x001fe20000410000 */
[----:B------:R-:W-:Y:S01]  /*7c80*/  FMUL.FTZ R15, R36, -1.4426950216293334961 ;  /* 0xbfb8aa3b240f7820 */ /* 0x000fe20000410000 */
[----:B------:R-:W-:Y:S01]  /*7c90*/  FMUL.FTZ R146, R146, R18 ;  /* 0x0000001292927220 */ /* 0x000fe20000410000 */
[----:B------:R-:W-:-:S04]  /*7ca0*/  FMUL.FTZ R18, R140, -1.4426950216293334961 ;  /* 0xbfb8aa3b8c127820 */ /* 0x000fc80000410000 */
[----:B------:R-:W0:Y:S01]  /*7cb0*/  MUFU.EX2 R15, R15 ;  /* 0x0000000f000f7308 */ /* 0x000e220000000800 */
[----:B-1----:R-:W-:-:S07]  /*7cc0*/  FADD.FTZ R16, R16, 1 ;  /* 0x3f80000010107421 */ /* 0x002fce0000010000 */
[----:B------:R-:W1:Y:S08]  /*7cd0*/  MUFU.EX2 R18, R18 ;  /* 0x0000001200127308 */ /* 0x000e700000000800 */
[----:B------:R1:W2:Y:S01]  /*7ce0*/  MUFU.RCP R20, R16 ;  /* 0x0000001000147308 */ /* 0x0002a20000001000 */
[----:B0-----:R-:W-:Y:S01]  /*7cf0*/  FADD.FTZ R15, R15, 1 ;  /* 0x3f8000000f0f7421 */ /* 0x001fe20000010000 */
[----:B------:R-:W-:Y:S01]  /*7d00*/  FMUL.FTZ R24, R21, -1.4426950216293334961 ;  /* 0xbfb8aa3b15187820 */ /* 0x000fe20000410000 */
[----:B-1----:R-:W-:-:S05]  /*7d10*/  FADD.FTZ R16, R18, 1 ;  /* 0x3f80000012107421 */ /* 0x002fca0000010000 */
[----:B------:R2:W0:Y:S02]  /*7d20*/  MUFU.RCP R18, R15 ;  /* 0x0000000f00127308 */ /* 0x0004240000001000 */
[----:B--2---:R-:W-:Y:S01]  /*7d30*/  FMUL.FTZ R15, R17, R20 ;  /* 0x00000014110f7220 */ /* 0x004fe20000410000 */
[----:B------:R-:W-:-:S05]  /*7d40*/  FMUL.FTZ R20, R19, -1.4426950216293334961 ;  /* 0xbfb8aa3b13147820 */ /* 0x000fca0000410000 */
[----:B------:R-:W1:Y:S08]  /*7d50*/  MUFU.EX2 R24, R24 ;  /* 0x0000001800187308 */ /* 0x000e700000000800 */
[----:B------:R-:W2:Y:S01]  /*7d60*/  MUFU.EX2 R20, R20 ;  /* 0x0000001400147308 */ /* 0x000ea20000000800 */
[----:B0-----:R-:W-:Y:S01]  /*7d70*/  FMUL.FTZ R17, R36, R18 ;  /* 0x0000001224117220 */ /* 0x001fe20000410000 */
[----:B------:R-:W-:-:S06]  /*7d80*/  FMUL.FTZ R18, R129, -1.4426950216293334961 ;  /* 0xbfb8aa3b81127820 */ /* 0x000fcc0000410000 */
[----:B------:R-:W0:Y:S01]  /*7d90*/  MUFU.EX2 R18, R18 ;  /* 0x0000001200127308 */ /* 0x000e220000000800 */
[----:B-1----:R-:W-:Y:S01]  /*7da0*/  FADD.FTZ R24, R24, 1 ;  /* 0x3f80000018187421 */ /* 0x002fe20000010000 */
[----:B--2---:R-:W-:-:S06]  /*7db0*/  FADD.FTZ R20, R20, 1 ;  /* 0x3f80000014147421 */ /* 0x004fcc0000010000 */
[----:B------:R1:W-:Y:S08]  /*7dc0*/  MUFU.RCP R28, R24 ;  /* 0x00000018001c7308 */ /* 0x0003f00000001000 */
[----:B------:R-:W2:Y:S01]  /*7dd0*/  MUFU.RCP R32, R20 ;  /* 0x0000001400207308 */ /* 0x000ea20000001000 */
[----:B0-----:R-:W-:Y:S01]  /*7de0*/  FADD.FTZ R18, R18, 1 ;  /* 0x3f80000012127421 */ /* 0x001fe20000010000 */
[----:B-1----:R-:W-:-:S06]  /*7df0*/  FMUL.FTZ R24, R22, -1.4426950216293334961 ;  /* 0xbfb8aa3b16187820 */ /* 0x002fcc0000410000 */
[----:B------:R2:W-:Y:S02]  /*7e00*/  MUFU.RCP R20, R18 ;  /* 0x0000001200147308 */ /* 0x0005e40000001000 */
[----:B--2---:R-:W-:Y:S01]  /*7e10*/  FMUL.FTZ R18, R19, R32 ;  /* 0x0000002013127220 */ /* 0x004fe20000410000 */
[----:B------:R-:W-:Y:S01]  /*7e20*/  FMUL.FTZ R19, R21, R28 ;  /* 0x0000001c15137220 */ /* 0x000fe20000410000 */
[----:B------:R-:W-:Y:S01]  /*7e30*/  FMUL.FTZ R21, R23, -1.4426950216293334961 ;  /* 0xbfb8aa3b17157820 */ /* 0x000fe20000410000 */
[----:B------:R-:W-:-:S03]  /*7e40*/  FMUL.FTZ R28, R25, -1.4426950216293334961 ;  /* 0xbfb8aa3b191c7820 */ /* 0x000fc60000410000 */
[----:B------:R-:W0:Y:S08]  /*7e50*/  MUFU.EX2 R24, R24 ;  /* 0x0000001800187308 */ /* 0x000e300000000800 */
[----:B------:R-:W1:Y:S08]  /*7e60*/  MUFU.EX2 R21, R21 ;  /* 0x0000001500157308 */ /* 0x000e700000000800 */
[----:B------:R-:W2:Y:S01]  /*7e70*/  MUFU.EX2 R28, R28 ;  /* 0x0000001c001c7308 */ /* 0x000ea20000000800 */
[----:B0-----:R-:W-:-:S07]  /*7e80*/  FADD.FTZ R24, R24, 1 ;  /* 0x3f80000018187421 */ /* 0x001fce0000010000 */
[----:B------:R2:W0:Y:S01]  /*7e90*/  MUFU.RCP R36, R24 ;  /* 0x0000001800247308 */ /* 0x0004220000001000 */
[----:B-1----:R-:W-:Y:S01]  /*7ea0*/  FADD.FTZ R21, R21, 1 ;  /* 0x3f80000015157421 */ /* 0x002fe20000010000 */
[----:B--2---:R-:W-:-:S06]  /*7eb0*/  FADD.FTZ R24, R28, 1 ;  /* 0x3f8000001c187421 */ /* 0x004fcc0000010000 */
[----:B------:R0:W1:Y:S08]  /*7ec0*/  MUFU.RCP R32, R21 ;  /* 0x0000001500207308 */ /* 0x0000700000001000 */
        /* <DEDUP_REMOVED lines=12> */
[----:B------:R-:W-:Y:S01]  /*7f90*/  MUFU.RCP R36, R28 ;  /* 0x0000001c00247308 */ /* 0x000fe20000001000 */
[----:B--2---:R-:W-:-:S07]  /*7fa0*/  FADD.FTZ R24, R24, 1 ;  /* 0x3f80000018187421 */ /* 0x004fce0000010000 */
[----:B------:R-:W0:Y:S01]  /*7fb0*/  MUFU.RCP R25, R25 ;  /* 0x0000001900197308 */ /* 0x000e220000001000 */
[----:B------:R-:W-:-:S07]  /*7fc0*/  FMUL.FTZ R32, R29, -1.4426950216293334961 ;  /* 0xbfb8aa3b1d207820 */ /* 0x000fce0000410000 */
[----:B------:R1:W2:Y:S08]  /*7fd0*/  MUFU.RCP R28, R24 ;  /* 0x00000018001c7308 */ /* 0x0002b00000001000 */
[----:B------:R-:W3:Y:S01]  /*7fe0*/  MUFU.EX2 R32, R32 ;  /* 0x0000002000207308 */ /* 0x000ee20000000800 */
[----:B0-----:R-:W-:Y:S01]  /*7ff0*/  FMUL.FTZ R25, R26, R25 ;  /* 0x000000191a197220 */ /* 0x001fe20000410000 */
[----:B-1----:R-:W-:Y:S01]  /*8000*/  FMUL.FTZ R24, R133, R36 ;  /* 0x0000002485187220 */ /* 0x002fe20000410000 */
[----:B------:R-:W-:Y:S01]  /*8010*/  FMUL.FTZ R36, R141, -1.4426950216293334961 ;  /* 0xbfb8aa3b8d247820 */ /* 0x000fe20000410000 */
[----:B--2---:R-:W-:Y:S01]  /*8020*/  FMUL.FTZ R26, R27, R28 ;  /* 0x0000001c1b1a7220 */ /* 0x004fe20000410000 */
[----:B------:R-:W-:-:S04]  /*8030*/  FMUL.FTZ R27, R30, -1.4426950216293334961 ;  /* 0xbfb8aa3b1e1b7820 */ /* 0x000fc80000410000 */
[----:B------:R-:W0:Y:S08]  /*8040*/  MUFU.EX2 R36, R36 ;  /* 0x0000002400247308 */ /* 0x000e300000000800 */
[----:B------:R-:W1:Y:S01]  /*8050*/  MUFU.EX2 R27, R27 ;  /* 0x0000001b001b7308 */ /* 0x000e620000000800 */
[----:B---3--:R-:W-:-:S07]  /*8060*/  FADD.FTZ R32, R32, 1 ;  /* 0x3f80000020207421 */ /* 0x008fce0000010000 */
[----:B------:R-:W2:Y:S01]  /*8070*/  MUFU.RCP R40, R32 ;  /* 0x0000002000287308 */ /* 0x000ea20000001000 */
        /* <DEDUP_REMOVED lines=13> */
[----:B------:R-:W1:Y:S08]  /*8150*/  MUFU.RCP R36, R36 ;  /* 0x0000002400247308 */ /* 0x000e700000001000 */
[----:B------:R-:W2:Y:S01]  /*8160*/  MUFU.RCP R40, R40 ;  /* 0x0000002800287308 */ /* 0x000ea20000001000 */
[----:B0-----:R-:W-:-:S07]  /*8170*/  FADD.FTZ R30, R30, 1 ;  /* 0x3f8000001e1e7421 */ /* 0x001fce0000010000 */
[----:B------:R1:W-:Y:S02]  /*8180*/  MUFU.RCP R32, R30 ;  /* 0x0000001e00207308 */ /* 0x0003e40000001000 */
[----:B-1----:R-:W-:Y:S01]  /*8190*/  FMUL.FTZ R30, R31, R36 ;  /* 0x000000241f1e7220 */ /* 0x002fe20000410000 */
[----:B------:R-:W-:Y:S01]  /*81a0*/  FMUL.FTZ R36, R34, -1.4426950216293334961 ;  /* 0xbfb8aa3b22247820 */ /* 0x000fe20000410000 */
[----:B--2---:R-:W-:Y:S01]  /*81b0*/  FMUL.FTZ R31, R33, R40 ;  /* 0x00000028211f7220 */ /* 0x004fe20000410000 */
[----:B------:R-:W-:Y:S01]  /*81c0*/  FMUL.FTZ R33, R35, -1.4426950216293334961 ;  /* 0xbfb8aa3b23217820 */ /* 0x000fe20000410000 */
[----:B------:R-:W-:-:S03]  /*81d0*/  FMUL.FTZ R40, R37, -1.4426950216293334961 ;  /* 0xbfb8aa3b25287820 */ /* 0x000fc60000410000 */
[----:B------:R-:W0:Y:S08]  /*81e0*/  MUFU.EX2 R36, R36 ;  /* 0x0000002400247308 */ /* 0x000e300000000800 */
[----:B------:R-:W1:Y:S08]  /*81f0*/  MUFU.RCP R13, R13 ;  /* 0x0000000d000d7308 */ /* 0x000e700000001000 */
[----:B------:R-:W2:Y:S08]  /*8200*/  MUFU.EX2 R33, R33 ;  /* 0x0000002100217308 */ /* 0x000eb00000000800 */
[----:B------:R-:W3:Y:S01]  /*8210*/  MUFU.EX2 R40, R40 ;  /* 0x0000002800287308 */ /* 0x000ee20000000800 */
[----:B0-----:R-:W-:Y:S01]  /*8220*/  FADD.FTZ R36, R36, 1 ;  /* 0x3f80000024247421 */ /* 0x001fe20000010000 */
[----:B-1----:R-:W-:-:S06]  /*8230*/  FMUL.FTZ R13, R52, R13 ;  /* 0x0000000d340d7220 */ /* 0x002fcc0000410000 */
[----:B------:R3:W0:Y:S01]  /*8240*/  MUFU.RCP R52, R36 ;  /* 0x0000002400347308 */ /* 0x0006220000001000 */
[----:B--2---:R-:W-:Y:S01]  /*8250*/  FADD.FTZ R33, R33, 1 ;  /* 0x3f80000021217421 */ /* 0x004fe20000010000 */
[----:B---3--:R-:W-:-:S06]  /*8260*/  FADD.FTZ R36, R40, 1 ;  /* 0x3f80000028247421 */ /* 0x008fcc0000010000 */
        /* <DEDUP_REMOVED lines=14> */
[----:B------:R-:W-:Y:S01]  /*8350*/  FMUL.FTZ R44, R41, -1.4426950216293334961 ;  /* 0xbfb8aa3b292c7820 */ /* 0x000fe20000410000 */
[----:B--2---:R-:W-:-:S06]  /*8360*/  FADD.FTZ R36, R36, 1 ;  /* 0x3f80000024247421 */ /* 0x004fcc0000010000 */
[----:B------:R-:W0:Y:S08]  /*8370*/  MUFU.RCP R37, R37 ;  /* 0x0000002500257308 */ /* 0x000e300000001000 */
[----:B------:R1:W2:Y:S08]  /*8380*/  MUFU.RCP R40, R36 ;  /* 0x0000002400287308 */ /* 0x0002b00000001000 */
[----:B------:R-:W3:Y:S01]  /*8390*/  MUFU.EX2 R44, R44 ;  /* 0x0000002c002c7308 */ /* 0x000ee20000000800 */
[----:B0-----:R-:W-:Y:S01]  /*83a0*/  FMUL.FTZ R37, R38, R37 ;  /* 0x0000002526257220 */ /* 0x001fe20000410000 */
[----:B-1----:R-:W-:Y:S01]  /*83b0*/  FMUL.FTZ R36, R61, R52 ;  /* 0x000000343d247220 */ /* 0x002fe20000410000 */
[----:B------:R-:W-:Y:S01]  /*83c0*/  FMUL.FTZ R52, R8, -1.4426950216293334961 ;  /* 0xbfb8aa3b08347820 */ /* 0x000fe20000410000 */
[----:B--2---:R-:W-:Y:S01]  /*83d0*/  FMUL.FTZ R38, R39, R40 ;  /* 0x0000002827267220 */ /* 0x004fe20000410000 */
[----:B------:R-:W-:-:S04]  /*83e0*/  FMUL.FTZ R39, R42, -1.4426950216293334961 ;  /* 0xbfb8aa3b2a277820 */ /* 0x000fc80000410000 */
[----:B------:R-:W0:Y:S01]  /*83f0*/  MUFU.EX2 R52, R52 ;  /* 0x0000003400347308 */ /* 0x000e220000000800 */
[----:B---3--:R-:W-:-:S07]  /*8400*/  FADD.FTZ R44, R44, 1 ;  /* 0x3f8000002c2c7421 */ /* 0x008fce0000010000 */
[----:B------:R-:W1:Y:S08]  /*8410*/  MUFU.EX2 R39, R39 ;  /* 0x0000002700277308 */ /* 0x000e700000000800 */
        /* <DEDUP_REMOVED lines=24> */
[----:B------:R-:W1:Y:S08]  /*85a0*/  MUFU.EX2 R45, R45 ;  /* 0x0000002d002d7308 */ /* 0x000e700000000800 */
[----:B------:R-:W2:Y:S01]  /*85b0*/  MUFU.EX2 R66, R66 ;  /* 0x0000004200427308 */ /* 0x000ea20000000800 */
[----:B0-----:R-:W-:Y:S01]  /*85c0*/  FADD.FTZ R52, R52, 1 ;  /* 0x3f80000034347421 */ /* 0x001fe20000010000 */
[----:B-1----:R-:W-:-:S06]  /*85d0*/  FADD.FTZ R45, R45, 1 ;  /* 0x3f8000002d2d7421 */ /* 0x002fcc0000010000 */
[----:B------:R2:W0:Y:S08]  /*85e0*/  MUFU.RCP R70, R52 ;  /* 0x0000003400467308 */ /* 0x0004300000001000 */
[----:B------:R0:W1:Y:S01]  /*85f0*/  MUFU.RCP R68, R45 ;  /* 0x0000002d00447308 */ /* 0x0000620000001000 */
[----:B--2---:R-:W-:Y:S01]  /*8600*/  FADD.FTZ R52, R66, 1 ;  /* 0x3f80000042347421 */ /* 0x004fe20000010000 */
[----:B------:R-:W-:-:S06]  /*8610*/  FMUL.FTZ R66, R10, -1.4426950216293334961 ;  /* 0xbfb8aa3b0a427820 */ /* 0x000fcc0000410000 */
[----:B------:R-:W2:Y:S01]  /*8620*/  MUFU.RCP R52, R52 ;  /* 0x0000003400347308 */ /* 0x000ea20000001000 */
[----:B0-----:R-:W-:-:S07]  /*8630*/  FMUL.FTZ R45, R46, R70 ;  /* 0x000000462e2d7220 */ /* 0x001fce0000410000 */
[----:B------:R-:W0:Y:S01]  /*8640*/  MUFU.EX2 R66, R66 ;  /* 0x0000004200427308 */ /* 0x000e220000000800 */
[----:B-1----:R-:W-:Y:S01]  /*8650*/  FMUL.FTZ R46, R47, R68 ;  /* 0x000000442f2e7220 */ /* 0x002fe20000410000 */
[----:B------:R-:W-:-:S06]  /*8660*/  FMUL.FTZ R68, R55, -1.4426950216293334961 ;  /* 0xbfb8aa3b37447820 */ /* 0x000fcc0000410000 */
[----:B------:R-:W1:Y:S01]  /*8670*/  MUFU.EX2 R68, R68 ;  /* 0x0000004400447308 */ /* 0x000e620000000800 */
[----:B--2---:R-:W-:Y:S01]  /*8680*/  FMUL.FTZ R47, R54, R52 ;  /* 0x00000034362f7220 */ /* 0x004fe20000410000 */
[----:B------:R-:W-:-:S06]  /*8690*/  FMUL.FTZ R52, R96, -1.4426950216293334961 ;  /* 0xbfb8aa3b60347820 */ /* 0x000fcc0000410000 */
[----:B------:R-:W2:Y:S01]  /*86a0*/  MUFU.EX2 R52, R52 ;  /* 0x0000003400347308 */ /* 0x000ea20000000800 */
[----:B0-----:R-:W-:-:S07]  /*86b0*/  FADD.FTZ R66, R66, 1 ;  /* 0x3f80000042427421 */ /* 0x001fce0000010000 */
[----:B------:R-:W0:Y:S01]  /*86c0*/  MUFU.RCP R70, R66 ;  /* 0x0000004200467308 */ /* 0x000e220000001000 */
[----:B-1----:R-:W-:Y:S01]  /*86d0*/  FADD.FTZ R54, R68, 1 ;  /* 0x3f80000044367421 */ /* 0x002fe20000010000 */
[----:B------:R-:W-:Y:S01]  /*86e0*/  FMUL.FTZ R68, R65, -1.4426950216293334961 ;  /* 0xbfb8aa3b41447820 */ /* 0x000fe20000410000 */
[----:B------:R-:W-:-:S05]  /*86f0*/  FMUL.FTZ R72, R67, -1.4426950216293334961 ;  /* 0xbfb8aa3b43487820 */ /* 0x000fca0000410000 */
[----:B------:R-:W1:Y:S01]  /*8700*/  MUFU.EX2 R68, R68 ;  /* 0x0000004400447308 */ /* 0x000e620000000800 */
[----:B--2---:R-:W-:-:S07]  /*8710*/  FADD.FTZ R52, R52, 1 ;  /* 0x3f80000034347421 */ /* 0x004fce0000010000 */
[----:B------:R0:W-:Y:S08]  /*8720*/  MUFU.RCP R66, R52 ;  /* 0x0000003400427308 */ /* 0x0001f00000001000 */
[----:B------:R-:W-:Y:S01]  /*8730*/  MUFU.EX2 R72, R72 ;  /* 0x0000004800487308 */ /* 0x000fe20000000800 */
[----:B0-----:R-:W-:Y:S01]  /*8740*/  FMUL.FTZ R52, R10, R70 ;  /* 0x000000460a347220 */ /* 0x001fe20000410000 */
[----:B------:R-:W-:-:S06]  /*8750*/  FMUL.FTZ R70, R59, -1.4426950216293334961 ;  /* 0xbfb8aa3b3b467820 */ /* 0x000fcc0000410000 */
[----:B------:R-:W0:Y:S01]  /*8760*/  MUFU.RCP R54, R54 ;  /* 0x0000003600367308 */ /* 0x000e220000001000 */
[----:B-1----:R-:W-:-:S07]  /*8770*/  FADD.FTZ R68, R68, 1 ;  /* 0x3f80000044447421 */ /* 0x002fce0000010000 */
[----:B------:R-:W1:Y:S08]  /*8780*/  MUFU.EX2 R70, R70 ;  /* 0x0000004600467308 */ /* 0x000e700000000800 */
[----:B------:R2:W-:Y:S01]  /*8790*/  MUFU.RCP R74, R68 ;  /* 0x00000044004a7308 */ /* 0x0005e20000001000 */
[----:B0-----:R-:W-:Y:S01]  /*87a0*/  FMUL.FTZ R54, R55, R54 ;  /* 0x0000003637367220 */ /* 0x001fe20000410000 */
[----:B------:R-:W-:Y:S01]  /*87b0*/  FMUL.FTZ R55, R96, R66 ;  /* 0x0000004260377220 */ /* 0x000fe20000410000 */
[----:B--2---:R-:W-:Y:S01]  /*87c0*/  FADD.FTZ R68, R72, 1 ;  /* 0x3f80000048447421 */ /* 0x004fe20000010000 */
[----:B-1----:R-:W-:Y:S01]  /*87d0*/  FADD.FTZ R66, R70, 1 ;  /* 0x3f80000046427421 */ /* 0x002fe20000010000 */
[----:B------:R-:W-:Y:S01]  /*87e0*/  FMUL.FTZ R72, R69, -1.4426950216293334961 ;  /* 0xbfb8aa3b45487820 */ /* 0x000fe20000410000 */
[----:B------:R-:W-:-:S03]  /*87f0*/  FMUL.FTZ R70, R94, -1.4426950216293334961 ;  /* 0xbfb8aa3b5e467820 */ /* 0x000fc60000410000 */
[----:B------:R-:W0:Y:S08]  /*8800*/  MUFU.RCP R68, R68 ;  /* 0x0000004400447308 */ /* 0x000e300000001000 */
[----:B------:R-:W1:Y:S08]  /*8810*/  MUFU.EX2 R72, R72 ;  /* 0x0000004800487308 */ /* 0x000e700000000800 */
[----:B------:R-:W2:Y:S01]  /*8820*/  MUFU.EX2 R70, R70 ;  /* 0x0000004600467308 */ /* 0x000ea20000000800 */
[----:B0-----:R-:W-:Y:S01]  /*8830*/  FMUL.FTZ R67, R67, R68 ;  /* 0x0000004443437220 */ /* 0x001fe20000410000 */
[----:B------:R-:W-:Y:S01]  /*8840*/  FMUL.FTZ R68, R12, -1.4426950216293334961 ;  /* 0xbfb8aa3b0c447820 */ /* 0x000fe20000410000 */
[----:B------:R-:W-:Y:S01]  /*8850*/  FMUL.FTZ R65, R65, R74 ;  /* 0x0000004a41417220 */ /* 0x000fe20000410000 */
[----:B------:R-:W-:-:S04]  /*8860*/  FMUL.FTZ R113, R113, R82 ;  /* 0x0000005271717220 */ /* 0x000fc80000410000 */
[----:B------:R-:W0:Y:S01]  /*8870*/  MUFU.EX2 R68, R68 ;  /* 0x0000004400447308 */ /* 0x000e220000000800 */
[----:B-1----:R-:W-:Y:S01]  /*8880*/  FADD.FTZ R72, R72, 1 ;  /* 0x3f80000048487421 */ /* 0x002fe20000010000 */
[----:B--2---:R-:W-:-:S06]  /*8890*/  FADD.FTZ R70, R70, 1 ;  /* 0x3f80000046467421 */ /* 0x004fcc0000010000 */
[----:B------:R1:W2:Y:S08]  /*88a0*/  MUFU.RCP R74, R72 ;  /* 0x00000048004a7308 */ /* 0x0002b00000001000 */
[----:B------:R-:W3:Y:S01]  /*88b0*/  MUFU.RCP R82, R70 ;  /* 0x0000004600527308 */ /* 0x000ee20000001000 */
[----:B0-----:R-:W-:Y:S01]  /*88c0*/  FADD.FTZ R68, R68, 1 ;  /* 0x3f80000044447421 */ /* 0x001fe20000010000 */
[----:B-1----:R-:W-:-:S06]  /*88d0*/  FMUL.FTZ R72, R71, -1.4426950216293334961 ;  /* 0xbfb8aa3b47487820 */ /* 0x002fcc0000410000 */
[----:B------:R3:W-:Y:S01]  /*88e0*/  MUFU.RCP R70, R68 ;  /* 0x0000004400467308 */ /* 0x0007e20000001000 */
[----:B--2---:R-:W-:Y:S01]  /*88f0*/  FMUL.FTZ R69, R69, R74 ;  /* 0x0000004a45457220 */ /* 0x004fe20000410000 */
[----:B------:R-:W-:-:S06]  /*8900*/  FMUL.FTZ R74, R92, -1.4426950216293334961 ;  /* 0xbfb8aa3b5c4a7820 */ /* 0x000fcc0000410000 */
[----:B------:R-:W0:Y:S01]  /*8910*/  MUFU.EX2 R72, R72 ;  /* 0x0000004800487308 */ /* 0x000e220000000800 */
[----:B---3--:R-:W-:Y:S01]  /*8920*/  FMUL.FTZ R68, R94, R82 ;  /* 0x000000525e447220 */ /* 0x008fe20000410000 */
[----:B------:R-:W-:-:S06]  /*8930*/  FMUL.FTZ R82, R73, -1.4426950216293334961 ;  /* 0xbfb8aa3b49527820 */ /* 0x000fcc0000410000 */
[----:B------:R-:W1:Y:S08]  /*8940*/  MUFU.EX2 R74, R74 ;  /* 0x0000004a004a7308 */ /* 0x000e700000000800 */
[----:B------:R-:W2:Y:S01]  /*8950*/  MUFU.EX2 R82, R82 ;  /* 0x0000005200527308 */ /* 0x000ea20000000800 */
[----:B0-----:R-:W-:-:S07]  /*8960*/  FADD.FTZ R72, R72, 1 ;  /* 0x3f80000048487421 */ /* 0x001fce0000010000 */
[----:B------:R1:W0:Y:S02]  /*8970*/  MUFU.RCP R83, R72 ;  /* 0x0000004800537308 */ /* 0x0002240000001000 */
[----:B-1----:R-:W-:Y:S01]  /*8980*/  FADD.FTZ R72, R74, 1 ;  /* 0x3f8000004a487421 */ /* 0x002fe20000010000 */
[----:B--2---:R-:W-:-:S06]  /*8990*/  FADD.FTZ R74, R82, 1 ;  /* 0x3f800000524a7421 */ /* 0x004fcc0000010000 */
[----:B------:R-:W1:Y:S01]  /*89a0*/  MUFU.RCP R74, R74 ;  /* 0x0000004a004a7308 */ /* 0x000e620000001000 */
[----:B------:R-:W-:Y:S01]  /*89b0*/  FMUL.FTZ R82, R58, -1.4426950216293334961 ;  /* 0xbfb8aa3b3a527820 */ /* 0x000fe20000410000 */
[----:B0-----:R-:W-:Y:S01]  /*89c0*/  FMUL.FTZ R71, R71, R83 ;  /* 0x0000005347477220 */ /* 0x001fe20000410000 */
[----:B------:R-:W-:-:S05]  /*89d0*/  FMUL.FTZ R83, R75, -1.4426950216293334961 ;  /* 0xbfb8aa3b4b537820 */ /* 0x000fca0000410000 */
[----:B------:R-:W0:Y:S01]  /*89e0*/  MUFU.EX2 R82, R82 ;  /* 0x0000005200527308 */ /* 0x000e220000000800 */
[----:B-1----:R-:W-:Y:S01]  /*89f0*/  FMUL.FTZ R73, R73, R74 ;  /* 0x0000004a49497220 */ /* 0x002fe20000410000 */
[----:B------:R-:W-:-:S06]  /*8a00*/  FMUL.FTZ R74, R118, -1.4426950216293334961 ;  /* 0xbfb8aa3b764a7820 */ /* 0x000fcc0000410000 */
[----:B------:R-:W1:Y:S08]  /*8a10*/  MUFU.EX2 R83, R83 ;  /* 0x0000005300537308 */ /* 0x000e700000000800 */
[----:B------:R-:W2:Y:S01]  /*8a20*/  MUFU.EX2 R74, R74 ;  /* 0x0000004a004a7308 */ /* 0x000ea20000000800 */
[----:B0-----:R-:W-:-:S07]  /*8a30*/  FADD.FTZ R82, R82, 1 ;  /* 0x3f80000052527421 */ /* 0x001fce0000010000 */
[----:B------:R-:W-:Y:S01]  /*8a40*/  MUFU.RCP R85, R82 ;  /* 0x0000005200557308 */ /* 0x000fe20000001000 */
[----:B-1----:R-:W-:Y:S01]  /*8a50*/  FADD.FTZ R83, R83, 1 ;  /* 0x3f80000053537421 */ /* 0x002fe20000010000 */
[----:B--2---:R-:W-:-:S06]  /*8a60*/  FADD.FTZ R74, R74, 1 ;  /* 0x3f8000004a4a7421 */ /* 0x004fcc0000010000 */
[----:B------:R0:W-:Y:S08]  /*8a70*/  MUFU.RCP R84, R83 ;  /* 0x0000005300547308 */ /* 0x0001f00000001000 */
[----:B------:R-:W1:Y:S01]  /*8a80*/  MUFU.RCP R82, R74 ;  /* 0x0000004a00527308 */ /* 0x000e620000001000 */
[----:B0-----:R-:W-:-:S07]  /*8a90*/  FMUL.FTZ R83, R119, -1.4426950216293334961 ;  /* 0xbfb8aa3b77537820 */ /* 0x001fce0000410000 */
[----:B------:R-:W0:Y:S01]  /*8aa0*/  MUFU.EX2 R83, R83 ;  /* 0x0000005300537308 */ /* 0x000e220000000800 */
[----:B-1----:R-:W-:Y:S01]  /*8ab0*/  FMUL.FTZ R118, R118, R82 ;  /* 0x0000005276767220 */ /* 0x002fe20000410000 */
[----:B------:R-:W-:-:S06]  /*8ac0*/  FMUL.FTZ R82, R80, -1.4426950216293334961 ;  /* 0xbfb8aa3b50527820 */ /* 0x000fcc0000410000 */
[----:B------:R-:W1:Y:S01]  /*8ad0*/  MUFU.EX2 R82, R82 ;  /* 0x0000005200527308 */ /* 0x000e620000000800 */
[----:B0-----:R-:W-:-:S07]  /*8ae0*/  FADD.FTZ R83, R83, 1 ;  /* 0x3f80000053537421 */ /* 0x001fce0000010000 */
[----:B------:R-:W0:Y:S01]  /*8af0*/  MUFU.RCP R83, R83 ;  /* 0x0000005300537308 */ /* 0x000e220000001000 */
[----:B------:R-:W-:Y:S01]  /*8b00*/  FMUL.FTZ R75, R75, R84 ;  /* 0x000000544b4b7220 */ /* 0x000fe20000410000 */
[----:B------:R-:W-:Y:S01]  /*8b10*/  FMUL.FTZ R84, R3, -1.4426950216293334961 ;  /* 0xbfb8aa3b03547820 */ /* 0x000fe20000410000 */
[----:B-1----:R-:W-:-:S05]  /*8b20*/  FADD.FTZ R82, R82, 1 ;  /* 0x3f80000052527421 */ /* 0x002fca0000010000 */
[----:B------:R1:W-:Y:S01]  /*8b30*/  MUFU.RCP R121, R82 ;  /* 0x0000005200797308 */ /* 0x0003e20000001000 */
[----:B0-----:R-:W-:Y:S01]  /*8b40*/  FMUL.FTZ R119, R119, R83 ;  /* 0x0000005377777220 */ /* 0x001fe20000410000 */
[----:B-1----:R-:W-:-:S06]  /*8b50*/  FMUL.FTZ R82, R122, -1.4426950216293334961 ;  /* 0xbfb8aa3b7a527820 */ /* 0x002fcc0000410000 */
[----:B------:R-:W0:Y:S01]  /*8b60*/  MUFU.EX2 R84, R84 ;  /* 0x0000005400547308 */ /* 0x000e220000000800 */
[----:B------:R-:W-:-:S07]  /*8b70*/  FMUL.FTZ R83, R123, -1.4426950216293334961 ;  /* 0xbfb8aa3b7b537820 */ /* 0x000fce0000410000 */
[----:B------:R-:W1:Y:S08]  /*8b80*/  MUFU.EX2 R82, R82 ;  /* 0x0000005200527308 */ /* 0x000e700000000800 */
[----:B------:R-:W2:Y:S01]  /*8b90*/  MUFU.EX2 R83, R83 ;  /* 0x0000005300537308 */ /* 0x000ea20000000800 */
[----:B0-----:R-:W-:Y:S01]  /*8ba0*/  FADD.FTZ R84, R84, 1 ;  /* 0x3f80000054547421 */ /* 0x001fe20000010000 */
[----:B-1----:R-:W-:-:S06]  /*8bb0*/  FADD.FTZ R82, R82, 1 ;  /* 0x3f80000052527421 */ /* 0x002fcc0000010000 */
[----:B------:R-:W-:Y:S08]  /*8bc0*/  MUFU.RCP R120, R84 ;  /* 0x0000005400787308 */ /* 0x000ff00000001000 */
[----:B------:R2:W-:Y:S02]  /*8bd0*/  MUFU.RCP R84, R82 ;  /* 0x0000005200547308 */ /* 0x0005e40000001000 */
[----:B--2---:R-:W-:-:S06]  /*8be0*/  FADD.FTZ R82, R83, 1 ;  /* 0x3f80000053527421 */ /* 0x004fcc0000010000 */
[----:B------:R-:W0:Y:S02]  /*8bf0*/  MUFU.RCP R82, R82 ;  /* 0x0000005200527308 */ /* 0x000e240000001000 */
[----:B0-----:R-:W-:Y:S01]  /*8c00*/  FMUL.FTZ R123, R123, R82 ;  /* 0x000000527b7b7220 */ /* 0x001fe20000410000 */
[----:B------:R-:W-:-:S06]  /*8c10*/  FMUL.FTZ R82, R126, -1.4426950216293334961 ;  /* 0xbfb8aa3b7e527820 */ /* 0x000fcc0000410000 */
[----:B------:R-:W0:Y:S01]  /*8c20*/  MUFU.EX2 R82, R82 ;  /* 0x0000005200527308 */ /* 0x000e220000000800 */
[----:B------:R-:W-:Y:S01]  /*8c30*/  FMUL.FTZ R121, R80, R121 ;  /* 0x0000007950797220 */ /* 0x000fe20000410000 */
[----:B------:R-:W-:-:S06]  /*8c40*/  FMUL.FTZ R80, R57, -1.4426950216293334961 ;  /* 0xbfb8aa3b39507820 */ /* 0x000fcc0000410000 */
[----:B------:R-:W1:Y:S01]  /*8c50*/  MUFU.EX2 R80, R80 ;  /* 0x0000005000507308 */ /* 0x000e620000000800 */
[----:B0-----:R-:W-:-:S07]  /*8c60*/  FADD.FTZ R82, R82, 1 ;  /* 0x3f80000052527421 */ /* 0x001fce0000010000 */
[----:B------:R-:W0:Y:S01]  /*8c70*/  MUFU.RCP R82, R82 ;  /* 0x0000005200527308 */ /* 0x000e220000001000 */
[----:B-1----:R-:W-:-:S07]  /*8c80*/  FADD.FTZ R80, R80, 1 ;  /* 0x3f80000050507421 */ /* 0x002fce0000010000 */
[----:B------:R1:W-:Y:S02]  /*8c90*/  MUFU.RCP R124, R80 ;  /* 0x00000050007c7308 */ /* 0x0003e40000001000 */
[----:B-1----:R-:W-:Y:S01]  /*8ca0*/  FMUL.FTZ R80, R79, -1.4426950216293334961 ;  /* 0xbfb8aa3b4f507820 */ /* 0x002fe20000410000 */
[----:B0-----:R-:W-:Y:S01]  /*8cb0*/  FMUL.FTZ R126, R126, R82 ;  /* 0x000000527e7e7220 */ /* 0x001fe20000410000 */
[----:B------:R-:W-:-:S04]  /*8cc0*/  FMUL.FTZ R82, R78, -1.4426950216293334961 ;  /* 0xbfb8aa3b4e527820 */ /* 0x000fc80000410000 */
[----:B------:R-:W0:Y:S08]  /*8cd0*/  MUFU.EX2 R80, R80 ;  /* 0x0000005000507308 */ /* 0x000e300000000800 */
[----:B------:R-:W1:Y:S01]  /*8ce0*/  MUFU.EX2 R82, R82 ;  /* 0x0000005200527308 */ /* 0x000e620000000800 */
[----:B------:R-:W-:Y:S01]  /*8cf0*/  FMUL.FTZ R20, R129, R20 ;  /* 0x0000001481147220 */ /* 0x000fe20000410000 */
[----:B0-----:R-:W-:-:S06]  /*8d00*/  FADD.FTZ R80, R80, 1 ;  /* 0x3f80000050507421 */ /* 0x001fcc0000010000 */
[----:B------:R-:W0:Y:S01]  /*8d10*/  MUFU.RCP R125, R80 ;  /* 0x00000050007d7308 */ /* 0x000e220000001000 */
[----:B-1----:R-:W-:-:S07]  /*8d20*/  FADD.FTZ R82, R82, 1 ;  /* 0x3f80000052527421 */ /* 0x002fce0000010000 */
[----:B------:R-:W1:Y:S01]  /*8d30*/  MUFU.RCP R129, R82 ;  /* 0x0000005200817308 */ /* 0x000e620000001000 */
[----:B------:R-:W-:Y:S01]  /*8d40*/  STL [R1+0x9c], R165 ;  /* 0x00009ca501007387 */ /* 0x000fe20000100800 */
[----:B0-----:R-:W-:Y:S01]  /*8d50*/  FMUL.FTZ R125, R79, R125 ;  /* 0x0000007d4f7d7220 */ /* 0x001fe20000410000 */
[----:B------:R-:W-:-:S05]  /*8d60*/  FMUL.FTZ R79, R4, -1.4426950216293334961 ;  /* 0xbfb8aa3b044f7820 */ /* 0x000fca0000410000 */
[----:B------:R-:W0:Y:S01]  /*8d70*/  MUFU.RCP R40, R40 ;  /* 0x0000002800287308 */ /* 0x000e220000001000 */
[----:B------:R-:W-:Y:S01]  /*8d80*/  STL [R1+0xa0], R164 ;  /* 0x0000a0a401007387 */ /* 0x000fe20000100800 */
[----:B-1----:R-:W-:Y:S01]  /*8d90*/  FMUL.FTZ R129, R78, R129 ;  /* 0x000000814e817220 */ /* 0x002fe20000410000 */
[----:B------:R-:W-:Y:S02]  /*8da0*/  FMUL.FTZ R78, R56, -1.4426950216293334961 ;  /* 0xbfb8aa3b384e7820 */ /* 0x000fe40000410000 */
[----:B------:R1:W-:Y:S03]  /*8db0*/  STL [R1+0xa4], R163 ;  /* 0x0000a4a301007387 */ /* 0x0003e60000100800 */
[----:B------:R-:W2:Y:S01]  /*8dc0*/  MUFU.EX2 R79, R79 ;  /* 0x0000004f004f7308 */ /* 0x000ea20000000800 */
[----:B------:R-:W-:Y:S04]  /*8dd0*/  STL [R1+0xa8], R162 ;  /* 0x0000a8a201007387 */ /* 0x000fe80000100800 */
[----:B------:R-:W-:Y:S03]  /*8de0*/  STL [R1+0xac], R161 ;  /* 0x0000aca101007387 */ /* 0x000fe60000100800 */
[----:B------:R-:W3:Y:S01]  /*8df0*/  MUFU.EX2 R78, R78 ;  /* 0x0000004e004e7308 */ /* 0x000ee20000000800 */
[----:B------:R-:W-:Y:S07]  /*8e00*/  STL [R1+0xb0], R160 ;  /* 0x0000b0a001007387 */ /* 0x000fee0000100800 */
[----:B------:R-:W4:Y:S01]  /*8e10*/  MUFU.RCP R66, R66 ;  /* 0x0000004200427308 */ /* 0x000f220000001000 */
[----:B------:R1:W-:Y:S04]  /*8e20*/  STL [R1+0xb4], R159 ;  /* 0x0000b49f01007387 */ /* 0x0003e80000100800 */
[----:B------:R-:W-:Y:S04]  /*8e30*/  STL [R1+0xb8], R158 ;  /* 0x0000b89e01007387 */ /* 0x000fe80000100800 */
[----:B------:R-:W-:Y:S04]  /*8e40*/  STL [R1+0xbc], R157 ;  /* 0x0000bc9d01007387 */ /* 0x000fe80000100800 */
[----:B------:R-:W-:Y:S04]  /*8e50*/  STL [R1+0xc0], R156 ;  /* 0x0000c09c01007387 */ /* 0x000fe80000100800 */
[----:B------:R-:W-:Y:S04]  /*8e60*/  STL [R1+0xc4], R155 ;  /* 0x0000c49b01007387 */ /* 0x000fe80000100800 */
[----:B------:R-:W-:Y:S01]  /*8e70*/  STL [R1+0xc8], R154 ;  /* 0x0000c89a01007387 */ /* 0x000fe20000100800 */
[----:B0-----:R-:W-:-:S03]  /*8e80*/  FMUL.FTZ R40, R8, R40 ;  /* 0x0000002808287220 */ /* 0x001fc60000410000 */
[----:B------:R-:W4:Y:S01]  /*8e90*/  LDL.LU R61, [R1+0x148] ;  /* 0x00014800013d7983 */ /* 0x000f220000300800 */
[----:B------:R-:W-:-:S03]  /*8ea0*/  FMUL.FTZ R44, R60, R44 ;  /* 0x0000002c3c2c7220 */ /* 0x000fc60000410000 */
[----:B------:R-:W4:Y:S01]  /*8eb0*/  LDL.LU R8, [R1+0x144] ;  /* 0x0001440001087983 */ /* 0x000f220000300800 */
[----:B--2---:R-:W-:-:S03]  /*8ec0*/  FADD.FTZ R79, R79, 1 ;  /* 0x3f8000004f4f7421 */ /* 0x004fc60000010000 */
[----:B------:R-:W2:Y:S01]  /*8ed0*/  LDL.LU R60, [R1+0x140] ;  /* 0x00014000013c7983 */ /* 0x000ea20000300800 */
[----:B---3--:R-:W-:Y:S01]  /*8ee0*/  FADD.FTZ R78, R78, 1 ;  /* 0x3f8000004e4e7421 */ /* 0x008fe20000010000 */
[----:B----4-:R-:W-:Y:S01]  /*8ef0*/  FMUL.FTZ R66, R59, R66 ;  /* 0x000000423b427220 */ /* 0x010fe20000410000 */
[----:B------:R-:W-:Y:S01]  /*8f00*/  FMUL.FTZ R151, R128, R151 ;  /* 0x0000009780977220 */ /* 0x000fe20000410000 */
[----:B------:R-:W3:Y:S01]  /*8f10*/  LDL.LU R10, [R1+0x13c] ;  /* 0x00013c00010a7983 */ /* 0x000ee20000300800 */
[----:B------:R-:W-:Y:S01]  /*8f20*/  FMUL.FTZ R147, R132, R147 ;  /* 0x0000009384937220 */ /* 0x000fe20000410000 */
[----:B------:R-:W0:Y:S02]  /*8f30*/  MUFU.RCP R128, R79 ;  /* 0x0000004f00807308 */ /* 0x000e240000001000 */
[----:B------:R-:W4:Y:S01]  /*8f40*/  LDL.LU R59, [R1+0x138] ;  /* 0x00013800013b7983 */ /* 0x000f220000300800 */
[----:B------:R-:W-:Y:S01]  /*8f50*/  FMUL.FTZ R70, R12, R70 ;  /* 0x000000460c467220 */ /* 0x000fe20000410000 */
[----:B------:R-:W-:-:S02]  /*8f60*/  FMUL.FTZ R74, R58, R85 ;  /* 0x000000553a4a7220 */ /* 0x000fc40000410000 */
[----:B------:R-:W3:Y:S02]  /*8f70*/  LDL.LU R12, [R1+0x134] ;  /* 0x00013400010c7983 */ /* 0x000ee40000300800 */
[----:B------:R-:W1:Y:S02]  /*8f80*/  MUFU.RCP R132, R78 ;  /* 0x0000004e00847308 */ /* 0x000e640000001000 */
[----:B------:R-:W3:Y:S01]  /*8f90*/  LDL.LU R58, [R1+0x130] ;  /* 0x00013000013a7983 */ /* 0x000ee20000300800 */
[----:B------:R-:W-:Y:S01]  /*8fa0*/  FMUL.FTZ R120, R3, R120 ;  /* 0x0000007803787220 */ /* 0x000fe20000410000 */
[----:B------:R-:W-:Y:S02]  /*8fb0*/  FMUL.FTZ R124, R57, R124 ;  /* 0x0000007c397c7220 */ /* 0x000fe40000410000 */
[----:B------:R-:W3:Y:S04]  /*8fc0*/  LDL.LU R3, [R1+0x12c] ;  /* 0x00012c0001037983 */ /* 0x000ee80000300800 */
[----:B------:R-:W3:Y:S01]  /*8fd0*/  LDL.LU R57, [R1+0x128] ;  /* 0x0001280001397983 */ /* 0x000ee20000300800 */
[----:B0-----:R-:W-:-:S03]  /*8fe0*/  FMUL.FTZ R128, R4, R128 ;  /* 0x0000008004807220 */ /* 0x001fc60000410000 */
[----:B------:R-:W3:Y:S01]  /*8ff0*/  LDL.LU R4, [R1+0x124] ;  /* 0x0001240001047983 */ /* 0x000ee20000300800 */
[----:B-1----:R-:W-:-:S03]  /*9000*/  FMUL.FTZ R132, R56, R132 ;  /* 0x0000008438847220 */ /* 0x002fc60000410000 */
[----:B------:R-:W3:Y:S01]  /*9010*/  LDL.LU R56, [R1+0x120] ;  /* 0x0001200001387983 */ /* 0x000ee20000300800 */
[----:B------:R-:W-:-:S06]  /*9020*/  FMUL.FTZ R83, R127, -1.4426950216293334961 ;  /* 0xbfb8aa3b7f537820 */ /* 0x000fcc0000410000 */
[----:B------:R-:W0:Y:S02]  /*9030*/  MUFU.EX2 R83, R83 ;  /* 0x0000005300537308 */ /* 0x000e240000000800 */
[----:B0-----:R-:W-:-:S06]  /*9040*/  FADD.FTZ R80, R83, 1 ;  /* 0x3f80000053507421 */ /* 0x001fcc0000010000 */
[----:B------:R-:W0:Y:S02]  /*9050*/  MUFU.RCP R80, R80 ;  /* 0x0000005000507308 */ /* 0x000e240000001000 */
[----:B0-----:R-:W-:Y:S01]  /*9060*/  FMUL.FTZ R127, R127, R80 ;  /* 0x000000507f7f7220 */ /* 0x001fe20000410000 */
[----:B------:R-:W-:-:S06]  /*9070*/  FMUL.FTZ R80, R130, -1.4426950216293334961 ;  /* 0xbfb8aa3b82507820 */ /* 0x000fcc0000410000 */
[----:B------:R-:W0:Y:S02]  /*9080*/  MUFU.EX2 R80, R80 ;  /* 0x0000005000507308 */ /* 0x000e240000000800 */
[----:B0-----:R-:W-:-:S06]  /*9090*/  FADD.FTZ R79, R80, 1 ;  /* 0x3f800000504f7421 */ /* 0x001fcc0000010000 */
[----:B------:R-:W0:Y:S01]  /*90a0*/  MUFU.RCP R79, R79 ;  /* 0x0000004f004f7308 */ /* 0x000e220000001000 */
[----:B------:R-:W-:Y:S01]  /*90b0*/  FMUL.FTZ R80, R131, -1.4426950216293334961 ;  /* 0xbfb8aa3b83507820 */ /* 0x000fe20000410000 */
[----:B0-----:R-:W-:Y:S01]  /*90c0*/  FMUL.FTZ R130, R130, R79 ;  /* 0x0000004f82827220 */ /* 0x001fe20000410000 */
[----:B------:R-:W-:-:S05]  /*90d0*/  FMUL.FTZ R79, R77, -1.4426950216293334961 ;  /* 0xbfb8aa3b4d4f7820 */ /* 0x000fca0000410000 */
[----:B------:R-:W0:Y:S08]  /*90e0*/  MUFU.EX2 R80, R80 ;  /* 0x0000005000507308 */ /* 0x000e300000000800 */
[----:B------:R-:W1:Y:S01]  /*90f0*/  MUFU.EX2 R79, R79 ;  /* 0x0000004f004f7308 */ /* 0x000e620000000800 */
[----:B------:R-:W-:Y:S01]  /*9100*/  FMUL.FTZ R78, R134, -1.4426950216293334961 ;  /* 0xbfb8aa3b864e7820 */ /* 0x000fe20000410000 */
[----:B0-----:R-:W-:Y:S01]  /*9110*/  FADD.FTZ R80, R80, 1 ;  /* 0x3f80000050507421 */ /* 0x001fe20000010000 */
[----:B-1----:R-:W-:-:S05]  /*9120*/  FADD.FTZ R79, R79, 1 ;  /* 0x3f8000004f4f7421 */ /* 0x002fca0000010000 */
[----:B------:R0:W-:Y:S02]  /*9130*/  MUFU.RCP R133, R79 ;  /* 0x0000004f00857308 */ /* 0x0001e40000001000 */
[----:B0-----:R-:W-:-:S06]  /*9140*/  FMUL.FTZ R79, R135, -1.4426950216293334961 ;  /* 0xbfb8aa3b874f7820 */ /* 0x001fcc0000410000 */
[----:B------:R-:W0:Y:S08]  /*9150*/  MUFU.RCP R80, R80 ;  /* 0x0000005000507308 */ /* 0x000e300000001000 */
[----:B------:R-:W1:Y:S08]  /*9160*/  MUFU.EX2 R79, R79 ;  /* 0x0000004f004f7308 */ /* 0x000e700000000800 */
[----:B------:R-:W1:Y:S01]  /*9170*/  MUFU.EX2 R78, R78 ;  /* 0x0000004e004e7308 */ /* 0x000e620000000800 */
[----:B0-----:R-:W-:Y:S01]  /*9180*/  FMUL.FTZ R131, R131, R80 ;  /* 0x0000005083837220 */ /* 0x001fe20000410000 */
[----:B------:R-:W-:Y:S01]  /*9190*/  FMUL.FTZ R133, R77, R133 ;  /* 0x000000854d857220 */ /* 0x000fe20000410000 */
[----:B------:R-:W-:Y:S01]  /*91a0*/  FMUL.FTZ R80, R5, -1.4426950216293334961 ;  /* 0xbfb8aa3b05507820 */ /* 0x000fe20000410000 */
[----:B-1----:R-:W-:-:S05]  /*91b0*/  FADD.FTZ R77, R79, 1 ;  /* 0x3f8000004f4d7421 */ /* 0x002fca0000010000 */
[----:B------:R-:W0:Y:S01]  /*91c0*/  MUFU.EX2 R80, R80 ;  /* 0x0000005000507308 */ /* 0x000e220000000800 */
[----:B------:R-:W-:-:S07]  /*91d0*/  FADD.FTZ R78, R78, 1 ;  /* 0x3f8000004e4e7421 */ /* 0x000fce0000010000 */
[----:B------:R-:W1:Y:S08]  /*91e0*/  MUFU.RCP R77, R77 ;  /* 0x0000004d004d7308 */ /* 0x000e700000001000 */
[----:B------:R-:W1:Y:S01]  /*91f0*/  MUFU.RCP R78, R78 ;  /* 0x0000004e004e7308 */ /* 0x000e620000001000 */
[----:B0-----:R-:W-:Y:S01]  /*9200*/  FADD.FTZ R80, R80, 1 ;  /* 0x3f80000050507421 */ /* 0x001fe20000010000 */
[----:B-1----:R-:W-:Y:S01]  /*9210*/  FMUL.FTZ R135, R135, R77 ;  /* 0x0000004d87877220 */ /* 0x002fe20000410000 */
[----:B------:R-:W-:-:S05]  /*9220*/  FMUL.FTZ R77, R143, -1.4426950216293334961 ;  /* 0xbfb8aa3b8f4d7820 */ /* 0x000fca0000410000 */
[----:B------:R0:W-:Y:S01]  /*9230*/  MUFU.RCP R136, R80 ;  /* 0x0000005000887308 */ /* 0x0001e20000001000 */
[----:B------:R-:W-:Y:S01]  /*9240*/  FMUL.FTZ R81, R107, -1.4426950216293334961 ;  /* 0xbfb8aa3b6b517820 */ /* 0x000fe20000410000 */
[----:B------:R-:W-:Y:S01]  /*9250*/  FMUL.FTZ R134, R134, R78 ;  /* 0x0000004e86867220 */ /* 0x000fe20000410000 */
[----:B0-----:R-:W-:Y:S01]  /*9260*/  FMUL.FTZ R80, R76, -1.4426950216293334961 ;  /* 0xbfb8aa3b4c507820 */ /* 0x001fe20000410000 */
[----:B------:R-:W-:-:S04]  /*9270*/  FMUL.FTZ R78, R142, -1.4426950216293334961 ;  /* 0xbfb8aa3b8e4e7820 */ /* 0x000fc80000410000 */
[----:B------:R-:W0:Y:S01]  /*9280*/  MUFU.EX2 R77, R77 ;  /* 0x0000004d004d7308 */ /* 0x000e220000000800 */
[----:B------:R-:W-:Y:S01]  /*9290*/  FMUL.FTZ R122, R122, R84 ;  /* 0x000000547a7a7220 */ /* 0x000fe20000410000 */
[----:B------:R-:W-:Y:S01]  /*92a0*/  FMUL.FTZ R79, R139, -1.4426950216293334961 ;  /* 0xbfb8aa3b8b4f7820 */ /* 0x000fe20000410000 */
[----:B------:R-:W-:-:S05]  /*92b0*/  FMUL.FTZ R84, R138, -1.4426950216293334961 ;  /* 0xbfb8aa3b8a547820 */ /* 0x000fca0000410000 */
[----:B------:R-:W1:Y:S08]  /*92c0*/  MUFU.EX2 R80, R80 ;  /* 0x0000005000507308 */ /* 0x000e700000000800 */
[----:B------:R-:W1:Y:S01]  /*92d0*/  MUFU.EX2 R78, R78 ;  /* 0x0000004e004e7308 */ /* 0x000e620000000800 */
[----:B0-----:R-:W-:-:S07]  /*92e0*/  FADD.FTZ R77, R77, 1 ;  /* 0x3f8000004d4d7421 */ /* 0x001fce0000010000 */
[----:B------:R-:W0:Y:S08]  /*92f0*/  MUFU.EX2 R81, R81 ;  /* 0x0000005100517308 */ /* 0x000e300000000800 */
[----:B------:R-:W2:Y:S08]  /*9300*/  MUFU.EX2 R79, R79 ;  /* 0x0000004f004f7308 */ /* 0x000eb00000000800 */
[----:B------:R-:W4:Y:S01]  /*9310*/  MUFU.EX2 R84, R84 ;  /* 0x0000005400547308 */ /* 0x000f220000000800 */
[----:B-1----:R-:W-:Y:S01]  /*9320*/  FADD.FTZ R80, R80, 1 ;  /* 0x3f80000050507421 */ /* 0x002fe20000010000 */
[----:B------:R-:W-:Y:S01]  /*9330*/  FMUL.FTZ R83, R6, -1.4426950216293334961 ;  /* 0xbfb8aa3b06537820 */ /* 0x000fe20000410000 */
[----:B------:R-:W-:Y:S01]  /*9340*/  FMUL.FTZ R32, R137, R32 ;  /* 0x0000002089207220 */ /* 0x000fe20000410000 */
[----:B------:R-:W-:-:S04]  /*9350*/  FADD.FTZ R78, R78, 1 ;  /* 0x3f8000004e4e7421 */ /* 0x000fc80000010000 */
[----:B------:R-:W1:Y:S01]  /*9360*/  MUFU.RCP R77, R77 ;  /* 0x0000004d004d7308 */ /* 0x000e620000001000 */
[----:B0-----:R-:W-:Y:S01]  /*9370*/  FADD.FTZ R81, R81, 1 ;  /* 0x3f80000051517421 */ /* 0x001fe20000010000 */
[----:B--2---:R-:W-:Y:S01]  /*9380*/  FADD.FTZ R79, R79, 1 ;  /* 0x3f8000004f4f7421 */ /* 0x004fe20000010000 */
[----:B------:R-:W-:-:S05]  /*9390*/  FMUL.FTZ R82, R108, -1.4426950216293334961 ;  /* 0xbfb8aa3b6c527820 */ /* 0x000fca0000410000 */
[----:B------:R4:W0:Y:S08]  /*93a0*/  MUFU.RCP R137, R80 ;  /* 0x0000005000897308 */ /* 0x0008300000001000 */
[----:B------:R-:W2:Y:S01]  /*93b0*/  MUFU.EX2 R83, R83 ;  /* 0x0000005300537308 */ /* 0x000ea20000000800 */
[----:B----4-:R-:W-:-:S07]  /*93c0*/  FADD.FTZ R80, R84, 1 ;  /* 0x3f80000054507421 */ /* 0x010fce0000010000 */
[----:B------:R-:W4:Y:S08]  /*93d0*/  MUFU.RCP R78, R78 ;  /* 0x0000004e004e7308 */ /* 0x000f300000001000 */
[----:B------:R-:W3:Y:S01]  /*93e0*/  MUFU.RCP R16, R16 ;  /* 0x0000001000107308 */ /* 0x000ee20000001000 */
[----:B-1----:R-:W-:-:S07]  /*93f0*/  FMUL.FTZ R143, R143, R77 ;  /* 0x0000004d8f8f7220 */ /* 0x002fce0000410000 */
[----:B------:R-:W1:Y:S08]  /*9400*/  MUFU.RCP R81, R81 ;  /* 0x0000005100517308 */ /* 0x000e700000001000 */
[----:B------:R-:W1:Y:S01]  /*9410*/  MUFU.RCP R79, R79 ;  /* 0x0000004f004f7308 */ /* 0x000e620000001000 */
[----:B0-----:R-:W-:-:S07]  /*9420*/  FMUL.FTZ R137, R76, R137 ;  /* 0x000000894c897220 */ /* 0x001fce0000410000 */
[----:B------:R-:W0:Y:S01]  /*9430*/  MUFU.RCP R80, R80 ;  /* 0x0000005000507308 */ /* 0x000e220000001000 */
[----:B------:R-:W-:-:S07]  /*9440*/  IADD3.X R77, RZ, R48, RZ, P5, !PT ;  /* 0x00000030ff4d7210 */ /* 0x000fce0002ffe4ff */
[----:B------:R-:W0:Y:S01]  /*9450*/  MUFU.EX2 R82, R82 ;  /* 0x0000005200527308 */ /* 0x000e220000000800 */
[----:B------:R-:W-:Y:S01]  /*9460*/  LEA R76, P5, R2, UR8, 0x1 ;  /* 0x00000008024c7c11 */ /* 0x000fe2000f8a08ff */
[----:B--2---:R-:W-:-:S06]  /*9470*/  FADD.FTZ R83, R83, 1 ;  /* 0x3f80000053537421 */ /* 0x004fcc0000010000 */
[----:B------:R-:W2:Y:S01]  /*9480*/  MUFU.RCP R28, R28 ;  /* 0x0000001c001c7308 */ /* 0x000ea20000001000 */
[----:B----4-:R-:W-:Y:S01]  /*9490*/  FMUL.FTZ R142, R142, R78 ;  /* 0x0000004e8e8e7220 */ /* 0x010fe20000410000 */
[----:B------:R-:W-:Y:S01]  /*94a0*/  LEA.HI.X R77, R2, UR9, R77, 0x1, P5 ;  /* 0x00000009024d7c11 */ /* 0x000fe2000a8f0c4d */
[----:B---3--:R-:W-:Y:S01]  /*94b0*/  FMUL.FTZ R16, R140, R16 ;  /* 0x000000108c107220 */ /* 0x008fe20000410000 */
[----:B------:R-:W-:Y:S01]  /*94c0*/  LEA R78, P5, R64, UR8, 0x1 ;  /* 0x00000008404e7c11 */ /* 0x000fe2000f8a08ff */
[----:B-1----:R-:W-:Y:S01]  /*94d0*/  FMUL.FTZ R81, R107, R81 ;  /* 0x000000516b517220 */ /* 0x002fe20000410000 */
[----:B------:R-:W-:Y:S02]  /*94e0*/  FMUL.FTZ R139, R139, R79 ;  /* 0x0000004f8b8b7220 */ /* 0x000fe40000410000 */
[----:B------:R-:W1:Y:S01]  /*94f0*/  MUFU.RCP R140, R83 ;  /* 0x00000053008c7308 */ /* 0x000e620000001000 */
[----:B0-----:R-:W-:Y:S01]  /*9500*/  FMUL.FTZ R138, R138, R80 ;  /* 0x000000508a8a7220 */ /* 0x001fe20000410000 */
[----:B------:R-:W-:Y:S01]  /*9510*/  LEA.HI.X R79, R64, UR9, R51, 0x1, P5 ;  /* 0x00000009404f7c11 */ /* 0x000fe2000a8f0c33 */
[----:B------:R-:W-:Y:S01]  /*9520*/  FADD.FTZ R82, R82, 1 ;  /* 0x3f80000052527421 */ /* 0x000fe20000010000 */
[----:B------:R-:W-:-:S02]  /*9530*/  LEA R80, P5, R63, UR8, 0x1 ;  /* 0x000000083f507c11 */ /* 0x000fc4000f8a08ff */
[----:B------:R-:W-:Y:S02]  /*9540*/  F2FP.BF16.F32.PACK_AB R109, R81, R109 ;  /* 0x0000006d516d723e */ /* 0x000fe400000010ff */
[----:B------:R-:W-:Y:S01]  /*9550*/  LEA.HI.X R81, R63, UR9, R7, 0x1, P5 ;  /* 0x000000093f517c11 */ /* 0x000fe2000a8f0c07 */
[----:B--2---:R-:W-:Y:S02]  /*9560*/  FMUL.FTZ R28, R141, R28 ;  /* 0x0000001c8d1c7220 */ /* 0x004fe40000410000 */
[----:B------:R0:W-:Y:S01]  /*9570*/  MUFU.RCP R141, R82 ;  /* 0x00000052008d7308 */ /* 0x0001e20000001000 */
[----:B------:R-:W-:Y:S02]  /*9580*/  FMUL.FTZ R136, R5, R136 ;  /* 0x0000008805887220 */ /* 0x000fe40000410000 */
[----:B------:R-:W2:Y:S01]  /*9590*/  LDL.LU R5, [R1+0x11c] ;  /* 0x00011c0001057983 */ /* 0x000ea20000300800 */
[----:B0-----:R-:W-:-:S04]  /*95a0*/  LEA R82, P5, R62, UR8, 0x1 ;  /* 0x000000083e527c11 */ /* 0x001fc8000f8a08ff */
[----:B------:R-:W-:Y:S02]  /*95b0*/  LEA.HI.X R83, R62, UR9, R50, 0x1, P5 ;  /* 0x000000093e537c11 */ /* 0x000fe4000a8f0c32 */
[C---:B------:R-:W-:Y:S01]  /*95c0*/  LEA R62, P5, R61.reuse, UR8, 0x1 ;  /* 0x000000083d3e7c11 */ /* 0x040fe2000f8a08ff */
[----:B-1----:R-:W-:Y:S02]  /*95d0*/  FMUL.FTZ R140, R6, R140 ;  /* 0x0000008c068c7220 */ /* 0x002fe40000410000 */
[----:B------:R-:W3:Y:S01]  /*95e0*/  LDL.LU R6, [R1+0x118] ;  /* 0x0001180001067983 */ /* 0x000ee20000300800 */
[----:B------:R-:W-:Y:S02]  /*95f0*/  LEA.HI.X R63, R61, UR9, R9, 0x1, P5 ;  /* 0x000000093d3f7c11 */ /* 0x000fe4000a8f0c09 */
[C---:B------:R-:W-:Y:S01]  /*9600*/  LEA R84, P5, R60.reuse, UR8, 0x1 ;  /* 0x000000083c547c11 */ /* 0x040fe2000f8a08ff */
[----:B------:R-:W4:Y:S03]  /*9610*/  LDL.LU R51, [R1+0x114] ;  /* 0x0001140001337983 */ /* 0x000f260000300800 */
[----:B------:R-:W-:Y:S01]  /*9620*/  LEA.HI.X R85, R60, UR9, R49, 0x1, P5 ;  /* 0x000000093c557c11 */ /* 0x000fe2000a8f0c31 */
[----:B------:R-:W3:Y:S01]  /*9630*/  LDL.LU R7, [R1+0x110] ;  /* 0x0001100001077983 */ /* 0x000ee20000300800 */
[----:B------:R-:W-:-:S03]  /*9640*/  LEA R60, P5, R59, UR8, 0x1 ;  /* 0x000000083b3c7c11 */ /* 0x000fc6000f8a08ff */
[----:B------:R-:W2:Y:S01]  /*9650*/  LDL.LU R50, [R1+0x10c] ;  /* 0x00010c0001327983 */ /* 0x000ea20000300800 */
[----:B------:R-:W-:Y:S02]  /*9660*/  LEA.HI.X R61, R59, UR9, R11, 0x1, P5 ;  /* 0x000000093b3d7c11 */ /* 0x000fe4000a8f0c0b */
[C---:B------:R-:W-:Y:S01]  /*9670*/  LEA R86, P5, R58.reuse, UR8, 0x1 ;  /* 0x000000083a567c11 */ /* 0x040fe2000f8a08ff */
[----:B------:R-:W3:Y:S04]  /*9680*/  LDL.LU R9, [R1+0x108] ;  /* 0x0001080001097983 */ /* 0x000ee80000300800 */
[----:B------:R-:W3:Y:S01]  /*9690*/  LDL.LU R49, [R1+0x104] ;  /* 0x0001040001317983 */ /* 0x000ee20000300800 */
[----:B------:R-:W-:-:S03]  /*96a0*/  LEA.HI.X R87, R58, UR9, R8, 0x1, P5 ;  /* 0x000000093a577c11 */ /* 0x000fc6000a8f0c08 */
[----:B------:R-:W3:Y:S01]  /*96b0*/  LDL.LU R11, [R1+0x100] ;  /* 0x00010000010b7983 */ /* 0x000ee20000300800 */
[----:B------:R-:W-:-:S03]  /*96c0*/  LEA R58, P5, R57, UR8, 0x1 ;  /* 0x00000008393a7c11 */ /* 0x000fc6000f8a08ff */
[----:B------:R-:W3:Y:S04]  /*96d0*/  LDL.LU R100, [R1+0x6c] ;  /* 0x00006c0001647983 */ /* 0x000ee80000300800 */
[----:B------:R-:W3:Y:S01]  /*96e0*/  LDL.LU R8, [R1+0xfc] ;  /* 0x0000fc0001087983 */ /* 0x000ee20000300800 */
[----:B------:R-:W-:-:S03]  /*96f0*/  LEA.HI.X R59, R57, UR9, R10, 0x1, P5 ;  /* 0x00000009393b7c11 */ /* 0x000fc6000a8f0c0a */
[----:B------:R-:W3:Y:S01]  /*9700*/  LDL.LU R10, [R1+0xf8] ;  /* 0x0000f800010a7983 */ /* 0x000ee20000300800 */
[----:B------:R-:W-:-:S04]  /*9710*/  LEA R88, P5, R56, UR8, 0x1 ;  /* 0x0000000838587c11 */ /* 0x000fc8000f8a08ff */
[----:B------:R-:W-:Y:S02]  /*9720*/  LEA.HI.X R89, R56, UR9, R12, 0x1, P5 ;  /* 0x0000000938597c11 */ /* 0x000fe4000a8f0c0c */
[----:B------:R-:W3:Y:S01]  /*9730*/  LDL.LU R12, [R1+0xf4] ;  /* 0x0000f400010c7983 */ /* 0x000ee20000300800 */
[----:B------:R-:W0:Y:S01]  /*9740*/  MUFU.RCP R72, R72 ;  /* 0x0000004800487308 */ /* 0x000e220000001000 */
[----:B------:R-:W-:-:S04]  /*9750*/  LEA R56, P5, R53, UR8, 0x1 ;  /* 0x0000000835387c11 */ /* 0x000fc8000f8a08ff */
[----:B------:R-:W-:Y:S02]  /*9760*/  LEA.HI.X R57, R53, UR9, R3, 0x1, P5 ;  /* 0x0000000935397c11 */ /* 0x000fe4000a8f0c03 */
[----:B------:R-:W3:Y:S01]  /*9770*/  LDL.LU R3, [R1+0xf0] ;  /* 0x0000f00001037983 */ /* 0x000ee20000300800 */
[----:B0-----:R-:W-:Y:S01]  /*9780*/  FMUL.FTZ R72, R92, R72 ;  /* 0x000000485c487220 */ /* 0x001fe20000410000 */
[----:B------:R-:W-:Y:S01]  /*9790*/  FMUL.FTZ R141, R108, R141 ;  /* 0x0000008d6c8d7220 */ /* 0x000fe20000410000 */
[----:B----4-:R-:W-:-:S04]  /*97a0*/  LEA R90, P5, R51, UR8, 0x1 ;  /* 0x00000008335a7c11 */ /* 0x010fc8000f8a08ff */
[----:B------:R-:W-:Y:S02]  /*97b0*/  LEA.HI.X R91, R51, UR9, R4, 0x1, P5 ;  /* 0x00000009335b7c11 */ /* 0x000fe4000a8f0c04 */
[----:B------:R-:W4:Y:S01]  /*97c0*/  LDL.LU R4, [R1+0xec] ;  /* 0x0000ec0001047983 */ /* 0x000f220000300800 */
[----:B--2---:R-:W-:-:S04]  /*97d0*/  LEA R92, P5, R50, UR8, 0x1 ;  /* 0x00000008325c7c11 */ /* 0x004fc8000f8a08ff */
[----:B------:R-:W-:Y:S02]  /*97e0*/  LEA.HI.X R93, R50, UR9, R5, 0x1, P5 ;  /* 0x00000009325d7c11 */ /* 0x000fe4000a8f0c05 */
[----:B------:R-:W2:Y:S01]  /*97f0*/  LDL.LU R5, [R1+0xe8] ;  /* 0x0000e80001057983 */ /* 0x000ea20000300800 */
[----:B---3--:R-:W-:-:S04]  /*9800*/  LEA R50, P5, R49, UR8, 0x1 ;  /* 0x0000000831327c11 */ /* 0x008fc8000f8a08ff */
[----:B------:R-:W-:Y:S02]  /*9810*/  LEA.HI.X R51, R49, UR9, R6, 0x1, P5 ;  /* 0x0000000931337c11 */ /* 0x000fe4000a8f0c06 */
[----:B------:R-:W3:Y:S01]  /*9820*/  LDL.LU R6, [R1+0xe4] ;  /* 0x0000e40001067983 */ /* 0x000ee20000300800 */
[----:B------:R-:W-:-:S04]  /*9830*/  LEA R98, P5, R8, UR8, 0x1 ;  /* 0x0000000808627c11 */ /* 0x000fc8000f8a08ff */
[----:B------:R-:W-:Y:S02]  /*9840*/  LEA.HI.X R99, R8, UR9, R7, 0x1, P5 ;  /* 0x0000000908637c11 */ /* 0x000fe4000a8f0c07 */
[----:B------:R-:W3:Y:S01]  /*9850*/  LDL.LU R7, [R1+0xe0] ;  /* 0x0000e00001077983 */ /* 0x000ee20000300800 */
[----:B------:R-:W-:-:S03]  /*9860*/  LEA R96, P5, R10, UR8, 0x1 ;  /* 0x000000080a607c11 */ /* 0x000fc6000f8a08ff */
[----:B------:R-:W3:Y:S01]  /*9870*/  LDL.LU R8, [R1+0xdc] ;  /* 0x0000dc0001087983 */ /* 0x000ee20000300800 */
[----:B------:R-:W-:-:S03]  /*9880*/  LEA.HI.X R97, R10, UR9, R9, 0x1, P5 ;  /* 0x000000090a617c11 */ /* 0x000fc6000a8f0c09 */
[----:B------:R-:W2:Y:S04]  /*9890*/  LDL.LU R103, [R1+0x70] ;  /* 0x0000700001677983 */ /* 0x000ea80000300800 */
[----:B------:R-:W3:Y:S04]  /*98a0*/  LDL.LU R9, [R1+0xd8] ;  /* 0x0000d80001097983 */ /* 0x000ee80000300800 */
[----:B------:R-:W3:Y:S01]  /*98b0*/  LDL.LU R10, [R1+0xd4] ;  /* 0x0000d400010a7983 */ /* 0x000ee20000300800 */
[----:B------:R-:W-:-:S03]  /*98c0*/  LEA R94, P5, R12, UR8, 0x1 ;  /* 0x000000080c5e7c11 */ /* 0x000fc6000f8a08ff */
[----:B------:R-:W3:Y:S01]  /*98d0*/  LDL.LU R102, [R1+0x74] ;  /* 0x0000740001667983 */ /* 0x000ee20000300800 */
[----:B------:R-:W-:-:S03]  /*98e0*/  LEA.HI.X R95, R12, UR9, R11, 0x1, P5 ;  /* 0x000000090c5f7c11 */ /* 0x000fc6000a8f0c0b */
[----:B------:R-:W3:Y:S04]  /*98f0*/  LDL.LU R105, [R1+0x78] ;  /* 0x0000780001697983 */ /* 0x000ee80000300800 */
        /* <DEDUP_REMOVED lines=14> */
[----:B------:R-:W3:Y:S01]  /*99e0*/  LDL.LU R162, [R1+0x54] ;  /* 0x0000540001a27983 */ /* 0x000ee20000300800 */
[----:B------:R-:W-:-:S04]  /*99f0*/  LEA R2, P5, R3, UR8, 0x1 ;  /* 0x0000000803027c11 */ /* 0x000fc8000f8a08ff */
[----:B------:R-:W-:Y:S02]  /*9a00*/  LEA.HI.X R3, R3, UR9, R100, 0x1, P5 ;  /* 0x0000000903037c11 */ /* 0x000fe4000a8f0c64 */
[C---:B------:R-:W-:Y:S02]  /*9a10*/  PRMT R53, R109.reuse, 0x7610, R53 ;  /* 0x000076106d357816 */ /* 0x040fe40000000035 */
[----:B------:R-:W-:-:S03]  /*9a20*/  PRMT R49, R109, 0x7632, R49 ;  /* 0x000076326d317816 */ /* 0x000fc60000000031 */
[----:B------:R0:W-:Y:S04]  /*9a30*/  STG.E.U16 desc[UR14][R76.64], R53 ;  /* 0x000000354c007986 */ /* 0x0001e8000c10150e */
[----:B------:R1:W-:Y:S01]  /*9a40*/  STG.E.U16 desc[UR14][R76.64+0x2], R49 ;  /* 0x000002314c007986 */ /* 0x0003e2000c10150e */
[----:B------:R-:W-:Y:S02]  /*9a50*/  F2FP.BF16.F32.PACK_AB R64, R113, R111 ;  /* 0x0000006f7140723e */ /* 0x000fe400000010ff */
[-C--:B0-----:R-:W-:Y:S02]  /*9a60*/  IADD3.X R53, RZ, R48.reuse, RZ, P4, !PT ;  /* 0x00000030ff357210 */ /* 0x081fe400027fe4ff */
[-C--:B-1----:R-:W-:Y:S02]  /*9a70*/  IADD3.X R49, RZ, R48.reuse, RZ, P6, !PT ;  /* 0x00000030ff317210 */ /* 0x082fe400037fe4ff */
[----:B------:R-:W-:-:S02]  /*9a80*/  IADD3.X R111, RZ, R48, RZ, P2, !PT ;  /* 0x00000030ff6f7210 */ /* 0x000fc400017fe4ff */
[----:B----4-:R-:W-:-:S04]  /*9a90*/  LEA R100, P5, R4, UR8, 0x1 ;  /* 0x0000000804647c11 */ /* 0x010fc8000f8a08ff */
[----:B--2---:R-:W-:Y:S02]  /*9aa0*/  LEA.HI.X R101, R4, UR9, R103, 0x1, P5 ;  /* 0x0000000904657c11 */ /* 0x004fe4000a8f0c67 */
[----:B------:R-:W-:-:S04]  /*9ab0*/  LEA R4, P5, R5, UR8, 0x1 ;  /* 0x0000000805047c11 */ /* 0x000fc8000f8a08ff */
[----:B---3--:R-:W-:Y:S02]  /*9ac0*/  LEA.HI.X R5, R5, UR9, R102, 0x1, P5 ;  /* 0x0000000905057c11 */ /* 0x008fe4000a8f0c66 */
        /* <DEDUP_REMOVED lines=14> */
[----:B------:R-:W-:Y:S02]  /*9bb0*/  F2FP.BF16.F32.PACK_AB R12, R115, R114 ;  /* 0x00000072730c723e */ /* 0x000fe400000010ff */
[C---:B------:R-:W-:Y:S02]  /*9bc0*/  LEA R116, P4, R163.reuse, UR8, 0x1 ;  /* 0x00000008a3747c11 */ /* 0x040fe4000f8808ff */
[C---:B------:R-:W-:Y:S02]  /*9bd0*/  LEA R114, P5, R164.reuse, UR8, 0x1 ;  /* 0x00000008a4727c11 */ /* 0x040fe4000f8a08ff */
[----:B------:R-:W-:Y:S02]  /*9be0*/  LEA.HI.X R117, R163, UR9, R53, 0x1, P4 ;  /* 0x00000009a3757c11 */ /* 0x000fe4000a0f0c35 */
[----:B------:R-:W-:Y:S01]  /*9bf0*/  LEA.HI.X R115, R164, UR9, R49, 0x1, P5 ;  /* 0x00000009a4737c11 */ /* 0x000fe2000a8f0c31 */
[----:B------:R-:W2:Y:S01]  /*9c00*/  LDL.LU R163, [R1+0x4c] ;  /* 0x00004c0001a37983 */ /* 0x000ea20000300800 */
[----:B------:R-:W-:-:S02]  /*9c10*/  F2FP.BF16.F32.PACK_AB R53, R112, R110 ;  /* 0x0000006e7035723e */ /* 0x000fc400000010ff */
[----:B------:R-:W-:Y:S01]  /*9c20*/  IADD3.X R49, RZ, R48, RZ, P3, !PT ;  /* 0x00000030ff317210 */ /* 0x000fe20001ffe4ff */
[----:B------:R-:W2:Y:S01]  /*9c30*/  LDL.LU R164, [R1+0x50] ;  /* 0x0000500001a47983 */ /* 0x000ea20000300800 */
[----:B------:R-:W-:Y:S02]  /*9c40*/  LEA R112, P2, R159, UR8, 0x1 ;  /* 0x000000089f707c11 */ /* 0x000fe4000f8408ff */
[----:B------:R-:W-:Y:S01]  /*9c50*/  LEA R110, P3, R165, UR8, 0x1 ;  /* 0x00000008a56e7c11 */ /* 0x000fe2000f8608ff */
[----:B------:R-:W3:Y:S01]  /*9c60*/  LDL.LU R154, [R1+0x1c] ;  /* 0x00001c00019a7983 */ /* 0x000ee20000300800 */
[----:B------:R-:W-:Y:S02]  /*9c70*/  PRMT R157, R12, 0x7632, R157 ;  /* 0x000076320c9d7816 */ /* 0x000fe4000000009d */
[----:B------:R-:W-:Y:S01]  /*9c80*/  LEA.HI.X R113, R159, UR9, R111, 0x1, P2 ;  /* 0x000000099f717c11 */ /* 0x000fe200090f0c6f */
[----:B------:R-:W3:Y:S01]  /*9c90*/  LDL.LU R155, [R1+0x48] ;  /* 0x00004800019b7983 */ /* 0x000ee20000300800 */
[----:B------:R-:W-:-:S03]  /*9ca0*/  LEA.HI.X R111, R165, UR9, R49, 0x1, P3 ;  /* 0x00000009a56f7c11 */ /* 0x000fc600098f0c31 */
[----:B------:R-:W4:Y:S01]  /*9cb0*/  LDL.LU R156, [R1+0x40] ;  /* 0x00004000019c7983 */ /* 0x000f220000300800 */
[----:B------:R-:W-:-:S03]  /*9cc0*/  IADD3.X R49, RZ, R48, RZ, P1, !PT ;  /* 0x00000030ff317210 */ /* 0x000fc60000ffe4ff */
[----:B------:R-:W4:Y:S01]  /*9cd0*/  LDL.LU R165, [R1+0x44] ;  /* 0x0000440001a57983 */ /* 0x000f220000300800 */
[----:B------:R-:W-:-:S03]  /*9ce0*/  LEA R48, P1, R160, UR8, 0x1 ;  /* 0x00000008a0307c11 */ /* 0x000fc6000f8208ff */
[----:B------:R0:W-:Y:S04]  /*9cf0*/  STG.E.U16 desc[UR14][R76.64+0x4], R12 ;  /* 0x0000040c4c007986 */ /* 0x0001e8000c10150e */
[----:B------:R1:W-:Y:S01]  /*9d00*/  STG.E.U16 desc[UR14][R76.64+0x6], R157 ;  /* 0x0000069d4c007986 */ /* 0x0003e2000c10150e */
[----:B------:R-:W-:Y:S02]  /*9d10*/  LEA.HI.X R49, R160, UR9, R49, 0x1, P1 ;  /* 0x00000009a0317c11 */ /* 0x000fe400088f0c31 */
[----:B0-----:R-:W-:Y:S01]  /*9d20*/  PRMT R12, R53, 0x7610, R12 ;  /* 0x00007610350c7816 */ /* 0x001fe2000000000c */
[----:B-1----:R-:W4:Y:S04]  /*9d30*/  LDL.LU R157, [R1+0x20] ;  /* 0x00002000019d7983 */ /* 0x002f280000300800 */
[----:B------:R-:W4:Y:S04]  /*9d40*/  LDL.LU R158, [R1+0x3c] ;  /* 0x00003c00019e7983 */ /* 0x000f280000300800 */
[----:B------:R-:W4:Y:S04]  /*9d50*/  LDL.LU R159, [R1+0x34] ;  /* 0x00003400019f7983 */ /* 0x000f280000300800 */
[----:B------:R-:W4:Y:S04]  /*9d60*/  LDL.LU R160, [R1+0x38] ;  /* 0x0000380001a07983 */ /* 0x000f280000300800 */
[----:B------:R0:W-:Y:S02]  /*9d70*/  STG.E.U16 desc[UR14][R78.64], R12 ;  /* 0x0000000c4e007986 */ /* 0x0001e4000c10150e */
[----:B0-----:R-:W-:-:S02]  /*9d80*/  F2FP.BF16.F32.PACK_AB R12, R161, R162 ;  /* 0x000000a2a10c723e */ /* 0x001fc400000010ff */
[----:B------:R-:W4:Y:S04]  /*9d90*/  LDL.LU R161, [R1+0x28] ;  /* 0x0000280001a17983 */ /* 0x000f280000300800 */
[----:B------:R-:W4:Y:S01]  /*9da0*/  LDL.LU R162, [R1+0x30] ;  /* 0x0000300001a27983 */ /* 0x000f220000300800 */
[----:B------:R-:W-:Y:S02]  /*9db0*/  PRMT R76, R53, 0x7632, R76 ;  /* 0x00007632354c7816 */ /* 0x000fe4000000004c */
[C---:B------:R-:W-:Y:S02]  /*9dc0*/  PRMT R53, R64.reuse, 0x7610, R53 ;  /* 0x0000761040357816 */ /* 0x040fe40000000035 */
[----:B------:R-:W-:-:S03]  /*9dd0*/  PRMT R64, R64, 0x7632, R64 ;  /* 0x0000763240407816 */ /* 0x000fc60000000040 */
[----:B------:R-:W-:Y:S04]  /*9de0*/  STG.E.U16 desc[UR14][R78.64+0x4], R53 ;  /* 0x000004354e007986 */ /* 0x000fe8000c10150e */
[----:B------:R0:W-:Y:S04]  /*9df0*/  STG.E.U16 desc[UR14][R78.64+0x2], R76 ;  /* 0x0000024c4e007986 */ /* 0x0001e8000c10150e */
[----:B------:R1:W-:Y:S04]  /*9e00*/  STG.E.U16 desc[UR14][R78.64+0x6], R64 ;  /* 0x000006404e007986 */ /* 0x0003e8000c10150e */
[----:B------:R3:W-:Y:S01]  /*9e10*/  STG.E.U16 desc[UR14][R80.64], R12 ;  /* 0x0000000c50007986 */ /* 0x0007e2000c10150e */
[----:B0-----:R-:W-:-:S05]  /*9e20*/  PRMT R76, R12, 0x7632, R76 ;  /* 0x000076320c4c7816 */ /* 0x001fca000000004c */
[----:B------:R0:W-:Y:S01]  /*9e30*/  STG.E.U16 desc[UR14][R80.64+0x2], R76 ;  /* 0x0000024c50007986 */ /* 0x0001e2000c10150e */
[----:B--2---:R-:W-:-:S03]  /*9e40*/  F2FP.BF16.F32.PACK_AB R53, R163, R164 ;  /* 0x000000a4a335723e */ /* 0x004fc600000010ff */
[----:B------:R-:W2:Y:S01]  /*9e50*/  LDL.LU R163, [R1+0x18] ;  /* 0x0000180001a37983 */ /* 0x000ea20000300800 */
[----:B-1----:R-:W-:-:S03]  /*9e60*/  PRMT R64, R53, 0x7632, R64 ;  /* 0x0000763235407816 */ /* 0x002fc60000000040 */
[----:B------:R-:W2:Y:S01]  /*9e70*/  LDL.LU R164, [R1+0x24] ;  /* 0x0000240001a47983 */ /* 0x000ea20000300800 */
[----:B---3--:R-:W-:-:S03]  /*9e80*/  F2FP.BF16.F32.PACK_AB R12, R154, R155 ;  /* 0x0000009b9a0c723e */ /* 0x008fc600000010ff */
[----:B------:R4:W-:Y:S01]  /*9e90*/  STG.E.U16 desc[UR14][R80.64+0x4], R53 ;  /* 0x0000043550007986 */ /* 0x0009e2000c10150e */
[----:B0-----:R-:W-:-:S03]  /*9ea0*/  PRMT R76, R12, 0x7632, R76 ;  /* 0x000076320c4c7816 */ /* 0x001fc6000000004c */
[----:B------:R-:W3:Y:S04]  /*9eb0*/  LDL.LU R154, [R1+0xc8] ;  /* 0x0000c800019a7983 */ /* 0x000ee80000300800 */
[----:B------:R-:W3:Y:S01]  /*9ec0*/  LDL.LU R155, [R1+0xc4] ;  /* 0x0000c400019b7983 */ /* 0x000ee20000300800 */
[----:B----4-:R-:W-:-:S03]  /*9ed0*/  F2FP.BF16.F32.PACK_AB R53, R156, R165 ;  /* 0x000000a59c35723e */ /* 0x010fc600000010ff */
[----:B------:R0:W-:Y:S04]  /*9ee0*/  STG.E.U16 desc[UR14][R80.64+0x6], R64 ;  /* 0x0000064050007986 */ /* 0x0001e8000c10150e */
[----:B------:R-:W4:Y:S04]  /*9ef0*/  LDL.LU R156, [R1+0xc0] ;  /* 0x0000c000019c7983 */ /* 0x000f280000300800 */
[----:B------:R-:W3:Y:S04]  /*9f00*/  LDL.LU R165, [R1+0x10] ;  /* 0x0000100001a57983 */ /* 0x000ee80000300800 */
[----:B------:R1:W-:Y:S01]  /*9f10*/  STG.E.U16 desc[UR14][R82.64], R12 ;  /* 0x0000000c52007986 */ /* 0x0003e2000c10150e */
[----:B0-----:R-:W-:-:S03]  /*9f20*/  PRMT R64, R53, 0x7632, R64 ;  /* 0x0000763235407816 */ /* 0x001fc60000000040 */
[----:B------:R-:W4:Y:S04]  /*9f30*/  LDL.LU R80, [R1] ;  /* 0x0000000001507983 */ /* 0x000f280000300800 */
[----:B------:R-:W4:Y:S01]  /*9f40*/  LDL.LU R81, [R1+0x4] ;  /* 0x0000040001517983 */ /* 0x000f220000300800 */
[----:B-1----:R-:W-:-:S03]  /*9f50*/  F2FP.BF16.F32.PACK_AB R12, R157, R158 ;  /* 0x0000009e9d0c723e */ /* 0x002fc600000010ff */
[----:B------:R0:W-:Y:S04]  /*9f60*/  STG.E.U16 desc[UR14][R82.64+0x4], R53 ;  /* 0x0000043552007986 */ /* 0x0001e8000c10150e */
[----:B------:R-:W4:Y:S04]  /*9f70*/  LDL.LU R157, [R1+0xbc] ;  /* 0x0000bc00019d7983 */ /* 0x000f280000300800 */
[----:B------:R-:W4:Y:S04]  /*9f80*/  LDL.LU R158, [R1+0xb8] ;  /* 0x0000b800019e7983 */ /* 0x000f280000300800 */
[----:B------:R1:W-:Y:S01]  /*9f90*/  STG.E.U16 desc[UR14][R82.64+0x2], R76 ;  /* 0x0000024c52007986 */ /* 0x0003e2000c10150e */
[----:B0-----:R-:W-:-:S03]  /*9fa0*/  F2FP.BF16.F32.PACK_AB R53, R159, R160 ;  /* 0x000000a09f35723e */ /* 0x001fc600000010ff */
[----:B------:R-:W4:Y:S04]  /*9fb0*/  LDL.LU R159, [R1+0xb4] ;  /* 0x0000b400019f7983 */ /* 0x000f280000300800 */
[----:B------:R-:W4:Y:S01]  /*9fc0*/  LDL.LU R160, [R1+0xb0] ;  /* 0x0000b00001a07983 */ /* 0x000f220000300800 */
[----:B-1----:R-:W-:-:S03]  /*9fd0*/  PRMT R76, R12, 0x7632, R76 ;  /* 0x000076320c4c7816 */ /* 0x002fc6000000004c */
[----:B------:R0:W-:Y:S04]  /*9fe0*/  STG.E.U16 desc[UR14][R82.64+0x6], R64 ;  /* 0x0000064052007986 */ /* 0x0001e8000c10150e */
[----:B------:R1:W-:Y:S04]  /*9ff0*/  STG.E.U16 desc[UR14][R62.64], R12 ;  /* 0x0000000c3e007986 */ /* 0x0003e8000c10150e */
[----:B------:R1:W-:Y:S04]  /*a000*/  STG.E.U16 desc[UR14][R62.64+0x2], R76 ;  /* 0x0000024c3e007986 */ /* 0x0003e8000c10150e */
[----:B0-----:R-:W4:Y:S04]  /*a010*/  LDL.LU R82, [R1+0x8] ;  /* 0x0000080001527983 */ /* 0x001f280000300800 */
[----:B------:R-:W4:Y:S01]  /*a020*/  LDL.LU R83, [R1+0xc] ;  /* 0x00000c0001537983 */ /* 0x000f220000300800 */
[----:B-1----:R-:W-:-:S03]  /*a030*/  F2FP.BF16.F32.PACK_AB R12, R161, R162 ;  /* 0x000000a2a10c723e */ /* 0x002fc600000010ff */
[----:B------:R-:W4:Y:S04]  /*a040*/  LDL.LU R161, [R1+0xac] ;  /* 0x0000ac0001a17983 */ /* 0x000f280000300800 */
[----:B------:R-:W4:Y:S04]  /*a050*/  LDL.LU R162, [R1+0xa8] ;  /* 0x0000a80001a27983 */ /* 0x000f280000300800 */
[----:B------:R-:W3:Y:S01]  /*a060*/  LDL.LU R76, [R1+0x14] ;  /* 0x00001400014c7983 */ /* 0x000ee20000300800 */
[----:B------:R-:W-:-:S03]  /*a070*/  PRMT R64, R53, 0x7632, R64 ;  /* 0x0000763235407816 */ /* 0x000fc60000000040 */
[----:B------:R2:W-:Y:S02]  /*a080*/  STG.E.U16 desc[UR14][R62.64+0x4], R53 ;  /* 0x000004353e007986 */ /* 0x0005e4000c10150e */
[----:B--2---:R-:W-:Y:S02]  /*a090*/  F2FP.BF16.F32.PACK_AB R53, R163, R164 ;  /* 0x000000a4a335723e */ /* 0x004fe400000010ff */
[----:B------:R-:W2:Y:S04]  /*a0a0*/  LDL.LU R163, [R1+0xa4] ;  /* 0x0000a40001a37983 */ /* 0x000ea80000300800 */
[----:B------:R-:W2:Y:S01]  /*a0b0*/  LDL.LU R164, [R1+0xa0] ;  /* 0x0000a00001a47983 */ /* 0x000ea20000300800 */
[----:B---3--:R-:W-:-:S03]  /*a0c0*/  F2FP.BF16.F32.PACK_AB R78, R165, R76 ;  /* 0x0000004ca54e723e */ /* 0x008fc600000010ff */
[----:B------:R-:W3:Y:S01]  /*a0d0*/  LDL.LU R165, [R1+0x9c] ;  /* 0x00009c0001a57983 */ /* 0x000ee20000300800 */
[C---:B------:R-:W-:Y:S02]  /*a0e0*/  PRMT R77, R53.reuse, 0x7610, R77 ;  /* 0x00007610354d7816 */ /* 0x040fe4000000004d */
[----:B------:R-:W-:Y:S02]  /*a0f0*/  PRMT R79, R53, 0x7632, R79 ;  /* 0x00007632354f7816 */ /* 0x000fe4000000004f */
[----:B----4-:R-:W-:Y:S01]  /*a100*/  F2FP.BF16.F32.PACK_AB R53, R82, R83 ;  /* 0x000000535235723e */ /* 0x010fe200000010ff */
[----:B------:R0:W-:Y:S01]  /*a110*/  STG.E.U16 desc[UR14][R62.64+0x6], R64 ;  /* 0x000006403e007986 */ /* 0x0001e2000c10150e */
[----:B------:R-:W-:-:S03]  /*a120*/  F2FP.BF16.F32.PACK_AB R160, R160, R161 ;  /* 0x000000a1a0a0723e */ /* 0x000fc600000010ff */
[----:B------:R1:W-:Y:S01]  /*a130*/  STG.E.U16 desc[UR14][R84.64], R12 ;  /* 0x0000000c54007986 */ /* 0x0003e2000c10150e */
[----:B0-----:R-:W-:Y:S02]  /*a140*/  PRMT R63, R12, 0x7632, R63 ;  /* 0x000076320c3f7816 */ /* 0x001fe4000000003f */
[----:B------:R-:W-:Y:S02]  /*a150*/  PRMT R62, R78, 0x7632, R62 ;  /* 0x000076324e3e7816 */ /* 0x000fe4000000003e */
[----:B------:R-:W-:Y:S02]  /*a160*/  PRMT R64, R53, 0x7632, R64 ;  /* 0x0000763235407816 */ /* 0x000fe40000000040 */
[----:B-1----:R-:W-:Y:S01]  /*a170*/  F2FP.BF16.F32.PACK_AB R12, R80, R81 ;  /* 0x00000051500c723e */ /* 0x002fe200000010ff */
[----:B------:R-:W-:Y:S04]  /*a180*/  STG.E.U16 desc[UR14][R84.64+0x2], R63 ;  /* 0x0000023f54007986 */ /* 0x000fe8000c10150e */
[----:B------:R-:W-:Y:S04]  /*a190*/  STG.E.U16 desc[UR14][R84.64+0x4], R77 ;  /* 0x0000044d54007986 */ /* 0x000fe8000c10150e */
[----:B------:R-:W-:Y:S04]  /*a1a0*/  STG.E.U16 desc[UR14][R84.64+0x6], R79 ;  /* 0x0000064f54007986 */ /* 0x000fe8000c10150e */
[----:B------:R-:W-:Y:S04]  /*a1b0*/  STG.E.U16 desc[UR14][R60.64], R78 ;  /* 0x0000004e3c007986 */ /* 0x000fe8000c10150e */
[----:B------:R-:W-:Y:S04]  /*a1c0*/  STG.E.U16 desc[UR14][R60.64+0x2], R62 ;  /* 0x0000023e3c007986 */ /* 0x000fe8000c10150e */
[----:B------:R-:W-:Y:S04]  /*a1d0*/  STG.E.U16 desc[UR14][R60.64+0x4], R53 ;  /* 0x000004353c007986 */ /* 0x000fe8000c10150e */
[----:B------:R0:W-:Y:S01]  /*a1e0*/  STG.E.U16 desc[UR14][R60.64+0x6], R64 ;  /* 0x000006403c007986 */ /* 0x0001e2000c10150e */
[----:B------:R-:W-:-:S03]  /*a1f0*/  F2FP.BF16.F32.PACK_AB R158, R158, R159 ;  /* 0x0000009f9e9e723e */ /* 0x000fc600000010ff */
[----:B------:R1:W-:Y:S01]  /*a200*/  STG.E.U16 desc[UR14][R86.64], R12 ;  /* 0x0000000c56007986 */ /* 0x0003e2000c10150e */
[----:B------:R-:W-:Y:S02]  /*a210*/  F2FP.BF16.F32.PACK_AB R156, R156, R157 ;  /* 0x0000009d9c9c723e */ /* 0x000fe400000010ff */
[----:B------:R-:W-:Y:S02]  /*a220*/  F2FP.BF16.F32.PACK_AB R154, R154, R155 ;  /* 0x0000009b9a9a723e */ /* 0x000fe400000010ff */
[----:B0-----:R-:W-:Y:S02]  /*a230*/  PRMT R61, R12, 0x7632, R61 ;  /* 0x000076320c3d7816 */ /* 0x001fe4000000003d */
[----:B-1----:R-:W-:-:S03]  /*a240*/  PRMT R12, R160, 0x7632, R12 ;  /* 0x00007632a00c7816 */ /* 0x002fc6000000000c */
[----:B------:R-:W-:Y:S01]  /*a250*/  STG.E.U16 desc[UR14][R86.64+0x2], R61 ;  /* 0x0000023d56007986 */ /* 0x000fe2000c10150e */
[----:B------:R-:W-:Y:S02]  /*a260*/  F2FP.BF16.F32.PACK_AB R152, R152, R153 ;  /* 0x000000999898723e */ /* 0x000fe400000010ff */
[----:B------:R-:W-:Y:S02]  /*a270*/  PRMT R60, R156, 0x7632, R60 ;  /* 0x000076329c3c7816 */ /* 0x000fe4000000003c */
[----:B------:R-:W-:Y:S02]  /*a280*/  F2FP.BF16.F32.PACK_AB R150, R150, R151 ;  /* 0x000000979696723e */ /* 0x000fe400000010ff */
[----:B------:R-:W-:Y:S02]  /*a290*/  F2FP.BF16.F32.PACK_AB R148, R148, R149 ;  /* 0x000000959494723e */ /* 0x000fe400000010ff */
[----:B------:R-:W-:Y:S02]  /*a2a0*/  F2FP.BF16.F32.PACK_AB R146, R146, R147 ;  /* 0x000000939292723e */ /* 0x000fe400000010ff */
[----:B------:R-:W-:-:S02]  /*a2b0*/  F2FP.BF16.F32.PACK_AB R144, R144, R145 ;  /* 0x000000919090723e */ /* 0x000fc400000010ff */
[----:B------:R-:W-:Y:S02]  /*a2c0*/  F2FP.BF16.F32.PACK_AB R0, R13, R0 ;  /* 0x000000000d00723e */ /* 0x000fe400000010ff */
[----:B------:R-:W-:Y:S02]  /*a2d0*/  PRMT R13, R144, 0x7632, R13 ;  /* 0x00007632900d7816 */ /* 0x000fe4000000000d */
[----:B------:R-:W-:Y:S02]  /*a2e0*/  F2FP.BF16.F32.PACK_AB R14, R15, R14 ;  /* 0x0000000e0f0e723e */ /* 0x000fe400000010ff */
[----:B------:R-:W-:Y:S02]  /*a2f0*/  F2FP.BF16.F32.PACK_AB R18, R19, R18 ;  /* 0x000000121312723e */ /* 0x000fe400000010ff */
[----:B------:R-:W-:Y:S02]  /*a300*/  F2FP.BF16.F32.PACK_AB R16, R17, R16 ;  /* 0x000000101110723e */ /* 0x000fe400000010ff */
[----:B------:R-:W-:-:S02]  /*a310*/  PRMT R15, R0, 0x7632, R15 ;  /* 0x00007632000f7816 */ /* 0x000fc4000000000f */
[----:B------:R-:W-:Y:S02]  /*a320*/  PRMT R17, R14, 0x7632, R17 ;  /* 0x000076320e117816 */ /* 0x000fe40000000011 */
[----:B------:R-:W-:Y:S02]  /*a330*/  F2FP.BF16.F32.PACK_AB R20, R21, R20 ;  /* 0x000000141514723e */ /* 0x000fe400000010ff */
[----:B------:R-:W-:Y:S02]  /*a340*/  F2FP.BF16.F32.PACK_AB R22, R23, R22 ;  /* 0x000000161716723e */ /* 0x000fe400000010ff */
[----:B------:R-:W-:Y:S02]  /*a350*/  F2FP.BF16.F32.PACK_AB R24, R25, R24 ;  /* 0x000000181918723e */ /* 0x000fe400000010ff */
[----:B------:R-:W-:Y:S02]  /*a360*/  F2FP.BF16.F32.PACK_AB R26, R27, R26 ;  /* 0x0000001a1b1a723e */ /* 0x000fe400000010ff */
[----:B------:R-:W-:-:S02]  /*a370*/  F2FP.BF16.F32.PACK_AB R28, R29, R28 ;  /* 0x0000001c1d1c723e */ /* 0x000fc400000010ff */
[----:B------:R-:W-:Y:S02]  /*a380*/  F2FP.BF16.F32.PACK_AB R30, R31, R30 ;  /* 0x0000001e1f1e723e */ /* 0x000fe400000010ff */
        /* <DEDUP_REMOVED lines=19> */
[----:B--2---:R-:W-:-:S04]  /*a4c0*/  F2FP.BF16.F32.PACK_AB R162, R162, R163 ;  /* 0x000000a3a2a2723e */ /* 0x004fc800000010ff */
[----:B------:R-:W-:Y:S02]  /*a4d0*/  PRMT R53, R162, 0x7632, R53 ;  /* 0x00007632a2357816 */ /* 0x000fe40000000035 */
[----:B------:R-:W-:Y:S02]  /*a4e0*/  F2FP.BF16.F32.PACK_AB R126, R127, R126 ;  /* 0x0000007e7f7e723e */ /* 0x000fe400000010ff */
[----:B------:R-:W-:Y:S02]  /*a4f0*/  F2FP.BF16.F32.PACK_AB R128, R129, R128 ;  /* 0x000000808180723e */ /* 0x000fe400000010ff */
[----:B------:R-:W-:Y:S02]  /*a500*/  F2FP.BF16.F32.PACK_AB R130, R131, R130 ;  /* 0x000000828382723e */ /* 0x000fe400000010ff */
[----:B------:R-:W-:Y:S01]  /*a510*/  F2FP.BF16.F32.PACK_AB R134, R135, R134 ;  /* 0x000000868786723e */ /* 0x000fe200000010ff */
[----:B------:R-:W-:Y:S01]  /*a520*/  UIADD3 UR10, UP0, UR10, 0x12, URZ ;  /* 0x000000120a0a7890 */ /* 0x000fe2000ff1e03f */
[----:B------:R-:W-:-:S02]  /*a530*/  F2FP.BF16.F32.PACK_AB R132, R133, R132 ;  /* 0x000000848584723e */ /* 0x000fc400000010ff */
[----:B------:R-:W-:Y:S02]  /*a540*/  F2FP.BF16.F32.PACK_AB R136, R137, R136 ;  /* 0x000000888988723e */ /* 0x000fe400000010ff */
[----:B------:R-:W-:Y:S02]  /*a550*/  F2FP.BF16.F32.PACK_AB R138, R139, R138 ;  /* 0x0000008a8b8a723e */ /* 0x000fe400000010ff */
[----:B------:R-:W-:Y:S02]  /*a560*/  F2FP.BF16.F32.PACK_AB R140, R141, R140 ;  /* 0x0000008c8d8c723e */ /* 0x000fe400000010ff */
[----:B------:R-:W-:Y:S02]  /*a570*/  F2FP.BF16.F32.PACK_AB R142, R143, R142 ;  /* 0x0000008e8f8e723e */ /* 0x000fe400000010ff */
[----:B---3--:R-:W-:-:S04]  /*a580*/  F2FP.BF16.F32.PACK_AB R164, R164, R165 ;  /* 0x000000a5a4a4723e */ /* 0x008fc800000010ff */
[----:B------:R-:W-:Y:S01]  /*a590*/  PRMT R63, R164, 0x7632, R63 ;  /* 0x00007632a43f7816 */ /* 0x000fe2000000003f */
[----:B------:R-:W-:Y:S04]  /*a5a0*/  STG.E.U16 desc[UR14][R86.64+0x4], R164 ;  /* 0x000004a456007986 */ /* 0x000fe8000c10150e */
[----:B------:R-:W-:Y:S04]  /*a5b0*/  STG.E.U16 desc[UR14][R86.64+0x6], R63 ;  /* 0x0000063f56007986 */ /* 0x000fe8000c10150e */
[----:B------:R-:W-:Y:S04]  /*a5c0*/  STG.E.U16 desc[UR14][R58.64], R162 ;  /* 0x000000a23a007986 */ /* 0x000fe8000c10150e */
[----:B------:R0:W-:Y:S04]  /*a5d0*/  STG.E.U16 desc[UR14][R58.64+0x2], R53 ;  /* 0x000002353a007986 */ /* 0x0001e8000c10150e */
[----:B------:R-:W-:Y:S04]  /*a5e0*/  STG.E.U16 desc[UR14][R58.64+0x4], R160 ;  /* 0x000004a03a007986 */ /* 0x000fe8000c10150e */
[----:B------:R1:W-:Y:S01]  /*a5f0*/  STG.E.U16 desc[UR14][R58.64+0x6], R12 ;  /* 0x0000060c3a007986 */ /* 0x0003e2000c10150e */
[----:B0-----:R-:W-:-:S03]  /*a600*/  PRMT R53, R152, 0x7632, R53 ;  /* 0x0000763298357816 */ /* 0x001fc60000000035 */
[----:B------:R-:W-:Y:S01]  /*a610*/  STG.E.U16 desc[UR14][R88.64], R158 ;  /* 0x0000009e58007986 */ /* 0x000fe2000c10150e */
[----:B-1----:R-:W-:Y:S02]  /*a620*/  PRMT R59, R158, 0x7632, R59 ;  /* 0x000076329e3b7816 */ /* 0x002fe4000000003b */
[----:B------:R-:W-:Y:S01]  /*a630*/  PRMT R12, R154, 0x7632, R12 ;  /* 0x000076329a0c7816 */ /* 0x000fe2000000000c */
[----:B------:R-:W-:Y:S01]  /*a640*/  STG.E.U16 desc[UR14][R88.64+0x4], R156 ;  /* 0x0000049c58007986 */ /* 0x000fe2000c10150e */
[----:B------:R-:W-:-:S03]  /*a650*/  PRMT R58, R148, 0x7632, R58 ;  /* 0x00007632943a7816 */ /* 0x000fc6000000003a */
        /* <DEDUP_REMOVED lines=8> */
[----:B-1----:R-:W-:-:S03]  /*a6e0*/  PRMT R57, R150, 0x7632, R57 ;  /* 0x0000763296397816 */ /* 0x002fc60000000039 */
[----:B------:R-:W-:Y:S04]  /*a6f0*/  STG.E.U16 desc[UR14][R90.64+0x4], R148 ;  /* 0x000004945a007986 */ /* 0x000fe8000c10150e */
[----:B------:R-:W-:Y:S04]  /*a700*/  STG.E.U16 desc[UR14][R90.64+0x2], R57 ;  /* 0x000002395a007986 */ /* 0x000fe8000c10150e */
[----:B------:R-:W-:Y:S04]  /*a710*/  STG.E.U16 desc[UR14][R90.64+0x6], R58 ;  /* 0x0000063a5a007986 */ /* 0x000fe8000c10150e */
[----:B------:R-:W-:Y:S04]  /*a720*/  STG.E.U16 desc[UR14][R92.64], R146 ;  /* 0x000000925c007986 */ /* 0x000fe8000c10150e */
[----:B------:R0:W-:Y:S04]  /*a730*/  STG.E.U16 desc[UR14][R92.64+0x2], R12 ;  /* 0x0000020c5c007986 */ /* 0x0001e8000c10150e */
[----:B------:R-:W-:Y:S04]  /*a740*/  STG.E.U16 desc[UR14][R92.64+0x4], R144 ;  /* 0x000004905c007986 */ /* 0x000fe8000c10150e */
[----:B------:R-:W-:Y:S04]  /*a750*/  STG.E.U16 desc[UR14][R92.64+0x6], R13 ;  /* 0x0000060d5c007986 */ /* 0x000fe8000c10150e */
[----:B------:R1:W-:Y:S01]  /*a760*/  STG.E.U16 desc[UR14][R50.64], R0 ;  /* 0x0000000032007986 */ /* 0x0003e2000c10150e */
[----:B0-----:R-:W-:-:S03]  /*a770*/  PRMT R12, R16, 0x7632, R12 ;  /* 0x00007632100c7816 */ /* 0x001fc6000000000c */
[----:B------:R-:W-:Y:S04]  /*a780*/  STG.E.U16 desc[UR14][R50.64+0x2], R15 ;  /* 0x0000020f32007986 */ /* 0x000fe8000c10150e */
[----:B------:R0:W-:Y:S01]  /*a790*/  STG.E.U16 desc[UR14][R50.64+0x4], R14 ;  /* 0x0000040e32007986 */ /* 0x0001e2000c10150e */
[----:B-1----:R-:W-:-:S03]  /*a7a0*/  PRMT R0, R18, 0x7632, R0 ;  /* 0x0000763212007816 */ /* 0x002fc60000000000 */
[----:B------:R-:W-:Y:S01]  /*a7b0*/  STG.E.U16 desc[UR14][R50.64+0x6], R17 ;  /* 0x0000061132007986 */ /* 0x000fe2000c10150e */
[----:B------:R-:W-:-:S03]  /*a7c0*/  PRMT R13, R20, 0x7632, R13 ;  /* 0x00007632140d7816 */ /* 0x000fc6000000000d */
[----:B------:R1:W-:Y:S01]  /*a7d0*/  STG.E.U16 desc[UR14][R98.64+0x6], R0 ;  /* 0x0000060062007986 */ /* 0x0003e2000c10150e */
[----:B0-----:R-:W-:-:S03]  /*a7e0*/  PRMT R14, R22, 0x7632, R14 ;  /* 0x00007632160e7816 */ /* 0x001fc6000000000e */
[----:B------:R-:W-:Y:S01]  /*a7f0*/  STG.E.U16 desc[UR14][R98.64], R16 ;  /* 0x0000001062007986 */ /* 0x000fe2000c10150e */
[----:B------:R-:W-:-:S03]  /*a800*/  PRMT R58, R28, 0x7632, R58 ;  /* 0x000076321c3a7816 */ /* 0x000fc6000000003a */
[----:B------:R0:W-:Y:S01]  /*a810*/  STG.E.U16 desc[UR14][R98.64+0x2], R12 ;  /* 0x0000020c62007986 */ /* 0x0001e2000c10150e */
[----:B-1----:R-:W-:-:S03]  /*a820*/  PRMT R0, R24, 0x7632, R0 ;  /* 0x0000763218007816 */ /* 0x002fc60000000000 */
[----:B------:R-:W-:Y:S04]  /*a830*/  STG.E.U16 desc[UR14][R98.64+0x4], R18 ;  /* 0x0000041262007986 */ /* 0x000fe8000c10150e */
[----:B------:R-:W-:Y:S01]  /*a840*/  STG.E.U16 desc[UR14][R96.64], R20 ;  /* 0x0000001460007986 */ /* 0x000fe2000c10150e */
[----:B0-----:R-:W-:-:S03]  /*a850*/  PRMT R12, R26, 0x7632, R12 ;  /* 0x000076321a0c7816 */ /* 0x001fc6000000000c */
[----:B------:R0:W-:Y:S04]  /*a860*/  STG.E.U16 desc[UR14][R96.64+0x2], R13 ;  /* 0x0000020d60007986 */ /* 0x0001e8000c10150e */
[----:B------:R-:W-:Y:S04]  /*a870*/  STG.E.U16 desc[UR14][R96.64+0x4], R22 ;  /* 0x0000041660007986 */ /* 0x000fe8000c10150e */
[----:B------:R-:W-:Y:S04]  /*a880*/  STG.E.U16 desc[UR14][R96.64+0x6], R14 ;  /* 0x0000060e60007986 */ /* 0x000fe8000c10150e */
[----:B------:R1:W-:Y:S01]  /*a890*/  STG.E.U16 desc[UR14][R94.64+0x2], R0 ;  /* 0x000002005e007986 */ /* 0x0003e2000c10150e */
[----:B0-----:R-:W-:-:S02]  /*a8a0*/  PRMT R13, R30, 0x7632, R13 ;  /* 0x000076321e0d7816 */ /* 0x001fc4000000000d */
[----:B------:R-:W-:Y:S01]  /*a8b0*/  PRMT R57, R32, 0x7632, R57 ;  /* 0x0000763220397816 */ /* 0x000fe20000000039 */
[----:B------:R-:W-:Y:S01]  /*a8c0*/  STG.E.U16 desc[UR14][R94.64], R24 ;  /* 0x000000185e007986 */ /* 0x000fe2000c10150e */
[----:B------:R-:W-:-:S03]  /*a8d0*/  PRMT R56, R36, 0x7632, R56 ;  /* 0x0000763224387816 */ /* 0x000fc60000000038 */
[----:B------:R-:W-:Y:S01]  /*a8e0*/  STG.E.U16 desc[UR14][R94.64+0x4], R26 ;  /* 0x0000041a5e007986 */ /* 0x000fe2000c10150e */
[----:B-1----:R-:W-:-:S03]  /*a8f0*/  PRMT R0, R34, 0x7632, R0 ;  /* 0x0000763222007816 */ /* 0x002fc60000000000 */
[----:B------:R0:W-:Y:S04]  /*a900*/  STG.E.U16 desc[UR14][R94.64+0x6], R12 ;  /* 0x0000060c5e007986 */ /* 0x0001e8000c10150e */
[----:B------:R-:W-:Y:S04]  /*a910*/  STG.E.U16 desc[UR14][R116.64], R28 ;  /* 0x0000001c74007986 */ /* 0x000fe8000c10150e */
[----:B------:R-:W-:Y:S04]  /*a920*/  STG.E.U16 desc[UR14][R116.64+0x2], R58 ;  /* 0x0000023a74007986 */ /* 0x000fe8000c10150e */
[----:B------:R-:W-:Y:S01]  /*a930*/  STG.E.U16 desc[UR14][R116.64+0x4], R30 ;  /* 0x0000041e74007986 */ /* 0x000fe2000c10150e */
[----:B0-----:R-:W-:-:S03]  /*a940*/  PRMT R12, R38, 0x7632, R12 ;  /* 0x00007632260c7816 */ /* 0x001fc6000000000c */
[----:B------:R0:W-:Y:S04]  /*a950*/  STG.E.U16 desc[UR14][R116.64+0x6], R13 ;  /* 0x0000060d74007986 */ /* 0x0001e8000c10150e */
[----:B------:R1:W-:Y:S01]  /*a960*/  STG.E.U16 desc[UR14][R114.64+0x6], R0 ;  /* 0x0000060072007986 */ /* 0x0003e2000c10150e */
[----:B------:R-:W-:-:S03]  /*a970*/  PRMT R24, R44, 0x7632, R24 ;  /* 0x000076322c187816 */ /* 0x000fc60000000018 */
[----:B------:R-:W-:Y:S01]  /*a980*/  STG.E.U16 desc[UR14][R114.64], R32 ;  /* 0x0000002072007986 */ /* 0x000fe2000c10150e */
        /* <DEDUP_REMOVED lines=11> */
[----:B------:R-:W-:Y:S01]  /*aa40*/  STG.E.U16 desc[UR14][R110.64], R40 ;  /* 0x000000286e007986 */ /* 0x000fe2000c10150e */
[----:B-1----:R-:W-:-:S03]  /*aa50*/  PRMT R0, R52, 0x7632, R0 ;  /* 0x0000763234007816 */ /* 0x002fc60000000000 */
[----:B------:R-:W-:Y:S01]  /*aa60*/  STG.E.U16 desc[UR14][R110.64+0x4], R42 ;  /* 0x0000042a6e007986 */ /* 0x000fe2000c10150e */
[----:B--2---:R-:W-:-:S03]  /*aa70*/  PRMT R13, R55, 0x7632, R13 ;  /* 0x00007632370d7816 */ /* 0x004fc6000000000d */
[----:B------:R-:W-:Y:S01]  /*aa80*/  STG.E.U16 desc[UR14][R48.64], R44 ;  /* 0x0000002c30007986 */ /* 0x000fe2000c10150e */
[----:B------:R-:W-:-:S03]  /*aa90*/  PRMT R50, R66, 0x7632, R50 ;  /* 0x0000763242327816 */ /* 0x000fc60000000032 */
[----:B------:R-:W-:Y:S04]  /*aaa0*/  STG.E.U16 desc[UR14][R48.64+0x2], R24 ;  /* 0x0000021830007986 */ /* 0x000fe8000c10150e */
        /* <DEDUP_REMOVED lines=8> */
[----:B------:R-:W-:Y:S02]  /*ab30*/  PRMT R51, R74, 0x7632, R51 ;  /* 0x000076324a337816 */ /* 0x000fe40000000033 */
[----:B-1----:R-:W-:Y:S02]  /*ab40*/  PRMT R3, R68, 0x7632, R3 ;  /* 0x0000763244037816 */ /* 0x002fe40000000003 */
[----:B------:R-:W-:Y:S01]  /*ab50*/  PRMT R2, R70, 0x7632, R2 ;  /* 0x0000763246027816 */ /* 0x000fe20000000002 */
        /* <DEDUP_REMOVED lines=8> */
[----:B------:R0:W-:Y:S01]  /*abe0*/  STG.E.U16 desc[UR14][R4.64+0x4], R72 ;  /* 0x0000044804007986 */ /* 0x0001e2000c10150e */
[----:B--2---:R-:W-:-:S03]  /*abf0*/  PRMT R2, R122, 0x7632, R2 ;  /* 0x000076327a027816 */ /* 0x004fc60000000002 */
[----:B------:R-:W-:Y:S01]  /*ac00*/  STG.E.U16 desc[UR14][R102.64], R74 ;  /* 0x0000004a66007986 */ /* 0x000fe2000c10150e */
[----:B------:R-:W-:-:S03]  /*ac10*/  PRMT R52, R124, 0x7632, R52 ;  /* 0x000076327c347816 */ /* 0x000fc60000000034 */
[----:B------:R-:W-:Y:S04]  /*ac20*/  STG.E.U16 desc[UR14][R102.64+0x2], R51 ;  /* 0x0000023366007986 */ /* 0x000fe8000c10150e */
        /* <DEDUP_REMOVED lines=11> */
[----:B------:R-:W-:Y:S01]  /*ace0*/  PRMT R53, R132, 0x7632, R53 ;  /* 0x0000763284357816 */ /* 0x000fe20000000035 */
[----:B------:R-:W-:Y:S02]  /*acf0*/  UIADD3.X UR5, URZ, UR5, URZ, UP0, !UPT ;  /* 0x000000053f057290 */ /* 0x000fe400087fe43f */
[----:B------:R-:W-:Y:S01]  /*ad00*/  STG.E.U16 desc[UR14][R104.64+0x2], R52 ;  /* 0x0000023468007986 */ /* 0x000fe2000c10150e */
[----:B------:R-:W-:-:S03]  /*ad10*/  PRMT R5, R136, 0x7632, R5 ;  /* 0x0000763288057816 */ /* 0x000fc60000000005 */
[----:B------:R-:W-:Y:S01]  /*ad20*/  STG.E.U16 desc[UR14][R104.64+0x4], R126 ;  /* 0x0000047e68007986 */ /* 0x000fe2000c10150e */
[----:B------:R-:W-:-:S03]  /*ad30*/  PRMT R54, R140, 0x7632, R54 ;  /* 0x000076328c367816 */ /* 0x000fc60000000036 */
[----:B------:R-:W-:Y:S01]  /*ad40*/  STG.E.U16 desc[UR14][R104.64+0x6], R3 ;  /* 0x0000060368007986 */ /* 0x000fe2000c10150e */
[----:B------:R-:W-:-:S03]  /*ad50*/  UISETP.GE.U32.AND UP0, UPT, UR10, UR20, UPT ;  /* 0x000000140a00728c */ /* 0x000fc6000bf06070 */
[----:B------:R-:W-:Y:S04]  /*ad60*/  STG.E.U16 desc[UR14][R8.64], R128 ;  /* 0x0000008008007986 */ /* 0x000fe8000c10150e */
        /* <DEDUP_REMOVED lines=22> */
.L_x_1283:
        /* <DEDUP_REMOVED lines=11> */
.L_x_2652:


//--------------------- .text._ZN13group_norm_v214gn_cuda_kernelI13__nv_bfloat16Li320ELi2ELi16ELi80ELi1024ELb1ELi64ELi320ELi320ELi4ELb1ELi18ELb0ELb0ENS_16CompileConditionILi900EEEEEvPT_PKS4_S7_S7_flPfS8_Pj --------------------------
	.section	.text._ZN13group_norm_v214gn_cuda_kernelI13__nv_bfloat16Li320ELi2ELi16ELi80ELi1024ELb1ELi64ELi320ELi320ELi4ELb1ELi18ELb0ELb0ENS_16CompileConditionILi900EEEEEvPT_PKS4_S7_S7_flPfS8_Pj,"ax",@progbits
	.align	128
        .global         _ZN13group_norm_v214gn_cuda_kernelI13__nv_bfloat16Li320ELi2ELi16ELi80ELi1024ELb1ELi64ELi320ELi320ELi4ELb1ELi18ELb0ELb0ENS_16CompileConditionILi900EEEEEvPT_PKS4_S7_S7_flPfS8_Pj
        .type           _ZN13group_norm_v214gn_cuda_kernelI13__nv_bfloat16Li320ELi2ELi16ELi80ELi1024ELb1ELi64ELi320ELi320ELi4ELb1ELi18ELb0ELb0ENS_16CompileConditionILi900EEEEEvPT_PKS4_S7_S7_flPfS8_Pj,@function
        .size           _ZN13group_norm_v214gn_cuda_kernelI13__nv_bfloat16Li320ELi2ELi16ELi80ELi1024ELb1ELi64ELi320ELi320ELi4ELb1ELi18ELb0ELb0ENS_16CompileConditionILi900EEEEEvPT_PKS4_S7_S7_flPfS8_Pj,(.L_x_2653 - _ZN13group_norm_v214gn_cuda_kernelI13__nv_bfloat16Li320ELi2ELi16ELi80ELi1024ELb1ELi64ELi320ELi320ELi4ELb1ELi18ELb0ELb0ENS_16CompileConditionILi900EEEEEvPT_PKS4_S7_S7_flPfS8_Pj)
        .other          _ZN13group_norm_v214gn_cuda_kernelI13__nv_bfloat16Li320ELi2ELi16ELi80ELi1024ELb1ELi64ELi320ELi320ELi4ELb1ELi18ELb0ELb0ENS_16CompileConditionILi900EEEEEvPT_PKS4_S7_S7_flPfS8_Pj,@"STO_CUDA_ENTRY STV_DEFAULT"
_ZN13group_norm_v214gn_cuda_kernelI13__nv_bfloat16Li320ELi2ELi16ELi80ELi1024ELb1ELi64ELi320ELi320ELi4ELb1ELi18ELb0ELb0ENS_16CompileConditionILi900EEEEEvPT_PKS4_S7_S7_flPfS8_Pj:
.text._ZN13group_norm_v214gn_cuda_kernelI13__nv_bfloat16Li320ELi2ELi16ELi80ELi1024ELb1ELi64ELi320ELi320ELi4ELb1ELi18ELb0ELb0ENS_16CompileConditionILi900EEEEEvPT_PKS4_S7_S7_flPfS8_Pj:
        /* <DEDUP_REMOVED lines=24> */
.L_x_1292:
[----:B-1----:R-:W1:Y:S01]  /*0180*/  S2R R87, SR_TID.X ;  /* 0x0000000000577919 */ /* 0x002e620000002100 */
[----:B------:R-:W-:Y:S01]  /*0190*/  ULOP3.LUT UR16, UR9, 0x3, URZ, 0xc0, !UPT ;  /* 0x0000000309107892 */ /* 0x000fe2000f8ec03f */
[----:B------:R-:W2:Y:S01]  /*01a0*/  LDC.64 R28, c[0x0][0x220] ;  /* 0x00008800ff1c7b82 */ /* 0x000ea20000000a00 */
        /* <DEDUP_REMOVED lines=8> */
[----:B-1----:R-:W-:Y:S01]  /*0230*/  IMAD.WIDE.U32 R2, R87, -0x33333333, RZ ;  /* 0xcccccccd57027825 */ /* 0x002fe200078e00ff */
[----:B0-----:R-:W-:-:S04]  /*0240*/  SHF.L.U32 R0, R86, 0x6, RZ ;  /* 0x0000000656007819 */ /* 0x001fc800000006ff */
[----:B------:R-:W-:Y:S02]  /*0250*/  SHF.R.U32.HI R3, RZ, 0x6, R3 ;  /* 0x00000006ff037819 */ /* 0x000fe40000011603 */
[----:B------:R-:W-:-:S03]  /*0260*/  LOP3.LUT R0, R0, 0x3c0, RZ, 0xc0, !PT ;  /* 0x000003c000007812 */ /* 0x000fc600078ec0ff */
[----:B------:R-:W-:Y:S01]  /*0270*/  IMAD R83, R3, -0x50, R87 ;  /* 0xffffffb003537824 */ /* 0x000fe200078e0257 */
[----:B------:R-:W-:-:S04]  /*0280*/  IADD3 R0, R0, R3, RZ ;  /* 0x0000000300007210 */ /* 0x000fc80007ffe0ff */
[----:B------:R-:W-:Y:S01]  /*0290*/  LEA R8, R83, UR8, 0x2 ;  /* 0x0000000853087c11 */ /* 0x000fe2000f8e10ff */
[----:B------:R-:W-:-:S03]  /*02a0*/  IMAD R2, R0, 0x500, RZ ;  /* 0x0000050000027824 */ /* 0x000fc600078e02ff */
[--C-:B------:R-:W-:Y:S02]  /*02b0*/  SHF.R.S32.HI R9, RZ, 0x1f, R8.reuse ;  /* 0x0000001fff097819 */ /* 0x100fe40000011408 */
[----:B------:R-:W-:Y:S01]  /*02c0*/  IADD3 R5, R2, 0x1400, RZ ;  /* 0x0000140002057810 */ /* 0x000fe20007ffe0ff */
[----:B------:R-:W-:-:S05]  /*02d0*/  IMAD.WIDE.U32 R6, R7, 0x140000, R8 ;  /* 0x0014000007067825 */ /* 0x000fca00078e0008 */
[----:B------:R-:W-:Y:S02]  /*02e0*/  IADD3 R0, R7, UR11, RZ ;  /* 0x0000000b07007c10 */ /* 0x000fe4000fffe0ff */
[----:B------:R-:W-:-:S04]  /*02f0*/  IADD3 R3, P0, R2, R6, RZ ;  /* 0x0000000602037210 */ /* 0x000fc80007f1e0ff */
[----:B------:R-:W-:Y:S02]  /*0300*/  IADD3.X R4, RZ, R0, RZ, P0, !PT ;  /* 0x00000000ff047210 */ /* 0x000fe400007fe4ff */
[----:B------:R-:W-:-:S04]  /*0310*/  LEA R60, P0, R3, UR12, 0x1 ;  /* 0x0000000c033c7c11 */ /* 0x000fc8000f8008ff */
[----:B------:R-:W-:Y:S02]  /*0320*/  LEA.HI.X R61, R3, UR13, R4, 0x1, P0 ;  /* 0x0000000d033d7c11 */ /* 0x000fe400080f0c04 */
[----:B------:R-:W-:-:S04]  /*0330*/  IADD3 R3, P0, R5, R6, RZ ;  /* 0x0000000605037210 */ /* 0x000fc80007f1e0ff */
[----:B------:R-:W4:Y:S01]  /*0340*/  LDG.E.64.CONSTANT R60, desc[UR14][R60.64] ;  /* 0x0000000e3c3c7981 */ /* 0x000f22000c1e9b00 */
[----:B------:R-:W-:Y:S02]  /*0350*/  IADD3.X R4, RZ, R0, RZ, P0, !PT ;  /* 0x00000000ff047210 */ /* 0x000fe400007fe4ff */
        /* <DEDUP_REMOVED lines=21> */
[----:B------:R-:W-:-:S04]  /*04b0*/  LEA R52, P0, R3, UR12, 0x1 ;  /* 0x0000000c03347c11 */ /* 0x000fc8000f8008ff */
[----:B------:R-:W-:Y:S02]  /*04c0*/  LEA.HI.X R53, R3, UR13, R4, 0x1, P0 ;  /* 0x0000000d03357c11 */ /* 0x000fe400080f0c04 */
[----:B------:R-:W-:-:S04]  /*04d0*/  IADD3 R93, R2, 0x6400, RZ ;  /* 0x00006400025d7810 */ /* 0x000fc80007ffe0ff */
[----:B------:R-:W4:Y:S01]  /*04e0*/  LDG.E.64.CONSTANT R52, desc[UR14][R52.64] ;  /* 0x0000000e34347981 */ /* 0x000f22000c1e9b00 */
        /* <DEDUP_REMOVED lines=59> */
[----:B------:R-:W-:-:S03]  /*08a0*/  IADD3 R5, P0, R5, R6, RZ ;  /* 0x0000000605057210 */ /* 0x000fc60007f1e0ff */
[----:B------:R0:W-:Y:S02]  /*08b0*/  STL [R1], R10 ;  /* 0x0000000a01007387 */ /* 0x0001e40000100800 */
[----:B0-----:R-:W-:Y:S02]  /*08c0*/  IADD3.X R10, RZ, R0, RZ, P0, !PT ;  /* 0x00000000ff0a7210 */ /* 0x001fe400007fe4ff */
        /* <DEDUP_REMOVED lines=9> */
[----:B------:R-:W-:Y:S01]  /*0960*/  STL [R1+0x10], R10 ;  /* 0x0000100a01007387 */ /* 0x000fe20000100800 */
[----:B--2---:R-:W-:-:S03]  /*0970*/  IMAD.WIDE R28, R8, 0x2, R28 ;  /* 0x00000002081c7825 */ /* 0x004fc600078e021c */
[----:B------:R0:W-:Y:S01]  /*0980*/  STL [R1+0x18], R0 ;  /* 0x0000180001007387 */ /* 0x0001e20000100800 */
[----:B---3--:R-:W-:-:S03]  /*0990*/  IMAD.WIDE R26, R8, 0x2, R26 ;  /* 0x00000002081a7825 */ /* 0x008fc600078e021a */
[----:B------:R-:W2:Y:S04]  /*09a0*/  LDL R73, [R1+0x48] ;  /* 0x0000480001497983 */ /* 0x000ea80000100800 */
[----:B------:R-:W5:Y:S04]  /*09b0*/  LDG.E.64.CONSTANT R28, desc[UR14][R28.64] ;  /* 0x0000000e1c1c7981 */ /* 0x000f68000c1e9b00 */
[----:B------:R-:W5:Y:S01]  /*09c0*/  LDG.E.64.CONSTANT R26, desc[UR14][R26.64] ;  /* 0x0000000e1a1a7981 */ /* 0x000f62000c1e9b00 */
[C---:B----4-:R-:W-:Y:S02]  /*09d0*/  PRMT R7, R60.reuse, 0x7632, R7 ;  /* 0x000076323c077816 */ /* 0x050fe40000000007 */
[----:B0-----:R-:W-:-:S02]  /*09e0*/  SHF.L.U32 R0, R60, 0x10, RZ ;  /* 0x000000103c007819 */ /* 0x001fc400000006ff */
[----:B------:R-:W-:-:S03]  /*09f0*/  SHF.L.U32 R10, R7, 0x10, RZ ;  /* 0x00000010070a7819 */ /* 0x000fc600000006ff */
        /* <DEDUP_REMOVED lines=121> */
[----:B------:R-:W-:Y:S02]  /*1190*/  SHF.L.U32 R20, R42, 0x10, RZ ;  /* 0x000000102a147819 */ /* 0x000fe400000006ff */
[----:B------:R-:W-:Y:S01]  /*11a0*/  FADD.FTZ R25, R24, R23 ;  /* 0x0000001718197221 */ /* 0x000fe20000010000 */
[----:B------:R-:W-:Y:S01]  /*11b0*/  PRMT R21, R42, 0x7632, R21 ;  /* 0x000076322a157816 */ /* 0x000fe20000000015 */
[----:B------:R-:W-:-:S02]  /*11c0*/  FFMA.FTZ R23, R23, R23, R22 ;  /* 0x0000001717177223 */ /* 0x000fc40000010016 */
[----:B------:R-:W-:Y:S01]  /*11d0*/  FADD.FTZ R25, R25, R20 ;  /* 0x0000001419197221 */ /* 0x000fe20000010000 */
[----:B------:R-:W-:Y:S01]  /*11e0*/  SHF.L.U32 R24, R21, 0x10, RZ ;  /* 0x0000001015187819 */ /* 0x000fe200000006ff */
        /* <DEDUP_REMOVED lines=52> */
[----:B------:R-:W-:Y:S01]  /*1530*/  PRMT R63, R34, 0x7632, R63 ;  /* 0x00007632223f7816 */ /* 0x000fe2000000003f */
[----:B------:R-:W-:Y:S02]  /*1540*/  FFMA.FTZ R66, R62, R62, R67 ;  /* 0x0000003e3e427223 */ /* 0x000fe40000010043 */
[----:B------:R-:W-:Y:S01]  /*1550*/  FADD.FTZ R65, R64, R75 ;  /* 0x0000004b40417221 */ /* 0x000fe20000010000 */
        /* <DEDUP_REMOVED lines=8> */
[----:B------:R-:W-:-:S03]  /*15e0*/  FFMA.FTZ R63, R79, R79, R66 ;  /* 0x0000004f4f3f7223 */ /* 0x000fc60000010042 */
[----:B------:R-:W-:Y:S01]  /*15f0*/  FADD.FTZ R65, R65, R62 ;  /* 0x0000003e41417221 */ /* 0x000fe20000010000 */
[----:B------:R-:W-:Y:S01]  /*1600*/  FFMA.FTZ R63, R62, R62, R63 ;  /* 0x0000003e3e3f7223 */ /* 0x000fe2000001003f */
[C---:B------:R-:W-:Y:S02]  /*1610*/  SHF.L.U32 R78, R32.reuse, 0x10, RZ ;  /* 0x00000010204e7819 */ /* 0x040fe400000006ff */
[----:B------:R-:W-:-:S03]  /*1620*/  PRMT R64, R32, 0x7632, R64 ;  /* 0x0000763220407816 */ /* 0x000fc60000000040 */
        /* <DEDUP_REMOVED lines=28> */
[----:B--2---:R0:W-:Y:S02]  /*17f0*/  STS.64 [R73], R62 ;  /* 0x0000003e49007388 */ /* 0x0041e40000000a00 */
[----:B0-----:R-:W-:Y:S01]  /*1800*/  CS2R R62, SRZ ;  /* 0x00000000003e7805 */ /* 0x001fe2000001ff00 */
[----:B------:R-:W-:Y:S06]  /*1810*/  BAR.SYNC.DEFER_BLOCKING 0x0 ;  /* 0x0000000000007b1d */ /* 0x000fec0000010000 */
[----:B------:R-:W-:Y:S05]  /*1820*/  @P0 BRA `(.L_x_1285) ;  /* 0x0000000800f40947 */ /* 0x000fea0003800000 */
[----:B------:R-:W0:Y:S01]  /*1830*/  S2R R63, SR_CgaCtaId ;  /* 0x00000000003f7919 */ /* 0x000e220000008800 */
[----:B------:R-:W-:Y:S01]  /*1840*/  USHF.L.U32 UR6, UR9, 0x2, URZ ;  /* 0x0000000209067899 */ /* 0x000fe2000800063f */
[----:B------:R-:W-:Y:S01]  /*1850*/  HFMA2.MMA R66, -RZ, RZ, 0, 4.76837158203125e-06 ;  /* 0x00000050ff427435 */ /* 0x000fe200000001ff */
[----:B------:R-:W-:Y:S02]  /*1860*/  MOV R67, 0x400 ;  /* 0x0000040000437802 */ /* 0x000fe40000000f00 */
[----:B------:R-:W-:Y:S01]  /*1870*/  ULOP3.LUT UR6, UR6, 0xc, URZ, 0xc0, !UPT ;  /* 0x0000000c06067892 */ /* 0x000fe2000f8ec03f */
[----:B------:R-:W-:-:S04]  /*1880*/  SHF.L.U32 R73, R87, 0x3, RZ ;  /* 0x0000000357497819 */ /* 0x000fc800000006ff */
[----:B------:R-:W-:Y:S02]  /*1890*/  LOP3.LUT R73, R73, 0x18, RZ, 0xc0, !PT ;  /* 0x0000001849497812 */ /* 0x000fe400078ec0ff */
[----:B------:R-:W-:-:S05]  /*18a0*/  LEA.HI R62, R87, UR6, RZ, 0x1e ;  /* 0x00000006573e7c11 */ /* 0x000fca000f8ff0ff */
[----:B------:R-:W-:-:S05]  /*18b0*/  IMAD R66, R62, R66, -UR8 ;  /* 0x800000083e427e24 */ /* 0x000fca000f8e0242 */
[----:B------:R-:W-:Y:S02]  /*18c0*/  SHF.R.S32.HI R62, RZ, 0x1f, R66 ;  /* 0x0000001fff3e7819 */ /* 0x000fe40000011442 */
[----:B------:R-:W-:Y:S02]  /*18d0*/  IADD3 R76, R66, 0x40, RZ ;  /* 0x00000040424c7810 */ /* 0x000fe40007ffe0ff */
[----:B------:R-:W-:Y:S02]  /*18e0*/  LEA.HI R62, R62, R66, RZ, 0x2 ;  /* 0x000000423e3e7211 */ /* 0x000fe400078f10ff */
[----:B------:R-:W-:Y:S02]  /*18f0*/  IADD3 R74, R66, 0x44, RZ ;  /* 0x00000044424a7810 */ /* 0x000fe40007ffe0ff */
[----:B------:R-:W-:Y:S02]  /*1900*/  SHF.R.S32.HI R62, RZ, 0x2, R62 ;  /* 0x00000002ff3e7819 */ /* 0x000fe4000001143e */
[----:B0-----:R-:W-:-:S02]  /*1910*/  LEA R67, R63, R67, 0x18 ;  /* 0x000000433f437211 */ /* 0x001fc400078ec0ff */
[----:B------:R-:W-:-:S03]  /*1920*/  IADD3 R63, R66, 0x4, RZ ;  /* 0x00000004423f7810 */ /* 0x000fc60007ffe0ff */
        /* <DEDUP_REMOVED lines=153> */
[----:B------:R-:W-:-:S02]  /*22c0*/  IADD3 R76, R73, R76, RZ ;  /* 0x0000004c494c7210 */ /* 0x000fc40007ffe0ff */
[C---:B------:R-:W-:Y:S01]  /*22d0*/  IADD3 R74, R73.reuse, R74, RZ ;  /* 0x0000004a494a7210 */ /* 0x040fe20007ffe0ff */
        /* <DEDUP_REMOVED lines=18> */
.L_x_1285:
[----:B------:R-:W-:Y:S05]  /*2400*/  BSYNC B0 ;  /* 0x0000000000007941 */ /* 0x000fea0003800000 */
.L_x_1284:
        /* <DEDUP_REMOVED lines=12> */
[----:B------:R-:W-:Y:S01]  /*24d0*/  ULDC UR6, c[0x0][0x10] ;  /* 0x0000040000067ab9 */ /* 0x000fe20000000800 */
[----:B------:R-:W-:Y:S01]  /*24e0*/  SHF.R.U32.HI R64, RZ, 0x2, R87 ;  /* 0x00000002ff407819 */ /* 0x000fe20000011657 */
[----:B------:R-:W-:-:S03]  /*24f0*/  UIMAD UR6, UR6, UR4, UR7 ;  /* 0x00000004060672a4 */ /* 0x000fc6000f8e0207 */
[----:B------:R-:W-:-:S03]  /*2500*/  SHF.L.U32 R64, R64, 0x4, RZ ;  /* 0x0000000440407819 */ /* 0x000fc600000006ff */
[----:B------:R-:W-:Y:S02]  /*2510*/  MOV R65, UR6 ;  /* 0x0000000600417c02 */ /* 0x000fe40008000f00 */
[----:B------:R-:W-:-:S04]  /*2520*/  LOP3.LUT R64, R64, 0xfffffff0, R86, 0xe2, !PT ;  /* 0xfffffff040407812 */ /* 0x000fc800078ee256 */
[----:B------:R-:W-:-:S04]  /*2530*/  LEA R64, R65, R64, 0x6 ;  /* 0x0000004041407211 */ /* 0x000fc800078e30ff */
[----:B------:R-:W-:-:S05]  /*2540*/  SHF.L.U32 R64, R64, 0x1, RZ ;  /* 0x0000000140407819 */ /* 0x000fca00000006ff */
[----:B0-----:R-:W-:-:S05]  /*2550*/  IMAD.WIDE.U32 R64, R64, 0x4, R66 ;  /* 0x0000000440407825 */ /* 0x001fca00078e0042 */
[----:B------:R0:W-:Y:S02]  /*2560*/  STG.E.64 desc[UR14][R64.64], R62 ;  /* 0x0000003e40007986 */ /* 0x0001e4000c101b0e */
.L_x_1287:
[----:B------:R-:W-:Y:S05]  /*2570*/  BSYNC B0 ;  /* 0x0000000000007941 */ /* 0x000fea0003800000 */
.L_x_1286:
        /* <DEDUP_REMOVED lines=24> */
[----:B0-----:R-:W-:Y:S02]  /*2700*/  ISETP.NE.AND P0, PT, R65, RZ, PT ;  /* 0x000000ff4100720c */ /* 0x001fe40003f05270 */
[----:B------:R-:W-:Y:S01]  /*2710*/  PRMT R62, R54, 0x7632, R62 ;  /* 0x00007632363e7816 */ /* 0x000fe2000000003e */
[----:B------:R1:W-:Y:S01]  /*2720*/  STL.S16 [R1+0x3c], R30 ;  /* 0x00003c1e01007387 */ /* 0x0003e20000100600 */
        /* <DEDUP_REMOVED lines=15> */
[----:B------:R-:W-:Y:S01]  /*2820*/  ISETP.GT.U32.AND P1, PT, R65, 0x3f, PT ;  /* 0x0000003f4100780c */ /* 0x000fe20003f24070 */
[----:B-1----:R-:W-:-:S12]  /*2830*/  @P0 BRA `(.L_x_1288) ;  /* 0x0000000000440947 */ /* 0x002fd80003800000 */
[----:B------:R-:W0:Y:S01]  /*2840*/  S2R R65, SR_CTAID.X ;  /* 0x0000000000417919 */ /* 0x000e220000002500 */
[----:B------:R-:W1:Y:S01]  /*2850*/  LDC.64 R32, c[0x0][0x250] ;  /* 0x00009400ff207b82 */ /* 0x000e620000000a00 */
[----:B------:R-:W-:-:S05]  /*2860*/  MOV R30, UR7 ;  /* 0x00000007001e7c02 */ /* 0x000fca0008000f00 */
        /* <DEDUP_REMOVED lines=8> */
.L_x_1289:
[----:B------:R-:W2:Y:S04]  /*28f0*/  LD.E.STRONG.GPU R33, desc[UR14][R30.64] ;  /* 0x0000000e1e217980 */ /* 0x000ea8000c10f900 */
[----:B--2---:R-:W-:Y:S01]  /*2900*/  CCTL.IVALL ;  /* 0x00000000ff00798f */ /* 0x004fe20002000000 */
[----:B------:R-:W-:Y:S05]  /*2910*/  YIELD ;  /* 0x0000000000007946 */ /* 0x000fea0003800000 */
[----:B-----5:R-:W-:-:S04]  /*2920*/  LOP3.LUT R33, R33, R32, RZ, 0x3c, !PT ;  /* 0x0000002021217212 */ /* 0x020fc800078e3cff */
[----:B------:R-:W-:-:S13]  /*2930*/  ISETP.GT.AND P0, PT, R33, -0x1, PT ;  /* 0xffffffff2100780c */ /* 0x000fda0003f04270 */
[----:B------:R-:W-:Y:S05]  /*2940*/  @P0 BRA `(.L_x_1289) ;  /* 0xfffffffc00e80947 */ /* 0x000fea000383ffff */
.L_x_1288:
        /* <DEDUP_REMOVED lines=12> */
[----:B------:R-:W-:-:S04]  /*2a10*/  @!P1 LEA R30, R30, R31, 0x6 ;  /* 0x0000001f1e1e9211 */ /* 0x000fc800078e30ff */
[----:B------:R-:W-:Y:S02]  /*2a20*/  @!P1 IADD3 R32, R30, R32, RZ ;  /* 0x000000201e209210 */ /* 0x000fe40007ffe0ff */
[----:B------:R-:W0:Y:S02]  /*2a30*/  @!P1 LDC.64 R30, c[0x0][0x248] ;  /* 0x00009200ff1e9b82 */ /* 0x000e240000000a00 */
        /* <DEDUP_REMOVED lines=8> */
[----:B------:R-:W-:-:S04]  /*2ac0*/  @!P0 MOV R33, 0x400 ;  /* 0x0000040000218802 */ /* 0x000fc80000000f00 */
[----:B------:R-:W-:Y:S01]  /*2ad0*/  @!P0 IADD3 R33, R33, 0xc80, RZ ;  /* 0x00000c8021218810 */ /* 0x000fe20007ffe0ff */
        /* <DEDUP_REMOVED lines=19> */
[----:B------:R-:W-:Y:S01]  /*2c10*/  @!P0 FMUL.FTZ R30, R30, 1.2207031431898940355e-05 ;  /* 0x374ccccd1e1e8820 */ /* 0x000fe20000410000 */
[----:B-1----:R-:W-:-:S03]  /*2c20*/  FADD.FTZ R31, R31, R32 ;  /* 0x000000201f1f7221 */ /* 0x002fc60000010000 */
[----:B------:R-:W-:-:S04]  /*2c30*/  @!P0 FMUL.FTZ R32, R30, R30 ;  /* 0x0000001e1e208220 */ /* 0x000fc80000410000 */
[----:B------:R-:W-:Y:S02]  /*2c40*/  @!P0 FFMA.FTZ R31, R31, 1.2207031431898940355e-05, -R32 ;  /* 0x374ccccd1f1f8823 */ /* 0x000fe40000010820 */
        /* <DEDUP_REMOVED lines=29> */
.L_x_1291:
[----:B------:R-:W-:Y:S05]  /*2e20*/  BSYNC B0 ;  /* 0x0000000000007941 */ /* 0x000fea0003800000 */
.L_x_1290:
[----:B0-----:R-:W2:Y:S04]  /*2e30*/  LDL.LU R33, [R1+0x4] ;  /* 0x0000040001217983 */ /* 0x001ea80000300800 */
[----:B------:R-:W3:Y:S04]  /*2e40*/  LDL.LU R38, [R1+0xc] ;  /* 0x00000c0001267983 */ /* 0x000ee80000300800 */
[----:B------:R-:W4:Y:S04]  /*2e50*/  LDL.LU R39, [R1+0x14] ;  /* 0x0000140001277983 */ /* 0x000f280000300800 */
[----:B------:R-:W5:Y:S04]  /*2e60*/  LDL.LU R40, [R1+0x1c] ;  /* 0x00001c0001287983 */ /* 0x000f680000300800 */
[----:B------:R-:W5:Y:S04]  /*2e70*/  LDL.LU R34, [R1+0x20] ;  /* 0x0000200001227983 */ /* 0x000f680000300800 */
[----:B------:R-:W5:Y:S04]  /*2e80*/  LDL.LU R35, [R1+0x28] ;  /* 0x0000280001237983 */ /* 0x000f680000300800 */
[----:B------:R-:W5:Y:S04]  /*2e90*/  LDL.LU R36, [R1+0x40] ;  /* 0x0000400001247983 */ /* 0x000f680000300800 */
[----:B------:R-:W5:Y:S01]  /*2ea0*/  LDL.LU R52, [R1+0x44] ;  /* 0x0000440001347983 */ /* 0x000f620000300800 */
[----:B------:R-:W0:Y:S01]  /*2eb0*/  S2UR UR12, SR_CgaCtaId ;  /* 0x00000000000c79c3 */ /* 0x000e220000008800 */
[----:B------:R-:W-:Y:S01]  /*2ec0*/  MOV R30, UR16 ;  /* 0x00000010001e7c02 */ /* 0x000fe20008000f00 */
[----:B------:R-:W-:Y:S01]  /*2ed0*/  USHF.L.U32 UR6, UR9, 0x2, URZ ;  /* 0x0000000209067899 */ /* 0x000fe2000800063f */
[----:B------:R-:W-:Y:S01]  /*2ee0*/  SHF.L.U32 R28, R28, 0x10, RZ ;  /* 0x000000101c1c7819 */ /* 0x000fe200000006ff */
[----:B------:R-:W-:Y:S01]  /*2ef0*/  UMOV UR8, 0x400 ;  /* 0x0000040000087882 */ /* 0x000fe20000000000 */
[----:B------:R-:W-:Y:S01]  /*2f00*/  SHF.L.U32 R26, R26, 0x10, RZ ;  /* 0x000000101a1a7819 */ /* 0x000fe200000006ff */
[----:B------:R-:W-:Y:S01]  /*2f10*/  IMAD R30, R30, 0x50, R83 ;  /* 0x000000501e1e7824 */ /* 0x000fe200078e0253 */
[----:B------:R-:W-:Y:S01]  /*2f20*/  ULOP3.LUT UR6, UR6, 0xc, URZ, 0xc0, !UPT ;  /* 0x0000000c06067892 */ /* 0x000fe2000f8ec03f */
[----:B------:R-:W-:Y:S01]  /*2f30*/  STL [R1+0x68], R82 ;  /* 0x0000685201007387 */ /* 0x000fe20000100800 */
[----:B------:R-:W-:Y:S01]  /*2f40*/  UIADD3 UR8, UR8, 0xc80, URZ ;  /* 0x00000c8008087890 */ /* 0x000fe2000fffe03f */
[----:B------:R-:W-:-:S02]  /*2f50*/  SHF.L.U32 R66, R66, 0x10, RZ ;  /* 0x0000001042427819 */ /* 0x000fc400000006ff */
[----:B------:R-:W-:Y:S01]  /*2f60*/  SHF.L.U32 R44, R30, 0x2, RZ ;  /* 0x000000021e2c7819 */ /* 0x000fe200000006ff */
[----:B------:R-:W-:Y:S01]  /*2f70*/  STL [R1+0x64], R80 ;  /* 0x0000645001007387 */ /* 0x000fe20000100800 */
[----:B------:R-:W-:Y:S01]  /*2f80*/  IADD3 R32, RZ, -UR6, RZ ;  /* 0x80000006ff207c10 */ /* 0x000fe2000fffe0ff */
[----:B------:R-:W-:Y:S01]  /*2f90*/  ULDC UR6, c[0x0][0x230] ;  /* 0x00008c0000067ab9 */ /* 0x000fe20000000800 */
[----:B------:R-:W-:Y:S01]  /*2fa0*/  SHF.R.S32.HI R45, RZ, 0x1f, R44 ;  /* 0x0000001fff2d7819 */ /* 0x000fe2000001142c */
[----:B------:R-:W-:Y:S01]  /*2fb0*/  IMAD.WIDE.U32 R30, R44, -0x33333333, RZ ;  /* 0xcccccccd2c1e7825 */ /* 0x000fe200078e00ff */
[----:B------:R-:W-:Y:S01]  /*2fc0*/  STL [R1+0x60], R5 ;  /* 0x0000600501007387 */ /* 0x000fe20000100800 */
[----:B------:R-:W-:Y:S02]  /*2fd0*/  SHF.L.U32 R54, R54, 0x10, RZ ;  /* 0x0000001036367819 */ /* 0x000fe400000006ff */
[----:B------:R-:W-:Y:S01]  /*2fe0*/  SHF.L.U32 R29, R29, 0x10, RZ ;  /* 0x000000101d1d7819 */ /* 0x000fe200000006ff */
[----:B------:R-:W-:Y:S01]  /*2ff0*/  STL [R1+0x5c], R6 ;  /* 0x00005c0601007387 */ /* 0x000fe20000100800 */
[----:B------:R-:W-:Y:S01]  /*3000*/  LEA.HI R30, R31, R32, RZ, 0x1a ;  /* 0x000000201f1e7211 */ /* 0x000fe200078fd0ff */
[----:B0-----:R-:W-:Y:S01]  /*3010*/  ULEA UR8, UR12, UR8, 0x18 ;  /* 0x000000080c087291 */ /* 0x001fe2000f8ec03f */
[----:B------:R-:W-:-:S02]  /*3020*/  SHF.L.U32 R27, R27, 0x10, RZ ;  /* 0x000000101b1b7819 */ /* 0x000fc400000006ff */
[----:B------:R-:W-:Y:S01]  /*3030*/  ULDC.64 UR12, c[0x0][0x210] ;  /* 0x00008400000c7ab9 */ /* 0x000fe20000000a00 */
[----:B------:R-:W-:Y:S02]  /*3040*/  SHF.L.U32 R41, R41, 0x10, RZ ;  /* 0x0000001029297819 */ /* 0x000fe400000006ff */
[----:B------:R-:W-:Y:S02]  /*3050*/  LEA R30, R30, UR8, 0x3 ;  /* 0x000000081e1e7c11 */ /* 0x000fe4000f8e18ff */
[----:B------:R-:W-:Y:S02]  /*3060*/  SHF.L.U32 R59, R59, 0x10, RZ ;  /* 0x000000103b3b7819 */ /* 0x000fe400000006ff */
[----:B------:R-:W-:Y:S01]  /*3070*/  SHF.L.U32 R61, R61, 0x10, RZ ;  /* 0x000000103d3d7819 */ /* 0x000fe200000006ff */
[----:B------:R0:W1:Y:S01]  /*3080*/  LDS.64 R42, [R30] ;  /* 0x000000001e2a7984 */ /* 0x0000620000000a00 */
[----:B------:R-:W-:Y:S02]  /*3090*/  SHF.L.U32 R62, R62, 0x10, RZ ;  /* 0x000000103e3e7819 */ /* 0x000fe400000006ff */
[----:B------:R-:W-:-:S02]  /*30a0*/  SHF.L.U32 R63, R63, 0x10, RZ ;  /* 0x000000103f3f7819 */ /* 0x000fc400000006ff */
[----:B------:R-:W-:Y:S02]  /*30b0*/  SHF.L.U32 R58, R58, 0x10, RZ ;  /* 0x000000103a3a7819 */ /* 0x000fe400000006ff */
[----:B------:R-:W-:Y:S02]  /*30c0*/  SHF.L.U32 R51, R51, 0x10, RZ ;  /* 0x0000001033337819 */ /* 0x000fe400000006ff */
[----:B0-----:R-:W-:Y:S02]  /*30d0*/  MOV R30, UR17 ;  /* 0x00000011001e7c02 */ /* 0x001fe40008000f00 */
[----:B------:R-:W-:Y:S02]  /*30e0*/  SHF.L.U32 R50, R50, 0x10, RZ ;  /* 0x0000001032327819 */ /* 0x000fe400000006ff */
[----:B------:R-:W-:Y:S01]  /*30f0*/  SHF.L.U32 R49, R49, 0x10, RZ ;  /* 0x0000001031317819 */ /* 0x000fe200000006ff */
[----:B------:R-:W-:Y:S01]  /*3100*/  IMAD.WIDE.U32 R44, R30, 0x140000, R44 ;  /* 0x001400001e2c7825 */ /* 0x000fe200078e002c */
[----:B------:R-:W-:-:S02]  /*3110*/  SHF.L.U32 R74, R74, 0x10, RZ ;  /* 0x000000104a4a7819 */ /* 0x000fc400000006ff */
[----:B------:R-:W-:Y:S02]  /*3120*/  SHF.L.U32 R85, R85, 0x10, RZ ;  /* 0x0000001055557819 */ /* 0x000fe400000006ff */
[-C--:B------:R-:W-:Y:S02]  /*3130*/  IADD3 R2, P0, R2, R44.reuse, RZ ;  /* 0x0000002c02027210 */ /* 0x080fe40007f1e0ff */
[----:B------:R-:W-:Y:S02]  /*3140*/  IADD3 R30, R45, UR11, RZ ;  /* 0x0000000b2d1e7c10 */ /* 0x000fe4000fffe0ff */
[----:B------:R-:W-:Y:S02]  /*3150*/  IADD3 R37, P3, R93, R44, RZ ;  /* 0x0000002c5d257210 */ /* 0x000fe40007f7e0ff */
[----:B------:R-:W-:Y:S02]  /*3160*/  IADD3.X R31, RZ, R30, RZ, P0, !PT ;  /* 0x0000001eff1f7210 */ /* 0x000fe400007fe4ff */
[----:B------:R-:W-:-:S02]  /*3170*/  LEA R46, P0, R2, UR12, 0x1 ;  /* 0x0000000c022e7c11 */ /* 0x000fc4000f8008ff */
[----:B------:R-:W-:Y:S02]  /*3180*/  IADD3.X R6, RZ, R30, RZ, P3, !PT ;  /* 0x0000001eff067210 */ /* 0x000fe40001ffe4ff */
[----:B------:R-:W-:Y:S02]  /*3190*/  LEA.HI.X R47, R2, UR13, R31, 0x1, P0 ;  /* 0x0000000d022f7c11 */ /* 0x000fe400080f0c1f */
[-C--:B------:R-:W-:Y:S02]  /*31a0*/  IADD3 R31, P0, R84, R44.reuse, RZ ;  /* 0x0000002c541f7210 */ /* 0x080fe40007f1e0ff */
[----:B------:R-:W-:Y:S01]  /*31b0*/  IADD3 R32, P1, R92, R44, RZ ;  /* 0x0000002c5c207210 */ /* 0x000fe20007f3e0ff */
[----:B-1----:R-:W-:Y:S01]  /*31c0*/  FADD.FTZ R2, R43, UR6 ;  /* 0x000000062b027e21 */ /* 0x002fe20008010000 */
[--C-:B------:R-:W-:Y:S01]  /*31d0*/  FADD.FTZ R0, R0, -R42.reuse ;  /* 0x8000002a00007221 */ /* 0x100fe20000010000 */
[----:B------:R-:W-:Y:S01]  /*31e0*/  FADD.FTZ R43, R72, -R42 ;  /* 0x8000002a482b7221 */ /* 0x000fe20000010000 */
[C---:B------:R-:W-:Y:S01]  /*31f0*/  FADD.FTZ R66, -R42.reuse, R66 ;  /* 0x000000422a427221 */ /* 0x040fe20000010100 */
[----:B------:R-:W-:Y:S01]  /*3200*/  FADD.FTZ R54, -R42, R54 ;  /* 0x000000362a367221 */ /* 0x000fe20000010100 */
[--C-:B------:R-:W-:Y:S01]  /*3210*/  FADD.FTZ R71, R71, -R42.reuse ;  /* 0x8000002a47477221 */ /* 0x100fe20000010000 */
[----:B------:R-:W0:Y:S01]  /*3220*/  MUFU.RSQ R2, R2 ;  /* 0x0000000200027308 */ /* 0x000e220000001400 */
[--C-:B------:R-:W-:Y:S01]  /*3230*/  FADD.FTZ R70, R70, -R42.reuse ;  /* 0x8000002a46467221 */ /* 0x100fe20000010000 */
[--C-:B------:R-:W-:Y:S01]  /*3240*/  FADD.FTZ R69, R69, -R42.reuse ;  /* 0x8000002a45457221 */ /* 0x100fe20000010000 */
[--C-:B------:R-:W-:Y:S01]  /*3250*/  FADD.FTZ R8, R8, -R42.reuse ;  /* 0x8000002a08087221 */ /* 0x100fe20000010000 */
[C---:B------:R-:W-:Y:S01]  /*3260*/  FADD.FTZ R92, -R42.reuse, R61 ;  /* 0x0000003d2a5c7221 */ /* 0x040fe20000010100 */
[--C-:B------:R-:W-:Y:S01]  /*3270*/  FADD.FTZ R93, R7, -R42.reuse ;  /* 0x8000002a075d7221 */ /* 0x100fe20000010000 */
[----:B------:R-:W-:Y:S01]  /*3280*/  FADD.FTZ R9, R9, -R42 ;  /* 0x8000002a09097221 */ /* 0x000fe20000010000 */
[C---:B------:R-:W-:Y:S01]  /*3290*/  FADD.FTZ R63, -R42.reuse, R63 ;  /* 0x0000003f2a3f7221 */ /* 0x040fe20000010100 */
[----:B------:R-:W-:Y:S01]  /*32a0*/  FADD.FTZ R58, -R42, R58 ;  /* 0x0000003a2a3a7221 */ /* 0x000fe20000010100 */
[--C-:B------:R-:W-:Y:S01]  /*32b0*/  FADD.FTZ R13, R13, -R42.reuse ;  /* 0x8000002a0d0d7221 */ /* 0x100fe20000010000 */
[--C-:B------:R-:W-:Y:S01]  /*32c0*/  FADD.FTZ R14, R14, -R42.reuse ;  /* 0x8000002a0e0e7221 */ /* 0x100fe20000010000 */
[----:B------:R-:W-:Y:S01]  /*32d0*/  FADD.FTZ R15, R15, -R42 ;  /* 0x8000002a0f0f7221 */ /* 0x000fe20000010000 */
[----:B------:R-:W-:Y:S01]  /*32e0*/  FADD.FTZ R50, -R42, R50 ;  /* 0x000000322a327221 */ /* 0x000fe20000010100 */
[--C-:B------:R-:W-:Y:S01]  /*32f0*/  FADD.FTZ R18, R18, -R42.reuse ;  /* 0x8000002a12127221 */ /* 0x100fe20000010000 */
[----:B------:R-:W-:Y:S01]  /*3300*/  FADD.FTZ R19, R19, -R42 ;  /* 0x8000002a13137221 */ /* 0x000fe20000010000 */
[----:B------:R-:W-:Y:S01]  /*3310*/  FADD.FTZ R74, -R42, R74 ;  /* 0x0000004a2a4a7221 */ /* 0x000fe20000010100 */
[----:B------:R-:W-:Y:S01]  /*3320*/  FADD.FTZ R20, R20, -R42 ;  /* 0x8000002a14147221 */ /* 0x000fe20000010000 */
[----:B0-----:R-:W-:Y:S01]  /*3330*/  FMUL.FTZ R0, R0, R2 ;  /* 0x0000000200007220 */ /* 0x001fe20000410000 */
[C---:B------:R-:W-:Y:S01]  /*3340*/  FMUL.FTZ R43, R2.reuse, R43 ;  /* 0x0000002b022b7220 */ /* 0x040fe20000410000 */
[C---:B------:R-:W-:Y:S01]  /*3350*/  FMUL.FTZ R54, R2.reuse, R54 ;  /* 0x0000003602367220 */ /* 0x040fe20000410000 */
[----:B------:R-:W-:Y:S01]  /*3360*/  FMUL.FTZ R71, R2, R71 ;  /* 0x0000004702477220 */ /* 0x000fe20000410000 */
[--C-:B------:R-:W-:Y:S01]  /*3370*/  FFMA.FTZ R45, R0, R28, R26.reuse ;  /* 0x0000001c002d7223 */ /* 0x100fe2000001001a */
[----:B------:R-:W-:Y:S01]  /*3380*/  SHF.L.U32 R0, R65, 0x10, RZ ;  /* 0x0000001041007819 */ /* 0x000fe200000006ff */
[----:B------:R-:W-:Y:S01]  /*3390*/  FMUL.FTZ R65, R2, R66 ;  /* 0x0000004202417220 */ /* 0x000fe20000410000 */
[--C-:B------:R-:W-:Y:S01]  /*33a0*/  FFMA.FTZ R66, R43, R29, R27.reuse ;  /* 0x0000001d2b427223 */ /* 0x100fe2000001001b */
[----:B------:R-:W-:Y:S01]  /*33b0*/  SHF.L.U32 R43, R55, 0x10, RZ ;  /* 0x00000010372b7819 */ /* 0x000fe200000006ff */
[----:B------:R-:W-:Y:S01]  /*33c0*/  FFMA.FTZ R71, R28, R71, R26 ;  /* 0x000000471c477223 */ /* 0x000fe2000001001a */
[----:B------:R-:W-:Y:S01]  /*33d0*/  FFMA.FTZ R65, R65, R41, R0 ;  /* 0x0000002941417223 */ /* 0x000fe20000010000 */
[----:B------:R-:W-:Y:S01]  /*33e0*/  FMUL.FTZ R83, R66, -1.4426950216293334961 ;  /* 0xbfb8aa3b42537820 */ /* 0x000fe20000410000 */
[C---:B------:R-:W-:Y:S01]  /*33f0*/  FMUL.FTZ R69, R2.reuse, R69 ;  /* 0x0000004502457220 */ /* 0x040fe20000410000 */
[C---:B------:R-:W-:Y:S01]  /*3400*/  FMUL.FTZ R8, R2.reuse, R8 ;  /* 0x0000000802087220 */ /* 0x040fe20000410000 */
[C---:B------:R-:W-:Y:S01]  /*3410*/  FMUL.FTZ R92, R2.reuse, R92 ;  /* 0x0000005c025c7220 */ /* 0x040fe20000410000 */
[----:B------:R-:W-:Y:S01]  /*3420*/  FMUL.FTZ R93, R2, R93 ;  /* 0x0000005d025d7220 */ /* 0x000fe20000410000 */
[----:B------:R-:W-:Y:S01]  /*3430*/  FFMA.FTZ R69, R28, R69, R26 ;  /* 0x000000451c457223 */ /* 0x000fe2000001001a */
[----:B------:R-:W0:Y:S01]  /*3440*/  MUFU.EX2 R83, R83 ;  /* 0x0000005300537308 */ /* 0x000e220000000800 */
[C---:B------:R-:W-:Y:S01]  /*3450*/  FMUL.FTZ R58, R2.reuse, R58 ;  /* 0x0000003a023a7220 */ /* 0x040fe20000410000 */
[--C-:B------:R-:W-:Y:S01]  /*3460*/  FFMA.FTZ R93, R29, R93, R27.reuse ;  /* 0x0000005d1d5d7223 */ /* 0x100fe2000001001b */
[C---:B------:R-:W-:Y:S01]  /*3470*/  FMUL.FTZ R13, R2.reuse, R13 ;  /* 0x0000000d020d7220 */ /* 0x040fe20000410000 */
[C---:B------:R-:W-:Y:S01]  /*3480*/  FMUL.FTZ R14, R2.reuse, R14 ;  /* 0x0000000e020e7220 */ /* 0x040fe20000410000 */
[C---:B------:R-:W-:Y:S01]  /*3490*/  FMUL.FTZ R15, R2.reuse, R15 ;  /* 0x0000000f020f7220 */ /* 0x040fe20000410000 */
[----:B------:R-:W-:Y:S01]  /*34a0*/  FMUL.FTZ R61, R93, -1.4426950216293334961 ;  /* 0xbfb8aa3b5d3d7820 */ /* 0x000fe20000410000 */
[----:B------:R-:W-:Y:S01]  /*34b0*/  FFMA.FTZ R13, R29, R13, R27 ;  /* 0x0000000d1d0d7223 */ /* 0x000fe2000001001b */
[C---:B------:R-:W-:Y:S01]  /*34c0*/  FMUL.FTZ R50, R2.reuse, R50 ;  /* 0x0000003202327220 */ /* 0x040fe20000410000 */
[C---:B------:R-:W-:Y:S01]  /*34d0*/  FMUL.FTZ R18, R2.reuse, R18 ;  /* 0x0000001202127220 */ /* 0x040fe20000410000 */
[C---:B------:R-:W-:Y:S01]  /*34e0*/  FMUL.FTZ R19, R2.reuse, R19 ;  /* 0x0000001302137220 */ /* 0x040fe20000410000 */
[----:B------:R-:W-:Y:S01]  /*34f0*/  FMUL.FTZ R20, R2, R20 ;  /* 0x0000001402147220 */ /* 0x000fe20000410000 */
[----:B------:R-:W-:Y:S01]  /*3500*/  MUFU.EX2 R61, R61 ;  /* 0x0000003d003d7308 */ /* 0x000fe20000000800 */
[----:B------:R-:W-:Y:S01]  /*3510*/  FADD.FTZ R85, -R42, R85 ;  /* 0x000000552a557221 */ /* 0x000fe20000010100 */
[----:B------:R-:W-:Y:S01]  /*3520*/  FADD.FTZ R23, R23, -R42 ;  /* 0x8000002a17177221 */ /* 0x000fe20000010000 */
[----:B0-----:R-:W-:-:S03]  /*3530*/  FADD.FTZ R83, R83, 1 ;  /* 0x3f80000053537421 */ /* 0x001fc60000010000 */
[----:B------:R-:W-:-:S03]  /*3540*/  FMUL.FTZ R23, R2, R23 ;  /* 0x0000001702177220 */ /* 0x000fc60000410000 */
[----:B------:R-:W-:Y:S01]  /*3550*/  MUFU.RCP R83, R83 ;  /* 0x0000005300537308 */ /* 0x000fe20000001000 */
[-C--:B--2---:R-:W-:Y:S02]  /*3560*/  IADD3 R33, P2, R33, R44.reuse, RZ ;  /* 0x0000002c21217210 */ /* 0x084fe40007f5e0ff */
[-C--:B---3--:R-:W-:Y:S02]  /*3570*/  IADD3 R38, P6, R38, R44.reuse, RZ ;  /* 0x0000002c26267210 */ /* 0x088fe40007fde0ff */
[----:B----4-:R-:W-:Y:S02]  /*3580*/  IADD3 R39, P4, R39, R44, RZ ;  /* 0x0000002c27277210 */ /* 0x010fe40007f9e0ff */
[----:B------:R-:W-:Y:S02]  /*3590*/  IADD3.X R5, RZ, R30, RZ, P6, !PT ;  /* 0x0000001eff057210 */ /* 0x000fe400037fe4ff */
[----:B-----5:R-:W-:Y:S02]  /*35a0*/  IADD3 R40, P5, R40, R44, RZ ;  /* 0x0000002c28287210 */ /* 0x020fe40007fbe0ff */
[----:B------:R-:W-:-:S02]  /*35b0*/  IADD3.X R80, RZ, R30, RZ, P4, !PT ;  /* 0x0000001eff507210 */ /* 0x000fc400027fe4ff */
[----:B------:R-:W-:Y:S02]  /*35c0*/  IADD3.X R82, RZ, R30, RZ, P5, !PT ;  /* 0x0000001eff527210 */ /* 0x000fe40002ffe4ff */
[-C--:B------:R-:W-:Y:S02]  /*35d0*/  IADD3 R34, P3, R34, R44.reuse, RZ ;  /* 0x0000002c22227210 */ /* 0x080fe40007f7e0ff */
[-C--:B------:R-:W-:Y:S02]  /*35e0*/  IADD3 R35, P4, R35, R44.reuse, RZ ;  /* 0x0000002c23237210 */ /* 0x080fe40007f9e0ff */
[-C--:B------:R-:W-:Y:S02]  /*35f0*/  IADD3 R36, P5, R36, R44.reuse, RZ ;  /* 0x0000002c24247210 */ /* 0x080fe40007fbe0ff */
[----:B------:R-:W-:Y:S01]  /*3600*/  IADD3 R52, P6, R52, R44, RZ ;  /* 0x0000002c34347210 */ /* 0x000fe20007fde0ff */
[----:B------:R-:W-:-:S04]  /*3610*/  FMUL.FTZ R44, R45, -1.4426950216293334961 ;  /* 0xbfb8aa3b2d2c7820 */ /* 0x000fc80000410000 */
[----:B------:R0:W1:Y:S02]  /*3620*/  MUFU.EX2 R72, R44 ;  /* 0x0000002c00487308 */ /* 0x0000640000000800 */
[----:B0-----:R-:W-:Y:S01]  /*3630*/  SHF.L.U32 R44, R56, 0x10, RZ ;  /* 0x00000010382c7819 */ /* 0x001fe200000006ff */
[----:B------:R-:W-:-:S04]  /*3640*/  FMUL.FTZ R56, R65, -1.4426950216293334961 ;  /* 0xbfb8aa3b41387820 */ /* 0x000fc80000410000 */
[--C-:B------:R-:W-:Y:S01]  /*3650*/  FFMA.FTZ R54, R54, R44, R43.reuse ;  /* 0x0000002c36367223 */ /* 0x100fe2000001002b */
[--C-:B------:R-:W-:Y:S01]  /*3660*/  FFMA.FTZ R92, R44, R92, R43.reuse ;  /* 0x0000005c2c5c7223 */ /* 0x100fe2000001002b */
[----:B------:R-:W0:Y:S01]  /*3670*/  MUFU.EX2 R56, R56 ;  /* 0x0000003800387308 */ /* 0x000e220000000800 */
[----:B-1----:R-:W-:Y:S01]  /*3680*/  FADD.FTZ R55, R72, 1 ;  /* 0x3f80000048377421 */ /* 0x002fe20000010000 */
[----:B------:R-:W-:Y:S01]  /*3690*/  FMUL.FTZ R84, R54, -1.4426950216293334961 ;  /* 0xbfb8aa3b36547820 */ /* 0x000fe20000410000 */
[----:B------:R-:W-:-:S05]  /*36a0*/  FFMA.FTZ R58, R44, R58, R43 ;  /* 0x0000003a2c3a7223 */ /* 0x000fca000001002b */
[----:B------:R-:W1:Y:S08]  /*36b0*/  MUFU.RCP R55, R55 ;  /* 0x0000003700377308 */ /* 0x000e700000001000 */
[----:B------:R-:W2:Y:S01]  /*36c0*/  MUFU.EX2 R84, R84 ;  /* 0x0000005400547308 */ /* 0x000ea20000000800 */
[----:B0-----:R-:W-:-:S07]  /*36d0*/  FADD.FTZ R56, R56, 1 ;  /* 0x3f80000038387421 */ /* 0x001fce0000010000 */
[----:B------:R-:W0:Y:S01]  /*36e0*/  MUFU.RCP R56, R56 ;  /* 0x0000003800387308 */ /* 0x000e220000001000 */
[----:B-1----:R-:W-:Y:S01]  /*36f0*/  FMUL.FTZ R55, R45, R55 ;  /* 0x000000372d377220 */ /* 0x002fe20000410000 */
[----:B------:R-:W-:-:S06]  /*3700*/  FMUL.FTZ R45, R71, -1.4426950216293334961 ;  /* 0xbfb8aa3b472d7820 */ /* 0x000fcc0000410000 */
[----:B------:R-:W1:Y:S01]  /*3710*/  MUFU.EX2 R45, R45 ;  /* 0x0000002d002d7308 */ /* 0x000e620000000800 */
[----:B--2---:R-:W-:Y:S01]  /*3720*/  FADD.FTZ R72, R84, 1 ;  /* 0x3f80000054487421 */ /* 0x004fe20000010000 */
[----:B------:R-:W-:Y:S01]  /*3730*/  SHF.L.U32 R84, R53, 0x10, RZ ;  /* 0x0000001035547819 */ /* 0x000fe200000006ff */
[----:B------:R-:W-:-:S04]  /*3740*/  FMUL.FTZ R53, R66, R83 ;  /* 0x0000005342357220 */ /* 0x000fc80000410000 */
[----:B------:R-:W-:Y:S01]  /*3750*/  FADD.FTZ R84, -R42, R84 ;  /* 0x000000542a547221 */ /* 0x000fe20000010100 */
[----:B------:R-:W2:Y:S01]  /*3760*/  MUFU.RCP R72, R72 ;  /* 0x0000004800487308 */ /* 0x000ea20000001000 */
[----:B0-----:R-:W-:Y:S02]  /*3770*/  FMUL.FTZ R56, R65, R56 ;  /* 0x0000003841387220 */ /* 0x001fe40000410000 */
[----:B------:R-:W-:Y:S01]  /*3780*/  FMUL.FTZ R65, R2, R84 ;  /* 0x0000005402417220 */ /* 0x000fe20000410000 */
[----:B------:R-:W-:Y:S02]  /*3790*/  FFMA.FTZ R84, R28, R8, R26 ;  /* 0x000000081c547223 */ /* 0x000fe4000001001a */
[----:B------:R-:W-:Y:S01]  /*37a0*/  F2FP.BF16.F32.PACK_AB R55, R56, R55 ;  /* 0x000000373837723e */ /* 0x000fe200000010ff */
[----:B------:R-:W-:Y:S01]  /*37b0*/  FFMA.FTZ R65, R41, R65, R0 ;  /* 0x0000004129417223 */ /* 0x000fe20000010000 */
[----:B------:R-:W-:Y:S01]  /*37c0*/  FMUL.FTZ R7, R84, -1.4426950216293334961 ;  /* 0xbfb8aa3b54077820 */ /* 0x000fe20000410000 */
[----:B-1----:R-:W-:-:S02]  /*37d0*/  FADD.FTZ R45, R45, 1 ;  /* 0x3f8000002d2d7421 */ /* 0x002fc40000010000 */
[----:B------:R-:W-:Y:S01]  /*37e0*/  FMUL.FTZ R66, R65, -1.4426950216293334961 ;  /* 0xbfb8aa3b41427820 */ /* 0x000fe20000410000 */
[----:B------:R-:W-:Y:S02]  /*37f0*/  STG.E.U16 desc[UR14][R46.64], R55 ;  /* 0x000000372e007986 */ /* 0x000fe4000c10150e */
[----:B------:R-:W0:Y:S01]  /*3800*/  MUFU.EX2 R7, R7 ;  /* 0x0000000700077308 */ /* 0x000e220000000800 */
[----:B--2---:R-:W-:Y:S01]  /*3810*/  FMUL.FTZ R54, R54, R72 ;  /* 0x0000004836367220 */ /* 0x004fe20000410000 */
[----:B------:R-:W-:Y:S01]  /*3820*/  FMUL.FTZ R72, R2, R70 ;  /* 0x0000004602487220 */ /* 0x000fe20000410000 */
[----:B------:R-:W-:-:S05]  /*3830*/  FADD.FTZ R70, -R42, R59 ;  /* 0x0000003b2a467221 */ /* 0x000fca0000010100 */
[----:B------:R-:W1:Y:S01]  /*3840*/  MUFU.RCP R45, R45 ;  /* 0x0000002d002d7308 */ /* 0x000e620000001000 */
[----:B------:R-:W-:Y:S01]  /*3850*/  FFMA.FTZ R59, R29, R72, R27 ;  /* 0x000000481d3b7223 */ /* 0x000fe2000001001b */
[----:B------:R-:W-:-:S03]  /*3860*/  FMUL.FTZ R72, R2, R70 ;  /* 0x0000004602487220 */ /* 0x000fc60000410000 */
[----:B------:R-:W-:Y:S01]  /*3870*/  FMUL.FTZ R70, R59, -1.4426950216293334961 ;  /* 0xbfb8aa3b3b467820 */ /* 0x000fe20000410000 */
[----:B------:R-:W-:Y:S02]  /*3880*/  FFMA.FTZ R72, R44, R72, R43 ;  /* 0x000000482c487223 */ /* 0x000fe4000001002b */
[----:B------:R-:W2:Y:S01]  /*3890*/  MUFU.EX2 R66, R66 ;  /* 0x0000004200427308 */ /* 0x000ea20000000800 */
[----:B0-----:R-:W-:Y:S01]  /*38a0*/  FADD.FTZ R7, R7, 1 ;  /* 0x3f80000007077421 */ /* 0x001fe20000010000 */
[----:B------:R-:W-:-:S06]  /*38b0*/  FMUL.FTZ R83, R72, -1.4426950216293334961 ;  /* 0xbfb8aa3b48537820 */ /* 0x000fcc0000410000 */
[----:B------:R-:W0:Y:S01]  /*38c0*/  MUFU.EX2 R70, R70 ;  /* 0x0000004600467308 */ /* 0x000e220000000800 */
[----:B-1----:R-:W-:Y:S01]  /*38d0*/  FMUL.FTZ R71, R71, R45 ;  /* 0x0000002d47477220 */ /* 0x002fe20000410000 */
[----:B------:R-:W-:-:S04]  /*38e0*/  FMUL.FTZ R45, R69, -1.4426950216293334961 ;  /* 0xbfb8aa3b452d7820 */ /* 0x000fc80000410000 */
[----:B------:R0:W-:Y:S02]  /*38f0*/  STL [R1+0x28], R71 ;  /* 0x0000284701007387 */ /* 0x0001e40000100800 */
[----:B------:R-:W1:Y:S01]  /*3900*/  MUFU.EX2 R83, R83 ;  /* 0x0000005300537308 */ /* 0x000e620000000800 */
[----:B--2---:R-:W-:-:S07]  /*3910*/  FADD.FTZ R66, R66, 1 ;  /* 0x3f80000042427421 */ /* 0x004fce0000010000 */
[----:B------:R-:W-:Y:S01]  /*3920*/  MUFU.EX2 R45, R45 ;  /* 0x0000002d002d7308 */ /* 0x000fe20000000800 */
[----:B0-----:R-:W-:Y:S01]  /*3930*/  FADD.FTZ R71, R70, 1 ;  /* 0x3f80000046477421 */ /* 0x001fe20000010000 */
[----:B------:R-:W-:-:S06]  /*3940*/  SHF.L.U32 R70, R60, 0x10, RZ ;  /* 0x000000103c467819 */ /* 0x000fcc00000006ff */
[----:B------:R-:W0:Y:S01]  /*3950*/  MUFU.RCP R66, R66 ;  /* 0x0000004200427308 */ /* 0x000e220000001000 */
[----:B-1----:R-:W-:-:S07]  /*3960*/  FADD.FTZ R83, R83, 1 ;  /* 0x3f80000053537421 */ /* 0x002fce0000010000 */
[----:B------:R1:W2:Y:S02]  /*3970*/  MUFU.RCP R60, R71 ;  /* 0x00000047003c7308 */ /* 0x0002a40000001000 */
[----:B-1----:R-:W-:Y:S01]  /*3980*/  FADD.FTZ R71, -R42, R70 ;  /* 0x000000462a477221 */ /* 0x002fe20000010100 */
[----:B0-----:R-:W-:-:S05]  /*3990*/  FMUL.FTZ R66, R65, R66 ;  /* 0x0000004241427220 */ /* 0x001fca0000410000 */
[----:B------:R0:W1:Y:S01]  /*39a0*/  MUFU.RCP R70, R83 ;  /* 0x0000005300467308 */ /* 0x0000620000001000 */
[----:B------:R-:W-:Y:S01]  /*39b0*/  FMUL.FTZ R71, R2, R71 ;  /* 0x0000004702477220 */ /* 0x000fe20000410000 */
[----:B------:R2:W-:Y:S01]  /*39c0*/  STL [R1+0x20], R66 ;  /* 0x0000204201007387 */ /* 0x0005e20000100800 */
[----:B0-----:R-:W-:Y:S02]  /*39d0*/  FADD.FTZ R83, R45, 1 ;  /* 0x3f8000002d537421 */ /* 0x001fe40000010000 */
[----:B------:R-:W-:-:S03]  /*39e0*/  FFMA.FTZ R45, R41, R71, R0 ;  /* 0x00000047292d7223 */ /* 0x000fc60000010000 */
[----:B------:R0:W3:Y:S01]  /*39f0*/  MUFU.RCP R71, R83 ;  /* 0x0000005300477308 */ /* 0x0000e20000001000 */
[----:B------:R-:W-:Y:S01]  /*3a00*/  FMUL.FTZ R65, R45, -1.4426950216293334961 ;  /* 0xbfb8aa3b2d417820 */ /* 0x000fe20000410000 */
[----:B--2---:R-:W-:Y:S01]  /*3a10*/  FMUL.FTZ R66, R59, R60 ;  /* 0x0000003c3b427220 */ /* 0x004fe20000410000 */
[----:B-1----:R-:W-:Y:S01]  /*3a20*/  FMUL.FTZ R60, R72, R70 ;  /* 0x00000046483c7220 */ /* 0x002fe20000410000 */
[----:B------:R-:W-:Y:S01]  /*3a30*/  FMUL.FTZ R70, R2, R85 ;  /* 0x0000005502467220 */ /* 0x000fe20000410000 */
[----:B------:R-:W-:Y:S02]  /*3a40*/  SHF.L.U32 R72, R87, 0x10, RZ ;  /* 0x0000001057487819 */ /* 0x000fe400000006ff */
[----:B------:R1:W-:Y:S01]  /*3a50*/  STL [R1+0x1c], R66 ;  /* 0x00001c4201007387 */ /* 0x0003e20000100800 */
[----:B------:R-:W2:Y:S01]  /*3a60*/  MUFU.EX2 R65, R65 ;  /* 0x0000004100417308 */ /* 0x000ea20000000800 */
[----:B0-----:R-:W-:Y:S01]  /*3a70*/  FADD.FTZ R83, -R42, R62 ;  /* 0x0000003e2a537221 */ /* 0x001fe20000010100 */
[----:B------:R-:W-:Y:S01]  /*3a80*/  FFMA.FTZ R70, R44, R70, R43 ;  /* 0x000000462c467223 */ /* 0x000fe2000001002b */
[----:B------:R2:W-:Y:S01]  /*3a90*/  STL [R1+0x14], R60 ;  /* 0x0000143c01007387 */ /* 0x0005e20000100800 */
[----:B------:R-:W-:Y:S01]  /*3aa0*/  FADD.FTZ R72, -R42, R72 ;  /* 0x000000482a487221 */ /* 0x000fe20000010100 */
[----:B------:R-:W-:-:S03]  /*3ab0*/  FMUL.FTZ R83, R2, R83 ;  /* 0x0000005302537220 */ /* 0x000fc60000410000 */
[----:B------:R-:W-:Y:S01]  /*3ac0*/  FMUL.FTZ R72, R2, R72 ;  /* 0x0000004802487220 */ /* 0x000fe20000410000 */
[----:B---3--:R-:W-:Y:S01]  /*3ad0*/  FMUL.FTZ R59, R69, R71 ;  /* 0x00000047453b7220 */ /* 0x008fe20000410000 */
[----:B------:R-:W-:Y:S01]  /*3ae0*/  FFMA.FTZ R83, R41, R83, R0 ;  /* 0x0000005329537223 */ /* 0x000fe20000010000 */
[----:B------:R-:W-:Y:S01]  /*3af0*/  FADD.FTZ R69, R21, -R42 ;  /* 0x8000002a15457221 */ /* 0x000fe20000010000 */
[----:B-1----:R-:W-:Y:S01]  /*3b00*/  FFMA.FTZ R66, R28, R20, R26 ;  /* 0x000000141c427223 */ /* 0x002fe2000001001a */
[----:B------:R-:W-:Y:S01]  /*3b10*/  FFMA.FTZ R72, R41, R72, R0 ;  /* 0x0000004829487223 */ /* 0x000fe20000010000 */
[----:B------:R0:W-:Y:S01]  /*3b20*/  STL [R1+0xc], R59 ;  /* 0x00000c3b01007387 */ /* 0x0001e20000100800 */
[----:B------:R-:W-:Y:S01]  /*3b30*/  FMUL.FTZ R8, R83, -1.4426950216293334961 ;  /* 0xbfb8aa3b53087820 */ /* 0x000fe20000410000 */
[C---:B------:R-:W-:Y:S01]  /*3b40*/  FMUL.FTZ R69, R2.reuse, R69 ;  /* 0x0000004502457220 */ /* 0x040fe20000410000 */
[----:B--2---:R-:W-:Y:S01]  /*3b50*/  FADD.FTZ R60, R65, 1 ;  /* 0x3f800000413c7421 */ /* 0x004fe20000010000 */
[----:B------:R-:W-:Y:S01]  /*3b60*/  FMUL.FTZ R65, R2, R74 ;  /* 0x0000004a02417220 */ /* 0x000fe20000410000 */
[----:B------:R-:W-:Y:S01]  /*3b70*/  FMUL.FTZ R20, R66, -1.4426950216293334961 ;  /* 0xbfb8aa3b42147820 */ /* 0x000fe20000410000 */
[----:B------:R-:W-:Y:S01]  /*3b80*/  FFMA.FTZ R69, R29, R69, R27 ;  /* 0x000000451d457223 */ /* 0x000fe2000001001b */
[----:B------:R-:W1:Y:S01]  /*3b90*/  MUFU.EX2 R8, R8 ;  /* 0x0000000800087308 */ /* 0x000e620000000800 */
[----:B------:R-:W-:Y:S01]  /*3ba0*/  FFMA.FTZ R65, R44, R65, R43 ;  /* 0x000000412c417223 */ /* 0x000fe2000001002b */
[----:B------:R-:W-:Y:S01]  /*3bb0*/  SHF.L.U32 R74, R86, 0x10, RZ ;  /* 0x00000010564a7819 */ /* 0x000fe200000006ff */
[----:B0-----:R-:W-:Y:S01]  /*3bc0*/  FMUL.FTZ R59, R92, -1.4426950216293334961 ;  /* 0xbfb8aa3b5c3b7820 */ /* 0x001fe20000410000 */
[----:B------:R-:W-:-:S03]  /*3bd0*/  FADD.FTZ R71, R22, -R42 ;  /* 0x8000002a16477221 */ /* 0x000fc60000010000 */
[----:B------:R-:W-:Y:S01]  /*3be0*/  FADD.FTZ R74, -R42, R74 ;  /* 0x0000004a2a4a7221 */ /* 0x000fe20000010100 */
[----:B------:R-:W0:Y:S01]  /*3bf0*/  MUFU.RCP R60, R60 ;  /* 0x0000003c003c7308 */ /* 0x000e220000001000 */
[C---:B------:R-:W-:Y:S02]  /*3c00*/  FMUL.FTZ R71, R2.reuse, R71 ;  /* 0x0000004702477220 */ /* 0x040fe40000410000 */
[----:B------:R-:W-:Y:S02]  /*3c10*/  FMUL.FTZ R74, R2, R74 ;  /* 0x0000004a024a7220 */ /* 0x000fe40000410000 */
[----:B------:R-:W-:Y:S02]  /*3c20*/  FFMA.FTZ R71, R28, R71, R26 ;  /* 0x000000471c477223 */ /* 0x000fe4000001001a */
[----:B------:R-:W-:Y:S01]  /*3c30*/  FFMA.FTZ R74, R44, R74, R43 ;  /* 0x0000004a2c4a7223 */ /* 0x000fe2000001002b */
[----:B------:R-:W2:Y:S01]  /*3c40*/  MUFU.EX2 R59, R59 ;  /* 0x0000003b003b7308 */ /* 0x000ea20000000800 */
[----:B-1----:R-:W-:-:S02]  /*3c50*/  FADD.FTZ R8, R8, 1 ;  /* 0x3f80000008087421 */ /* 0x002fc40000010000 */
[----:B------:R-:W-:-:S05]  /*3c60*/  FMUL.FTZ R22, R74, -1.4426950216293334961 ;  /* 0xbfb8aa3b4a167820 */ /* 0x000fca0000410000 */
[----:B------:R-:W1:Y:S01]  /*3c70*/  MUFU.RCP R8, R8 ;  /* 0x0000000800087308 */ /* 0x000e620000001000 */
[----:B0-----:R-:W-:Y:S01]  /*3c80*/  FMUL.FTZ R45, R45, R60 ;  /* 0x0000003c2d2d7220 */ /* 0x001fe20000410000 */
[----:B------:R-:W-:-:S04]  /*3c90*/  FADD.FTZ R60, R61, 1 ;  /* 0x3f8000003d3c7421 */ /* 0x000fc80000010000 */
[----:B------:R2:W-:Y:S02]  /*3ca0*/  STL [R1+0x4], R45 ;  /* 0x0000042d01007387 */ /* 0x0005e40000100800 */
[----:B------:R-:W0:Y:S01]  /*3cb0*/  MUFU.RCP R60, R60 ;  /* 0x0000003c003c7308 */ /* 0x000e220000001000 */
[----:B--2---:R-:W-:Y:S01]  /*3cc0*/  FADD.FTZ R45, R59, 1 ;  /* 0x3f8000003b2d7421 */ /* 0x004fe20000010000 */
[----:B-1----:R-:W-:-:S06]  /*3cd0*/  FMUL.FTZ R83, R83, R8 ;  /* 0x0000000853537220 */ /* 0x002fcc0000410000 */
[----:B------:R1:W2:Y:S01]  /*3ce0*/  MUFU.RCP R59, R7 ;  /* 0x00000007003b7308 */ /* 0x0002a20000001000 */
[----:B------:R-:W-:-:S04]  /*3cf0*/  FADD.FTZ R8, R10, -R42 ;  /* 0x8000002a0a087221 */ /* 0x000fc80000010000 */
[C---:B------:R-:W-:Y:S01]  /*3d00*/  FMUL.FTZ R8, R2.reuse, R8 ;  /* 0x0000000802087220 */ /* 0x040fe20000410000 */
[----:B0-----:R-:W-:Y:S02]  /*3d10*/  FMUL.FTZ R93, R93, R60 ;  /* 0x0000003c5d5d7220 */ /* 0x001fe40000410000 */
[----:B------:R-:W0:Y:S01]  /*3d20*/  MUFU.RCP R45, R45 ;  /* 0x0000002d002d7308 */ /* 0x000e220000001000 */
[----:B-1----:R-:W-:Y:S01]  /*3d30*/  FMUL.FTZ R7, R2, R9 ;  /* 0x0000000902077220 */ /* 0x002fe20000410000 */
[----:B------:R-:W-:Y:S01]  /*3d40*/  FFMA.FTZ R8, R28, R8, R26 ;  /* 0x000000081c087223 */ /* 0x000fe2000001001a */
[----:B------:R-:W-:Y:S02]  /*3d50*/  STL [R1+0x4c], R93 ;  /* 0x00004c5d01007387 */ /* 0x000fe40000100800 */
[--C-:B------:R-:W-:Y:S01]  /*3d60*/  FFMA.FTZ R7, R29, R7, R27.reuse ;  /* 0x000000071d077223 */ /* 0x100fe2000001001b */
[----:B------:R-:W-:Y:S02]  /*3d70*/  FMUL.FTZ R62, R8, -1.4426950216293334961 ;  /* 0xbfb8aa3b083e7820 */ /* 0x000fe40000410000 */
[----:B------:R-:W1:Y:S01]  /*3d80*/  MUFU.EX2 R20, R20 ;  /* 0x0000001400147308 */ /* 0x000e620000000800 */
[----:B------:R-:W-:Y:S01]  /*3d90*/  FMUL.FTZ R9, R7, -1.4426950216293334961 ;  /* 0xbfb8aa3b07097820 */ /* 0x000fe20000410000 */
[----:B--2---:R-:W-:Y:S01]  /*3da0*/  FMUL.FTZ R84, R84, R59 ;  /* 0x0000003b54547220 */ /* 0x004fe20000410000 */
[----:B------:R-:W-:Y:S01]  /*3db0*/  FMUL.FTZ R59, R2, R63 ;  /* 0x0000003f023b7220 */ /* 0x000fe20000410000 */
[----:B------:R-:W-:Y:S01]  /*3dc0*/  SHF.L.U32 R63, R73, 0x10, RZ ;  /* 0x00000010493f7819 */ /* 0x000fe200000006ff */
[----:B------:R-:W-:-:S02]  /*3dd0*/  FFMA.FTZ R73, R29, R23, R27 ;  /* 0x000000171d497223 */ /* 0x000fc4000001001b */
[----:B------:R-:W-:Y:S01]  /*3de0*/  FFMA.FTZ R59, R44, R59, R43 ;  /* 0x0000003b2c3b7223 */ /* 0x000fe2000001002b */
[----:B------:R-:W2:Y:S01]  /*3df0*/  MUFU.EX2 R9, R9 ;  /* 0x0000000900097308 */ /* 0x000ea20000000800 */
[----:B0-----:R-:W-:Y:S01]  /*3e00*/  FMUL.FTZ R92, R92, R45 ;  /* 0x0000002d5c5c7220 */ /* 0x001fe20000410000 */
[----:B------:R-:W-:Y:S01]  /*3e10*/  FADD.FTZ R45, R11, -R42 ;  /* 0x8000002a0b2d7221 */ /* 0x000fe20000010000 */
[----:B------:R-:W-:Y:S01]  /*3e20*/  FMUL.FTZ R61, R59, -1.4426950216293334961 ;  /* 0xbfb8aa3b3b3d7820 */ /* 0x000fe20000410000 */
[----:B------:R-:W-:Y:S02]  /*3e30*/  FADD.FTZ R63, -R42, R63 ;  /* 0x0000003f2a3f7221 */ /* 0x000fe40000010100 */
[C---:B------:R-:W-:Y:S01]  /*3e40*/  FMUL.FTZ R45, R2.reuse, R45 ;  /* 0x0000002d022d7220 */ /* 0x040fe20000410000 */
[----:B------:R-:W-:Y:S01]  /*3e50*/  STL [R1+0x50], R92 ;  /* 0x0000505c01007387 */ /* 0x000fe20000100800 */
[----:B------:R-:W-:Y:S01]  /*3e60*/  MUFU.EX2 R62, R62 ;  /* 0x0000003e003e7308 */ /* 0x000fe20000000800 */
[----:B------:R-:W-:Y:S01]  /*3e70*/  FMUL.FTZ R63, R2, R63 ;  /* 0x0000003f023f7220 */ /* 0x000fe20000410000 */
[----:B------:R-:W-:Y:S01]  /*3e80*/  FFMA.FTZ R45, R29, R45, R27 ;  /* 0x0000002d1d2d7223 */ /* 0x000fe2000001001b */
[----:B-1----:R-:W-:Y:S01]  /*3e90*/  FADD.FTZ R20, R20, 1 ;  /* 0x3f80000014147421 */ /* 0x002fe20000010000 */
[----:B------:R-:W-:Y:S01]  /*3ea0*/  STL [R1+0x54], R84 ;  /* 0x0000545401007387 */ /* 0x000fe20000100800 */
[----:B------:R-:W-:-:S03]  /*3eb0*/  FFMA.FTZ R63, R44, R63, R43 ;  /* 0x0000003f2c3f7223 */ /* 0x000fc6000001002b */
[----:B------:R-:W0:Y:S01]  /*3ec0*/  MUFU.EX2 R61, R61 ;  /* 0x0000003d003d7308 */ /* 0x000e220000000800 */
[----:B--2---:R-:W-:Y:S01]  /*3ed0*/  FADD.FTZ R9, R9, 1 ;  /* 0x3f80000009097421 */ /* 0x004fe20000010000 */
[----:B------:R-:W-:Y:S06]  /*3ee0*/  STL [R1+0x58], R83 ;  /* 0x0000585301007387 */ /* 0x000fec0000100800 */
[----:B------:R1:W2:Y:S08]  /*3ef0*/  MUFU.RCP R10, R9 ;  /* 0x00000009000a7308 */ /* 0x0002b00000001000 */
[----:B------:R-:W3:Y:S01]  /*3f00*/  MUFU.RCP R21, R20 ;  /* 0x0000001400157308 */ /* 0x000ee20000001000 */
[----:B0-----:R-:W-:Y:S01]  /*3f10*/  FADD.FTZ R11, R61, 1 ;  /* 0x3f8000003d0b7421 */ /* 0x001fe20000010000 */
[----:B-1----:R-:W-:Y:S01]  /*3f20*/  SHF.L.U32 R9, R64, 0x10, RZ ;  /* 0x0000001040097819 */ /* 0x002fe200000006ff */
[----:B------:R-:W-:-:S04]  /*3f30*/  FADD.FTZ R61, R62, 1 ;  /* 0x3f8000003e3d7421 */ /* 0x000fc80000010000 */
[----:B------:R-:W-:Y:S01]  /*3f40*/  FADD.FTZ R9, -R42, R9 ;  /* 0x000000092a097221 */ /* 0x000fe20000010100 */
[----:B------:R-:W0:Y:S01]  /*3f50*/  MUFU.RCP R11, R11 ;  /* 0x0000000b000b7308 */ /* 0x000e220000001000 */
[----:B--2---:R-:W-:Y:S01]  /*3f60*/  FMUL.FTZ R10, R7, R10 ;  /* 0x0000000a070a7220 */ /* 0x004fe20000410000 */
[----:B------:R-:W-:Y:S01]  /*3f70*/  FMUL.FTZ R7, R45, -1.4426950216293334961 ;  /* 0xbfb8aa3b2d077820 */ /* 0x000fe20000410000 */
[----:B------:R-:W-:-:S04]  /*3f80*/  FMUL.FTZ R9, R2, R9 ;  /* 0x0000000902097220 */ /* 0x000fc80000410000 */
[----:B------:R-:W-:Y:S01]  /*3f90*/  FFMA.FTZ R9, R41, R9, R0 ;  /* 0x0000000929097223 */ /* 0x000fe20000010000 */
[----:B------:R-:W1:Y:S01]  /*3fa0*/  MUFU.EX2 R7, R7 ;  /* 0x0000000700077308 */ /* 0x000e620000000800 */
[----:B---3--:R-:W-:Y:S01]  /*3fb0*/  FMUL.FTZ R66, R66, R21 ;  /* 0x0000001542427220 */ /* 0x008fe20000410000 */
[----:B------:R-:W-:Y:S01]  /*3fc0*/  FMUL.FTZ R21, R71, -1.4426950216293334961 ;  /* 0xbfb8aa3b47157820 */ /* 0x000fe20000410000 */
[----:B------:R-:W-:-:S05]  /*3fd0*/  FMUL.FTZ R60, R9, -1.4426950216293334961 ;  /* 0xbfb8aa3b093c7820 */ /* 0x000fca0000410000 */
[----:B------:R-:W2:Y:S01]  /*3fe0*/  MUFU.RCP R61, R61 ;  /* 0x0000003d003d7308 */ /* 0x000ea20000001000 */
[----:B0-----:R-:W-:Y:S01]  /*3ff0*/  FMUL.FTZ R11, R59, R11 ;  /* 0x0000000b3b0b7220 */ /* 0x001fe20000410000 */
[----:B------:R-:W-:-:S06]  /*4000*/  FMUL.FTZ R59, R58, -1.4426950216293334961 ;  /* 0xbfb8aa3b3a3b7820 */ /* 0x000fcc0000410000 */
[----:B------:R-:W-:Y:S01]  /*4010*/  MUFU.EX2 R59, R59 ;  /* 0x0000003b003b7308 */ /* 0x000fe20000000800 */
[----:B-1----:R-:W-:-:S07]  /*4020*/  FADD.FTZ R7, R7, 1 ;  /* 0x3f80000007077421 */ /* 0x002fce0000010000 */
[----:B------:R-:W0:Y:S01]  /*4030*/  MUFU.RCP R7, R7 ;  /* 0x0000000700077308 */ /* 0x000e220000001000 */
[----:B--2---:R-:W-:-:S07]  /*4040*/  FMUL.FTZ R8, R8, R61 ;  /* 0x0000003d08087220 */ /* 0x004fce0000410000 */
[----:B------:R-:W1:Y:S08]  /*4050*/  MUFU.EX2 R60, R60 ;  /* 0x0000003c003c7308 */ /* 0x000e700000000800 */
[----:B------:R-:W-:Y:S01]  /*4060*/  MUFU.EX2 R22, R22 ;  /* 0x0000001600167308 */ /* 0x000fe20000000800 */
[----:B0-----:R-:W-:Y:S01]  /*4070*/  FMUL.FTZ R7, R45, R7 ;  /* 0x000000072d077220 */ /* 0x001fe20000410000 */
[----:B------:R-:W-:Y:S01]  /*4080*/  FADD.FTZ R45, R12, -R42 ;  /* 0x8000002a0c2d7221 */ /* 0x000fe20000010000 */
[----:B------:R-:W-:Y:S01]  /*4090*/  FADD.FTZ R12, R59, 1 ;  /* 0x3f8000003b0c7421 */ /* 0x000fe20000010000 */
[----:B------:R-:W-:Y:S01]  /*40a0*/  FADD.FTZ R59, -R42, R51 ;  /* 0x000000332a3b7221 */ /* 0x000fe20000010100 */
[----:B------:R-:W-:Y:S01]  /*40b0*/  SHF.L.U32 R51, R57, 0x10, RZ ;  /* 0x0000001039337819 */ /* 0x000fe200000006ff */
[C---:B------:R-:W-:Y:S01]  /*40c0*/  FMUL.FTZ R45, R2.reuse, R45 ;  /* 0x0000002d022d7220 */ /* 0x040fe20000410000 */
[----:B------:R-:W-:Y:S01]  /*40d0*/  FMUL.FTZ R57, R13, -1.4426950216293334961 ;  /* 0xbfb8aa3b0d397820 */ /* 0x000fe20000410000 */
[----:B------:R-:W-:Y:S01]  /*40e0*/  FMUL.FTZ R59, R2, R59 ;  /* 0x0000003b023b7220 */ /* 0x000fe20000410000 */
[----:B------:R-:W0:Y:S01]  /*40f0*/  MUFU.RCP R12, R12 ;  /* 0x0000000c000c7308 */ /* 0x000e220000001000 */
[----:B------:R-:W-:Y:S01]  /*4100*/  FFMA.FTZ R45, R28, R45, R26 ;  /* 0x0000002d1c2d7223 */ /* 0x000fe2000001001a */
[----:B------:R-:W-:Y:S01]  /*4110*/  FADD.FTZ R51, -R42, R51 ;  /* 0x000000332a337221 */ /* 0x000fe20000010100 */
[----:B-1----:R-:W-:Y:S01]  /*4120*/  FADD.FTZ R60, R60, 1 ;  /* 0x3f8000003c3c7421 */ /* 0x002fe20000010000 */
[----:B------:R-:W-:Y:S01]  /*4130*/  FFMA.FTZ R59, R41, R59, R0 ;  /* 0x0000003b293b7223 */ /* 0x000fe20000010000 */
[----:B------:R-:W-:Y:S01]  /*4140*/  FMUL.FTZ R61, R45, -1.4426950216293334961 ;  /* 0xbfb8aa3b2d3d7820 */ /* 0x000fe20000410000 */
[----:B------:R-:W-:-:S02]  /*4150*/  FMUL.FTZ R51, R2, R51 ;  /* 0x0000003302337220 */ /* 0x000fc40000410000 */
[----:B------:R-:W1:Y:S02]  /*4160*/  MUFU.EX2 R57, R57 ;  /* 0x0000003900397308 */ /* 0x000e640000000800 */
[----:B------:R-:W-:-:S04]  /*4170*/  FFMA.FTZ R51, R44, R51, R43 ;  /* 0x000000332c337223 */ /* 0x000fc8000001002b */
[----:B------:R-:W-:Y:S02]  /*4180*/  FMUL.FTZ R62, R51, -1.4426950216293334961 ;  /* 0xbfb8aa3b333e7820 */ /* 0x000fe40000410000 */
[----:B------:R-:W2:Y:S01]  /*4190*/  MUFU.EX2 R61, R61 ;  /* 0x0000003d003d7308 */ /* 0x000ea20000000800 */
[----:B0-----:R-:W-:-:S07]  /*41a0*/  FMUL.FTZ R12, R58, R12 ;  /* 0x0000000c3a0c7220 */ /* 0x001fce0000410000 */
[----:B------:R-:W0:Y:S01]  /*41b0*/  MUFU.RCP R60, R60 ;  /* 0x0000003c003c7308 */ /* 0x000e220000001000 */
[----:B-1----:R-:W-:-:S07]  /*41c0*/  FADD.FTZ R57, R57, 1 ;  /* 0x3f80000039397421 */ /* 0x002fce0000010000 */
[----:B------:R-:W1:Y:S01]  /*41d0*/  MUFU.EX2 R62, R62 ;  /* 0x0000003e003e7308 */ /* 0x000e620000000800 */
[----:B--2---:R-:W-:-:S07]  /*41e0*/  FADD.FTZ R58, R61, 1 ;  /* 0x3f8000003d3a7421 */ /* 0x004fce0000010000 */
[----:B------:R-:W2:Y:S01]  /*41f0*/  MUFU.RCP R58, R58 ;  /* 0x0000003a003a7308 */ /* 0x000ea20000001000 */
[----:B0-----:R-:W-:Y:S01]  /*4200*/  FMUL.FTZ R9, R9, R60 ;  /* 0x0000003c09097220 */ /* 0x001fe20000410000 */
[----:B------:R-:W-:-:S06]  /*4210*/  FMUL.FTZ R60, R59, -1.4426950216293334961 ;  /* 0xbfb8aa3b3b3c7820 */ /* 0x000fcc0000410000 */
[----:B------:R-:W0:Y:S01]  /*4220*/  MUFU.EX2 R60, R60 ;  /* 0x0000003c003c7308 */ /* 0x000e220000000800 */
[----:B-1----:R-:W-:-:S07]  /*4230*/  FADD.FTZ R62, R62, 1 ;  /* 0x3f8000003e3e7421 */ /* 0x002fce0000010000 */
[----:B------:R1:W3:Y:S01]  /*4240*/  MUFU.RCP R61, R57 ;  /* 0x00000039003d7308 */ /* 0x0002e20000001000 */
[----:B--2---:R-:W-:-:S07]  /*4250*/  FMUL.FTZ R45, R45, R58 ;  /* 0x0000003a2d2d7220 */ /* 0x004fce0000410000 */
[----:B------:R-:W2:Y:S01]  /*4260*/  MUFU.EX2 R21, R21 ;  /* 0x0000001500157308 */ /* 0x000ea20000000800 */
[----:B-1----:R-:W-:Y:S01]  /*4270*/  FFMA.FTZ R57, R28, R14, R26 ;  /* 0x0000000e1c397223 */ /* 0x002fe2000001001a */
[----:B0-----:R-:W-:-:S03]  /*4280*/  FADD.FTZ R60, R60, 1 ;  /* 0x3f8000003c3c7421 */ /* 0x001fc60000010000 */
[----:B------:R-:W-:-:S03]  /*4290*/  FMUL.FTZ R58, R57, -1.4426950216293334961 ;  /* 0xbfb8aa3b393a7820 */ /* 0x000fc60000410000 */
[----:B------:R0:W1:Y:S01]  /*42a0*/  MUFU.RCP R14, R62 ;  /* 0x0000003e000e7308 */ /* 0x0000620000001000 */
[----:B---3--:R-:W-:-:S07]  /*42b0*/  FMUL.FTZ R13, R13, R61 ;  /* 0x0000003d0d0d7220 */ /* 0x008fce0000410000 */
[----:B------:R-:W3:Y:S01]  /*42c0*/  MUFU.EX2 R58, R58 ;  /* 0x0000003a003a7308 */ /* 0x000ee20000000800 */
[----:B0-----:R-:W-:Y:S01]  /*42d0*/  SHF.L.U32 R62, R48, 0x10, RZ ;  /* 0x00000010303e7819 */ /* 0x001fe200000006ff */
[----:B--2---:R-:W-:-:S04]  /*42e0*/  FADD.FTZ R21, R21, 1 ;  /* 0x3f80000015157421 */ /* 0x004fc80000010000 */
[----:B------:R-:W-:Y:S02]  /*42f0*/  FADD.FTZ R62, -R42, R62 ;  /* 0x0000003e2a3e7221 */ /* 0x000fe40000010100 */
[----:B------:R-:W0:Y:S01]  /*4300*/  MUFU.RCP R60, R60 ;  /* 0x0000003c003c7308 */ /* 0x000e220000001000 */
[----:B-1----:R-:W-:Y:S01]  /*4310*/  FMUL.FTZ R14, R51, R14 ;  /* 0x0000000e330e7220 */ /* 0x002fe20000410000 */
[----:B------:R-:W-:-:S04]  /*4320*/  FMUL.FTZ R51, R2, R62 ;  /* 0x0000003e02337220 */ /* 0x000fc80000410000 */
[----:B------:R-:W-:Y:S02]  /*4330*/  FFMA.FTZ R51, R41, R51, R0 ;  /* 0x0000003329337223 */ /* 0x000fe40000010000 */
[----:B------:R-:W1:Y:S01]  /*4340*/  MUFU.RCP R21, R21 ;  /* 0x0000001500157308 */ /* 0x000e620000001000 */
[----:B---3--:R-:W-:Y:S01]  /*4350*/  FADD.FTZ R58, R58, 1 ;  /* 0x3f8000003a3a7421 */ /* 0x008fe20000010000 */
[----:B------:R-:W-:-:S06]  /*4360*/  FMUL.FTZ R61, R51, -1.4426950216293334961 ;  /* 0xbfb8aa3b333d7820 */ /* 0x000fcc0000410000 */
[----:B------:R2:W3:Y:S01]  /*4370*/  MUFU.RCP R62, R58 ;  /* 0x0000003a003e7308 */ /* 0x0004e20000001000 */
[----:B0-----:R-:W-:Y:S01]  /*4380*/  FMUL.FTZ R48, R59, R60 ;  /* 0x0000003c3b307220 */ /* 0x001fe20000410000 */
[----:B------:R-:W-:-:S04]  /*4390*/  FFMA.FTZ R59, R44, R50, R43 ;  /* 0x000000322c3b7223 */ /* 0x000fc8000001002b */
[----:B------:R-:W-:Y:S02]  /*43a0*/  FMUL.FTZ R60, R59, -1.4426950216293334961 ;  /* 0xbfb8aa3b3b3c7820 */ /* 0x000fe40000410000 */
[----:B------:R-:W0:Y:S01]  /*43b0*/  MUFU.EX2 R61, R61 ;  /* 0x0000003d003d7308 */ /* 0x000e220000000800 */
[----:B--2---:R-:W-:Y:S01]  /*43c0*/  FFMA.FTZ R58, R29, R15, R27 ;  /* 0x0000000f1d3a7223 */ /* 0x004fe2000001001b */
[----:B------:R-:W-:Y:S01]  /*43d0*/  FADD.FTZ R15, R16, -R42 ;  /* 0x8000002a100f7221 */ /* 0x000fe20000010000 */
[----:B-1----:R-:W-:Y:S02]  /*43e0*/  FMUL.FTZ R71, R71, R21 ;  /* 0x0000001547477220 */ /* 0x002fe40000410000 */
[----:B------:R-:W-:Y:S01]  /*43f0*/  FMUL.FTZ R16, R58, -1.4426950216293334961 ;  /* 0xbfb8aa3b3a107820 */ /* 0x000fe20000410000 */
[----:B------:R-:W-:Y:S02]  /*4400*/  FMUL.FTZ R15, R2, R15 ;  /* 0x0000000f020f7220 */ /* 0x000fe40000410000 */
[----:B------:R-:W1:Y:S01]  /*4410*/  MUFU.EX2 R60, R60 ;  /* 0x0000003c003c7308 */ /* 0x000e620000000800 */
[----:B---3--:R-:W-:Y:S01]  /*4420*/  FMUL.FTZ R50, R57, R62 ;  /* 0x0000003e39327220 */ /* 0x008fe20000410000 */
[----:B------:R-:W-:Y:S01]  /*4430*/  FFMA.FTZ R15, R28, R15, R26 ;  /* 0x0000000f1c0f7223 */ /* 0x000fe2000001001a */
[----:B------:R-:W-:-:S03]  /*4440*/  FADD.FTZ R62, -R42, R49 ;  /* 0x000000312a3e7221 */ /* 0x000fc60000010100 */
[----:B------:R-:W-:Y:S01]  /*4450*/  FMUL.FTZ R57, R15, -1.4426950216293334961 ;  /* 0xbfb8aa3b0f397820 */ /* 0x000fe20000410000 */
[----:B------:R-:W-:Y:S01]  /*4460*/  FMUL.FTZ R62, R2, R62 ;  /* 0x0000003e023e7220 */ /* 0x000fe20000410000 */
[----:B------:R-:W2:Y:S01]  /*4470*/  MUFU.EX2 R16, R16 ;  /* 0x0000001000107308 */ /* 0x000ea20000000800 */
[----:B0-----:R-:W-:-:S07]  /*4480*/  FADD.FTZ R61, R61, 1 ;  /* 0x3f8000003d3d7421 */ /* 0x001fce0000010000 */
[----:B------:R-:W0:Y:S01]  /*4490*/  MUFU.EX2 R57, R57 ;  /* 0x0000003900397308 */ /* 0x000e220000000800 */
[----:B-1----:R-:W-:-:S07]  /*44a0*/  FADD.FTZ R60, R60, 1 ;  /* 0x3f8000003c3c7421 */ /* 0x002fce0000010000 */
[----:B------:R-:W1:Y:S01]  /*44b0*/  MUFU.RCP R61, R61 ;  /* 0x0000003d003d7308 */ /* 0x000e620000001000 */
[----:B--2---:R-:W-:-:S07]  /*44c0*/  FADD.FTZ R16, R16, 1 ;  /* 0x3f80000010107421 */ /* 0x004fce0000010000 */
[----:B------:R0:W2:Y:S08]  /*44d0*/  MUFU.RCP R49, R60 ;  /* 0x0000003c00317308 */ /* 0x0000b00000001000 */
[----:B------:R-:W3:Y:S01]  /*44e0*/  MUFU.RCP R16, R16 ;  /* 0x0000001000107308 */ /* 0x000ee20000001000 */
[----:B0-----:R-:W-:Y:S01]  /*44f0*/  FADD.FTZ R60, R57, 1 ;  /* 0x3f800000393c7421 */ /* 0x001fe20000010000 */
[----:B------:R-:W-:Y:S01]  /*4500*/  FFMA.FTZ R57, R41, R62, R0 ;  /* 0x0000003e29397223 */ /* 0x000fe20000010000 */
[----:B-1----:R-:W-:Y:S01]  /*4510*/  FMUL.FTZ R51, R51, R61 ;  /* 0x0000003d33337220 */ /* 0x002fe20000410000 */
[----:B------:R-:W-:-:S02]  /*4520*/  FADD.FTZ R62, R17, -R42 ;  /* 0x8000002a113e7221 */ /* 0x000fc40000010000 */
[----:B------:R-:W-:Y:S02]  /*4530*/  FMUL.FTZ R61, R57, -1.4426950216293334961 ;  /* 0xbfb8aa3b393d7820 */ /* 0x000fe40000410000 */
[----:B------:R-:W0:Y:S01]  /*4540*/  MUFU.RCP R60, R60 ;  /* 0x0000003c003c7308 */ /* 0x000e220000001000 */
[----:B------:R-:W-:Y:S01]  /*4550*/  FMUL.FTZ R62, R2, R62 ;  /* 0x0000003e023e7220 */ /* 0x000fe20000410000 */
[----:B--2---:R-:W-:-:S03]  /*4560*/  FMUL.FTZ R49, R59, R49 ;  /* 0x000000313b317220 */ /* 0x004fc60000410000 */
[----:B------:R-:W-:-:S03]  /*4570*/  FFMA.FTZ R62, R29, R62, R27 ;  /* 0x0000003e1d3e7223 */ /* 0x000fc6000001001b */
[----:B------:R-:W1:Y:S01]  /*4580*/  MUFU.EX2 R61, R61 ;  /* 0x0000003d003d7308 */ /* 0x000e620000000800 */
[----:B---3--:R-:W-:Y:S01]  /*4590*/  FMUL.FTZ R16, R58, R16 ;  /* 0x000000103a107220 */ /* 0x008fe20000410000 */
[----:B------:R-:W-:Y:S01]  /*45a0*/  FMUL.FTZ R58, R63, -1.4426950216293334961 ;  /* 0xbfb8aa3b3f3a7820 */ /* 0x000fe20000410000 */
[----:B------:R-:W-:-:S05]  /*45b0*/  FMUL.FTZ R59, R62, -1.4426950216293334961 ;  /* 0xbfb8aa3b3e3b7820 */ /* 0x000fca0000410000 */
[----:B------:R-:W-:Y:S01]  /*45c0*/  MUFU.EX2 R58, R58 ;  /* 0x0000003a003a7308 */ /* 0x000fe20000000800 */
[----:B0-----:R-:W-:Y:S01]  /*45d0*/  FMUL.FTZ R15, R15, R60 ;  /* 0x0000003c0f0f7220 */ /* 0x001fe20000410000 */
[----:B------:R-:W-:-:S04]  /*45e0*/  FFMA.FTZ R60, R28, R18, R26 ;  /* 0x000000121c3c7223 */ /* 0x000fc8000001001a */
[----:B------:R-:W-:Y:S02]  /*45f0*/  FMUL.FTZ R18, R60, -1.4426950216293334961 ;  /* 0xbfb8aa3b3c127820 */ /* 0x000fe40000410000 */
[----:B------:R-:W0:Y:S01]  /*4600*/  MUFU.EX2 R59, R59 ;  /* 0x0000003b003b7308 */ /* 0x000e220000000800 */
[----:B-1----:R-:W-:Y:S01]  /*4610*/  FADD.FTZ R17, R61, 1 ;  /* 0x3f8000003d117421 */ /* 0x002fe20000010000 */
[----:B------:R-:W-:-:S05]  /*4620*/  SHF.L.U32 R61, R67, 0x10, RZ ;  /* 0x00000010433d7819 */ /* 0x000fca00000006ff */
[----:B------:R-:W-:Y:S01]  /*4630*/  FADD.FTZ R61, -R42, R61 ;  /* 0x0000003d2a3d7221 */ /* 0x000fe20000010100 */
[----:B------:R-:W1:Y:S03]  /*4640*/  MUFU.EX2 R18, R18 ;  /* 0x0000001200127308 */ /* 0x000e660000000800 */
[----:B------:R-:W-:-:S04]  /*4650*/  FMUL.FTZ R61, R2, R61 ;  /* 0x0000003d023d7220 */ /* 0x000fc80000410000 */
[----:B------:R-:W-:Y:S01]  /*4660*/  FFMA.FTZ R61, R41, R61, R0 ;  /* 0x0000003d293d7223 */ /* 0x000fe20000010000 */
[----:B------:R-:W2:Y:S01]  /*4670*/  MUFU.RCP R17, R17 ;  /* 0x0000001100117308 */ /* 0x000ea20000001000 */
[----:B0-----:R-:W-:Y:S02]  /*4680*/  FADD.FTZ R59, R59, 1 ;  /* 0x3f8000003b3b7421 */ /* 0x001fe40000010000 */
[----:B------:R-:W-:-:S05]  /*4690*/  FMUL.FTZ R64, R61, -1.4426950216293334961 ;  /* 0xbfb8aa3b3d407820 */ /* 0x000fca0000410000 */
[----:B------:R-:W0:Y:S01]  /*46a0*/  MUFU.RCP R59, R59 ;  /* 0x0000003b003b7308 */ /* 0x000e220000001000 */
[----:B-1----:R-:W-:-:S07]  /*46b0*/  FADD.FTZ R18, R18, 1 ;  /* 0x3f80000012127421 */ /* 0x002fce0000010000 */
[----:B------:R-:W1:Y:S01]  /*46c0*/  MUFU.EX2 R64, R64 ;  /* 0x0000004000407308 */ /* 0x000e620000000800 */
[----:B--2---:R-:W-:Y:S01]  /*46d0*/  FMUL.FTZ R17, R57, R17 ;  /* 0x0000001139117220 */ /* 0x004fe20000410000 */
[----:B------:R-:W-:-:S06]  /*46e0*/  FADD.FTZ R57, R58, 1 ;  /* 0x3f8000003a397421 */ /* 0x000fcc0000010000 */
[----:B------:R1:W2:Y:S01]  /*46f0*/  MUFU.RCP R58, R18 ;  /* 0x00000012003a7308 */ /* 0x0002a20000001000 */
[----:B0-----:R-:W-:-:S07]  /*4700*/  FMUL.FTZ R62, R62, R59 ;  /* 0x0000003b3e3e7220 */ /* 0x001fce0000410000 */
[----:B------:R-:W0:Y:S01]  /*4710*/  MUFU.RCP R57, R57 ;  /* 0x0000003900397308 */ /* 0x000e220000001000 */
[----:B-1----:R-:W-:Y:S01]  /*4720*/  FADD.FTZ R18, R64, 1 ;  /* 0x3f80000040127421 */ /* 0x002fe20000010000 */
[----:B------:R-:W-:-:S04]  /*4730*/  FFMA.FTZ R64, R29, R19, R27 ;  /* 0x000000131d407223 */ /* 0x000fc8000001001b */
[----:B------:R-:W-:Y:S02]  /*4740*/  FMUL.FTZ R19, R64, -1.4426950216293334961 ;  /* 0xbfb8aa3b40137820 */ /* 0x000fe40000410000 */
[----:B------:R-:W1:Y:S01]  /*4750*/  MUFU.RCP R18, R18 ;  /* 0x0000001200127308 */ /* 0x000e620000001000 */
[----:B--2---:R-:W-:-:S07]  /*4760*/  FMUL.FTZ R60, R60, R58 ;  /* 0x0000003a3c3c7220 */ /* 0x004fce0000410000 */
[----:B------:R-:W2:Y:S01]  /*4770*/  MUFU.EX2 R19, R19 ;  /* 0x0000001300137308 */ /* 0x000ea20000000800 */
[----:B0-----:R-:W-:Y:S01]  /*4780*/  FMUL.FTZ R63, R63, R57 ;  /* 0x000000393f3f7220 */ /* 0x001fe20000410000 */
[----:B-1----:R-:W-:Y:S01]  /*4790*/  FMUL.FTZ R61, R61, R18 ;  /* 0x000000123d3d7220 */ /* 0x002fe20000410000 */
[----:B------:R-:W-:Y:S02]  /*47a0*/  SHF.L.U32 R18, R76, 0x10, RZ ;  /* 0x000000104c127819 */ /* 0x000fe400000006ff */
[----:B------:R-:W-:-:S03]  /*47b0*/  F2FP.BF16.F32.PACK_AB R76, R54, R53 ;  /* 0x00000035364c723e */ /* 0x000fc600000010ff */
[----:B------:R-:W-:Y:S01]  /*47c0*/  FADD.FTZ R18, -R42, R18 ;  /* 0x000000122a127221 */ /* 0x000fe20000010100 */
[----:B--2---:R-:W-:-:S03]  /*47d0*/  FADD.FTZ R19, R19, 1 ;  /* 0x3f80000013137421 */ /* 0x004fc60000010000 */
[----:B------:R-:W-:Y:S01]  /*47e0*/  FMUL.FTZ R18, R2, R18 ;  /* 0x0000001202127220 */ /* 0x000fe20000410000 */
[----:B------:R0:W1:Y:S03]  /*47f0*/  MUFU.RCP R57, R19 ;  /* 0x0000001300397308 */ /* 0x0000660000001000 */
[----:B------:R-:W-:-:S04]  /*4800*/  FFMA.FTZ R67, R41, R18, R0 ;  /* 0x0000001229437223 */ /* 0x000fc80000010000 */
[----:B------:R-:W-:Y:S01]  /*4810*/  FMUL.FTZ R18, R67, -1.4426950216293334961 ;  /* 0xbfb8aa3b43127820 */ /* 0x000fe20000410000 */
[----:B0-----:R-:W-:-:S05]  /*4820*/  FMUL.FTZ R19, R65, -1.4426950216293334961 ;  /* 0xbfb8aa3b41137820 */ /* 0x001fca0000410000 */
[----:B------:R-:W0:Y:S01]  /*4830*/  MUFU.EX2 R18, R18 ;  /* 0x0000001200127308 */ /* 0x000e220000000800 */
[----:B-1----:R-:W-:Y:S01]  /*4840*/  FMUL.FTZ R64, R64, R57 ;  /* 0x0000003940407220 */ /* 0x002fe20000410000 */
[----:B------:R-:W-:-:S06]  /*4850*/  FMUL.FTZ R57, R69, -1.4426950216293334961 ;  /* 0xbfb8aa3b45397820 */ /* 0x000fcc0000410000 */
[----:B------:R-:W1:Y:S08]  /*4860*/  MUFU.EX2 R19, R19 ;  /* 0x0000001300137308 */ /* 0x000e700000000800 */
[----:B------:R-:W2:Y:S01]  /*4870*/  MUFU.EX2 R57, R57 ;  /* 0x0000003900397308 */ /* 0x000ea20000000800 */
[----:B0-----:R-:W-:-:S07]  /*4880*/  FADD.FTZ R18, R18, 1 ;  /* 0x3f80000012127421 */ /* 0x001fce0000010000 */
[----:B------:R2:W0:Y:S01]  /*4890*/  MUFU.RCP R20, R18 ;  /* 0x0000001200147308 */ /* 0x0004220000001000 */
[----:B-1----:R-:W-:-:S07]  /*48a0*/  FADD.FTZ R19, R19, 1 ;  /* 0x3f80000013137421 */ /* 0x002fce0000010000 */
[----:B------:R-:W1:Y:S01]  /*48b0*/  MUFU.RCP R19, R19 ;  /* 0x0000001300137308 */ /* 0x000e620000001000 */
[----:B--2---:R-:W-:-:S07]  /*48c0*/  FADD.FTZ R18, R57, 1 ;  /* 0x3f80000039127421 */ /* 0x004fce0000010000 */
[----:B------:R-:W2:Y:S01]  /*48d0*/  MUFU.RCP R18, R18 ;  /* 0x0000001200127308 */ /* 0x000ea20000001000 */
[----:B0-----:R-:W-:Y:S01]  /*48e0*/  FMUL.FTZ R67, R67, R20 ;  /* 0x0000001443437220 */ /* 0x001fe20000410000 */
[----:B-1----:R-:W-:Y:S01]  /*48f0*/  FMUL.FTZ R65, R65, R19 ;  /* 0x0000001341417220 */ /* 0x002fe20000410000 */
[----:B------:R-:W-:-:S06]  /*4900*/  FMUL.FTZ R19, R70, -1.4426950216293334961 ;  /* 0xbfb8aa3b46137820 */ /* 0x000fcc0000410000 */
[----:B------:R-:W0:Y:S01]  /*4910*/  MUFU.EX2 R19, R19 ;  /* 0x0000001300137308 */ /* 0x000e220000000800 */
[----:B--2---:R-:W-:Y:S01]  /*4920*/  FMUL.FTZ R69, R69, R18 ;  /* 0x0000001245457220 */ /* 0x004fe20000410000 */
[----:B------:R-:W-:-:S06]  /*4930*/  FMUL.FTZ R18, R73, -1.4426950216293334961 ;  /* 0xbfb8aa3b49127820 */ /* 0x000fcc0000410000 */
[----:B------:R-:W1:Y:S01]  /*4940*/  MUFU.EX2 R18, R18 ;  /* 0x0000001200127308 */ /* 0x000e620000000800 */
[----:B0-----:R-:W-:-:S07]  /*4950*/  FADD.FTZ R19, R19, 1 ;  /* 0x3f80000013137421 */ /* 0x001fce0000010000 */
[----:B------:R0:W2:Y:S01]  /*4960*/  MUFU.RCP R20, R19 ;  /* 0x0000001300147308 */ /* 0x0000a20000001000 */
[----:B-1----:R-:W-:Y:S01]  /*4970*/  FADD.FTZ R18, R18, 1 ;  /* 0x3f80000012127421 */ /* 0x002fe20000010000 */
[----:B0-----:R-:W-:-:S06]  /*4980*/  FMUL.FTZ R19, R72, -1.4426950216293334961 ;  /* 0xbfb8aa3b48137820 */ /* 0x001fcc0000410000 */
[----:B------:R-:W0:Y:S01]  /*4990*/  MUFU.EX2 R19, R19 ;  /* 0x0000001300137308 */ /* 0x000e220000000800 */
[----:B--2---:R-:W-:Y:S01]  /*49a0*/  FMUL.FTZ R70, R70, R20 ;  /* 0x0000001446467220 */ /* 0x004fe20000410000 */
[----:B0-----:R-:W-:-:S06]  /*49b0*/  FADD.FTZ R19, R19, 1 ;  /* 0x3f80000013137421 */ /* 0x001fcc0000010000 */
[----:B------:R-:W0:Y:S08]  /*49c0*/  MUFU.RCP R20, R19 ;  /* 0x0000001300147308 */ /* 0x000e300000001000 */
[----:B------:R1:W2:Y:S02]  /*49d0*/  MUFU.RCP R19, R18 ;  /* 0x0000001200137308 */ /* 0x0002a40000001000 */
[----:B-1----:R-:W-:Y:S01]  /*49e0*/  FADD.FTZ R18, R22, 1 ;  /* 0x3f80000016127421 */ /* 0x002fe20000010000 */
[----:B0-----:R-:W-:-:S05]  /*49f0*/  FMUL.FTZ R72, R72, R20 ;  /* 0x0000001448487220 */ /* 0x001fca0000410000 */
[----:B------:R-:W0:Y:S01]  /*4a00*/  MUFU.RCP R18, R18 ;  /* 0x0000001200127308 */ /* 0x000e220000001000 */
[----:B--2---:R-:W-:Y:S01]  /*4a10*/  FMUL.FTZ R73, R73, R19 ;  /* 0x0000001349497220 */ /* 0x004fe20000410000 */
[----:B0-----:R-:W-:Y:S01]  /*4a20*/  FMUL.FTZ R74, R74, R18 ;  /* 0x000000124a4a7220 */ /* 0x001fe20000410000 */
[----:B------:R-:W-:-:S05]  /*4a30*/  PRMT R18, R55, 0x7632, R18 ;  /* 0x0000763237127816 */ /* 0x000fca0000000012 */
[----:B------:R0:W-:Y:S02]  /*4a40*/  STG.E.U16 desc[UR14][R46.64+0x2], R18 ;  /* 0x000002122e007986 */ /* 0x0001e4000c10150e */
[----:B0-----:R-:W-:Y:S02]  /*4a50*/  IADD3.X R18, RZ, R30, RZ, P6, !PT ;  /* 0x0000001eff127210 */ /* 0x001fe400037fe4ff */
[----:B------:R-:W-:-:S04]  /*4a60*/  LEA R20, P6, R52, UR12, 0x1 ;  /* 0x0000000c34147c11 */ /* 0x000fc8000f8c08ff */
[----:B------:R-:W-:Y:S02]  /*4a70*/  LEA.HI.X R21, R52, UR13, R18, 0x1, P6 ;  /* 0x0000000d34157c11 */ /* 0x000fe4000b0f0c12 */
[----:B------:R-:W-:-:S04]  /*4a80*/  LEA R18, P6, R40, UR12, 0x1 ;  /* 0x0000000c28127c11 */ /* 0x000fc8000f8c08ff */
[----:B------:R-:W-:Y:S02]  /*4a90*/  LEA.HI.X R19, R40, UR13, R82, 0x1, P6 ;  /* 0x0000000d28137c11 */ /* 0x000fe4000b0f0c52 */
[C---:B------:R-:W-:Y:S01]  /*4aa0*/  LEA R22, P6, R39.reuse, UR12, 0x1 ;  /* 0x0000000c27167c11 */ /* 0x040fe2000f8c08ff */
[----:B------:R-:W-:Y:S01]  /*4ab0*/  FADD.FTZ R40, R24, -R42 ;  /* 0x8000002a18287221 */ /* 0x000fe20000010000 */
[----:B------:R-:W2:Y:S02]  /*4ac0*/  LDL.LU R82, [R1+0x68] ;  /* 0x0000680001527983 */ /* 0x000ea40000300800 */
[----:B------:R-:W-:Y:S02]  /*4ad0*/  LEA.HI.X R23, R39, UR13, R80, 0x1, P6 ;  /* 0x0000000d27177c11 */ /* 0x000fe4000b0f0c50 */
[----:B------:R-:W-:Y:S02]  /*4ae0*/  LEA R52, P6, R38, UR12, 0x1 ;  /* 0x0000000c26347c11 */ /* 0x000fe4000f8c08ff */
[----:B------:R-:W-:Y:S01]  /*4af0*/  IADD3.X R24, RZ, R30, RZ, P3, !PT ;  /* 0x0000001eff187210 */ /* 0x000fe20001ffe4ff */
[----:B------:R-:W-:Y:S01]  /*4b00*/  FMUL.FTZ R40, R2, R40 ;  /* 0x0000002802287220 */ /* 0x000fe20000410000 */
[----:B------:R-:W-:Y:S01]  /*4b10*/  LEA.HI.X R53, R38, UR13, R5, 0x1, P6 ;  /* 0x0000000d26357c11 */ /* 0x000fe2000b0f0c05 */
[----:B------:R-:W3:Y:S01]  /*4b20*/  LDL.LU R80, [R1+0x64] ;  /* 0x0000640001507983 */ /* 0x000ee20000300800 */
[----:B------:R-:W-:-:S02]  /*4b30*/  LEA R38, P6, R37, UR12, 0x1 ;  /* 0x0000000c25267c11 */ /* 0x000fc4000f8c08ff */
[----:B------:R-:W-:Y:S01]  /*4b40*/  LEA R56, P3, R34, UR12, 0x1 ;  /* 0x0000000c22387c11 */ /* 0x000fe2000f8608ff */
[----:B------:R-:W-:Y:S01]  /*4b50*/  FFMA.FTZ R40, R28, R40, R26 ;  /* 0x000000281c287223 */ /* 0x000fe2000001001a */
[----:B------:R-:W-:Y:S01]  /*4b60*/  LEA.HI.X R39, R37, UR13, R6, 0x1, P6 ;  /* 0x0000000d25277c11 */ /* 0x000fe2000b0f0c06 */
[----:B------:R-:W4:Y:S01]  /*4b70*/  LDL.LU R5, [R1+0x60] ;  /* 0x0000600001057983 */ /* 0x000f220000300800 */
[-C--:B------:R-:W-:Y:S02]  /*4b80*/  IADD3.X R37, RZ, R30.reuse, RZ, P5, !PT ;  /* 0x0000001eff257210 */ /* 0x080fe40002ffe4ff */
[----:B------:R-:W-:Y:S01]  /*4b90*/  LEA R54, P5, R36, UR12, 0x1 ;  /* 0x0000000c24367c11 */ /* 0x000fe2000f8a08ff */
[----:B------:R-:W5:Y:S01]  /*4ba0*/  LDL.LU R6, [R1+0x5c] ;  /* 0x00005c0001067983 */ /* 0x000f620000300800 */
[----:B------:R-:W-:Y:S02]  /*4bb0*/  LEA.HI.X R57, R34, UR13, R24, 0x1, P3 ;  /* 0x0000000d22397c11 */ /* 0x000fe400098f0c18 */
[----:B------:R-:W-:Y:S01]  /*4bc0*/  LEA.HI.X R55, R36, UR13, R37, 0x1, P5 ;  /* 0x0000000d24377c11 */ /* 0x000fe2000a8f0c25 */
[----:B------:R-:W2:Y:S01]  /*4bd0*/  LDL.LU R84, [R1+0x8] ;  /* 0x0000080001547983 */ /* 0x000ea20000300800 */
[----:B------:R-:W-:-:S02]  /*4be0*/  IADD3.X R37, RZ, R30, RZ, P4, !PT ;  /* 0x0000001eff257210 */ /* 0x000fc400027fe4ff */
[----:B------:R-:W-:Y:S01]  /*4bf0*/  LEA R36, P4, R35, UR12, 0x1 ;  /* 0x0000000c23247c11 */ /* 0x000fe2000f8808ff */
[----:B------:R-:W3:Y:S01]  /*4c00*/  LDL.LU R83, [R1+0x24] ;  /* 0x0000240001537983 */ /* 0x000ee20000300800 */
[-C--:B------:R-:W-:Y:S01]  /*4c10*/  IADD3.X R24, RZ, R30.reuse, RZ, P2, !PT ;  /* 0x0000001eff187210 */ /* 0x080fe200017fe4ff */
[--C-:B------:R-:W-:Y:S01]  /*4c20*/  FADD.FTZ R25, R25, -R42.reuse ;  /* 0x8000002a19197221 */ /* 0x100fe20000010000 */
[----:B------:R-:W-:Y:S01]  /*4c30*/  LEA R34, P2, R33, UR12, 0x1 ;  /* 0x0000000c21227c11 */ /* 0x000fe2000f8408ff */
[----:B------:R-:W-:Y:S01]  /*4c40*/  FADD.FTZ R77, R77, -R42 ;  /* 0x8000002a4d4d7221 */ /* 0x000fe20000010000 */
[----:B------:R-:W-:Y:S01]  /*4c50*/  LEA.HI.X R37, R35, UR13, R37, 0x1, P4 ;  /* 0x0000000d23257c11 */ /* 0x000fe2000a0f0c25 */
[C---:B------:R-:W-:Y:S01]  /*4c60*/  FMUL.FTZ R25, R2.reuse, R25 ;  /* 0x0000001902197220 */ /* 0x040fe20000410000 */
[----:B------:R-:W-:Y:S01]  /*4c70*/  LEA.HI.X R35, R33, UR13, R24, 0x1, P2 ;  /* 0x0000000d21237c11 */ /* 0x000fe200090f0c18 */
[----:B------:R-:W-:Y:S01]  /*4c80*/  FMUL.FTZ R77, R2, R77 ;  /* 0x0000004d024d7220 */ /* 0x000fe20000410000 */
[-C--:B------:R-:W-:Y:S01]  /*4c90*/  IADD3.X R24, RZ, R30.reuse, RZ, P1, !PT ;  /* 0x0000001eff187210 */ /* 0x080fe20000ffe4ff */
[C-C-:B------:R-:W-:Y:S01]  /*4ca0*/  FFMA.FTZ R85, R29.reuse, R25, R27.reuse ;  /* 0x000000191d557223 */ /* 0x140fe2000001001b */
[----:B------:R-:W-:Y:S01]  /*4cb0*/  LEA R58, P1, R32, UR12, 0x1 ;  /* 0x0000000c203a7c11 */ /* 0x000fe2000f8208ff */
[----:B------:R-:W4:Y:S01]  /*4cc0*/  LDL.LU R33, [R1+0x2c] ;  /* 0x00002c0001217983 */ /* 0x000f220000300800 */
[----:B------:R-:W-:Y:S01]  /*4cd0*/  SHF.L.U32 R88, R88, 0x10, RZ ;  /* 0x0000001058587819 */ /* 0x000fe200000006ff */
[----:B------:R-:W-:Y:S01]  /*4ce0*/  FFMA.FTZ R77, R29, R77, R27 ;  /* 0x0000004d1d4d7223 */ /* 0x000fe2000001001b */
[----:B------:R-:W-:Y:S01]  /*4cf0*/  LEA.HI.X R59, R32, UR13, R24, 0x1, P1 ;  /* 0x0000000d203b7c11 */ /* 0x000fe200088f0c18 */
[----:B------:R-:W-:Y:S01]  /*4d00*/  FMUL.FTZ R24, R40, -1.4426950216293334961 ;  /* 0xbfb8aa3b28187820 */ /* 0x000fe20000410000 */
[----:B------:R-:W-:Y:S01]  /*4d10*/  SHF.L.U32 R89, R89, 0x10, RZ ;  /* 0x0000001059597819 */ /* 0x000fe200000006ff */
[----:B------:R-:W-:Y:S01]  /*4d20*/  FADD.FTZ R88, -R42, R88 ;  /* 0x000000582a587221 */ /* 0x000fe20000010100 */
[----:B------:R-:W-:Y:S01]  /*4d30*/  FADD.FTZ R32, R68, -R42 ;  /* 0x8000002a44207221 */ /* 0x000fe20000010000 */
[----:B------:R-:W-:-:S02]  /*4d40*/  IADD3.X R30, RZ, R30, RZ, P0, !PT ;  /* 0x0000001eff1e7210 */ /* 0x000fc400007fe4ff */
[----:B------:R-:W0:Y:S01]  /*4d50*/  MUFU.EX2 R24, R24 ;  /* 0x0000001800187308 */ /* 0x000e220000000800 */
[----:B------:R-:W-:Y:S01]  /*4d60*/  FMUL.FTZ R86, R2, R88 ;  /* 0x0000005802567220 */ /* 0x000fe20000410000 */
[----:B------:R-:W-:Y:S01]  /*4d70*/  FADD.FTZ R89, -R42, R89 ;  /* 0x000000592a597221 */ /* 0x000fe20000010100 */
[----:B------:R-:W-:Y:S01]  /*4d80*/  FMUL.FTZ R32, R2, R32 ;  /* 0x0000002002207220 */ /* 0x000fe20000410000 */
[----:B------:R-:W-:Y:S01]  /*4d90*/  SHF.L.U32 R91, R91, 0x10, RZ ;  /* 0x000000105b5b7819 */ /* 0x000fe200000006ff */
[----:B------:R-:W-:Y:S02]  /*4da0*/  FFMA.FTZ R86, R41, R86, R0 ;  /* 0x0000005629567223 */ /* 0x000fe40000010000 */
[----:B------:R-:W-:Y:S02]  /*4db0*/  FFMA.FTZ R87, R28, R32, R26 ;  /* 0x000000201c577223 */ /* 0x000fe4000001001a */
[----:B------:R-:W-:-:S04]  /*4dc0*/  FADD.FTZ R91, -R42, R91 ;  /* 0x0000005b2a5b7221 */ /* 0x000fc80000010100 */
[----:B------:R-:W-:Y:S01]  /*4dd0*/  FMUL.FTZ R88, R2, R91 ;  /* 0x0000005b02587220 */ /* 0x000fe20000410000 */
[----:B0-----:R-:W-:-:S03]  /*4de0*/  FADD.FTZ R24, R24, 1 ;  /* 0x3f80000018187421 */ /* 0x001fc60000010000 */
[----:B------:R-:W-:-:S03]  /*4df0*/  FFMA.FTZ R88, R41, R88, R0 ;  /* 0x0000005829587223 */ /* 0x000fc60000010000 */
[----:B------:R-:W0:Y:S02]  /*4e00*/  MUFU.RCP R24, R24 ;  /* 0x0000001800187308 */ /* 0x000e240000001000 */
[----:B0-----:R-:W-:Y:S01]  /*4e10*/  FMUL.FTZ R40, R40, R24 ;  /* 0x0000001828287220 */ /* 0x001fe20000410000 */
        /* <DEDUP_REMOVED lines=8> */
[----:B------:R0:W1:Y:S02]  /*4ea0*/  MUFU.RCP R25, R24 ;  /* 0x0000001800197308 */ /* 0x0000640000001000 */
[----:B0-----:R-:W-:-:S04]  /*4eb0*/  FMUL.FTZ R24, R2, R89 ;  /* 0x0000005902187220 */ /* 0x001fc80000410000 */
[----:B------:R-:W-:Y:S01]  /*4ec0*/  FFMA.FTZ R24, R44, R24, R43 ;  /* 0x000000182c187223 */ /* 0x000fe2000001002b */
[----:B-1----:R-:W-:-:S03]  /*4ed0*/  FMUL.FTZ R85, R85, R25 ;  /* 0x0000001955557220 */ /* 0x002fc60000410000 */
[----:B------:R-:W-:-:S06]  /*4ee0*/  FMUL.FTZ R25, R24, -1.4426950216293334961 ;  /* 0xbfb8aa3b18197820 */ /* 0x000fcc0000410000 */
[----:B------:R-:W0:Y:S02]  /*4ef0*/  MUFU.EX2 R25, R25 ;  /* 0x0000001900197308 */ /* 0x000e240000000800 */
[----:B0-----:R-:W-:-:S06]  /*4f00*/  FADD.FTZ R25, R25, 1 ;  /* 0x3f80000019197421 */ /* 0x001fcc0000010000 */
[----:B------:R-:W0:Y:S02]  /*4f10*/  MUFU.RCP R25, R25 ;  /* 0x0000001900197308 */ /* 0x000e240000001000 */
[----:B0-----:R-:W-:Y:S01]  /*4f20*/  FMUL.FTZ R68, R24, R25 ;  /* 0x0000001918447220 */ /* 0x001fe20000410000 */
[----:B------:R-:W-:-:S04]  /*4f30*/  LEA R24, P0, R31, UR12, 0x1 ;  /* 0x0000000c1f187c11 */ /* 0x000fc8000f8008ff */
[----:B------:R-:W-:Y:S01]  /*4f40*/  LEA.HI.X R25, R31, UR13, R30, 0x1, P0 ;  /* 0x0000000d1f197c11 */ /* 0x000fe200080f0c1e */
        /* <DEDUP_REMOVED lines=13> */
[----:B------:R2:W0:Y:S02]  /*5020*/  MUFU.RCP R31, R30 ;  /* 0x0000001e001f7308 */ /* 0x0004240000001000 */
[----:B--2---:R-:W-:Y:S02]  /*5030*/  SHF.L.U32 R30, R84, 0x10, RZ ;  /* 0x00000010541e7819 */ /* 0x004fe400000006ff */
[----:B------:R-:W2:Y:S03]  /*5040*/  LDL.LU R84, [R1] ;  /* 0x0000000001547983 */ /* 0x000ea60000300800 */
[----:B------:R-:W-:-:S04]  /*5050*/  FADD.FTZ R30, -R42, R30 ;  /* 0x0000001e2a1e7221 */ /* 0x000fc80000010100 */
[----:B------:R-:W-:Y:S01]  /*5060*/  FMUL.FTZ R30, R2, R30 ;  /* 0x0000001e021e7220 */ /* 0x000fe20000410000 */
[----:B0-----:R-:W-:-:S03]  /*5070*/  FMUL.FTZ R77, R77, R31 ;  /* 0x0000001f4d4d7220 */ /* 0x001fc60000410000 */
[----:B------:R-:W-:Y:S01]  /*5080*/  FFMA.FTZ R30, R44, R30, R43 ;  /* 0x0000001e2c1e7223 */ /* 0x000fe2000001002b */
[----:B---3--:R-:W-:Y:S02]  /*5090*/  SHF.L.U32 R32, R83, 0x10, RZ ;  /* 0x0000001053207819 */ /* 0x008fe400000006ff */
[----:B------:R-:W3:Y:S01]  /*50a0*/  LDL.LU R83, [R1+0x30] ;  /* 0x0000300001537983 */ /* 0x000ee20000300800 */
[----:B------:R-:W-:Y:S01]  /*50b0*/  FMUL.FTZ R31, R30, -1.4426950216293334961 ;  /* 0xbfb8aa3b1e1f7820 */ /* 0x000fe20000410000 */
[----:B------:R-:W-:Y:S01]  /*50c0*/  FADD.FTZ R89, R75, -R42 ;  /* 0x8000002a4b597221 */ /* 0x000fe20000010000 */
[----:B------:R-:W-:Y:S01]  /*50d0*/  FADD.FTZ R32, -R42, R32 ;  /* 0x000000202a207221 */ /* 0x000fe20000010100 */
[--C-:B------:R-:W-:Y:S01]  /*50e0*/  FADD.FTZ R79, R79, -R42.reuse ;  /* 0x8000002a4f4f7221 */ /* 0x100fe20000010000 */
[----:B------:R-:W-:Y:S01]  /*50f0*/  FADD.FTZ R91, R78, -R42 ;  /* 0x8000002a4e5b7221 */ /* 0x000fe20000010000 */
[----:B------:R-:W5:Y:S01]  /*5100*/  LDL.LU R92, [R1+0x34] ;  /* 0x00003400015c7983 */ /* 0x000f620000300800 */
[----:B------:R-:W0:Y:S02]  /*5110*/  MUFU.EX2 R31, R31 ;  /* 0x0000001f001f7308 */ /* 0x000e240000000800 */
[----:B0-----:R-:W-:-:S06]  /*5120*/  FADD.FTZ R31, R31, 1 ;  /* 0x3f8000001f1f7421 */ /* 0x001fcc0000010000 */
[----:B------:R-:W0:Y:S01]  /*5130*/  MUFU.RCP R31, R31 ;  /* 0x0000001f001f7308 */ /* 0x000e220000001000 */
[----:B------:R-:W-:-:S04]  /*5140*/  FMUL.FTZ R89, R2, R89 ;  /* 0x0000005902597220 */ /* 0x000fc80000410000 */
[----:B------:R-:W-:Y:S01]  /*5150*/  FFMA.FTZ R89, R28, R89, R26 ;  /* 0x000000591c597223 */ /* 0x000fe2000001001a */
[----:B0-----:R-:W-:Y:S01]  /*5160*/  FMUL.FTZ R75, R30, R31 ;  /* 0x0000001f1e4b7220 */ /* 0x001fe20000410000 */
[----:B------:R-:W-:-:S04]  /*5170*/  LEA R30, P0, R3, UR12, 0x1 ;  /* 0x0000000c031e7c11 */ /* 0x000fc8000f8008ff */
[----:B------:R-:W-:Y:S01]  /*5180*/  LEA.HI.X R31, R3, UR13, R90, 0x1, P0 ;  /* 0x0000000d031f7c11 */ /* 0x000fe200080f0c5a */
[----:B------:R-:W-:-:S06]  /*5190*/  FMUL.FTZ R3, R89, -1.4426950216293334961 ;  /* 0xbfb8aa3b59037820 */ /* 0x000fcc0000410000 */
[----:B------:R-:W0:Y:S01]  /*51a0*/  MUFU.EX2 R3, R3 ;  /* 0x0000000300037308 */ /* 0x000e220000000800 */
[----:B------:R-:W-:Y:S01]  /*51b0*/  FMUL.FTZ R32, R2, R32 ;  /* 0x0000002002207220 */ /* 0x000fe20000410000 */
[----:B0-----:R-:W-:-:S06]  /*51c0*/  FADD.FTZ R3, R3, 1 ;  /* 0x3f80000003037421 */ /* 0x001fcc0000010000 */
[----:B------:R-:W0:Y:S01]  /*51d0*/  MUFU.RCP R3, R3 ;  /* 0x0000000300037308 */ /* 0x000e220000001000 */
[----:B------:R-:W-:Y:S01]  /*51e0*/  FFMA.FTZ R90, R41, R32, R0 ;  /* 0x00000020295a7223 */ /* 0x000fe20000010000 */
[----:B0-----:R-:W-:-:S03]  /*51f0*/  FMUL.FTZ R89, R89, R3 ;  /* 0x0000000359597220 */ /* 0x001fc60000410000 */
        /* <DEDUP_REMOVED lines=8> */
[----:B------:R-:W0:Y:S02]  /*5280*/  MUFU.EX2 R3, R3 ;  /* 0x0000000300037308 */ /* 0x000e240000000800 */
[----:B0-----:R-:W-:-:S06]  /*5290*/  FADD.FTZ R3, R3, 1 ;  /* 0x3f80000003037421 */ /* 0x001fcc0000010000 */
[----:B------:R4:W0:Y:S02]  /*52a0*/  MUFU.RCP R32, R3 ;  /* 0x0000000300207308 */ /* 0x0008240000001000 */
[----:B----4-:R-:W-:-:S05]  /*52b0*/  SHF.L.U32 R3, R33, 0x10, RZ ;  /* 0x0000001021037819 */ /* 0x010fca00000006ff */
[----:B------:R-:W-:-:S04]  /*52c0*/  FADD.FTZ R3, -R42, R3 ;  /* 0x000000032a037221 */ /* 0x000fc80000010100 */
[----:B------:R-:W-:Y:S01]  /*52d0*/  FMUL.FTZ R3, R2, R3 ;  /* 0x0000000302037220 */ /* 0x000fe20000410000 */
[----:B0-----:R-:W-:-:S03]  /*52e0*/  FMUL.FTZ R79, R79, R32 ;  /* 0x000000204f4f7220 */ /* 0x001fc60000410000 */
[----:B------:R-:W-:-:S04]  /*52f0*/  FFMA.FTZ R3, R44, R3, R43 ;  /* 0x000000032c037223 */ /* 0x000fc8000001002b */
[----:B------:R-:W-:-:S06]  /*5300*/  FMUL.FTZ R32, R3, -1.4426950216293334961 ;  /* 0xbfb8aa3b03207820 */ /* 0x000fcc0000410000 */
[----:B------:R-:W0:Y:S02]  /*5310*/  MUFU.EX2 R32, R32 ;  /* 0x0000002000207308 */ /* 0x000e240000000800 */
[----:B0-----:R-:W-:-:S06]  /*5320*/  FADD.FTZ R32, R32, 1 ;  /* 0x3f80000020207421 */ /* 0x001fcc0000010000 */
[----:B------:R-:W0:Y:S02]  /*5330*/  MUFU.RCP R32, R32 ;  /* 0x0000002000207308 */ /* 0x000e240000001000 */
[----:B0-----:R-:W-:Y:S01]  /*5340*/  FMUL.FTZ R78, R3, R32 ;  /* 0x00000020034e7220 */ /* 0x001fe20000410000 */
[----:B------:R-:W-:Y:S01]  /*5350*/  LEA R32, P0, R4, UR12, 0x1 ;  /* 0x0000000c04207c11 */ /* 0x000fe2000f8008ff */
[----:B------:R-:W-:-:S04]  /*5360*/  FMUL.FTZ R91, R2, R91 ;  /* 0x0000005b025b7220 */ /* 0x000fc80000410000 */
[----:B------:R-:W-:-:S04]  /*5370*/  FFMA.FTZ R91, R28, R91, R26 ;  /* 0x0000005b1c5b7223 */ /* 0x000fc8000001001a */
[----:B------:R-:W-:Y:S01]  /*5380*/  FMUL.FTZ R3, R91, -1.4426950216293334961 ;  /* 0xbfb8aa3b5b037820 */ /* 0x000fe20000410000 */
[----:B--2---:R-:W-:Y:S02]  /*5390*/  LEA.HI.X R33, R4, UR13, R84, 0x1, P0 ;  /* 0x0000000d04217c11 */ /* 0x004fe400080f0c54 */
[----:B------:R-:W2:Y:S03]  /*53a0*/  LDL.LU R84, [R1+0x38] ;  /* 0x0000380001547983 */ /* 0x000ea60000300800 */
[----:B------:R-:W0:Y:S02]  /*53b0*/  MUFU.EX2 R3, R3 ;  /* 0x0000000300037308 */ /* 0x000e240000000800 */
[----:B0-----:R-:W-:-:S06]  /*53c0*/  FADD.FTZ R3, R3, 1 ;  /* 0x3f80000003037421 */ /* 0x001fcc0000010000 */
[----:B------:R3:W0:Y:S02]  /*53d0*/  MUFU.RCP R4, R3 ;  /* 0x0000000300047308 */ /* 0x0006240000001000 */
[----:B---3--:R-:W-:Y:S02]  /*53e0*/  SHF.L.U32 R3, R83, 0x10, RZ ;  /* 0x0000001053037819 */ /* 0x008fe400000006ff */
[----:B------:R-:W3:Y:S03]  /*53f0*/  LDL.LU R83, [R1+0x3c] ;  /* 0x00003c0001537983 */ /* 0x000ee60000300800 */
[----:B------:R-:W-:-:S04]  /*5400*/  FADD.FTZ R3, -R42, R3 ;  /* 0x000000032a037221 */ /* 0x000fc80000010100 */
[----:B------:R-:W-:Y:S01]  /*5410*/  FMUL.FTZ R3, R2, R3 ;  /* 0x0000000302037220 */ /* 0x000fe20000410000 */
[----:B0-----:R-:W-:-:S03]  /*5420*/  FMUL.FTZ R91, R91, R4 ;  /* 0x000000045b5b7220 */ /* 0x001fc60000410000 */
[----:B------:R-:W-:-:S04]  /*5430*/  FFMA.FTZ R3, R41, R3, R0 ;  /* 0x0000000329037223 */ /* 0x000fc80000010000 */
[----:B------:R-:W-:-:S06]  /*5440*/  FMUL.FTZ R4, R3, -1.4426950216293334961 ;  /* 0xbfb8aa3b03047820 */ /* 0x000fcc0000410000 */
[----:B------:R-:W0:Y:S01]  /*5450*/  MUFU.EX2 R4, R4 ;  /* 0x0000000400047308 */ /* 0x000e220000000800 */
[----:B------:R-:W-:-:S04]  /*5460*/  FADD.FTZ R81, R81, -R42 ;  /* 0x8000002a51517221 */ /* 0x000fc80000010000 */
[----:B------:R-:W-:Y:S01]  /*5470*/  FMUL.FTZ R81, R2, R81 ;  /* 0x0000005102517220 */ /* 0x000fe20000410000 */
[----:B0-----:R-:W-:-:S06]  /*5480*/  FADD.FTZ R4, R4, 1 ;  /* 0x3f80000004047421 */ /* 0x001fcc0000010000 */
[----:B------:R-:W0:Y:S01]  /*5490*/  MUFU.RCP R4, R4 ;  /* 0x0000000400047308 */ /* 0x000e220000001000 */
[----:B------:R-:W-:Y:S01]  /*54a0*/  FFMA.FTZ R26, R28, R81, R26 ;  /* 0x000000511c1a7223 */ /* 0x000fe2000001001a */
[----:B------:R-:W-:-:S04]  /*54b0*/  FADD.FTZ R81, R82, -R42 ;  /* 0x8000002a52517221 */ /* 0x000fc80000010000 */
[----:B------:R-:W-:Y:S01]  /*54c0*/  FMUL.FTZ R81, R2, R81 ;  /* 0x0000005102517220 */ /* 0x000fe20000410000 */
[----:B0-----:R-:W-:-:S03]  /*54d0*/  FMUL.FTZ R28, R3, R4 ;  /* 0x00000004031c7220 */ /* 0x001fc60000410000 */
[----:B------:R-:W-:-:S04]  /*54e0*/  FFMA.FTZ R4, R29, R81, R27 ;  /* 0x000000511d047223 */ /* 0x000fc8000001001b */
[----:B------:R-:W-:-:S06]  /*54f0*/  FMUL.FTZ R3, R4, -1.4426950216293334961 ;  /* 0xbfb8aa3b04037820 */ /* 0x000fcc0000410000 */
[----:B------:R-:W0:Y:S01]  /*5500*/  MUFU.EX2 R3, R3 ;  /* 0x0000000300037308 */ /* 0x000e220000000800 */
[----:B------:R-:W-:-:S04]  /*5510*/  FADD.FTZ R80, R80, -R42 ;  /* 0x8000002a50507221 */ /* 0x000fc80000010000 */
[----:B------:R-:W-:-:S04]  /*5520*/  FMUL.FTZ R80, R2, R80 ;  /* 0x0000005002507220 */ /* 0x000fc80000410000 */
[----:B------:R-:W-:Y:S01]  /*5530*/  FFMA.FTZ R29, R29, R80, R27 ;  /* 0x000000501d1d7223 */ /* 0x000fe2000001001b */
[----:B0-----:R-:W-:-:S04]  /*5540*/  FADD.FTZ R3, R3, 1 ;  /* 0x3f80000003037421 */ /* 0x001fc80000010000 */
[----:B------:R-:W0:Y:S02]  /*5550*/  MUFU.RCP R27, R3 ;  /* 0x00000003001b7308 */ /* 0x000e240000001000 */
[----:B0-----:R-:W-:Y:S01]  /*5560*/  FMUL.FTZ R27, R4, R27 ;  /* 0x0000001b041b7220 */ /* 0x001fe20000410000 */
[----:B-----5:R-:W-:-:S05]  /*5570*/  SHF.L.U32 R81, R92, 0x10, RZ ;  /* 0x000000105c517819 */ /* 0x020fca00000006ff */
[----:B------:R-:W-:-:S04]  /*5580*/  FADD.FTZ R81, -R42, R81 ;  /* 0x000000512a517221 */ /* 0x000fc80000010100 */
[----:B------:R-:W-:-:S04]  /*5590*/  FMUL.FTZ R81, R2, R81 ;  /* 0x0000005102517220 */ /* 0x000fc80000410000 */
[----:B------:R-:W-:Y:S01]  /*55a0*/  FFMA.FTZ R0, R41, R81, R0 ;  /* 0x0000005129007223 */ /* 0x000fe20000010000 */
[----:B--2---:R-:W-:-:S05]  /*55b0*/  SHF.L.U32 R3, R84, 0x10, RZ ;  /* 0x0000001054037819 */ /* 0x004fca00000006ff */
[----:B------:R-:W-:-:S04]  /*55c0*/  FADD.FTZ R3, -R42, R3 ;  /* 0x000000032a037221 */ /* 0x000fc80000010100 */
[----:B------:R-:W-:-:S04]  /*55d0*/  FMUL.FTZ R3, R2, R3 ;  /* 0x0000000302037220 */ /* 0x000fc80000410000 */
[----:B------:R-:W-:-:S04]  /*55e0*/  FFMA.FTZ R3, R44, R3, R43 ;  /* 0x000000032c037223 */ /* 0x000fc8000001002b */
[----:B------:R-:W-:-:S06]  /*55f0*/  FMUL.FTZ R4, R3, -1.4426950216293334961 ;  /* 0xbfb8aa3b03047820 */ /* 0x000fcc0000410000 */
[----:B------:R-:W0:Y:S02]  /*5600*/  MUFU.EX2 R4, R4 ;  /* 0x0000000400047308 */ /* 0x000e240000000800 */
[----:B0-----:R-:W-:-:S06]  /*5610*/  FADD.FTZ R4, R4, 1 ;  /* 0x3f80000004047421 */ /* 0x001fcc0000010000 */
[----:B------:R-:W0:Y:S01]  /*5620*/  MUFU.RCP R4, R4 ;  /* 0x0000000400047308 */ /* 0x000e220000001000 */
[----:B---3--:R-:W-:Y:S02]  /*5630*/  SHF.L.U32 R41, R83, 0x10, RZ ;  /* 0x0000001053297819 */ /* 0x008fe400000006ff */
[----:B------:R-:W2:Y:S04]  /*5640*/  LDL.LU R83, [R1+0x20] ;  /* 0x0000200001537983 */ /* 0x000ea80000300800 */
[----:B------:R-:W2:Y:S04]  /*5650*/  LDL.LU R84, [R1+0x28] ;  /* 0x0000280001547983 */ /* 0x000ea80000300800 */
[----:B------:R-:W3:Y:S04]  /*5660*/  LDL.LU R92, [R1+0x14] ;  /* 0x00001400015c7983 */ /* 0x000ee80000300800 */
[----:B------:R-:W3:Y:S01]  /*5670*/  LDL.LU R93, [R1+0x1c] ;  /* 0x00001c00015d7983 */ /* 0x000ee20000300800 */
[----:B0-----:R-:W-:-:S03]  /*5680*/  FMUL.FTZ R81, R3, R4 ;  /* 0x0000000403517220 */ /* 0x001fc60000410000 */
[----:B------:R-:W4:Y:S04]  /*5690*/  LDL.LU R82, [R1+0xc] ;  /* 0x00000c0001527983 */ /* 0x000f280000300800 */
[----:B------:R-:W5:Y:S01]  /*56a0*/  LDL.LU R3, [R1+0x10] ;  /* 0x0000100001037983 */ /* 0x000f620000300800 */
[----:B------:R-:W-:-:S04]  /*56b0*/  FADD.FTZ R42, -R42, R41 ;  /* 0x000000292a2a7221 */ /* 0x000fc80000010100 */
[----:B------:R-:W-:Y:S01]  /*56c0*/  FMUL.FTZ R42, R2, R42 ;  /* 0x0000002a022a7220 */ /* 0x000fe20000410000 */
[----:B------:R-:W-:-:S06]  /*56d0*/  FMUL.FTZ R2, R0, -1.4426950216293334961 ;  /* 0xbfb8aa3b00027820 */ /* 0x000fcc0000410000 */
[----:B------:R-:W0:Y:S01]  /*56e0*/  MUFU.EX2 R2, R2 ;  /* 0x0000000200027308 */ /* 0x000e220000000800 */
[----:B------:R-:W-:Y:S01]  /*56f0*/  FFMA.FTZ R43, R44, R42, R43 ;  /* 0x0000002a2c2b7223 */ /* 0x000fe2000001002b */
[----:B0-----:R-:W-:-:S06]  /*5700*/  FADD.FTZ R2, R2, 1 ;  /* 0x3f80000002027421 */ /* 0x001fcc0000010000 */
[----:B------:R0:W-:Y:S02]  /*5710*/  MUFU.RCP R42, R2 ;  /* 0x00000002002a7308 */ /* 0x0001e40000001000 */
[----:B0-----:R-:W-:Y:S01]  /*5720*/  LEA R2, P0, R5, UR12, 0x1 ;  /* 0x0000000c05027c11 */ /* 0x001fe2000f8008ff */
[----:B------:R-:W-:-:S03]  /*5730*/  FMUL.FTZ R41, R26, -1.4426950216293334961 ;  /* 0xbfb8aa3b1a297820 */ /* 0x000fc60000410000 */
[----:B-----5:R-:W-:Y:S02]  /*5740*/  LEA.HI.X R3, R5, UR13, R3, 0x1, P0 ;  /* 0x0000000d05037c11 */ /* 0x020fe400080f0c03 */
[----:B------:R-:W5:Y:S01]  /*5750*/  LDL.LU R5, [R1+0x18] ;  /* 0x0000180001057983 */ /* 0x000f620000300800 */
[----:B------:R-:W0:Y:S02]  /*5760*/  MUFU.EX2 R41, R41 ;  /* 0x0000002900297308 */ /* 0x000e240000000800 */
[----:B0-----:R-:W-:-:S06]  /*5770*/  FADD.FTZ R41, R41, 1 ;  /* 0x3f80000029297421 */ /* 0x001fcc0000010000 */
[----:B------:R-:W0:Y:S01]  /*5780*/  MUFU.RCP R41, R41 ;  /* 0x0000002900297308 */ /* 0x000e220000001000 */
[----:B------:R-:W-:Y:S01]  /*5790*/  LEA R4, P1, R6, UR12, 0x1 ;  /* 0x0000000c06047c11 */ /* 0x000fe2000f8208ff */
[----:B------:R-:W-:Y:S01]  /*57a0*/  FMUL.FTZ R42, R0, R42 ;  /* 0x0000002a002a7220 */ /* 0x000fe20000410000 */
[----:B--2---:R-:W-:Y:S01]  /*57b0*/  F2FP.BF16.F32.PACK_AB R0, R83, R84 ;  /* 0x000000545300723e */ /* 0x004fe200000010ff */
[----:B------:R1:W-:Y:S04]  /*57c0*/  STG.E.U16 desc[UR14][R46.64+0x4], R76 ;  /* 0x0000044c2e007986 */ /* 0x0003e8000c10150e */
[----:B------:R-:W2:Y:S04]  /*57d0*/  LDL.LU R83, [R1+0x58] ;  /* 0x0000580001537983 */ /* 0x000ea80000300800 */
[----:B------:R-:W2:Y:S01]  /*57e0*/  LDL.LU R84, [R1+0x54] ;  /* 0x0000540001547983 */ /* 0x000ea20000300800 */
[----:B0-----:R-:W-:Y:S01]  /*57f0*/  FMUL.FTZ R41, R26, R41 ;  /* 0x000000291a297220 */ /* 0x001fe20000410000 */
[----:B---3--:R-:W-:-:S02]  /*5800*/  F2FP.BF16.F32.PACK_AB R26, R92, R93 ;  /* 0x0000005d5c1a723e */ /* 0x008fc400000010ff */
[----:B-----5:R-:W-:Y:S02]  /*5810*/  LEA.HI.X R5, R6, UR13, R5, 0x1, P1 ;  /* 0x0000000d06057c11 */ /* 0x020fe400088f0c05 */
[----:B------:R-:W-:Y:S02]  /*5820*/  PRMT R6, R76, 0x7632, R6 ;  /* 0x000076324c067816 */ /* 0x000fe40000000006 */
[----:B-1----:R-:W4:Y:S04]  /*5830*/  LDL.LU R76, [R1+0x4] ;  /* 0x00000400014c7983 */ /* 0x002f280000300800 */
[----:B------:R-:W3:Y:S04]  /*5840*/  LDL.LU R92, [R1+0x50] ;  /* 0x00005000015c7983 */ /* 0x000ee80000300800 */
[----:B------:R-:W3:Y:S01]  /*5850*/  LDL.LU R93, [R1+0x4c] ;  /* 0x00004c00015d7983 */ /* 0x000ee20000300800 */
[----:B------:R-:W-:Y:S01]  /*5860*/  FMUL.FTZ R44, R29, -1.4426950216293334961 ;  /* 0xbfb8aa3b1d2c7820 */ /* 0x000fe20000410000 */
[----:B------:R-:W-:-:S05]  /*5870*/  FMUL.FTZ R80, R43, -1.4426950216293334961 ;  /* 0xbfb8aa3b2b507820 */ /* 0x000fca0000410000 */
[----:B------:R-:W0:Y:S08]  /*5880*/  MUFU.EX2 R44, R44 ;  /* 0x0000002c002c7308 */ /* 0x000e300000000800 */
[----:B------:R-:W1:Y:S01]  /*5890*/  MUFU.EX2 R80, R80 ;  /* 0x0000005000507308 */ /* 0x000e620000000800 */
[----:B0-----:R-:W-:Y:S01]  /*58a0*/  FADD.FTZ R44, R44, 1 ;  /* 0x3f8000002c2c7421 */ /* 0x001fe20000010000 */
[----:B-1----:R-:W-:-:S06]  /*58b0*/  FADD.FTZ R80, R80, 1 ;  /* 0x3f80000050507421 */ /* 0x002fcc0000010000 */
[----:B------:R-:W0:Y:S08]  /*58c0*/  MUFU.RCP R44, R44 ;  /* 0x0000002c002c7308 */ /* 0x000e300000001000 */
[----:B------:R-:W1:Y:S01]  /*58d0*/  MUFU.RCP R80, R80 ;  /* 0x0000005000507308 */ /* 0x000e620000001000 */
[----:B------:R5:W-:Y:S01]  /*58e0*/  STG.E.U16 desc[UR14][R46.64+0x6], R6 ;  /* 0x000006062e007986 */ /* 0x000be2000c10150e */
[----:B--2---:R-:W-:-:S03]  /*58f0*/  F2FP.BF16.F32.PACK_AB R83, R83, R84 ;  /* 0x000000545353723e */ /* 0x004fc600000010ff */
[----:B------:R-:W-:Y:S01]  /*5900*/  STG.E.U16 desc[UR14][R20.64], R0 ;  /* 0x0000000014007986 */ /* 0x000fe2000c10150e */
[----:B------:R-:W-:Y:S01]  /*5910*/  F2FP.BF16.F32.PACK_AB R10, R11, R10 ;  /* 0x0000000a0b0a723e */ /* 0x000fe200000010ff */
[----:B0-----:R-:W-:Y:S01]  /*5920*/  FMUL.FTZ R44, R29, R44 ;  /* 0x0000002c1d2c7220 */ /* 0x001fe20000410000 */
[----:B------:R-:W-:Y:S02]  /*5930*/  PRMT R29, R0, 0x7632, R29 ;  /* 0x00007632001d7816 */ /* 0x000fe4000000001d */
[----:B-----5:R-:W-:Y:S01]  /*5940*/  PRMT R47, R26, 0x7632, R47 ;  /* 0x000076321a2f7816 */ /* 0x020fe2000000002f */
[----:B-1----:R-:W-:Y:S01]  /*5950*/  FMUL.FTZ R80, R43, R80 ;  /* 0x000000502b507220 */ /* 0x002fe20000410000 */
[----:B------:R-:W-:Y:S01]  /*5960*/  F2FP.BF16.F32.PACK_AB R7, R12, R7 ;  /* 0x000000070c07723e */ /* 0x000fe200000010ff */
[----:B------:R-:W-:Y:S01]  /*5970*/  STG.E.U16 desc[UR14][R20.64+0x2], R29 ;  /* 0x0000021d14007986 */ /* 0x000fe2000c10150e */
[----:B------:R-:W-:Y:S02]  /*5980*/  F2FP.BF16.F32.PACK_AB R8, R9, R8 ;  /* 0x000000080908723e */ /* 0x000fe400000010ff */
[----:B------:R-:W-:Y:S01]  /*5990*/  PRMT R11, R83, 0x7632, R11 ;  /* 0x00007632530b7816 */ /* 0x000fe2000000000b */
[----:B------:R0:W-:Y:S01]  /*59a0*/  STG.E.U16 desc[UR14][R20.64+0x4], R26 ;  /* 0x0000041a14007986 */ /* 0x0001e2000c10150e */
[----:B------:R-:W-:-:S03]  /*59b0*/  PRMT R9, R10, 0x7632, R9 ;  /* 0x000076320a097816 */ /* 0x000fc60000000009 */
[----:B------:R-:W-:Y:S01]  /*59c0*/  STG.E.U16 desc[UR14][R20.64+0x6], R47 ;  /* 0x0000062f14007986 */ /* 0x000fe2000c10150e */
[----:B------:R-:W-:Y:S02]  /*59d0*/  F2FP.BF16.F32.PACK_AB R45, R48, R45 ;  /* 0x0000002d302d723e */ /* 0x000fe400000010ff */
[----:B------:R-:W-:Y:S02]  /*59e0*/  F2FP.BF16.F32.PACK_AB R13, R14, R13 ;  /* 0x0000000d0e0d723e */ /* 0x000fe400000010ff */
[----:B------:R-:W-:Y:S02]  /*59f0*/  F2FP.BF16.F32.PACK_AB R50, R51, R50 ;  /* 0x000000323332723e */ /* 0x000fe400000010ff */
[----:B0-----:R-:W-:Y:S02]  /*5a00*/  PRMT R26, R8, 0x7632, R26 ;  /* 0x00007632081a7816 */ /* 0x001fe4000000001a */
        /* <DEDUP_REMOVED lines=8> */
[----:B------:R-:W-:Y:S02]  /*5a90*/  PRMT R17, R66, 0x7632, R17 ;  /* 0x0000763242117816 */ /* 0x000fe40000000011 */
[----:B------:R-:W-:Y:S02]  /*5aa0*/  F2FP.BF16.F32.PACK_AB R71, R72, R71 ;  /* 0x000000474847723e */ /* 0x000fe400000010ff */
        /* <DEDUP_REMOVED lines=9> */
[----:B------:R-:W-:Y:S01]  /*5b40*/  F2FP.BF16.F32.PACK_AB R27, R81, R27 ;  /* 0x0000001b511b723e */ /* 0x000fe200000010ff */
[----:B------:R-:W-:Y:S01]  /*5b50*/  UIADD3 UR6, UP0, UR9, 0x12, URZ ;  /* 0x0000001209067890 */ /* 0x000fe2000ff1e03f */
[----:B------:R-:W-:-:S02]  /*5b60*/  F2FP.BF16.F32.PACK_AB R41, R42, R41 ;  /* 0x000000292a29723e */ /* 0x000fc400000010ff */
[----:B------:R-:W-:Y:S01]  /*5b70*/  F2FP.BF16.F32.PACK_AB R44, R80, R44 ;  /* 0x0000002c502c723e */ /* 0x000fe200000010ff */
[----:B------:R-:W-:Y:S02]  /*5b80*/  UIADD3.X UR5, URZ, UR5, URZ, UP0, !UPT ;  /* 0x000000053f057290 */ /* 0x000fe400087fe43f */
[----:B------:R-:W-:-:S04]  /*5b90*/  UISETP.GE.U32.AND UP0, UPT, UR6, UR18, UPT ;  /* 0x000000120600728c */ /* 0x000fc8000bf06070 */
[----:B------:R-:W-:-:S06]  /*5ba0*/  UISETP.GE.AND.EX UP0, UPT, UR5, UR10, UPT, UP0 ;  /* 0x0000000a0500728c */ /* 0x000fcc000bf06300 */
[----:B------:R-:W-:Y:S01]  /*5bb0*/  PLOP3.LUT P0, PT, PT, PT, UP0, 0x80, 0x0 ;  /* 0x000000000000781c */ /* 0x000fe20003f0f008 */
[----:B------:R-:W-:Y:S01]  /*5bc0*/  ULOP3.LUT UR4, UR4, 0x1, URZ, 0x3c, !UPT ;  /* 0x0000000104047892 */ /* 0x000fe2000f8e3c3f */
[----:B------:R-:W-:Y:S01]  /*5bd0*/  UMOV UR9, UR6 ;  /* 0x0000000600097c82 */ /* 0x000fe20008000000 */
[----:B----4-:R-:W-:Y:S02]  /*5be0*/  F2FP.BF16.F32.PACK_AB R43, R76, R82 ;  /* 0x000000524c2b723e */ /* 0x010fe400000010ff */
[----:B---3--:R-:W-:-:S04]  /*5bf0*/  F2FP.BF16.F32.PACK_AB R92, R92, R93 ;  /* 0x0000005d5c5c723e */ /* 0x008fc800000010ff */
[----:B------:R-:W-:Y:S02]  /*5c00*/  PRMT R0, R92, 0x7632, R0 ;  /* 0x000076325c007816 */ /* 0x000fe40000000000 */
[----:B------:R-:W-:-:S03]  /*5c10*/  PRMT R6, R43, 0x7632, R6 ;  /* 0x000076322b067816 */ /* 0x000fc60000000006 */
[----:B------:R0:W-:Y:S04]  /*5c20*/  STG.E.U16 desc[UR14][R18.64+0x6], R0 ;  /* 0x0000060012007986 */ /* 0x0001e8000c10150e */
[----:B------:R-:W-:Y:S04]  /*5c30*/  STG.E.U16 desc[UR14][R18.64], R43 ;  /* 0x0000002b12007986 */ /* 0x000fe8000c10150e */
[----:B------:R1:W-:Y:S01]  /*5c40*/  STG.E.U16 desc[UR14][R18.64+0x2], R6 ;  /* 0x0000020612007986 */ /* 0x0003e2000c10150e */
[----:B0-----:R-:W-:-:S03]  /*5c50*/  PRMT R0, R7, 0x7632, R0 ;  /* 0x0000763207007816 */ /* 0x001fc60000000000 */
[----:B------:R0:W-:Y:S04]  /*5c60*/  STG.E.U16 desc[UR14][R18.64+0x4], R92 ;  /* 0x0000045c12007986 */ /* 0x0001e8000c10150e */
[----:B------:R-:W-:Y:S01]  /*5c70*/  STG.E.U16 desc[UR14][R22.64], R83 ;  /* 0x0000005316007986 */ /* 0x000fe2000c10150e */
[----:B-1----:R-:W-:-:S03]  /*5c80*/  PRMT R6, R13, 0x7632, R6 ;  /* 0x000076320d067816 */ /* 0x002fc60000000006 */
[----:B------:R-:W-:Y:S04]  /*5c90*/  STG.E.U16 desc[UR14][R22.64+0x2], R11 ;  /* 0x0000020b16007986 */ /* 0x000fe8000c10150e */
[----:B------:R-:W-:Y:S01]  /*5ca0*/  STG.E.U16 desc[UR14][R22.64+0x4], R10 ;  /* 0x0000040a16007986 */ /* 0x000fe2000c10150e */
[----:B0-----:R-:W-:-:S03]  /*5cb0*/  PRMT R19, R45, 0x7632, R19 ;  /* 0x000076322d137816 */ /* 0x001fc60000000013 */
[----:B------:R-:W-:Y:S04]  /*5cc0*/  STG.E.U16 desc[UR14][R22.64+0x6], R9 ;  /* 0x0000060916007986 */ /* 0x000fe8000c10150e */
[----:B------:R0:W-:Y:S01]  /*5cd0*/  STG.E.U16 desc[UR14][R52.64+0x6], R0 ;  /* 0x0000060034007986 */ /* 0x0001e2000c10150e */
[----:B------:R-:W-:-:S03]  /*5ce0*/  PRMT R18, R15, 0x7632, R18 ;  /* 0x000076320f127816 */ /* 0x000fc60000000012 */
[----:B------:R-:W-:Y:S04]  /*5cf0*/  STG.E.U16 desc[UR14][R52.64], R8 ;  /* 0x0000000834007986 */ /* 0x000fe8000c10150e */
[----:B------:R-:W-:Y:S01]  /*5d00*/  STG.E.U16 desc[UR14][R52.64+0x2], R26 ;  /* 0x0000021a34007986 */ /* 0x000fe2000c10150e */
[----:B0-----:R-:W-:-:S03]  /*5d10*/  PRMT R0, R50, 0x7632, R0 ;  /* 0x0000763232007816 */ /* 0x001fc60000000000 */
[----:B------:R0:W-:Y:S04]  /*5d20*/  STG.E.U16 desc[UR14][R52.64+0x4], R7 ;  /* 0x0000040734007986 */ /* 0x0001e8000c10150e */
[----:B------:R-:W-:Y:S04]  /*5d30*/  STG.E.U16 desc[UR14][R38.64], R45 ;  /* 0x0000002d26007986 */ /* 0x000fe8000c10150e */
[----:B------:R-:W-:Y:S04]  /*5d40*/  STG.E.U16 desc[UR14][R38.64+0x2], R19 ;  /* 0x0000021326007986 */ /* 0x000fe8000c10150e */
[----:B------:R-:W-:Y:S01]  /*5d50*/  STG.E.U16 desc[UR14][R38.64+0x4], R13 ;  /* 0x0000040d26007986 */ /* 0x000fe2000c10150e */
[----:B0-----:R-:W-:-:S03]  /*5d60*/  PRMT R7, R16, 0x7632, R7 ;  /* 0x0000763210077816 */ /* 0x001fc60000000007 */
[----:B------:R0:W-:Y:S04]  /*5d70*/  STG.E.U16 desc[UR14][R38.64+0x6], R6 ;  /* 0x0000060626007986 */ /* 0x0001e8000c10150e */
[----:B------:R1:W-:Y:S04]  /*5d80*/  STG.E.U16 desc[UR14][R54.64+0x2], R0 ;  /* 0x0000020036007986 */ /* 0x0003e8000c10150e */
[----:B------:R-:W-:Y:S01]  /*5d90*/  STG.E.U16 desc[UR14][R54.64], R50 ;  /* 0x0000003236007986 */ /* 0x000fe2000c10150e */
[----:B0-----:R-:W-:-:S03]  /*5da0*/  PRMT R6, R62, 0x7632, R6 ;  /* 0x000076323e067816 */ /* 0x001fc60000000006 */
        /* <DEDUP_REMOVED lines=28> */
[----:B------:R-:W-:Y:S04]  /*5f70*/  STG.E.U16 desc[UR14][R24.64+0x2], R12 ;  /* 0x0000020c18007986 */ /* 0x000fe8000c10150e */
[----:B------:R-:W-:Y:S04]  /*5f80*/  STG.E.U16 desc[UR14][R24.64+0x4], R68 ;  /* 0x0000044418007986 */ /* 0x000fe8000c10150e */
        /* <DEDUP_REMOVED lines=13> */
[----:B------:R-:W-:Y:S01]  /*6060*/  STG.E.U16 desc[UR14][R2.64+0x4], R27 ;  /* 0x0000041b02007986 */ /* 0x000fe2000c10150e */
[----:B0-----:R-:W-:-:S03]  /*6070*/  PRMT R6, R44, 0x7632, R6 ;  /* 0x000076322c067816 */ /* 0x001fc60000000006 */
[----:B------:R0:W-:Y:S04]  /*6080*/  STG.E.U16 desc[UR14][R2.64+0x6], R7 ;  /* 0x0000060702007986 */ /* 0x0001e8000c10150e */
[----:B------:R1:W-:Y:S01]  /*6090*/  STG.E.U16 desc[UR14][R4.64], R41 ;  /* 0x0000002904007986 */ /* 0x0003e2000c10150e */
[----:B0-----:R-:W-:-:S03]  /*60a0*/  PRMT R3, R41, 0x7632, R3 ;  /* 0x0000763229037816 */ /* 0x001fc60000000003 */
[----:B------:R1:W-:Y:S04]  /*60b0*/  STG.E.U16 desc[UR14][R4.64+0x4], R44 ;  /* 0x0000042c04007986 */ /* 0x0003e8000c10150e */
[----:B------:R1:W-:Y:S04]  /*60c0*/  STG.E.U16 desc[UR14][R4.64+0x2], R3 ;  /* 0x0000020304007986 */ /* 0x0003e8000c10150e */
[----:B------:R1:W-:Y:S01]  /*60d0*/  STG.E.U16 desc[UR14][R4.64+0x6], R6 ;  /* 0x0000060604007986 */ /* 0x0003e2000c10150e */
[----:B------:R-:W-:Y:S05]  /*60e0*/  @!P0 BRA `(.L_x_1292) ;  /* 0xffffffa000248947 */ /* 0x000fea000383ffff */
[----:B------:R-:W-:Y:S05]  /*60f0*/  EXIT ;  /* 0x000000000000794d */ /* 0x000fea0003800000 */
.L_x_1293:
        /* <DEDUP_REMOVED lines=16> */
.L_x_2653:


//--------------------- .text._ZN13group_norm_v214gn_cuda_kernelI13__nv_bfloat16Li320ELi3ELi16ELi80ELi1024ELb1ELi64ELi320ELi320ELi4ELb1ELi21ELb0ELb0ENS_16CompileConditionILi900EEEEEvPT_PKS4_S7_S7_flPfS8_Pj --------------------------
	.section	.text._ZN13group_norm_v214gn_cuda_kernelI13__nv_bfloat16Li320ELi3ELi16ELi80ELi1024ELb1ELi64ELi320ELi320ELi4ELb1ELi21ELb0ELb0ENS_16CompileConditionILi900EEEEEvPT_PKS4_S7_S7_flPfS8_Pj,"ax",@progbits
	.align	128
        .global         _ZN13group_norm_v214gn_cuda_kernelI13__nv_bfloat16Li320ELi3ELi16ELi80ELi1024ELb1ELi64ELi320ELi320ELi4ELb1ELi21ELb0ELb0ENS_16CompileConditionILi900EEEEEvPT_PKS4_S7_S7_flPfS8_Pj
        .type           _ZN13group_norm_v214gn_cuda_kernelI13__nv_bfloat16Li320ELi3ELi16ELi80ELi1024ELb1ELi64ELi320ELi320ELi4ELb1ELi21ELb0ELb0ENS_16CompileConditionILi900EEEEEvPT_PKS4_S7_S7_flPfS8_Pj,@function
        .size           _ZN13group_norm_v214gn_cuda_kernelI13__nv_bfloat16Li320ELi3ELi16ELi80ELi1024ELb1ELi64ELi320ELi320ELi4ELb1ELi21ELb0ELb0ENS_16CompileConditionILi900EEEEEvPT_PKS4_S7_S7_flPfS8_Pj,(.L_x_2654 - _ZN13group_norm_v214gn_cuda_kernelI13__nv_bfloat16Li320ELi3ELi16ELi80ELi1024ELb1ELi64ELi320ELi320ELi4ELb1ELi21ELb0ELb0ENS_16CompileConditionILi900EEEEEvPT_PKS4_S7_S7_flPfS8_Pj)
        .other          _ZN13group_norm_v214gn_cuda_kernelI13__nv_bfloat16Li320ELi3ELi16ELi80ELi1024ELb1ELi64ELi320ELi320ELi4ELb1ELi21ELb0ELb0ENS_16CompileConditionILi900EEEEEvPT_PKS4_S7_S7_flPfS8_Pj,@"STO_CUDA_ENTRY STV_DEFAULT"
_ZN13group_norm_v214gn_cuda_kernelI13__nv_bfloat16Li320ELi3ELi16ELi80ELi1024ELb1ELi64ELi320ELi320ELi4ELb1ELi21ELb0ELb0ENS_16CompileConditionILi900EEEEEvPT_PKS4_S7_S7_flPfS8_Pj:
.text._ZN13group_norm_v214gn_cuda_kernelI13__nv_bfloat16Li320ELi3ELi16ELi80ELi1024ELb1ELi64ELi320ELi320ELi4ELb1ELi21ELb0ELb0ENS_16CompileConditionILi900EEEEEvPT_PKS4_S7_S7_flPfS8_Pj:
[----:B------:R-:W0:Y:S01]  /*0000*/  LDC R1, c[0x0][0x28] ;  /* 0x00000a00ff017b82 */ /* 0x000e220000000800 */
[----:B------:R-:W1:Y:S01]  /*0010*/  S2R R4, SR_CTAID.Y ;  /* 0x0000000000047919 */ /* 0x000e620000002600 */
[----:B------:R-:W-:Y:S01]  /*0020*/  ULDC.64 UR4, c[0x0][0x238] ;  /* 0x00008e0000047ab9 */ /* 0x000fe20000000a00 */
[----:B0-----:R-:W-:Y:S01]  /*0030*/  IADD3 R1, R1, -0x160, RZ ;  /* 0xfffffea001017810 */ /* 0x001fe20007ffe0ff */
[----:B------:R-:W-:Y:S02]  /*0040*/  USHF.L.U32 UR10, UR4, 0x2, URZ ;  /* 0x00000002040a7899 */ /* 0x000fe4000800063f */
[----:B------:R-:W-:-:S06]  /*0050*/  USHF.L.U64.HI UR5, UR4, 0x2, UR5 ;  /* 0x0000000204057899 */ /* 0x000fcc0008010205 */
[----:B------:R-:W-:Y:S02]  /*0060*/  MOV R0, UR5 ;  /* 0x0000000500007c02 */ /* 0x000fe40008000f00 */
        /* <DEDUP_REMOVED lines=14> */
[----:B------:R-:W-:-:S04]  /*0150*/  HFMA2.MMA R3, -RZ, RZ, 0, 0 ;  /* 0x00000000ff037435 */ /* 0x000fc800000001ff */
[----:B------:R-:W-:-:S05]  /*0160*/  LEA R0, R7, R0, 0x3 ;  /* 0x0000000007007211 */ /* 0x000fca00078e18ff */
[----:B------:R0:W-:Y:S02]  /*0170*/  STL [R1+0x110], R0 ;  /* 0x0001100001007387 */ /* 0x0001e40000100800 */
.L_x_1302:
[----:B------:R-:W1:Y:S01]  /*0180*/  S2R R58, SR_TID.X ;  /* 0x00000000003a7919 */ /* 0x000e620000002100 */
[C---:B------:R-:W-:Y:S01]  /*0190*/  LOP3.LUT R6, R2.reuse, 0x3, RZ, 0xc0, !PT ;  /* 0x0000000302067812 */ /* 0x040fe200078ec0ff */
[----:B------:R-:W-:Y:S01]  /*01a0*/  ULDC.64 UR6, c[0x0][0x218] ;  /* 0x0000860000067ab9 */ /* 0x000fe20000000a00 */
[----:B------:R-:W-:Y:S01]  /*01b0*/  SHF.R.U64 R61, R2, 0x2, R3 ;  /* 0x00000002023d7819 */ /* 0x000fe20000001203 */
[----:B0-----:R-:W0:Y:S02]  /*01c0*/  S2R R0, SR_CTAID.X ;  /* 0x0000000000007919 */ /* 0x001e240000002500 */
[----:B------:R-:W-:Y:S01]  /*01d0*/  IMAD R50, R6, 0x140, RZ ;  /* 0x0000014006327824 */ /* 0x000fe200078e02ff */
[----:B------:R-:W-:Y:S01]  /*01e0*/  STL [R1], R6 ;  /* 0x0000000601007387 */ /* 0x000fe20000100800 */
[----:B-1----:R-:W-:Y:S01]  /*01f0*/  IMAD.WIDE.U32 R4, R58, -0x33333333, RZ ;  /* 0xcccccccd3a047825 */ /* 0x002fe200078e00ff */
[----:B0-----:R-:W-:-:S04]  /*0200*/  SHF.L.U32 R0, R0, 0x6, RZ ;  /* 0x0000000600007819 */ /* 0x001fc800000006ff */
[----:B------:R-:W-:Y:S02]  /*0210*/  SHF.R.U32.HI R5, RZ, 0x6, R5 ;  /* 0x00000006ff057819 */ /* 0x000fe40000011605 */
[----:B------:R-:W-:-:S03]  /*0220*/  LOP3.LUT R0, R0, 0x3c0, RZ, 0xc0, !PT ;  /* 0x000003c000007812 */ /* 0x000fc600078ec0ff */
[----:B------:R-:W-:Y:S01]  /*0230*/  IMAD R4, R5, -0x50, R58 ;  /* 0xffffffb005047824 */ /* 0x000fe200078e023a */
[----:B------:R-:W-:-:S04]  /*0240*/  IADD3 R0, R0, R5, RZ ;  /* 0x0000000500007210 */ /* 0x000fc80007ffe0ff */
[----:B------:R-:W-:Y:S01]  /*0250*/  LEA R10, R4, R50, 0x2 ;  /* 0x00000032040a7211 */ /* 0x000fe200078e10ff */
[----:B------:R0:W-:Y:S03]  /*0260*/  STL [R1+0x2c], R4 ;  /* 0x00002c0401007387 */ /* 0x0001e60000100800 */
[----:B------:R-:W-:-:S03]  /*0270*/  SHF.R.S32.HI R11, RZ, 0x1f, R10 ;  /* 0x0000001fff0b7819 */ /* 0x000fc6000001140a */
[----:B------:R-:W-:Y:S01]  /*0280*/  IMAD.WIDE.U32 R8, R61, 0x140000, R10 ;  /* 0x001400003d087825 */ /* 0x000fe200078e000a */
[----:B0-----:R-:W-:-:S05]  /*0290*/  SHF.R.U32.HI R4, RZ, 0x2, R3 ;  /* 0x00000002ff047819 */ /* 0x001fca0000011603 */
[----:B------:R-:W-:Y:S02]  /*02a0*/  IMAD R6, R4, 0x140000, RZ ;  /* 0x0014000004067824 */ /* 0x000fe400078e02ff */
[----:B------:R-:W-:-:S03]  /*02b0*/  IMAD R4, R0, 0x500, RZ ;  /* 0x0000050000047824 */ /* 0x000fc600078e02ff */
[----:B------:R-:W-:Y:S01]  /*02c0*/  IADD3 R0, R9, R6, RZ ;  /* 0x0000000609007210 */ /* 0x000fe20007ffe0ff */
[----:B------:R0:W-:Y:S01]  /*02d0*/  STL [R1+0x24], R6 ;  /* 0x0000240601007387 */ /* 0x0001e20000100800 */
[C---:B------:R-:W-:Y:S02]  /*02e0*/  IADD3 R5, P0, R4.reuse, R8, RZ ;  /* 0x0000000804057210 */ /* 0x040fe40007f1e0ff */
[----:B------:R-:W-:Y:S02]  /*02f0*/  IADD3 R7, R4, 0x1400, RZ ;  /* 0x0000140004077810 */ /* 0x000fe40007ffe0ff */
[----:B0-----:R-:W-:Y:S02]  /*0300*/  IADD3.X R6, RZ, R0, RZ, P0, !PT ;  /* 0x00000000ff067210 */ /* 0x001fe400007fe4ff */
[----:B------:R-:W-:-:S04]  /*0310*/  LEA R44, P0, R5, UR6, 0x1 ;  /* 0x00000006052c7c11 */ /* 0x000fc8000f8008ff */
[----:B------:R-:W-:Y:S02]  /*0320*/  LEA.HI.X R45, R5, UR7, R6, 0x1, P0 ;  /* 0x00000007052d7c11 */ /* 0x000fe400080f0c06 */
[----:B------:R-:W-:-:S04]  /*0330*/  IADD3 R5, P0, R7, R8, RZ ;  /* 0x0000000807057210 */ /* 0x000fc80007f1e0ff */
[----:B------:R-:W2:Y:S01]  /*0340*/  LDG.E.64.CONSTANT R44, desc[UR8][R44.64] ;  /* 0x000000082c2c7981 */ /* 0x000ea2000c1e9b00 */
[----:B------:R-:W-:Y:S02]  /*0350*/  IADD3.X R6, RZ, R0, RZ, P0, !PT ;  /* 0x00000000ff067210 */ /* 0x000fe400007fe4ff */
[C---:B------:R-:W-:Y:S01]  /*0360*/  LEA R42, P0, R5.reuse, UR6, 0x1 ;  /* 0x00000006052a7c11 */ /* 0x040fe2000f8008ff */
[----:B------:R0:W-:Y:S03]  /*0370*/  STL [R1+0xa4], R7 ;  /* 0x0000a40701007387 */ /* 0x0001e60000100800 */
[----:B------:R-:W-:-:S06]  /*0380*/  LEA.HI.X R43, R5, UR7, R6, 0x1, P0 ;  /* 0x00000007052b7c11 */ /* 0x000fcc00080f0c06 */
[----:B------:R-:W3:Y:S01]  /*0390*/  LDG.E.64.CONSTANT R42, desc[UR8][R42.64] ;  /* 0x000000082a2a7981 */ /* 0x000ee2000c1e9b00 */
        /* <DEDUP_REMOVED lines=71> */
[----:B------:R0:W-:Y:S02]  /*0810*/  STL [R1+0x40], R7 ;  /* 0x0000400701007387 */ /* 0x0001e40000100800 */
[----:B0-----:R-:W-:Y:S02]  /*0820*/  IADD3.X R7, RZ, R0, RZ, P0, !PT ;  /* 0x00000000ff077210 */ /* 0x001fe400007fe4ff */
[----:B------:R-:W-:-:S04]  /*0830*/  LEA R20, P0, R5, UR6, 0x1 ;  /* 0x0000000605147c11 */ /* 0x000fc8000f8008ff */
[----:B------:R-:W-:Y:S01]  /*0840*/  LEA.HI.X R21, R5, UR7, R7, 0x1, P0 ;  /* 0x0000000705157c11 */ /* 0x000fe200080f0c07 */
[----:B------:R0:W-:Y:S05]  /*0850*/  STL [R1+0xf4], R7 ;  /* 0x0000f40701007387 */ /* 0x0001ea0000100800 */
[----:B------:R-:W4:Y:S01]  /*0860*/  LDG.E.64.CONSTANT R20, desc[UR8][R20.64] ;  /* 0x0000000814147981 */ /* 0x000f22000c1e9b00 */
[----:B0-----:R-:W-:-:S04]  /*0870*/  IADD3 R7, R4, 0x10400, RZ ;  /* 0x0001040004077810 */ /* 0x001fc80007ffe0ff */
[----:B------:R-:W-:-:S04]  /*0880*/  IADD3 R6, P0, R7, R8, RZ ;  /* 0x0000000807067210 */ /* 0x000fc80007f1e0ff */
[----:B------:R-:W-:Y:S02]  /*0890*/  IADD3.X R12, RZ, R0, RZ, P0, !PT ;  /* 0x00000000ff0c7210 */ /* 0x000fe400007fe4ff */
[----:B------:R-:W-:-:S04]  /*08a0*/  LEA R18, P0, R6, UR6, 0x1 ;  /* 0x0000000606127c11 */ /* 0x000fc8000f8008ff */
[----:B------:R-:W-:Y:S02]  /*08b0*/  LEA.HI.X R19, R6, UR7, R12, 0x1, P0 ;  /* 0x0000000706137c11 */ /* 0x000fe400080f0c0c */
[----:B------:R-:W-:Y:S01]  /*08c0*/  IADD3 R7, R4, 0x11800, RZ ;  /* 0x0001180004077810 */ /* 0x000fe20007ffe0ff */
[----:B------:R0:W-:Y:S04]  /*08d0*/  STL [R1+0x104], R12 ;  /* 0x0001040c01007387 */ /* 0x0001e80000100800 */
[----:B------:R-:W4:Y:S01]  /*08e0*/  LDG.E.64.CONSTANT R18, desc[UR8][R18.64] ;  /* 0x0000000812127981 */ /* 0x000f22000c1e9b00 */
[----:B0-----:R-:W-:-:S04]  /*08f0*/  IADD3 R12, P0, R7, R8, RZ ;  /* 0x00000008070c7210 */ /* 0x001fc80007f1e0ff */
[----:B------:R-:W-:Y:S02]  /*0900*/  IADD3.X R13, RZ, R0, RZ, P0, !PT ;  /* 0x00000000ff0d7210 */ /* 0x000fe400007fe4ff */
[----:B------:R-:W-:-:S04]  /*0910*/  LEA R16, P0, R12, UR6, 0x1 ;  /* 0x000000060c107c11 */ /* 0x000fc8000f8008ff */
[----:B------:R-:W-:-:S06]  /*0920*/  LEA.HI.X R17, R12, UR7, R13, 0x1, P0 ;  /* 0x000000070c117c11 */ /* 0x000fcc00080f0c0d */
[----:B------:R-:W4:Y:S01]  /*0930*/  LDG.E.64.CONSTANT R16, desc[UR8][R16.64] ;  /* 0x0000000810107981 */ /* 0x000f22000c1e9b00 */
[----:B------:R-:W-:-:S04]  /*0940*/  IADD3 R7, R4, 0x12c00, RZ ;  /* 0x00012c0004077810 */ /* 0x000fc80007ffe0ff */
[----:B------:R-:W-:Y:S01]  /*0950*/  IADD3 R8, P0, R7, R8, RZ ;  /* 0x0000000807087210 */ /* 0x000fe20007f1e0ff */
[----:B------:R-:W-:Y:S03]  /*0960*/  STL [R1+0x64], R12 ;  /* 0x0000640c01007387 */ /* 0x000fe60000100800 */
[----:B------:R-:W-:Y:S02]  /*0970*/  IADD3.X R0, RZ, R0, RZ, P0, !PT ;  /* 0x00000000ff007210 */ /* 0x000fe400007fe4ff */
[C---:B------:R-:W-:Y:S01]  /*0980*/  LEA R14, P0, R8.reuse, UR6, 0x1 ;  /* 0x00000006080e7c11 */ /* 0x040fe2000f8008ff */
[----:B------:R0:W-:Y:S03]  /*0990*/  STL [R1+0x10c], R13 ;  /* 0x00010c0d01007387 */ /* 0x0001e60000100800 */
[----:B------:R-:W-:Y:S01]  /*09a0*/  LEA.HI.X R15, R8, UR7, R0, 0x1, P0 ;  /* 0x00000007080f7c11 */ /* 0x000fe200080f0c00 */
[----:B------:R1:W-:Y:S01]  /*09b0*/  STL [R1+0x68], R8 ;  /* 0x0000680801007387 */ /* 0x0003e20000100800 */
[----:B--2---:R-:W-:-:S02]  /*09c0*/  PRMT R7, R44, 0x7632, R7 ;  /* 0x000076322c077816 */ /* 0x004fc40000000007 */
[----:B------:R-:W-:Y:S02]  /*09d0*/  SHF.L.U32 R57, R45, 0x10, RZ ;  /* 0x000000102d397819 */ /* 0x000fe400000006ff */
[----:B---3--:R-:W-:Y:S01]  /*09e0*/  SHF.L.U32 R56, R42, 0x10, RZ ;  /* 0x000000102a387819 */ /* 0x008fe200000006ff */
[----:B0-----:R-:W0:Y:S01]  /*09f0*/  LDC.64 R12, c[0x0][0x220] ;  /* 0x00008800ff0c7b82 */ /* 0x001e220000000a00 */
[----:B------:R-:W-:Y:S01]  /*0a00*/  SHF.L.U32 R51, R43, 0x10, RZ ;  /* 0x000000102b337819 */ /* 0x000fe200000006ff */
[----:B------:R-:W2:Y:S06]  /*0a10*/  LDG.E.64.CONSTANT R14, desc[UR8][R14.64] ;  /* 0x000000080e0e7981 */ /* 0x000eac000c1e9b00 */
[----:B-1----:R-:W1:Y:S01]  /*0a20*/  LDC.64 R8, c[0x0][0x228] ;  /* 0x00008a00ff087b82 */ /* 0x002e620000000a00 */
[----:B------:R3:W-:Y:S01]  /*0a30*/  STL [R1+0x108], R0 ;  /* 0x0001080001007387 */ /* 0x0007e20000100800 */
[----:B------:R-:W-:-:S02]  /*0a40*/  SHF.L.U32 R7, R7, 0x10, RZ ;  /* 0x0000001007077819 */ /* 0x000fc400000006ff */
[----:B---3--:R-:W-:Y:S01]  /*0a50*/  SHF.L.U32 R0, R44, 0x10, RZ ;  /* 0x000000102c007819 */ /* 0x008fe200000006ff */
[----:B0-----:R-:W-:-:S04]  /*0a60*/  IMAD.WIDE R12, R10, 0x2, R12 ;  /* 0x000000020a0c7825 */ /* 0x001fc800078e020c */
[----:B------:R-:W-:Y:S01]  /*0a70*/  FADD.FTZ R47, RZ, R0 ;  /* 0x00000000ff2f7221 */ /* 0x000fe20000010000 */
[----:B-1----:R-:W-:-:S04]  /*0a80*/  IMAD.WIDE R10, R10, 0x2, R8 ;  /* 0x000000020a0a7825 */ /* 0x002fc800078e0208 */
[----:B------:R-:W-:Y:S01]  /*0a90*/  FFMA.FTZ R8, R0, R0, RZ ;  /* 0x0000000000087223 */ /* 0x000fe200000100ff */
[----:B------:R-:W-:Y:S01]  /*0aa0*/  PRMT R9, R45, 0x7632, R9 ;  /* 0x000076322d097816 */ /* 0x000fe20000000009 */
[----:B------:R-:W-:Y:S01]  /*0ab0*/  FADD.FTZ R47, R47, R7 ;  /* 0x000000072f2f7221 */ /* 0x000fe20000010000 */
[----:B----4-:R-:W-:Y:S01]  /*0ac0*/  SHF.L.U32 R55, R40, 0x10, RZ ;  /* 0x0000001028377819 */ /* 0x010fe200000006ff */
[--C-:B------:R-:W-:Y:S01]  /*0ad0*/  FFMA.FTZ R7, R7, R7, R8.reuse ;  /* 0x0000000707077223 */ /* 0x100fe20000010008 */
[----:B------:R-:W-:Y:S01]  /*0ae0*/  SHF.L.U32 R9, R9, 0x10, RZ ;  /* 0x0000001009097819 */ /* 0x000fe200000006ff */
[----:B------:R-:W-:Y:S01]  /*0af0*/  FADD.FTZ R47, R47, R57 ;  /* 0x000000392f2f7221 */ /* 0x000fe20000010000 */
[----:B------:R0:W-:Y:S01]  /*0b00*/  STL [R1+0x4], R51 ;  /* 0x0000043301007387 */ /* 0x0001e20000100800 */
[----:B------:R-:W-:Y:S01]  /*0b10*/  FFMA.FTZ R7, R57, R57, R7 ;  /* 0x0000003939077223 */ /* 0x000fe20000010007 */
[----:B------:R-:W-:Y:S01]  /*0b20*/  PRMT R8, R42, 0x7632, R8 ;  /* 0x000076322a087816 */ /* 0x000fe20000000008 */
[----:B------:R-:W-:Y:S01]  /*0b30*/  FADD.FTZ R47, R47, R9 ;  /* 0x000000092f2f7221 */ /* 0x000fe20000010000 */
[----:B------:R-:W-:Y:S01]  /*0b40*/  SHF.L.U32 R54, R39, 0x10, RZ ;  /* 0x0000001027367819 */ /* 0x000fe200000006ff */
[----:B------:R-:W-:Y:S01]  /*0b50*/  FFMA.FTZ R9, R9, R9, R7 ;  /* 0x0000000909097223 */ /* 0x000fe20000010007 */
[----:B------:R-:W-:Y:S01]  /*0b60*/  SHF.L.U32 R8, R8, 0x10, RZ ;  /* 0x0000001008087819 */ /* 0x000fe200000006ff */
[----:B------:R-:W-:Y:S01]  /*0b70*/  FADD.FTZ R47, R47, R56 ;  /* 0x000000382f2f7221 */ /* 0x000fe20000010000 */
[----:B------:R-:W-:Y:S01]  /*0b80*/  PRMT R46, R39, 0x7632, R46 ;  /* 0x00007632272e7816 */ /* 0x000fe2000000002e */
[----:B------:R-:W-:Y:S01]  /*0b90*/  FFMA.FTZ R9, R56, R56, R9 ;  /* 0x0000003838097223 */ /* 0x000fe20000010009 */
[----:B------:R-:W-:Y:S01]  /*0ba0*/  PRMT R7, R43, 0x7632, R7 ;  /* 0x000076322b077816 */ /* 0x000fe20000000007 */
[----:B------:R-:W-:Y:S01]  /*0bb0*/  FADD.FTZ R47, R47, R8 ;  /* 0x000000082f2f7221 */ /* 0x000fe20000010000 */
[----:B------:R-:W5:Y:S01]  /*0bc0*/  LDG.E.64.CONSTANT R12, desc[UR8][R12.64] ;  /* 0x000000080c0c7981 */ /* 0x000f62000c1e9b00 */
[----:B------:R-:W-:Y:S01]  /*0bd0*/  FFMA.FTZ R8, R8, R8, R9 ;  /* 0x0000000808087223 */ /* 0x000fe20000010009 */
[----:B------:R-:W-:Y:S01]  /*0be0*/  SHF.L.U32 R7, R7, 0x10, RZ ;  /* 0x0000001007077819 */ /* 0x000fe200000006ff */
[----:B------:R-:W-:Y:S01]  /*0bf0*/  FADD.FTZ R47, R47, R51 ;  /* 0x000000332f2f7221 */ /* 0x000fe20000010000 */
[----:B------:R-:W5:Y:S01]  /*0c00*/  LDG.E.64.CONSTANT R10, desc[UR8][R10.64] ;  /* 0x000000080a0a7981 */ /* 0x000f62000c1e9b00 */
[----:B------:R-:W-:Y:S01]  /*0c10*/  FFMA.FTZ R8, R51, R51, R8 ;  /* 0x0000003333087223 */ /* 0x000fe20000010008 */
[----:B------:R-:W-:Y:S01]  /*0c20*/  PRMT R9, R40, 0x7632, R9 ;  /* 0x0000763228097816 */ /* 0x000fe20000000009 */
[----:B------:R-:W-:-:S02]  /*0c30*/  FADD.FTZ R47, R47, R7 ;  /* 0x000000072f2f7221 */ /* 0x000fc40000010000 */
[--C-:B------:R-:W-:Y:S01]  /*0c40*/  FFMA.FTZ R7, R7, R7, R8.reuse ;  /* 0x0000000707077223 */ /* 0x100fe20000010008 */
[----:B------:R-:W-:Y:S01]  /*0c50*/  SHF.L.U32 R9, R9, 0x10, RZ ;  /* 0x0000001009097819 */ /* 0x000fe200000006ff */
[----:B------:R-:W-:Y:S02]  /*0c60*/  FADD.FTZ R47, R47, R55 ;  /* 0x000000372f2f7221 */ /* 0x000fe40000010000 */
[----:B------:R-:W-:Y:S01]  /*0c70*/  FFMA.FTZ R7, R55, R55, R7 ;  /* 0x0000003737077223 */ /* 0x000fe20000010007 */
[----:B0-----:R-:W-:Y:S01]  /*0c80*/  SHF.L.U32 R51, R41, 0x10, RZ ;  /* 0x0000001029337819 */ /* 0x001fe200000006ff */
[----:B------:R-:W-:Y:S01]  /*0c90*/  FADD.FTZ R47, R47, R9 ;  /* 0x000000092f2f7221 */ /* 0x000fe20000010000 */
[----:B------:R-:W-:Y:S01]  /*0ca0*/  PRMT R8, R41, 0x7632, R8 ;  /* 0x0000763229087816 */ /* 0x000fe20000000008 */
[----:B------:R-:W-:Y:S02]  /*0cb0*/  FFMA.FTZ R9, R9, R9, R7 ;  /* 0x0000000909097223 */ /* 0x000fe40000010007 */
[----:B------:R-:W-:Y:S01]  /*0cc0*/  FADD.FTZ R47, R47, R51 ;  /* 0x000000332f2f7221 */ /* 0x000fe20000010000 */
[----:B------:R-:W-:Y:S01]  /*0cd0*/  SHF.L.U32 R8, R8, 0x10, RZ ;  /* 0x0000001008087819 */ /* 0x000fe200000006ff */
[----:B------:R-:W-:Y:S01]  /*0ce0*/  FFMA.FTZ R9, R51, R51, R9 ;  /* 0x0000003333097223 */ /* 0x000fe20000010009 */
[----:B------:R0:W-:Y:S01]  /*0cf0*/  STL [R1+0x10], R51 ;  /* 0x0000103301007387 */ /* 0x0001e20000100800 */
[----:B------:R-:W-:-:S02]  /*0d00*/  PRMT R7, R38, 0x7632, R7 ;  /* 0x0000763226077816 */ /* 0x000fc40000000007 */
[----:B------:R-:W-:Y:S01]  /*0d10*/  FADD.FTZ R47, R47, R8 ;  /* 0x000000082f2f7221 */ /* 0x000fe20000010000 */
[----:B------:R-:W-:Y:S01]  /*0d20*/  FFMA.FTZ R8, R8, R8, R9 ;  /* 0x0000000808087223 */ /* 0x000fe20000010009 */
[----:B------:R-:W-:Y:S02]  /*0d30*/  SHF.L.U32 R7, R7, 0x10, RZ ;  /* 0x0000001007077819 */ /* 0x000fe400000006ff */
[----:B0-----:R-:W-:-:S05]  /*0d40*/  SHF.L.U32 R51, R38, 0x10, RZ ;  /* 0x0000001026337819 */ /* 0x001fca00000006ff */
[----:B------:R-:W-:Y:S01]  /*0d50*/  FADD.FTZ R47, R47, R51 ;  /* 0x000000332f2f7221 */ /* 0x000fe20000010000 */
[----:B------:R-:W-:-:S03]  /*0d60*/  FFMA.FTZ R8, R51, R51, R8 ;  /* 0x0000003333087223 */ /* 0x000fc60000010008 */
        /* <DEDUP_REMOVED lines=37> */
[--C-:B------:R-:W-:Y:S02]  /*0fc0*/  FFMA.FTZ R49, R49, R49, R48.reuse ;  /* 0x0000003131317223 */ /* 0x100fe40000010030 */
        /* <DEDUP_REMOVED lines=14> */
[--C-:B------:R-:W-:Y:S01]  /*10b0*/  FFMA.FTZ R48, R48, R48, R46.reuse ;  /* 0x0000003030307223 */ /* 0x100fe2000001002e */
        /* <DEDUP_REMOVED lines=8> */
[----:B------:R-:W-:Y:S02]  /*1140*/  SHF.L.U32 R46, R46, 0x10, RZ ;  /* 0x000000102e2e7819 */ /* 0x000fe400000006ff */
[----:B0-----:R-:W-:Y:S02]  /*1150*/  SHF.L.U32 R51, R31, 0x10, RZ ;  /* 0x000000101f337819 */ /* 0x001fe400000006ff */
[----:B------:R-:W-:-:S03]  /*1160*/  SHF.L.U32 R52, R28, 0x10, RZ ;  /* 0x000000101c347819 */ /* 0x000fc600000006ff */
        /* <DEDUP_REMOVED lines=61> */
[----:B0-----:R-:W-:-:S05]  /*1540*/  SHF.L.U32 R51, R23, 0x10, RZ ;  /* 0x0000001017337819 */ /* 0x001fca00000006ff */
[----:B------:R-:W-:Y:S01]  /*1550*/  FADD.FTZ R47, R47, R51 ;  /* 0x000000332f2f7221 */ /* 0x000fe20000010000 */
[----:B------:R-:W-:Y:S01]  /*1560*/  FFMA.FTZ R48, R51, R51, R48 ;  /* 0x0000003333307223 */ /* 0x000fe20000010030 */
[----:B------:R0:W-:Y:S01]  /*1570*/  STL [R1+0x58], R51 ;  /* 0x0000583301007387 */ /* 0x0001e20000100800 */
[----:B------:R-:W-:Y:S01]  /*1580*/  PRMT R46, R20, 0x7632, R46 ;  /* 0x00007632142e7816 */ /* 0x000fe2000000002e */
[----:B------:R-:W-:Y:S01]  /*1590*/  FADD.FTZ R47, R47, R49 ;  /* 0x000000312f2f7221 */ /* 0x000fe20000010000 */
[--C-:B------:R-:W-:Y:S02]  /*15a0*/  FFMA.FTZ R49, R49, R49, R48.reuse ;  /* 0x0000003131317223 */ /* 0x100fe40000010030 */
[----:B------:R-:W-:Y:S02]  /*15b0*/  SHF.L.U32 R46, R46, 0x10, RZ ;  /* 0x000000102e2e7819 */ /* 0x000fe400000006ff */
[----:B0-----:R-:W-:Y:S02]  /*15c0*/  SHF.L.U32 R51, R20, 0x10, RZ ;  /* 0x0000001014337819 */ /* 0x001fe400000006ff */
[----:B------:R-:W-:-:S03]  /*15d0*/  PRMT R48, R21, 0x7632, R48 ;  /* 0x0000763215307816 */ /* 0x000fc60000000030 */
[----:B------:R-:W-:Y:S01]  /*15e0*/  FADD.FTZ R47, R47, R51 ;  /* 0x000000332f2f7221 */ /* 0x000fe20000010000 */
[----:B------:R-:W-:Y:S01]  /*15f0*/  FFMA.FTZ R49, R51, R51, R49 ;  /* 0x0000003333317223 */ /* 0x000fe20000010031 */
[----:B------:R0:W-:Y:S02]  /*1600*/  STL [R1+0x5c], R51 ;  /* 0x00005c3301007387 */ /* 0x0001e40000100800 */
[--C-:B------:R-:W-:Y:S01]  /*1610*/  FADD.FTZ R47, R47, R46.reuse ;  /* 0x0000002e2f2f7221 */ /* 0x100fe20000010000 */
[----:B------:R-:W-:Y:S01]  /*1620*/  FFMA.FTZ R49, R46, R46, R49 ;  /* 0x0000002e2e317223 */ /* 0x000fe20000010031 */
        /* <DEDUP_REMOVED lines=20> */
[----:B------:R0:W-:Y:S02]  /*1770*/  STL [R1+0x74], R51 ;  /* 0x0000743301007387 */ /* 0x0001e40000100800 */
[----:B------:R-:W-:Y:S01]  /*1780*/  FADD.FTZ R47, R47, R48 ;  /* 0x000000302f2f7221 */ /* 0x000fe20000010000 */
[----:B------:R-:W-:Y:S01]  /*1790*/  FFMA.FTZ R49, R48, R48, R49 ;  /* 0x0000003030317223 */ /* 0x000fe20000010031 */
[----:B------:R-:W-:Y:S02]  /*17a0*/  SHF.L.U32 R48, R17, 0x10, RZ ;  /* 0x0000001011307819 */ /* 0x000fe400000006ff */
[----:B0-----:R-:W-:-:S05]  /*17b0*/  SHF.L.U32 R51, R16, 0x10, RZ ;  /* 0x0000001010337819 */ /* 0x001fca00000006ff */
[----:B------:R0:W-:Y:S01]  /*17c0*/  STL [R1+0x7c], R51 ;  /* 0x00007c3301007387 */ /* 0x0001e20000100800 */
[----:B------:R-:W-:Y:S01]  /*17d0*/  FADD.FTZ R47, R47, R51 ;  /* 0x000000332f2f7221 */ /* 0x000fe20000010000 */
[----:B------:R-:W-:Y:S02]  /*17e0*/  FFMA.FTZ R49, R51, R51, R49 ;  /* 0x0000003333317223 */ /* 0x000fe40000010031 */
[----:B------:R2:W-:Y:S04]  /*17f0*/  STL [R1+0x8c], R48 ;  /* 0x00008c3001007387 */ /* 0x0005e80000100800 */
[----:B0-----:R-:W3:Y:S01]  /*1800*/  LDL R51, [R1+0x110] ;  /* 0x0001100001337983 */ /* 0x001ee20000100800 */
[----:B------:R-:W-:-:S04]  /*1810*/  PRMT R46, R16, 0x7632, R46 ;  /* 0x00007632102e7816 */ /* 0x000fc8000000002e */
[----:B------:R-:W-:-:S05]  /*1820*/  SHF.L.U32 R46, R46, 0x10, RZ ;  /* 0x000000102e2e7819 */ /* 0x000fca00000006ff */
[--C-:B------:R-:W-:Y:S01]  /*1830*/  FADD.FTZ R47, R47, R46.reuse ;  /* 0x0000002e2f2f7221 */ /* 0x100fe20000010000 */
[----:B------:R-:W-:Y:S01]  /*1840*/  FFMA.FTZ R49, R46, R46, R49 ;  /* 0x0000002e2e317223 */ /* 0x000fe20000010031 */
[----:B------:R-:W-:Y:S02]  /*1850*/  PRMT R46, R17, 0x7632, R46 ;  /* 0x00007632112e7816 */ /* 0x000fe4000000002e */
[----:B------:R-:W-:Y:S01]  /*1860*/  FADD.FTZ R47, R47, R48 ;  /* 0x000000302f2f7221 */ /* 0x000fe20000010000 */
[----:B------:R-:W-:Y:S01]  /*1870*/  FFMA.FTZ R49, R48, R48, R49 ;  /* 0x0000003030317223 */ /* 0x000fe20000010031 */
[----:B------:R-:W-:Y:S02]  /*1880*/  SHF.L.U32 R46, R46, 0x10, RZ ;  /* 0x000000102e2e7819 */ /* 0x000fe400000006ff */
[----:B--2---:R-:W-:-:S03]  /*1890*/  SHF.L.U32 R48, R14, 0x10, RZ ;  /* 0x000000100e307819 */ /* 0x004fc600000006ff */
[--C-:B------:R-:W-:Y:S01]  /*18a0*/  FADD.FTZ R47, R47, R46.reuse ;  /* 0x0000002e2f2f7221 */ /* 0x100fe20000010000 */
[----:B------:R-:W-:Y:S01]  /*18b0*/  FFMA.FTZ R49, R46, R46, R49 ;  /* 0x0000002e2e317223 */ /* 0x000fe20000010031 */
[----:B------:R-:W-:Y:S02]  /*18c0*/  PRMT R46, R14, 0x7632, R46 ;  /* 0x000076320e2e7816 */ /* 0x000fe4000000002e */
[----:B------:R-:W-:Y:S01]  /*18d0*/  SHF.L.U32 R59, R15, 0x10, RZ ;  /* 0x000000100f3b7819 */ /* 0x000fe200000006ff */
[----:B------:R-:W-:Y:S01]  /*18e0*/  FADD.FTZ R47, R47, R48 ;  /* 0x000000302f2f7221 */ /* 0x000fe20000010000 */
[----:B------:R-:W-:Y:S01]  /*18f0*/  SHF.L.U32 R46, R46, 0x10, RZ ;  /* 0x000000102e2e7819 */ /* 0x000fe200000006ff */
[----:B------:R-:W-:Y:S01]  /*1900*/  FFMA.FTZ R49, R48, R48, R49 ;  /* 0x0000003030317223 */ /* 0x000fe20000010031 */
[----:B------:R0:W-:Y:S03]  /*1910*/  STL [R1+0x80], R48 ;  /* 0x0000803001007387 */ /* 0x0001e60000100800 */
[--C-:B------:R-:W-:Y:S01]  /*1920*/  FADD.FTZ R47, R47, R46.reuse ;  /* 0x0000002e2f2f7221 */ /* 0x100fe20000010000 */
[----:B------:R-:W-:Y:S01]  /*1930*/  STL [R1+0x88], R59 ;  /* 0x0000883b01007387 */ /* 0x000fe20000100800 */
[----:B------:R-:W-:Y:S01]  /*1940*/  ISETP.GT.U32.AND P0, PT, R58, 0xf, PT ;  /* 0x0000000f3a00780c */ /* 0x000fe20003f04070 */
[----:B0-----:R-:W-:Y:S01]  /*1950*/  FFMA.FTZ R48, R46, R46, R49 ;  /* 0x0000002e2e307223 */ /* 0x001fe20000010031 */
[----:B------:R-:W-:Y:S01]  /*1960*/  PRMT R46, R15, 0x7632, R46 ;  /* 0x000076320f2e7816 */ /* 0x000fe2000000002e */
[----:B------:R-:W-:-:S02]  /*1970*/  FADD.FTZ R49, R47, R59 ;  /* 0x0000003b2f317221 */ /* 0x000fc40000010000 */
[----:B------:R-:W-:Y:S01]  /*1980*/  FFMA.FTZ R48, R59, R59, R48 ;  /* 0x0000003b3b307223 */ /* 0x000fe20000010030 */
[----:B------:R-:W-:-:S05]  /*1990*/  SHF.L.U32 R46, R46, 0x10, RZ ;  /* 0x000000102e2e7819 */ /* 0x000fca00000006ff */
[----:B------:R-:W-:Y:S01]  /*19a0*/  FFMA.FTZ R47, R46, R46, R48 ;  /* 0x0000002e2e2f7223 */ /* 0x000fe20000010030 */
[----:B------:R-:W-:Y:S01]  /*19b0*/  FADD.FTZ R46, R49, R46 ;  /* 0x0000002e312e7221 */ /* 0x000fe20000010000 */
[----:B------:R-:W-:Y:S04]  /*19c0*/  BSSY B0, `(.L_x_1294) ;  /* 0x00000c4000007945 */ /* 0x000fe80003800000 */
[----:B---3--:R0:W-:Y:S02]  /*19d0*/  STS.64 [R51], R46 ;  /* 0x0000002e33007388 */ /* 0x0081e40000000a00 */
[----:B0-----:R-:W-:Y:S01]  /*19e0*/  CS2R R46, SRZ ;  /* 0x00000000002e7805 */ /* 0x001fe2000001ff00 */
[----:B------:R-:W-:Y:S06]  /*19f0*/  BAR.SYNC.DEFER_BLOCKING 0x0 ;  /* 0x0000000000007b1d */ /* 0x000fec0000010000 */
[----:B------:R-:W-:Y:S05]  /*1a00*/  @P0 BRA `(.L_x_1295) ;  /* 0x0000000800fc0947 */ /* 0x000fea0003800000 */
[----:B------:R-:W0:Y:S01]  /*1a10*/  S2R R47, SR_CgaCtaId ;  /* 0x00000000002f7919 */ /* 0x000e220000008800 */
[----:B------:R-:W-:Y:S02]  /*1a20*/  SHF.L.U32 R46, R2, 0x2, RZ ;  /* 0x00000002022e7819 */ /* 0x000fe400000006ff */
[----:B------:R-:W-:Y:S02]  /*1a30*/  MOV R51, 0x400 ;  /* 0x0000040000337802 */ /* 0x000fe40000000f00 */
[----:B------:R-:W-:-:S04]  /*1a40*/  LOP3.LUT R46, R46, 0xc, RZ, 0xc0, !PT ;  /* 0x0000000c2e2e7812 */ /* 0x000fc800078ec0ff */
[----:B------:R-:W-:-:S05]  /*1a50*/  LEA.HI R46, R58, R46, RZ, 0x1e ;  /* 0x0000002e3a2e7211 */ /* 0x000fca00078ff0ff */
[----:B------:R-:W-:-:S05]  /*1a60*/  IMAD R50, R46, 0x50, -R50 ;  /* 0x000000502e327824 */ /* 0x000fca00078e0a32 */
[----:B------:R-:W-:Y:S02]  /*1a70*/  SHF.R.S32.HI R46, RZ, 0x1f, R50 ;  /* 0x0000001fff2e7819 */ /* 0x000fe40000011432 */
[----:B------:R-:W-:Y:S02]  /*1a80*/  IADD3 R59, R50, 0x40, RZ ;  /* 0x00000040323b7810 */ /* 0x000fe40007ffe0ff */
[----:B------:R-:W-:-:S04]  /*1a90*/  LEA.HI R46, R46, R50, RZ, 0x2 ;  /* 0x000000322e2e7211 */ /* 0x000fc800078f10ff */
[----:B------:R-:W-:Y:S02]  /*1aa0*/  SHF.R.S32.HI R46, RZ, 0x2, R46 ;  /* 0x00000002ff2e7819 */ /* 0x000fe4000001142e */
[----:B0-----:R-:W-:Y:S02]  /*1ab0*/  LEA R51, R47, R51, 0x18 ;  /* 0x000000332f337211 */ /* 0x001fe400078ec0ff */
[----:B------:R-:W-:-:S03]  /*1ac0*/  IADD3 R47, R50, 0x4, RZ ;  /* 0x00000004322f7810 */ /* 0x000fc60007ffe0ff */
[----:B------:R-:W-:Y:S01]  /*1ad0*/  IMAD R46, R46, 0x28, R51 ;  /* 0x000000282e2e7824 */ /* 0x000fe200078e0233 */
[----:B------:R-:W-:-:S04]  /*1ae0*/  SHF.R.S32.HI R48, RZ, 0x1f, R47 ;  /* 0x0000001fff307819 */ /* 0x000fc8000001142f */
[----:B------:R-:W-:Y:S02]  /*1af0*/  LEA.HI R48, R48, R47, RZ, 0x2 ;  /* 0x0000002f30307211 */ /* 0x000fe400078f10ff */
[----:B------:R-:W-:Y:S02]  /*1b00*/  SHF.L.U32 R47, R58, 0x3, RZ ;  /* 0x000000033a2f7819 */ /* 0x000fe400000006ff */
[----:B------:R-:W-:Y:S02]  /*1b10*/  SHF.R.S32.HI R48, RZ, 0x2, R48 ;  /* 0x00000002ff307819 */ /* 0x000fe40000011430 */
        /* <DEDUP_REMOVED lines=123> */
[----:B------:R-:W-:Y:S02]  /*22d0*/  IADD3 R47, R58, R47, RZ ;  /* 0x0000002f3a2f7210 */ /* 0x000fe40007ffe0ff */
[----:B------:R-:W-:-:S04]  /*22e0*/  IADD3 R58, R50, 0x44, RZ ;  /* 0x00000044323a7810 */ /* 0x000fc80007ffe0ff */
        /* <DEDUP_REMOVED lines=23> */
[----:B------:R-:W0:Y:S01]  /*2460*/  S2R R60, SR_TID.X ;  /* 0x00000000003c7919 */ /* 0x000e220000002100 */
[----:B------:R-:W-:Y:S01]  /*2470*/  IMAD R47, R47, 0x28, R51 ;  /* 0x000000282f2f7824 */ /* 0x000fe200078e0233 */
[----:B------:R-:W-:-:S05]  /*2480*/  SHF.R.S32.HI R50, RZ, 0x2, R50 ;  /* 0x00000002ff327819 */ /* 0x000fca0000011432 */
[----:B------:R-:W-:Y:S01]  /*2490*/  IMAD R50, R50, 0x28, R51 ;  /* 0x0000002832327824 */ /* 0x000fe200078e0233 */
[----:B0-----:R-:W-:-:S04]  /*24a0*/  SHF.L.U32 R60, R60, 0x3, RZ ;  /* 0x000000033c3c7819 */ /* 0x001fc800000006ff */
[----:B------:R-:W-:-:S04]  /*24b0*/  LOP3.LUT R60, R60, 0x18, RZ, 0xc0, !PT ;  /* 0x000000183c3c7812 */ /* 0x000fc800078ec0ff */
[C---:B------:R-:W-:Y:S02]  /*24c0*/  IADD3 R46, R60.reuse, R46, RZ ;  /* 0x0000002e3c2e7210 */ /* 0x040fe40007ffe0ff */
[C---:B------:R-:W-:Y:S02]  /*24d0*/  IADD3 R51, R60.reuse, R47, RZ ;  /* 0x0000002f3c337210 */ /* 0x040fe40007ffe0ff */
[C---:B------:R-:W-:Y:S02]  /*24e0*/  IADD3 R59, R60.reuse, R59, RZ ;  /* 0x0000003b3c3b7210 */ /* 0x040fe40007ffe0ff */
[----:B------:R-:W0:Y:S01]  /*24f0*/  LDS.64 R46, [R46] ;  /* 0x000000002e2e7984 */ /* 0x000e220000000a00 */
[C---:B------:R-:W-:Y:S02]  /*2500*/  IADD3 R58, R60.reuse, R58, RZ ;  /* 0x0000003a3c3a7210 */ /* 0x040fe40007ffe0ff */
[----:B------:R-:W-:Y:S01]  /*2510*/  IADD3 R50, R60, R50, RZ ;  /* 0x000000323c327210 */ /* 0x000fe20007ffe0ff */
[----:B0-----:R-:W-:Y:S01]  /*2520*/  FADD.FTZ R46, R48, R46 ;  /* 0x0000002e302e7221 */ /* 0x001fe20000010000 */
[----:B------:R-:W-:-:S02]  /*2530*/  FADD.FTZ R60, R49, R47 ;  /* 0x0000002f313c7221 */ /* 0x000fc40000010000 */
        /* <DEDUP_REMOVED lines=12> */
.L_x_1295:
[----:B------:R-:W-:Y:S05]  /*2600*/  BSYNC B0 ;  /* 0x0000000000007941 */ /* 0x000fea0003800000 */
.L_x_1294:
[----:B------:R-:W0:Y:S01]  /*2610*/  SHFL.BFLY PT, R49, R46, 0x2, 0x1f ;  /* 0x0c401f002e317f89 */ /* 0x000e2200000e0000 */
[----:B------:R-:W-:Y:S03]  /*2620*/  BSSY B0, `(.L_x_1296) ;  /* 0x0000017000007945 */ /* 0x000fe60003800000 */
[----:B------:R-:W1:Y:S01]  /*2630*/  SHFL.BFLY PT, R48, R47, 0x2, 0x1f ;  /* 0x0c401f002f307f89 */ /* 0x000e6200000e0000 */
[----:B------:R-:W2:Y:S01]  /*2640*/  S2R R60, SR_TID.X ;  /* 0x00000000003c7919 */ /* 0x000ea20000002100 */
[----:B------:R-:W3:Y:S01]  /*2650*/  S2R R58, SR_CTAID.Y ;  /* 0x00000000003a7919 */ /* 0x000ee20000002600 */
[----:B------:R-:W4:Y:S01]  /*2660*/  S2R R59, SR_CTAID.X ;  /* 0x00000000003b7919 */ /* 0x000f220000002500 */
[----:B0-----:R-:W-:Y:S01]  /*2670*/  FADD.FTZ R46, R49, R46 ;  /* 0x0000002e312e7221 */ /* 0x001fe20000010000 */
[----:B-1----:R-:W-:-:S04]  /*2680*/  FADD.FTZ R47, R48, R47 ;  /* 0x0000002f302f7221 */ /* 0x002fc80000010000 */
[----:B------:R-:W0:Y:S04]  /*2690*/  SHFL.BFLY PT, R49, R46, 0x1, 0x1f ;  /* 0x0c201f002e317f89 */ /* 0x000e2800000e0000 */
[----:B------:R-:W1:Y:S01]  /*26a0*/  SHFL.BFLY PT, R48, R47, 0x1, 0x1f ;  /* 0x0c201f002f307f89 */ /* 0x000e6200000e0000 */
[----:B--2---:R-:W-:Y:S01]  /*26b0*/  LOP3.LUT P0, RZ, R60, 0xfffffff3, RZ, 0xc0, !PT ;  /* 0xfffffff33cff7812 */ /* 0x004fe2000780c0ff */
[----:B0-----:R-:W-:Y:S01]  /*26c0*/  FADD.FTZ R46, R46, R49 ;  /* 0x000000312e2e7221 */ /* 0x001fe20000010000 */
[----:B-1----:R-:W-:-:S11]  /*26d0*/  FADD.FTZ R47, R47, R48 ;  /* 0x000000302f2f7221 */ /* 0x002fd60000010000 */
[----:B---34-:R-:W-:Y:S05]  /*26e0*/  @P0 BRA `(.L_x_1297) ;  /* 0x0000000000280947 */ /* 0x018fea0003800000 */
[----:B------:R-:W0:Y:S01]  /*26f0*/  LDC R48, c[0x0][0x10] ;  /* 0x00000400ff307b82 */ /* 0x000e220000000800 */
[----:B------:R-:W-:-:S04]  /*2700*/  SHF.R.U32.HI R49, RZ, 0x2, R60 ;  /* 0x00000002ff317819 */ /* 0x000fc8000001163c */
[----:B------:R-:W-:-:S03]  /*2710*/  SHF.L.U32 R49, R49, 0x4, RZ ;  /* 0x0000000431317819 */ /* 0x000fc600000006ff */
[----:B------:R-:W1:Y:S01]  /*2720*/  LDC.64 R50, c[0x0][0x248] ;  /* 0x00009200ff327b82 */ /* 0x000e620000000a00 */
[----:B------:R-:W-:Y:S01]  /*2730*/  LOP3.LUT R49, R49, 0xfffffff0, R59, 0xe2, !PT ;  /* 0xfffffff031317812 */ /* 0x000fe200078ee23b */
[----:B0-----:R-:W-:-:S05]  /*2740*/  IMAD R48, R48, UR4, R58 ;  /* 0x0000000430307c24 */ /* 0x001fca000f8e023a */
[----:B------:R-:W-:-:S04]  /*2750*/  LEA R48, R48, R49, 0x6 ;  /* 0x0000003130307211 */ /* 0x000fc800078e30ff */
[----:B------:R-:W-:-:S05]  /*2760*/  SHF.L.U32 R48, R48, 0x1, RZ ;  /* 0x0000000130307819 */ /* 0x000fca00000006ff */
[----:B-1----:R-:W-:-:S05]  /*2770*/  IMAD.WIDE.U32 R48, R48, 0x4, R50 ;  /* 0x0000000430307825 */ /* 0x002fca00078e0032 */
[----:B------:R0:W-:Y:S02]  /*2780*/  STG.E.64 desc[UR8][R48.64], R46 ;  /* 0x0000002e30007986 */ /* 0x0001e4000c101b08 */
.L_x_1297:
[----:B------:R-:W-:Y:S05]  /*2790*/  BSYNC B0 ;  /* 0x0000000000007941 */ /* 0x000fea0003800000 */
.L_x_1296:
[----:B0-----:R-:W-:Y:S01]  /*27a0*/  PRMT R47, R41, 0x7632, R47 ;  /* 0x00007632292f7816 */ /* 0x001fe2000000002f */
        /* <DEDUP_REMOVED lines=19> */
[----:B------:R-:W-:Y:S01]  /*28e0*/  ISETP.NE.AND P0, PT, R60, RZ, PT ;  /* 0x000000ff3c00720c */ /* 0x000fe20003f05270 */
        /* <DEDUP_REMOVED lines=26> */
[----:B------:R-:W-:Y:S02]  /*2a90*/  PRMT R26, R26, 0x7632, R26 ;  /* 0x000076321a1a7816 */ /* 0x000fe4000000001a */
[----:B------:R-:W-:Y:S02]  /*2aa0*/  ISETP.GT.U32.AND P1, PT, R60, 0x3f, PT ;  /* 0x0000003f3c00780c */ /* 0x000fe40003f24070 */
[----:B-----5:R-:W-:Y:S01]  /*2ab0*/  PRMT R20, R12, 0x7632, R20 ;  /* 0x000076320c147816 */ /* 0x020fe20000000014 */
[----:B------:R-:W-:Y:S10]  /*2ac0*/  @P0 BRA `(.L_x_1298) ;  /* 0x00000000003c0947 */ /* 0x000ff40003800000 */
[----:B0-----:R-:W0:Y:S01]  /*2ad0*/  LDC.64 R14, c[0x0][0x250] ;  /* 0x00009400ff0e7b82 */ /* 0x001e220000000a00 */
        /* <DEDUP_REMOVED lines=8> */
.L_x_1299:
[----:B------:R-:W2:Y:S04]  /*2b60*/  LD.E.STRONG.GPU R17, desc[UR8][R14.64] ;  /* 0x000000080e117980 */ /* 0x000ea8000c10f900 */
[----:B--2---:R-:W-:Y:S01]  /*2b70*/  CCTL.IVALL ;  /* 0x00000000ff00798f */ /* 0x004fe20002000000 */
[----:B------:R-:W-:Y:S05]  /*2b80*/  YIELD ;  /* 0x0000000000007946 */ /* 0x000fea0003800000 */
[----:B-----5:R-:W-:-:S04]  /*2b90*/  LOP3.LUT R17, R17, R16, RZ, 0x3c, !PT ;  /* 0x0000001011117212 */ /* 0x020fc800078e3cff */
[----:B------:R-:W-:-:S13]  /*2ba0*/  ISETP.GT.AND P0, PT, R17, -0x1, PT ;  /* 0xffffffff1100780c */ /* 0x000fda0003f04270 */
[----:B------:R-:W-:Y:S05]  /*2bb0*/  @P0 BRA `(.L_x_1299) ;  /* 0xfffffffc00e80947 */ /* 0x000fea000383ffff */
.L_x_1298:
[----:B------:R-:W-:Y:S05]  /*2bc0*/  WARPSYNC.ALL ;  /* 0x0000000000007948 */ /* 0x000fea0003800000 */
[----:B0-----:R-:W-:Y:S02]  /*2bd0*/  PRMT R21, R13, 0x7632, R21 ;  /* 0x000076320d157816 */ /* 0x001fe40000000015 */
[----:B------:R-:W-:Y:S02]  /*2be0*/  PRMT R22, R10, 0x7632, R22 ;  /* 0x000076320a167816 */ /* 0x000fe40000000016 */
[----:B------:R-:W-:Y:S01]  /*2bf0*/  PRMT R23, R11, 0x7632, R23 ;  /* 0x000076320b177816 */ /* 0x000fe20000000017 */
[----:B------:R-:W0:Y:S01]  /*2c00*/  S2R R17, SR_CTAID.Y ;  /* 0x0000000000117919 */ /* 0x000e220000002600 */
[----:B------:R-:W0:Y:S01]  /*2c10*/  @!P1 LDC R14, c[0x0][0x10] ;  /* 0x00000400ff0e9b82 */ /* 0x000e220000000800 */
[----:B------:R-:W-:Y:S01]  /*2c20*/  ULDC.64 UR12, c[0x0][0x240] ;  /* 0x00009000000c7ab9 */ /* 0x000fe20000000a00 */
[----:B------:R-:W1:Y:S01]  /*2c30*/  S2R R18, SR_TID.X ;  /* 0x0000000000127919 */ /* 0x000e620000002100 */
[----:B0-----:R-:W-:Y:S01]  /*2c40*/  @!P1 IMAD R14, R14, UR4, R17 ;  /* 0x000000040e0e9c24 */ /* 0x001fe2000f8e0211 */
[----:B-1----:R-:W-:-:S02]  /*2c50*/  @!P1 LOP3.LUT R15, R18, 0x7ffffff0, RZ, 0xc0, !PT ;  /* 0x7ffffff0120f9812 */ /* 0x002fc400078ec0ff */
        /* <DEDUP_REMOVED lines=50> */
[C---:B------:R-:W-:Y:S01]  /*2f80*/  SHF.L.U32 R15, R2.reuse, 0x2, RZ ;  /* 0x00000002020f7819 */ /* 0x040fe200000006ff */
        /* <DEDUP_REMOVED lines=15> */
.L_x_1301:
[----:B------:R-:W-:Y:S05]  /*3080*/  BSYNC B0 ;  /* 0x0000000000007941 */ /* 0x000fea0003800000 */
.L_x_1300:
[----:B0-----:R-:W2:Y:S01]  /*3090*/  LDL.LU R16, [R1+0x2c] ;  /* 0x00002c0001107983 */ /* 0x001ea20000300800 */
[----:B------:R-:W-:Y:S01]  /*30a0*/  SHF.L.U32 R14, R2, 0x2, RZ ;  /* 0x00000002020e7819 */ /* 0x000fe200000006ff */
[----:B------:R-:W0:Y:S01]  /*30b0*/  S2UR UR7, SR_CgaCtaId ;  /* 0x00000000000779c3 */ /* 0x000e220000008800 */
[----:B------:R-:W-:Y:S01]  /*30c0*/  UMOV UR6, 0x400 ;  /* 0x0000040000067882 */ /* 0x000fe20000000000 */
[----:B------:R-:W2:Y:S01]  /*30d0*/  LDL.LU R15, [R1] ;  /* 0x00000000010f7983 */ /* 0x000ea20000300800 */
[----:B------:R-:W-:-:S03]  /*30e0*/  ULDC.64 UR12, c[0x0][0x210] ;  /* 0x00008400000c7ab9 */ /* 0x000fc60000000a00 */
[----:B------:R-:W3:Y:S04]  /*30f0*/  LDL.LU R18, [R1+0x24] ;  /* 0x0000240001127983 */ /* 0x000ee80000300800 */
[----:B------:R-:W4:Y:S04]  /*3100*/  LDL.LU R48, [R1+0x40] ;  /* 0x0000400001307983 */ /* 0x000f280000300800 */
[----:B------:R-:W-:Y:S04]  /*3110*/  STL [R1+0x150], R5 ;  /* 0x0001500501007387 */ /* 0x000fe80000100800 */
[----:B------:R1:W-:Y:S04]  /*3120*/  STL [R1+0x14c], R6 ;  /* 0x00014c0601007387 */ /* 0x0003e80000100800 */
[----:B------:R5:W-:Y:S04]  /*3130*/  STL [R1+0x114], R3 ;  /* 0x0001140301007387 */ /* 0x000be80000100800 */
[----:B------:R0:W-:Y:S04]  /*3140*/  STL [R1+0x118], R2 ;  /* 0x0001180201007387 */ /* 0x0001e80000100800 */
[----:B------:R-:W4:Y:S04]  /*3150*/  LDL.LU R25, [R1+0x44] ;  /* 0x0000440001197983 */ /* 0x000f280000300800 */
[----:B------:R-:W4:Y:S04]  /*3160*/  LDL.LU R24, [R1+0x4c] ;  /* 0x00004c0001187983 */ /* 0x000f280000300800 */
[----:B------:R-:W4:Y:S04]  /*3170*/  LDL.LU R27, [R1+0x50] ;  /* 0x00005000011b7983 */ /* 0x000f280000300800 */
[----:B------:R-:W4:Y:S04]  /*3180*/  LDL.LU R47, [R1+0x54] ;  /* 0x00005400012f7983 */ /* 0x000f280000300800 */
[----:B-1----:R-:W4:Y:S04]  /*3190*/  LDL.LU R6, [R1+0x70] ;  /* 0x0000700001067983 */ /* 0x002f280000300800 */
[----:B------:R-:W4:Y:S04]  /*31a0*/  LDL.LU R5, [R1+0x78] ;  /* 0x0000780001057983 */ /* 0x000f280000300800 */
[----:B------:R-:W4:Y:S04]  /*31b0*/  LDL.LU R41, [R1+0x90] ;  /* 0x0000900001297983 */ /* 0x000f280000300800 */
[----:B------:R-:W4:Y:S04]  /*31c0*/  LDL.LU R46, [R1+0x9c] ;  /* 0x00009c00012e7983 */ /* 0x000f280000300800 */
[----:B-----5:R-:W5:Y:S04]  /*31d0*/  LDL.LU R3, [R1+0xa0] ;  /* 0x0000a00001037983 */ /* 0x020f680000300800 */
[----:B0-----:R-:W5:Y:S01]  /*31e0*/  LDL.LU R2, [R1+0xa4] ;  /* 0x0000a40001027983 */ /* 0x001f620000300800 */
[----:B------:R-:W-:-:S04]  /*31f0*/  LOP3.LUT R14, R14, 0xc, RZ, 0xc0, !PT ;  /* 0x0000000c0e0e7812 */ /* 0x000fc800078ec0ff */
[----:B------:R-:W-:Y:S01]  /*3200*/  IADD3 R14, RZ, -R14, RZ ;  /* 0x8000000eff0e7210 */ /* 0x000fe20007ffe0ff */
[----:B------:R-:W-:-:S03]  /*3210*/  UIADD3 UR6, UR6, 0xc80, URZ ;  /* 0x00000c8006067890 */ /* 0x000fc6000fffe03f */
[----:B------:R-:W-:Y:S01]  /*3220*/  MOV R17, R14 ;  /* 0x0000000e00117202 */ /* 0x000fe20000000f00 */
[----:B------:R-:W-:Y:S01]  /*3230*/  ULEA UR6, UR7, UR6, 0x18 ;  /* 0x0000000607067291 */ /* 0x000fe2000f8ec03f */
[----:B--2---:R-:W-:-:S05]  /*3240*/  IMAD R16, R15, 0x50, R16 ;  /* 0x000000500f107824 */ /* 0x004fca00078e0210 */
[----:B------:R-:W-:-:S05]  /*3250*/  SHF.L.U32 R16, R16, 0x2, RZ ;  /* 0x0000000210107819 */ /* 0x000fca00000006ff */
[----:B------:R-:W-:-:S05]  /*3260*/  IMAD.WIDE.U32 R14, R16, -0x33333333, RZ ;  /* 0xcccccccd100e7825 */ /* 0x000fca00078e00ff */
[----:B------:R-:W-:-:S04]  /*3270*/  LEA.HI R14, R15, R17, RZ, 0x1a ;  /* 0x000000110f0e7211 */ /* 0x000fc800078fd0ff */
[----:B------:R-:W-:Y:S01]  /*3280*/  LEA R14, R14, UR6, 0x3 ;  /* 0x000000060e0e7c11 */ /* 0x000fe2000f8e18ff */
[----:B------:R-:W-:-:S05]  /*3290*/  ULDC UR6, c[0x0][0x230] ;  /* 0x00008c0000067ab9 */ /* 0x000fca0000000800 */
[----:B------:R-:W0:Y:S01]  /*32a0*/  LDS.64 R14, [R14] ;  /* 0x000000000e0e7984 */ /* 0x000e220000000a00 */
[----:B------:R-:W-:-:S03]  /*32b0*/  SHF.R.S32.HI R17, RZ, 0x1f, R16 ;  /* 0x0000001fff117819 */ /* 0x000fc60000011410 */
[----:B------:R-:W-:-:S05]  /*32c0*/  IMAD.WIDE.U32 R16, R61, 0x140000, R16 ;  /* 0x001400003d107825 */ /* 0x000fca00078e0010 */
[----:B---3--:R-:W-:Y:S02]  /*32d0*/  IADD3 R17, R18, R17, RZ ;  /* 0x0000001112117210 */ /* 0x008fe40007ffe0ff */
[----:B------:R-:W-:-:S04]  /*32e0*/  IADD3 R4, P0, R4, R16, RZ ;  /* 0x0000001004047210 */ /* 0x000fc80007f1e0ff */
[----:B------:R-:W-:Y:S02]  /*32f0*/  IADD3.X R19, RZ, R17, RZ, P0, !PT ;  /* 0x00000011ff137210 */ /* 0x000fe400007fe4ff */
[C---:B------:R-:W-:Y:S02]  /*3300*/  LEA R18, P0, R4.reuse, UR12, 0x1 ;  /* 0x0000000c04127c11 */ /* 0x040fe4000f8008ff */
[-C--:B----4-:R-:W-:Y:S02]  /*3310*/  IADD3 R25, P1, R25, R16.reuse, RZ ;  /* 0x0000001019197210 */ /* 0x090fe40007f3e0ff */
[----:B------:R-:W-:Y:S02]  /*3320*/  LEA.HI.X R19, R4, UR13, R19, 0x1, P0 ;  /* 0x0000000d04137c11 */ /* 0x000fe400080f0c13 */
[-C--:B------:R-:W-:Y:S02]  /*3330*/  IADD3 R48, P0, R48, R16.reuse, RZ ;  /* 0x0000001030307210 */ /* 0x080fe40007f1e0ff */
[----:B------:R-:W-:-:S02]  /*3340*/  IADD3 R49, P3, R24, R16, RZ ;  /* 0x0000001018317210 */ /* 0x000fc40007f7e0ff */
[-C--:B------:R-:W-:Y:S01]  /*3350*/  IADD3 R4, P5, R5, R16.reuse, RZ ;  /* 0x0000001005047210 */ /* 0x080fe20007fbe0ff */
[----:B------:R1:W-:Y:S01]  /*3360*/  STL [R1+0x154], R48 ;  /* 0x0001543001007387 */ /* 0x0003e20000100800 */
[----:B------:R-:W-:Y:S01]  /*3370*/  IADD3 R50, P6, R47, R16, RZ ;  /* 0x000000102f327210 */ /* 0x000fe20007fde0ff */
[----:B0-----:R-:W-:-:S04]  /*3380*/  FADD.FTZ R15, R15, UR6 ;  /* 0x000000060f0f7e21 */ /* 0x001fc80008010000 */
[----:B------:R0:W2:Y:S01]  /*3390*/  MUFU.RSQ R24, R15 ;  /* 0x0000000f00187308 */ /* 0x0000a20000001400 */
[----:B------:R3:W-:Y:S01]  /*33a0*/  STL [R1+0x158], R25 ;  /* 0x0001581901007387 */ /* 0x0007e20000100800 */
[-C--:B------:R-:W-:Y:S02]  /*33b0*/  IADD3 R27, P2, R27, R16.reuse, RZ ;  /* 0x000000101b1b7210 */ /* 0x080fe40007f5e0ff */
[-C--:B------:R-:W-:Y:S02]  /*33c0*/  IADD3.X R5, RZ, R17.reuse, RZ, P6, !PT ;  /* 0x00000011ff057210 */ /* 0x080fe400037fe4ff */
[----:B0-----:R-:W-:Y:S02]  /*33d0*/  IADD3 R15, P4, R6, R16, RZ ;  /* 0x00000010060f7210 */ /* 0x001fe40007f9e0ff */
[-C--:B------:R-:W-:Y:S02]  /*33e0*/  IADD3.X R6, RZ, R17.reuse, RZ, P3, !PT ;  /* 0x00000011ff067210 */ /* 0x080fe40001ffe4ff */
[----:B-1----:R-:W-:-:S02]  /*33f0*/  IADD3.X R48, RZ, R17, RZ, P4, !PT ;  /* 0x00000011ff307210 */ /* 0x002fc400027fe4ff */
[----:B---3--:R-:W-:Y:S02]  /*3400*/  IADD3.X R25, RZ, R17, RZ, P5, !PT ;  /* 0x00000011ff197210 */ /* 0x008fe40002ffe4ff */
[-C--:B------:R-:W-:Y:S02]  /*3410*/  IADD3 R41, P3, R41, R16.reuse, RZ ;  /* 0x0000001029297210 */ /* 0x080fe40007f7e0ff */
[-C--:B------:R-:W-:Y:S02]  /*3420*/  IADD3 R46, P4, R46, R16.reuse, RZ ;  /* 0x000000102e2e7210 */ /* 0x080fe40007f9e0ff */
[-C--:B-----5:R-:W-:Y:S02]  /*3430*/  IADD3 R47, P5, R3, R16.reuse, RZ ;  /* 0x00000010032f7210 */ /* 0x0a0fe40007fbe0ff */
[----:B------:R-:W-:Y:S02]  /*3440*/  IADD3 R16, P6, R2, R16, RZ ;  /* 0x0000001002107210 */ /* 0x000fe40007fde0ff */
[----:B------:R-:W3:Y:S01]  /*3450*/  LDL.LU R2, [R1+0x4] ;  /* 0x0000040001027983 */ /* 0x000ee20000300800 */
[----:B------:R-:W-:Y:S01]  /*3460*/  FADD.FTZ R0, R0, -R14 ;  /* 0x8000000e00007221 */ /* 0x000fe20000010000 */
[----:B------:R-:W-:-:S02]  /*3470*/  SHF.L.U32 R12, R12, 0x10, RZ ;  /* 0x000000100c0c7819 */ /* 0x000fc400000006ff */
[----:B------:R-:W-:Y:S01]  /*3480*/  SHF.L.U32 R10, R10, 0x10, RZ ;  /* 0x000000100a0a7819 */ /* 0x000fe200000006ff */
[----:B--2---:R-:W-:-:S04]  /*3490*/  FMUL.FTZ R0, R0, R24 ;  /* 0x0000001800007220 */ /* 0x004fc80000410000 */
[----:B------:R-:W-:Y:S01]  /*34a0*/  FFMA.FTZ R0, R0, R12, R10 ;  /* 0x0000000c00007223 */ /* 0x000fe2000001000a */
[----:B------:R-:W-:Y:S01]  /*34b0*/  FADD.FTZ R57, R57, -R14 ;  /* 0x8000000e39397221 */ /* 0x000fe20000010000 */
[----:B------:R-:W-:Y:S02]  /*34c0*/  SHF.L.U32 R45, R45, 0x10, RZ ;  /* 0x000000102d2d7819 */ /* 0x000fe400000006ff */
[----:B------:R-:W-:Y:S01]  /*34d0*/  FMUL.FTZ R51, R0, -1.4426950216293334961 ;  /* 0xbfb8aa3b00337820 */ /* 0x000fe20000410000 */
[----:B------:R-:W-:Y:S01]  /*34e0*/  SHF.L.U32 R13, R13, 0x10, RZ ;  /* 0x000000100d0d7819 */ /* 0x000fe200000006ff */
[----:B------:R-:W-:Y:S01]  /*34f0*/  FMUL.FTZ R59, R24, R57 ;  /* 0x00000039183b7220 */ /* 0x000fe20000410000 */
[----:B------:R-:W-:Y:S01]  /*3500*/  SHF.L.U32 R11, R11, 0x10, RZ ;  /* 0x000000100b0b7819 */ /* 0x000fe200000006ff */
[----:B------:R-:W-:Y:S02]  /*3510*/  FADD.FTZ R58, -R14, R45 ;  /* 0x0000002d0e3a7221 */ /* 0x000fe40000010100 */
[----:B------:R-:W0:Y:S01]  /*3520*/  MUFU.EX2 R51, R51 ;  /* 0x0000003300337308 */ /* 0x000e220000000800 */
[----:B------:R-:W-:Y:S01]  /*3530*/  SHF.L.U32 R21, R21, 0x10, RZ ;  /* 0x0000001015157819 */ /* 0x000fe200000006ff */
[----:B------:R-:W-:Y:S01]  /*3540*/  FFMA.FTZ R45, R59, R13, R11 ;  /* 0x0000000d3b2d7223 */ /* 0x000fe2000001000b */
[----:B------:R-:W-:Y:S01]  /*3550*/  SHF.L.U32 R23, R23, 0x10, RZ ;  /* 0x0000001017177819 */ /* 0x000fe200000006ff */
[----:B------:R-:W-:-:S02]  /*3560*/  FMUL.FTZ R58, R24, R58 ;  /* 0x0000003a183a7220 */ /* 0x000fc40000410000 */
[----:B------:R-:W-:Y:S02]  /*3570*/  FMUL.FTZ R60, R45, -1.4426950216293334961 ;  /* 0xbfb8aa3b2d3c7820 */ /* 0x000fe40000410000 */
[----:B------:R-:W-:-:S04]  /*3580*/  FFMA.FTZ R59, R58, R21, R23 ;  /* 0x000000153a3b7223 */ /* 0x000fc80000010017 */
[----:B------:R-:W-:Y:S01]  /*3590*/  FMUL.FTZ R58, R59, -1.4426950216293334961 ;  /* 0xbfb8aa3b3b3a7820 */ /* 0x000fe20000410000 */
[----:B------:R-:W1:Y:S01]  /*35a0*/  MUFU.EX2 R60, R60 ;  /* 0x0000003c003c7308 */ /* 0x000e620000000800 */
[----:B0-----:R-:W-:-:S07]  /*35b0*/  FADD.FTZ R51, R51, 1 ;  /* 0x3f80000033337421 */ /* 0x001fce0000010000 */
[----:B------:R-:W0:Y:S01]  /*35c0*/  MUFU.EX2 R58, R58 ;  /* 0x0000003a003a7308 */ /* 0x000e220000000800 */
[----:B------:R-:W-:-:S07]  /*35d0*/  FADD.FTZ R61, R56, -R14 ;  /* 0x8000000e383d7221 */ /* 0x000fce0000010000 */
[----:B------:R-:W2:Y:S01]  /*35e0*/  MUFU.RCP R51, R51 ;  /* 0x0000003300337308 */ /* 0x000ea20000001000 */
[----:B-1----:R-:W-:Y:S01]  /*35f0*/  FADD.FTZ R60, R60, 1 ;  /* 0x3f8000003c3c7421 */ /* 0x002fe20000010000 */
[----:B------:R-:W-:Y:S01]  /*3600*/  FMUL.FTZ R61, R24, R61 ;  /* 0x0000003d183d7220 */ /* 0x000fe20000410000 */
[----:B------:R-:W-:-:S05]  /*3610*/  SHF.L.U32 R44, R44, 0x10, RZ ;  /* 0x000000102c2c7819 */ /* 0x000fca00000006ff */
[----:B------:R0:W-:Y:S01]  /*3620*/  MUFU.RCP R56, R60 ;  /* 0x0000003c00387308 */ /* 0x0001e20000001000 */
[----:B------:R-:W-:Y:S01]  /*3630*/  FADD.FTZ R44, -R14, R44 ;  /* 0x0000002c0e2c7221 */ /* 0x000fe20000010100 */
[----:B------:R-:W-:Y:S01]  /*3640*/  SHF.L.U32 R20, R20, 0x10, RZ ;  /* 0x0000001014147819 */ /* 0x000fe200000006ff */
[----:B0-----:R-:W-:Y:S01]  /*3650*/  FADD.FTZ R60, R58, 1 ;  /* 0x3f8000003a3c7421 */ /* 0x001fe20000010000 */
[----:B------:R-:W-:Y:S01]  /*3660*/  FFMA.FTZ R58, R12, R61, R10 ;  /* 0x0000003d0c3a7223 */ /* 0x000fe2000001000a */
[----:B--2---:R-:W-:Y:S01]  /*3670*/  FMUL.FTZ R51, R0, R51 ;  /* 0x0000003300337220 */ /* 0x004fe20000410000 */
[----:B------:R-:W-:Y:S02]  /*3680*/  SHF.L.U32 R22, R22, 0x10, RZ ;  /* 0x0000001016167819 */ /* 0x000fe400000006ff */
[----:B------:R-:W-:Y:S01]  /*3690*/  FMUL.FTZ R0, R58, -1.4426950216293334961 ;  /* 0xbfb8aa3b3a007820 */ /* 0x000fe20000410000 */
[----:B------:R-:W-:-:S04]  /*36a0*/  FMUL.FTZ R44, R24, R44 ;  /* 0x0000002c182c7220 */ /* 0x000fc80000410000 */
[----:B------:R-:W-:Y:S01]  /*36b0*/  FFMA.FTZ R44, R44, R20, R22 ;  /* 0x000000142c2c7223 */ /* 0x000fe20000010016 */
[----:B------:R-:W0:Y:S03]  /*36c0*/  MUFU.EX2 R0, R0 ;  /* 0x0000000000007308 */ /* 0x000e260000000800 */
[----:B------:R-:W-:-:S06]  /*36d0*/  FMUL.FTZ R57, R44, -1.4426950216293334961 ;  /* 0xbfb8aa3b2c397820 */ /* 0x000fcc0000410000 */
[----:B------:R-:W1:Y:S01]  /*36e0*/  MUFU.EX2 R57, R57 ;  /* 0x0000003900397308 */ /* 0x000e620000000800 */
[----:B0-----:R-:W-:-:S07]  /*36f0*/  FADD.FTZ R0, R0, 1 ;  /* 0x3f80000000007421 */ /* 0x001fce0000010000 */
[----:B------:R-:W0:Y:S01]  /*3700*/  MUFU.RCP R0, R0 ;  /* 0x0000000000007308 */ /* 0x000e220000001000 */
[----:B-1----:R-:W-:-:S07]  /*3710*/  FADD.FTZ R57, R57, 1 ;  /* 0x3f80000039397421 */ /* 0x002fce0000010000 */
[----:B------:R-:W1:Y:S01]  /*3720*/  MUFU.RCP R57, R57 ;  /* 0x0000003900397308 */ /* 0x000e620000001000 */
[----:B0-----:R-:W-:Y:S02]  /*3730*/  FMUL.FTZ R0, R58, R0 ;  /* 0x000000003a007220 */ /* 0x001fe40000410000 */
[----:B------:R-:W2:Y:S04]  /*3740*/  LDL.LU R58, [R1+0x10] ;  /* 0x00001000013a7983 */ /* 0x000ea80000300800 */
[----:B------:R-:W4:Y:S01]  /*3750*/  LDL.LU R3, [R1+0xc] ;  /* 0x00000c0001037983 */ /* 0x000f220000300800 */
[----:B-1----:R-:W-:-:S03]  /*3760*/  FMUL.FTZ R57, R44, R57 ;  /* 0x000000392c397220 */ /* 0x002fc60000410000 */
[----:B------:R0:W-:Y:S01]  /*3770*/  STL [R1+0xdc], R0 ;  /* 0x0000dc0001007387 */ /* 0x0001e20000100800 */
[----:B---3--:R-:W-:-:S03]  /*3780*/  FADD.FTZ R44, R2, -R14 ;  /* 0x8000000e022c7221 */ /* 0x008fc60000010000 */
[----:B------:R-:W3:Y:S01]  /*3790*/  LDL.LU R2, [R1+0x8] ;  /* 0x0000080001027983 */ /* 0x000ee20000300800 */
[----:B------:R-:W1:Y:S01]  /*37a0*/  MUFU.RCP R60, R60 ;  /* 0x0000003c003c7308 */ /* 0x000e620000001000 */
[----:B------:R-:W-:-:S05]  /*37b0*/  SHF.L.U32 R42, R42, 0x10, RZ ;  /* 0x000000102a2a7819 */ /* 0x000fca00000006ff */
[----:B------:R-:W-:-:S04]  /*37c0*/  FADD.FTZ R42, -R14, R42 ;  /* 0x0000002a0e2a7221 */ /* 0x000fc80000010100 */
[----:B------:R-:W-:-:S04]  /*37d0*/  FMUL.FTZ R42, R24, R42 ;  /* 0x0000002a182a7220 */ /* 0x000fc80000410000 */
[----:B------:R-:W-:Y:S01]  /*37e0*/  FFMA.FTZ R42, R20, R42, R22 ;  /* 0x0000002a142a7223 */ /* 0x000fe20000010016 */
[----:B------:R-:W-:Y:S01]  /*37f0*/  SHF.L.U32 R43, R43, 0x10, RZ ;  /* 0x000000102b2b7819 */ /* 0x000fe200000006ff */
[----:B-1----:R-:W-:Y:S01]  /*3800*/  FMUL.FTZ R60, R59, R60 ;  /* 0x0000003c3b3c7220 */ /* 0x002fe20000410000 */
[----:B------:R-:W-:Y:S01]  /*3810*/  FMUL.FTZ R59, R24, R44 ;  /* 0x0000002c183b7220 */ /* 0x000fe20000410000 */
[----:B------:R-:W-:Y:S01]  /*3820*/  FMUL.FTZ R44, R42, -1.4426950216293334961 ;  /* 0xbfb8aa3b2a2c7820 */ /* 0x000fe20000410000 */
[----:B------:R-:W-:Y:S01]  /*3830*/  FMUL.FTZ R56, R45, R56 ;  /* 0x000000382d387220 */ /* 0x000fe20000410000 */
[----:B------:R-:W-:Y:S01]  /*3840*/  FADD.FTZ R45, -R14, R43 ;  /* 0x0000002b0e2d7221 */ /* 0x000fe20000010100 */
[----:B------:R-:W-:-:S03]  /*3850*/  FADD.FTZ R61, R55, -R14 ;  /* 0x8000000e373d7221 */ /* 0x000fc60000010000 */
[----:B------:R-:W1:Y:S01]  /*3860*/  MUFU.EX2 R44, R44 ;  /* 0x0000002c002c7308 */ /* 0x000e620000000800 */
[C---:B------:R-:W-:Y:S01]  /*3870*/  FMUL.FTZ R55, R24.reuse, R45 ;  /* 0x0000002d18377220 */ /* 0x040fe20000410000 */
[----:B------:R-:W-:Y:S01]  /*3880*/  FMUL.FTZ R61, R24, R61 ;  /* 0x0000003d183d7220 */ /* 0x000fe20000410000 */
[----:B------:R-:W-:Y:S02]  /*3890*/  FFMA.FTZ R43, R13, R59, R11 ;  /* 0x0000003b0d2b7223 */ /* 0x000fe4000001000b */
[----:B------:R-:W-:Y:S01]  /*38a0*/  FFMA.FTZ R55, R21, R55, R23 ;  /* 0x0000003715377223 */ /* 0x000fe20000010017 */
[----:B------:R-:W-:Y:S01]  /*38b0*/  FFMA.FTZ R61, R12, R61, R10 ;  /* 0x0000003d0c3d7223 */ /* 0x000fe2000001000a */
[----:B------:R-:W-:Y:S02]  /*38c0*/  FMUL.FTZ R45, R43, -1.4426950216293334961 ;  /* 0xbfb8aa3b2b2d7820 */ /* 0x000fe40000410000 */
[----:B------:R-:W-:Y:S01]  /*38d0*/  FMUL.FTZ R59, R55, -1.4426950216293334961 ;  /* 0xbfb8aa3b373b7820 */ /* 0x000fe20000410000 */
[----:B0-----:R-:W-:-:S03]  /*38e0*/  FMUL.FTZ R0, R61, -1.4426950216293334961 ;  /* 0xbfb8aa3b3d007820 */ /* 0x001fc60000410000 */
[----:B------:R-:W0:Y:S01]  /*38f0*/  MUFU.EX2 R45, R45 ;  /* 0x0000002d002d7308 */ /* 0x000e220000000800 */
[----:B-1----:R-:W-:-:S07]  /*3900*/  FADD.FTZ R44, R44, 1 ;  /* 0x3f8000002c2c7421 */ /* 0x002fce0000010000 */
[----:B------:R-:W1:Y:S01]  /*3910*/  MUFU.EX2 R59, R59 ;  /* 0x0000003b003b7308 */ /* 0x000e620000000800 */
[----:B------:R-:W-:-:S07]  /*3920*/  SHF.L.U32 R40, R40, 0x10, RZ ;  /* 0x0000001028287819 */ /* 0x000fce00000006ff */
[----:B------:R-:W5:Y:S01]  /*3930*/  MUFU.EX2 R0, R0 ;  /* 0x0000000000007308 */ /* 0x000f620000000800 */
[----:B------:R-:W-:-:S07]  /*3940*/  FADD.FTZ R40, -R14, R40 ;  /* 0x000000280e287221 */ /* 0x000fce0000010100 */
[----:B------:R-:W5:Y:S01]  /*3950*/  MUFU.RCP R44, R44 ;  /* 0x0000002c002c7308 */ /* 0x000f620000001000 */
[----:B0-----:R-:W-:Y:S01]  /*3960*/  FADD.FTZ R45, R45, 1 ;  /* 0x3f8000002d2d7421 */ /* 0x001fe20000010000 */
[----:B------:R-:W-:Y:S01]  /*3970*/  FMUL.FTZ R40, R24, R40 ;  /* 0x0000002818287220 */ /* 0x000fe20000410000 */
[----:B-1----:R-:W-:-:S03]  /*3980*/  FADD.FTZ R59, R59, 1 ;  /* 0x3f8000003b3b7421 */ /* 0x002fc60000010000 */
[----:B------:R-:W-:Y:S01]  /*3990*/  FFMA.FTZ R40, R20, R40, R22 ;  /* 0x0000002814287223 */ /* 0x000fe20000010016 */
[----:B-----5:R-:W-:Y:S01]  /*39a0*/  FADD.FTZ R0, R0, 1 ;  /* 0x3f80000000007421 */ /* 0x020fe20000010000 */
[----:B------:R-:W0:Y:S01]  /*39b0*/  MUFU.RCP R45, R45 ;  /* 0x0000002d002d7308 */ /* 0x000e220000001000 */
[----:B------:R-:W-:-:S07]  /*39c0*/  FMUL.FTZ R44, R42, R44 ;  /* 0x0000002c2a2c7220 */ /* 0x000fce0000410000 */
[----:B------:R-:W-:Y:S01]  /*39d0*/  MUFU.RCP R59, R59 ;  /* 0x0000003b003b7308 */ /* 0x000fe20000001000 */
[----:B------:R-:W-:-:S07]  /*39e0*/  FMUL.FTZ R42, R40, -1.4426950216293334961 ;  /* 0xbfb8aa3b282a7820 */ /* 0x000fce0000410000 */
[----:B------:R-:W1:Y:S08]  /*39f0*/  MUFU.RCP R0, R0 ;  /* 0x0000000000007308 */ /* 0x000e700000001000 */
[----:B------:R-:W5:Y:S01]  /*3a00*/  MUFU.EX2 R42, R42 ;  /* 0x0000002a002a7308 */ /* 0x000f620000000800 */
[----:B------:R1:W-:Y:S01]  /*3a10*/  STL [R1+0xd4], R44 ;  /* 0x0000d42c01007387 */ /* 0x0003e20000100800 */
[----:B0-----:R-:W-:Y:S01]  /*3a20*/  FMUL.FTZ R45, R43, R45 ;  /* 0x0000002d2b2d7220 */ /* 0x001fe20000410000 */
[----:B-1----:R-:W-:Y:S01]  /*3a30*/  FMUL.FTZ R43, R61, R0 ;  /* 0x000000003d2b7220 */ /* 0x002fe20000410000 */
[----:B------:R-:W-:-:S03]  /*3a40*/  FMUL.FTZ R44, R55, R59 ;  /* 0x0000003b372c7220 */ /* 0x000fc60000410000 */
[----:B------:R-:W-:Y:S01]  /*3a50*/  STL [R1+0xd0], R45 ;  /* 0x0000d02d01007387 */ /* 0x000fe20000100800 */
[----:B--2---:R-:W-:-:S03]  /*3a60*/  FADD.FTZ R0, R58, -R14 ;  /* 0x8000000e3a007221 */ /* 0x004fc60000010000 */
[----:B------:R4:W-:Y:S01]  /*3a70*/  STL [R1+0xc8], R44 ;  /* 0x0000c82c01007387 */ /* 0x0009e20000100800 */
[----:B------:R-:W-:-:S03]  /*3a80*/  FMUL.FTZ R0, R24, R0 ;  /* 0x0000000018007220 */ /* 0x000fc60000410000 */
[----:B------:R5:W-:Y:S01]  /*3a90*/  STL [R1+0xcc], R43 ;  /* 0x0000cc2b01007387 */ /* 0x000be20000100800 */
[----:B----4-:R-:W-:Y:S01]  /*3aa0*/  SHF.L.U32 R44, R3, 0x10, RZ ;  /* 0x00000010032c7819 */ /* 0x010fe200000006ff */
[----:B-----5:R-:W-:Y:S01]  /*3ab0*/  FADD.FTZ R43, R42, 1 ;  /* 0x3f8000002a2b7421 */ /* 0x020fe20000010000 */
[----:B------:R-:W-:-:S03]  /*3ac0*/  FFMA.FTZ R42, R13, R0, R11 ;  /* 0x000000000d2a7223 */ /* 0x000fc6000001000b */
[----:B------:R-:W-:Y:S01]  /*3ad0*/  FADD.FTZ R44, -R14, R44 ;  /* 0x0000002c0e2c7221 */ /* 0x000fe20000010100 */
[----:B------:R-:W-:Y:S03]  /*3ae0*/  MUFU.RCP R0, R43 ;  /* 0x0000002b00007308 */ /* 0x000fe60000001000 */
[----:B------:R-:W-:Y:S01]  /*3af0*/  FMUL.FTZ R44, R24, R44 ;  /* 0x0000002c182c7220 */ /* 0x000fe20000410000 */
[----:B------:R-:W-:Y:S01]  /*3b00*/  SHF.L.U32 R58, R38, 0x10, RZ ;  /* 0x00000010263a7819 */ /* 0x000fe200000006ff */
[----:B------:R-:W-:Y:S02]  /*3b10*/  FMUL.FTZ R38, R42, -1.4426950216293334961 ;  /* 0xbfb8aa3b2a267820 */ /* 0x000fe40000410000 */
[----:B------:R-:W-:-:S04]  /*3b20*/  FFMA.FTZ R44, R21, R44, R23 ;  /* 0x0000002c152c7223 */ /* 0x000fc80000010017 */
[----:B------:R-:W0:Y:S02]  /*3b30*/  MUFU.EX2 R38, R38 ;  /* 0x0000002600267308 */ /* 0x000e240000000800 */
[----:B0-----:R-:W-:-:S06]  /*3b40*/  FADD.FTZ R38, R38, 1 ;  /* 0x3f80000026267421 */ /* 0x001fcc0000010000 */
[----:B------:R-:W-:Y:S01]  /*3b50*/  MUFU.RCP R38, R38 ;  /* 0x0000002600267308 */ /* 0x000fe20000001000 */
[----:B---3--:R-:W-:-:S04]  /*3b60*/  FADD.FTZ R43, R2, -R14 ;  /* 0x8000000e022b7221 */ /* 0x008fc80000010000 */
[----:B------:R-:W-:Y:S01]  /*3b70*/  FMUL.FTZ R45, R24, R43 ;  /* 0x0000002b182d7220 */ /* 0x000fe20000410000 */
[----:B------:R-:W-:-:S03]  /*3b80*/  FMUL.FTZ R43, R44, -1.4426950216293334961 ;  /* 0xbfb8aa3b2c2b7820 */ /* 0x000fc60000410000 */
[----:B------:R-:W-:-:S04]  /*3b90*/  FFMA.FTZ R45, R12, R45, R10 ;  /* 0x0000002d0c2d7223 */ /* 0x000fc8000001000a */
[----:B------:R-:W-:Y:S01]  /*3ba0*/  FMUL.FTZ R55, R45, -1.4426950216293334961 ;  /* 0xbfb8aa3b2d377820 */ /* 0x000fe20000410000 */
[----:B------:R-:W0:Y:S08]  /*3bb0*/  MUFU.EX2 R43, R43 ;  /* 0x0000002b002b7308 */ /* 0x000e300000000800 */
[----:B------:R-:W1:Y:S01]  /*3bc0*/  MUFU.EX2 R55, R55 ;  /* 0x0000003700377308 */ /* 0x000e620000000800 */
[----:B------:R-:W-:Y:S01]  /*3bd0*/  FMUL.FTZ R2, R40, R0 ;  /* 0x0000000028027220 */ /* 0x000fe20000410000 */
[----:B0-----:R-:W-:Y:S01]  /*3be0*/  FADD.FTZ R40, R43, 1 ;  /* 0x3f8000002b287421 */ /* 0x001fe20000010000 */
[----:B-1----:R-:W-:-:S05]  /*3bf0*/  FADD.FTZ R55, R55, 1 ;  /* 0x3f80000037377421 */ /* 0x002fca0000010000 */
[----:B------:R-:W0:Y:S08]  /*3c00*/  MUFU.RCP R40, R40 ;  /* 0x0000002800287308 */ /* 0x000e300000001000 */
[----:B------:R-:W1:Y:S01]  /*3c10*/  MUFU.RCP R55, R55 ;  /* 0x0000003700377308 */ /* 0x000e620000001000 */
[----:B------:R2:W-:Y:S02]  /*3c20*/  STL [R1+0xc0], R2 ;  /* 0x0000c00201007387 */ /* 0x0005e40000100800 */
[----:B--2---:R-:W-:Y:S01]  /*3c30*/  FMUL.FTZ R2, R42, R38 ;  /* 0x000000262a027220 */ /* 0x004fe20000410000 */
[----:B0-----:R-:W-:-:S04]  /*3c40*/  FMUL.FTZ R3, R44, R40 ;  /* 0x000000282c037220 */ /* 0x001fc80000410000 */
[----:B------:R1:W-:Y:S04]  /*3c50*/  STL [R1+0xbc], R2 ;  /* 0x0000bc0201007387 */ /* 0x0003e80000100800 */
[----:B------:R-:W-:Y:S01]  /*3c60*/  STL [R1+0xb4], R3 ;  /* 0x0000b40301007387 */ /* 0x000fe20000100800 */
[----:B-1----:R-:W-:-:S05]  /*3c70*/  FMUL.FTZ R2, R45, R55 ;  /* 0x000000372d027220 */ /* 0x002fca0000410000 */
[----:B------:R0:W-:Y:S04]  /*3c80*/  STL [R1+0xb8], R2 ;  /* 0x0000b80201007387 */ /* 0x0001e80000100800 */
[----:B0-----:R-:W2:Y:S01]  /*3c90*/  LDL.LU R2, [R1+0x28] ;  /* 0x0000280001027983 */ /* 0x001ea20000300800 */
[----:B------:R-:W-:-:S04]  /*3ca0*/  FADD.FTZ R58, -R14, R58 ;  /* 0x0000003a0e3a7221 */ /* 0x000fc80000010100 */
[----:B------:R-:W-:-:S04]  /*3cb0*/  FMUL.FTZ R58, R24, R58 ;  /* 0x0000003a183a7220 */ /* 0x000fc80000410000 */
[----:B------:R-:W-:-:S04]  /*3cc0*/  FFMA.FTZ R58, R20, R58, R22 ;  /* 0x0000003a143a7223 */ /* 0x000fc80000010016 */
[----:B------:R-:W-:-:S06]  /*3cd0*/  FMUL.FTZ R0, R58, -1.4426950216293334961 ;  /* 0xbfb8aa3b3a007820 */ /* 0x000fcc0000410000 */
[----:B------:R-:W0:Y:S01]  /*3ce0*/  MUFU.EX2 R0, R0 ;  /* 0x0000000000007308 */ /* 0x000e220000000800 */
[----:B------:R-:W-:-:S04]  /*3cf0*/  FADD.FTZ R54, R54, -R14 ;  /* 0x8000000e36367221 */ /* 0x000fc80000010000 */
[----:B------:R-:W-:-:S04]  /*3d00*/  FMUL.FTZ R54, R24, R54 ;  /* 0x0000003618367220 */ /* 0x000fc80000410000 */
[----:B------:R-:W-:Y:S01]  /*3d10*/  FFMA.FTZ R54, R13, R54, R11 ;  /* 0x000000360d367223 */ /* 0x000fe2000001000b */
[----:B0-----:R-:W-:-:S03]  /*3d20*/  FADD.FTZ R0, R0, 1 ;  /* 0x3f80000000007421 */ /* 0x001fc60000010000 */
[----:B------:R-:W-:-:S03]  /*3d30*/  FMUL.FTZ R38, R54, -1.4426950216293334961 ;  /* 0xbfb8aa3b36267820 */ /* 0x000fc60000410000 */
[----:B------:R-:W0:Y:S01]  /*3d40*/  MUFU.RCP R0, R0 ;  /* 0x0000000000007308 */ /* 0x000e220000001000 */
[----:B------:R-:W-:-:S07]  /*3d50*/  SHF.L.U32 R39, R39, 0x10, RZ ;  /* 0x0000001027277819 */ /* 0x000fce00000006ff */
[----:B------:R-:W1:Y:S01]  /*3d60*/  MUFU.EX2 R38, R38 ;  /* 0x0000002600267308 */ /* 0x000e620000000800 */
[----:B------:R-:W-:Y:S01]  /*3d70*/  FADD.FTZ R39, -R14, R39 ;  /* 0x000000270e277221 */ /* 0x000fe20000010100 */
[----:B------:R-:W-:Y:S01]  /*3d80*/  SHF.L.U32 R40, R36, 0x10, RZ ;  /* 0x0000001024287819 */ /* 0x000fe200000006ff */
[----:B------:R-:W-:Y:S02]  /*3d90*/  FADD.FTZ R53, R53, -R14 ;  /* 0x8000000e35357221 */ /* 0x000fe40000010000 */
[----:B------:R-:W-:Y:S01]  /*3da0*/  FMUL.FTZ R39, R24, R39 ;  /* 0x0000002718277220 */ /* 0x000fe20000410000 */
[----:B0-----:R-:W-:Y:S01]  /*3db0*/  FMUL.FTZ R0, R58, R0 ;  /* 0x000000003a007220 */ /* 0x001fe20000410000 */
[----:B------:R-:W-:-:S04]  /*3dc0*/  FADD.FTZ R40, -R14, R40 ;  /* 0x000000280e287221 */ /* 0x000fc80000010100 */
[----:B------:R1:W-:Y:S01]  /*3dd0*/  STL [R1+0xb0], R0 ;  /* 0x0000b00001007387 */ /* 0x0003e20000100800 */
[----:B------:R-:W-:Y:S01]  /*3de0*/  FMUL.FTZ R40, R24, R40 ;  /* 0x0000002818287220 */ /* 0x000fe20000410000 */
[----:B-1----:R-:W-:Y:S01]  /*3df0*/  FADD.FTZ R0, R38, 1 ;  /* 0x3f80000026007421 */ /* 0x002fe20000010000 */
[----:B------:R-:W-:Y:S01]  /*3e00*/  FFMA.FTZ R38, R21, R39, R23 ;  /* 0x0000002715267223 */ /* 0x000fe20000010017 */
[----:B------:R-:W-:Y:S01]  /*3e10*/  FMUL.FTZ R39, R24, R53 ;  /* 0x0000003518277220 */ /* 0x000fe20000410000 */
[----:B------:R-:W-:Y:S02]  /*3e20*/  FFMA.FTZ R40, R20, R40, R22 ;  /* 0x0000002814287223 */ /* 0x000fe40000010016 */
[----:B------:R-:W-:Y:S01]  /*3e30*/  FMUL.FTZ R36, R38, -1.4426950216293334961 ;  /* 0xbfb8aa3b26247820 */ /* 0x000fe20000410000 */
[----:B------:R-:W-:Y:S01]  /*3e40*/  FFMA.FTZ R39, R12, R39, R10 ;  /* 0x000000270c277223 */ /* 0x000fe2000001000a */
[----:B------:R-:W-:Y:S01]  /*3e50*/  FADD.FTZ R43, R7, -R14 ;  /* 0x8000000e072b7221 */ /* 0x000fe20000010000 */
[----:B------:R-:W-:-:S02]  /*3e60*/  FMUL.FTZ R42, R40, -1.4426950216293334961 ;  /* 0xbfb8aa3b282a7820 */ /* 0x000fc40000410000 */
[----:B------:R-:W-:Y:S01]  /*3e70*/  FMUL.FTZ R7, R39, -1.4426950216293334961 ;  /* 0xbfb8aa3b27077820 */ /* 0x000fe20000410000 */
[----:B------:R-:W0:Y:S08]  /*3e80*/  MUFU.EX2 R36, R36 ;  /* 0x0000002400247308 */ /* 0x000e300000000800 */
[----:B------:R-:W1:Y:S08]  /*3e90*/  MUFU.EX2 R7, R7 ;  /* 0x0000000700077308 */ /* 0x000e700000000800 */
[----:B------:R-:W3:Y:S01]  /*3ea0*/  MUFU.EX2 R42, R42 ;  /* 0x0000002a002a7308 */ /* 0x000ee20000000800 */
[----:B0-----:R-:W-:-:S07]  /*3eb0*/  FADD.FTZ R36, R36, 1 ;  /* 0x3f80000024247421 */ /* 0x001fce0000010000 */
[----:B------:R-:W0:Y:S01]  /*3ec0*/  MUFU.RCP R0, R0 ;  /* 0x0000000000007308 */ /* 0x000e220000001000 */
[----:B-1----:R-:W-:-:S07]  /*3ed0*/  FADD.FTZ R7, R7, 1 ;  /* 0x3f80000007077421 */ /* 0x002fce0000010000 */
[----:B------:R-:W1:Y:S01]  /*3ee0*/  MUFU.RCP R36, R36 ;  /* 0x0000002400247308 */ /* 0x000e620000001000 */
[----:B---3--:R-:W-:-:S07]  /*3ef0*/  FADD.FTZ R42, R42, 1 ;  /* 0x3f8000002a2a7421 */ /* 0x008fce0000010000 */
[----:B------:R-:W3:Y:S01]  /*3f00*/  MUFU.RCP R7, R7 ;  /* 0x0000000700077308 */ /* 0x000ee20000001000 */
[----:B0-----:R-:W-:-:S07]  /*3f10*/  FMUL.FTZ R3, R54, R0 ;  /* 0x0000000036037220 */ /* 0x001fce0000410000 */
[----:B------:R-:W0:Y:S01]  /*3f20*/  MUFU.RCP R42, R42 ;  /* 0x0000002a002a7308 */ /* 0x000e220000001000 */
[----:B------:R1:W-:Y:S02]  /*3f30*/  STL [R1+0xac], R3 ;  /* 0x0000ac0301007387 */ /* 0x0003e40000100800 */
[----:B-1----:R-:W-:Y:S01]  /*3f40*/  FMUL.FTZ R3, R38, R36 ;  /* 0x0000002426037220 */ /* 0x002fe20000410000 */
[----:B---3--:R-:W-:-:S04]  /*3f50*/  FMUL.FTZ R7, R39, R7 ;  /* 0x0000000727077220 */ /* 0x008fc80000410000 */
[----:B------:R0:W-:Y:S04]  /*3f60*/  STL [R1+0xa4], R3 ;  /* 0x0000a40301007387 */ /* 0x0001e80000100800 */
[----:B------:R2:W-:Y:S01]  /*3f70*/  STL [R1+0xa8], R7 ;  /* 0x0000a80701007387 */ /* 0x0005e20000100800 */
[----:B0-----:R-:W-:-:S05]  /*3f80*/  FMUL.FTZ R3, R40, R42 ;  /* 0x0000002a28037220 */ /* 0x001fca0000410000 */
[----:B------:R0:W-:Y:S01]  /*3f90*/  STL [R1+0xa0], R3 ;  /* 0x0000a00301007387 */ /* 0x0001e20000100800 */
[----:B--2---:R-:W-:-:S03]  /*3fa0*/  FADD.FTZ R7, R2, -R14 ;  /* 0x8000000e02077221 */ /* 0x004fc60000010000 */
[----:B------:R-:W2:Y:S01]  /*3fb0*/  LDL.LU R2, [R1+0x3c] ;  /* 0x00003c0001027983 */ /* 0x000ea20000300800 */
[----:B------:R-:W-:-:S04]  /*3fc0*/  FMUL.FTZ R43, R24, R43 ;  /* 0x0000002b182b7220 */ /* 0x000fc80000410000 */
[----:B------:R-:W-:-:S04]  /*3fd0*/  FFMA.FTZ R43, R13, R43, R11 ;  /* 0x0000002b0d2b7223 */ /* 0x000fc8000001000b */
[----:B------:R-:W-:-:S06]  /*3fe0*/  FMUL.FTZ R0, R43, -1.4426950216293334961 ;  /* 0xbfb8aa3b2b007820 */ /* 0x000fcc0000410000 */
[----:B------:R-:W1:Y:S01]  /*3ff0*/  MUFU.EX2 R0, R0 ;  /* 0x0000000000007308 */ /* 0x000e620000000800 */
[----:B------:R-:W-:-:S05]  /*4000*/  SHF.L.U32 R37, R37, 0x10, RZ ;  /* 0x0000001025257819 */ /* 0x000fca00000006ff */
[----:B------:R-:W-:-:S04]  /*4010*/  FADD.FTZ R37, -R14, R37 ;  /* 0x000000250e257221 */ /* 0x000fc80000010100 */
[----:B------:R-:W-:-:S04]  /*4020*/  FMUL.FTZ R37, R24, R37 ;  /* 0x0000002518257220 */ /* 0x000fc80000410000 */
[----:B------:R-:W-:Y:S01]  /*4030*/  FFMA.FTZ R37, R21, R37, R23 ;  /* 0x0000002515257223 */ /* 0x000fe20000010017 */
[----:B-1----:R-:W-:-:S03]  /*4040*/  FADD.FTZ R0, R0, 1 ;  /* 0x3f80000000007421 */ /* 0x002fc60000010000 */
[----:B------:R-:W-:-:S03]  /*4050*/  FMUL.FTZ R36, R37, -1.4426950216293334961 ;  /* 0xbfb8aa3b25247820 */ /* 0x000fc60000410000 */
[----:B------:R-:W1:Y:S08]  /*4060*/  MUFU.RCP R0, R0 ;  /* 0x0000000000007308 */ /* 0x000e700000001000 */
[----:B------:R-:W3:Y:S01]  /*4070*/  MUFU.EX2 R36, R36 ;  /* 0x0000002400247308 */ /* 0x000ee20000000800 */
[----:B------:R-:W-:Y:S01]  /*4080*/  FMUL.FTZ R7, R24, R7 ;  /* 0x0000000718077220 */ /* 0x000fe20000410000 */
[----:B------:R-:W-:Y:S01]  /*4090*/  SHF.L.U32 R34, R34, 0x10, RZ ;  /* 0x0000001022227819 */ /* 0x000fe200000006ff */
[----:B-1----:R-:W-:-:S02]  /*40a0*/  FMUL.FTZ R0, R43, R0 ;  /* 0x000000002b007220 */ /* 0x002fc40000410000 */
[----:B------:R-:W-:-:S03]  /*40b0*/  FFMA.FTZ R7, R12, R7, R10 ;  /* 0x000000070c077223 */ /* 0x000fc6000001000a */
[----:B------:R3:W-:Y:S01]  /*40c0*/  STL [R1+0x9c], R0 ;  /* 0x00009c0001007387 */ /* 0x0007e20000100800 */
[----:B------:R-:W-:Y:S01]  /*40d0*/  SHF.L.U32 R35, R35, 0x10, RZ ;  /* 0x0000001023237819 */ /* 0x000fe200000006ff */
[----:B------:R-:W-:Y:S02]  /*40e0*/  FADD.FTZ R38, R8, -R14 ;  /* 0x8000000e08267221 */ /* 0x000fe40000010000 */
[----:B0-----:R-:W4:Y:S01]  /*40f0*/  LDL.LU R3, [R1+0x34] ;  /* 0x0000340001037983 */ /* 0x001f220000300800 */
[----:B---3--:R-:W-:Y:S01]  /*4100*/  FADD.FTZ R0, R36, 1 ;  /* 0x3f80000024007421 */ /* 0x008fe20000010000 */
[----:B------:R-:W-:Y:S01]  /*4110*/  FADD.FTZ R36, -R14, R34 ;  /* 0x000000220e247221 */ /* 0x000fe20000010100 */
[----:B------:R-:W-:-:S04]  /*4120*/  FMUL.FTZ R34, R7, -1.4426950216293334961 ;  /* 0xbfb8aa3b07227820 */ /* 0x000fc80000410000 */
[----:B------:R-:W0:Y:S01]  /*4130*/  MUFU.RCP R0, R0 ;  /* 0x0000000000007308 */ /* 0x000e220000001000 */
[----:B------:R-:W-:Y:S01]  /*4140*/  FMUL.FTZ R38, R24, R38 ;  /* 0x0000002618267220 */ /* 0x000fe20000410000 */
[----:B------:R-:W-:Y:S01]  /*4150*/  FADD.FTZ R8, -R14, R35 ;  /* 0x000000230e087221 */ /* 0x000fe20000010100 */
[----:B------:R-:W-:-:S05]  /*4160*/  FMUL.FTZ R36, R24, R36 ;  /* 0x0000002418247220 */ /* 0x000fca0000410000 */
[----:B------:R-:W1:Y:S01]  /*4170*/  MUFU.EX2 R34, R34 ;  /* 0x0000002200227308 */ /* 0x000e620000000800 */
[----:B------:R-:W-:Y:S01]  /*4180*/  FFMA.FTZ R38, R13, R38, R11 ;  /* 0x000000260d267223 */ /* 0x000fe2000001000b */
[----:B------:R-:W-:Y:S01]  /*4190*/  FMUL.FTZ R8, R24, R8 ;  /* 0x0000000818087220 */ /* 0x000fe20000410000 */
[----:B------:R-:W-:Y:S02]  /*41a0*/  FFMA.FTZ R36, R20, R36, R22 ;  /* 0x0000002414247223 */ /* 0x000fe40000010016 */
[----:B------:R-:W-:Y:S01]  /*41b0*/  FMUL.FTZ R39, R38, -1.4426950216293334961 ;  /* 0xbfb8aa3b26277820 */ /* 0x000fe20000410000 */
[----:B------:R-:W-:Y:S01]  /*41c0*/  FFMA.FTZ R8, R21, R8, R23 ;  /* 0x0000000815087223 */ /* 0x000fe20000010017 */
[----:B------:R-:W-:Y:S01]  /*41d0*/  FMUL.FTZ R35, R36, -1.4426950216293334961 ;  /* 0xbfb8aa3b24237820 */ /* 0x000fe20000410000 */
[----:B0-----:R-:W-:Y:S02]  /*41e0*/  FMUL.FTZ R37, R37, R0 ;  /* 0x0000000025257220 */ /* 0x001fe40000410000 */
[----:B------:R-:W-:Y:S01]  /*41f0*/  FMUL.FTZ R0, R8, -1.4426950216293334961 ;  /* 0xbfb8aa3b08007820 */ /* 0x000fe20000410000 */
[----:B------:R-:W0:Y:S01]  /*4200*/  MUFU.EX2 R39, R39 ;  /* 0x0000002700277308 */ /* 0x000e220000000800 */
[----:B-1----:R-:W-:-:S07]  /*4210*/  FADD.FTZ R34, R34, 1 ;  /* 0x3f80000022227421 */ /* 0x002fce0000010000 */
[----:B------:R-:W1:Y:S08]  /*4220*/  MUFU.EX2 R35, R35 ;  /* 0x0000002300237308 */ /* 0x000e700000000800 */
[----:B------:R-:W3:Y:S01]  /*4230*/  MUFU.EX2 R0, R0 ;  /* 0x0000000000007308 */ /* 0x000ee20000000800 */
[----:B------:R5:W-:Y:S07]  /*4240*/  STL [R1+0x90], R37 ;  /* 0x0000902501007387 */ /* 0x000bee0000100800 */
[----:B------:R-:W3:Y:S01]  /*4250*/  MUFU.RCP R34, R34 ;  /* 0x0000002200227308 */ /* 0x000ee20000001000 */
[----:B0-----:R-:W-:Y:S01]  /*4260*/  FADD.FTZ R39, R39, 1 ;  /* 0x3f80000027277421 */ /* 0x001fe20000010000 */
[----:B-----5:R-:W-:Y:S01]  /*4270*/  FADD.FTZ R37, R9, -R14 ;  /* 0x8000000e09257221 */ /* 0x020fe20000010000 */
[----:B-1----:R-:W-:-:S03]  /*4280*/  FADD.FTZ R35, R35, 1 ;  /* 0x3f80000023237421 */ /* 0x002fc60000010000 */
[----:B------:R-:W-:Y:S02]  /*4290*/  FMUL.FTZ R37, R24, R37 ;  /* 0x0000002518257220 */ /* 0x000fe40000410000 */
[----:B------:R3:W0:Y:S02]  /*42a0*/  MUFU.RCP R9, R39 ;  /* 0x0000002700097308 */ /* 0x0006240000001000 */
[----:B---3--:R-:W-:Y:S01]  /*42b0*/  FADD.FTZ R39, R0, 1 ;  /* 0x3f80000000277421 */ /* 0x008fe20000010000 */
[----:B------:R-:W-:Y:S01]  /*42c0*/  FFMA.FTZ R0, R12, R37, R10 ;  /* 0x000000250c007223 */ /* 0x000fe2000001000a */
[----:B------:R-:W-:-:S04]  /*42d0*/  FMUL.FTZ R34, R7, R34 ;  /* 0x0000002207227220 */ /* 0x000fc80000410000 */
[----:B------:R-:W-:Y:S01]  /*42e0*/  MUFU.RCP R35, R35 ;  /* 0x0000002300237308 */ /* 0x000fe20000001000 */
[----:B------:R-:W-:-:S07]  /*42f0*/  FMUL.FTZ R7, R0, -1.4426950216293334961 ;  /* 0xbfb8aa3b00077820 */ /* 0x000fce0000410000 */
[----:B------:R-:W1:Y:S08]  /*4300*/  MUFU.RCP R37, R39 ;  /* 0x0000002700257308 */ /* 0x000e700000001000 */
[----:B------:R-:W3:Y:S01]  /*4310*/  MUFU.EX2 R7, R7 ;  /* 0x0000000700077308 */ /* 0x000ee20000000800 */
[----:B------:R5:W-:Y:S01]  /*4320*/  STL [R1+0x78], R34 ;  /* 0x0000782201007387 */ /* 0x000be20000100800 */
[----:B0-----:R-:W-:Y:S01]  /*4330*/  FMUL.FTZ R9, R38, R9 ;  /* 0x0000000926097220 */ /* 0x001fe20000410000 */
[----:B-1----:R-:W-:Y:S01]  /*4340*/  FMUL.FTZ R8, R8, R37 ;  /* 0x0000002508087220 */ /* 0x002fe20000410000 */
[----:B-----5:R-:W-:-:S05]  /*4350*/  FMUL.FTZ R34, R36, R35 ;  /* 0x0000002324227220 */ /* 0x020fca0000410000 */
[----:B------:R-:W-:Y:S01]  /*4360*/  STL [R1+0x70], R34 ;  /* 0x0000702201007387 */ /* 0x000fe20000100800 */
[----:B---3--:R-:W-:-:S03]  /*4370*/  FADD.FTZ R35, R7, 1 ;  /* 0x3f80000007237421 */ /* 0x008fc60000010000 */
[----:B------:R0:W-:Y:S04]  /*4380*/  STL [R1+0x2c], R9 ;  /* 0x00002c0901007387 */ /* 0x0001e80000100800 */
[----:B------:R1:W-:Y:S01]  /*4390*/  STL [R1+0x28], R8 ;  /* 0x0000280801007387 */ /* 0x0003e20000100800 */
[----:B--2---:R-:W-:-:S03]  /*43a0*/  FADD.FTZ R7, R2, -R14 ;  /* 0x8000000e02077221 */ /* 0x004fc60000010000 */
[----:B------:R-:W2:Y:S01]  /*43b0*/  LDL.LU R2, [R1+0x20] ;  /* 0x0000200001027983 */ /* 0x000ea20000300800 */
[----:B------:R-:W-:Y:S02]  /*43c0*/  SHF.L.U32 R32, R32, 0x10, RZ ;  /* 0x0000001020207819 */ /* 0x000fe400000006ff */
[----:B0-----:R-:W-:-:S03]  /*43d0*/  SHF.L.U32 R9, R33, 0x10, RZ ;  /* 0x0000001021097819 */ /* 0x001fc600000006ff */
[C---:B------:R-:W-:Y:S02]  /*43e0*/  FADD.FTZ R32, -R14.reuse, R32 ;  /* 0x000000200e207221 */ /* 0x040fe40000010100 */
[----:B------:R-:W-:Y:S02]  /*43f0*/  FADD.FTZ R9, -R14, R9 ;  /* 0x000000090e097221 */ /* 0x000fe40000010100 */
[C---:B------:R-:W-:Y:S01]  /*4400*/  FMUL.FTZ R32, R24.reuse, R32 ;  /* 0x0000002018207220 */ /* 0x040fe20000410000 */
[C---:B------:R-:W-:Y:S01]  /*4410*/  FMUL.FTZ R7, R24.reuse, R7 ;  /* 0x0000000718077220 */ /* 0x040fe20000410000 */
[----:B------:R-:W-:Y:S02]  /*4420*/  FMUL.FTZ R9, R24, R9 ;  /* 0x0000000918097220 */ /* 0x000fe40000410000 */
[----:B------:R-:W-:Y:S01]  /*4430*/  FFMA.FTZ R32, R20, R32, R22 ;  /* 0x0000002014207223 */ /* 0x000fe20000010016 */
[----:B-1----:R-:W-:Y:S01]  /*4440*/  FFMA.FTZ R8, R13, R7, R11 ;  /* 0x000000070d087223 */ /* 0x002fe2000001000b */
[----:B------:R-:W-:-:S02]  /*4450*/  FFMA.FTZ R9, R21, R9, R23 ;  /* 0x0000000915097223 */ /* 0x000fc40000010017 */
[----:B------:R-:W-:Y:S01]  /*4460*/  FMUL.FTZ R34, R32, -1.4426950216293334961 ;  /* 0xbfb8aa3b20227820 */ /* 0x000fe20000410000 */
[----:B------:R-:W-:Y:S01]  /*4470*/  FMUL.FTZ R36, R8, -1.4426950216293334961 ;  /* 0xbfb8aa3b08247820 */ /* 0x000fe20000410000 */
[----:B------:R-:W-:Y:S01]  /*4480*/  FMUL.FTZ R33, R9, -1.4426950216293334961 ;  /* 0xbfb8aa3b09217820 */ /* 0x000fe20000410000 */
[----:B------:R-:W-:Y:S08]  /*4490*/  MUFU.RCP R35, R35 ;  /* 0x0000002300237308 */ /* 0x000ff00000001000 */
[----:B------:R-:W0:Y:S08]  /*44a0*/  MUFU.EX2 R34, R34 ;  /* 0x0000002200227308 */ /* 0x000e300000000800 */
[----:B------:R-:W-:Y:S08]  /*44b0*/  MUFU.EX2 R36, R36 ;  /* 0x0000002400247308 */ /* 0x000ff00000000800 */
[----:B------:R-:W1:Y:S01]  /*44c0*/  MUFU.EX2 R33, R33 ;  /* 0x0000002100217308 */ /* 0x000e620000000800 */
[----:B0-----:R-:W-:Y:S01]  /*44d0*/  FADD.FTZ R34, R34, 1 ;  /* 0x3f80000022227421 */ /* 0x001fe20000010000 */
[----:B----4-:R-:W-:Y:S01]  /*44e0*/  FADD.FTZ R7, R3, -R14 ;  /* 0x8000000e03077221 */ /* 0x010fe20000010000 */
[----:B------:R-:W-:-:S05]  /*44f0*/  FMUL.FTZ R3, R0, R35 ;  /* 0x0000002300037220 */ /* 0x000fca0000410000 */
[----:B------:R0:W3:Y:S01]  /*4500*/  MUFU.RCP R35, R34 ;  /* 0x0000002200237308 */ /* 0x0000e20000001000 */
[----:B-1----:R-:W-:Y:S01]  /*4510*/  FADD.FTZ R33, R33, 1 ;  /* 0x3f80000021217421 */ /* 0x002fe20000010000 */
[----:B0-----:R-:W-:-:S06]  /*4520*/  FADD.FTZ R34, R36, 1 ;  /* 0x3f80000024227421 */ /* 0x001fcc0000010000 */
[----:B------:R-:W-:Y:S08]  /*4530*/  MUFU.RCP R33, R33 ;  /* 0x0000002100217308 */ /* 0x000ff00000001000 */
[----:B------:R-:W0:Y:S01]  /*4540*/  MUFU.RCP R34, R34 ;  /* 0x0000002200227308 */ /* 0x000e220000001000 */
[----:B------:R-:W-:Y:S01]  /*4550*/  FMUL.FTZ R7, R24, R7 ;  /* 0x0000000718077220 */ /* 0x000fe20000410000 */
[----:B------:R3:W-:Y:S03]  /*4560*/  STL [R1+0x44], R3 ;  /* 0x0000440301007387 */ /* 0x0007e60000100800 */
[----:B------:R-:W-:Y:S01]  /*4570*/  FFMA.FTZ R7, R12, R7, R10 ;  /* 0x000000070c077223 */ /* 0x000fe2000001000a */
[----:B---3--:R-:W-:Y:S01]  /*4580*/  FMUL.FTZ R3, R32, R35 ;  /* 0x0000002320037220 */ /* 0x008fe20000410000 */
[----:B0-----:R-:W-:Y:S01]  /*4590*/  FMUL.FTZ R34, R8, R34 ;  /* 0x0000002208227220 */ /* 0x001fe20000410000 */
[----:B------:R-:W-:-:S03]  /*45a0*/  FMUL.FTZ R8, R9, R33 ;  /* 0x0000002109087220 */ /* 0x000fc60000410000 */
[----:B------:R0:W-:Y:S01]  /*45b0*/  STL [R1+0x3c], R3 ;  /* 0x00003c0301007387 */ /* 0x0001e20000100800 */
[----:B------:R-:W-:-:S03]  /*45c0*/  FMUL.FTZ R0, R7, -1.4426950216293334961 ;  /* 0xbfb8aa3b07007820 */ /* 0x000fc60000410000 */
[----:B------:R-:W-:Y:S04]  /*45d0*/  STL [R1+0x50], R34 ;  /* 0x0000502201007387 */ /* 0x000fe80000100800 */
[----:B------:R-:W-:Y:S01]  /*45e0*/  STL [R1+0x4c], R8 ;  /* 0x00004c0801007387 */ /* 0x000fe20000100800 */
[----:B------:R-:W1:Y:S01]  /*45f0*/  MUFU.EX2 R0, R0 ;  /* 0x0000000000007308 */ /* 0x000e620000000800 */
[----:B------:R-:W-:-:S05]  /*4600*/  SHF.L.U32 R30, R30, 0x10, RZ ;  /* 0x000000101e1e7819 */ /* 0x000fca00000006ff */
[----:B------:R-:W-:-:S04]  /*4610*/  FADD.FTZ R30, -R14, R30 ;  /* 0x0000001e0e1e7221 */ /* 0x000fc80000010100 */
[----:B------:R-:W-:Y:S01]  /*4620*/  FMUL.FTZ R30, R24, R30 ;  /* 0x0000001e181e7220 */ /* 0x000fe20000410000 */
[----:B-1----:R-:W-:-:S03]  /*4630*/  FADD.FTZ R36, R0, 1 ;  /* 0x3f80000000247421 */ /* 0x002fc60000010000 */
[----:B------:R-:W-:Y:S02]  /*4640*/  FFMA.FTZ R0, R20, R30, R22 ;  /* 0x0000001e14007223 */ /* 0x000fe40000010016 */
[----:B------:R-:W0:Y:S02]  /*4650*/  MUFU.RCP R30, R36 ;  /* 0x00000024001e7308 */ /* 0x000e240000001000 */
[----:B0-----:R-:W-:Y:S01]  /*4660*/  FMUL.FTZ R3, R7, R30 ;  /* 0x0000001e07037220 */ /* 0x001fe20000410000 */
[----:B--2---:R-:W-:Y:S02]  /*4670*/  FADD.FTZ R9, R2, -R14 ;  /* 0x8000000e02097221 */ /* 0x004fe40000010000 */
[----:B------:R-:W2:Y:S04]  /*4680*/  LDL.LU R2, [R1+0x1c] ;  /* 0x00001c0001027983 */ /* 0x000ea80000300800 */
[----:B------:R0:W-:Y:S04]  /*4690*/  STL [R1+0x54], R3 ;  /* 0x0000540301007387 */ /* 0x0001e80000100800 */
[----:B------:R-:W3:Y:S04]  /*46a0*/  LDL.LU R35, [R1+0x18] ;  /* 0x0000180001237983 */ /* 0x000ee80000300800 */
[----:B0-----:R-:W4:Y:S01]  /*46b0*/  LDL.LU R3, [R1+0x14] ;  /* 0x0000140001037983 */ /* 0x001f220000300800 */
[----:B------:R-:W-:Y:S01]  /*46c0*/  FMUL.FTZ R32, R0, -1.4426950216293334961 ;  /* 0xbfb8aa3b00207820 */ /* 0x000fe20000410000 */
[----:B------:R-:W-:Y:S01]  /*46d0*/  SHF.L.U32 R8, R31, 0x10, RZ ;  /* 0x000000101f087819 */ /* 0x000fe200000006ff */
[----:B------:R-:W-:-:S04]  /*46e0*/  FMUL.FTZ R9, R24, R9 ;  /* 0x0000000918097220 */ /* 0x000fc80000410000 */
[----:B------:R-:W0:Y:S01]  /*46f0*/  MUFU.EX2 R32, R32 ;  /* 0x0000002000207308 */ /* 0x000e220000000800 */
[----:B------:R-:W-:Y:S01]  /*4700*/  FADD.FTZ R8, -R14, R8 ;  /* 0x000000080e087221 */ /* 0x000fe20000010100 */
[----:B------:R-:W-:Y:S01]  /*4710*/  FFMA.FTZ R9, R13, R9, R11 ;  /* 0x000000090d097223 */ /* 0x000fe2000001000b */
[----:B------:R-:W-:Y:S01]  /*4720*/  SHF.L.U32 R7, R28, 0x10, RZ ;  /* 0x000000101c077819 */ /* 0x000fe200000006ff */
[----:B------:R-:W-:Y:S01]  /*4730*/  FADD.FTZ R52, R52, -R14 ;  /* 0x8000000e34347221 */ /* 0x000fe20000010000 */
[C---:B------:R-:W-:Y:S01]  /*4740*/  FMUL.FTZ R28, R24.reuse, R8 ;  /* 0x00000008181c7220 */ /* 0x040fe20000410000 */
[----:B------:R-:W-:Y:S02]  /*4750*/  FMUL.FTZ R33, R9, -1.4426950216293334961 ;  /* 0xbfb8aa3b09217820 */ /* 0x000fe40000410000 */
[----:B------:R-:W-:Y:S01]  /*4760*/  FMUL.FTZ R8, R24, R52 ;  /* 0x0000003418087220 */ /* 0x000fe20000410000 */
[----:B------:R-:W-:-:S03]  /*4770*/  FFMA.FTZ R28, R21, R28, R23 ;  /* 0x0000001c151c7223 */ /* 0x000fc60000010017 */
[----:B------:R-:W-:Y:S01]  /*4780*/  FFMA.FTZ R8, R12, R8, R10 ;  /* 0x000000080c087223 */ /* 0x000fe2000001000a */
[----:B------:R-:W-:Y:S01]  /*4790*/  FMUL.FTZ R31, R28, -1.4426950216293334961 ;  /* 0xbfb8aa3b1c1f7820 */ /* 0x000fe20000410000 */
[----:B------:R-:W1:Y:S01]  /*47a0*/  MUFU.EX2 R33, R33 ;  /* 0x0000002100217308 */ /* 0x000e620000000800 */
[----:B0-----:R-:W-:Y:S01]  /*47b0*/  FADD.FTZ R32, R32, 1 ;  /* 0x3f80000020207421 */ /* 0x001fe20000010000 */
[----:B------:R-:W-:-:S06]  /*47c0*/  FMUL.FTZ R30, R8, -1.4426950216293334961 ;  /* 0xbfb8aa3b081e7820 */ /* 0x000fcc0000410000 */
[----:B------:R-:W0:Y:S08]  /*47d0*/  MUFU.EX2 R31, R31 ;  /* 0x0000001f001f7308 */ /* 0x000e300000000800 */
[----:B------:R-:W5:Y:S08]  /*47e0*/  MUFU.RCP R32, R32 ;  /* 0x0000002000207308 */ /* 0x000f700000001000 */
[----:B------:R-:W5:Y:S01]  /*47f0*/  MUFU.EX2 R30, R30 ;  /* 0x0000001e001e7308 */ /* 0x000f620000000800 */
[----:B-1----:R-:W-:Y:S01]  /*4800*/  FADD.FTZ R33, R33, 1 ;  /* 0x3f80000021217421 */ /* 0x002fe20000010000 */
[----:B0-----:R-:W-:Y:S01]  /*4810*/  FADD.FTZ R31, R31, 1 ;  /* 0x3f8000001f1f7421 */ /* 0x001fe20000010000 */
[----:B------:R-:W-:-:S05]  /*4820*/  FADD.FTZ R7, -R14, R7 ;  /* 0x000000070e077221 */ /* 0x000fca0000010100 */
[----:B------:R-:W-:Y:S01]  /*4830*/  MUFU.RCP R33, R33 ;  /* 0x0000002100217308 */ /* 0x000fe20000001000 */
[----:B-----5:R-:W-:Y:S01]  /*4840*/  FMUL.FTZ R32, R0, R32 ;  /* 0x0000002000207220 */ /* 0x020fe20000410000 */
[----:B------:R-:W-:-:S04]  /*4850*/  FMUL.FTZ R7, R24, R7 ;  /* 0x0000000718077220 */ /* 0x000fc80000410000 */
[----:B------:R0:W-:Y:S01]  /*4860*/  STL [R1+0x40], R32 ;  /* 0x0000402001007387 */ /* 0x0001e20000100800 */
[----:B------:R-:W-:Y:S01]  /*4870*/  FADD.FTZ R30, R30, 1 ;  /* 0x3f8000001e1e7421 */ /* 0x000fe20000010000 */
[----:B------:R-:W1:Y:S01]  /*4880*/  MUFU.RCP R31, R31 ;  /* 0x0000001f001f7308 */ /* 0x000e620000001000 */
[----:B------:R-:W-:-:S07]  /*4890*/  FFMA.FTZ R7, R20, R7, R22 ;  /* 0x0000000714077223 */ /* 0x000fce0000010016 */
[----:B0-----:R-:W-:Y:S01]  /*48a0*/  MUFU.RCP R32, R30 ;  /* 0x0000001e00207308 */ /* 0x001fe20000001000 */
[----:B------:R-:W-:-:S07]  /*48b0*/  FMUL.FTZ R0, R7, -1.4426950216293334961 ;  /* 0xbfb8aa3b07007820 */ /* 0x000fce0000410000 */
[----:B------:R-:W0:Y:S01]  /*48c0*/  MUFU.EX2 R0, R0 ;  /* 0x0000000000007308 */ /* 0x000e220000000800 */
[----:B-1----:R-:W-:Y:S01]  /*48d0*/  FMUL.FTZ R28, R28, R31 ;  /* 0x0000001f1c1c7220 */ /* 0x002fe20000410000 */
[----:B0-----:R-:W-:-:S06]  /*48e0*/  FADD.FTZ R30, R0, 1 ;  /* 0x3f800000001e7421 */ /* 0x001fcc0000010000 */
[----:B------:R-:W0:Y:S01]  /*48f0*/  MUFU.RCP R30, R30 ;  /* 0x0000001e001e7308 */ /* 0x000e220000001000 */
[----:B--2---:R-:W-:Y:S01]  /*4900*/  FADD.FTZ R34, R2, -R14 ;  /* 0x8000000e02227221 */ /* 0x004fe20000010000 */
[----:B------:R-:W-:-:S05]  /*4910*/  FMUL.FTZ R2, R9, R33 ;  /* 0x0000002109027220 */ /* 0x000fca0000410000 */
[----:B------:R1:W-:Y:S04]  /*4920*/  STL [R1+0x34], R2 ;  /* 0x0000340201007387 */ /* 0x0003e80000100800 */
[----:B------:R-:W-:Y:S01]  /*4930*/  STL [R1+0x24], R28 ;  /* 0x0000241c01007387 */ /* 0x000fe20000100800 */
[----:B-1----:R-:W-:-:S05]  /*4940*/  FMUL.FTZ R2, R8, R32 ;  /* 0x0000002008027220 */ /* 0x002fca0000410000 */
[----:B------:R1:W-:Y:S01]  /*4950*/  STL [R1+0x20], R2 ;  /* 0x0000200201007387 */ /* 0x0003e20000100800 */
[----:B------:R-:W-:-:S03]  /*4960*/  FMUL.FTZ R34, R24, R34 ;  /* 0x0000002218227220 */ /* 0x000fc60000410000 */
[----:B-1----:R-:W2:Y:S01]  /*4970*/  LDL.LU R2, [R1+0x84] ;  /* 0x0000840001027983 */ /* 0x002ea20000300800 */
[----:B------:R-:W-:-:S04]  /*4980*/  FFMA.FTZ R0, R13, R34, R11 ;  /* 0x000000220d007223 */ /* 0x000fc8000001000b */
[----:B------:R-:W-:-:S06]  /*4990*/  FMUL.FTZ R9, R0, -1.4426950216293334961 ;  /* 0xbfb8aa3b00097820 */ /* 0x000fcc0000410000 */
[----:B------:R-:W1:Y:S01]  /*49a0*/  MUFU.EX2 R9, R9 ;  /* 0x0000000900097308 */ /* 0x000e620000000800 */
[----:B0-----:R-:W-:-:S05]  /*49b0*/  FMUL.FTZ R8, R7, R30 ;  /* 0x0000001e07087220 */ /* 0x001fca0000410000 */
[----:B------:R3:W-:Y:S02]  /*49c0*/  STL [R1+0x1c], R8 ;  /* 0x00001c0801007387 */ /* 0x0007e40000100800 */
[----:B---3--:R-:W-:Y:S01]  /*49d0*/  FADD.FTZ R8, R35, -R14 ;  /* 0x8000000e23087221 */ /* 0x008fe20000010000 */
[----:B-1----:R-:W-:Y:S01]  /*49e0*/  FADD.FTZ R9, R9, 1 ;  /* 0x3f80000009097421 */ /* 0x002fe20000010000 */
[----:B------:R-:W3:Y:S02]  /*49f0*/  LDL.LU R35, [R1+0x38] ;  /* 0x0000380001237983 */ /* 0x000ee40000300800 */
[----:B------:R-:W-:Y:S01]  /*4a00*/  FMUL.FTZ R8, R24, R8 ;  /* 0x0000000818087220 */ /* 0x000fe20000410000 */
[----:B------:R0:W1:Y:S01]  /*4a10*/  MUFU.RCP R31, R9 ;  /* 0x00000009001f7308 */ /* 0x0000620000001000 */
[----:B------:R-:W5:Y:S04]  /*4a20*/  LDL.LU R34, [R1+0x94] ;  /* 0x0000940001227983 */ /* 0x000f680000300800 */
[----:B------:R-:W3:Y:S01]  /*4a30*/  LDL.LU R33, [R1+0x98] ;  /* 0x0000980001217983 */ /* 0x000ee20000300800 */
[----:B0-----:R-:W-:Y:S01]  /*4a40*/  SHF.L.U32 R9, R26, 0x10, RZ ;  /* 0x000000101a097819 */ /* 0x001fe200000006ff */
[----:B------:R-:W-:Y:S01]  /*4a50*/  FFMA.FTZ R26, R12, R8, R10 ;  /* 0x000000080c1a7223 */ /* 0x000fe2000001000a */
[----:B----4-:R-:W-:-:S02]  /*4a60*/  FADD.FTZ R8, R3, -R14 ;  /* 0x8000000e03087221 */ /* 0x010fc40000010000 */
[----:B------:R-:W4:Y:S01]  /*4a70*/  LDL.LU R3, [R1+0x30] ;  /* 0x0000300001037983 */ /* 0x000f220000300800 */
[----:B------:R-:W-:-:S05]  /*4a80*/  SHF.L.U32 R29, R29, 0x10, RZ ;  /* 0x000000101d1d7819 */ /* 0x000fca00000006ff */
[----:B------:R-:W-:-:S04]  /*4a90*/  FADD.FTZ R29, -R14, R29 ;  /* 0x0000001d0e1d7221 */ /* 0x000fc80000010100 */
[----:B------:R-:W-:-:S04]  /*4aa0*/  FMUL.FTZ R7, R24, R29 ;  /* 0x0000001d18077220 */ /* 0x000fc80000410000 */
[----:B------:R-:W-:Y:S01]  /*4ab0*/  FFMA.FTZ R7, R21, R7, R23 ;  /* 0x0000000715077223 */ /* 0x000fe20000010017 */
[----:B------:R-:W-:-:S03]  /*4ac0*/  FADD.FTZ R9, -R14, R9 ;  /* 0x000000090e097221 */ /* 0x000fc60000010100 */
[----:B------:R-:W-:Y:S01]  /*4ad0*/  FMUL.FTZ R29, R7, -1.4426950216293334961 ;  /* 0xbfb8aa3b071d7820 */ /* 0x000fe20000410000 */
[C---:B------:R-:W-:Y:S01]  /*4ae0*/  FMUL.FTZ R9, R24.reuse, R9 ;  /* 0x0000000918097220 */ /* 0x040fe20000410000 */
[----:B------:R-:W-:-:S04]  /*4af0*/  FMUL.FTZ R8, R24, R8 ;  /* 0x0000000818087220 */ /* 0x000fc80000410000 */
[----:B------:R-:W0:Y:S01]  /*4b00*/  MUFU.EX2 R29, R29 ;  /* 0x0000001d001d7308 */ /* 0x000e220000000800 */
[----:B------:R-:W-:Y:S01]  /*4b10*/  FFMA.FTZ R28, R20, R9, R22 ;  /* 0x00000009141c7223 */ /* 0x000fe20000010016 */
[----:B------:R-:W-:-:S03]  /*4b20*/  FFMA.FTZ R8, R13, R8, R11 ;  /* 0x000000080d087223 */ /* 0x000fc6000001000b */
[----:B------:R-:W-:Y:S01]  /*4b30*/  FMUL.FTZ R9, R28, -1.4426950216293334961 ;  /* 0xbfb8aa3b1c097820 */ /* 0x000fe20000410000 */
[----:B-1----:R-:W-:Y:S01]  /*4b40*/  FMUL.FTZ R31, R0, R31 ;  /* 0x0000001f001f7220 */ /* 0x002fe20000410000 */
[----:B------:R-:W-:-:S04]  /*4b50*/  FMUL.FTZ R0, R8, -1.4426950216293334961 ;  /* 0xbfb8aa3b08007820 */ /* 0x000fc80000410000 */
[----:B------:R-:W1:Y:S01]  /*4b60*/  MUFU.EX2 R9, R9 ;  /* 0x0000000900097308 */ /* 0x000e620000000800 */
[----:B------:R-:W-:Y:S01]  /*4b70*/  FMUL.FTZ R30, R26, -1.4426950216293334961 ;  /* 0xbfb8aa3b1a1e7820 */ /* 0x000fe20000410000 */
[----:B------:R1:W-:Y:S01]  /*4b80*/  STL [R1+0x18], R31 ;  /* 0x0000181f01007387 */ /* 0x0003e20000100800 */
[----:B0-----:R-:W-:-:S05]  /*4b90*/  FADD.FTZ R29, R29, 1 ;  /* 0x3f8000001d1d7421 */ /* 0x001fca0000010000 */
[----:B------:R-:W-:Y:S08]  /*4ba0*/  MUFU.EX2 R0, R0 ;  /* 0x0000000000007308 */ /* 0x000ff00000000800 */
[----:B-1----:R-:W-:Y:S01]  /*4bb0*/  MUFU.RCP R31, R29 ;  /* 0x0000001d001f7308 */ /* 0x002fe20000001000 */
[----:B------:R-:W-:-:S07]  /*4bc0*/  FADD.FTZ R9, R9, 1 ;  /* 0x3f80000009097421 */ /* 0x000fce0000010000 */
[----:B------:R-:W0:Y:S02]  /*4bd0*/  MUFU.EX2 R30, R30 ;  /* 0x0000001e001e7308 */ /* 0x000e240000000800 */
[----:B0-----:R-:W-:-:S06]  /*4be0*/  FADD.FTZ R30, R30, 1 ;  /* 0x3f8000001e1e7421 */ /* 0x001fcc0000010000 */
[----:B------:R-:W0:Y:S02]  /*4bf0*/  MUFU.RCP R30, R30 ;  /* 0x0000001e001e7308 */ /* 0x000e240000001000 */
[----:B0-----:R-:W-:Y:S01]  /*4c00*/  FMUL.FTZ R30, R26, R30 ;  /* 0x0000001e1a1e7220 */ /* 0x001fe20000410000 */
[----:B--2---:R-:W-:-:S05]  /*4c10*/  SHF.L.U32 R29, R2, 0x10, RZ ;  /* 0x00000010021d7819 */ /* 0x004fca00000006ff */
[----:B------:R-:W-:Y:S02]  /*4c20*/  FADD.FTZ R32, -R14, R29 ;  /* 0x0000001d0e207221 */ /* 0x000fe40000010100 */
[----:B------:R0:W1:Y:S02]  /*4c30*/  MUFU.RCP R29, R9 ;  /* 0x00000009001d7308 */ /* 0x0000640000001000 */
[----:B------:R-:W-:Y:S01]  /*4c40*/  FMUL.FTZ R32, R24, R32 ;  /* 0x0000002018207220 */ /* 0x000fe20000410000 */
[----:B------:R-:W-:Y:S01]  /*4c50*/  FMUL.FTZ R2, R7, R31 ;  /* 0x0000001f07027220 */ /* 0x000fe20000410000 */
[----:B0-----:R-:W-:Y:S02]  /*4c60*/  FADD.FTZ R9, R0, 1 ;  /* 0x3f80000000097421 */ /* 0x001fe40000010000 */
[----:B------:R-:W-:-:S04]  /*4c70*/  FFMA.FTZ R0, R21, R32, R23 ;  /* 0x0000002015007223 */ /* 0x000fc80000010017 */
[----:B------:R-:W-:Y:S01]  /*4c80*/  FMUL.FTZ R7, R0, -1.4426950216293334961 ;  /* 0xbfb8aa3b00077820 */ /* 0x000fe20000410000 */
[----:B------:R-:W0:Y:S08]  /*4c90*/  MUFU.RCP R9, R9 ;  /* 0x0000000900097308 */ /* 0x000e300000001000 */
[----:B------:R-:W2:Y:S01]  /*4ca0*/  MUFU.EX2 R7, R7 ;  /* 0x0000000700077308 */ /* 0x000ea20000000800 */
[----:B------:R0:W-:Y:S01]  /*4cb0*/  STL [R1+0x14], R2 ;  /* 0x0000140201007387 */ /* 0x0001e20000100800 */
[----:B-1----:R-:W-:Y:S01]  /*4cc0*/  FMUL.FTZ R26, R28, R29 ;  /* 0x0000001d1c1a7220 */ /* 0x002fe20000410000 */
[----:B-----5:R-:W-:-:S02]  /*4cd0*/  SHF.L.U32 R45, R34, 0x10, RZ ;  /* 0x00000010222d7819 */ /* 0x020fc400000006ff */
[----:B---3--:R-:W-:Y:S01]  /*4ce0*/  SHF.L.U32 R44, R33, 0x10, RZ ;  /* 0x00000010212c7819 */ /* 0x008fe200000006ff */
[----:B0-----:R-:W-:Y:S01]  /*4cf0*/  FMUL.FTZ R2, R8, R9 ;  /* 0x0000000908027220 */ /* 0x001fe20000410000 */
[----:B------:R-:W-:Y:S01]  /*4d00*/  FADD.FTZ R9, R35, -R14 ;  /* 0x8000000e23097221 */ /* 0x000fe20000010000 */
[----:B--2---:R-:W-:-:S04]  /*4d10*/  FADD.FTZ R7, R7, 1 ;  /* 0x3f80000007077421 */ /* 0x004fc80000010000 */
[----:B------:R4:W0:Y:S01]  /*4d20*/  MUFU.RCP R29, R7 ;  /* 0x00000007001d7308 */ /* 0x0008220000001000 */
[----:B------:R-:W-:Y:S01]  /*4d30*/  FMUL.FTZ R9, R24, R9 ;  /* 0x0000000918097220 */ /* 0x000fe20000410000 */
[C---:B------:R-:W-:Y:S01]  /*4d40*/  FADD.FTZ R45, -R14.reuse, R45 ;  /* 0x0000002d0e2d7221 */ /* 0x040fe20000010100 */
[----:B------:R-:W-:Y:S01]  /*4d50*/  FADD.FTZ R44, -R14, R44 ;  /* 0x0000002c0e2c7221 */ /* 0x000fe20000010100 */
[----:B----4-:R-:W-:Y:S01]  /*4d60*/  FADD.FTZ R7, R3, -R14 ;  /* 0x8000000e03077221 */ /* 0x010fe20000010000 */
[----:B------:R-:W-:-:S03]  /*4d70*/  FFMA.FTZ R9, R12, R9, R10 ;  /* 0x000000090c097223 */ /* 0x000fc6000001000a */
[C---:B------:R-:W-:Y:S01]  /*4d80*/  FMUL.FTZ R7, R24.reuse, R7 ;  /* 0x0000000718077220 */ /* 0x040fe20000410000 */
[C---:B------:R-:W-:Y:S01]  /*4d90*/  FMUL.FTZ R45, R24.reuse, R45 ;  /* 0x0000002d182d7220 */ /* 0x040fe20000410000 */
[----:B------:R-:W-:Y:S02]  /*4da0*/  FMUL.FTZ R44, R24, R44 ;  /* 0x0000002c182c7220 */ /* 0x000fe40000410000 */
[----:B------:R-:W-:Y:S01]  /*4db0*/  FFMA.FTZ R7, R13, R7, R11 ;  /* 0x000000070d077223 */ /* 0x000fe2000001000b */
[----:B------:R-:W-:Y:S01]  /*4dc0*/  FMUL.FTZ R28, R9, -1.4426950216293334961 ;  /* 0xbfb8aa3b091c7820 */ /* 0x000fe20000410000 */
[----:B------:R-:W-:Y:S01]  /*4dd0*/  FFMA.FTZ R45, R20, R45, R22 ;  /* 0x0000002d142d7223 */ /* 0x000fe20000010016 */
[----:B------:R-:W-:Y:S01]  /*4de0*/  STL [R1+0x10], R30 ;  /* 0x0000101e01007387 */ /* 0x000fe20000100800 */
[----:B------:R-:W-:Y:S01]  /*4df0*/  FMUL.FTZ R8, R7, -1.4426950216293334961 ;  /* 0xbfb8aa3b07087820 */ /* 0x000fe20000410000 */
[----:B------:R-:W-:Y:S02]  /*4e00*/  FFMA.FTZ R44, R21, R44, R23 ;  /* 0x0000002c152c7223 */ /* 0x000fe40000010017 */
[----:B------:R0:W-:Y:S01]  /*4e10*/  STL [R1+0x11c], R2 ;  /* 0x00011c0201007387 */ /* 0x0001e20000100800 */
[----:B------:R-:W1:Y:S03]  /*4e20*/  MUFU.EX2 R28, R28 ;  /* 0x0000001c001c7308 */ /* 0x000e660000000800 */
[----:B------:R2:W-:Y:S04]  /*4e30*/  STL [R1+0xc], R26 ;  /* 0x00000c1a01007387 */ /* 0x0005e80000100800 */
[----:B------:R-:W3:Y:S01]  /*4e40*/  LDL.LU R40, [R1+0x48] ;  /* 0x0000480001287983 */ /* 0x000ee20000300800 */
[----:B0-----:R-:W-:Y:S01]  /*4e50*/  FMUL.FTZ R2, R0, R29 ;  /* 0x0000001d00027220 */ /* 0x001fe20000410000 */
[----:B------:R-:W-:Y:S01]  /*4e60*/  FMUL.FTZ R0, R44, -1.4426950216293334961 ;  /* 0xbfb8aa3b2c007820 */ /* 0x000fe20000410000 */
[----:B--2---:R-:W-:Y:S01]  /*4e70*/  FMUL.FTZ R26, R45, -1.4426950216293334961 ;  /* 0xbfb8aa3b2d1a7820 */ /* 0x004fe20000410000 */
[----:B------:R-:W0:Y:S08]  /*4e80*/  MUFU.EX2 R8, R8 ;  /* 0x0000000800087308 */ /* 0x000e300000000800 */
[----:B------:R-:W2:Y:S08]  /*4e90*/  MUFU.EX2 R26, R26 ;  /* 0x0000001a001a7308 */ /* 0x000eb00000000800 */
[----:B------:R-:W4:Y:S01]  /*4ea0*/  MUFU.EX2 R0, R0 ;  /* 0x0000000000007308 */ /* 0x000f220000000800 */
[----:B-1----:R-:W-:Y:S01]  /*4eb0*/  FADD.FTZ R28, R28, 1 ;  /* 0x3f8000001c1c7421 */ /* 0x002fe20000010000 */
[----:B0-----:R-:W-:Y:S01]  /*4ec0*/  FADD.FTZ R8, R8, 1 ;  /* 0x3f80000008087421 */ /* 0x001fe20000010000 */
[----:B--2---:R-:W-:-:S05]  /*4ed0*/  FADD.FTZ R26, R26, 1 ;  /* 0x3f8000001a1a7421 */ /* 0x004fca0000010000 */
[----:B------:R-:W0:Y:S01]  /*4ee0*/  MUFU.RCP R28, R28 ;  /* 0x0000001c001c7308 */ /* 0x000e220000001000 */
[----:B----4-:R-:W-:-:S07]  /*4ef0*/  FADD.FTZ R0, R0, 1 ;  /* 0x3f80000000007421 */ /* 0x010fce0000010000 */
[----:B------:R-:W1:Y:S08]  /*4f00*/  MUFU.RCP R8, R8 ;  /* 0x0000000800087308 */ /* 0x000e700000001000 */
[----:B------:R-:W2:Y:S08]  /*4f10*/  MUFU.RCP R26, R26 ;  /* 0x0000001a001a7308 */ /* 0x000eb00000001000 */
[----:B------:R-:W4:Y:S01]  /*4f20*/  MUFU.RCP R0, R0 ;  /* 0x0000000000007308 */ /* 0x000f220000001000 */
[----:B0-----:R-:W-:Y:S01]  /*4f30*/  FMUL.FTZ R3, R9, R28 ;  /* 0x0000001c09037220 */ /* 0x001fe20000410000 */
[----:B-1----:R-:W-:Y:S01]  /*4f40*/  FMUL.FTZ R7, R7, R8 ;  /* 0x0000000807077220 */ /* 0x002fe20000410000 */
[----:B------:R-:W-:-:S02]  /*4f50*/  IADD3.X R9, RZ, R17, RZ, P6, !PT ;  /* 0x00000011ff097210 */ /* 0x000fc400037fe4ff */
[C---:B------:R-:W-:Y:S01]  /*4f60*/  LEA R8, P6, R16.reuse, UR12, 0x1 ;  /* 0x0000000c10087c11 */ /* 0x040fe2000f8c08ff */
[----:B------:R0:W-:Y:S01]  /*4f70*/  STL [R1+0x4], R2 ;  /* 0x0000040201007387 */ /* 0x0001e20000100800 */
[----:B--2---:R-:W-:Y:S02]  /*4f80*/  FMUL.FTZ R45, R45, R26 ;  /* 0x0000001a2d2d7220 */ /* 0x004fe40000410000 */
[----:B------:R-:W-:Y:S01]  /*4f90*/  LEA.HI.X R9, R16, UR13, R9, 0x1, P6 ;  /* 0x0000000d10097c11 */ /* 0x000fe2000b0f0c09 */
[----:B------:R-:W-:Y:S01]  /*4fa0*/  STL [R1+0x120], R3 ;  /* 0x0001200301007387 */ /* 0x000fe20000100800 */
[----:B------:R-:W-:Y:S01]  /*4fb0*/  LEA R28, P6, R4, UR12, 0x1 ;  /* 0x0000000c041c7c11 */ /* 0x000fe2000f8c08ff */
[----:B----4-:R-:W-:Y:S02]  /*4fc0*/  FMUL.FTZ R44, R44, R0 ;  /* 0x000000002c2c7220 */ /* 0x010fe40000410000 */
[----:B------:R-:W-:Y:S01]  /*4fd0*/  STL [R1+0x124], R45 ;  /* 0x0001242d01007387 */ /* 0x000fe20000100800 */
[----:B------:R-:W-:-:S03]  /*4fe0*/  LEA.HI.X R29, R4, UR13, R25, 0x1, P6 ;  /* 0x0000000d041d7c11 */ /* 0x000fc6000b0f0c19 */
[----:B------:R1:W-:Y:S04]  /*4ff0*/  STL [R1+0x128], R7 ;  /* 0x0001280701007387 */ /* 0x0003e80000100800 */
[----:B------:R-:W-:Y:S04]  /*5000*/  STL [R1+0x12c], R44 ;  /* 0x00012c2c01007387 */ /* 0x000fe80000100800 */
[----:B------:R-:W2:Y:S01]  /*5010*/  LDL.LU R25, [R1+0x158] ;  /* 0x0001580001197983 */ /* 0x000ea20000300800 */
[----:B------:R-:W-:-:S03]  /*5020*/  LEA R30, P6, R15, UR12, 0x1 ;  /* 0x0000000c0f1e7c11 */ /* 0x000fc6000f8c08ff */
[----:B------:R4:W-:Y:S01]  /*5030*/  STL [R1+0x148], R28 ;  /* 0x0001481c01007387 */ /* 0x0009e20000100800 */
[----:B------:R-:W-:Y:S02]  /*5040*/  LEA.HI.X R31, R15, UR13, R48, 0x1, P6 ;  /* 0x0000000d0f1f7c11 */ /* 0x000fe4000b0f0c30 */
[C---:B------:R-:W-:Y:S01]  /*5050*/  LEA R32, P6, R50.reuse, UR12, 0x1 ;  /* 0x0000000c32207c11 */ /* 0x040fe2000f8c08ff */
[----:B------:R5:W-:Y:S04]  /*5060*/  STL [R1+0x144], R29 ;  /* 0x0001441d01007387 */ /* 0x000be80000100800 */
[----:B------:R-:W5:Y:S01]  /*5070*/  LDL.LU R48, [R1+0x154] ;  /* 0x0001540001307983 */ /* 0x000f620000300800 */
[----:B------:R-:W-:-:S03]  /*5080*/  LEA.HI.X R33, R50, UR13, R5, 0x1, P6 ;  /* 0x0000000d32217c11 */ /* 0x000fc6000b0f0c05 */
[----:B------:R-:W-:Y:S04]  /*5090*/  STL [R1+0x13c], R30 ;  /* 0x00013c1e01007387 */ /* 0x000fe80000100800 */
[----:B------:R-:W-:Y:S04]  /*50a0*/  STL [R1+0x138], R31 ;  /* 0x0001381f01007387 */ /* 0x000fe80000100800 */
[----:B------:R-:W5:Y:S04]  /*50b0*/  LDL.LU R5, [R1+0x150] ;  /* 0x0001500001057983 */ /* 0x000f680000300800 */
[----:B------:R-:W4:Y:S01]  /*50c0*/  LDL.LU R15, [R1+0xc4] ;  /* 0x0000c400010f7983 */ /* 0x000f220000300800 */
[----:B------:R-:W-:-:S03]  /*50d0*/  LEA R34, P6, R49, UR12, 0x1 ;  /* 0x0000000c31227c11 */ /* 0x000fc6000f8c08ff */
[----:B------:R-:W-:Y:S01]  /*50e0*/  STL [R1+0x140], R33 ;  /* 0x0001402101007387 */ /* 0x000fe20000100800 */
[----:B------:R-:W-:-:S03]  /*50f0*/  LEA.HI.X R35, R49, UR13, R6, 0x1, P6 ;  /* 0x0000000d31237c11 */ /* 0x000fc6000b0f0c06 */
[----:B------:R-:W5:Y:S04]  /*5100*/  LDL.LU R6, [R1+0x14c] ;  /* 0x00014c0001067983 */ /* 0x000f680000300800 */
[----:B0-----:R-:W5:Y:S01]  /*5110*/  LDL.LU R2, [R1+0x58] ;  /* 0x0000580001027983 */ /* 0x001f620000300800 */
[----:B------:R-:W-:Y:S02]  /*5120*/  IADD3.X R4, RZ, R17, RZ, P5, !PT ;  /* 0x00000011ff047210 */ /* 0x000fe40002ffe4ff */
[----:B------:R-:W-:-:S04]  /*5130*/  LEA R36, P5, R47, UR12, 0x1 ;  /* 0x0000000c2f247c11 */ /* 0x000fc8000f8a08ff */
[----:B------:R-:W-:Y:S01]  /*5140*/  LEA.HI.X R37, R47, UR13, R4, 0x1, P5 ;  /* 0x0000000d2f257c11 */ /* 0x000fe2000a8f0c04 */
[----:B------:R-:W-:Y:S04]  /*5150*/  STL [R1+0x134], R35 ;  /* 0x0001342301007387 */ /* 0x000fe80000100800 */
[----:B------:R-:W-:Y:S04]  /*5160*/  STL [R1+0x130], R37 ;  /* 0x0001302501007387 */ /* 0x000fe80000100800 */
[----:B-1----:R-:W5:Y:S01]  /*5170*/  LDL.LU R7, [R1+0xd8] ;  /* 0x0000d80001077983 */ /* 0x002f620000300800 */
[----:B------:R-:W-:-:S02]  /*5180*/  IADD3.X R4, RZ, R17, RZ, P4, !PT ;  /* 0x00000011ff047210 */ /* 0x000fc400027fe4ff */
[C---:B------:R-:W-:Y:S01]  /*5190*/  LEA R38, P4, R46.reuse, UR12, 0x1 ;  /* 0x0000000c2e267c11 */ /* 0x040fe2000f8808ff */
[----:B------:R-:W5:Y:S03]  /*51a0*/  LDL.LU R3, [R1+0x5c] ;  /* 0x00005c0001037983 */ /* 0x000f660000300800 */
[----:B------:R-:W-:Y:S02]  /*51b0*/  LEA.HI.X R39, R46, UR13, R4, 0x1, P4 ;  /* 0x0000000d2e277c11 */ /* 0x000fe4000a0f0c04 */
[----:B------:R-:W-:Y:S01]  /*51c0*/  IADD3.X R4, RZ, R17, RZ, P3, !PT ;  /* 0x00000011ff047210 */ /* 0x000fe20001ffe4ff */
[----:B---3--:R-:W-:Y:S01]  /*51d0*/  FADD.FTZ R49, R40, -R14 ;  /* 0x8000000e28317221 */ /* 0x008fe20000010000 */
[----:B------:R-:W-:-:S04]  /*51e0*/  LEA R40, P3, R41, UR12, 0x1 ;  /* 0x0000000c29287c11 */ /* 0x000fc8000f8608ff */
[----:B------:R-:W-:Y:S02]  /*51f0*/  LEA.HI.X R41, R41, UR13, R4, 0x1, P3 ;  /* 0x0000000d29297c11 */ /* 0x000fe400098f0c04 */
[----:B------:R-:W-:Y:S02]  /*5200*/  IADD3.X R4, RZ, R17, RZ, P2, !PT ;  /* 0x00000011ff047210 */ /* 0x000fe400017fe4ff */
[----:B------:R-:W-:Y:S01]  /*5210*/  LEA R26, P2, R27, UR12, 0x1 ;  /* 0x0000000c1b1a7c11 */ /* 0x000fe2000f8408ff */
[----:B------:R-:W-:-:S03]  /*5220*/  FMUL.FTZ R49, R24, R49 ;  /* 0x0000003118317220 */ /* 0x000fc60000410000 */
[----:B------:R-:W-:Y:S02]  /*5230*/  LEA.HI.X R27, R27, UR13, R4, 0x1, P2 ;  /* 0x0000000d1b1b7c11 */ /* 0x000fe400090f0c04 */
[----:B------:R-:W-:Y:S01]  /*5240*/  IADD3.X R4, RZ, R17, RZ, P1, !PT ;  /* 0x00000011ff047210 */ /* 0x000fe20000ffe4ff */
[----:B------:R-:W-:Y:S01]  /*5250*/  FFMA.FTZ R49, R12, R49, R10 ;  /* 0x000000310c317223 */ /* 0x000fe2000001000a */
[----:B--2---:R-:W-:-:S04]  /*5260*/  LEA R42, P1, R25, UR12, 0x1 ;  /* 0x0000000c192a7c11 */ /* 0x004fc8000f8208ff */
[----:B------:R-:W-:Y:S01]  /*5270*/  LEA.HI.X R43, R25, UR13, R4, 0x1, P1 ;  /* 0x0000000d192b7c11 */ /* 0x000fe200088f0c04 */
[----:B------:R-:W-:-:S06]  /*5280*/  FMUL.FTZ R4, R49, -1.4426950216293334961 ;  /* 0xbfb8aa3b31047820 */ /* 0x000fcc0000410000 */
[----:B------:R-:W0:Y:S02]  /*5290*/  MUFU.EX2 R4, R4 ;  /* 0x0000000400047308 */ /* 0x000e240000000800 */
[----:B0-----:R-:W-:Y:S01]  /*52a0*/  FADD.FTZ R4, R4, 1 ;  /* 0x3f80000004047421 */ /* 0x001fe20000010000 */
[----:B----4-:R-:W-:-:S05]  /*52b0*/  SHF.L.U32 R15, R15, 0x10, RZ ;  /* 0x000000100f0f7819 */ /* 0x010fca00000006ff */
[----:B------:R-:W0:Y:S01]  /*52c0*/  MUFU.RCP R4, R4 ;  /* 0x0000000400047308 */ /* 0x000e220000001000 */
[----:B------:R-:W-:-:S04]  /*52d0*/  FADD.FTZ R15, -R14, R15 ;  /* 0x0000000f0e0f7221 */ /* 0x000fc80000010100 */
[----:B------:R-:W-:-:S04]  /*52e0*/  FMUL.FTZ R15, R24, R15 ;  /* 0x0000000f180f7220 */ /* 0x000fc80000410000 */
[----:B------:R-:W-:Y:S01]  /*52f0*/  FFMA.FTZ R15, R20, R15, R22 ;  /* 0x0000000f140f7223 */ /* 0x000fe20000010016 */
[----:B0-----:R-:W-:-:S03]  /*5300*/  FMUL.FTZ R49, R49, R4 ;  /* 0x0000000431317220 */ /* 0x001fc60000410000 */
[----:B------:R-:W-:-:S06]  /*5310*/  FMUL.FTZ R4, R15, -1.4426950216293334961 ;  /* 0xbfb8aa3b0f047820 */ /* 0x000fcc0000410000 */
[----:B------:R-:W0:Y:S02]  /*5320*/  MUFU.EX2 R4, R4 ;  /* 0x0000000400047308 */ /* 0x000e240000000800 */
[----:B0-----:R-:W-:-:S06]  /*5330*/  FADD.FTZ R4, R4, 1 ;  /* 0x3f80000004047421 */ /* 0x001fcc0000010000 */
[----:B------:R5:W0:Y:S02]  /*5340*/  MUFU.RCP R50, R4 ;  /* 0x0000000400327308 */ /* 0x000a240000001000 */
[----:B-----5:R-:W-:Y:S02]  /*5350*/  FADD.FTZ R4, R2, -R14 ;  /* 0x8000000e02047221 */ /* 0x020fe40000010000 */
[----:B------:R-:W2:Y:S04]  /*5360*/  LDL.LU R2, [R1+0xe0] ;  /* 0x0000e00001027983 */ /* 0x000ea80000300800 */
[----:B------:R-:W3:Y:S01]  /*5370*/  LDL.LU R28, [R1+0x60] ;  /* 0x00006000011c7983 */ /* 0x000ee20000300800 */
[----:B------:R-:W-:-:S03]  /*5380*/  SHF.L.U32 R16, R7, 0x10, RZ ;  /* 0x0000001007107819 */ /* 0x000fc600000006ff */
[----:B------:R-:W4:Y:S01]  /*5390*/  LDL.LU R7, [R1+0xe4] ;  /* 0x0000e40001077983 */ /* 0x000f220000300800 */
[----:B------:R-:W-:Y:S01]  /*53a0*/  FMUL.FTZ R4, R24, R4 ;  /* 0x0000000418047220 */ /* 0x000fe20000410000 */
[----:B0-----:R-:W-:Y:S01]  /*53b0*/  FMUL.FTZ R50, R15, R50 ;  /* 0x000000320f327220 */ /* 0x001fe20000410000 */
[----:B------:R-:W-:Y:S01]  /*53c0*/  FADD.FTZ R16, -R14, R16 ;  /* 0x000000100e107221 */ /* 0x000fe20000010100 */
[----:B------:R-:W5:Y:S01]  /*53d0*/  LDL.LU R29, [R1+0x6c] ;  /* 0x00006c00011d7983 */ /* 0x000f620000300800 */
[----:B------:R-:W-:-:S04]  /*53e0*/  FFMA.FTZ R4, R13, R4, R11 ;  /* 0x000000040d047223 */ /* 0x000fc8000001000b */
        /* <DEDUP_REMOVED lines=10> */
[----:B------:R0:W-:Y:S02]  /*5490*/  MUFU.RCP R16, R4 ;  /* 0x0000000400107308 */ /* 0x0001e40000001000 */
[----:B0-----:R-:W-:Y:S02]  /*54a0*/  FADD.FTZ R4, R3, -R14 ;  /* 0x8000000e03047221 */ /* 0x001fe40000010000 */
[----:B------:R-:W5:Y:S02]  /*54b0*/  LDL.LU R3, [R1+0xf4] ;  /* 0x0000f40001037983 */ /* 0x000f640000300800 */
[----:B------:R-:W-:-:S04]  /*54c0*/  FMUL.FTZ R4, R24, R4 ;  /* 0x0000000418047220 */ /* 0x000fc80000410000 */
[----:B------:R-:W-:-:S04]  /*54d0*/  FFMA.FTZ R52, R12, R4, R10 ;  /* 0x000000040c347223 */ /* 0x000fc8000001000a */
[----:B------:R-:W-:-:S06]  /*54e0*/  FMUL.FTZ R4, R52, -1.4426950216293334961 ;  /* 0xbfb8aa3b34047820 */ /* 0x000fcc0000410000 */
[----:B------:R-:W0:Y:S02]  /*54f0*/  MUFU.EX2 R4, R4 ;  /* 0x0000000400047308 */ /* 0x000e240000000800 */
[----:B0-----:R-:W-:-:S06]  /*5500*/  FADD.FTZ R4, R4, 1 ;  /* 0x3f80000004047421 */ /* 0x001fcc0000010000 */
[----:B------:R-:W0:Y:S02]  /*5510*/  MUFU.RCP R46, R4 ;  /* 0x00000004002e7308 */ /* 0x000e240000001000 */
[----:B0-----:R-:W-:Y:S01]  /*5520*/  FMUL.FTZ R52, R52, R46 ;  /* 0x0000002e34347220 */ /* 0x001fe20000410000 */
[----:B------:R-:W-:Y:S01]  /*5530*/  FMUL.FTZ R25, R25, R16 ;  /* 0x0000001019197220 */ /* 0x000fe20000410000 */
[----:B------:R-:W-:Y:S02]  /*5540*/  IADD3.X R17, RZ, R17, RZ, P0, !PT ;  /* 0x00000011ff117210 */ /* 0x000fe400007fe4ff */
[----:B------:R-:W-:-:S04]  /*5550*/  LEA R16, P0, R48, UR12, 0x1 ;  /* 0x0000000c30107c11 */ /* 0x000fc8000f8008ff */
[----:B------:R-:W-:Y:S02]  /*5560*/  LEA.HI.X R17, R48, UR13, R17, 0x1, P0 ;  /* 0x0000000d30117c11 */ /* 0x000fe400080f0c11 */
[----:B--2---:R-:W-:Y:S02]  /*5570*/  SHF.L.U32 R4, R2, 0x10, RZ ;  /* 0x0000001002047819 */ /* 0x004fe400000006ff */
[----:B------:R-:W2:Y:S03]  /*5580*/  LDL.LU R2, [R1+0xe8] ;  /* 0x0000e80001027983 */ /* 0x000ea60000300800 */
[----:B------:R-:W-:-:S04]  /*5590*/  FADD.FTZ R4, -R14, R4 ;  /* 0x000000040e047221 */ /* 0x000fc80000010100 */
[----:B------:R-:W-:-:S04]  /*55a0*/  FMUL.FTZ R4, R24, R4 ;  /* 0x0000000418047220 */ /* 0x000fc80000410000 */
[----:B------:R-:W-:-:S04]  /*55b0*/  FFMA.FTZ R4, R20, R4, R22 ;  /* 0x0000000414047223 */ /* 0x000fc80000010016 */
[----:B------:R-:W-:-:S06]  /*55c0*/  FMUL.FTZ R46, R4, -1.4426950216293334961 ;  /* 0xbfb8aa3b042e7820 */ /* 0x000fcc0000410000 */
[----:B------:R-:W0:Y:S02]  /*55d0*/  MUFU.EX2 R46, R46 ;  /* 0x0000002e002e7308 */ /* 0x000e240000000800 */
[----:B0-----:R-:W-:-:S06]  /*55e0*/  FADD.FTZ R46, R46, 1 ;  /* 0x3f8000002e2e7421 */ /* 0x001fcc0000010000 */
[----:B------:R3:W0:Y:S02]  /*55f0*/  MUFU.RCP R53, R46 ;  /* 0x0000002e00357308 */ /* 0x0006240000001000 */
[----:B---3--:R-:W-:Y:S02]  /*5600*/  FADD.FTZ R46, R28, -R14 ;  /* 0x8000000e1c2e7221 */ /* 0x008fe40000010000 */
[----:B------:R-:W3:Y:S02]  /*5610*/  LDL.LU R28, [R1+0x74] ;  /* 0x00007400011c7983 */ /* 0x000ee40000300800 */
[----:B------:R-:W-:-:S04]  /*5620*/  FMUL.FTZ R46, R24, R46 ;  /* 0x0000002e182e7220 */ /* 0x000fc80000410000 */
[----:B------:R-:W-:Y:S01]  /*5630*/  FFMA.FTZ R46, R13, R46, R11 ;  /* 0x0000002e0d2e7223 */ /* 0x000fe2000001000b */
[----:B0-----:R-:W-:-:S03]  /*5640*/  FMUL.FTZ R53, R4, R53 ;  /* 0x0000003504357220 */ /* 0x001fc60000410000 */
[----:B------:R-:W-:-:S06]  /*5650*/  FMUL.FTZ R4, R46, -1.4426950216293334961 ;  /* 0xbfb8aa3b2e047820 */ /* 0x000fcc0000410000 */
[----:B------:R-:W0:Y:S02]  /*5660*/  MUFU.EX2 R4, R4 ;  /* 0x0000000400047308 */ /* 0x000e240000000800 */
[----:B0-----:R-:W-:-:S06]  /*5670*/  FADD.FTZ R4, R4, 1 ;  /* 0x3f80000004047421 */ /* 0x001fcc0000010000 */
[----:B------:R4:W0:Y:S02]  /*5680*/  MUFU.RCP R48, R4 ;  /* 0x0000000400307308 */ /* 0x0008240000001000 */
[----:B----4-:R-:W-:Y:S02]  /*5690*/  SHF.L.U32 R4, R7, 0x10, RZ ;  /* 0x0000001007047819 */ /* 0x010fe400000006ff */
[----:B------:R-:W4:Y:S03]  /*56a0*/  LDL.LU R7, [R1+0xec] ;  /* 0x0000ec0001077983 */ /* 0x000f260000300800 */
[----:B------:R-:W-:-:S04]  /*56b0*/  FADD.FTZ R4, -R14, R4 ;  /* 0x000000040e047221 */ /* 0x000fc80000010100 */
[----:B------:R-:W-:Y:S01]  /*56c0*/  FMUL.FTZ R4, R24, R4 ;  /* 0x0000000418047220 */ /* 0x000fe20000410000 */
[----:B0-----:R-:W-:-:S03]  /*56d0*/  FMUL.FTZ R48, R46, R48 ;  /* 0x000000302e307220 */ /* 0x001fc60000410000 */
[----:B------:R-:W-:-:S04]  /*56e0*/  FFMA.FTZ R4, R21, R4, R23 ;  /* 0x0000000415047223 */ /* 0x000fc80000010017 */
[----:B------:R-:W-:Y:S01]  /*56f0*/  FMUL.FTZ R46, R4, -1.4426950216293334961 ;  /* 0xbfb8aa3b042e7820 */ /* 0x000fe20000410000 */
[----:B------:R-:W-:-:S05]  /*5700*/  F2FP.BF16.F32.PACK_AB R51, R57, R51 ;  /* 0x000000333933723e */ /* 0x000fca00000010ff */
[----:B------:R-:W0:Y:S01]  /*5710*/  MUFU.EX2 R46, R46 ;  /* 0x0000002e002e7308 */ /* 0x000e220000000800 */
[----:B------:R-:W-:-:S05]  /*5720*/  PRMT R0, R51, 0x7632, R0 ;  /* 0x0000763233007816 */ /* 0x000fca0000000000 */
[----:B------:R1:W-:Y:S02]  /*5730*/  STG.E.U16 desc[UR8][R18.64+0x2], R0 ;  /* 0x0000020012007986 */ /* 0x0003e4000c101508 */
[----:B-1----:R-:W-:Y:S01]  /*5740*/  F2FP.BF16.F32.PACK_AB R0, R60, R56 ;  /* 0x000000383c00723e */ /* 0x002fe200000010ff */
[----:B-----5:R-:W-:Y:S01]  /*5750*/  FADD.FTZ R56, R29, -R14 ;  /* 0x8000000e1d387221 */ /* 0x020fe20000010000 */
[----:B0-----:R-:W-:-:S03]  /*5760*/  FADD.FTZ R46, R46, 1 ;  /* 0x3f8000002e2e7421 */ /* 0x001fc60000010000 */
[----:B------:R-:W-:Y:S01]  /*5770*/  FMUL.FTZ R56, R24, R56 ;  /* 0x0000003818387220 */ /* 0x000fe20000410000 */
[----:B------:R0:W-:Y:S03]  /*5780*/  STG.E.U16 desc[UR8][R18.64], R51 ;  /* 0x0000003312007986 */ /* 0x0001e6000c101508 */
[----:B------:R-:W-:Y:S01]  /*5790*/  FFMA.FTZ R56, R12, R56, R10 ;  /* 0x000000380c387223 */ /* 0x000fe2000001000a */
[----:B0-----:R0:W1:Y:S03]  /*57a0*/  MUFU.RCP R51, R46 ;  /* 0x0000002e00337308 */ /* 0x0010660000001000 */
[----:B0-----:R-:W-:-:S06]  /*57b0*/  FMUL.FTZ R46, R56, -1.4426950216293334961 ;  /* 0xbfb8aa3b382e7820 */ /* 0x001fcc0000410000 */
[----:B------:R-:W0:Y:S01]  /*57c0*/  MUFU.EX2 R46, R46 ;  /* 0x0000002e002e7308 */ /* 0x000e220000000800 */
[----:B-1----:R-:W-:Y:S01]  /*57d0*/  FMUL.FTZ R51, R4, R51 ;  /* 0x0000003304337220 */ /* 0x002fe20000410000 */
[----:B------:R-:W-:Y:S01]  /*57e0*/  LEA R4, P0, R5, UR12, 0x1 ;  /* 0x0000000c05047c11 */ /* 0x000fe2000f8008ff */
[----:B0-----:R-:W-:-:S05]  /*57f0*/  FADD.FTZ R46, R46, 1 ;  /* 0x3f8000002e2e7421 */ /* 0x001fca0000010000 */
[----:B------:R-:W0:Y:S01]  /*5800*/  MUFU.RCP R47, R46 ;  /* 0x0000002e002f7308 */ /* 0x000e220000001000 */
[----:B------:R-:W-:Y:S02]  /*5810*/  LEA.HI.X R5, R5, UR13, R3, 0x1, P0 ;  /* 0x0000000d05057c11 */ /* 0x000fe400080f0c03 */
[----:B------:R-:W5:Y:S01]  /*5820*/  LDL.LU R3, [R1+0x7c] ;  /* 0x00007c0001037983 */ /* 0x000f620000300800 */
[----:B0-----:R-:W-:Y:S01]  /*5830*/  FMUL.FTZ R56, R56, R47 ;  /* 0x0000002f38387220 */ /* 0x001fe20000410000 */
[----:B--2---:R-:W-:Y:S02]  /*5840*/  SHF.L.U32 R46, R2, 0x10, RZ ;  /* 0x00000010022e7819 */ /* 0x004fe400000006ff */
[----:B------:R-:W2:Y:S03]  /*5850*/  LDL.LU R2, [R1+0x104] ;  /* 0x0001040001027983 */ /* 0x000ea60000300800 */
[----:B------:R-:W-:Y:S01]  /*5860*/  FADD.FTZ R46, -R14, R46 ;  /* 0x0000002e0e2e7221 */ /* 0x000fe20000010100 */
[----:B------:R-:W2:Y:S03]  /*5870*/  LDL.LU R31, [R1+0xf0] ;  /* 0x0000f000011f7983 */ /* 0x000ea60000300800 */
[----:B------:R-:W-:Y:S01]  /*5880*/  FMUL.FTZ R46, R24, R46 ;  /* 0x0000002e182e7220 */ /* 0x000fe20000410000 */
[----:B------:R-:W2:Y:S03]  /*5890*/  LDL.LU R30, [R1+0x80] ;  /* 0x00008000011e7983 */ /* 0x000ea60000300800 */
[----:B------:R-:W-:Y:S01]  /*58a0*/  FFMA.FTZ R46, R20, R46, R22 ;  /* 0x0000002e142e7223 */ /* 0x000fe20000010016 */
[----:B------:R-:W2:Y:S03]  /*58b0*/  LDL.LU R29, [R1+0x8c] ;  /* 0x00008c00011d7983 */ /* 0x000ea60000300800 */
        /* <DEDUP_REMOVED lines=25> */
[----:B-----5:R-:W-:Y:S02]  /*5a50*/  FADD.FTZ R58, R3, -R14 ;  /* 0x8000000e033a7221 */ /* 0x020fe40000010000 */
[----:B------:R-:W5:Y:S02]  /*5a60*/  LDL.LU R3, [R1+0xfc] ;  /* 0x0000fc0001037983 */ /* 0x000f640000300800 */
[----:B------:R-:W-:-:S04]  /*5a70*/  FMUL.FTZ R58, R24, R58 ;  /* 0x0000003a183a7220 */ /* 0x000fc80000410000 */
[----:B------:R-:W-:Y:S01]  /*5a80*/  FFMA.FTZ R58, R12, R58, R10 ;  /* 0x0000003a0c3a7223 */ /* 0x000fe2000001000a */
[----:B--2---:R-:W-:Y:S02]  /*5a90*/  LEA.HI.X R47, R6, UR13, R2, 0x1, P0 ;  /* 0x0000000d062f7c11 */ /* 0x004fe400080f0c02 */
[----:B------:R-:W2:Y:S01]  /*5aa0*/  LDL.LU R2, [R1+0x100] ;  /* 0x0001000001027983 */ /* 0x000ea20000300800 */
[----:B------:R-:W-:-:S03]  /*5ab0*/  SHF.L.U32 R59, R31, 0x10, RZ ;  /* 0x000000101f3b7819 */ /* 0x000fc600000006ff */
[----:B------:R-:W2:Y:S01]  /*5ac0*/  LDL.LU R37, [R1+0x10c] ;  /* 0x00010c0001257983 */ /* 0x000ea20000300800 */
[----:B------:R-:W-:Y:S01]  /*5ad0*/  FADD.FTZ R60, R30, -R14 ;  /* 0x8000000e1e3c7221 */ /* 0x000fe20000010000 */
[----:B------:R-:W-:Y:S02]  /*5ae0*/  FADD.FTZ R59, -R14, R59 ;  /* 0x0000003b0e3b7221 */ /* 0x000fe40000010100 */
[----:B------:R-:W2:Y:S01]  /*5af0*/  LDL.LU R35, [R1+0x64] ;  /* 0x0000640001237983 */ /* 0x000ea20000300800 */
[----:B------:R-:W-:-:S03]  /*5b00*/  FMUL.FTZ R60, R24, R60 ;  /* 0x0000003c183c7220 */ /* 0x000fc60000410000 */
[----:B------:R-:W2:Y:S01]  /*5b10*/  LDL.LU R33, [R1+0x108] ;  /* 0x0001080001217983 */ /* 0x000ea20000300800 */
[----:B------:R-:W-:-:S03]  /*5b20*/  FFMA.FTZ R10, R12, R60, R10 ;  /* 0x0000003c0c0a7223 */ /* 0x000fc6000001000a */
[----:B------:R-:W2:Y:S01]  /*5b30*/  LDL.LU R31, [R1+0x68] ;  /* 0x00006800011f7983 */ /* 0x000ea20000300800 */
[----:B------:R-:W-:-:S03]  /*5b40*/  FMUL.FTZ R59, R24, R59 ;  /* 0x0000003b183b7220 */ /* 0x000fc60000410000 */
[----:B------:R-:W2:Y:S01]  /*5b50*/  LDL.LU R30, [R1+0xd4] ;  /* 0x0000d400011e7983 */ /* 0x000ea20000300800 */
[----:B------:R-:W-:-:S03]  /*5b60*/  FFMA.FTZ R59, R20, R59, R22 ;  /* 0x0000003b143b7223 */ /* 0x000fc60000010016 */
[----:B------:R-:W2:Y:S01]  /*5b70*/  LDL.LU R44, [R1+0xdc] ;  /* 0x0000dc00012c7983 */ /* 0x000ea20000300800 */
[----:B------:R-:W-:Y:S01]  /*5b80*/  FADD.FTZ R12, R29, -R14 ;  /* 0x8000000e1d0c7221 */ /* 0x000fe20000010000 */
[----:B---3--:R-:W-:-:S05]  /*5b90*/  SHF.L.U32 R60, R28, 0x10, RZ ;  /* 0x000000101c3c7819 */ /* 0x008fca00000006ff */
[----:B------:R-:W-:-:S04]  /*5ba0*/  FADD.FTZ R60, -R14, R60 ;  /* 0x0000003c0e3c7221 */ /* 0x000fc80000010100 */
[----:B------:R-:W-:-:S04]  /*5bb0*/  FMUL.FTZ R60, R24, R60 ;  /* 0x0000003c183c7220 */ /* 0x000fc80000410000 */
[----:B------:R-:W-:Y:S01]  /*5bc0*/  FFMA.FTZ R20, R20, R60, R22 ;  /* 0x0000003c14147223 */ /* 0x000fe20000010016 */
[----:B----4-:R-:W-:Y:S02]  /*5bd0*/  FADD.FTZ R22, R7, -R14 ;  /* 0x8000000e07167221 */ /* 0x010fe40000010000 */
[----:B------:R-:W3:Y:S04]  /*5be0*/  LDL.LU R7, [R1+0xc8] ;  /* 0x0000c80001077983 */ /* 0x000ee80000300800 */
[----:B------:R-:W3:Y:S04]  /*5bf0*/  LDL.LU R45, [R1+0xd0] ;  /* 0x0000d000012d7983 */ /* 0x000ee80000300800 */
[----:B------:R-:W4:Y:S04]  /*5c00*/  LDL.LU R28, [R1+0xc0] ;  /* 0x0000c000011c7983 */ /* 0x000f280000300800 */
[----:B------:R-:W4:Y:S01]  /*5c10*/  LDL.LU R29, [R1+0xcc] ;  /* 0x0000cc00011d7983 */ /* 0x000f220000300800 */
[----:B------:R-:W-:-:S06]  /*5c20*/  FMUL.FTZ R6, R58, -1.4426950216293334961 ;  /* 0xbfb8aa3b3a067820 */ /* 0x000fcc0000410000 */
[----:B------:R-:W0:Y:S02]  /*5c30*/  MUFU.EX2 R6, R6 ;  /* 0x0000000600067308 */ /* 0x000e240000000800 */
[----:B0-----:R-:W-:-:S06]  /*5c40*/  FADD.FTZ R6, R6, 1 ;  /* 0x3f80000006067421 */ /* 0x001fcc0000010000 */
[----:B------:R-:W0:Y:S02]  /*5c50*/  MUFU.RCP R6, R6 ;  /* 0x0000000600067308 */ /* 0x000e240000001000 */
[----:B0-----:R-:W-:Y:S01]  /*5c60*/  FMUL.FTZ R6, R58, R6 ;  /* 0x000000063a067220 */ /* 0x001fe20000410000 */
        /* <DEDUP_REMOVED lines=9> */
[----:B------:R-:W-:-:S04]  /*5d00*/  FMUL.FTZ R22, R24, R22 ;  /* 0x0000001618167220 */ /* 0x000fc80000410000 */
[----:B------:R-:W-:Y:S01]  /*5d10*/  FFMA.FTZ R22, R13, R22, R11 ;  /* 0x000000160d167223 */ /* 0x000fe2000001000b */
[----:B-----5:R-:W-:Y:S02]  /*5d20*/  SHF.L.U32 R60, R3, 0x10, RZ ;  /* 0x00000010033c7819 */ /* 0x020fe400000006ff */
[----:B------:R-:W5:Y:S01]  /*5d30*/  LDL.LU R3, [R1+0xb4] ;  /* 0x0000b40001037983 */ /* 0x000f620000300800 */
[----:B0-----:R-:W-:-:S06]  /*5d40*/  FADD.FTZ R11, R59, 1 ;  /* 0x3f8000003b0b7421 */ /* 0x001fcc0000010000 */
[----:B------:R-:W0:Y:S01]  /*5d50*/  MUFU.RCP R11, R11 ;  /* 0x0000000b000b7308 */ /* 0x000e220000001000 */
[----:B------:R-:W-:-:S04]  /*5d60*/  FADD.FTZ R60, -R14, R60 ;  /* 0x0000003c0e3c7221 */ /* 0x000fc80000010100 */
[----:B------:R-:W-:-:S04]  /*5d70*/  FMUL.FTZ R60, R24, R60 ;  /* 0x0000003c183c7220 */ /* 0x000fc80000410000 */
[----:B------:R-:W-:Y:S01]  /*5d80*/  FFMA.FTZ R60, R21, R60, R23 ;  /* 0x0000003c153c7223 */ /* 0x000fe20000010017 */
[----:B------:R-:W-:-:S06]  /*5d90*/  FMUL.FTZ R59, R22, -1.4426950216293334961 ;  /* 0xbfb8aa3b163b7820 */ /* 0x000fcc0000410000 */
[----:B------:R-:W-:Y:S01]  /*5da0*/  MUFU.EX2 R59, R59 ;  /* 0x0000003b003b7308 */ /* 0x000fe20000000800 */
[----:B--2---:R-:W-:Y:S02]  /*5db0*/  SHF.L.U32 R13, R2, 0x10, RZ ;  /* 0x00000010020d7819 */ /* 0x004fe400000006ff */
[----:B------:R-:W5:Y:S03]  /*5dc0*/  LDL.LU R2, [R1+0xbc] ;  /* 0x0000bc0001027983 */ /* 0x000f660000300800 */
[----:B------:R-:W-:Y:S01]  /*5dd0*/  FADD.FTZ R13, -R14, R13 ;  /* 0x0000000d0e0d7221 */ /* 0x000fe20000010100 */
[----:B0-----:R-:W-:Y:S01]  /*5de0*/  FMUL.FTZ R14, R12, R11 ;  /* 0x0000000b0c0e7220 */ /* 0x001fe20000410000 */
[----:B------:R-:W-:Y:S02]  /*5df0*/  FMUL.FTZ R11, R60, -1.4426950216293334961 ;  /* 0xbfb8aa3b3c0b7820 */ /* 0x000fe40000410000 */
[----:B------:R-:W-:Y:S01]  /*5e00*/  FMUL.FTZ R13, R24, R13 ;  /* 0x0000000d180d7220 */ /* 0x000fe20000410000 */
[----:B------:R-:W-:-:S03]  /*5e10*/  FMUL.FTZ R24, R10, -1.4426950216293334961 ;  /* 0xbfb8aa3b0a187820 */ /* 0x000fc60000410000 */
[----:B------:R-:W0:Y:S01]  /*5e20*/  MUFU.EX2 R11, R11 ;  /* 0x0000000b000b7308 */ /* 0x000e220000000800 */
[----:B------:R-:W-:Y:S01]  /*5e30*/  FFMA.FTZ R21, R21, R13, R23 ;  /* 0x0000000d15157223 */ /* 0x000fe20000010017 */
[----:B------:R-:W-:-:S06]  /*5e40*/  FMUL.FTZ R23, R20, -1.4426950216293334961 ;  /* 0xbfb8aa3b14177820 */ /* 0x000fcc0000410000 */
[----:B------:R-:W1:Y:S08]  /*5e50*/  MUFU.EX2 R24, R24 ;  /* 0x0000001800187308 */ /* 0x000e700000000800 */
[----:B------:R-:W2:Y:S01]  /*5e60*/  MUFU.EX2 R23, R23 ;  /* 0x0000001700177308 */ /* 0x000ea20000000800 */
[----:B0-----:R-:W-:Y:S01]  /*5e70*/  FADD.FTZ R11, R11, 1 ;  /* 0x3f8000000b0b7421 */ /* 0x001fe20000010000 */
[----:B------:R-:W-:-:S06]  /*5e80*/  FMUL.FTZ R13, R21, -1.4426950216293334961 ;  /* 0xbfb8aa3b150d7820 */ /* 0x000fcc0000410000 */
[----:B------:R1:W-:Y:S02]  /*5e90*/  MUFU.RCP R12, R11 ;  /* 0x0000000b000c7308 */ /* 0x0003e40000001000 */
[----:B-1----:R-:W-:-:S06]  /*5ea0*/  FADD.FTZ R11, R24, 1 ;  /* 0x3f800000180b7421 */ /* 0x002fcc0000010000 */
[----:B------:R-:W0:Y:S01]  /*5eb0*/  MUFU.EX2 R13, R13 ;  /* 0x0000000d000d7308 */ /* 0x000e220000000800 */
[----:B--2---:R-:W-:Y:S01]  /*5ec0*/  FADD.FTZ R23, R23, 1 ;  /* 0x3f80000017177421 */ /* 0x004fe20000010000 */
[----:B------:R-:W-:-:S06]  /*5ed0*/  FADD.FTZ R24, R59, 1 ;  /* 0x3f8000003b187421 */ /* 0x000fcc0000010000 */
[----:B------:R-:W1:Y:S08]  /*5ee0*/  MUFU.RCP R11, R11 ;  /* 0x0000000b000b7308 */ /* 0x000e700000001000 */
[----:B------:R-:W2:Y:S08]  /*5ef0*/  MUFU.RCP R23, R23 ;  /* 0x0000001700177308 */ /* 0x000eb00000001000 */
[----:B------:R-:W2:Y:S01]  /*5f00*/  MUFU.RCP R24, R24 ;  /* 0x0000001800187308 */ /* 0x000ea20000001000 */
[----:B0-----:R-:W-:Y:S01]  /*5f10*/  FADD.FTZ R13, R13, 1 ;  /* 0x3f8000000d0d7421 */ /* 0x001fe20000010000 */
[----:B------:R-:W-:Y:S01]  /*5f20*/  FMUL.FTZ R60, R60, R12 ;  /* 0x0000000c3c3c7220 */ /* 0x000fe20000410000 */
[----:B-1----:R-:W-:Y:S01]  /*5f30*/  FMUL.FTZ R61, R10, R11 ;  /* 0x0000000b0a3d7220 */ /* 0x002fe20000410000 */
[----:B------:R-:W-:-:S02]  /*5f40*/  LEA R12, P1, R31, UR12, 0x1 ;  /* 0x0000000c1f0c7c11 */ /* 0x000fc4000f8208ff */
[C---:B------:R-:W-:Y:S02]  /*5f50*/  LEA R10, P0, R35.reuse, UR12, 0x1 ;  /* 0x0000000c230a7c11 */ /* 0x040fe4000f8008ff */
[----:B------:R0:W1:Y:S01]  /*5f60*/  MUFU.RCP R59, R13 ;  /* 0x0000000d003b7308 */ /* 0x0000620000001000 */
[----:B--2---:R-:W-:Y:S01]  /*5f70*/  FMUL.FTZ R23, R20, R23 ;  /* 0x0000001714177220 */ /* 0x004fe20000410000 */
[----:B------:R-:W-:Y:S02]  /*5f80*/  LEA.HI.X R11, R35, UR13, R37, 0x1, P0 ;  /* 0x0000000d230b7c11 */ /* 0x000fe400080f0c25 */
[----:B------:R-:W-:Y:S02]  /*5f90*/  F2FP.BF16.F32.PACK_AB R20, R30, R44 ;  /* 0x0000002c1e14723e */ /* 0x000fe400000010ff */
[----:B0-----:R-:W-:Y:S01]  /*5fa0*/  LEA.HI.X R13, R31, UR13, R33, 0x1, P1 ;  /* 0x0000000d1f0d7c11 */ /* 0x001fe200088f0c21 */
[----:B------:R-:W-:Y:S01]  /*5fb0*/  FMUL.FTZ R24, R22, R24 ;  /* 0x0000001816187220 */ /* 0x000fe20000410000 */
[----:B------:R-:W2:Y:S01]  /*5fc0*/  LDL.LU R33, [R1+0xb0] ;  /* 0x0000b00001217983 */ /* 0x000ea20000300800 */
[----:B------:R-:W-:-:S03]  /*5fd0*/  PRMT R22, R0, 0x7632, R22 ;  /* 0x0000763200167816 */ /* 0x000fc60000000016 */
[----:B------:R-:W2:Y:S04]  /*5fe0*/  LDL.LU R35, [R1+0xb8] ;  /* 0x0000b80001237983 */ /* 0x000ea80000300800 */
[----:B------:R-:W2:Y:S04]  /*5ff0*/  LDL.LU R30, [R1+0xa4] ;  /* 0x0000a400011e7983 */ /* 0x000ea80000300800 */
[----:B------:R-:W2:Y:S04]  /*6000*/  LDL.LU R31, [R1+0xac] ;  /* 0x0000ac00011f7983 */ /* 0x000ea80000300800 */
[----:B------:R3:W-:Y:S04]  /*6010*/  STG.E.U16 desc[UR8][R18.64+0x4], R0 ;  /* 0x0000040012007986 */ /* 0x0007e8000c101508 */
[----:B------:R-:W2:Y:S04]  /*6020*/  LDL.LU R37, [R1+0xa0] ;  /* 0x0000a00001257983 */ /* 0x000ea80000300800 */
[----:B------:R-:W2:Y:S01]  /*6030*/  LDL.LU R44, [R1+0xa8] ;  /* 0x0000a800012c7983 */ /* 0x000ea20000300800 */
[----:B---3--:R-:W-:-:S03]  /*6040*/  F2FP.BF16.F32.PACK_AB R0, R7, R45 ;  /* 0x0000002d0700723e */ /* 0x008fc600000010ff */
[----:B------:R4:W-:Y:S04]  /*6050*/  STG.E.U16 desc[UR8][R18.64+0x6], R22 ;  /* 0x0000061612007986 */ /* 0x0009e8000c101508 */
[----:B------:R-:W3:Y:S04]  /*6060*/  LDL.LU R7, [R1+0x90] ;  /* 0x0000900001077983 */ /* 0x000ee80000300800 */
[----:B------:R-:W3:Y:S01]  /*6070*/  LDL.LU R45, [R1+0x9c] ;  /* 0x00009c00012d7983 */ /* 0x000ee20000300800 */
[----:B----4-:R-:W-:-:S03]  /*6080*/  F2FP.BF16.F32.PACK_AB R18, R28, R29 ;  /* 0x0000001d1c12723e */ /* 0x010fc600000010ff */
[----:B------:R-:W4:Y:S04]  /*6090*/  LDL.LU R28, [R1+0x148] ;  /* 0x00014800011c7983 */ /* 0x000f280000300800 */
[----:B------:R-:W4:Y:S01]  /*60a0*/  LDL.LU R29, [R1+0x144] ;  /* 0x00014400011d7983 */ /* 0x000f220000300800 */
[----:B-1----:R-:W-:Y:S01]  /*60b0*/  FMUL.FTZ R59, R21, R59 ;  /* 0x0000003b153b7220 */ /* 0x002fe20000410000 */
[C---:B------:R-:W-:Y:S02]  /*60c0*/  PRMT R21, R20.reuse, 0x7610, R21 ;  /* 0x0000761014157816 */ /* 0x040fe40000000015 */
[----:B------:R-:W-:Y:S01]  /*60d0*/  PRMT R20, R20, 0x7632, R20 ;  /* 0x0000763214147816 */ /* 0x000fe20000000014 */
[----:B------:R-:W-:Y:S01]  /*60e0*/  STG.E.U16 desc[UR8][R8.64+0x4], R0 ;  /* 0x0000040008007986 */ /* 0x000fe2000c101508 */
[----:B------:R-:W-:-:S03]  /*60f0*/  PRMT R19, R0, 0x7632, R19 ;  /* 0x0000763200137816 */ /* 0x000fc60000000013 */
[----:B------:R-:W-:Y:S04]  /*6100*/  STG.E.U16 desc[UR8][R8.64], R21 ;  /* 0x0000001508007986 */ /* 0x000fe8000c101508 */
[----:B------:R-:W-:Y:S04]  /*6110*/  STG.E.U16 desc[UR8][R8.64+0x2], R20 ;  /* 0x0000021408007986 */ /* 0x000fe8000c101508 */
[----:B------:R0:W-:Y:S02]  /*6120*/  STG.E.U16 desc[UR8][R8.64+0x6], R19 ;  /* 0x0000061308007986 */ /* 0x0001e4000c101508 */
[----:B0-----:R-:W-:-:S02]  /*6130*/  PRMT R8, R18, 0x7632, R8 ;  /* 0x0000763212087816 */ /* 0x001fc40000000008 */
[----:B-----5:R-:W-:Y:S02]  /*6140*/  F2FP.BF16.F32.PACK_AB R0, R3, R2 ;  /* 0x000000020300723e */ /* 0x020fe400000010ff */
[----:B------:R-:W5:Y:S04]  /*6150*/  LDL.LU R3, [R1+0x70] ;  /* 0x0000700001037983 */ /* 0x000f680000300800 */
[----:B------:R-:W5:Y:S01]  /*6160*/  LDL.LU R2, [R1+0x78] ;  /* 0x0000780001027983 */ /* 0x000f620000300800 */
[----:B--2---:R-:W-:-:S03]  /*6170*/  F2FP.BF16.F32.PACK_AB R9, R33, R35 ;  /* 0x000000232109723e */ /* 0x004fc600000010ff */
[----:B------:R-:W2:Y:S04]  /*6180*/  LDL.LU R33, [R1+0x140] ;  /* 0x0001400001217983 */ /* 0x000ea80000300800 */
[----:B------:R-:W5:Y:S04]  /*6190*/  LDL.LU R35, [R1+0x28] ;  /* 0x0000280001237983 */ /* 0x000f680000300800 */
[----:B----4-:R0:W-:Y:S04]  /*61a0*/  STG.E.U16 desc[UR8][R28.64], R18 ;  /* 0x000000121c007986 */ /* 0x0101e8000c101508 */
[----:B------:R1:W-:Y:S01]  /*61b0*/  STG.E.U16 desc[UR8][R28.64+0x4], R0 ;  /* 0x000004001c007986 */ /* 0x0003e2000c101508 */
[----:B0-----:R-:W-:-:S02]  /*61c0*/  PRMT R18, R0, 0x7632, R18 ;  /* 0x0000763200127816 */ /* 0x001fc40000000012 */
[----:B-1----:R-:W-:Y:S02]  /*61d0*/  F2FP.BF16.F32.PACK_AB R0, R30, R31 ;  /* 0x0000001f1e00723e */ /* 0x002fe400000010ff */
[----:B------:R-:W4:Y:S04]  /*61e0*/  LDL.LU R30, [R1+0x13c] ;  /* 0x00013c00011e7983 */ /* 0x000f280000300800 */
[----:B------:R-:W4:Y:S04]  /*61f0*/  LDL.LU R31, [R1+0x138] ;  /* 0x00013800011f7983 */ /* 0x000f280000300800 */
[----:B------:R0:W-:Y:S04]  /*6200*/  STG.E.U16 desc[UR8][R28.64+0x2], R8 ;  /* 0x000002081c007986 */ /* 0x0001e8000c101508 */
[----:B------:R1:W-:Y:S01]  /*6210*/  STG.E.U16 desc[UR8][R28.64+0x6], R18 ;  /* 0x000006121c007986 */ /* 0x0003e2000c101508 */
[----:B0-----:R-:W-:-:S02]  /*6220*/  PRMT R8, R9, 0x7632, R8 ;  /* 0x0000763209087816 */ /* 0x001fc40000000008 */
[----:B-1----:R-:W-:Y:S01]  /*6230*/  PRMT R18, R0, 0x7632, R18 ;  /* 0x0000763200127816 */ /* 0x002fe20000000012 */
[----:B------:R-:W5:Y:S04]  /*6240*/  LDL.LU R29, [R1+0x44] ;  /* 0x00004400011d7983 */ /* 0x000f680000300800 */
[----:B----4-:R0:W-:Y:S04]  /*6250*/  STG.E.U16 desc[UR8][R30.64], R9 ;  /* 0x000000091e007986 */ /* 0x0101e8000c101508 */
[----:B------:R3:W-:Y:S04]  /*6260*/  STG.E.U16 desc[UR8][R30.64+0x4], R0 ;  /* 0x000004001e007986 */ /* 0x0007e8000c101508 */
[----:B------:R-:W-:Y:S01]  /*6270*/  STG.E.U16 desc[UR8][R30.64+0x2], R8 ;  /* 0x000002081e007986 */ /* 0x000fe2000c101508 */
[----:B0-----:R-:W-:-:S03]  /*6280*/  F2FP.BF16.F32.PACK_AB R9, R37, R44 ;  /* 0x0000002c2509723e */ /* 0x001fc600000010ff */
[----:B------:R-:W4:Y:S01]  /*6290*/  LDL.LU R37, [R1+0x4c] ;  /* 0x00004c0001257983 */ /* 0x000f220000300800 */
[----:B---3--:R-:W-:-:S03]  /*62a0*/  F2FP.BF16.F32.PACK_AB R0, R7, R45 ;  /* 0x0000002d0700723e */ /* 0x008fc600000010ff */
[----:B------:R-:W4:Y:S04]  /*62b0*/  LDL.LU R44, [R1+0x50] ;  /* 0x00005000012c7983 */ /* 0x000f280000300800 */
[----:B------:R-:W3:Y:S04]  /*62c0*/  LDL.LU R7, [R1+0x40] ;  /* 0x0000400001077983 */ /* 0x000ee80000300800 */
[----:B------:R-:W3:Y:S04]  /*62d0*/  LDL.LU R45, [R1+0x54] ;  /* 0x00005400012d7983 */ /* 0x000ee80000300800 */
[----:B------:R0:W-:Y:S04]  /*62e0*/  STG.E.U16 desc[UR8][R30.64+0x6], R18 ;  /* 0x000006121e007986 */ /* 0x0001e8000c101508 */
[----:B0-----:R-:W4:Y:S01]  /*62f0*/  LDL.LU R30, [R1+0x2c] ;  /* 0x00002c00011e7983 */ /* 0x001f220000300800 */
[----:B------:R-:W-:-:S03]  /*6300*/  PRMT R8, R9, 0x7632, R8 ;  /* 0x0000763209087816 */ /* 0x000fc60000000008 */
[----:B--2---:R5:W-:Y:S01]  /*6310*/  STG.E.U16 desc[UR8][R32.64], R9 ;  /* 0x0000000920007986 */ /* 0x004be2000c101508 */
[----:B------:R-:W-:-:S03]  /*6320*/  PRMT R18, R0, 0x7632, R18 ;  /* 0x0000763200127816 */ /* 0x000fc60000000012 */
[----:B------:R-:W2:Y:S04]  /*6330*/  LDL.LU R31, [R1+0x3c] ;  /* 0x00003c00011f7983 */ /* 0x000ea80000300800 */
[----:B------:R4:W-:Y:S01]  /*6340*/  STG.E.U16 desc[UR8][R32.64+0x4], R0 ;  /* 0x0000040020007986 */ /* 0x0009e2000c101508 */
[----:B-----5:R-:W-:-:S03]  /*6350*/  F2FP.BF16.F32.PACK_AB R9, R3, R2 ;  /* 0x000000020309723e */ /* 0x020fc600000010ff */
[----:B------:R-:W5:Y:S04]  /*6360*/  LDL.LU R3, [R1+0x24] ;  /* 0x0000240001037983 */ /* 0x000f680000300800 */
[----:B------:R-:W5:Y:S01]  /*6370*/  LDL.LU R2, [R1+0x34] ;  /* 0x0000340001027983 */ /* 0x000f620000300800 */
[----:B----4-:R-:W-:-:S03]  /*6380*/  F2FP.BF16.F32.PACK_AB R0, R35, R30 ;  /* 0x0000001e2300723e */ /* 0x010fc600000010ff */
[----:B------:R-:W4:Y:S04]  /*6390*/  LDL.LU R35, [R1+0x134] ;  /* 0x0001340001237983 */ /* 0x000f280000300800 */
[----:B------:R0:W-:Y:S04]  /*63a0*/  STG.E.U16 desc[UR8][R32.64+0x2], R8 ;  /* 0x0000020820007986 */ /* 0x0001e8000c101508 */
[----:B------:R1:W-:Y:S01]  /*63b0*/  STG.E.U16 desc[UR8][R32.64+0x6], R18 ;  /* 0x0000061220007986 */ /* 0x0003e2000c101508 */
[----:B0-----:R-:W-:-:S03]  /*63c0*/  PRMT R8, R9, 0x7632, R8 ;  /* 0x0000763209087816 */ /* 0x001fc60000000008 */
[----:B-1----:R-:W3:Y:S01]  /*63d0*/  LDL.LU R32, [R1+0x14] ;  /* 0x0000140001207983 */ /* 0x002ee20000300800 */
[----:B------:R-:W-:-:S03]  /*63e0*/  PRMT R18, R0, 0x7632, R18 ;  /* 0x0000763200127816 */ /* 0x000fc60000000012 */
[----:B------:R-:W3:Y:S04]  /*63f0*/  LDL.LU R33, [R1+0x18] ;  /* 0x0000180001217983 */ /* 0x000ee80000300800 */
[----:B------:R-:W3:Y:S04]  /*6400*/  LDL.LU R30, [R1+0xc] ;  /* 0x00000c00011e7983 */ /* 0x000ee80000300800 */
[----:B----4-:R2:W-:Y:S04]  /*6410*/  STG.E.U16 desc[UR8][R34.64], R9 ;  /* 0x0000000922007986 */ /* 0x0105e8000c101508 */
[----:B------:R0:W-:Y:S01]  /*6420*/  STG.E.U16 desc[UR8][R34.64+0x4], R0 ;  /* 0x0000040022007986 */ /* 0x0001e2000c101508 */
[----:B--2---:R-:W-:-:S03]  /*6430*/  F2FP.BF16.F32.PACK_AB R9, R31, R29 ;  /* 0x0000001d1f09723e */ /* 0x004fc600000010ff */
[----:B------:R-:W2:Y:S01]  /*6440*/  LDL.LU R31, [R1+0x10] ;  /* 0x00001000011f7983 */ /* 0x000ea20000300800 */
[----:B0-----:R-:W-:-:S03]  /*6450*/  F2FP.BF16.F32.PACK_AB R0, R37, R44 ;  /* 0x0000002c2500723e */ /* 0x001fc600000010ff */
[----:B------:R-:W4:Y:S04]  /*6460*/  LDL.LU R29, [R1+0x4] ;  /* 0x00000400011d7983 */ /* 0x000f280000300800 */
[----:B------:R-:W3:Y:S04]  /*6470*/  LDL.LU R37, [R1+0x130] ;  /* 0x0001300001257983 */ /* 0x000ee80000300800 */
[----:B------:R0:W-:Y:S04]  /*6480*/  STG.E.U16 desc[UR8][R34.64+0x2], R8 ;  /* 0x0000020822007986 */ /* 0x0001e8000c101508 */
[----:B------:R-:W2:Y:S04]  /*6490*/  LDL.LU R44, [R1+0x12c] ;  /* 0x00012c00012c7983 */ /* 0x000ea80000300800 */
[----:B------:R1:W-:Y:S01]  /*64a0*/  STG.E.U16 desc[UR8][R34.64+0x6], R18 ;  /* 0x0000061222007986 */ /* 0x0003e2000c101508 */
[----:B-----5:R-:W-:-:S02]  /*64b0*/  F2FP.BF16.F32.PACK_AB R19, R3, R2 ;  /* 0x000000020313723e */ /* 0x020fc400000010ff */
[----:B0-----:R-:W-:Y:S01]  /*64c0*/  PRMT R8, R9, 0x7632, R8 ;  /* 0x0000763209087816 */ /* 0x001fe20000000008 */
[----:B-1----:R-:W5:Y:S04]  /*64d0*/  LDL.LU R34, [R1+0x1c] ;  /* 0x00001c0001227983 */ /* 0x002f680000300800 */
[----:B------:R-:W5:Y:S04]  /*64e0*/  LDL.LU R35, [R1+0x20] ;  /* 0x0000200001237983 */ /* 0x000f680000300800 */
[----:B---3--:R0:W-:Y:S02]  /*64f0*/  STG.E.U16 desc[UR8][R36.64], R9 ;  /* 0x0000000924007986 */ /* 0x0081e4000c101508 */
[----:B0-----:R-:W-:-:S02]  /*6500*/  F2FP.BF16.F32.PACK_AB R9, R7, R45 ;  /* 0x0000002d0709723e */ /* 0x001fc400000010ff */
[----:B------:R-:W3:Y:S04]  /*6510*/  LDL.LU R7, [R1+0x128] ;  /* 0x0001280001077983 */ /* 0x000ee80000300800 */
[----:B------:R-:W4:Y:S04]  /*6520*/  LDL.LU R45, [R1+0x124] ;  /* 0x00012400012d7983 */ /* 0x000f280000300800 */
[----:B------:R-:W4:Y:S04]  /*6530*/  LDL.LU R3, [R1+0x120] ;  /* 0x0001200001037983 */ /* 0x000f280000300800 */
[----:B------:R-:W2:Y:S01]  /*6540*/  LDL.LU R2, [R1+0x11c] ;  /* 0x00011c0001027983 */ /* 0x000ea20000300800 */
[----:B------:R-:W-:-:S02]  /*6550*/  PRMT R18, R0, 0x7632, R18 ;  /* 0x0000763200127816 */ /* 0x000fc40000000012 */
[----:B------:R-:W-:Y:S01]  /*6560*/  PRMT R20, R9, 0x7610, R20 ;  /* 0x0000761009147816 */ /* 0x000fe20000000014 */
[----:B------:R0:W-:Y:S04]  /*6570*/  STG.E.U16 desc[UR8][R36.64+0x4], R0 ;  /* 0x0000040024007986 */ /* 0x0001e8000c101508 */
[----:B------:R-:W-:Y:S04]  /*6580*/  STG.E.U16 desc[UR8][R36.64+0x2], R8 ;  /* 0x0000020824007986 */ /* 0x000fe8000c101508 */
[----:B------:R-:W-:Y:S01]  /*6590*/  STG.E.U16 desc[UR8][R36.64+0x6], R18 ;  /* 0x0000061224007986 */ /* 0x000fe2000c101508 */
[----:B0-----:R-:W-:-:S03]  /*65a0*/  F2FP.BF16.F32.PACK_AB R0, R32, R33 ;  /* 0x000000212000723e */ /* 0x001fc600000010ff */
[----:B------:R0:W-:Y:S01]  /*65b0*/  STG.E.U16 desc[UR8][R38.64], R20 ;  /* 0x0000001426007986 */ /* 0x0001e2000c101508 */
[C---:B------:R-:W-:Y:S02]  /*65c0*/  PRMT R28, R0.reuse, 0x7610, R28 ;  /* 0x00007610001c7816 */ /* 0x040fe4000000001c */
[----:B0-----:R-:W-:Y:S02]  /*65d0*/  PRMT R20, R0, 0x7632, R20 ;  /* 0x0000763200147816 */ /* 0x001fe40000000014 */
[----:B----4-:R-:W-:Y:S02]  /*65e0*/  F2FP.BF16.F32.PACK_AB R45, R45, R3 ;  /* 0x000000032d2d723e */ /* 0x010fe400000010ff */
[----:B--2---:R-:W-:Y:S02]  /*65f0*/  F2FP.BF16.F32.PACK_AB R0, R29, R2 ;  /* 0x000000021d00723e */ /* 0x004fe400000010ff */
[----:B------:R-:W2:Y:S04]  /*6600*/  LDL.LU R2, [R1+0x118] ;  /* 0x0001180001027983 */ /* 0x000ea80000300800 */
[----:B------:R-:W4:Y:S01]  /*6610*/  LDL.LU R3, [R1+0x114] ;  /* 0x0001140001037983 */ /* 0x000f220000300800 */
[----:B------:R-:W-:-:S02]  /*6620*/  PRMT R21, R9, 0x7632, R21 ;  /* 0x0000763209157816 */ /* 0x000fc40000000015 */
[----:B-----5:R-:W-:Y:S02]  /*6630*/  F2FP.BF16.F32.PACK_AB R9, R34, R35 ;  /* 0x000000232209723e */ /* 0x020fe400000010ff */
[----:B------:R-:W-:Y:S02]  /*6640*/  PRMT R22, R19, 0x7632, R22 ;  /* 0x0000763213167816 */ /* 0x000fe40000000016 */
[----:B------:R-:W-:Y:S02]  /*6650*/  PRMT R18, R9, 0x7632, R18 ;  /* 0x0000763209127816 */ /* 0x000fe40000000012 */
[----:B------:R-:W-:Y:S01]  /*6660*/  F2FP.BF16.F32.PACK_AB R8, R30, R31 ;  /* 0x0000001f1e08723e */ /* 0x000fe200000010ff */
[----:B------:R-:W-:Y:S01]  /*6670*/  STG.E.U16 desc[UR8][R38.64+0x2], R21 ;  /* 0x0000021526007986 */ /* 0x000fe2000c101508 */
[----:B---3--:R-:W-:-:S03]  /*6680*/  F2FP.BF16.F32.PACK_AB R7, R44, R7 ;  /* 0x000000072c07723e */ /* 0x008fc600000010ff */
[----:B------:R0:W-:Y:S04]  /*6690*/  STG.E.U16 desc[UR8][R38.64+0x4], R19 ;  /* 0x0000041326007986 */ /* 0x0001e8000c101508 */
[----:B------:R-:W-:Y:S01]  /*66a0*/  STG.E.U16 desc[UR8][R38.64+0x6], R22 ;  /* 0x0000061626007986 */ /* 0x000fe2000c101508 */
[----:B------:R-:W-:-:S03]  /*66b0*/  F2FP.BF16.F32.PACK_AB R49, R50, R49 ;  /* 0x000000313231723e */ /* 0x000fc600000010ff */
[----:B------:R1:W-:Y:S01]  /*66c0*/  STG.E.U16 desc[UR8][R40.64], R9 ;  /* 0x0000000928007986 */ /* 0x0003e2000c101508 */
[----:B------:R-:W-:-:S03]  /*66d0*/  F2FP.BF16.F32.PACK_AB R15, R25, R15 ;  /* 0x0000000f190f723e */ /* 0x000fc600000010ff */
[----:B------:R-:W-:Y:S01]  /*66e0*/  STG.E.U16 desc[UR8][R40.64+0x2], R18 ;  /* 0x0000021228007986 */ /* 0x000fe2000c101508 */
[----:B0-----:R-:W-:-:S03]  /*66f0*/  PRMT R19, R8, 0x7632, R19 ;  /* 0x0000763208137816 */ /* 0x001fc60000000013 */
[----:B------:R-:W-:Y:S04]  /*6700*/  STG.E.U16 desc[UR8][R40.64+0x4], R28 ;  /* 0x0000041c28007986 */ /* 0x000fe8000c101508 */
[----:B------:R-:W-:Y:S01]  /*6710*/  STG.E.U16 desc[UR8][R40.64+0x6], R20 ;  /* 0x0000061428007986 */ /* 0x000fe2000c101508 */
[----:B-1----:R-:W-:-:S03]  /*6720*/  PRMT R9, R0, 0x7632, R9 ;  /* 0x0000763200097816 */ /* 0x002fc60000000009 */
[----:B------:R0:W-:Y:S01]  /*6730*/  STG.E.U16 desc[UR8][R26.64], R8 ;  /* 0x000000081a007986 */ /* 0x0001e2000c101508 */
[----:B------:R-:W-:Y:S02]  /*6740*/  F2FP.BF16.F32.PACK_AB R52, R53, R52 ;  /* 0x000000343534723e */ /* 0x000fe400000010ff */
[----:B------:R-:W-:Y:S01]  /*6750*/  F2FP.BF16.F32.PACK_AB R48, R51, R48 ;  /* 0x000000303330723e */ /* 0x000fe200000010ff */
[----:B------:R-:W-:Y:S01]  /*6760*/  STG.E.U16 desc[UR8][R26.64+0x2], R19 ;  /* 0x000002131a007986 */ /* 0x000fe2000c101508 */
[----:B------:R-:W-:-:S03]  /*6770*/  PRMT R21, R45, 0x7632, R21 ;  /* 0x000076322d157816 */ /* 0x000fc60000000015 */
[----:B------:R1:W-:Y:S01]  /*6780*/  STG.E.U16 desc[UR8][R26.64+0x4], R0 ;  /* 0x000004001a007986 */ /* 0x0003e2000c101508 */
[----:B0-----:R-:W-:-:S03]  /*6790*/  PRMT R8, R7, 0x7632, R8 ;  /* 0x0000763207087816 */ /* 0x001fc60000000008 */
[----:B------:R0:W-:Y:S01]  /*67a0*/  STG.E.U16 desc[UR8][R26.64+0x6], R9 ;  /* 0x000006091a007986 */ /* 0x0001e2000c101508 */
[----:B------:R-:W-:-:S03]  /*67b0*/  F2FP.BF16.F32.PACK_AB R56, R57, R56 ;  /* 0x000000383938723e */ /* 0x000fc600000010ff */
[----:B------:R3:W-:Y:S01]  /*67c0*/  STG.E.U16 desc[UR8][R42.64+0x4], R7 ;  /* 0x000004072a007986 */ /* 0x0007e2000c101508 */
[----:B-1----:R-:W-:-:S03]  /*67d0*/  PRMT R0, R49, 0x7632, R0 ;  /* 0x0000763231007816 */ /* 0x002fc60000000000 */
[----:B------:R1:W-:Y:S01]  /*67e0*/  STG.E.U16 desc[UR8][R42.64+0x6], R8 ;  /* 0x000006082a007986 */ /* 0x0003e2000c101508 */
[----:B------:R-:W-:Y:S02]  /*67f0*/  F2FP.BF16.F32.PACK_AB R54, R55, R54 ;  /* 0x000000363736723e */ /* 0x000fe400000010ff */
[----:B0-----:R-:W-:Y:S01]  /*6800*/  PRMT R9, R15, 0x7632, R9 ;  /* 0x000076320f097816 */ /* 0x001fe20000000009 */
[----:B------:R-:W-:Y:S01]  /*6810*/  STG.E.U16 desc[UR8][R42.64], R45 ;  /* 0x0000002d2a007986 */ /* 0x000fe2000c101508 */
[----:B---3--:R-:W-:-:S03]  /*6820*/  PRMT R7, R52, 0x7632, R7 ;  /* 0x0000763234077816 */ /* 0x008fc60000000007 */
[----:B------:R-:W-:Y:S01]  /*6830*/  STG.E.U16 desc[UR8][R42.64+0x2], R21 ;  /* 0x000002152a007986 */ /* 0x000fe2000c101508 */
[----:B-1----:R-:W-:-:S03]  /*6840*/  PRMT R8, R48, 0x7632, R8 ;  /* 0x0000763230087816 */ /* 0x002fc60000000008 */
[----:B------:R-:W-:Y:S01]  /*6850*/  STG.E.U16 desc[UR8][R16.64], R49 ;  /* 0x0000003110007986 */ /* 0x000fe2000c101508 */
[----:B------:R-:W-:-:S03]  /*6860*/  F2FP.BF16.F32.PACK_AB R6, R58, R6 ;  /* 0x000000063a06723e */ /* 0x000fc600000010ff */
[----:B------:R0:W-:Y:S01]  /*6870*/  STG.E.U16 desc[UR8][R16.64+0x2], R0 ;  /* 0x0000020010007986 */ /* 0x0001e2000c101508 */
[----:B------:R-:W-:-:S03]  /*6880*/  F2FP.BF16.F32.PACK_AB R14, R60, R14 ;  /* 0x0000000e3c0e723e */ /* 0x000fc600000010ff */
[----:B------:R-:W-:Y:S04]  /*6890*/  STG.E.U16 desc[UR8][R16.64+0x4], R15 ;  /* 0x0000040f10007986 */ /* 0x000fe8000c101508 */
[----:B------:R-:W-:Y:S01]  /*68a0*/  STG.E.U16 desc[UR8][R16.64+0x6], R9 ;  /* 0x0000060910007986 */ /* 0x000fe2000c101508 */
[----:B------:R-:W-:-:S03]  /*68b0*/  F2FP.BF16.F32.PACK_AB R23, R23, R61 ;  /* 0x0000003d1717723e */ /* 0x000fc600000010ff */
[----:B------:R-:W-:Y:S01]  /*68c0*/  STG.E.U16 desc[UR8][R4.64], R52 ;  /* 0x0000003404007986 */ /* 0x000fe2000c101508 */
[----:B0-----:R-:W-:-:S03]  /*68d0*/  PRMT R0, R56, 0x7632, R0 ;  /* 0x0000763238007816 */ /* 0x001fc60000000000 */
[----:B------:R0:W-:Y:S01]  /*68e0*/  STG.E.U16 desc[UR8][R4.64+0x2], R7 ;  /* 0x0000020704007986 */ /* 0x0001e2000c101508 */
[----:B------:R-:W-:-:S03]  /*68f0*/  F2FP.BF16.F32.PACK_AB R24, R59, R24 ;  /* 0x000000183b18723e */ /* 0x000fc600000010ff */
[----:B------:R-:W-:Y:S04]  /*6900*/  STG.E.U16 desc[UR8][R4.64+0x4], R48 ;  /* 0x0000043004007986 */ /* 0x000fe8000c101508 */
[----:B------:R1:W-:Y:S04]  /*6910*/  STG.E.U16 desc[UR8][R4.64+0x6], R8 ;  /* 0x0000060804007986 */ /* 0x0003e8000c101508 */
[----:B------:R3:W-:Y:S01]  /*6920*/  STG.E.U16 desc[UR8][R46.64+0x2], R0 ;  /* 0x000002002e007986 */ /* 0x0007e2000c101508 */
[----:B0-----:R-:W-:Y:S02]  /*6930*/  PRMT R7, R14, 0x7632, R7 ;  /* 0x000076320e077816 */ /* 0x001fe40000000007 */
[----:B-1----:R-:W-:-:S02]  /*6940*/  PRMT R5, R54, 0x7632, R5 ;  /* 0x0000763236057816 */ /* 0x002fc40000000005 */
[----:B------:R-:W-:Y:S02]  /*6950*/  PRMT R4, R6, 0x7632, R4 ;  /* 0x0000763206047816 */ /* 0x000fe40000000004 */
[----:B---3--:R-:W-:Y:S01]  /*6960*/  PRMT R0, R23, 0x7632, R0 ;  /* 0x0000763217007816 */ /* 0x008fe20000000000 */
        /* <DEDUP_REMOVED lines=14> */
[----:B----4-:R-:W-:Y:S02]  /*6a50*/  IADD3.X R3, RZ, R3, RZ, P0, !PT ;  /* 0x00000003ff037210 */ /* 0x010fe400007fe4ff */
[----:B------:R-:W-:-:S04]  /*6a60*/  ISETP.GE.U32.AND P0, PT, R2, UR10, PT ;  /* 0x0000000a02007c0c */ /* 0x000fc8000bf06070 */
[----:B------:R-:W-:-:S13]  /*6a70*/  ISETP.GE.AND.EX P0, PT, R3, UR5, PT, P0 ;  /* 0x0000000503007c0c */ /* 0x000fda000bf06300 */
[----:B-1----:R-:W-:Y:S05]  /*6a80*/  @!P0 BRA `(.L_x_1302) ;  /* 0xffffff9400bc8947 */ /* 0x002fea000383ffff */
[----:B------:R-:W-:Y:S05]  /*6a90*/  EXIT ;  /* 0x000000000000794d */ /* 0x000fea0003800000 */
.L_x_1303:
        /* <DEDUP_REMOVED lines=14> */
.L_x_2654:


//--------------------- .text._ZN13group_norm_v214gn_cuda_kernelI13__nv_bfloat16Li320ELi3ELi16ELi80ELi1024ELb1ELi64ELi320ELi320ELi4ELb1ELi27ELb0ELb0ENS_16CompileConditionILi900EEEEEvPT_PKS4_S7_S7_flPfS8_Pj --------------------------
	.section	.text._ZN13group_norm_v214gn_cuda_kernelI13__nv_bfloat16Li320ELi3ELi16ELi80ELi1024ELb1ELi64ELi320ELi320ELi4ELb1ELi27ELb0ELb0ENS_16CompileConditionILi900EEEEEvPT_PKS4_S7_S7_flPfS8_Pj,"ax",@progbits
	.align	128
        .global         _ZN13group_norm_v214gn_cuda_kernelI13__nv_bfloat16Li320ELi3ELi16ELi80ELi1024ELb1ELi64ELi320ELi320ELi4ELb1ELi27ELb0ELb0ENS_16CompileConditionILi900EEEEEvPT_PKS4_S7_S7_flPfS8_Pj
        .type           _ZN13group_norm_v214gn_cuda_kernelI13__nv_bfloat16Li320ELi3ELi16ELi80ELi1024ELb1ELi64ELi320ELi320ELi4ELb1ELi27ELb0ELb0ENS_16CompileConditionILi900EEEEEvPT_PKS4_S7_S7_flPfS8_Pj,@function
        .size           _ZN13group_norm_v214gn_cuda_kernelI13__nv_bfloat16Li320ELi3ELi16ELi80ELi1024ELb1ELi64ELi320ELi320ELi4ELb1ELi27ELb0ELb0ENS_16CompileConditionILi900EEEEEvPT_PKS4_S7_S7_flPfS8_Pj,(.L_x_2655 - _ZN13group_norm_v214gn_cuda_kernelI13__nv_bfloat16Li320ELi3ELi16ELi80ELi1024ELb1ELi64ELi320ELi320ELi4ELb1ELi27ELb0ELb0ENS_16CompileConditionILi900EEEEEvPT_PKS4_S7_S7_flPfS8_Pj)
        .other          _ZN13group_norm_v214gn_cuda_kernelI13__nv_bfloat16Li320ELi3ELi16ELi80ELi1024ELb1ELi64ELi320ELi320ELi4ELb1ELi27ELb0ELb0ENS_16CompileConditionILi900EEEEEvPT_PKS4_S7_S7_flPfS8_Pj,@"STO_CUDA_ENTRY STV_DEFAULT"
_ZN13group_norm_v214gn_cuda_kernelI13__nv_bfloat16Li320ELi3ELi16ELi80ELi1024ELb1ELi64ELi320ELi320ELi4ELb1ELi27ELb0ELb0ENS_16CompileConditionILi900EEEEEvPT_PKS4_S7_S7_flPfS8_Pj:
.text._ZN13group_norm_v214gn_cuda_kernelI13__nv_bfloat16Li320ELi3ELi16ELi80ELi1024ELb1ELi64ELi320ELi320ELi4ELb1ELi27ELb0ELb0ENS_16CompileConditionILi900EEEEEvPT_PKS4_S7_S7_flPfS8_Pj:
        /* <DEDUP_REMOVED lines=24> */
.L_x_1312:
        /* <DEDUP_REMOVED lines=584> */
.L_x_1305:
[----:B------:R-:W-:Y:S05]  /*2600*/  BSYNC B0 ;  /* 0x0000000000007941 */ /* 0x000fea0003800000 */
.L_x_1304:
        /* <DEDUP_REMOVED lines=24> */
.L_x_1307:
[----:B------:R-:W-:Y:S05]  /*2790*/  BSYNC B0 ;  /* 0x0000000000007941 */ /* 0x000fea0003800000 */
.L_x_1306:
        /* <DEDUP_REMOVED lines=60> */
.L_x_1309:
[----:B------:R-:W2:Y:S04]  /*2b60*/  LD.E.STRONG.GPU R17, desc[UR8][R14.64] ;  /* 0x000000080e117980 */ /* 0x000ea8000c10f900 */
[----:B--2---:R-:W-:Y:S01]  /*2b70*/  CCTL.IVALL ;  /* 0x00000000ff00798f */ /* 0x004fe20002000000 */
[----:B------:R-:W-:Y:S05]  /*2b80*/  YIELD ;  /* 0x0000000000007946 */ /* 0x000fea0003800000 */
[----:B-----5:R-:W-:-:S04]  /*2b90*/  LOP3.LUT R17, R17, R16, RZ, 0x3c, !PT ;  /* 0x0000001011117212 */ /* 0x020fc800078e3cff */
[----:B------:R-:W-:-:S13]  /*2ba0*/  ISETP.GT.AND P0, PT, R17, -0x1, PT ;  /* 0xffffffff1100780c */ /* 0x000fda0003f04270 */
[----:B------:R-:W-:Y:S05]  /*2bb0*/  @P0 BRA `(.L_x_1309) ;  /* 0xfffffffc00e80947 */ /* 0x000fea000383ffff */
.L_x_1308:
        /* <DEDUP_REMOVED lines=76> */
.L_x_1311:
[----:B------:R-:W-:Y:S05]  /*3080*/  BSYNC B0 ;  /* 0x0000000000007941 */ /* 0x000fea0003800000 */
.L_x_1310:
        /* <DEDUP_REMOVED lines=929> */
.L_x_1313:
        /* <DEDUP_REMOVED lines=14> */
.L_x_2655:


//--------------------- .text._ZN13group_norm_v218gn_bwd_cuda_kernelI6__halfLi320ELi3ELi32ELi40ELi1024ELb0ELb1ELi16ELi320ELi320ELi4ELb1ELi5ELb0ELb0ELNS_15WgradSyncMethodE2ENS_16CompileConditionILi900EEEEEvPT_S6_S6_PKS5_S8_S8_S8_PKfflPfPj --------------------------
	.section	.text._ZN13group_norm_v218gn_bwd_cuda_kernelI6__halfLi320ELi3ELi32ELi40ELi1024ELb0ELb1ELi16ELi320ELi320ELi4ELb1ELi5ELb0ELb0ELNS_15WgradSyncMethodE2ENS_16CompileConditionILi900EEEEEvPT_S6_S6_PKS5_S8_S8_S8_PKfflPfPj,"ax",@progbits
	.align	128
        .global         _ZN13group_norm_v218gn_bwd_cuda_kernelI6__halfLi320ELi3ELi32ELi40ELi1024ELb0ELb1ELi16ELi320ELi320ELi4ELb1ELi5ELb0ELb0ELNS_15WgradSyncMethodE2ENS_16CompileConditionILi900EEEEEvPT_S6_S6_PKS5_S8_S8_S8_PKfflPfPj
        .type           _ZN13group_norm_v218gn_bwd_cuda_kernelI6__halfLi320ELi3ELi32ELi40ELi1024ELb0ELb1ELi16ELi320ELi320ELi4ELb1ELi5ELb0ELb0ELNS_15WgradSyncMethodE2ENS_16CompileConditionILi900EEEEEvPT_S6_S6_PKS5_S8_S8_S8_PKfflPfPj,@function
        .size           _ZN13group_norm_v218gn_bwd_cuda_kernelI6__halfLi320ELi3ELi32ELi40ELi1024ELb0ELb1ELi16ELi320ELi320ELi4ELb1ELi5ELb0ELb0ELNS_15WgradSyncMethodE2ENS_16CompileConditionILi900EEEEEvPT_S6_S6_PKS5_S8_S8_S8_PKfflPfPj,(.L_x_2656 - _ZN13group_norm_v218gn_bwd_cuda_kernelI6__halfLi320ELi3ELi32ELi40ELi1024ELb0ELb1ELi16ELi320ELi320ELi4ELb1ELi5ELb0ELb0ELNS_15WgradSyncMethodE2ENS_16CompileConditionILi900EEEEEvPT_S6_S6_PKS5_S8_S8_S8_PKfflPfPj)
        .other          _ZN13group_norm_v218gn_bwd_cuda_kernelI6__halfLi320ELi3ELi32ELi40ELi1024ELb0ELb1ELi16ELi320ELi320ELi4ELb1ELi5ELb0ELb0ELNS_15WgradSyncMethodE2ENS_16CompileConditionILi900EEEEEvPT_S6_S6_PKS5_S8_S8_S8_PKfflPfPj,@"STO_CUDA_ENTRY STV_DEFAULT"
_ZN13group_norm_v218gn_bwd_cuda_kernelI6__halfLi320ELi3ELi32ELi40ELi1024ELb0ELb1ELi16ELi320ELi320ELi4ELb1ELi5ELb0ELb0ELNS_15WgradSyncMethodE2ENS_16CompileConditionILi900EEEEEvPT_S6_S6_PKS5_S8_S8_S8_PKfflPfPj:
.text._ZN13group_norm_v218gn_bwd_cuda_kernelI6__halfLi320ELi3ELi32ELi40ELi1024ELb0ELb1ELi16ELi320ELi320ELi4ELb1ELi5ELb0ELb0ELNS_15WgradSyncMethodE2ENS_16CompileConditionILi900EEEEEvPT_S6_S6_PKS5_S8_S8_S8_PKfflPfPj:
        /* <DEDUP_REMOVED lines=30> */
.L_x_1316:
[----:B------:R-:W2:Y:S04]  /*01e0*/  LD.E.STRONG.GPU R0, desc[UR16][R2.64] ;  /* 0x0000001002007980 */ /* 0x000ea8000c10f900 */
[----:B--2---:R-:W-:Y:S01]  /*01f0*/  CCTL.IVALL ;  /* 0x00000000ff00798f */ /* 0x004fe20002000000 */
[----:B------:R-:W-:Y:S05]  /*0200*/  YIELD ;  /* 0x0000000000007946 */ /* 0x000fea0003800000 */
[----:B-----5:R-:W-:-:S04]  /*0210*/  LOP3.LUT R0, R0, R5, RZ, 0x3c, !PT ;  /* 0x0000000500007212 */ /* 0x020fc800078e3cff */
[----:B------:R-:W-:-:S13]  /*0220*/  ISETP.GT.AND P0, PT, R0, -0x1, PT ;  /* 0xffffffff0000780c */ /* 0x000fda0003f04270 */
[----:B------:R-:W-:Y:S05]  /*0230*/  @P0 BRA `(.L_x_1316) ;  /* 0xfffffffc00e80947 */ /* 0x000fea000383ffff */
.L_x_1315:
[----:B------:R-:W-:Y:S05]  /*0240*/  WARPSYNC.ALL ;  /* 0x0000000000007948 */ /* 0x000fea0003800000 */
[----:B------:R-:W-:Y:S06]  /*0250*/  BAR.SYNC.DEFER_BLOCKING 0x0 ;  /* 0x0000000000007b1d */ /* 0x000fec0000010000 */
[----:B------:R-:W-:Y:S05]  /*0260*/  BRA `(.L_x_1317) ;  /* 0x00000028006c7947 */ /* 0x000fea0003800000 */
.L_x_1314:
[----:B------:R-:W0:Y:S01]  /*0270*/  S2R R7, SR_CgaCtaId ;  /* 0x0000000000077919 */ /* 0x000e220000008800 */
[----:B------:R-:W-:Y:S01]  /*0280*/  MOV R0, 0x400 ;  /* 0x0000040000007802 */ /* 0x000fe20000000f00 */
[----:B------:R-:W-:Y:S01]  /*0290*/  UMOV UR4, URZ ;  /* 0x0000003f00047c82 */ /* 0x000fe20008000000 */
[----:B------:R-:W1:Y:S02]  /*02a0*/  S2R R5, SR_TID.X ;  /* 0x0000000000057919 */ /* 0x000e640000002100 */
[----:B------:R-:W-:-:S04]  /*02b0*/  IADD3 R0, R0, 0x2800, RZ ;  /* 0x0000280000007810 */ /* 0x000fc80007ffe0ff */
[----:B0-----:R-:W-:-:S07]  /*02c0*/  LEA R7, R7, R0, 0x18 ;  /* 0x0000000007077211 */ /* 0x001fce00078ec0ff */
.L_x_1328:
[----:B-1----:R-:W-:Y:S01]  /*02d0*/  IMAD.WIDE.U32 R56, R5, -0x33333333, RZ ;  /* 0xcccccccd05387825 */ /* 0x002fe200078e00ff */
[----:B------:R-:W-:Y:S01]  /*02e0*/  ULOP3.LUT UR8, UR11, 0x3, URZ, 0xc0, !UPT ;  /* 0x000000030b087892 */ /* 0x000fe2000f8ec03f */
[----:B------:R-:W0:Y:S01]  /*02f0*/  LDC.64 R12, c[0x0][0x238] ;  /* 0x00008e00ff0c7b82 */ /* 0x000e220000000a00 */
[----:B------:R-:W-:Y:S02]  /*0300*/  USHF.R.U64 UR9, UR11, 0x2, UR5 ;  /* 0x000000020b097899 */ /* 0x000fe40008001205 */
[----:B------:R-:W-:Y:S01]  /*0310*/  SHF.R.U32.HI R56, RZ, 0x6, R57 ;  /* 0x00000006ff387819 */ /* 0x000fe20000011639 */
[----:B------:R-:W-:Y:S02]  /*0320*/  UIMAD UR10, UR8, 0x140, URZ ;  /* 0x00000140080a78a4 */ /* 0x000fe4000f8e023f */
[----:B------:R-:W-:Y:S01]  /*0330*/  USHF.L.U32 UR8, UR19, 0x4, URZ ;  /* 0x0000000413087899 */ /* 0x000fe2000800063f */
[----:B------:R-:W-:Y:S01]  /*0340*/  IMAD.U32 R15, RZ, RZ, UR9 ;  /* 0x00000009ff0f7e24 */ /* 0x000fe2000f8e00ff */
[----:B------:R-:W-:Y:S01]  /*0350*/  USHF.R.U32.HI UR12, URZ, 0x2, UR5 ;  /* 0x000000023f0c7899 */ /* 0x000fe20008011605 */
[----:B------:R-:W-:Y:S01]  /*0360*/  IMAD R54, R56, -0x50, R5 ;  /* 0xffffffb038367824 */ /* 0x000fe200078e0205 */
[----:B------:R-:W-:Y:S01]  /*0370*/  ULOP3.LUT UR8, UR8, 0x3f0, URZ, 0xc0, !UPT ;  /* 0x000003f008087892 */ /* 0x000fe2000f8ec03f */
[----:B------:R-:W-:Y:S01]  /*0380*/  ULDC.64 UR14, c[0x0][0x248] ;  /* 0x00009200000e7ab9 */ /* 0x000fe20000000a00 */
[----:B------:R-:W-:-:S02]  /*0390*/  UIMAD UR9, UR12, 0x140000, URZ ;  /* 0x001400000c0978a4 */ /* 0x000fc4000f8e023f */
[----:B------:R-:W-:Y:S02]  /*03a0*/  LEA R20, R54, UR10, 0x2 ;  /* 0x0000000a36147c11 */ /* 0x000fe4000f8e10ff */
[----:B------:R-:W-:Y:S01]  /*03b0*/  MOV R0, UR12 ;  /* 0x0000000c00007c02 */ /* 0x000fe20008000f00 */
[----:B------:R-:W-:Y:S01]  /*03c0*/  ULDC.64 UR12, c[0x0][0x228] ;  /* 0x00008a00000c7ab9 */ /* 0x000fe20000000a00 */
[----:B------:R-:W-:Y:S01]  /*03d0*/  SHF.R.S32.HI R21, RZ, 0x1f, R20 ;  /* 0x0000001fff157819 */ /* 0x000fe20000011414 */
[----:B--2---:R-:W-:Y:S01]  /*03e0*/  IMAD.WIDE.U32 R2, R20, -0x33333333, RZ ;  /* 0xcccccccd14027825 */ /* 0x004fe200078e00ff */
[----:B------:R-:W-:-:S04]  /*03f0*/  IADD3 R11, R56, UR8, RZ ;  /* 0x00000008380b7c10 */ /* 0x000fc8000fffe0ff */
[----:B------:R-:W-:Y:S01]  /*0400*/  SHF.R.U32.HI R43, RZ, 0x5, R3 ;  /* 0x00000005ff2b7819 */ /* 0x000fe20000011603 */
[----:B------:R-:W-:-:S03]  /*0410*/  IMAD.WIDE.U32 R2, R15, 0x140000, R20 ;  /* 0x001400000f027825 */ /* 0x000fc600078e0014 */
[----:B------:R-:W-:Y:S01]  /*0420*/  LEA R4, P0, R15, R43, 0x5 ;  /* 0x0000002b0f047211 */ /* 0x000fe200078028ff */
[----:B------:R-:W-:-:S03]  /*0430*/  IMAD R11, R11, 0x500, RZ ;  /* 0x000005000b0b7824 */ /* 0x000fc600078e02ff */
[----:B------:R-:W-:Y:S01]  /*0440*/  LEA.HI.X R15, R15, RZ, R0, 0x5, P0 ;  /* 0x000000ff0f0f7211 */ /* 0x000fe200000f2c00 */
[----:B------:R-:W-:Y:S01]  /*0450*/  VIADD R0, R3, UR9 ;  /* 0x0000000903007c36 */ /* 0x000fe20008000000 */
[C---:B------:R-:W-:Y:S01]  /*0460*/  LEA R26, P0, R4.reuse, UR14, 0x3 ;  /* 0x0000000e041a7c11 */ /* 0x040fe2000f8018ff */
[----:B------:R-:W-:Y:S01]  /*0470*/  ULDC.64 UR8, c[0x0][0x230] ;  /* 0x00008c0000087ab9 */ /* 0x000fe20000000a00 */
[----:B------:R-:W-:Y:S02]  /*0480*/  IADD3 R9, P1, R11, R2, RZ ;  /* 0x000000020b097210 */ /* 0x000fe40007f3e0ff */
[----:B------:R-:W-:Y:S02]  /*0490*/  LEA.HI.X R27, R4, UR15, R15, 0x3, P0 ;  /* 0x0000000f041b7c11 */ /* 0x000fe400080f1c0f */
[----:B------:R-:W-:Y:S02]  /*04a0*/  IADD3.X R4, RZ, R0, RZ, P1, !PT ;  /* 0x00000000ff047210 */ /* 0x000fe40000ffe4ff */
[----:B------:R-:W-:-:S02]  /*04b0*/  SHF.L.U32 R8, R9, 0x1, RZ ;  /* 0x0000000109087819 */ /* 0x000fc400000006ff */
[----:B------:R-:W2:Y:S01]  /*04c0*/  LDG.E.64.CONSTANT R26, desc[UR16][R26.64] ;  /* 0x000000101a1a7981 */ /* 0x000ea2000c1e9b00 */
[----:B------:R-:W-:Y:S01]  /*04d0*/  SHF.L.U64.HI R9, R9, 0x1, R4 ;  /* 0x0000000109097819 */ /* 0x000fe20000010204 */
[----:B0-----:R-:W-:Y:S01]  /*04e0*/  IMAD.WIDE R20, R20, 0x2, R12 ;  /* 0x0000000214147825 */ /* 0x001fe200078e020c */
[C---:B------:R-:W-:Y:S02]  /*04f0*/  IADD3 R38, P0, R8.reuse, UR8, RZ ;  /* 0x0000000808267c10 */ /* 0x040fe4000ff1e0ff */
[----:B------:R-:W-:Y:S02]  /*0500*/  IADD3 R22, P1, R8, UR12, RZ ;  /* 0x0000000c08167c10 */ /* 0x000fe4000ff3e0ff */
[----:B------:R-:W-:Y:S01]  /*0510*/  IADD3.X R39, R9, UR9, RZ, P0, !PT ;  /* 0x0000000909277c10 */ /* 0x000fe200087fe4ff */
[----:B------:R-:W-:Y:S01]  /*0520*/  VIADD R3, R11, 0x1400 ;  /* 0x000014000b037836 */ /* 0x000fe20000000000 */
[----:B------:R-:W-:Y:S01]  /*0530*/  IADD3.X R23, R9, UR13, RZ, P1, !PT ;  /* 0x0000000d09177c10 */ /* 0x000fe20008ffe4ff */
[----:B------:R-:W3:Y:S04]  /*0540*/  LDG.E.64.CONSTANT R20, desc[UR16][R20.64] ;  /* 0x0000001014147981 */ /* 0x000ee8000c1e9b00 */
[----:B------:R-:W4:Y:S01]  /*0550*/  LDG.E.64.CONSTANT R38, desc[UR16][R38.64] ;  /* 0x0000001026267981 */ /* 0x000f22000c1e9b00 */
[----:B------:R-:W-:-:S03]  /*0560*/  IADD3 R3, P0, R3, R2, RZ ;  /* 0x0000000203037210 */ /* 0x000fc60007f1e0ff */
[----:B------:R-:W5:Y:S01]  /*0570*/  LDG.E.64.CONSTANT R22, desc[UR16][R22.64] ;  /* 0x0000001016167981 */ /* 0x000f62000c1e9b00 */
[----:B------:R-:W-:Y:S02]  /*0580*/  IADD3.X R4, RZ, R0, RZ, P0, !PT ;  /* 0x00000000ff047210 */ /* 0x000fe400007fe4ff */
[C---:B------:R-:W-:Y:S02]  /*0590*/  SHF.L.U32 R24, R3.reuse, 0x1, RZ ;  /* 0x0000000103187819 */ /* 0x040fe400000006ff */
[----:B------:R-:W-:Y:S02]  /*05a0*/  SHF.L.U64.HI R4, R3, 0x1, R4 ;  /* 0x0000000103047819 */ /* 0x000fe40000010204 */
[----:B------:R-:W-:Y:S02]  /*05b0*/  IADD3 R36, P0, R24, UR8, RZ ;  /* 0x0000000818247c10 */ /* 0x000fe4000ff1e0ff */
[----:B------:R-:W-:Y:S02]  /*05c0*/  IADD3 R3, R11, 0x2800, RZ ;  /* 0x000028000b037810 */ /* 0x000fe40007ffe0ff */
[----:B------:R-:W-:-:S02]  /*05d0*/  IADD3.X R37, R4, UR9, RZ, P0, !PT ;  /* 0x0000000904257c10 */ /* 0x000fc400087fe4ff */
[----:B------:R-:W-:Y:S02]  /*05e0*/  IADD3 R24, P1, R24, UR12, RZ ;  /* 0x0000000c18187c10 */ /* 0x000fe4000ff3e0ff */
[----:B------:R-:W-:Y:S02]  /*05f0*/  IADD3 R3, P0, R3, R2, RZ ;  /* 0x0000000203037210 */ /* 0x000fe40007f1e0ff */
[----:B------:R-:W5:Y:S01]  /*0600*/  LDG.E.64.CONSTANT R36, desc[UR16][R36.64] ;  /* 0x0000001024247981 */ /* 0x000f62000c1e9b00 */
[----:B------:R-:W-:Y:S02]  /*0610*/  IADD3.X R25, R4, UR13, RZ, P1, !PT ;  /* 0x0000000d04197c10 */ /* 0x000fe40008ffe4ff */
[----:B------:R-:W-:Y:S01]  /*0620*/  IMAD.X R4, RZ, RZ, R0, P0 ;  /* 0x000000ffff047224 */ /* 0x000fe200000e0600 */
[----:B------:R-:W-:-:S03]  /*0630*/  SHF.L.U32 R30, R3, 0x1, RZ ;  /* 0x00000001031e7819 */ /* 0x000fc600000006ff */
[----:B------:R-:W5:Y:S01]  /*0640*/  LDG.E.64.CONSTANT R24, desc[UR16][R24.64] ;  /* 0x0000001018187981 */ /* 0x000f62000c1e9b00 */
[----:B------:R-:W-:Y:S02]  /*0650*/  SHF.L.U64.HI R4, R3, 0x1, R4 ;  /* 0x0000000103047819 */ /* 0x000fe40000010204 */
[----:B------:R-:W-:-:S04]  /*0660*/  IADD3 R28, P0, R30, UR8, RZ ;  /* 0x000000081e1c7c10 */ /* 0x000fc8000ff1e0ff */
[----:B------:R-:W-:-:S06]  /*0670*/  IADD3.X R29, R4, UR9, RZ, P0, !PT ;  /* 0x00000009041d7c10 */ /* 0x000fcc00087fe4ff */
[----:B------:R-:W5:Y:S01]  /*0680*/  LDG.E.64.CONSTANT R28, desc[UR16][R28.64] ;  /* 0x000000101c1c7981 */ /* 0x000f62000c1e9b00 */
[----:B------:R-:W-:Y:S02]  /*0690*/  IADD3 R30, P1, R30, UR12, RZ ;  /* 0x0000000c1e1e7c10 */ /* 0x000fe4000ff3e0ff */
[----:B------:R-:W-:Y:S02]  /*06a0*/  IADD3 R11, R11, 0x3c00, RZ ;  /* 0x00003c000b0b7810 */ /* 0x000fe40007ffe0ff */
[----:B------:R-:W-:Y:S02]  /*06b0*/  IADD3.X R31, R4, UR13, RZ, P1, !PT ;  /* 0x0000000d041f7c10 */ /* 0x000fe40008ffe4ff */
[----:B------:R-:W-:-:S04]  /*06c0*/  IADD3 R11, P0, R11, R2, RZ ;  /* 0x000000020b0b7210 */ /* 0x000fc80007f1e0ff */
[----:B------:R-:W5:Y:S01]  /*06d0*/  LDG.E.64.CONSTANT R30, desc[UR16][R30.64] ;  /* 0x000000101e1e7981 */ /* 0x000f62000c1e9b00 */
[----:B------:R-:W-:Y:S01]  /*06e0*/  IMAD.SHL.U32 R34, R11, 0x2, RZ ;  /* 0x000000020b227824 */ /* 0x000fe200078e00ff */
[----:B------:R-:W-:-:S04]  /*06f0*/  IADD3.X R0, RZ, R0, RZ, P0, !PT ;  /* 0x00000000ff007210 */ /* 0x000fc800007fe4ff */
[----:B------:R-:W-:Y:S02]  /*0700*/  SHF.L.U64.HI R0, R11, 0x1, R0 ;  /* 0x000000010b007819 */ /* 0x000fe40000010200 */
[----:B------:R-:W-:Y:S01]  /*0710*/  IADD3 R32, P0, R34, UR8, RZ ;  /* 0x0000000822207c10 */ /* 0x000fe2000ff1e0ff */
[----:B------:R-:W-:-:S03]  /*0720*/  ULDC UR8, c[0x0][0x250] ;  /* 0x0000940000087ab9 */ /* 0x000fc60000000800 */
[----:B------:R-:W-:Y:S02]  /*0730*/  IADD3.X R33, R0, UR9, RZ, P0, !PT ;  /* 0x0000000900217c10 */ /* 0x000fe400087fe4ff */
[----:B------:R-:W-:-:S04]  /*0740*/  IADD3 R34, P0, R34, UR12, RZ ;  /* 0x0000000c22227c10 */ /* 0x000fc8000ff1e0ff */
[----:B------:R-:W-:Y:S01]  /*0750*/  IADD3.X R35, R0, UR13, RZ, P0, !PT ;  /* 0x0000000d00237c10 */ /* 0x000fe200087fe4ff */
[----:B------:R-:W5:Y:S05]  /*0760*/  LDG.E.64.CONSTANT R32, desc[UR16][R32.64] ;  /* 0x0000001020207981 */ /* 0x000f6a000c1e9b00 */
[----:B------:R-:W5:Y:S01]  /*0770*/  LDG.E.64.CONSTANT R34, desc[UR16][R34.64] ;  /* 0x0000001022227981 */ /* 0x000f62000c1e9b00 */
[----:B------:R-:W0:Y:S01]  /*0780*/  S2UR UR13, SR_CgaCtaId ;  /* 0x00000000000d79c3 */ /* 0x000e220000008800 */
[----:B------:R-:W-:Y:S01]  /*0790*/  UMOV UR12, 0x400 ;  /* 0x00000400000c7882 */ /* 0x000fe20000000000 */
[----:B------:R-:W-:Y:S01]  /*07a0*/  SHF.L.U32 R55, R5, 0x1, RZ ;  /* 0x0000000105377819 */ /* 0x000fe200000006ff */
[----:B--2---:R-:W-:-:S06]  /*07b0*/  FADD.FTZ R10, R27, UR8 ;  /* 0x000000081b0a7e21 */ /* 0x004fcc0008010000 */
[----:B------:R-:W1:Y:S01]  /*07c0*/  MUFU.RSQ R10, R10 ;  /* 0x0000000a000a7308 */ /* 0x000e620000001400 */
[----:B---3--:R-:W-:Y:S02]  /*07d0*/  HADD2.F32 R11, -RZ, R20.H0_H0 ;  /* 0x20000014ff0b7230 */ /* 0x008fe40000004100 */
[--C-:B----4-:R-:W-:Y:S02]  /*07e0*/  HADD2.F32 R15, -RZ, R38.reuse.H0_H0 ;  /* 0x20000026ff0f7230 */ /* 0x110fe40000004100 */
[----:B------:R-:W-:Y:S02]  /*07f0*/  HADD2.F32 R19, -RZ, R38.H1_H1 ;  /* 0x30000026ff137230 */ /* 0x000fe40000004100 */
[----:B-----5:R-:W-:Y:S02]  /*0800*/  HADD2.F32 R3, -RZ, R22.H0_H0 ;  /* 0x20000016ff037230 */ /* 0x020fe40000004100 */
[----:B------:R-:W-:Y:S01]  /*0810*/  FADD.FTZ R17, -R26, R15 ;  /* 0x0000000f1a117221 */ /* 0x000fe20000010100 */
[----:B------:R-:W-:-:S02]  /*0820*/  HADD2.F32 R13, -RZ, R20.H1_H1 ;  /* 0x30000014ff0d7230 */ /* 0x000fc40000004100 */
[----:B------:R-:W-:Y:S01]  /*0830*/  FADD.FTZ R27, -R26, R19 ;  /* 0x000000131a1b7221 */ /* 0x000fe20000010100 */
[----:B------:R-:W-:Y:S02]  /*0840*/  HADD2.F32 R15, -RZ, R22.H1_H1 ;  /* 0x30000016ff0f7230 */ /* 0x000fe40000004100 */
[----:B------:R-:W-:Y:S01]  /*0850*/  FMUL.FTZ R19, R3, R11 ;  /* 0x0000000b03137220 */ /* 0x000fe20000410000 */
[C---:B-1----:R-:W-:Y:S01]  /*0860*/  FMUL.FTZ R0, R10.reuse, R17 ;  /* 0x000000110a007220 */ /* 0x042fe20000410000 */
[----:B------:R-:W-:Y:S02]  /*0870*/  HADD2.F32 R41, -RZ, R39.H0_H0 ;  /* 0x20000027ff297230 */ /* 0x000fe40000004100 */
[----:B------:R-:W-:Y:S01]  /*0880*/  FMUL.FTZ R2, R10, R27 ;  /* 0x0000001b0a027220 */ /* 0x000fe20000410000 */
[----:B------:R-:W-:Y:S01]  /*0890*/  FMUL.FTZ R4, R15, R13 ;  /* 0x0000000d0f047220 */ /* 0x000fe20000410000 */
[----:B------:R-:W-:Y:S01]  /*08a0*/  FFMA.FTZ R27, R0, R19, RZ ;  /* 0x00000013001b7223 */ /* 0x000fe200000100ff */
[----:B------:R-:W-:-:S02]  /*08b0*/  HADD2.F32 R17, -RZ, R21.H0_H0 ;  /* 0x20000015ff117230 */ /* 0x000fc40000004100 */
[----:B------:R-:W-:Y:S01]  /*08c0*/  FADD.FTZ R41, -R26, R41 ;  /* 0x000000291a297221 */ /* 0x000fe20000010100 */
[----:B------:R-:W-:Y:S02]  /*08d0*/  HADD2.F32 R19, -RZ, R23.H0_H0 ;  /* 0x20000017ff137230 */ /* 0x000fe40000004100 */
[----:B------:R-:W-:Y:S02]  /*08e0*/  HADD2.F32 R39, -RZ, R39.H1_H1 ;  /* 0x30000027ff277230 */ /* 0x000fe40000004100 */
[----:B------:R-:W-:Y:S01]  /*08f0*/  FFMA.FTZ R27, R2, R4, R27 ;  /* 0x00000004021b7223 */ /* 0x000fe2000001001b */
[----:B------:R-:W-:Y:S02]  /*0900*/  HADD2.F32 R21, -RZ, R21.H1_H1 ;  /* 0x30000015ff157230 */ /* 0x000fe40000004100 */
[----:B------:R-:W-:Y:S01]  /*0910*/  FMUL.FTZ R6, R19, R17 ;  /* 0x0000001113067220 */ /* 0x000fe20000410000 */
[----:B------:R-:W-:Y:S01]  /*0920*/  FMUL.FTZ R4, R10, R41 ;  /* 0x000000290a047220 */ /* 0x000fe20000410000 */
[----:B------:R-:W-:-:S02]  /*0930*/  HADD2.F32 R23, -RZ, R23.H1_H1 ;  /* 0x30000017ff177230 */ /* 0x000fc40000004100 */
[----:B------:R-:W-:Y:S01]  /*0940*/  FADD.FTZ R39, -R26, R39 ;  /* 0x000000271a277221 */ /* 0x000fe20000010100 */
[----:B------:R-:W-:Y:S02]  /*0950*/  HADD2.F32 R41, -RZ, R36.H0_H0 ;  /* 0x20000024ff297230 */ /* 0x000fe40000004100 */
[----:B------:R-:W-:Y:S01]  /*0960*/  FFMA.FTZ R27, R4, R6, R27 ;  /* 0x00000006041b7223 */ /* 0x000fe2000001001b */
[----:B------:R-:W-:Y:S01]  /*0970*/  FMUL.FTZ R14, R23, R21 ;  /* 0x00000015170e7220 */ /* 0x000fe20000410000 */
[----:B------:R-:W-:Y:S01]  /*0980*/  FMUL.FTZ R6, R10, R39 ;  /* 0x000000270a067220 */ /* 0x000fe20000410000 */
[----:B------:R-:W-:-:S03]  /*0990*/  FADD.FTZ R41, -R26, R41 ;  /* 0x000000291a297221 */ /* 0x000fc60000010100 */
[----:B------:R-:W-:Y:S01]  /*09a0*/  FFMA.FTZ R27, R6, R14, R27 ;  /* 0x0000000e061b7223 */ /* 0x000fe2000001001b */
[----:B------:R-:W-:Y:S01]  /*09b0*/  FMUL.FTZ R14, R10, R41 ;  /* 0x000000290a0e7220 */ /* 0x000fe20000410000 */
[--C-:B------:R-:W-:Y:S02]  /*09c0*/  HADD2.F32 R41, -RZ, R37.reuse.H0_H0 ;  /* 0x20000025ff297230 */ /* 0x100fe40000004100 */
[----:B------:R-:W-:Y:S02]  /*09d0*/  HADD2.F32 R37, -RZ, R37.H1_H1 ;  /* 0x30000025ff257230 */ /* 0x000fe40000004100 */
[----:B------:R-:W-:Y:S02]  /*09e0*/  HADD2.F32 R12, -RZ, R24.H0_H0 ;  /* 0x20000018ff0c7230 */ /* 0x000fe40000004100 */
[----:B------:R-:W-:Y:S02]  /*09f0*/  HADD2.F32 R39, -RZ, R36.H1_H1 ;  /* 0x30000024ff277230 */ /* 0x000fe40000004100 */
[----:B------:R-:W-:-:S02]  /*0a00*/  HADD2.F32 R16, -RZ, R24.H1_H1 ;  /* 0x30000018ff107230 */ /* 0x000fc40000004100 */
[--C-:B------:R-:W-:Y:S02]  /*0a10*/  HADD2.F32 R20, -RZ, R25.reuse.H0_H0 ;  /* 0x20000019ff147230 */ /* 0x100fe40000004100 */
[----:B------:R-:W-:Y:S02]  /*0a20*/  HADD2.F32 R24, -RZ, R25.H1_H1 ;  /* 0x30000019ff187230 */ /* 0x000fe40000004100 */
[C---:B------:R-:W-:Y:S01]  /*0a30*/  FADD.FTZ R25, -R26.reuse, R37 ;  /* 0x000000251a197221 */ /* 0x040fe20000010100 */
[--C-:B------:R-:W-:Y:S02]  /*0a40*/  HADD2.F32 R37, -RZ, R28.reuse.H0_H0 ;  /* 0x2000001cff257230 */ /* 0x100fe40000004100 */
[----:B------:R-:W-:Y:S01]  /*0a50*/  FMUL.FTZ R18, R11, R12 ;  /* 0x0000000c0b127220 */ /* 0x000fe20000410000 */
[----:B------:R-:W-:Y:S02]  /*0a60*/  HADD2.F32 R45, -RZ, R28.H1_H1 ;  /* 0x3000001cff2d7230 */ /* 0x000fe40000004100 */
[----:B------:R-:W-:Y:S01]  /*0a70*/  FFMA.FTZ R28, R3, R11, RZ ;  /* 0x0000000b031c7223 */ /* 0x000fe200000100ff */
[----:B------:R-:W-:Y:S01]  /*0a80*/  FADD.FTZ R39, -R26, R39 ;  /* 0x000000271a277221 */ /* 0x000fe20000010100 */
[----:B------:R-:W-:Y:S01]  /*0a90*/  FFMA.FTZ R27, R14, R18, R27 ;  /* 0x000000120e1b7223 */ /* 0x000fe2000001001b */
[----:B------:R-:W-:Y:S01]  /*0aa0*/  FMUL.FTZ R22, R13, R16 ;  /* 0x000000100d167220 */ /* 0x000fe20000410000 */
[----:B------:R-:W-:Y:S01]  /*0ab0*/  FFMA.FTZ R28, R15, R13, R28 ;  /* 0x0000000d0f1c7223 */ /* 0x000fe2000001001c */
[----:B------:R-:W-:Y:S01]  /*0ac0*/  FMUL.FTZ R18, R10, R39 ;  /* 0x000000270a127220 */ /* 0x000fe20000410000 */
[----:B------:R-:W-:-:S02]  /*0ad0*/  FADD.FTZ R41, -R26, R41 ;  /* 0x000000291a297221 */ /* 0x000fc40000010100 */
[----:B------:R-:W-:Y:S01]  /*0ae0*/  FFMA.FTZ R28, R19, R17, R28 ;  /* 0x00000011131c7223 */ /* 0x000fe2000001001c */
[----:B------:R-:W-:Y:S01]  /*0af0*/  FFMA.FTZ R27, R18, R22, R27 ;  /* 0x00000016121b7223 */ /* 0x000fe2000001001b */
[----:B------:R-:W-:Y:S01]  /*0b00*/  FMUL.FTZ R36, R17, R20 ;  /* 0x0000001411247220 */ /* 0x000fe20000410000 */
[----:B------:R-:W-:Y:S01]  /*0b10*/  FMUL.FTZ R22, R10, R41 ;  /* 0x000000290a167220 */ /* 0x000fe20000410000 */
[----:B------:R-:W-:Y:S01]  /*0b20*/  FFMA.FTZ R28, R23, R21, R28 ;  /* 0x00000015171c7223 */ /* 0x000fe2000001001c */
[----:B------:R-:W-:Y:S01]  /*0b30*/  FADD.FTZ R37, -R26, R37 ;  /* 0x000000251a257221 */ /* 0x000fe20000010100 */
[----:B------:R-:W-:Y:S01]  /*0b40*/  FMUL.FTZ R25, R10, R25 ;  /* 0x000000190a197220 */ /* 0x000fe20000410000 */
[----:B------:R-:W-:Y:S01]  /*0b50*/  FFMA.FTZ R36, R22, R36, R27 ;  /* 0x0000002416247223 */ /* 0x000fe2000001001b */
[----:B------:R-:W-:Y:S01]  /*0b60*/  FMUL.FTZ R27, R21, R24 ;  /* 0x00000018151b7220 */ /* 0x000fe20000410000 */
[--C-:B------:R-:W-:Y:S02]  /*0b70*/  HADD2.F32 R38, -RZ, R30.reuse.H0_H0 ;  /* 0x2000001eff267230 */ /* 0x100fe40000004100 */
[----:B------:R-:W-:Y:S01]  /*0b80*/  FFMA.FTZ R28, R11, R12, R28 ;  /* 0x0000000c0b1c7223 */ /* 0x000fe2000001001c */
[----:B------:R-:W-:Y:S01]  /*0b90*/  FMUL.FTZ R39, R10, R37 ;  /* 0x000000250a277220 */ /* 0x000fe20000410000 */
[----:B------:R-:W-:Y:S01]  /*0ba0*/  FFMA.FTZ R36, R25, R27, R36 ;  /* 0x0000001b19247223 */ /* 0x000fe20000010024 */
[----:B------:R-:W-:-:S02]  /*0bb0*/  HADD2.F32 R41, -RZ, R30.H1_H1 ;  /* 0x3000001eff297230 */ /* 0x000fc40000004100 */
[----:B------:R-:W-:Y:S01]  /*0bc0*/  FMUL.FTZ R27, R11, R38 ;  /* 0x000000260b1b7220 */ /* 0x000fe20000410000 */
[----:B------:R-:W-:Y:S02]  /*0bd0*/  HADD2.F32 R37, -RZ, R29.H0_H0 ;  /* 0x2000001dff257230 */ /* 0x000fe40000004100 */
[----:B------:R-:W-:Y:S01]  /*0be0*/  FADD.FTZ R45, -R26, R45 ;  /* 0x0000002d1a2d7221 */ /* 0x000fe20000010100 */
[----:B------:R-:W-:Y:S01]  /*0bf0*/  FFMA.FTZ R28, R13, R16, R28 ;  /* 0x000000100d1c7223 */ /* 0x000fe2000001001c */
[----:B------:R-:W-:Y:S02]  /*0c00*/  HADD2.F32 R40, -RZ, R31.H0_H0 ;  /* 0x2000001fff287230 */ /* 0x000fe40000004100 */
[----:B------:R-:W-:Y:S01]  /*0c10*/  FFMA.FTZ R27, R39, R27, R36 ;  /* 0x0000001b271b7223 */ /* 0x000fe20000010024 */
[----:B------:R-:W-:Y:S01]  /*0c20*/  FMUL.FTZ R30, R13, R41 ;  /* 0x000000290d1e7220 */ /* 0x000fe20000410000 */
[----:B------:R-:W-:Y:S01]  /*0c30*/  FMUL.FTZ R42, R10, R45 ;  /* 0x0000002d0a2a7220 */ /* 0x000fe20000410000 */
[----:B------:R-:W-:Y:S01]  /*0c40*/  FADD.FTZ R37, -R26, R37 ;  /* 0x000000251a257221 */ /* 0x000fe20000010100 */
[----:B------:R-:W-:Y:S01]  /*0c50*/  FFMA.FTZ R28, R17, R20, R28 ;  /* 0x00000014111c7223 */ /* 0x000fe2000001001c */
[----:B------:R-:W-:-:S02]  /*0c60*/  HADD2.F32 R45, -RZ, R29.H1_H1 ;  /* 0x3000001dff2d7230 */ /* 0x000fc40000004100 */
[----:B------:R-:W-:Y:S01]  /*0c70*/  FFMA.FTZ R27, R42, R30, R27 ;  /* 0x0000001e2a1b7223 */ /* 0x000fe2000001001b */
[----:B------:R-:W-:Y:S01]  /*0c80*/  FMUL.FTZ R29, R17, R40 ;  /* 0x00000028111d7220 */ /* 0x000fe20000410000 */
[----:B------:R-:W-:Y:S01]  /*0c90*/  FMUL.FTZ R44, R10, R37 ;  /* 0x000000250a2c7220 */ /* 0x000fe20000410000 */
[----:B------:R-:W-:Y:S01]  /*0ca0*/  FFMA.FTZ R28, R21, R24, R28 ;  /* 0x00000018151c7223 */ /* 0x000fe2000001001c */
[----:B------:R-:W-:Y:S02]  /*0cb0*/  HADD2.F32 R46, -RZ, R31.H1_H1 ;  /* 0x3000001fff2e7230 */ /* 0x000fe40000004100 */
[----:B------:R-:W-:Y:S01]  /*0cc0*/  FADD.FTZ R45, -R26, R45 ;  /* 0x0000002d1a2d7221 */ /* 0x000fe20000010100 */
[----:B------:R-:W-:Y:S01]  /*0cd0*/  FFMA.FTZ R30, R44, R29, R27 ;  /* 0x0000001d2c1e7223 */ /* 0x000fe2000001001b */
[----:B------:R-:W-:Y:S01]  /*0ce0*/  FFMA.FTZ R28, R11, R38, R28 ;  /* 0x000000260b1c7223 */ /* 0x000fe2000001001c */
[----:B------:R-:W-:Y:S02]  /*0cf0*/  HADD2.F32 R29, -RZ, R32.H0_H0 ;  /* 0x20000020ff1d7230 */ /* 0x000fe40000004100 */
[----:B------:R-:W-:Y:S01]  /*0d00*/  FMUL.FTZ R47, R10, R45 ;  /* 0x0000002d0a2f7220 */ /* 0x000fe20000410000 */
[----:B------:R-:W-:Y:S01]  /*0d10*/  FMUL.FTZ R27, R21, R46 ;  /* 0x0000002e151b7220 */ /* 0x000fe20000410000 */
[----:B------:R-:W-:Y:S01]  /*0d20*/  FFMA.FTZ R28, R13, R41, R28 ;  /* 0x000000290d1c7223 */ /* 0x000fe2000001001c */
[----:B------:R-:W-:-:S02]  /*0d30*/  HADD2.F32 R45, -RZ, R34.H0_H0 ;  /* 0x20000022ff2d7230 */ /* 0x000fc40000004100 */
[----:B------:R-:W-:Y:S01]  /*0d40*/  FADD.FTZ R29, -R26, R29 ;  /* 0x0000001d1a1d7221 */ /* 0x000fe20000010100 */
[----:B------:R-:W-:Y:S02]  /*0d50*/  HADD2.F32 R31, -RZ, R32.H1_H1 ;  /* 0x30000020ff1f7230 */ /* 0x000fe40000004100 */
[----:B------:R-:W-:Y:S01]  /*0d60*/  FFMA.FTZ R28, R17, R40, R28 ;  /* 0x00000028111c7223 */ /* 0x000fe2000001001c */
[----:B------:R-:W-:Y:S01]  /*0d70*/  FFMA.FTZ R27, R47, R27, R30 ;  /* 0x0000001b2f1b7223 */ /* 0x000fe2000001001e */
[----:B------:R-:W-:Y:S01]  /*0d80*/  FMUL.FTZ R30, R11, R45 ;  /* 0x0000002d0b1e7220 */ /* 0x000fe20000410000 */
[----:B------:R-:W-:Y:S01]  /*0d90*/  FMUL.FTZ R48, R10, R29 ;  /* 0x0000001d0a307220 */ /* 0x000fe20000410000 */
[----:B------:R-:W-:Y:S02]  /*0da0*/  HADD2.F32 R50, -RZ, R34.H1_H1 ;  /* 0x30000022ff327230 */ /* 0x000fe40000004100 */
[----:B------:R-:W-:Y:S01]  /*0db0*/  FADD.FTZ R31, -R26, R31 ;  /* 0x0000001f1a1f7221 */ /* 0x000fe20000010100 */
[----:B------:R-:W-:-:S02]  /*0dc0*/  HADD2.F32 R29, -RZ, R33.H0_H0 ;  /* 0x20000021ff1d7230 */ /* 0x000fc40000004100 */
[----:B------:R-:W-:Y:S01]  /*0dd0*/  FFMA.FTZ R28, R21, R46, R28 ;  /* 0x0000002e151c7223 */ /* 0x000fe2000001001c */
[----:B------:R-:W-:Y:S01]  /*0de0*/  FFMA.FTZ R30, R48, R30, R27 ;  /* 0x0000001e301e7223 */ /* 0x000fe2000001001b */
[----:B------:R-:W-:Y:S01]  /*0df0*/  FMUL.FTZ R27, R13, R50 ;  /* 0x000000320d1b7220 */ /* 0x000fe20000410000 */
[----:B------:R-:W-:Y:S01]  /*0e00*/  FMUL.FTZ R51, R10, R31 ;  /* 0x0000001f0a337220 */ /* 0x000fe20000410000 */
[----:B------:R-:W-:Y:S02]  /*0e10*/  HADD2.F32 R49, -RZ, R35.H0_H0 ;  /* 0x20000023ff317230 */ /* 0x000fe40000004100 */
[----:B------:R-:W-:Y:S01]  /*0e20*/  FADD.FTZ R29, -R26, R29 ;  /* 0x0000001d1a1d7221 */ /* 0x000fe20000010100 */
[----:B------:R-:W-:Y:S02]  /*0e30*/  HADD2.F32 R33, -RZ, R33.H1_H1 ;  /* 0x30000021ff217230 */ /* 0x000fe40000004100 */
[----:B------:R-:W-:Y:S01]  /*0e40*/  FFMA.FTZ R28, R11, R45, R28 ;  /* 0x0000002d0b1c7223 */ /* 0x000fe2000001001c */
[----:B------:R-:W-:Y:S01]  /*0e50*/  FFMA.FTZ R27, R51, R27, R30 ;  /* 0x0000001b331b7223 */ /* 0x000fe2000001001e */
[----:B------:R-:W-:-:S02]  /*0e60*/  HADD2.F32 R53, -RZ, R35.H1_H1 ;  /* 0x30000023ff357230 */ /* 0x000fc40000004100 */
[----:B------:R-:W-:Y:S01]  /*0e70*/  FMUL.FTZ R30, R17, R49 ;  /* 0x00000031111e7220 */ /* 0x000fe20000410000 */
[----:B------:R-:W-:Y:S01]  /*0e80*/  FMUL.FTZ R52, R10, R29 ;  /* 0x0000001d0a347220 */ /* 0x000fe20000410000 */
[----:B------:R-:W-:Y:S01]  /*0e90*/  FADD.FTZ R33, -R26, R33 ;  /* 0x000000211a217221 */ /* 0x000fe20000010100 */
[----:B------:R-:W-:Y:S01]  /*0ea0*/  FFMA.FTZ R28, R13, R50, R28 ;  /* 0x000000320d1c7223 */ /* 0x000fe2000001001c */
[----:B------:R-:W-:Y:S02]  /*0eb0*/  IMAD R31, R54, 0x28, R7 ;  /* 0x00000028361f7824 */ /* 0x000fe400078e0207 */
[----:B------:R-:W-:Y:S01]  /*0ec0*/  FFMA.FTZ R27, R52, R30, R27 ;  /* 0x0000001e341b7223 */ /* 0x000fe2000001001b */
[----:B------:R-:W-:Y:S01]  /*0ed0*/  FMUL.FTZ R29, R21, R53 ;  /* 0x00000035151d7220 */ /* 0x000fe20000410000 */
[----:B------:R-:W-:Y:S01]  /*0ee0*/  FMUL.FTZ R54, R10, R33 ;  /* 0x000000210a367220 */ /* 0x000fe20000410000 */
[----:B------:R-:W-:Y:S01]  /*0ef0*/  FFMA.FTZ R26, R17, R49, R28 ;  /* 0x00000031111a7223 */ /* 0x000fe2000001001c */
[----:B------:R-:W-:-:S02]  /*0f00*/  LEA R56, R56, R31, 0x3 ;  /* 0x0000001f38387211 */ /* 0x000fc400078e18ff */
[----:B------:R-:W-:Y:S01]  /*0f10*/  FFMA.FTZ R27, R54, R29, R27 ;  /* 0x0000001d361b7223 */ /* 0x000fe2000001001b */
[----:B------:R-:W-:-:S05]  /*0f20*/  FFMA.FTZ R26, R21, R53, R26 ;  /* 0x00000035151a7223 */ /* 0x000fca000001001a */
[----:B------:R1:W-:Y:S01]  /*0f30*/  STS.64 [R56], R26 ;  /* 0x0000001a38007388 */ /* 0x0003e20000000a00 */
[----:B------:R-:W-:Y:S01]  /*0f40*/  FADD.FTZ R31, RZ, R3 ;  /* 0x00000003ff1f7221 */ /* 0x000fe20000010000 */
[----:B------:R-:W-:Y:S01]  /*0f50*/  FFMA.FTZ R29, R0, R3, RZ ;  /* 0x00000003001d7223 */ /* 0x000fe200000100ff */
[----:B0-----:R-:W-:Y:S01]  /*0f60*/  ULEA UR8, UR13, UR12, 0x18 ;  /* 0x0000000c0d087291 */ /* 0x001fe2000f8ec03f */
[----:B------:R-:W-:Y:S01]  /*0f70*/  SHF.R.S32.HI R32, RZ, 0x1f, R5 ;  /* 0x0000001fff207819 */ /* 0x000fe20000011405 */
[----:B------:R-:W-:Y:S01]  /*0f80*/  FADD.FTZ R31, R31, R12 ;  /* 0x0000000c1f1f7221 */ /* 0x000fe20000010000 */
[----:B------:R-:W-:Y:S01]  /*0f90*/  FFMA.FTZ R28, R14, R12, R29 ;  /* 0x0000000c0e1c7223 */ /* 0x000fe2000001001d */
[----:B------:R-:W-:Y:S02]  /*0fa0*/  LOP3.LUT R34, R55, 0x18, RZ, 0xc0, !PT ;  /* 0x0000001837227812 */ /* 0x000fe400078ec0ff */
[----:B------:R-:W-:Y:S01]  /*0fb0*/  FADD.FTZ R30, R31, R38 ;  /* 0x000000261f1e7221 */ /* 0x000fe20000010000 */
[----:B------:R-:W-:Y:S01]  /*0fc0*/  LEA.HI R31, R32, R5, RZ, 0x2 ;  /* 0x00000005201f7211 */ /* 0x000fe200078f10ff */
[----:B------:R-:W-:Y:S01]  /*0fd0*/  FFMA.FTZ R29, R39, R38, R28 ;  /* 0x00000026271d7223 */ /* 0x000fe2000001001c */
[----:B------:R-:W-:Y:S01]  /*0fe0*/  LEA R33, R5, UR8, 0x5 ;  /* 0x0000000805217c11 */ /* 0x000fe2000f8e28ff */
[----:B-1----:R-:W-:Y:S01]  /*0ff0*/  FADD.FTZ R27, R30, R45 ;  /* 0x0000002d1e1b7221 */ /* 0x002fe20000010000 */
[----:B------:R-:W-:-:S02]  /*1000*/  LOP3.LUT R36, R34, 0x10, RZ, 0x3c, !PT ;  /* 0x0000001022247812 */ /* 0x000fc400078e3cff */
[----:B------:R-:W-:Y:S01]  /*1010*/  SHF.R.S32.HI R30, RZ, 0x2, R31 ;  /* 0x00000002ff1e7819 */ /* 0x000fe2000001141f */
[----:B------:R-:W-:Y:S01]  /*1020*/  FFMA.FTZ R26, R48, R45, R29 ;  /* 0x0000002d301a7223 */ /* 0x000fe2000001001d */
[----:B------:R-:W-:Y:S01]  /*1030*/  LOP3.LUT R28, R34, 0x8, RZ, 0x3c, !PT ;  /* 0x00000008221c7812 */ /* 0x000fe200078e3cff */
[----:B------:R-:W-:Y:S01]  /*1040*/  FADD.FTZ R37, RZ, R15 ;  /* 0x0000000fff257221 */ /* 0x000fe20000010000 */
[C---:B------:R-:W-:Y:S01]  /*1050*/  IADD3 R56, R33.reuse, R34, RZ ;  /* 0x0000002221387210 */ /* 0x040fe20007ffe0ff */
[----:B------:R-:W-:Y:S01]  /*1060*/  BAR.SYNC.DEFER_BLOCKING 0x0 ;  /* 0x0000000000007b1d */ /* 0x000fe20000010000 */
[C---:B------:R-:W-:Y:S01]  /*1070*/  IADD3 R35, R33.reuse, R36, RZ ;  /* 0x0000002421237210 */ /* 0x040fe20007ffe0ff */
[----:B------:R-:W-:Y:S01]  /*1080*/  FFMA.FTZ R29, R2, R15, RZ ;  /* 0x0000000f021d7223 */ /* 0x000fe200000100ff */
[----:B------:R-:W-:Y:S01]  /*1090*/  IADD3 R36, R30, 0x50, RZ ;  /* 0x000000501e247810 */ /* 0x000fe20007ffe0ff */
[----:B------:R-:W-:Y:S02]  /*10a0*/  IMAD.IADD R34, R33, 0x1, R28 ;  /* 0x0000000121227824 */ /* 0x000fe400078e021c */
[----:B------:R-:W-:Y:S01]  /*10b0*/  FADD.FTZ R59, RZ, R19 ;  /* 0x00000013ff3b7221 */ /* 0x000fe20000010000 */
[----:B------:R-:W-:Y:S01]  /*10c0*/  FFMA.FTZ R57, R4, R19, RZ ;  /* 0x0000001304397223 */ /* 0x000fe200000100ff */
[----:B------:R-:W-:Y:S01]  /*10d0*/  FADD.FTZ R28, R37, R16 ;  /* 0x00000010251c7221 */ /* 0x000fe20000010000 */
[----:B------:R-:W-:Y:S01]  /*10e0*/  FFMA.FTZ R29, R18, R16, R29 ;  /* 0x00000010121d7223 */ /* 0x000fe2000001001d */
[----:B------:R-:W-:Y:S01]  /*10f0*/  SHF.R.S32.HI R37, RZ, 0x1f, R36 ;  /* 0x0000001fff257819 */ /* 0x000fe20000011424 */
[----:B------:R-:W-:Y:S01]  /*1100*/  FADD.FTZ R59, R59, R20 ;  /* 0x000000143b3b7221 */ /* 0x000fe20000010000 */
[----:B------:R-:W-:-:S02]  /*1110*/  FFMA.FTZ R57, R22, R20, R57 ;  /* 0x0000001416397223 */ /* 0x000fc40000010039 */
[----:B------:R-:W-:Y:S01]  /*1120*/  LEA.HI R36, R37, R36, RZ, 0x2 ;  /* 0x0000002425247211 */ /* 0x000fe200078f10ff */
[----:B------:R-:W-:Y:S01]  /*1130*/  FADD.FTZ R37, RZ, R23 ;  /* 0x00000017ff257221 */ /* 0x000fe20000010000 */
[----:B------:R-:W-:Y:S01]  /*1140*/  FFMA.FTZ R57, R44, R40, R57 ;  /* 0x000000282c397223 */ /* 0x000fe20000010039 */
[----:B------:R0:W-:Y:S02]  /*1150*/  STS.64 [R56], R26 ;  /* 0x0000001a38007388 */ /* 0x0001e40000000a00 */
[----:B------:R-:W-:Y:S01]  /*1160*/  FADD.FTZ R37, R37, R24 ;  /* 0x0000001825257221 */ /* 0x000fe20000010000 */
[----:B0-----:R-:W-:Y:S01]  /*1170*/  LOP3.LUT R56, R55, 0x18, RZ, 0xc, !PT ;  /* 0x0000001837387812 */ /* 0x001fe200078e0cff */
[----:B------:R-:W-:Y:S01]  /*1180*/  FADD.FTZ R27, R28, R41 ;  /* 0x000000291c1b7221 */ /* 0x000fe20000010000 */
[----:B------:R-:W-:Y:S02]  /*1190*/  FFMA.FTZ R26, R42, R41, R29 ;  /* 0x000000292a1a7223 */ /* 0x000fe4000001001d */
[----:B------:R-:W-:Y:S01]  /*11a0*/  IADD3 R33, R33, R56, RZ ;  /* 0x0000003821217210 */ /* 0x000fe20007ffe0ff */
[----:B------:R-:W-:Y:S01]  /*11b0*/  FFMA.FTZ R56, R6, R23, RZ ;  /* 0x0000001706387223 */ /* 0x000fe200000100ff */
[----:B------:R-:W-:Y:S01]  /*11c0*/  FADD.FTZ R28, R59, R40 ;  /* 0x000000283b1c7221 */ /* 0x000fe20000010000 */
[----:B------:R-:W-:Y:S01]  /*11d0*/  FADD.FTZ R27, R27, R50 ;  /* 0x000000321b1b7221 */ /* 0x000fe20000010000 */
[----:B------:R-:W-:Y:S01]  /*11e0*/  FFMA.FTZ R26, R51, R50, R26 ;  /* 0x00000032331a7223 */ /* 0x000fe2000001001a */
[----:B------:R-:W-:Y:S01]  /*11f0*/  FFMA.FTZ R56, R25, R24, R56 ;  /* 0x0000001819387223 */ /* 0x000fe20000010038 */
[----:B------:R-:W-:Y:S01]  /*1200*/  FADD.FTZ R29, R28, R49 ;  /* 0x000000311c1d7221 */ /* 0x000fe20000010000 */
[----:B------:R-:W-:-:S02]  /*1210*/  FFMA.FTZ R28, R52, R49, R57 ;  /* 0x00000031341c7223 */ /* 0x000fc40000010039 */
[----:B------:R0:W-:Y:S04]  /*1220*/  STS.64 [R34], R26 ;  /* 0x0000001a22007388 */ /* 0x0001e80000000a00 */
[----:B------:R1:W-:Y:S01]  /*1230*/  STS.64 [R35], R28 ;  /* 0x0000001c23007388 */ /* 0x0003e20000000a00 */
[----:B0-----:R-:W-:Y:S01]  /*1240*/  FADD.FTZ R26, R37, R46 ;  /* 0x0000002e251a7221 */ /* 0x001fe20000010000 */
[----:B------:R-:W-:-:S03]  /*1250*/  FFMA.FTZ R27, R47, R46, R56 ;  /* 0x0000002e2f1b7223 */ /* 0x000fc60000010038 */
[----:B-1----:R-:W-:Y:S01]  /*1260*/  FADD.FTZ R29, R26, R53 ;  /* 0x000000351a1d7221 */ /* 0x002fe20000010000 */
[----:B------:R-:W-:Y:S01]  /*1270*/  FFMA.FTZ R28, R54, R53, R27 ;  /* 0x00000035361c7223 */ /* 0x000fe2000001001b */
[----:B------:R-:W-:-:S04]  /*1280*/  LOP3.LUT R58, R31, 0xfffffffc, RZ, 0xc0, !PT ;  /* 0xfffffffc1f3a7812 */ /* 0x000fc800078ec0ff */
[----:B------:R-:W-:Y:S01]  /*1290*/  STS.64 [R33], R28 ;  /* 0x0000001c21007388 */ /* 0x000fe20000000a00 */
[----:B------:R-:W-:Y:S01]  /*12a0*/  IMAD.IADD R31, R5, 0x1, -R58 ;  /* 0x00000001051f7824 */ /* 0x000fe200078e0a3a */
[----:B------:R-:W-:Y:S02]  /*12b0*/  IADD3 R58, R30, 0xf0, RZ ;  /* 0x000000f01e3a7810 */ /* 0x000fe40007ffe0ff */
[----:B------:R-:W-:Y:S02]  /*12c0*/  LEA.HI R32, R32, R5, RZ, 0x4 ;  /* 0x0000000520207211 */ /* 0x000fe400078f20ff */
[----:B------:R-:W-:Y:S02]  /*12d0*/  IADD3 R57, R30, 0xa0, RZ ;  /* 0x000000a01e397810 */ /* 0x000fe40007ffe0ff */
[----:B------:R-:W-:Y:S02]  /*12e0*/  SHF.R.S32.HI R35, RZ, 0x1f, R58 ;  /* 0x0000001fff237819 */ /* 0x000fe4000001143a */
[----:B------:R-:W-:-:S02]  /*12f0*/  SHF.R.U32.HI R32, RZ, 0x4, R32 ;  /* 0x00000004ff207819 */ /* 0x000fc40000011620 */
[----:B------:R-:W-:Y:S02]  /*1300*/  SHF.R.S32.HI R34, RZ, 0x1f, R57 ;  /* 0x0000001fff227819 */ /* 0x000fe40000011439 */
[----:B------:R-:W-:Y:S02]  /*1310*/  LEA.HI R35, R35, R58, RZ, 0x2 ;  /* 0x0000003a23237211 */ /* 0x000fe400078f10ff */
[----:B------:R-:W-:Y:S02]  /*1320*/  LEA R30, R30, UR8, 0x5 ;  /* 0x000000081e1e7c11 */ /* 0x000fe4000f8e28ff */
[----:B------:R-:W-:Y:S02]  /*1330*/  LOP3.LUT R27, R31, 0x3, R32, 0x78, !PT ;  /* 0x000000031f1b7812 */ /* 0x000fe400078e7820 */
[----:B------:R-:W-:Y:S02]  /*1340*/  SHF.R.U32.HI R36, RZ, 0x2, R36 ;  /* 0x00000002ff247819 */ /* 0x000fe40000011624 */
[----:B------:R-:W-:-:S02]  /*1350*/  LEA.HI R34, R34, R57, RZ, 0x2 ;  /* 0x0000003922227211 */ /* 0x000fc400078f10ff */
[----:B------:R-:W-:Y:S02]  /*1360*/  SHF.R.U32.HI R32, RZ, 0x2, R35 ;  /* 0x00000002ff207819 */ /* 0x000fe40000011623 */
[----:B------:R-:W-:Y:S01]  /*1370*/  LEA R26, R27, R30, 0x3 ;  /* 0x0000001e1b1a7211 */ /* 0x000fe200078e18ff */
[----:B------:R-:W-:Y:S01]  /*1380*/  BAR.SYNC.DEFER_BLOCKING 0x0 ;  /* 0x0000000000007b1d */ /* 0x000fe20000010000 */
[----:B------:R-:W-:Y:S02]  /*1390*/  LOP3.LUT R35, R31, 0x3, R36, 0x78, !PT ;  /* 0x000000031f237812 */ /* 0x000fe400078e7824 */
[----:B------:R-:W-:-:S03]  /*13a0*/  SHF.R.U32.HI R34, RZ, 0x2, R34 ;  /* 0x00000002ff227819 */ /* 0x000fc60000011622 */
[----:B------:R-:W-:Y:S01]  /*13b0*/  IMAD R36, R35, 0x8, R30 ;  /* 0x0000000823247824 */ /* 0x000fe200078e021e */
[C---:B------:R-:W-:Y:S02]  /*13c0*/  LOP3.LUT R37, R31.reuse, 0x3, R34, 0x78, !PT ;  /* 0x000000031f257812 */ /* 0x040fe400078e7822 */
[----:B------:R-:W-:Y:S02]  /*13d0*/  LOP3.LUT R35, R31, 0x3, R32, 0x78, !PT ;  /* 0x000000031f237812 */ /* 0x000fe400078e7820 */
[-C--:B------:R-:W-:Y:S02]  /*13e0*/  LEA R31, R37, R30.reuse, 0x3 ;  /* 0x0000001e251f7211 */ /* 0x080fe400078e18ff */
[----:B------:R-:W-:Y:S01]  /*13f0*/  LEA R32, R35, R30, 0x3 ;  /* 0x0000001e23207211 */ /* 0x000fe200078e18ff */
[----:B------:R-:W0:Y:S04]  /*1400*/  LDS.64 R26, [R26] ;  /* 0x000000001a1a7984 */ /* 0x000e280000000a00 */
[----:B------:R-:W1:Y:S04]  /*1410*/  LDS.64 R28, [R36+0xa00] ;  /* 0x000a0000241c7984 */ /* 0x000e680000000a00 */
[----:B------:R-:W2:Y:S04]  /*1420*/  LDS.64 R30, [R31+0x1400] ;  /* 0x001400001f1e7984 */ /* 0x000ea80000000a00 */
[----:B------:R-:W3:Y:S01]  /*1430*/  LDS.64 R32, [R32+0x1e00] ;  /* 0x001e000020207984 */ /* 0x000ee20000000a00 */
[----:B------:R-:W-:-:S04]  /*1440*/  USHF.R.U64 UR14, UR11, 0x2, UR5 ;  /* 0x000000020b0e7899 */ /* 0x000fc80008001205 */
[----:B------:R-:W-:Y:S01]  /*1450*/  USHF.L.U32 UR8, UR14, 0x6, URZ ;  /* 0x000000060e087899 */ /* 0x000fe2000800063f */
[C---:B------:R-:W-:Y:S01]  /*1460*/  IADD3 R34, P0, R5.reuse, UR10, RZ ;  /* 0x0000000a05227c10 */ /* 0x040fe2000ff1e0ff */
[----:B------:R-:W-:Y:S02]  /*1470*/  USHF.R.U32.HI UR9, URZ, 0x2, UR5 ;  /* 0x000000023f097899 */ /* 0x000fe40008011605 */
[----:B------:R-:W-:Y:S01]  /*1480*/  ULOP3.LUT UR8, UR8, 0x3f, UR19, 0xf8, !UPT ;  /* 0x0000003f08087892 */ /* 0x000fe2000f8ef813 */
[----:B------:R-:W-:Y:S01]  /*1490*/  LEA.HI.X.SX32 R35, R5, RZ, 0x1, P0 ;  /* 0x000000ff05237211 */ /* 0x000fe200000f0eff */
[----:B------:R-:W-:-:S03]  /*14a0*/  USHF.L.U64.HI UR9, UR14, 0x6, UR9 ;  /* 0x000000060e097899 */ /* 0x000fc60008010209 */
[----:B------:R-:W-:Y:S01]  /*14b0*/  ULDC.64 UR14, c[0x0][0x260] ;  /* 0x00009800000e7ab9 */ /* 0x000fe20000000a00 */
[----:B------:R-:W-:Y:S01]  /*14c0*/  MOV R57, UR8 ;  /* 0x0000000800397c02 */ /* 0x000fe20008000f00 */
[----:B------:R-:W-:-:S04]  /*14d0*/  UIMAD UR9, UR9, 0x500, URZ ;  /* 0x00000500090978a4 */ /* 0x000fc8000f8e023f */
[----:B------:R-:W-:-:S04]  /*14e0*/  IMAD.WIDE.U32 R34, R57, 0x500, R34 ;  /* 0x0000050039227825 */ /* 0x000fc800078e0022 */
[----:B0-----:R-:W-:Y:S01]  /*14f0*/  FADD.FTZ R37, RZ, R26 ;  /* 0x0000001aff257221 */ /* 0x001fe20000010000 */
[----:B------:R-:W-:-:S03]  /*1500*/  FADD.FTZ R26, RZ, R27 ;  /* 0x0000001bff1a7221 */ /* 0x000fc60000010000 */
[----:B-1----:R-:W-:Y:S01]  /*1510*/  FADD.FTZ R37, R37, R28 ;  /* 0x0000001c25257221 */ /* 0x002fe20000010000 */
[----:B------:R-:W-:Y:S01]  /*1520*/  FADD.FTZ R28, R26, R29 ;  /* 0x0000001d1a1c7221 */ /* 0x000fe20000010000 */
[----:B------:R-:W-:Y:S01]  /*1530*/  VIADD R27, R35, UR9 ;  /* 0x00000009231b7c36 */ /* 0x000fe20008000000 */
[----:B------:R-:W-:Y:S01]  /*1540*/  LEA R26, P0, R34, UR14, 0x3 ;  /* 0x0000000e221a7c11 */ /* 0x000fe2000f8018ff */
[----:B--2---:R-:W-:Y:S01]  /*1550*/  FADD.FTZ R37, R37, R30 ;  /* 0x0000001e25257221 */ /* 0x004fe20000010000 */
[----:B------:R-:W-:Y:S02]  /*1560*/  FADD.FTZ R28, R28, R31 ;  /* 0x0000001f1c1c7221 */ /* 0x000fe40000010000 */
[----:B------:R-:W-:Y:S01]  /*1570*/  LEA.HI.X R27, R34, UR15, R27, 0x3, P0 ;  /* 0x0000000f221b7c11 */ /* 0x000fe200080f1c1b */
[----:B---3--:R-:W-:Y:S01]  /*1580*/  FADD.FTZ R32, R37, R32 ;  /* 0x0000002025207221 */ /* 0x008fe20000010000 */
[----:B------:R-:W-:-:S05]  /*1590*/  FADD.FTZ R33, R28, R33 ;  /* 0x000000211c217221 */ /* 0x000fca0000010000 */
[----:B------:R0:W-:Y:S01]  /*15a0*/  STG.E.64 desc[UR16][R26.64+0xa000], R32 ;  /* 0x00a000201a007986 */ /* 0x0001e2000c101b10 */
[----:B------:R-:W-:Y:S01]  /*15b0*/  ISETP.GT.U32.AND P0, PT, R5, 0x1f, PT ;  /* 0x0000001f0500780c */ /* 0x000fe20003f04070 */
[----:B------:R-:W-:Y:S01]  /*15c0*/  BSSY B0, `(.L_x_1318) ;  /* 0x0000063000007945 */ /* 0x000fe20003800000 */
[----:B------:R-:W-:-:S11]  /*15d0*/  CS2R R36, SRZ ;  /* 0x0000000000247805 */ /* 0x000fd6000001ff00 */
[----:B0-----:R-:W-:Y:S05]  /*15e0*/  @P0 BRA `(.L_x_1319) ;  /* 0x0000000400800947 */ /* 0x001fea0003800000 */
[----:B------:R-:W-:Y:S01]  /*15f0*/  USHF.L.U32 UR8, UR11, 0x3, URZ ;  /* 0x000000030b087899 */ /* 0x000fe2000800063f */
[----:B------:R-:W-:Y:S01]  /*1600*/  HFMA2.MMA R27, -RZ, RZ, 0, 2.384185791015625e-06 ;  /* 0x00000028ff1b7435 */ /* 0x000fe200000001ff */
[----:B------:R-:W-:Y:S02]  /*1610*/  SHF.L.U32 R36, R5, 0x3, RZ ;  /* 0x0000000305247819 */ /* 0x000fe400000006ff */
[----:B------:R-:W-:Y:S02]  /*1620*/  ULOP3.LUT UR8, UR8, 0x18, URZ, 0xc0, !UPT ;  /* 0x0000001808087892 */ /* 0x000fe4000f8ec03f */
[----:B------:R-:W-:-:S04]  /*1630*/  LOP3.LUT R36, R36, 0x18, RZ, 0xc0, !PT ;  /* 0x0000001824247812 */ /* 0x000fc800078ec0ff */
[----:B------:R-:W-:-:S05]  /*1640*/  LEA.HI R32, R5, UR8, RZ, 0x1e ;  /* 0x0000000805207c11 */ /* 0x000fca000f8ff0ff */
[----:B------:R-:W-:-:S04]  /*1650*/  IMAD R32, R32, R27, -UR10 ;  /* 0x8000000a20207e24 */ /* 0x000fc8000f8e021b */
[C---:B------:R-:W-:Y:S01]  /*1660*/  VIADD R57, R32.reuse, 0x10 ;  /* 0x0000001020397836 */ /* 0x040fe20000000000 */
[----:B------:R-:W-:Y:S02]  /*1670*/  SHF.R.S32.HI R27, RZ, 0x1f, R32 ;  /* 0x0000001fff1b7819 */ /* 0x000fe40000011420 */
[----:B------:R-:W-:Y:S02]  /*1680*/  IADD3 R28, R32, 0x4, RZ ;  /* 0x00000004201c7810 */ /* 0x000fe40007ffe0ff */
[----:B------:R-:W-:Y:S02]  /*1690*/  LEA.HI R27, R27, R32, RZ, 0x2 ;  /* 0x000000201b1b7211 */ /* 0x000fe400078f10ff */
[----:B------:R-:W-:Y:S02]  /*16a0*/  SHF.R.S32.HI R29, RZ, 0x1f, R28 ;  /* 0x0000001fff1d7819 */ /* 0x000fe4000001141c */
[----:B------:R-:W-:Y:S02]  /*16b0*/  SHF.R.S32.HI R26, RZ, 0x2, R27 ;  /* 0x00000002ff1a7819 */ /* 0x000fe4000001141b */
[----:B------:R-:W-:-:S02]  /*16c0*/  LEA.HI R29, R29, R28, RZ, 0x2 ;  /* 0x0000001c1d1d7211 */ /* 0x000fc400078f10ff */
[----:B------:R-:W-:Y:S01]  /*16d0*/  IADD3 R28, R32, 0x8, RZ ;  /* 0x00000008201c7810 */ /* 0x000fe20007ffe0ff */
[----:B------:R-:W-:Y:S01]  /*16e0*/  IMAD R27, R26, 0x28, R7 ;  /* 0x000000281a1b7824 */ /* 0x000fe200078e0207 */
[----:B------:R-:W-:Y:S02]  /*16f0*/  SHF.R.S32.HI R26, RZ, 0x2, R29 ;  /* 0x00000002ff1a7819 */ /* 0x000fe4000001141d */
[----:B------:R-:W-:Y:S01]  /*1700*/  IADD3 R34, R32, 0xc, RZ ;  /* 0x0000000c20227810 */ /* 0x000fe20007ffe0ff */
[----:B------:R-:W-:Y:S01]  /*1710*/  IMAD.IADD R27, R27, 0x1, R36 ;  /* 0x000000011b1b7824 */ /* 0x000fe200078e0224 */
[----:B------:R-:W-:Y:S01]  /*1720*/  SHF.R.S32.HI R33, RZ, 0x1f, R28 ;  /* 0x0000001fff217819 */ /* 0x000fe2000001141c */
[----:B------:R-:W-:Y:S01]  /*1730*/  IMAD R29, R26, 0x28, R7 ;  /* 0x000000281a1d7824 */ /* 0x000fe200078e0207 */
[----:B------:R-:W-:Y:S02]  /*1740*/  SHF.R.S32.HI R35, RZ, 0x1f, R34 ;  /* 0x0000001fff237819 */ /* 0x000fe40000011422 */
[----:B------:R-:W-:Y:S01]  /*1750*/  LEA.HI R33, R33, R28, RZ, 0x2 ;  /* 0x0000001c21217211 */ /* 0x000fe200078f10ff */
[----:B------:R-:W0:Y:S01]  /*1760*/  LDS.64 R26, [R27] ;  /* 0x000000001b1a7984 */ /* 0x000e220000000a00 */
[----:B------:R-:W-:-:S02]  /*1770*/  IADD3 R29, R36, R29, RZ ;  /* 0x0000001d241d7210 */ /* 0x000fc40007ffe0ff */
[C---:B------:R-:W-:Y:S02]  /*1780*/  IADD3 R58, R32.reuse, 0x18, RZ ;  /* 0x00000018203a7810 */ /* 0x040fe40007ffe0ff */
[----:B------:R-:W-:Y:S01]  /*1790*/  LEA.HI R28, R35, R34, RZ, 0x2 ;  /* 0x00000022231c7211 */ /* 0x000fe200078f10ff */
[----:B------:R1:W2:Y:S01]  /*17a0*/  LDS.64 R30, [R29] ;  /* 0x000000001d1e7984 */ /* 0x0002a20000000a00 */
[----:B------:R-:W-:Y:S02]  /*17b0*/  SHF.R.S32.HI R34, RZ, 0x2, R33 ;  /* 0x00000002ff227819 */ /* 0x000fe40000011421 */
[----:B------:R-:W-:Y:S02]  /*17c0*/  IADD3 R60, R32, 0x1c, RZ ;  /* 0x0000001c203c7810 */ /* 0x000fe40007ffe0ff */
[----:B------:R-:W-:Y:S02]  /*17d0*/  SHF.R.S32.HI R28, RZ, 0x2, R28 ;  /* 0x00000002ff1c7819 */ /* 0x000fe4000001141c */
[----:B------:R-:W-:-:S02]  /*17e0*/  SHF.R.S32.HI R33, RZ, 0x1f, R60 ;  /* 0x0000001fff217819 */ /* 0x000fc4000001143c */
[----:B-1----:R-:W-:Y:S02]  /*17f0*/  SHF.R.S32.HI R29, RZ, 0x1f, R58 ;  /* 0x0000001fff1d7819 */ /* 0x002fe4000001143a */
[----:B------:R-:W-:Y:S01]  /*1800*/  LEA.HI R60, R33, R60, RZ, 0x2 ;  /* 0x0000003c213c7211 */ /* 0x000fe200078f10ff */
[--C-:B------:R-:W-:Y:S01]  /*1810*/  IMAD R33, R28, 0x28, R7.reuse ;  /* 0x000000281c217824 */ /* 0x100fe200078e0207 */
[----:B------:R-:W-:Y:S01]  /*1820*/  LEA.HI R58, R29, R58, RZ, 0x2 ;  /* 0x0000003a1d3a7211 */ /* 0x000fe200078f10ff */
[----:B------:R-:W-:Y:S01]  /*1830*/  IMAD R29, R34, 0x28, R7 ;  /* 0x00000028221d7824 */ /* 0x000fe200078e0207 */
[----:B------:R-:W-:Y:S02]  /*1840*/  SHF.R.S32.HI R56, RZ, 0x1f, R57 ;  /* 0x0000001fff387819 */ /* 0x000fe40000011439 */
[----:B------:R-:W-:Y:S01]  /*1850*/  IADD3 R37, R32, 0x14, RZ ;  /* 0x0000001420257810 */ /* 0x000fe20007ffe0ff */
[----:B------:R-:W-:Y:S01]  /*1860*/  IMAD.IADD R29, R36, 0x1, R29 ;  /* 0x00000001241d7824 */ /* 0x000fe200078e021d */
[----:B------:R-:W-:-:S02]  /*1870*/  LEA.HI R57, R56, R57, RZ, 0x2 ;  /* 0x0000003938397211 */ /* 0x000fc400078f10ff */
[----:B------:R-:W-:Y:S02]  /*1880*/  SHF.R.S32.HI R56, RZ, 0x1f, R37 ;  /* 0x0000001fff387819 */ /* 0x000fe40000011425 */
[----:B------:R-:W-:Y:S01]  /*1890*/  IADD3 R33, R36, R33, RZ ;  /* 0x0000002124217210 */ /* 0x000fe20007ffe0ff */
[----:B------:R-:W1:Y:S01]  /*18a0*/  LDS.64 R28, [R29] ;  /* 0x000000001d1c7984 */ /* 0x000e620000000a00 */
[----:B------:R-:W-:Y:S02]  /*18b0*/  LEA.HI R37, R56, R37, RZ, 0x2 ;  /* 0x0000002538257211 */ /* 0x000fe400078f10ff */
[C---:B------:R-:W-:Y:S02]  /*18c0*/  IADD3 R34, R32.reuse, 0x20, RZ ;  /* 0x0000002020227810 */ /* 0x040fe40007ffe0ff */
[----:B------:R-:W-:Y:S02]  /*18d0*/  IADD3 R56, R32, 0x24, RZ ;  /* 0x0000002420387810 */ /* 0x000fe40007ffe0ff */
[----:B------:R-:W3:Y:S01]  /*18e0*/  LDS.64 R32, [R33] ;  /* 0x0000000021207984 */ /* 0x000ee20000000a00 */
[----:B------:R-:W-:Y:S01]  /*18f0*/  SHF.R.S32.HI R59, RZ, 0x1f, R34 ;  /* 0x0000001fff3b7819 */ /* 0x000fe20000011422 */
[----:B0-----:R-:W-:Y:S01]  /*1900*/  FADD.FTZ R35, RZ, R26 ;  /* 0x0000001aff237221 */ /* 0x001fe20000010000 */
[----:B------:R-:W-:Y:S01]  /*1910*/  SHF.R.S32.HI R57, RZ, 0x2, R57 ;  /* 0x00000002ff397819 */ /* 0x000fe20000011439 */
[----:B------:R-:W-:Y:S01]  /*1920*/  FADD.FTZ R26, RZ, R27 ;  /* 0x0000001bff1a7221 */ /* 0x000fe20000010000 */
[----:B------:R-:W-:-:S02]  /*1930*/  LEA.HI R34, R59, R34, RZ, 0x2 ;  /* 0x000000223b227211 */ /* 0x000fc400078f10ff */
[----:B------:R-:W-:Y:S01]  /*1940*/  SHF.R.S32.HI R59, RZ, 0x1f, R56 ;  /* 0x0000001fff3b7819 */ /* 0x000fe20000011438 */
[----:B--2---:R-:W-:Y:S01]  /*1950*/  FADD.FTZ R35, R35, R30 ;  /* 0x0000001e23237221 */ /* 0x004fe20000010000 */
[----:B------:R-:W-:Y:S01]  /*1960*/  SHF.R.S32.HI R30, RZ, 0x2, R37 ;  /* 0x00000002ff1e7819 */ /* 0x000fe20000011425 */
[--C-:B------:R-:W-:Y:S01]  /*1970*/  IMAD R57, R57, 0x28, R7.reuse ;  /* 0x0000002839397824 */ /* 0x100fe200078e0207 */
[----:B------:R-:W-:Y:S02]  /*1980*/  LEA.HI R56, R59, R56, RZ, 0x2 ;  /* 0x000000383b387211 */ /* 0x000fe400078f10ff */
[----:B------:R-:W-:Y:S01]  /*1990*/  SHF.R.S32.HI R58, RZ, 0x2, R58 ;  /* 0x00000002ff3a7819 */ /* 0x000fe2000001143a */
[--C-:B------:R-:W-:Y:S01]  /*19a0*/  IMAD R61, R30, 0x28, R7.reuse ;  /* 0x000000281e3d7824 */ /* 0x100fe200078e0207 */
[----:B------:R-:W-:Y:S02]  /*19b0*/  SHF.R.S32.HI R60, RZ, 0x2, R60 ;  /* 0x00000002ff3c7819 */ /* 0x000fe4000001143c */
[----:B------:R-:W-:Y:S01]  /*19c0*/  SHF.R.S32.HI R34, RZ, 0x2, R34 ;  /* 0x00000002ff227819 */ /* 0x000fe20000011422 */
[--C-:B------:R-:W-:Y:S01]  /*19d0*/  IMAD R30, R58, 0x28, R7.reuse ;  /* 0x000000283a1e7824 */ /* 0x100fe200078e0207 */
[----:B------:R-:W-:Y:S01]  /*19e0*/  SHF.R.S32.HI R56, RZ, 0x2, R56 ;  /* 0x00000002ff387819 */ /* 0x000fe20000011438 */
[----:B------:R-:W-:-:S02]  /*19f0*/  IMAD R37, R60, 0x28, R7 ;  /* 0x000000283c257824 */ /* 0x000fc400078e0207 */
[----:B------:R-:W-:Y:S01]  /*1a00*/  FADD.FTZ R60, R26, R31 ;  /* 0x0000001f1a3c7221 */ /* 0x000fe20000010000 */
[--C-:B------:R-:W-:Y:S01]  /*1a10*/  IMAD R59, R34, 0x28, R7.reuse ;  /* 0x00000028223b7824 */ /* 0x100fe200078e0207 */
[----:B------:R-:W-:Y:S01]  /*1a20*/  IADD3 R30, R36, R30, RZ ;  /* 0x0000001e241e7210 */ /* 0x000fe20007ffe0ff */
[----:B------:R-:W-:Y:S01]  /*1a30*/  IMAD R27, R56, 0x28, R7 ;  /* 0x00000028381b7824 */ /* 0x000fe200078e0207 */
[C---:B------:R-:W-:Y:S01]  /*1a40*/  IADD3 R56, R36.reuse, R37, RZ ;  /* 0x0000002524387210 */ /* 0x040fe20007ffe0ff */
[C---:B------:R-:W-:Y:S01]  /*1a50*/  IMAD.IADD R58, R36.reuse, 0x1, R57 ;  /* 0x00000001243a7824 */ /* 0x040fe200078e0239 */
[C---:B------:R-:W-:Y:S01]  /*1a60*/  IADD3 R57, R36.reuse, R61, RZ ;  /* 0x0000003d24397210 */ /* 0x040fe20007ffe0ff */
[C---:B------:R-:W-:Y:S01]  /*1a70*/  IMAD.IADD R34, R36.reuse, 0x1, R59 ;  /* 0x0000000124227824 */ /* 0x040fe200078e023b */
[----:B------:R-:W-:Y:S01]  /*1a80*/  IADD3 R36, R36, R27, RZ ;  /* 0x0000001b24247210 */ /* 0x000fe20007ffe0ff */
[----:B------:R-:W-:Y:S01]  /*1a90*/  LDS.64 R30, [R30] ;  /* 0x000000001e1e7984 */ /* 0x000fe20000000a00 */
[----:B-1----:R-:W-:Y:S01]  /*1aa0*/  FADD.FTZ R35, R35, R28 ;  /* 0x0000001c23237221 */ /* 0x002fe20000010000 */
[----:B------:R-:W-:-:S02]  /*1ab0*/  FADD.FTZ R60, R60, R29 ;  /* 0x0000001d3c3c7221 */ /* 0x000fc40000010000 */
[----:B------:R-:W0:Y:S04]  /*1ac0*/  LDS.64 R26, [R58] ;  /* 0x000000003a1a7984 */ /* 0x000e280000000a00 */
[----:B------:R-:W1:Y:S01]  /*1ad0*/  LDS.64 R28, [R57] ;  /* 0x00000000391c7984 */ /* 0x000e620000000a00 */
[----:B---3--:R-:W-:Y:S01]  /*1ae0*/  FADD.FTZ R59, R35, R32 ;  /* 0x00000020233b7221 */ /* 0x008fe20000010000 */
[----:B------:R-:W-:Y:S02]  /*1af0*/  FADD.FTZ R60, R60, R33 ;  /* 0x000000213c3c7221 */ /* 0x000fe40000010000 */
[----:B------:R-:W2:Y:S04]  /*1b00*/  LDS.64 R32, [R56] ;  /* 0x0000000038207984 */ /* 0x000ea80000000a00 */
[----:B------:R-:W3:Y:S04]  /*1b10*/  LDS.64 R34, [R34] ;  /* 0x0000000022227984 */ /* 0x000ee80000000a00 */
[----:B------:R-:W4:Y:S01]  /*1b20*/  LDS.64 R36, [R36] ;  /* 0x0000000024247984 */ /* 0x000f220000000a00 */
[----:B0-----:R-:W-:Y:S01]  /*1b30*/  FADD.FTZ R59, R59, R26 ;  /* 0x0000001a3b3b7221 */ /* 0x001fe20000010000 */
[----:B------:R-:W-:-:S03]  /*1b40*/  FADD.FTZ R60, R60, R27 ;  /* 0x0000001b3c3c7221 */ /* 0x000fc60000010000 */
[----:B-1----:R-:W-:Y:S01]  /*1b50*/  FADD.FTZ R59, R59, R28 ;  /* 0x0000001c3b3b7221 */ /* 0x002fe20000010000 */
[----:B------:R-:W-:-:S03]  /*1b60*/  FADD.FTZ R60, R60, R29 ;  /* 0x0000001d3c3c7221 */ /* 0x000fc60000010000 */
[----:B------:R-:W-:Y:S01]  /*1b70*/  FADD.FTZ R59, R59, R30 ;  /* 0x0000001e3b3b7221 */ /* 0x000fe20000010000 */
[----:B------:R-:W-:-:S03]  /*1b80*/  FADD.FTZ R60, R60, R31 ;  /* 0x0000001f3c3c7221 */ /* 0x000fc60000010000 */
[----:B--2---:R-:W-:Y:S01]  /*1b90*/  FADD.FTZ R59, R59, R32 ;  /* 0x000000203b3b7221 */ /* 0x004fe20000010000 */
[----:B------:R-:W-:-:S03]  /*1ba0*/  FADD.FTZ R60, R60, R33 ;  /* 0x000000213c3c7221 */ /* 0x000fc60000010000 */
[----:B---3--:R-:W-:Y:S01]  /*1bb0*/  FADD.FTZ R59, R59, R34 ;  /* 0x000000223b3b7221 */ /* 0x008fe20000010000 */
[----:B------:R-:W-:-:S03]  /*1bc0*/  FADD.FTZ R60, R60, R35 ;  /* 0x000000233c3c7221 */ /* 0x000fc60000010000 */
[----:B----4-:R-:W-:Y:S01]  /*1bd0*/  FADD.FTZ R36, R59, R36 ;  /* 0x000000243b247221 */ /* 0x010fe20000010000 */
[----:B------:R-:W-:-:S07]  /*1be0*/  FADD.FTZ R37, R60, R37 ;  /* 0x000000253c257221 */ /* 0x000fce0000010000 */
.L_x_1319:
[----:B------:R-:W-:Y:S05]  /*1bf0*/  BSYNC B0 ;  /* 0x0000000000007941 */ /* 0x000fea0003800000 */
.L_x_1318:
        /* <DEDUP_REMOVED lines=17> */
[----:B------:R-:W-:Y:S01]  /*1d10*/  LOP3.LUT R30, R30, 0xffffffc0, R31, 0xe2, !PT ;  /* 0xffffffc01e1e7812 */ /* 0x000fe200078ee21f */
[----:B------:R-:W-:-:S05]  /*1d20*/  IMAD.U32 R31, RZ, RZ, UR8 ;  /* 0x00000008ff1f7e24 */ /* 0x000fca000f8e00ff */
[----:B------:R-:W-:-:S04]  /*1d30*/  LEA R30, R31, R30, 0x9 ;  /* 0x0000001e1f1e7211 */ /* 0x000fc800078e48ff */
[----:B------:R-:W-:-:S05]  /*1d40*/  SHF.L.U32 R31, R30, 0x1, RZ ;  /* 0x000000011e1f7819 */ /* 0x000fca00000006ff */
[----:B0-----:R-:W-:-:S05]  /*1d50*/  IMAD.WIDE.U32 R28, R31, 0x4, R28 ;  /* 0x000000041f1c7825 */ /* 0x001fca00078e001c */
[----:B------:R0:W-:Y:S02]  /*1d60*/  STG.E.64 desc[UR16][R28.64], R26 ;  /* 0x0000001a1c007986 */ /* 0x0001e4000c101b10 */
.L_x_1321:
[----:B------:R-:W-:Y:S05]  /*1d70*/  BSYNC B0 ;  /* 0x0000000000007941 */ /* 0x000fea0003800000 */
.L_x_1320:
[----:B------:R-:W-:-:S04]  /*1d80*/  UIADD3 UR9, UP0, UR11, 0x5, URZ ;  /* 0x000000050b097890 */ /* 0x000fc8000ff1e03f */
[----:B------:R-:W-:Y:S02]  /*1d90*/  UIADD3.X UR10, URZ, UR5, URZ, UP0, !UPT ;  /* 0x000000053f0a7290 */ /* 0x000fe400087fe43f */
[----:B------:R-:W-:-:S04]  /*1da0*/  UISETP.GE.U32.AND UP0, UPT, UR9, UR18, UPT ;  /* 0x000000120900728c */ /* 0x000fc8000bf06070 */
[----:B------:R-:W-:-:S06]  /*1db0*/  UISETP.GE.AND.EX UP0, UPT, UR10, UR7, UPT, UP0 ;  /* 0x000000070a00728c */ /* 0x000fcc000bf06300 */
[----:B------:R-:W-:-:S13]  /*1dc0*/  PLOP3.LUT P0, PT, PT, PT, UP0, 0x80, 0x0 ;  /* 0x000000000000781c */ /* 0x000fda0003f0f008 */
[----:B------:R-:W-:Y:S05]  /*1dd0*/  @P0 BRA `(.L_x_1322) ;  /* 0x0000000000580947 */ /* 0x000fea0003800000 */
[----:B------:R-:W-:Y:S01]  /*1de0*/  BAR.SYNC.DEFER_BLOCKING 0x0 ;  /* 0x0000000000007b1d */ /* 0x000fe20000010000 */
[----:B------:R-:W-:-:S13]  /*1df0*/  ISETP.NE.AND P0, PT, R5, RZ, PT ;  /* 0x000000ff0500720c */ /* 0x000fda0003f05270 */
[----:B------:R-:W-:Y:S05]  /*1e00*/  @P0 BRA `(.L_x_1323) ;  /* 0x0000000000400947 */ /* 0x000fea0003800000 */
[----:B0-----:R-:W0:Y:S01]  /*1e10*/  LDC.64 R26, c[0x0][0x268] ;  /* 0x00009a00ff1a7b82 */ /* 0x001e220000000a00 */
        /* <DEDUP_REMOVED lines=9> */
.L_x_1324:
[----:B------:R-:W2:Y:S04]  /*1eb0*/  LD.E.STRONG.GPU R28, desc[UR16][R26.64] ;  /* 0x000000101a1c7980 */ /* 0x000ea8000c10f900 */
[----:B--2---:R-:W-:Y:S01]  /*1ec0*/  CCTL.IVALL ;  /* 0x00000000ff00798f */ /* 0x004fe20002000000 */
[----:B------:R-:W-:Y:S05]  /*1ed0*/  YIELD ;  /* 0x0000000000007946 */ /* 0x000fea0003800000 */
[----:B-----5:R-:W-:-:S04]  /*1ee0*/  LOP3.LUT R28, R28, R29, RZ, 0x3c, !PT ;  /* 0x0000001d1c1c7212 */ /* 0x020fc800078e3cff */
[----:B------:R-:W-:-:S13]  /*1ef0*/  ISETP.GT.AND P0, PT, R28, -0x1, PT ;  /* 0xffffffff1c00780c */ /* 0x000fda0003f04270 */
[----:B------:R-:W-:Y:S05]  /*1f00*/  @P0 BRA `(.L_x_1324) ;  /* 0xfffffffc00e80947 */ /* 0x000fea000383ffff */
.L_x_1323:
[----:B------:R-:W-:Y:S05]  /*1f10*/  WARPSYNC.ALL ;  /* 0x0000000000007948 */ /* 0x000fea0003800000 */
[----:B------:R-:W-:Y:S06]  /*1f20*/  BAR.SYNC.DEFER_BLOCKING 0x0 ;  /* 0x0000000000007b1d */ /* 0x000fec0000010000 */
[----:B------:R-:W-:Y:S05]  /*1f30*/  BRA `(.L_x_1325) ;  /* 0x0000000000607947 */ /* 0x000fea0003800000 */
.L_x_1322:
[----:B------:R-:W-:Y:S01]  /*1f40*/  BAR.SYNC.DEFER_BLOCKING 0x0 ;  /* 0x0000000000007b1d */ /* 0x000fe20000010000 */
[----:B------:R-:W-:-:S13]  /*1f50*/  ISETP.NE.AND P0, PT, R5, RZ, PT ;  /* 0x000000ff0500720c */ /* 0x000fda0003f05270 */
[----:B------:R-:W-:Y:S05]  /*1f60*/  @P0 BRA `(.L_x_1326) ;  /* 0x00000000004c0947 */ /* 0x000fea0003800000 */
[----:B------:R-:W-:Y:S01]  /*1f70*/  ULDC.64 UR14, c[0x0][0x268] ;  /* 0x00009a00000e7ab9 */ /* 0x000fe20000000a00 */
[----:B0-----:R-:W-:Y:S01]  /*1f80*/  IADD3 R26, RZ, -UR6, RZ ;  /* 0x80000006ff1a7c10 */ /* 0x001fe2000fffe0ff */
        /* <DEDUP_REMOVED lines=11> */
.L_x_1327:
[----:B------:R-:W2:Y:S04]  /*2040*/  LD.E.STRONG.GPU R28, desc[UR16][R26.64] ;  /* 0x000000101a1c7980 */ /* 0x000ea8000c10f900 */
[----:B--2---:R-:W-:Y:S01]  /*2050*/  CCTL.IVALL ;  /* 0x00000000ff00798f */ /* 0x004fe20002000000 */
[----:B------:R-:W-:Y:S05]  /*2060*/  YIELD ;  /* 0x0000000000007946 */ /* 0x000fea0003800000 */
[----:B-----5:R-:W-:-:S04]  /*2070*/  LOP3.LUT R28, R28, R29, RZ, 0x3c, !PT ;  /* 0x0000001d1c1c7212 */ /* 0x020fc800078e3cff */
[----:B------:R-:W-:-:S13]  /*2080*/  ISETP.GT.AND P0, PT, R28, -0x1, PT ;  /* 0xffffffff1c00780c */ /* 0x000fda0003f04270 */
[----:B------:R-:W-:Y:S05]  /*2090*/  @P0 BRA `(.L_x_1327) ;  /* 0xfffffffc00e80947 */ /* 0x000fea000383ffff */
.L_x_1326:
[----:B------:R-:W-:Y:S05]  /*20a0*/  WARPSYNC.ALL ;  /* 0x0000000000007948 */ /* 0x000fea0003800000 */
[----:B------:R-:W-:Y:S06]  /*20b0*/  BAR.SYNC.DEFER_BLOCKING 0x0 ;  /* 0x0000000000007b1d */ /* 0x000fec0000010000 */
.L_x_1325:
[----:B------:R-:W-:Y:S02]  /*20c0*/  ISETP.GT.U32.AND P0, PT, R5, 0xff, PT ;  /* 0x000000ff0500780c */ /* 0x000fe40003f04070 */
[----:B0-----:R-:W-:-:S11]  /*20d0*/  MOV R29, UR4 ;  /* 0x00000004001d7c02 */ /* 0x001fd60008000f00 */
[----:B------:R-:W0:Y:S01]  /*20e0*/  @!P0 LDC R28, c[0x0][0x10] ;  /* 0x00000400ff1c8b82 */ /* 0x000e220000000800 */
[----:B------:R-:W-:-:S07]  /*20f0*/  @!P0 LOP3.LUT R55, R55, 0x7fffffc0, RZ, 0xc0, !PT ;  /* 0x7fffffc037378812 */ /* 0x000fce00078ec0ff */
[----:B------:R-:W1:Y:S01]  /*2100*/  @!P0 LDC.64 R26, c[0x0][0x260] ;  /* 0x00009800ff1a8b82 */ /* 0x000e620000000a00 */
[----:B0-----:R-:W-:Y:S01]  /*2110*/  @!P0 IMAD R28, R28, R29, UR6 ;  /* 0x000000061c1c8e24 */ /* 0x001fe2000f8e021d */
[----:B------:R-:W-:-:S04]  /*2120*/  @!P0 LOP3.LUT R29, R5, 0x1f, RZ, 0xc0, !PT ;  /* 0x0000001f051d8812 */ /* 0x000fc800078ec0ff */
[----:B------:R-:W-:-:S04]  /*2130*/  @!P0 LEA R28, R28, R55, 0x9 ;  /* 0x000000371c1c8211 */ /* 0x000fc800078e48ff */
[----:B------:R-:W-:-:S05]  /*2140*/  @!P0 IADD3 R28, R28, R29, RZ ;  /* 0x0000001d1c1c8210 */ /* 0x000fca0007ffe0ff */
[----:B------:R-:W-:-:S05]  /*2150*/  @!P0 IMAD.SHL.U32 R31, R28, 0x2, RZ ;  /* 0x000000021c1f8824 */ /* 0x000fca00078e00ff */
[C---:B------:R-:W-:Y:S01]  /*2160*/  @!P0 IADD3 R29, R31.reuse, 0x40, RZ ;  /* 0x000000401f1d8810 */ /* 0x040fe20007ffe0ff */
[----:B-1----:R-:W-:-:S04]  /*2170*/  @!P0 IMAD.WIDE.U32 R30, R31, 0x4, R26 ;  /* 0x000000041f1e8825 */ /* 0x002fc800078e001a */
[----:B------:R-:W-:Y:S02]  /*2180*/  @!P0 IMAD.WIDE.U32 R28, R29, 0x4, R26 ;  /* 0x000000041d1c8825 */ /* 0x000fe400078e001a */
[----:B------:R-:W2:Y:S04]  /*2190*/  @!P0 LDG.E.64 R26, desc[UR16][R30.64] ;  /* 0x000000101e1a8981 */ /* 0x000ea8000c1e1b00 */
[----:B------:R-:W3:Y:S01]  /*21a0*/  @!P0 LDG.E.64 R28, desc[UR16][R28.64] ;  /* 0x000000101c1c8981 */ /* 0x000ee2000c1e1b00 */
[----:B------:R-:W-:Y:S01]  /*21b0*/  CS2R R32, SRZ ;  /* 0x0000000000207805 */ /* 0x000fe2000001ff00 */
[----:B------:R-:W-:Y:S02]  /*21c0*/  UIADD3 UR8, UR12, 0x3480, URZ ;  /* 0x000034800c087890 */ /* 0x000fe4000fffe03f */
[----:B------:R-:W-:-:S02]  /*21d0*/  USHF.L.U32 UR14, UR11, 0x3, URZ ;  /* 0x000000030b0e7899 */ /* 0x000fc4000800063f */
[----:B------:R-:W-:Y:S02]  /*21e0*/  ULEA UR8, UR13, UR8, 0x18 ;  /* 0x000000080d087291 */ /* 0x000fe4000f8ec03f */
[----:B------:R-:W-:Y:S02]  /*21f0*/  ULOP3.LUT UR14, UR14, 0x18, URZ, 0xc0, !UPT ;  /* 0x000000180e0e7892 */ /* 0x000fe4000f8ec03f */
[----:B------:R-:W-:Y:S02]  /*2200*/  ULOP3.LUT UR12, UR11, 0x3, URZ, 0xc0, !UPT ;  /* 0x000000030b0c7892 */ /* 0x000fe4000f8ec03f */
[----:B------:R-:W-:Y:S02]  /*2210*/  USHF.R.U64 UR11, UR11, 0x2, UR5 ;  /* 0x000000020b0b7899 */ /* 0x000fe40008001205 */
[----:B------:R-:W-:Y:S01]  /*2220*/  IADD3 R43, R43, -UR14, RZ ;  /* 0x8000000e2b2b7c10 */ /* 0x000fe2000fffe0ff */
[----:B------:R-:W-:Y:S02]  /*2230*/  UIMAD UR12, UR12, 0x140, URZ ;  /* 0x000001400c0c78a4 */ /* 0x000fe4000f8e023f */
[----:B------:R-:W-:-:S02]  /*2240*/  USHF.R.U32.HI UR5, URZ, 0x2, UR5 ;  /* 0x000000023f057899 */ /* 0x000fc40008011605 */
[----:B------:R-:W-:Y:S02]  /*2250*/  UISETP.GE.U32.AND UP0, UPT, UR9, UR18, UPT ;  /* 0x000000120900728c */ /* 0x000fe4000bf06070 */
[----:B------:R-:W-:Y:S02]  /*2260*/  UIMAD UR5, UR5, 0x140000, URZ ;  /* 0x00140000050578a4 */ /* 0x000fe4000f8e023f */
[----:B------:R-:W-:Y:S02]  /*2270*/  UISETP.GE.AND.EX UP0, UPT, UR10, UR7, UPT, UP0 ;  /* 0x000000070a00728c */ /* 0x000fe4000bf06300 */
[----:B------:R-:W-:Y:S01]  /*2280*/  ULOP3.LUT UR4, UR4, 0x1, URZ, 0x3c, !UPT ;  /* 0x0000000104047892 */ /* 0x000fe2000f8e3c3f */
[----:B--2---:R-:W-:Y:S01]  /*2290*/  @!P0 FADD.FTZ R35, RZ, R26 ;  /* 0x0000001aff238221 */ /* 0x004fe20000010000 */
[----:B------:R-:W-:-:S03]  /*22a0*/  @!P0 FADD.FTZ R26, RZ, R27 ;  /* 0x0000001bff1a8221 */ /* 0x000fc60000010000 */
[----:B---3--:R-:W-:Y:S01]  /*22b0*/  @!P0 FADD.FTZ R33, R28, R35 ;  /* 0x000000231c218221 */ /* 0x008fe20000010000 */
[----:B------:R-:W-:Y:S01]  /*22c0*/  @!P0 FADD.FTZ R32, R29, R26 ;  /* 0x0000001a1d208221 */ /* 0x000fe20000010000 */
[----:B------:R-:W-:-:S03]  /*22d0*/  LOP3.LUT P0, RZ, R5, 0xffffff1f, RZ, 0xc0, !PT ;  /* 0xffffff1f05ff7812 */ /* 0x000fc6000780c0ff */
[----:B------:R-:W0:Y:S04]  /*22e0*/  SHFL.BFLY PT, R26, R33, 0x10, 0x1f ;  /* 0x0e001f00211a7f89 */ /* 0x000e2800000e0000 */
[----:B------:R-:W1:Y:S06]  /*22f0*/  SHFL.BFLY PT, R27, R32, 0x10, 0x1f ;  /* 0x0e001f00201b7f89 */ /* 0x000e6c00000e0000 */
[----:B------:R-:W-:-:S04]  /*2300*/  @!P0 SHF.R.U32.HI R34, RZ, 0x2, R5 ;  /* 0x00000002ff228819 */ /* 0x000fc80000011605 */
[----:B------:R-:W-:Y:S01]  /*2310*/  @!P0 LOP3.LUT R34, R34, 0x3ffffff8, RZ, 0xc0, !PT ;  /* 0x3ffffff822228812 */ /* 0x000fe200078ec0ff */
        /* <DEDUP_REMOVED lines=11> */
[----:B------:R-:W-:-:S03]  /*23d0*/  LEA R28, R43, UR8, 0x3 ;  /* 0x000000082b1c7c11 */ /* 0x000fc6000f8e18ff */
[----:B------:R-:W1:Y:S01]  /*23e0*/  SHFL.BFLY PT, R32, R31, 0x2, 0x1f ;  /* 0x0c401f001f207f89 */ /* 0x000e6200000e0000 */
[----:B0-----:R-:W-:Y:S01]  /*23f0*/  FADD.FTZ R33, R30, R33 ;  /* 0x000000211e217221 */ /* 0x001fe20000010000 */
[----:B-1----:R-:W-:-:S04]  /*2400*/  FADD.FTZ R32, R31, R32 ;  /* 0x000000201f207221 */ /* 0x002fc80000010000 */
[----:B------:R-:W0:Y:S01]  /*2410*/  SHFL.BFLY PT, R26, R33, 0x1, 0x1f ;  /* 0x0c201f00211a7f89 */ /* 0x000e2200000e0000 */
[----:B------:R-:W-:-:S03]  /*2420*/  IMAD.WIDE.U32 R30, R5, -0x33333333, RZ ;  /* 0xcccccccd051e7825 */ /* 0x000fc600078e00ff */
[----:B------:R-:W1:Y:S02]  /*2430*/  SHFL.BFLY PT, R27, R32, 0x1, 0x1f ;  /* 0x0c201f00201b7f89 */ /* 0x000e6400000e0000 */
[----:B------:R-:W-:-:S05]  /*2440*/  SHF.R.U32.HI R30, RZ, 0x6, R31 ;  /* 0x00000006ff1e7819 */ /* 0x000fca000001161f */
[----:B------:R-:W-:Y:S02]  /*2450*/  IMAD R31, R30, -0x50, R5 ;  /* 0xffffffb01e1f7824 */ /* 0x000fe400078e0205 */
[----:B0-----:R-:W-:Y:S01]  /*2460*/  FADD.FTZ R26, R33, R26 ;  /* 0x0000001a211a7221 */ /* 0x001fe20000010000 */
[----:B-1----:R-:W-:-:S03]  /*2470*/  FADD.FTZ R27, R32, R27 ;  /* 0x0000001b201b7221 */ /* 0x002fc60000010000 */
[----:B------:R-:W-:Y:S01]  /*2480*/  @!P0 FMUL.FTZ R26, R26, 2.4414062863797880709e-05 ;  /* 0x37cccccd1a1a8820 */ /* 0x000fe20000410000 */
[----:B------:R-:W-:-:S05]  /*2490*/  @!P0 FMUL.FTZ R27, R27, 2.4414062863797880709e-05 ;  /* 0x37cccccd1b1b8820 */ /* 0x000fca0000410000 */
[----:B------:R0:W-:Y:S01]  /*24a0*/  @!P0 STS.64 [R34+UR8], R26 ;  /* 0x0000001a22008988 */ /* 0x0001e20008000a08 */
[----:B------:R-:W-:Y:S01]  /*24b0*/  USHF.L.U32 UR8, UR19, 0x4, URZ ;  /* 0x0000000413087899 */ /* 0x000fe2000800063f */
[----:B------:R-:W-:Y:S03]  /*24c0*/  BAR.SYNC.DEFER_BLOCKING 0x0 ;  /* 0x0000000000007b1d */ /* 0x000fe60000010000 */
[----:B------:R-:W-:-:S06]  /*24d0*/  ULOP3.LUT UR8, UR8, 0x3f0, URZ, 0xc0, !UPT ;  /* 0x000003f008087892 */ /* 0x000fcc000f8ec03f */
[----:B------:R-:W-:Y:S02]  /*24e0*/  IADD3 R30, R30, UR8, RZ ;  /* 0x000000081e1e7c10 */ /* 0x000fe4000fffe0ff */
[----:B0-----:R-:W-:Y:S01]  /*24f0*/  LEA R26, R31, UR12, 0x2 ;  /* 0x0000000c1f1a7c11 */ /* 0x001fe2000f8e10ff */
[----:B------:R-:W-:Y:S01]  /*2500*/  IMAD.U32 R31, RZ, RZ, UR11 ;  /* 0x0000000bff1f7e24 */ /* 0x000fe2000f8e00ff */
[----:B------:R-:W-:Y:S01]  /*2510*/  ULDC.64 UR12, c[0x0][0x210] ;  /* 0x00008400000c7ab9 */ /* 0x000fe20000000a00 */
[----:B------:R-:W-:Y:S01]  /*2520*/  IMAD R30, R30, 0x500, RZ ;  /* 0x000005001e1e7824 */ /* 0x000fe200078e02ff */
[--C-:B------:R-:W-:Y:S01]  /*2530*/  SHF.R.S32.HI R27, RZ, 0x1f, R26.reuse ;  /* 0x0000001fff1b7819 */ /* 0x100fe2000001141a */
[----:B------:R-:W-:Y:S01]  /*2540*/  UMOV UR11, UR9 ;  /* 0x00000009000b7c82 */ /* 0x000fe20008000000 */
[----:B------:R-:W-:Y:S02]  /*2550*/  IADD3 R8, P2, R8, UR12, RZ ;  /* 0x0000000c08087c10 */ /* 0x000fe4000ff5e0ff */
[C---:B------:R-:W-:Y:S01]  /*2560*/  IADD3 R33, R30.reuse, 0x3c00, RZ ;  /* 0x00003c001e217810 */ /* 0x040fe20007ffe0ff */
[----:B------:R-:W-:Y:S01]  /*2570*/  IMAD.WIDE.U32 R26, R31, 0x140000, R26 ;  /* 0x001400001f1a7825 */ /* 0x000fe200078e001a */
[----:B------:R-:W-:-:S02]  /*2580*/  IADD3 R31, R30, 0x1400, RZ ;  /* 0x000014001e1f7810 */ /* 0x000fc40007ffe0ff */
[----:B------:R-:W-:Y:S02]  /*2590*/  IADD3 R35, R30, 0x2800, RZ ;  /* 0x000028001e237810 */ /* 0x000fe40007ffe0ff */
[-C--:B------:R-:W-:Y:S01]  /*25a0*/  IADD3 R32, P3, R31, R26.reuse, RZ ;  /* 0x0000001a1f207210 */ /* 0x080fe20007f7e0ff */
[----:B------:R-:W0:Y:S01]  /*25b0*/  LDS.64 R28, [R28] ;  /* 0x000000001c1c7984 */ /* 0x000e220000000a00 */
[-C--:B------:R-:W-:Y:S02]  /*25c0*/  IADD3 R30, P0, R33, R26.reuse, RZ ;  /* 0x0000001a211e7210 */ /* 0x080fe40007f1e0ff */
[----:B------:R-:W-:Y:S01]  /*25d0*/  IADD3 R31, P1, R35, R26, RZ ;  /* 0x0000001a231f7210 */ /* 0x000fe20007f3e0ff */
[----:B------:R-:W-:Y:S01]  /*25e0*/  VIADD R26, R27, UR5 ;  /* 0x000000051b1a7c36 */ /* 0x000fe20008000000 */
[----:B------:R-:W-:Y:S01]  /*25f0*/  IADD3.X R9, R9, UR13, RZ, P2, !PT ;  /* 0x0000000d09097c10 */ /* 0x000fe200097fe4ff */
[----:B------:R-:W-:Y:S01]  /*2600*/  UMOV UR5, UR10 ;  /* 0x0000000a00057c82 */ /* 0x000fe20008000000 */
[--C-:B0-----:R-:W-:Y:S01]  /*2610*/  FFMA.FTZ R27, R3, R11, -R28.reuse ;  /* 0x0000000b031b7223 */ /* 0x101fe2000001081c */
[--C-:B------:R-:W-:Y:S01]  /*2620*/  FFMA.FTZ R15, R15, R13, -R28.reuse ;  /* 0x0000000d0f0f7223 */ /* 0x100fe2000001081c */
[--C-:B------:R-:W-:Y:S01]  /*2630*/  FFMA.FTZ R19, R19, R17, -R28.reuse ;  /* 0x0000001113137223 */ /* 0x100fe2000001081c */
[--C-:B------:R-:W-:Y:S01]  /*2640*/  FFMA.FTZ R23, R23, R21, -R28.reuse ;  /* 0x0000001517177223 */ /* 0x100fe2000001081c */
[-C--:B------:R-:W-:Y:S01]  /*2650*/  FFMA.FTZ R27, R0, -R29.reuse, R27 ;  /* 0x8000001d001b7223 */ /* 0x080fe2000001001b */
[-C--:B------:R-:W-:Y:S01]  /*2660*/  FFMA.FTZ R15, R2, -R29.reuse, R15 ;  /* 0x8000001d020f7223 */ /* 0x080fe2000001000f */
[-C--:B------:R-:W-:Y:S01]  /*2670*/  FFMA.FTZ R19, R4, -R29.reuse, R19 ;  /* 0x8000001d04137223 */ /* 0x080fe20000010013 */
[----:B------:R-:W-:Y:S01]  /*2680*/  FFMA.FTZ R23, R6, -R29, R23 ;  /* 0x8000001d06177223 */ /* 0x000fe20000010017 */
[C---:B------:R-:W-:Y:S01]  /*2690*/  FMUL.FTZ R27, R10.reuse, R27 ;  /* 0x0000001b0a1b7220 */ /* 0x040fe20000410000 */
[----:B------:R-:W-:Y:S01]  /*26a0*/  FMUL.FTZ R0, R10, R15 ;  /* 0x0000000f0a007220 */ /* 0x000fe20000410000 */
[--C-:B------:R-:W-:Y:S01]  /*26b0*/  FFMA.FTZ R3, R11, R12, -R28.reuse ;  /* 0x0000000c0b037223 */ /* 0x100fe2000001081c */
[C-C-:B------:R-:W-:Y:S01]  /*26c0*/  FFMA.FTZ R33, R13.reuse, R16, -R28.reuse ;  /* 0x000000100d217223 */ /* 0x140fe2000001081c */
[C-C-:B------:R-:W-:Y:S01]  /*26d0*/  FFMA.FTZ R41, R13.reuse, R41, -R28.reuse ;  /* 0x000000290d297223 */ /* 0x140fe2000001081c */
[--C-:B------:R-:W-:Y:S01]  /*26e0*/  FFMA.FTZ R50, R13, R50, -R28.reuse ;  /* 0x000000320d327223 */ /* 0x100fe2000001081c */
[--C-:B------:R-:W-:Y:S01]  /*26f0*/  FFMA.FTZ R38, R11, R38, -R28.reuse ;  /* 0x000000260b267223 */ /* 0x100fe2000001081c */
[C-C-:B------:R-:W-:Y:S01]  /*2700*/  FFMA.FTZ R13, R17.reuse, R20, -R28.reuse ;  /* 0x00000014110d7223 */ /* 0x140fe2000001081c */
[--C-:B------:R-:W-:Y:S01]  /*2710*/  FFMA.FTZ R35, R17, R40, -R28.reuse ;  /* 0x0000002811237223 */ /* 0x100fe2000001081c */
[C-C-:B------:R-:W-:Y:S01]  /*2720*/  FFMA.FTZ R24, R21.reuse, R24, -R28.reuse ;  /* 0x0000001815187223 */ /* 0x140fe2000001081c */
[--C-:B------:R-:W-:Y:S01]  /*2730*/  FFMA.FTZ R46, R21, R46, -R28.reuse ;  /* 0x0000002e152e7223 */ /* 0x100fe2000001081c */
[--C-:B------:R-:W-:Y:S01]  /*2740*/  FFMA.FTZ R11, R11, R45, -R28.reuse ;  /* 0x0000002d0b0b7223 */ /* 0x100fe2000001081c */
[--C-:B------:R-:W-:Y:S01]  /*2750*/  FFMA.FTZ R17, R17, R49, -R28.reuse ;  /* 0x0000003111117223 */ /* 0x100fe2000001081c */
[----:B------:R-:W-:Y:S01]  /*2760*/  FFMA.FTZ R21, R21, R53, -R28 ;  /* 0x0000003515157223 */ /* 0x000fe2000001081c */
[----:B------:R-:W-:Y:S01]  /*2770*/  F2FP.F16.F32.PACK_AB R27, R0, R27 ;  /* 0x0000001b001b723e */ /* 0x000fe200000000ff */
[C---:B------:R-:W-:Y:S01]  /*2780*/  FMUL.FTZ R19, R10.reuse, R19 ;  /* 0x000000130a137220 */ /* 0x040fe20000410000 */
[----:B------:R-:W-:Y:S01]  /*2790*/  FMUL.FTZ R0, R10, R23 ;  /* 0x000000170a007220 */ /* 0x000fe20000410000 */
[-C--:B------:R-:W-:Y:S01]  /*27a0*/  FFMA.FTZ R3, R14, -R29.reuse, R3 ;  /* 0x8000001d0e037223 */ /* 0x080fe20000010003 */
[-C--:B------:R-:W-:Y:S01]  /*27b0*/  FFMA.FTZ R33, R18, -R29.reuse, R33 ;  /* 0x8000001d12217223 */ /* 0x080fe20000010021 */
[-C--:B------:R-:W-:Y:S01]  /*27c0*/  FFMA.FTZ R13, R22, -R29.reuse, R13 ;  /* 0x8000001d160d7223 */ /* 0x080fe2000001000d */
[-C--:B------:R-:W-:Y:S01]  /*27d0*/  FFMA.FTZ R25, R25, -R29.reuse, R24 ;  /* 0x8000001d19197223 */ /* 0x080fe20000010018 */
[-C--:B------:R-:W-:Y:S01]  /*27e0*/  IADD3.X R15, RZ, R26.reuse, RZ, P3, !PT ;  /* 0x0000001aff0f7210 */ /* 0x080fe20001ffe4ff */
[-C--:B------:R-:W-:Y:S01]  /*27f0*/  FFMA.FTZ R39, R39, -R29.reuse, R38 ;  /* 0x8000001d27277223 */ /* 0x080fe20000010026 */
[-C--:B------:R-:W-:Y:S01]  /*2800*/  FFMA.FTZ R41, R42, -R29.reuse, R41 ;  /* 0x8000001d2a297223 */ /* 0x080fe20000010029 */
[-C--:B------:R-:W-:Y:S01]  /*2810*/  FFMA.FTZ R35, R44, -R29.reuse, R35 ;  /* 0x8000001d2c237223 */ /* 0x080fe20000010023 */
[-C--:B------:R-:W-:Y:S01]  /*2820*/  FFMA.FTZ R47, R47, -R29.reuse, R46 ;  /* 0x8000001d2f2f7223 */ /* 0x080fe2000001002e */
[-C--:B------:R-:W-:Y:S01]  /*2830*/  FFMA.FTZ R11, R48, -R29.reuse, R11 ;  /* 0x8000001d300b7223 */ /* 0x080fe2000001000b */
[-C--:B------:R-:W-:Y:S01]  /*2840*/  FFMA.FTZ R51, R51, -R29.reuse, R50 ;  /* 0x8000001d33337223 */ /* 0x080fe20000010032 */
[-C--:B------:R-:W-:Y:S01]  /*2850*/  FFMA.FTZ R17, R52, -R29.reuse, R17 ;  /* 0x8000001d34117223 */ /* 0x080fe20000010011 */
[----:B------:R-:W-:Y:S01]  /*2860*/  FFMA.FTZ R21, R54, -R29, R21 ;  /* 0x8000001d36157223 */ /* 0x000fe20000010015 */
[C---:B------:R-:W-:Y:S01]  /*2870*/  FMUL.FTZ R3, R10.reuse, R3 ;  /* 0x000000030a037220 */ /* 0x040fe20000410000 */
[----:B------:R-:W-:Y:S01]  /*2880*/  FMUL.FTZ R2, R10, R33 ;  /* 0x000000210a027220 */ /* 0x000fe20000410000 */
[----:B------:R-:W-:Y:S01]  /*2890*/  F2FP.F16.F32.PACK_AB R19, R0, R19 ;  /* 0x000000130013723e */ /* 0x000fe200000000ff */
[C---:B------:R-:W-:Y:S01]  /*28a0*/  FMUL.FTZ R13, R10.reuse, R13 ;  /* 0x0000000d0a0d7220 */ /* 0x040fe20000410000 */
[----:B------:R-:W-:Y:S01]  /*28b0*/  FMUL.FTZ R4, R10, R25 ;  /* 0x000000190a047220 */ /* 0x000fe20000410000 */
[----:B------:R-:W-:Y:S01]  /*28c0*/  SHF.L.U64.HI R15, R32, 0x1, R15 ;  /* 0x00000001200f7819 */ /* 0x000fe2000001020f */
        /* <DEDUP_REMOVED lines=9> */
[----:B------:R-:W-:Y:S01]  /*2960*/  STG.E.U16 desc[UR16][R8.64], R27 ;  /* 0x0000001b08007986 */ /* 0x000fe2000c101510 */
[----:B------:R-:W-:-:S02]  /*2970*/  IADD3.X R10, RZ, R26, RZ, P1, !PT ;  /* 0x0000001aff0a7210 */ /* 0x000fc40000ffe4ff */
[----:B------:R-:W-:Y:S01]  /*2980*/  PRMT R11, R27, 0x7632, R11 ;  /* 0x000076321b0b7816 */ /* 0x000fe2000000000b */
[----:B------:R-:W-:Y:S01]  /*2990*/  STG.E.U16 desc[UR16][R8.64+0x4], R19 ;  /* 0x0000041308007986 */ /* 0x000fe2000c101510 */
[----:B------:R-:W-:Y:S02]  /*29a0*/  PRMT R18, R19, 0x7632, R18 ;  /* 0x0000763213127816 */ /* 0x000fe40000000012 */
[----:B------:R-:W-:Y:S01]  /*29b0*/  F2FP.F16.F32.PACK_AB R0, R2, R3 ;  /* 0x000000030200723e */ /* 0x000fe200000000ff */
[----:B------:R-:W-:Y:S01]  /*29c0*/  STG.E.U16 desc[UR16][R8.64+0x2], R11 ;  /* 0x0000020b08007986 */ /* 0x000fe2000c101510 */
[----:B------:R-:W-:Y:S02]  /*29d0*/  IADD3 R2, P2, R32, UR12, RZ ;  /* 0x0000000c20027c10 */ /* 0x000fe4000ff5e0ff */
[----:B------:R-:W-:Y:S01]  /*29e0*/  F2FP.F16.F32.PACK_AB R13, R4, R13 ;  /* 0x0000000d040d723e */ /* 0x000fe200000000ff */
[----:B------:R0:W-:Y:S01]  /*29f0*/  STG.E.U16 desc[UR16][R8.64+0x6], R18 ;  /* 0x0000061208007986 */ /* 0x0001e2000c101510 */
[C---:B------:R-:W-:Y:S01]  /*2a00*/  SHF.L.U64.HI R4, R31.reuse, 0x1, R10 ;  /* 0x000000011f047819 */ /* 0x040fe2000001020a */
[----:B------:R-:W-:Y:S01]  /*2a10*/  IMAD.SHL.U32 R10, R31, 0x2, RZ ;  /* 0x000000021f0a7824 */ /* 0x000fe200078e00ff */
[----:B------:R-:W-:-:S02]  /*2a20*/  IADD3.X R3, R15, UR13, RZ, P2, !PT ;  /* 0x0000000d0f037c10 */ /* 0x000fc400097fe4ff */
[----:B------:R-:W-:Y:S02]  /*2a30*/  F2FP.F16.F32.PACK_AB R39, R6, R39 ;  /* 0x000000270627723e */ /* 0x000fe400000000ff */
[----:B------:R-:W-:Y:S01]  /*2a40*/  PRMT R15, R0, 0x7632, R15 ;  /* 0x00007632000f7816 */ /* 0x000fe2000000000f */
[----:B------:R1:W-:Y:S01]  /*2a50*/  STG.E.U16 desc[UR16][R2.64], R0 ;  /* 0x0000000002007986 */ /* 0x0003e2000c101510 */
[----:B------:R-:W-:Y:S02]  /*2a60*/  PRMT R6, R13, 0x7632, R6 ;  /* 0x000076320d067816 */ /* 0x000fe40000000006 */
[----:B------:R-:W-:Y:S01]  /*2a70*/  IADD3 R10, P1, R10, UR12, RZ ;  /* 0x0000000c0a0a7c10 */ /* 0x000fe2000ff3e0ff */
[----:B------:R-:W-:Y:S01]  /*2a80*/  STG.E.U16 desc[UR16][R2.64+0x2], R15 ;  /* 0x0000020f02007986 */ /* 0x000fe2000c101510 */
[----:B0-----:R-:W-:Y:S02]  /*2a90*/  IADD3.X R9, RZ, R26, RZ, P0, !PT ;  /* 0x0000001aff097210 */ /* 0x001fe400007fe4ff */
[----:B------:R-:W-:Y:S01]  /*2aa0*/  F2FP.F16.F32.PACK_AB R35, R12, R35 ;  /* 0x000000230c23723e */ /* 0x000fe200000000ff */
[----:B------:R-:W-:Y:S01]  /*2ab0*/  STG.E.U16 desc[UR16][R2.64+0x4], R13 ;  /* 0x0000040d02007986 */ /* 0x000fe2000c101510 */
[----:B------:R-:W-:-:S02]  /*2ac0*/  SHF.L.U64.HI R9, R30, 0x1, R9 ;  /* 0x000000011e097819 */ /* 0x000fc40000010209 */
[----:B------:R-:W-:Y:S01]  /*2ad0*/  SHF.L.U32 R30, R30, 0x1, RZ ;  /* 0x000000011e1e7819 */ /* 0x000fe200000006ff */
[----:B------:R0:W-:Y:S01]  /*2ae0*/  STG.E.U16 desc[UR16][R2.64+0x6], R6 ;  /* 0x0000060602007986 */ /* 0x0001e2000c101510 */
[----:B------:R-:W-:Y:S02]  /*2af0*/  IADD3.X R11, R4, UR13, RZ, P1, !PT ;  /* 0x0000000d040b7c10 */ /* 0x000fe40008ffe4ff */
[----:B------:R-:W-:Y:S02]  /*2b00*/  F2FP.F16.F32.PACK_AB R14, R51, R14 ;  /* 0x0000000e330e723e */ /* 0x000fe400000000ff */
[----:B------:R-:W-:Y:S01]  /*2b10*/  F2FP.F16.F32.PACK_AB R17, R16, R17 ;  /* 0x000000111011723e */ /* 0x000fe200000000ff */
[----:B------:R-:W-:Y:S01]  /*2b20*/  STG.E.U16 desc[UR16][R10.64], R39 ;  /* 0x000000270a007986 */ /* 0x000fe2000c101510 */
[----:B-1----:R-:W-:Y:S02]  /*2b30*/  PRMT R0, R39, 0x7632, R0 ;  /* 0x0000763227007816 */ /* 0x002fe40000000000 */
[----:B------:R-:W-:Y:S01]  /*2b40*/  PRMT R4, R14, 0x7632, R4 ;  /* 0x000076320e047816 */ /* 0x000fe20000000004 */
[----:B------:R-:W-:Y:S01]  /*2b50*/  STG.E.U16 desc[UR16][R10.64+0x4], R35 ;  /* 0x000004230a007986 */ /* 0x000fe2000c101510 */
[----:B0-----:R-:W-:-:S02]  /*2b60*/  PRMT R3, R35, 0x7632, R3 ;  /* 0x0000763223037816 */ /* 0x001fc40000000003 */
[----:B------:R-:W-:Y:S01]  /*2b70*/  IADD3 R2, P0, R30, UR12, RZ ;  /* 0x0000000c1e027c10 */ /* 0x000fe2000ff1e0ff */
[----:B------:R-:W-:Y:S01]  /*2b80*/  STG.E.U16 desc[UR16][R10.64+0x2], R0 ;  /* 0x000002000a007986 */ /* 0x000fe2000c101510 */
[----:B------:R-:W-:-:S03]  /*2b90*/  PRMT R6, R17, 0x7632, R6 ;  /* 0x0000763211067816 */ /* 0x000fc60000000006 */
[----:B------:R0:W-:Y:S02]  /*2ba0*/  STG.E.U16 desc[UR16][R10.64+0x6], R3 ;  /* 0x000006030a007986 */ /* 0x0001e4000c101510 */
[----:B0-----:R-:W-:Y:S02]  /*2bb0*/  IADD3.X R3, R9, UR13, RZ, P0, !PT ;  /* 0x0000000d09037c10 */ /* 0x001fe400087fe4ff */
[----:B------:R-:W-:-:S03]  /*2bc0*/  PLOP3.LUT P0, PT, PT, PT, UP0, 0x80, 0x0 ;  /* 0x000000000000781c */ /* 0x000fc60003f0f008 */
[----:B------:R2:W-:Y:S04]  /*2bd0*/  STG.E.U16 desc[UR16][R2.64], R14 ;  /* 0x0000000e02007986 */ /* 0x0005e8000c101510 */
[----:B------:R2:W-:Y:S04]  /*2be0*/  STG.E.U16 desc[UR16][R2.64+0x2], R4 ;  /* 0x0000020402007986 */ /* 0x0005e8000c101510 */
[----:B------:R2:W-:Y:S04]  /*2bf0*/  STG.E.U16 desc[UR16][R2.64+0x4], R17 ;  /* 0x0000041102007986 */ /* 0x0005e8000c101510 */
[----:B------:R2:W-:Y:S01]  /*2c00*/  STG.E.U16 desc[UR16][R2.64+0x6], R6 ;  /* 0x0000060602007986 */ /* 0x0005e2000c101510 */
[----:B------:R-:W-:Y:S05]  /*2c10*/  @!P0 BRA `(.L_x_1328) ;  /* 0xffffffd400ac8947 */ /* 0x000fea000383ffff */
.L_x_1317:
        /* <DEDUP_REMOVED lines=21> */
[----:B------:R-:W-:Y:S02]  /*2d70*/  MOV R14, R13 ;  /* 0x0000000d000e7202 */ /* 0x000fe40000000f00 */
[----:B------:R-:W-:Y:S01]  /*2d80*/  IADD3 RZ, P0, R9, R12, RZ ;  /* 0x0000000c09ff7210 */ /* 0x000fe20007f1e0ff */
[----:B------:R-:W-:Y:S01]  /*2d90*/  IMAD.U32 R9, RZ, RZ, UR8 ;  /* 0x00000008ff097e24 */ /* 0x000fe2000f8e00ff */
[----:B------:R-:W-:-:S03]  /*2da0*/  IADD3 R8, R10, R11, RZ ;  /* 0x0000000b0a087210 */ /* 0x000fc60007ffe0ff */
[----:B------:R-:W-:-:S04]  /*2db0*/  IMAD.WIDE.U32.X R12, R6, -0x33333334, R14, P0 ;  /* 0xcccccccc060c7825 */ /* 0x000fc800000e040e */
[----:B------:R-:W-:Y:S01]  /*2dc0*/  IMAD.WIDE.U32 R10, R8, -0x33333333, RZ ;  /* 0xcccccccd080a7825 */ /* 0x000fe200078e00ff */
[----:B------:R-:W-:Y:S02]  /*2dd0*/  SHF.R.U64 R50, R12, 0x3, R13 ;  /* 0x000000030c327819 */ /* 0x000fe4000000120d */
[C---:B------:R-:W-:Y:S02]  /*2de0*/  IADD3 R13, P2, R2.reuse, 0x1e, RZ ;  /* 0x0000001e020d7810 */ /* 0x040fe40007f5e0ff */
[----:B------:R-:W-:Y:S02]  /*2df0*/  LEA.HI R49, R11, 0x1, RZ, 0x1c ;  /* 0x000000010b317811 */ /* 0x000fe400078fe0ff */
[C---:B------:R-:W-:Y:S01]  /*2e00*/  IADD3 R10, P0, R2.reuse, 0xa, RZ ;  /* 0x0000000a020a7810 */ /* 0x040fe20007f1e0ff */
[----:B------:R-:W-:Y:S01]  /*2e10*/  IMAD.X R48, RZ, RZ, RZ, P2 ;  /* 0x000000ffff307224 */ /* 0x000fe200010e06ff */
[----:B------:R-:W-:Y:S02]  /*2e20*/  IADD3 R12, P1, R2, 0x14, RZ ;  /* 0x00000014020c7810 */ /* 0x000fe40007f3e0ff */
[----:B------:R-:W-:-:S02]  /*2e30*/  IADD3 R50, R50, 0x1, RZ ;  /* 0x0000000132327810 */ /* 0x000fc40007ffe0ff */
[----:B------:R-:W-:Y:S02]  /*2e40*/  LOP3.LUT R11, R0, 0xf, RZ, 0xc0, !PT ;  /* 0x0000000f000b7812 */ /* 0x000fe400078ec0ff */
[----:B------:R-:W-:Y:S02]  /*2e50*/  IADD3.X R14, RZ, RZ, RZ, P0, !PT ;  /* 0x000000ffff0e7210 */ /* 0x000fe400007fe4ff */
[----:B------:R-:W-:Y:S02]  /*2e60*/  IADD3.X R15, RZ, RZ, RZ, P1, !PT ;  /* 0x000000ffff0f7210 */ /* 0x000fe40000ffe4ff */
[----:B------:R-:W-:Y:S02]  /*2e70*/  LOP3.LUT R49, R49, 0x3, RZ, 0xc0, !PT ;  /* 0x0000000331317812 */ /* 0x000fe400078ec0ff */
[----:B------:R-:W-:-:S07]  /*2e80*/  LOP3.LUT R50, R50, 0x3, RZ, 0xc0, !PT ;  /* 0x0000000332327812 */ /* 0x000fce00078ec0ff */
.L_x_1345:
[----:B------:R-:W-:Y:S01]  /*2e90*/  ISETP.GT.U32.AND P0, PT, R3, R2, PT ;  /* 0x000000020300720c */ /* 0x000fe20003f04070 */
[----:B------:R-:W-:Y:S01]  /*2ea0*/  BSSY B0, `(.L_x_1329) ;  /* 0x00000ab000007945 */ /* 0x000fe20003800000 */
[----:B0-----:R-:W-:Y:S01]  /*2eb0*/  HFMA2.MMA R51, -RZ, RZ, 0, 0 ;  /* 0x00000000ff337435 */ /* 0x001fe200000001ff */
[----:B------:R-:W-:Y:S02]  /*2ec0*/  MOV R54, RZ ;  /* 0x000000ff00367202 */ /* 0x000fe40000000f00 */
        /* <DEDUP_REMOVED lines=39> */
.L_x_1332:
[----:B------:R-:W-:Y:S05]  /*3140*/  BSYNC B1 ;  /* 0x0000000000017941 */ /* 0x000fea0003800000 */
.L_x_1331:
        /* <DEDUP_REMOVED lines=14> */
[----:B------:R-:W-:-:S05]  /*3230*/  IADD3 R56, P0, R56, 0x3c000, RZ ;  /* 0x0003c00038387810 */ /* 0x000fca0007f1e0ff */
[----:B------:R-:W-:Y:S01]  /*3240*/  IMAD.X R57, RZ, RZ, R16, P0 ;  /* 0x000000ffff397224 */ /* 0x000fe200000e0610 */
[----:B------:R-:W-:Y:S01]  /*3250*/  PLOP3.LUT P0, PT, PT, PT, PT, 0x80, 0x0 ;  /* 0x000000000000781c */ /* 0x000fe20003f0f070 */
[----:B------:R-:W-:-:S12]  /*3260*/  @!P1 BRA `(.L_x_1334) ;  /* 0x0000000000e89947 */ /* 0x000fd80003800000 */
[----:B------:R-:W-:Y:S02]  /*3270*/  IADD3 R55, P1, R3, -0x78, RZ ;  /* 0xffffff8803377810 */ /* 0x000fe40007f3e0ff */
[----:B------:R-:W-:Y:S02]  /*3280*/  PLOP3.LUT P0, PT, PT, PT, PT, 0x8, 0x0 ;  /* 0x000000000000781c */ /* 0x000fe40003f0e170 */
[----:B------:R-:W-:-:S11]  /*3290*/  IADD3.X R58, R4, -0x1, RZ, P1, !PT ;  /* 0xffffffff043a7810 */ /* 0x000fd60000ffe4ff */
.L_x_1335:
        /* <DEDUP_REMOVED lines=55> */
.L_x_1334:
[----:B------:R-:W-:Y:S05]  /*3610*/  BSYNC B1 ;  /* 0x0000000000017941 */ /* 0x000fea0003800000 */
.L_x_1333:
        /* <DEDUP_REMOVED lines=35> */
.L_x_1337:
[----:B------:R-:W-:Y:S05]  /*3850*/  BSYNC B1 ;  /* 0x0000000000017941 */ /* 0x000fea0003800000 */
.L_x_1336:
        /* <DEDUP_REMOVED lines=15> */
.L_x_1330:
[----:B------:R-:W-:Y:S05]  /*3950*/  BSYNC B0 ;  /* 0x0000000000007941 */ /* 0x000fea0003800000 */
.L_x_1329:
        /* <DEDUP_REMOVED lines=14> */
[----:B0-----:R-:W-:-:S11]  /*3a40*/  IMAD.MOV.U32 R16, RZ, RZ, R7 ;  /* 0x000000ffff107224 */ /* 0x001fd600078e0007 */
        /* <DEDUP_REMOVED lines=35> */
.L_x_1354:
[----:B------:R-:W0:Y:S01]  /*3c80*/  LDC.64 R18, c[0x0][0x218] ;  /* 0x00008600ff127b82 */ /* 0x000e220000000a00 */
[----:B------:R-:W-:Y:S01]  /*3c90*/  ISETP.NE.AND P1, PT, R11, RZ, PT ;  /* 0x000000ff0b00720c */ /* 0x000fe20003f25270 */
[----:B--2---:R-:W-:Y:S01]  /*3ca0*/  FADD.FTZ R32, R16, R32 ;  /* 0x0000002010207221 */ /* 0x004fe20000010000 */
[----:B------:R-:W-:Y:S02]  /*3cb0*/  LEA.HI R17, R0, R9, RZ, 0x1c ;  /* 0x0000000900117211 */ /* 0x000fe400078fe0ff */
[----:B------:R-:W-:-:S03]  /*3cc0*/  ISETP.NE.AND P2, PT, R49, 0x1, PT ;  /* 0x000000013100780c */ /* 0x000fc60003f45270 */
[----:B------:R-:W1:Y:S06]  /*3cd0*/  LDC.64 R20, c[0x0][0x220] ;  /* 0x00008800ff147b82 */ /* 0x000e6c0000000a00 */
[----:B------:R-:W-:Y:S02]  /*3ce0*/  @!P1 F2FP.F16.F32.PACK_AB R16, RZ, R22 ;  /* 0x00000016ff10923e */ /* 0x000fe400000000ff */
[----:B------:R-:W-:Y:S01]  /*3cf0*/  @!P1 F2FP.F16.F32.PACK_AB R22, RZ, R32 ;  /* 0x00000020ff16923e */ /* 0x000fe200000000ff */
        /* <DEDUP_REMOVED lines=39> */
.L_x_1364:
[----:B--2---:R-:W-:Y:S01]  /*3f70*/  FADD.FTZ R17, R16, R32 ;  /* 0x0000002010117221 */ /* 0x004fe20000010000 */
[----:B------:R-:W-:Y:S02]  /*3f80*/  @!P1 F2FP.F16.F32.PACK_AB R16, RZ, R26 ;  /* 0x0000001aff10923e */ /* 0x000fe400000000ff */
[----:B------:R-:W-:Y:S02]  /*3f90*/  ISETP.NE.AND P2, PT, R49, 0x2, PT ;  /* 0x000000023100780c */ /* 0x000fe40003f45270 */
[----:B------:R-:W-:Y:S02]  /*3fa0*/  PRMT R22, R16, 0x7610, R22 ;  /* 0x0000761010167816 */ /* 0x000fe40000000016 */
[----:B------:R-:W-:Y:S02]  /*3fb0*/  @!P1 F2FP.F16.F32.PACK_AB R17, RZ, R17 ;  /* 0x00000011ff11923e */ /* 0x000fe400000000ff */
[----:B------:R-:W-:Y:S01]  /*3fc0*/  LEA.HI R16, R0, 0x28, RZ, 0x1c ;  /* 0x0000002800107811 */ /* 0x000fe200078fe0ff */
[----:B------:R1:W-:Y:S04]  /*3fd0*/  @!P1 STG.E.U16 desc[UR16][R18.64+0x28], R22 ;  /* 0x0000281612009986 */ /* 0x0003e8000c101510 */
        /* <DEDUP_REMOVED lines=34> */
.L_x_1374:
[----:B--2---:R-:W-:Y:S01]  /*4200*/  FADD.FTZ R17, R16, R32 ;  /* 0x0000002010117221 */ /* 0x004fe20000010000 */
[----:B------:R-:W-:-:S04]  /*4210*/  @!P1 F2FP.F16.F32.PACK_AB R16, RZ, R26 ;  /* 0x0000001aff10923e */ /* 0x000fc800000000ff */
[----:B------:R-:W-:Y:S02]  /*4220*/  PRMT R22, R16, 0x7610, R22 ;  /* 0x0000761010167816 */ /* 0x000fe40000000016 */
[----:B------:R-:W-:Y:S02]  /*4230*/  @!P1 F2FP.F16.F32.PACK_AB R17, RZ, R17 ;  /* 0x00000011ff11923e */ /* 0x000fe400000000ff */
[----:B------:R-:W-:Y:S01]  /*4240*/  LEA.HI R16, R0, 0x3c, RZ, 0x1c ;  /* 0x0000003c00107811 */ /* 0x000fe200078fe0ff */
[----:B------:R2:W-:Y:S04]  /*4250*/  @!P1 STG.E.U16 desc[UR16][R18.64+0x50], R22 ;  /* 0x0000501612009986 */ /* 0x0005e8000c101510 */
[----:B------:R2:W-:Y:S02]  /*4260*/  @!P1 STG.E.U16 desc[UR16][R20.64+0x50], R17 ;  /* 0x0000501114009986 */ /* 0x0005e4000c101510 */
.L_x_1340:
[----:B------:R-:W-:Y:S05]  /*4270*/  BSYNC B0 ;  /* 0x0000000000007941 */ /* 0x000fea0003800000 */
.L_x_1339:
[----:B------:R-:W-:-:S13]  /*4280*/  ISETP.GE.U32.AND P0, PT, R8, 0x3c, PT ;  /* 0x0000003c0800780c */ /* 0x000fda0003f06070 */
[----:B------:R-:W-:Y:S05]  /*4290*/  @!P0 BRA `(.L_x_1338) ;  /* 0x0000000800988947 */ /* 0x000fea0003800000 */
[----:B------:R-:W-:Y:S01]  /*42a0*/  ISETP.GT.U32.AND P0, PT, R11, 0x9, PT ;  /* 0x000000090b00780c */ /* 0x000fe20003f04070 */
[----:B012---:R-:W-:Y:S01]  /*42b0*/  IMAD.MOV.U32 R18, RZ, RZ, RZ ;  /* 0x000000ffff127224 */ /* 0x007fe200078e00ff */
[----:B------:R-:W-:-:S11]  /*42c0*/  UMOV UR5, 0xffff ;  /* 0x0000ffff00057882 */ /* 0x000fd60000000000 */
[C---:B------:R-:W-:Y:S02]  /*42d0*/  @!P0 SHF.L.U32 R17, R11.reuse, 0x1, RZ ;  /* 0x000000010b118819 */ /* 0x040fe400000006ff */
[----:B------:R-:W-:Y:S02]  /*42e0*/  @!P0 LEA R20, R11, UR4, 0x7 ;  /* 0x000000040b148c11 */ /* 0x000fe4000f8e38ff */
[----:B------:R-:W-:-:S04]  /*42f0*/  @!P0 LOP3.LUT R17, R16, R17, RZ, 0x3c, !PT ;  /* 0x0000001110118212 */ /* 0x000fc800078e3cff */
[----:B------:R-:W-:Y:S01]  /*4300*/  @!P0 LEA R19, R17, R20, 0x2 ;  /* 0x0000001411138211 */ /* 0x000fe200078e10ff */
[----:B------:R-:W-:-:S04]  /*4310*/  HFMA2.MMA R17, -RZ, RZ, 0, 0 ;  /* 0x00000000ff117435 */ /* 0x000fc800000001ff */
[----:B------:R0:W1:Y:S06]  /*4320*/  @!P0 LDS R18, [R19] ;  /* 0x0000000013128984 */ /* 0x00006c0000000800 */
[----:B------:R0:W2:Y:S01]  /*4330*/  @!P0 LDS R17, [R19+0x500] ;  /* 0x0005000013118984 */ /* 0x0000a20000000800 */
[----:B------:R-:W-:Y:S05]  /*4340*/  BRA.DIV UR5, `(.L_x_1344) ;  /* 0x0000001605287947 */ /* 0x000fea000b800000 */
[C---:B------:R-:W-:Y:S01]  /*4350*/  @!P0 VIADD R21, R16.reuse, 0x14 ;  /* 0x0000001410158836 */ /* 0x040fe20000000000 */
[C---:B------:R-:W-:Y:S01]  /*4360*/  @!P0 SHF.L.U32 R22, R11.reuse, 0x1, RZ ;  /* 0x000000010b168819 */ /* 0x040fe200000006ff */
[----:B------:R-:W-:Y:S01]  /*4370*/  IMAD.MOV.U32 R34, RZ, RZ, RZ ;  /* 0x000000ffff227224 */ /* 0x000fe200078e00ff */
[----:B------:R-:W-:Y:S01]  /*4380*/  @!P0 SHF.L.U32 R26, R11, 0x1, RZ ;  /* 0x000000010b1a8819 */ /* 0x000fe200000006ff */
[----:B------:R-:W-:Y:S01]  /*4390*/  IMAD.MOV.U32 R40, RZ, RZ, 0xffff ;  /* 0x0000ffffff287424 */ /* 0x000fe200078e00ff */
[----:B------:R-:W-:Y:S01]  /*43a0*/  @!P0 IADD3 R23, R16, 0x28, RZ ;  /* 0x0000002810178810 */ /* 0x000fe20007ffe0ff */
[----:B------:R-:W-:Y:S01]  /*43b0*/  IMAD.MOV.U32 R28, RZ, RZ, 0xffff ;  /* 0x0000ffffff1c7424 */ /* 0x000fe200078e00ff */
[----:B------:R-:W-:Y:S01]  /*43c0*/  @!P0 LOP3.LUT R21, R21, R22, RZ, 0x3c, !PT ;  /* 0x0000001615158212 */ /* 0x000fe200078e3cff */
[----:B------:R-:W-:Y:S01]  /*43d0*/  IMAD.MOV.U32 R30, RZ, RZ, 0xffff ;  /* 0x0000ffffff1e7424 */ /* 0x000fe200078e00ff */
[----:B------:R-:W-:Y:S01]  /*43e0*/  @!P0 LEA R24, R11, UR4, 0x7 ;  /* 0x000000040b188c11 */ /* 0x000fe2000f8e38ff */
[----:B------:R-:W-:Y:S01]  /*43f0*/  IMAD.MOV.U32 R42, RZ, RZ, 0xffff ;  /* 0x0000ffffff2a7424 */ /* 0x000fe200078e00ff */
[----:B------:R-:W-:-:S02]  /*4400*/  @!P0 LOP3.LUT R23, R23, R26, RZ, 0x3c, !PT ;  /* 0x0000001a17178212 */ /* 0x000fc400078e3cff */
[----:B------:R-:W-:Y:S02]  /*4410*/  @!P0 LEA R32, R11, UR4, 0x7 ;  /* 0x000000040b208c11 */ /* 0x000fe4000f8e38ff */
[----:B------:R-:W-:Y:S02]  /*4420*/  @!P0 LEA R21, R21, R24, 0x2 ;  /* 0x0000001815158211 */ /* 0x000fe400078e10ff */
[----:B------:R-:W-:Y:S01]  /*4430*/  @!P0 IADD3 R25, R16, 0x3c, RZ ;  /* 0x0000003c10198810 */ /* 0x000fe20007ffe0ff */
[----:B------:R-:W-:Y:S01]  /*4440*/  @!P0 IMAD R24, R23, 0x4, R32 ;  /* 0x0000000417188824 */ /* 0x000fe200078e0220 */
[----:B------:R-:W-:Y:S01]  /*4450*/  MOV R29, 0xffff ;  /* 0x0000ffff001d7802 */ /* 0x000fe20000000f00 */
[----:B------:R-:W3:Y:S01]  /*4460*/  @!P0 LDS R22, [R21] ;  /* 0x0000000015168984 */ /* 0x000ee20000000800 */
[----:B------:R-:W-:Y:S02]  /*4470*/  @!P0 LOP3.LUT R25, R25, R26, RZ, 0x3c, !PT ;  /* 0x0000001a19198212 */ /* 0x000fe400078e3cff */
[----:B------:R-:W-:Y:S01]  /*4480*/  MOV R26, RZ ;  /* 0x000000ff001a7202 */ /* 0x000fe20000000f00 */
[----:B------:R-:W-:Y:S01]  /*4490*/  @!P0 LDS R39, [R24+0x500] ;  /* 0x0005000018278984 */ /* 0x000fe20000000800 */
[----:B------:R-:W-:-:S02]  /*44a0*/  @!P0 LEA R41, R25, R32, 0x2 ;  /* 0x0000002019298211 */ /* 0x000fc400078e10ff */
[----:B------:R-:W-:Y:S01]  /*44b0*/  MOV R25, RZ ;  /* 0x000000ff00197202 */ /* 0x000fe20000000f00 */
[----:B------:R-:W-:Y:S01]  /*44c0*/  @!P0 LDS R27, [R24] ;  /* 0x00000000181b8984 */ /* 0x000fe20000000800 */
[----:B------:R-:W-:Y:S02]  /*44d0*/  MOV R32, 0xffff ;  /* 0x0000ffff00207802 */ /* 0x000fe40000000f00 */
[----:B------:R-:W-:Y:S01]  /*44e0*/  MOV R36, RZ ;  /* 0x000000ff00247202 */ /* 0x000fe20000000f00 */
[----:B------:R4:W-:Y:S01]  /*44f0*/  @!P0 LDS R23, [R21+0x500] ;  /* 0x0005000015178984 */ /* 0x0009e20000000800 */
[----:B------:R-:W-:Y:S02]  /*4500*/  MOV R37, 0xffff ;  /* 0x0000ffff00257802 */ /* 0x000fe40000000f00 */
[----:B------:R-:W-:Y:S01]  /*4510*/  MOV R31, 0xffff ;  /* 0x0000ffff001f7802 */ /* 0x000fe20000000f00 */
[----:B01----:R-:W0:Y:S01]  /*4520*/  SHFL.BFLY PT, R19, R18, 0x8, 0x101f ;  /* 0x0d101f0012137f89 */ /* 0x003e2200000e0000 */
[----:B------:R-:W-:-:S02]  /*4530*/  MOV R45, 0xffff ;  /* 0x0000ffff002d7802 */ /* 0x000fc40000000f00 */
[----:B------:R-:W-:Y:S01]  /*4540*/  IADD3 R43, R16, R9, RZ ;  /* 0x00000009102b7210 */ /* 0x000fe20007ffe0ff */
[----:B--2---:R-:W1:Y:S01]  /*4550*/  SHFL.BFLY PT, R32, R17, 0x8, 0x101f ;  /* 0x0d101f0011207f89 */ /* 0x004e6200000e0000 */
[----:B----4-:R-:W-:-:S03]  /*4560*/  MOV R21, RZ ;  /* 0x000000ff00157202 */ /* 0x010fc60000000f00 */
[----:B------:R-:W2:Y:S01]  /*4570*/  @!P0 LDS R24, [R41] ;  /* 0x0000000029188984 */ /* 0x000ea20000000800 */
[----:B---3--:R-:W-:Y:S02]  /*4580*/  @!P0 IMAD.MOV.U32 R34, RZ, RZ, R22 ;  /* 0x000000ffff228224 */ /* 0x008fe400078e0016 */
[----:B0-----:R-:W-:Y:S01]  /*4590*/  FADD.FTZ R19, R19, R18 ;  /* 0x0000001213137221 */ /* 0x001fe20000010000 */
[----:B------:R0:W-:Y:S01]  /*45a0*/  @!P0 LDS R22, [R41+0x500] ;  /* 0x0005000029168984 */ /* 0x0001e20000000800 */
[----:B------:R-:W-:Y:S01]  /*45b0*/  @!P0 MOV R25, R39 ;  /* 0x0000002700198202 */ /* 0x000fe20000000f00 */
[----:B-1----:R-:W-:Y:S02]  /*45c0*/  FADD.FTZ R18, R32, R17 ;  /* 0x0000001120127221 */ /* 0x002fe40000010000 */
[----:B------:R-:W1:Y:S01]  /*45d0*/  SHFL.BFLY PT, R33, R34, 0x8, 0x101f ;  /* 0x0d101f0022217f89 */ /* 0x000e6200000e0000 */
[----:B------:R-:W-:-:S03]  /*45e0*/  @!P0 MOV R26, R27 ;  /* 0x0000001b001a8202 */ /* 0x000fc60000000f00 */
[----:B------:R-:W3:Y:S01]  /*45f0*/  SHFL.BFLY PT, R40, R25, 0x8, 0x101f ;  /* 0x0d101f0019287f89 */ /* 0x000ee200000e0000 */
[----:B0-----:R-:W-:Y:S02]  /*4600*/  MOV R41, 0xffff ;  /* 0x0000ffff00297802 */ /* 0x001fe40000000f00 */
[----:B------:R-:W-:Y:S01]  /*4610*/  @!P0 MOV R36, R23 ;  /* 0x0000001700248202 */ /* 0x000fe20000000f00 */
[----:B------:R-:W0:Y:S01]  /*4620*/  SHFL.BFLY PT, R27, R26, 0x8, 0x101f ;  /* 0x0d101f001a1b7f89 */ /* 0x000e2200000e0000 */
[----:B------:R-:W-:-:S03]  /*4630*/  MOV R23, RZ ;  /* 0x000000ff00177202 */ /* 0x000fc60000000f00 */
[----:B------:R-:W4:Y:S04]  /*4640*/  SHFL.BFLY PT, R35, R36, 0x8, 0x101f ;  /* 0x0d101f0024237f89 */ /* 0x000f2800000e0000 */
[----:B------:R-:W5:Y:S01]  /*4650*/  SHFL.BFLY PT, R20, R19, 0x4, 0x101f ;  /* 0x0c901f0013147f89 */ /* 0x000f6200000e0000 */
[----:B--2---:R-:W-:Y:S02]  /*4660*/  @!P0 MOV R23, R24 ;  /* 0x0000001800178202 */ /* 0x004fe40000000f00 */
[----:B------:R-:W-:-:S03]  /*4670*/  MOV R24, 0xffff ;  /* 0x0000ffff00187802 */ /* 0x000fc60000000f00 */
[----:B------:R-:W2:Y:S01]  /*4680*/  SHFL.BFLY PT, R44, R23, 0x8, 0x101f ;  /* 0x0d101f00172c7f89 */ /* 0x000ea200000e0000 */
[----:B-1----:R-:W-:Y:S01]  /*4690*/  FADD.FTZ R33, R33, R34 ;  /* 0x0000002221217221 */ /* 0x002fe20000010000 */
[----:B---3--:R-:W-:Y:S01]  /*46a0*/  FADD.FTZ R34, R40, R25 ;  /* 0x0000001928227221 */ /* 0x008fe20000010000 */
[----:B------:R-:W-:Y:S01]  /*46b0*/  MOV R25, 0xffff ;  /* 0x0000ffff00197802 */ /* 0x000fe20000000f00 */
[----:B0-----:R-:W-:Y:S01]  /*46c0*/  FADD.FTZ R27, R27, R26 ;  /* 0x0000001a1b1b7221 */ /* 0x001fe20000010000 */
[----:B------:R-:W-:Y:S01]  /*46d0*/  MOV R26, 0xffff ;  /* 0x0000ffff001a7802 */ /* 0x000fe20000000f00 */
[----:B------:R-:W0:Y:S01]  /*46e0*/  SHFL.BFLY PT, R32, R18, 0x4, 0x101f ;  /* 0x0c901f0012207f89 */ /* 0x000e2200000e0000 */
[----:B------:R-:W-:Y:S01]  /*46f0*/  @!P0 IMAD.MOV.U32 R21, RZ, RZ, R22 ;  /* 0x000000ffff158224 */ /* 0x000fe200078e0016 */
[----:B------:R-:W-:Y:S01]  /*4700*/  MOV R22, 0xffff ;  /* 0x0000ffff00167802 */ /* 0x000fe20000000f00 */
[----:B----4-:R-:W-:Y:S01]  /*4710*/  FADD.FTZ R35, R35, R36 ;  /* 0x0000002423237221 */ /* 0x010fe20000010000 */
[----:B------:R-:W1:Y:S01]  /*4720*/  SHFL.BFLY PT, R40, R27, 0x4, 0x101f ;  /* 0x0c901f001b287f89 */ /* 0x000e6200000e0000 */
[----:B-----5:R-:W-:Y:S01]  /*4730*/  FADD.FTZ R20, R19, R20 ;  /* 0x0000001413147221 */ /* 0x020fe20000010000 */
[----:B------:R-:W-:-:S02]  /*4740*/  ISETP.NE.AND P0, PT, R11, RZ, PT ;  /* 0x000000ff0b00720c */ /* 0x000fc40003f05270 */
[----:B------:R-:W3:Y:S01]  /*4750*/  SHFL.BFLY PT, R22, R33, 0x4, 0x101f ;  /* 0x0c901f0021167f89 */ /* 0x000ee200000e0000 */
[----:B------:R-:W-:-:S03]  /*4760*/  MOV R36, 0xffff ;  /* 0x0000ffff00247802 */ /* 0x000fc60000000f00 */
[----:B------:R-:W4:Y:S01]  /*4770*/  SHFL.BFLY PT, R24, R21, 0x8, 0x101f ;  /* 0x0d101f0015187f89 */ /* 0x000f2200000e0000 */
[----:B--2---:R-:W-:Y:S01]  /*4780*/  FADD.FTZ R44, R44, R23 ;  /* 0x000000172c2c7221 */ /* 0x004fe20000010000 */
[----:B------:R-:W-:Y:S02]  /*4790*/  MOV R23, 0xffff ;  /* 0x0000ffff00177802 */ /* 0x000fe40000000f00 */
[----:B------:R-:W2:Y:S04]  /*47a0*/  SHFL.BFLY PT, R38, R35, 0x4, 0x101f ;  /* 0x0c901f0023267f89 */ /* 0x000ea800000e0000 */
[----:B------:R-:W5:Y:S01]  /*47b0*/  SHFL.BFLY PT, R39, R34, 0x4, 0x101f ;  /* 0x0c901f0022277f89 */ /* 0x000f6200000e0000 */
[----:B0-----:R-:W-:Y:S01]  /*47c0*/  FADD.FTZ R17, R18, R32 ;  /* 0x0000002012117221 */ /* 0x001fe20000010000 */
[----:B------:R-:W-:-:S02]  /*47d0*/  MOV R32, 0xffff ;  /* 0x0000ffff00207802 */ /* 0x000fc40000000f00 */
[----:B------:R-:W0:Y:S01]  /*47e0*/  SHFL.BFLY PT, R19, R20, 0x2, 0x101f ;  /* 0x0c501f0014137f89 */ /* 0x000e2200000e0000 */
[----:B-1----:R-:W-:-:S03]  /*47f0*/  FADD.FTZ R40, R27, R40 ;  /* 0x000000281b287221 */ /* 0x002fc60000010000 */
[----:B------:R-:W1:Y:S01]  /*4800*/  SHFL.BFLY PT, R23, R44, 0x4, 0x101f ;  /* 0x0c901f002c177f89 */ /* 0x000e6200000e0000 */
[----:B---3--:R-:W-:-:S03]  /*4810*/  FADD.FTZ R37, R33, R22 ;  /* 0x0000001621257221 */ /* 0x008fc60000010000 */
[----:B------:R-:W3:Y:S01]  /*4820*/  SHFL.BFLY PT, R32, R17, 0x2, 0x101f ;  /* 0x0c501f0011207f89 */ /* 0x000ee200000e0000 */
[----:B------:R-:W-:Y:S02]  /*4830*/  IMAD.MOV.U32 R22, RZ, RZ, 0xffff ;  /* 0x0000ffffff167424 */ /* 0x000fe400078e00ff */
[----:B----4-:R-:W-:Y:S01]  /*4840*/  FADD.FTZ R33, R24, R21 ;  /* 0x0000001518217221 */ /* 0x010fe20000010000 */
[----:B------:R-:W-:Y:S01]  /*4850*/  MOV R21, 0xffff ;  /* 0x0000ffff00157802 */ /* 0x000fe20000000f00 */
[----:B------:R-:W4:Y:S01]  /*4860*/  SHFL.BFLY PT, R25, R40, 0x2, 0x101f ;  /* 0x0c501f0028197f89 */ /* 0x000f2200000e0000 */
[----:B--2---:R-:W-:Y:S01]  /*4870*/  FADD.FTZ R38, R35, R38 ;  /* 0x0000002623267221 */ /* 0x004fe20000010000 */
[----:B------:R-:W-:Y:S02]  /*4880*/  MOV R35, 0xffff ;  /* 0x0000ffff00237802 */ /* 0x000fe40000000f00 */
[----:B------:R-:W2:Y:S01]  /*4890*/  SHFL.BFLY PT, R22, R37, 0x2, 0x101f ;  /* 0x0c501f0025167f89 */ /* 0x000ea200000e0000 */
[----:B-----5:R-:W-:Y:S01]  /*48a0*/  FADD.FTZ R39, R34, R39 ;  /* 0x0000002722277221 */ /* 0x020fe20000010000 */
[----:B------:R-:W-:-:S02]  /*48b0*/  MOV R34, 0xffff ;  /* 0x0000ffff00227802 */ /* 0x000fc40000000f00 */
[----:B------:R-:W5:Y:S01]  /*48c0*/  SHFL.BFLY PT, R21, R38, 0x2, 0x101f ;  /* 0x0c501f0026157f89 */ /* 0x000f6200000e0000 */
[----:B0-----:R-:W-:Y:S01]  /*48d0*/  FADD.FTZ R19, R20, R19 ;  /* 0x0000001314137221 */ /* 0x001fe20000010000 */
[----:B------:R-:W-:Y:S02]  /*48e0*/  MOV R20, 0xffff ;  /* 0x0000ffff00147802 */ /* 0x000fe40000000f00 */
[----:B------:R-:W0:Y:S01]  /*48f0*/  SHFL.BFLY PT, R26, R39, 0x2, 0x101f ;  /* 0x0c501f00271a7f89 */ /* 0x000e2200000e0000 */
[----:B-1----:R-:W-:-:S03]  /*4900*/  FADD.FTZ R44, R44, R23 ;  /* 0x000000172c2c7221 */ /* 0x002fc60000010000 */
[----:B------:R-:W1:Y:S01]  /*4910*/  SHFL.BFLY PT, R34, R33, 0x4, 0x101f ;  /* 0x0c901f0021227f89 */ /* 0x000e6200000e0000 */
[----:B---3--:R-:W-:Y:S01]  /*4920*/  FADD.FTZ R18, R17, R32 ;  /* 0x0000002011127221 */ /* 0x008fe20000010000 */
[----:B------:R-:W-:Y:S02]  /*4930*/  IMAD.MOV.U32 R17, RZ, RZ, 0xffff ;  /* 0x0000ffffff117424 */ /* 0x000fe400078e00ff */
[----:B------:R-:W3:Y:S01]  /*4940*/  SHFL.BFLY PT, R20, R19, 0x1, 0x101f ;  /* 0x0c301f0013147f89 */ /* 0x000ee200000e0000 */
[----:B----4-:R-:W-:-:S03]  /*4950*/  FADD.FTZ R40, R40, R25 ;  /* 0x0000001928287221 */ /* 0x010fc60000010000 */
[----:B------:R-:W4:Y:S01]  /*4960*/  SHFL.BFLY PT, R45, R44, 0x2, 0x101f ;  /* 0x0c501f002c2d7f89 */ /* 0x000f2200000e0000 */
[----:B------:R-:W4:Y:S01]  /*4970*/  @!P0 LDC.64 R24, c[0x0][0x220] ;  /* 0x00008800ff188b82 */ /* 0x000f220000000a00 */
[----:B--2---:R-:W-:Y:S02]  /*4980*/  FADD.FTZ R37, R37, R22 ;  /* 0x0000001625257221 */ /* 0x004fe40000010000 */
[----:B------:R-:W2:Y:S01]  /*4990*/  SHFL.BFLY PT, R17, R18, 0x1, 0x101f ;  /* 0x0c301f0012117f89 */ /* 0x000ea200000e0000 */
[----:B-----5:R-:W-:-:S03]  /*49a0*/  FADD.FTZ R38, R38, R21 ;  /* 0x0000001526267221 */ /* 0x020fc60000010000 */
[----:B------:R-:W5:Y:S01]  /*49b0*/  SHFL.BFLY PT, R36, R37, 0x1, 0x101f ;  /* 0x0c301f0025247f89 */ /* 0x000f6200000e0000 */
[----:B------:R-:W5:Y:S01]  /*49c0*/  @!P0 LDC.64 R22, c[0x0][0x218] ;  /* 0x00008600ff168b82 */ /* 0x000f620000000a00 */
[----:B0-----:R-:W-:Y:S02]  /*49d0*/  FADD.FTZ R39, R39, R26 ;  /* 0x0000001a27277221 */ /* 0x001fe40000010000 */
[----:B------:R-:W0:Y:S01]  /*49e0*/  SHFL.BFLY PT, R35, R38, 0x1, 0x101f ;  /* 0x0c301f0026237f89 */ /* 0x000e2200000e0000 */
[----:B-1----:R-:W-:-:S04]  /*49f0*/  FADD.FTZ R33, R33, R34 ;  /* 0x0000002221217221 */ /* 0x002fc80000010000 */
[----:B------:R-:W1:Y:S01]  /*4a00*/  @!P0 LDC.64 R26, c[0x0][0x218] ;  /* 0x00008600ff1a8b82 */ /* 0x000e620000000a00 */
[----:B------:R-:W-:Y:S01]  /*4a10*/  MOV R34, 0xffff ;  /* 0x0000ffff00227802 */ /* 0x000fe20000000f00 */
[----:B------:R-:W1:Y:S01]  /*4a20*/  SHFL.BFLY PT, R41, R40, 0x1, 0x101f ;  /* 0x0c301f0028297f89 */ /* 0x000e6200000e0000 */
[----:B---3--:R-:W-:-:S03]  /*4a30*/  FADD.FTZ R19, R19, R20 ;  /* 0x0000001413137221 */ /* 0x008fc60000010000 */
[----:B------:R-:W3:Y:S01]  /*4a40*/  SHFL.BFLY PT, R42, R39, 0x1, 0x101f ;  /* 0x0c301f00272a7f89 */ /* 0x000ee200000e0000 */
[----:B----4-:R-:W-:Y:S01]  /*4a50*/  FADD.FTZ R44, R44, R45 ;  /* 0x0000002d2c2c7221 */ /* 0x010fe20000010000 */
[----:B------:R-:W-:Y:S01]  /*4a60*/  @!P0 F2FP.F16.F32.PACK_AB R32, RZ, R19 ;  /* 0x00000013ff20823e */ /* 0x000fe200000000ff */
[----:B------:R-:W4:Y:S01]  /*4a70*/  @!P0 LDC.64 R20, c[0x0][0x220] ;  /* 0x00008800ff148b82 */ /* 0x000f220000000a00 */
[----:B------:R-:W4:Y:S01]  /*4a80*/  SHFL.BFLY PT, R34, R33, 0x2, 0x101f ;  /* 0x0c501f0021227f89 */ /* 0x000f2200000e0000 */
[----:B--2---:R-:W-:Y:S01]  /*4a90*/  FADD.FTZ R46, R18, R17 ;  /* 0x00000011122e7221 */ /* 0x004fe20000010000 */
[----:B------:R-:W-:-:S04]  /*4aa0*/  @!P0 IMAD.WIDE R24, R43, 0x2, R24 ;  /* 0x000000022b188825 */ /* 0x000fc800078e0218 */
[----:B-----5:R-:W-:Y:S01]  /*4ab0*/  FADD.FTZ R36, R37, R36 ;  /* 0x0000002425247221 */ /* 0x020fe20000010000 */
[----:B------:R-:W-:Y:S01]  /*4ac0*/  @!P0 F2FP.F16.F32.PACK_AB R46, RZ, R46 ;  /* 0x0000002eff2e823e */ /* 0x000fe200000000ff */
[----:B------:R-:W2:Y:S01]  /*4ad0*/  @!P0 LDC.64 R18, c[0x0][0x218] ;  /* 0x00008600ff128b82 */ /* 0x000ea20000000a00 */
[----:B------:R-:W-:Y:S02]  /*4ae0*/  IMAD.MOV.U32 R37, RZ, RZ, 0xffff ;  /* 0x0000ffffff257424 */ /* 0x000fe400078e00ff */
[----:B0-----:R-:W-:Y:S01]  /*4af0*/  FADD.FTZ R35, R38, R35 ;  /* 0x0000002326237221 */ /* 0x001fe20000010000 */
[----:B------:R-:W-:-:S03]  /*4b00*/  @!P0 IMAD.WIDE R22, R43, 0x2, R22 ;  /* 0x000000022b168825 */ /* 0x000fc600078e0216 */
[----:B------:R-:W0:Y:S01]  /*4b10*/  SHFL.BFLY PT, R37, R44, 0x1, 0x101f ;  /* 0x0c301f002c257f89 */ /* 0x000e2200000e0000 */
[----:B------:R-:W5:Y:S01]  /*4b20*/  @!P0 LDC.64 R16, c[0x0][0x220] ;  /* 0x00008800ff108b82 */ /* 0x000f620000000a00 */
[----:B-1----:R-:W-:-:S04]  /*4b30*/  @!P0 IMAD.WIDE R26, R43, 0x2, R26 ;  /* 0x000000022b1a8825 */ /* 0x002fc800078e021a */
[----:B------:R-:W-:Y:S01]  /*4b40*/  FADD.FTZ R40, R40, R41 ;  /* 0x0000002928287221 */ /* 0x000fe20000010000 */
[----:B---3--:R-:W-:Y:S01]  /*4b50*/  FADD.FTZ R39, R39, R42 ;  /* 0x0000002a27277221 */ /* 0x008fe20000010000 */
[----:B------:R1:W-:Y:S03]  /*4b60*/  @!P0 STG.E.U16 desc[UR16][R26.64], R32 ;  /* 0x000000201a008986 */ /* 0x0003e6000c101510 */
[----:B------:R-:W-:Y:S01]  /*4b70*/  @!P0 F2FP.F16.F32.PACK_AB R28, RZ, R40 ;  /* 0x00000028ff1c823e */ /* 0x000fe200000000ff */
[----:B----4-:R-:W-:-:S04]  /*4b80*/  @!P0 IMAD.WIDE R20, R43, 0x2, R20 ;  /* 0x000000022b148825 */ /* 0x010fc800078e0214 */
[----:B------:R-:W-:Y:S01]  /*4b90*/  FADD.FTZ R33, R33, R34 ;  /* 0x0000002221217221 */ /* 0x000fe20000010000 */
[----:B------:R3:W-:Y:S01]  /*4ba0*/  @!P0 STG.E.U16 desc[UR16][R24.64], R46 ;  /* 0x0000002e18008986 */ /* 0x0007e2000c101510 */
[C---:B--2---:R-:W-:Y:S01]  /*4bb0*/  @!P0 IMAD.WIDE R18, R43.reuse, 0x2, R18 ;  /* 0x000000022b128825 */ /* 0x044fe200078e0212 */
[----:B-1----:R-:W-:Y:S02]  /*4bc0*/  @!P0 F2FP.F16.F32.PACK_AB R27, RZ, R35 ;  /* 0x00000023ff1b823e */ /* 0x002fe400000000ff */
[----:B------:R-:W-:Y:S02]  /*4bd0*/  MOV R32, 0xffff ;  /* 0x0000ffff00207802 */ /* 0x000fe40000000f00 */
[----:B---3--:R-:W-:Y:S01]  /*4be0*/  @!P0 F2FP.F16.F32.PACK_AB R25, RZ, R36 ;  /* 0x00000024ff19823e */ /* 0x008fe200000000ff */
[----:B0-----:R-:W-:Y:S01]  /*4bf0*/  FADD.FTZ R37, R44, R37 ;  /* 0x000000252c257221 */ /* 0x001fe20000010000 */
[----:B------:R-:W-:Y:S01]  /*4c00*/  @!P0 F2FP.F16.F32.PACK_AB R35, RZ, R39 ;  /* 0x00000027ff23823e */ /* 0x000fe200000000ff */
[----:B-----5:R-:W-:Y:S01]  /*4c10*/  @!P0 IMAD.WIDE R16, R43, 0x2, R16 ;  /* 0x000000022b108825 */ /* 0x020fe200078e0210 */
[----:B------:R0:W1:Y:S04]  /*4c20*/  SHFL.BFLY PT, R32, R33, 0x1, 0x101f ;  /* 0x0c301f0021207f89 */ /* 0x00006800000e0000 */
[----:B------:R0:W-:Y:S04]  /*4c30*/  @!P0 STG.E.U16 desc[UR16][R22.64+0x28], R25 ;  /* 0x0000281916008986 */ /* 0x0001e8000c101510 */
[----:B------:R0:W-:Y:S04]  /*4c40*/  @!P0 STG.E.U16 desc[UR16][R20.64+0x28], R27 ;  /* 0x0000281b14008986 */ /* 0x0001e8000c101510 */
[----:B------:R0:W-:Y:S04]  /*4c50*/  @!P0 STG.E.U16 desc[UR16][R18.64+0x50], R28 ;  /* 0x0000501c12008986 */ /* 0x0001e8000c101510 */
[----:B------:R0:W-:Y:S02]  /*4c60*/  @!P0 STG.E.U16 desc[UR16][R16.64+0x50], R35 ;  /* 0x0000502310008986 */ /* 0x0001e4000c101510 */
.L_x_1408:
[----:B0-----:R-:W0:Y:S01]  /*4c70*/  @!P0 LDC.64 R16, c[0x0][0x218] ;  /* 0x00008600ff108b82 */ /* 0x001e220000000a00 */
[----:B-1----:R-:W-:Y:S01]  /*4c80*/  FADD.FTZ R21, R33, R32 ;  /* 0x0000002021157221 */ /* 0x002fe20000010000 */
[----:B------:R-:W-:-:S04]  /*4c90*/  @!P0 F2FP.F16.F32.PACK_AB R20, RZ, R37 ;  /* 0x00000025ff14823e */ /* 0x000fc800000000ff */
[----:B------:R-:W-:Y:S02]  /*4ca0*/  @!P0 F2FP.F16.F32.PACK_AB R21, RZ, R21 ;  /* 0x00000015ff15823e */ /* 0x000fe400000000ff */
[----:B------:R-:W1:Y:S01]  /*4cb0*/  @!P0 LDC.64 R18, c[0x0][0x220] ;  /* 0x00008800ff128b82 */ /* 0x000e620000000a00 */
[----:B0-----:R-:W-:-:S05]  /*4cc0*/  @!P0 IMAD.WIDE R16, R43, 0x2, R16 ;  /* 0x000000022b108825 */ /* 0x001fca00078e0210 */
[----:B------:R3:W-:Y:S01]  /*4cd0*/  @!P0 STG.E.U16 desc[UR16][R16.64+0x78], R20 ;  /* 0x0000781410008986 */ /* 0x0007e2000c101510 */
[----:B-1----:R-:W-:-:S05]  /*4ce0*/  @!P0 IMAD.WIDE R18, R43, 0x2, R18 ;  /* 0x000000022b128825 */ /* 0x002fca00078e0212 */
[----:B------:R3:W-:Y:S02]  /*4cf0*/  @!P0 STG.E.U16 desc[UR16][R18.64+0x78], R21 ;  /* 0x0000781512008986 */ /* 0x0007e4000c101510 */
.L_x_1338:
[----:B------:R-:W-:Y:S05]  /*4d00*/  WARPSYNC.ALL ;  /* 0x0000000000007948 */ /* 0x000fea0003800000 */
[----:B------:R-:W-:Y:S01]  /*4d10*/  BAR.SYNC.DEFER_BLOCKING 0x0 ;  /* 0x0000000000007b1d */ /* 0x000fe20000010000 */
[C---:B------:R-:W-:Y:S02]  /*4d20*/  ISETP.GE.AND P0, PT, R9.reuse, -0x2300, PT ;  /* 0xffffdd000900780c */ /* 0x040fe40003f06270 */
[----:B------:R-:W-:-:S11]  /*4d30*/  IADD3 R9, R9, 0x2800, RZ ;  /* 0x0000280009097810 */ /* 0x000fd60007ffe0ff */
[----:B------:R-:W-:Y:S05]  /*4d40*/  @!P0 BRA `(.L_x_1345) ;  /* 0xffffffe000508947 */ /* 0x000fea000383ffff */
[----:B------:R-:W-:Y:S05]  /*4d50*/  EXIT ;  /* 0x000000000000794d */ /* 0x000fea0003800000 */
.L_x_1341:
[----:B------:R-:W-:Y:S01]  /*4d60*/  HFMA2.MMA R29, -RZ, RZ, 0, 0.000503063201904296875 ;  /* 0x0000101fff1d7435 */ /* 0x000fe200000001ff */
[----:B-1----:R-:W-:Y:S01]  /*4d70*/  MOV R31, R16 ;  /* 0x00000010001f7202 */ /* 0x002fe20000000f00 */
[----:B------:R-:W-:Y:S01]  /*4d80*/  IMAD.MOV.U32 R30, RZ, RZ, 0x8 ;  /* 0x00000008ff1e7424 */ /* 0x000fe200078e00ff */
[----:B------:R-:W-:-:S08]  /*4d90*/  MOV R28, 0xffff ;  /* 0x0000ffff001c7802 */ /* 0x000fd00000000f00 */
[----:B0-2---:R-:W-:Y:S05]  /*4da0*/  WARPSYNC.COLLECTIVE R28, `(.L_x_1346) ;  /* 0x000000001c087348 */ /* 0x005fea0003c00000 */
[----:B------:R1:W3:Y:S02]  /*4db0*/  SHFL.BFLY P2, R32, R31, R30, R29 ;  /* 0x0c00001e1f207389 */ /* 0x0002e4000004001d */
[----:B0123--:R-:W-:Y:S01]  /*4dc0*/  ENDCOLLECTIVE ;  /* 0x000000000000791b */ /* 0x00ffe20003800000 */
.L_x_1346:
[----:B------:R-:W-:Y:S01]  /*4dd0*/  IMAD.MOV.U32 R31, RZ, RZ, R17 ;  /* 0x000000ffff1f7224 */ /* 0x000fe200078e0011 */
[----:B------:R-:W-:-:S07]  /*4de0*/  MOV R19, R32 ;  /* 0x0000002000137202 */ /* 0x000fce0000000f00 */
[----:B------:R-:W-:Y:S05]  /*4df0*/  WARPSYNC.COLLECTIVE R28, `(.L_x_1347) ;  /* 0x000000001c087348 */ /* 0x000fea0003c00000 */
[----:B------:R0:W1:Y:S02]  /*4e00*/  SHFL.BFLY P2, R32, R31, R30, R29 ;  /* 0x0c00001e1f207389 */ /* 0x000064000004001d */
[----:B01----:R-:W-:Y:S01]  /*4e10*/  ENDCOLLECTIVE ;  /* 0x000000000000791b */ /* 0x003fe20003800000 */
.L_x_1347:
[----:B------:R-:W-:Y:S01]  /*4e20*/  FADD.FTZ R19, R19, R16 ;  /* 0x0000001013137221 */ /* 0x000fe20000010000 */
[----:B------:R-:W-:-:S04]  /*4e30*/  HFMA2.MMA R30, -RZ, RZ, 0, 2.384185791015625e-07 ;  /* 0x00000004ff1e7435 */ /* 0x000fc800000001ff */
[----:B------:R-:W-:Y:S02]  /*4e40*/  MOV R31, R19 ;  /* 0x00000013001f7202 */ /* 0x000fe40000000f00 */
[----:B------:R-:W-:-:S07]  /*4e50*/  MOV R18, R32 ;  /* 0x0000002000127202 */ /* 0x000fce0000000f00 */
[----:B------:R-:W-:Y:S05]  /*4e60*/  WARPSYNC.COLLECTIVE R28, `(.L_x_1348) ;  /* 0x000000001c087348 */ /* 0x000fea0003c00000 */
[----:B------:R0:W1:Y:S02]  /*4e70*/  SHFL.BFLY P2, R32, R31, R30, R29 ;  /* 0x0c00001e1f207389 */ /* 0x000064000004001d */
[----:B01----:R-:W-:Y:S01]  /*4e80*/  ENDCOLLECTIVE ;  /* 0x000000000000791b */ /* 0x003fe20003800000 */
.L_x_1348:
[----:B------:R-:W-:-:S05]  /*4e90*/  FADD.FTZ R18, R18, R17 ;  /* 0x0000001112127221 */ /* 0x000fca0000010000 */
[----:B------:R-:W-:Y:S01]  /*4ea0*/  MOV R31, R18 ;  /* 0x00000012001f7202 */ /* 0x000fe20000000f00 */
[----:B------:R-:W-:-:S07]  /*4eb0*/  IMAD.MOV.U32 R20, RZ, RZ, R32 ;  /* 0x000000ffff147224 */ /* 0x000fce00078e0020 */
[----:B------:R-:W-:Y:S05]  /*4ec0*/  WARPSYNC.COLLECTIVE R28, `(.L_x_1349) ;  /* 0x000000001c087348 */ /* 0x000fea0003c00000 */
[----:B------:R0:W1:Y:S02]  /*4ed0*/  SHFL.BFLY P2, R32, R31, R30, R29 ;  /* 0x0c00001e1f207389 */ /* 0x000064000004001d */
[----:B01----:R-:W-:Y:S01]  /*4ee0*/  ENDCOLLECTIVE ;  /* 0x000000000000791b */ /* 0x003fe20003800000 */
.L_x_1349:
[----:B------:R-:W-:-:S05]  /*4ef0*/  FADD.FTZ R20, R19, R20 ;  /* 0x0000001413147221 */ /* 0x000fca0000010000 */
[----:B------:R-:W-:Y:S01]  /*4f00*/  MOV R31, R20 ;  /* 0x00000014001f7202 */ /* 0x000fe20000000f00 */
[----:B------:R-:W-:Y:S01]  /*4f10*/  IMAD.MOV.U32 R30, RZ, RZ, 0x2 ;  /* 0x00000002ff1e7424 */ /* 0x000fe200078e00ff */
[----:B------:R-:W-:-:S07]  /*4f20*/  MOV R21, R32 ;  /* 0x0000002000157202 */ /* 0x000fce0000000f00 */
[----:B------:R-:W-:Y:S05]  /*4f30*/  WARPSYNC.COLLECTIVE R28, `(.L_x_1350) ;  /* 0x000000001c087348 */ /* 0x000fea0003c00000 */
[----:B------:R0:W1:Y:S02]  /*4f40*/  SHFL.BFLY P2, R32, R31, R30, R29 ;  /* 0x0c00001e1f207389 */ /* 0x000064000004001d */
[----:B01----:R-:W-:Y:S01]  /*4f50*/  ENDCOLLECTIVE ;  /* 0x000000000000791b */ /* 0x003fe20003800000 */
.L_x_1350:
[----:B------:R-:W-:-:S05]  /*4f60*/  FADD.FTZ R21, R18, R21 ;  /* 0x0000001512157221 */ /* 0x000fca0000010000 */
[----:B------:R-:W-:Y:S02]  /*4f70*/  MOV R31, R21 ;  /* 0x00000015001f7202 */ /* 0x000fe40000000f00 */
[----:B------:R-:W-:-:S07]  /*4f80*/  MOV R23, R32 ;  /* 0x0000002000177202 */ /* 0x000fce0000000f00 */
[----:B------:R-:W-:Y:S05]  /*4f90*/  WARPSYNC.COLLECTIVE R28, `(.L_x_1351) ;  /* 0x000000001c087348 */ /* 0x000fea0003c00000 */
[----:B------:R0:W1:Y:S02]  /*4fa0*/  SHFL.BFLY P2, R32, R31, R30, R29 ;  /* 0x0c00001e1f207389 */ /* 0x000064000004001d */
[----:B01----:R-:W-:Y:S01]  /*4fb0*/  ENDCOLLECTIVE ;  /* 0x000000000000791b */ /* 0x003fe20003800000 */
.L_x_1351:
[----:B------:R-:W-:Y:S01]  /*4fc0*/  FADD.FTZ R23, R20, R23 ;  /* 0x0000001714177221 */ /* 0x000fe20000010000 */
[----:B------:R-:W-:-:S03]  /*4fd0*/  HFMA2.MMA R30, -RZ, RZ, 0, 5.9604644775390625e-08 ;  /* 0x00000001ff1e7435 */ /* 0x000fc600000001ff */
[----:B------:R-:W-:Y:S01]  /*4fe0*/  IMAD.MOV.U32 R31, RZ, RZ, R23 ;  /* 0x000000ffff1f7224 */ /* 0x000fe200078e0017 */
[----:B------:R-:W-:-:S07]  /*4ff0*/  MOV R16, R32 ;  /* 0x0000002000107202 */ /* 0x000fce0000000f00 */
[----:B------:R-:W-:Y:S05]  /*5000*/  WARPSYNC.COLLECTIVE R28, `(.L_x_1352) ;  /* 0x000000001c087348 */ /* 0x000fea0003c00000 */
[----:B------:R0:W1:Y:S02]  /*5010*/  SHFL.BFLY P2, R32, R31, R30, R29 ;  /* 0x0c00001e1f207389 */ /* 0x000064000004001d */
[----:B01----:R-:W-:Y:S01]  /*5020*/  ENDCOLLECTIVE ;  /* 0x000000000000791b */ /* 0x003fe20003800000 */
.L_x_1352:
[----:B------:R-:W-:-:S05]  /*5030*/  FADD.FTZ R16, R21, R16 ;  /* 0x0000001015107221 */ /* 0x000fca0000010000 */
[----:B------:R-:W-:Y:S02]  /*5040*/  MOV R31, R16 ;  /* 0x00000010001f7202 */ /* 0x000fe40000000f00 */
[----:B------:R-:W-:-:S07]  /*5050*/  MOV R22, R32 ;  /* 0x0000002000167202 */ /* 0x000fce0000000f00 */
[----:B------:R-:W-:Y:S05]  /*5060*/  WARPSYNC.COLLECTIVE R28, `(.L_x_1353) ;  /* 0x000000001c087348 */ /* 0x000fea0003c00000 */
[----:B------:R0:W1:Y:S02]  /*5070*/  SHFL.BFLY P2, R32, R31, R30, R29 ;  /* 0x0c00001e1f207389 */ /* 0x000064000004001d */
[----:B01----:R-:W-:Y:S01]  /*5080*/  ENDCOLLECTIVE ;  /* 0x000000000000791b */ /* 0x003fe20003800000 */
.L_x_1353:
[----:B------:R-:W-:Y:S01]  /*5090*/  FADD.FTZ R22, R23, R22 ;  /* 0x0000001617167221 */ /* 0x000fe20000010000 */
[----:B------:R-:W-:Y:S06]  /*50a0*/  BRA `(.L_x_1354) ;  /* 0xffffffe800f47947 */ /* 0x000fec000383ffff */
.L_x_1342:
        /* <DEDUP_REMOVED lines=8> */
.L_x_1356:
[----:B------:R-:W-:Y:S05]  /*5130*/  BSYNC B1 ;  /* 0x0000000000017941 */ /* 0x000fea0003800000 */
.L_x_1355:
        /* <DEDUP_REMOVED lines=8> */
.L_x_1357:
[----:B------:R-:W-:Y:S01]  /*51c0*/  FADD.FTZ R23, R23, R16 ;  /* 0x0000001017177221 */ /* 0x000fe20000010000 */
[----:B------:R-:W-:-:S04]  /*51d0*/  HFMA2.MMA R30, -RZ, RZ, 0, 2.384185791015625e-07 ;  /* 0x00000004ff1e7435 */ /* 0x000fc800000001ff */
[----:B------:R-:W-:Y:S02]  /*51e0*/  MOV R31, R23 ;  /* 0x00000017001f7202 */ /* 0x000fe40000000f00 */
[----:B------:R-:W-:-:S07]  /*51f0*/  MOV R22, R32 ;  /* 0x0000002000167202 */ /* 0x000fce0000000f00 */
[----:B------:R-:W-:Y:S05]  /*5200*/  WARPSYNC.COLLECTIVE R28, `(.L_x_1358) ;  /* 0x000000001c087348 */ /* 0x000fea0003c00000 */
[----:B------:R0:W1:Y:S02]  /*5210*/  SHFL.BFLY P2, R32, R31, R30, R29 ;  /* 0x0c00001e1f207389 */ /* 0x000064000004001d */
[----:B01----:R-:W-:Y:S01]  /*5220*/  ENDCOLLECTIVE ;  /* 0x000000000000791b */ /* 0x003fe20003800000 */
.L_x_1358:
[----:B------:R-:W-:-:S05]  /*5230*/  FADD.FTZ R22, R22, R17 ;  /* 0x0000001116167221 */ /* 0x000fca0000010000 */
[----:B------:R-:W-:Y:S01]  /*5240*/  MOV R31, R22 ;  /* 0x00000016001f7202 */ /* 0x000fe20000000f00 */
[----:B------:R-:W-:-:S07]  /*5250*/  IMAD.MOV.U32 R24, RZ, RZ, R32 ;  /* 0x000000ffff187224 */ /* 0x000fce00078e0020 */
[----:B------:R-:W-:Y:S05]  /*5260*/  WARPSYNC.COLLECTIVE R28, `(.L_x_1359) ;  /* 0x000000001c087348 */ /* 0x000fea0003c00000 */
[----:B------:R0:W1:Y:S02]  /*5270*/  SHFL.BFLY P2, R32, R31, R30, R29 ;  /* 0x0c00001e1f207389 */ /* 0x000064000004001d */
[----:B01----:R-:W-:Y:S01]  /*5280*/  ENDCOLLECTIVE ;  /* 0x000000000000791b */ /* 0x003fe20003800000 */
.L_x_1359:
[----:B------:R-:W-:-:S05]  /*5290*/  FADD.FTZ R24, R23, R24 ;  /* 0x0000001817187221 */ /* 0x000fca0000010000 */
[----:B------:R-:W-:Y:S01]  /*52a0*/  MOV R31, R24 ;  /* 0x00000018001f7202 */ /* 0x000fe20000000f00 */
[----:B------:R-:W-:Y:S01]  /*52b0*/  IMAD.MOV.U32 R30, RZ, RZ, 0x2 ;  /* 0x00000002ff1e7424 */ /* 0x000fe200078e00ff */
[----:B------:R-:W-:-:S07]  /*52c0*/  MOV R25, R32 ;  /* 0x0000002000197202 */ /* 0x000fce0000000f00 */
[----:B------:R-:W-:Y:S05]  /*52d0*/  WARPSYNC.COLLECTIVE R28, `(.L_x_1360) ;  /* 0x000000001c087348 */ /* 0x000fea0003c00000 */
[----:B------:R0:W1:Y:S02]  /*52e0*/  SHFL.BFLY P2, R32, R31, R30, R29 ;  /* 0x0c00001e1f207389 */ /* 0x000064000004001d */
[----:B01----:R-:W-:Y:S01]  /*52f0*/  ENDCOLLECTIVE ;  /* 0x000000000000791b */ /* 0x003fe20003800000 */
.L_x_1360:
[----:B------:R-:W-:-:S05]  /*5300*/  FADD.FTZ R25, R22, R25 ;  /* 0x0000001916197221 */ /* 0x000fca0000010000 */
[----:B------:R-:W-:Y:S02]  /*5310*/  MOV R31, R25 ;  /* 0x00000019001f7202 */ /* 0x000fe40000000f00 */
[----:B------:R-:W-:-:S07]  /*5320*/  MOV R27, R32 ;  /* 0x00000020001b7202 */ /* 0x000fce0000000f00 */
[----:B------:R-:W-:Y:S05]  /*5330*/  WARPSYNC.COLLECTIVE R28, `(.L_x_1361) ;  /* 0x000000001c087348 */ /* 0x000fea0003c00000 */
[----:B------:R0:W1:Y:S02]  /*5340*/  SHFL.BFLY P2, R32, R31, R30, R29 ;  /* 0x0c00001e1f207389 */ /* 0x000064000004001d */
[----:B01----:R-:W-:Y:S01]  /*5350*/  ENDCOLLECTIVE ;  /* 0x000000000000791b */ /* 0x003fe20003800000 */
.L_x_1361:
[----:B------:R-:W-:Y:S01]  /*5360*/  FADD.FTZ R27, R24, R27 ;  /* 0x0000001b181b7221 */ /* 0x000fe20000010000 */
[----:B------:R-:W-:-:S03]  /*5370*/  HFMA2.MMA R30, -RZ, RZ, 0, 5.9604644775390625e-08 ;  /* 0x00000001ff1e7435 */ /* 0x000fc600000001ff */
[----:B------:R-:W-:Y:S01]  /*5380*/  IMAD.MOV.U32 R31, RZ, RZ, R27 ;  /* 0x000000ffff1f7224 */ /* 0x000fe200078e001b */
[----:B------:R-:W-:-:S07]  /*5390*/  MOV R16, R32 ;  /* 0x0000002000107202 */ /* 0x000fce0000000f00 */
[----:B------:R-:W-:Y:S05]  /*53a0*/  WARPSYNC.COLLECTIVE R28, `(.L_x_1362) ;  /* 0x000000001c087348 */ /* 0x000fea0003c00000 */
[----:B------:R0:W1:Y:S02]  /*53b0*/  SHFL.BFLY P2, R32, R31, R30, R29 ;  /* 0x0c00001e1f207389 */ /* 0x000064000004001d */
[----:B01----:R-:W-:Y:S01]  /*53c0*/  ENDCOLLECTIVE ;  /* 0x000000000000791b */ /* 0x003fe20003800000 */
.L_x_1362:
[----:B------:R-:W-:-:S05]  /*53d0*/  FADD.FTZ R16, R25, R16 ;  /* 0x0000001019107221 */ /* 0x000fca0000010000 */
[----:B------:R-:W-:Y:S02]  /*53e0*/  MOV R31, R16 ;  /* 0x00000010001f7202 */ /* 0x000fe40000000f00 */
[----:B------:R-:W-:-:S07]  /*53f0*/  MOV R26, R32 ;  /* 0x00000020001a7202 */ /* 0x000fce0000000f00 */
[----:B------:R-:W-:Y:S05]  /*5400*/  WARPSYNC.COLLECTIVE R28, `(.L_x_1363) ;  /* 0x000000001c087348 */ /* 0x000fea0003c00000 */
[----:B------:R0:W1:Y:S02]  /*5410*/  SHFL.BFLY P2, R32, R31, R30, R29 ;  /* 0x0c00001e1f207389 */ /* 0x000064000004001d */
[----:B01----:R-:W-:Y:S01]  /*5420*/  ENDCOLLECTIVE ;  /* 0x000000000000791b */ /* 0x003fe20003800000 */
.L_x_1363:
[----:B------:R-:W-:Y:S01]  /*5430*/  FADD.FTZ R26, R27, R26 ;  /* 0x0000001a1b1a7221 */ /* 0x000fe20000010000 */
[----:B------:R-:W-:Y:S06]  /*5440*/  BRA `(.L_x_1364) ;  /* 0xffffffe800c87947 */ /* 0x000fec000383ffff */
.L_x_1343:
        /* <DEDUP_REMOVED lines=8> */
.L_x_1366:
[----:B------:R-:W-:Y:S05]  /*54d0*/  BSYNC B1 ;  /* 0x0000000000017941 */ /* 0x000fea0003800000 */
.L_x_1365:
        /* <DEDUP_REMOVED lines=8> */
.L_x_1367:
[----:B------:R-:W-:Y:S01]  /*5560*/  FADD.FTZ R23, R23, R16 ;  /* 0x0000001017177221 */ /* 0x000fe20000010000 */
[----:B------:R-:W-:-:S04]  /*5570*/  HFMA2.MMA R30, -RZ, RZ, 0, 2.384185791015625e-07 ;  /* 0x00000004ff1e7435 */ /* 0x000fc800000001ff */
[----:B------:R-:W-:Y:S02]  /*5580*/  MOV R31, R23 ;  /* 0x00000017001f7202 */ /* 0x000fe40000000f00 */
[----:B------:R-:W-:-:S07]  /*5590*/  MOV R22, R32 ;  /* 0x0000002000167202 */ /* 0x000fce0000000f00 */
[----:B------:R-:W-:Y:S05]  /*55a0*/  WARPSYNC.COLLECTIVE R28, `(.L_x_1368) ;  /* 0x000000001c087348 */ /* 0x000fea0003c00000 */
[----:B------:R0:W1:Y:S02]  /*55b0*/  SHFL.BFLY P2, R32, R31, R30, R29 ;  /* 0x0c00001e1f207389 */ /* 0x000064000004001d */
[----:B01----:R-:W-:Y:S01]  /*55c0*/  ENDCOLLECTIVE ;  /* 0x000000000000791b */ /* 0x003fe20003800000 */
.L_x_1368:
[----:B------:R-:W-:-:S05]  /*55d0*/  FADD.FTZ R22, R22, R17 ;  /* 0x0000001116167221 */ /* 0x000fca0000010000 */
[----:B------:R-:W-:Y:S01]  /*55e0*/  MOV R31, R22 ;  /* 0x00000016001f7202 */ /* 0x000fe20000000f00 */
[----:B------:R-:W-:-:S07]  /*55f0*/  IMAD.MOV.U32 R24, RZ, RZ, R32 ;  /* 0x000000ffff187224 */ /* 0x000fce00078e0020 */
[----:B------:R-:W-:Y:S05]  /*5600*/  WARPSYNC.COLLECTIVE R28, `(.L_x_1369) ;  /* 0x000000001c087348 */ /* 0x000fea0003c00000 */
[----:B------:R0:W1:Y:S02]  /*5610*/  SHFL.BFLY P2, R32, R31, R30, R29 ;  /* 0x0c00001e1f207389 */ /* 0x000064000004001d */
[----:B01----:R-:W-:Y:S01]  /*5620*/  ENDCOLLECTIVE ;  /* 0x000000000000791b */ /* 0x003fe20003800000 */
.L_x_1369:
[----:B------:R-:W-:-:S05]  /*5630*/  FADD.FTZ R24, R23, R24 ;  /* 0x0000001817187221 */ /* 0x000fca0000010000 */
[----:B------:R-:W-:Y:S01]  /*5640*/  MOV R31, R24 ;  /* 0x00000018001f7202 */ /* 0x000fe20000000f00 */
[----:B------:R-:W-:Y:S01]  /*5650*/  IMAD.MOV.U32 R30, RZ, RZ, 0x2 ;  /* 0x00000002ff1e7424 */ /* 0x000fe200078e00ff */
[----:B------:R-:W-:-:S07]  /*5660*/  MOV R25, R32 ;  /* 0x0000002000197202 */ /* 0x000fce0000000f00 */
[----:B------:R-:W-:Y:S05]  /*5670*/  WARPSYNC.COLLECTIVE R28, `(.L_x_1370) ;  /* 0x000000001c087348 */ /* 0x000fea0003c00000 */
[----:B------:R0:W1:Y:S02]  /*5680*/  SHFL.BFLY P2, R32, R31, R30, R29 ;  /* 0x0c00001e1f207389 */ /* 0x000064000004001d */
[----:B01----:R-:W-:Y:S01]  /*5690*/  ENDCOLLECTIVE ;  /* 0x000000000000791b */ /* 0x003fe20003800000 */
.L_x_1370:
[----:B------:R-:W-:-:S05]  /*56a0*/  FADD.FTZ R25, R22, R25 ;  /* 0x0000001916197221 */ /* 0x000fca0000010000 */
[----:B------:R-:W-:Y:S02]  /*56b0*/  MOV R31, R25 ;  /* 0x00000019001f7202 */ /* 0x000fe40000000f00 */
[----:B------:R-:W-:-:S07]  /*56c0*/  MOV R27, R32 ;  /* 0x00000020001b7202 */ /* 0x000fce0000000f00 */
[----:B------:R-:W-:Y:S05]  /*56d0*/  WARPSYNC.COLLECTIVE R28, `(.L_x_1371) ;  /* 0x000000001c087348 */ /* 0x000fea0003c00000 */
[----:B------:R0:W1:Y:S02]  /*56e0*/  SHFL.BFLY P2, R32, R31, R30, R29 ;  /* 0x0c00001e1f207389 */ /* 0x000064000004001d */
[----:B01----:R-:W-:Y:S01]  /*56f0*/  ENDCOLLECTIVE ;  /* 0x000000000000791b */ /* 0x003fe20003800000 */
.L_x_1371:
[----:B------:R-:W-:Y:S01]  /*5700*/  FADD.FTZ R27, R24, R27 ;  /* 0x0000001b181b7221 */ /* 0x000fe20000010000 */
[----:B------:R-:W-:-:S03]  /*5710*/  HFMA2.MMA R30, -RZ, RZ, 0, 5.9604644775390625e-08 ;  /* 0x00000001ff1e7435 */ /* 0x000fc600000001ff */
[----:B------:R-:W-:Y:S01]  /*5720*/  IMAD.MOV.U32 R31, RZ, RZ, R27 ;  /* 0x000000ffff1f7224 */ /* 0x000fe200078e001b */
[----:B------:R-:W-:-:S07]  /*5730*/  MOV R16, R32 ;  /* 0x0000002000107202 */ /* 0x000fce0000000f00 */
[----:B------:R-:W-:Y:S05]  /*5740*/  WARPSYNC.COLLECTIVE R28, `(.L_x_1372) ;  /* 0x000000001c087348 */ /* 0x000fea0003c00000 */
[----:B------:R0:W1:Y:S02]  /*5750*/  SHFL.BFLY P2, R32, R31, R30, R29 ;  /* 0x0c00001e1f207389 */ /* 0x000064000004001d */
[----:B01----:R-:W-:Y:S01]  /*5760*/  ENDCOLLECTIVE ;  /* 0x000000000000791b */ /* 0x003fe20003800000 */
.L_x_1372:
[----:B------:R-:W-:-:S05]  /*5770*/  FADD.FTZ R16, R25, R16 ;  /* 0x0000001019107221 */ /* 0x000fca0000010000 */
[----:B------:R-:W-:Y:S02]  /*5780*/  MOV R31, R16 ;  /* 0x00000010001f7202 */ /* 0x000fe40000000f00 */
[----:B------:R-:W-:-:S07]  /*5790*/  MOV R26, R32 ;  /* 0x00000020001a7202 */ /* 0x000fce0000000f00 */
[----:B------:R-:W-:Y:S05]  /*57a0*/  WARPSYNC.COLLECTIVE R28, `(.L_x_1373) ;  /* 0x000000001c087348 */ /* 0x000fea0003c00000 */
[----:B------:R0:W1:Y:S02]  /*57b0*/  SHFL.BFLY P2, R32, R31, R30, R29 ;  /* 0x0c00001e1f207389 */ /* 0x000064000004001d */
[----:B01----:R-:W-:Y:S01]  /*57c0*/  ENDCOLLECTIVE ;  /* 0x000000000000791b */ /* 0x003fe20003800000 */
.L_x_1373:
[----:B------:R-:W-:Y:S01]  /*57d0*/  FADD.FTZ R26, R27, R26 ;  /* 0x0000001a1b1a7221 */ /* 0x000fe20000010000 */
[----:B------:R-:W-:Y:S06]  /*57e0*/  BRA `(.L_x_1374) ;  /* 0xffffffe800847947 */ /* 0x000fec000383ffff */
.L_x_1344:
        /* <DEDUP_REMOVED lines=8> */
.L_x_1376:
[----:B------:R-:W-:Y:S05]  /*5870*/  BSYNC B0 ;  /* 0x0000000000007941 */ /* 0x000fea0003800000 */
.L_x_1375:
        /* <DEDUP_REMOVED lines=11> */
.L_x_1377:
[----:B------:R-:W-:Y:S01]  /*5930*/  FADD.FTZ R19, R19, R18 ;  /* 0x0000001213137221 */ /* 0x000fe20000010000 */
[----:B------:R-:W-:Y:S01]  /*5940*/  @!P0 LEA R24, R11, UR4, 0x7 ;  /* 0x000000040b188c11 */ /* 0x000fe2000f8e38ff */
[----:B------:R-:W-:Y:S01]  /*5950*/  HFMA2.MMA R36, -RZ, RZ, 0, 0 ;  /* 0x00000000ff247435 */ /* 0x000fe200000001ff */
[----:B------:R-:W-:Y:S01]  /*5960*/  @!P0 LOP3.LUT R21, R21, R22, RZ, 0x3c, !PT ;  /* 0x0000001615158212 */ /* 0x000fe200078e3cff */
[----:B------:R-:W-:Y:S01]  /*5970*/  IMAD.MOV.U32 R25, RZ, RZ, RZ ;  /* 0x000000ffff197224 */ /* 0x000fe200078e00ff */
[----:B------:R-:W-:Y:S01]  /*5980*/  @!P0 SHF.L.U32 R26, R11, 0x1, RZ ;  /* 0x000000010b1a8819 */ /* 0x000fe200000006ff */
[----:B------:R-:W-:Y:S01]  /*5990*/  IMAD.IADD R43, R16, 0x1, R9 ;  /* 0x00000001102b7824 */ /* 0x000fe200078e0209 */
[----:B------:R-:W-:-:S05]  /*59a0*/  @!P0 LEA R21, R21, R24, 0x2 ;  /* 0x0000001815158211 */ /* 0x000fca00078e10ff */
        /* <DEDUP_REMOVED lines=8> */
.L_x_1378:
[----:B------:R-:W-:Y:S01]  /*5a30*/  MOV R31, R18 ;  /* 0x00000012001f7202 */ /* 0x000fe20000000f00 */
[----:B------:R-:W-:-:S07]  /*5a40*/  IMAD.MOV.U32 R20, RZ, RZ, R32 ;  /* 0x000000ffff147224 */ /* 0x000fce00078e0020 */
[----:B------:R-:W-:Y:S05]  /*5a50*/  WARPSYNC.COLLECTIVE R28, `(.L_x_1379) ;  /* 0x000000001c087348 */ /* 0x000fea0003c00000 */
[----:B------:R0:W1:Y:S02]  /*5a60*/  SHFL.BFLY P2, R32, R31, R30, R29 ;  /* 0x0c00001e1f207389 */ /* 0x000064000004001d */
[----:B01----:R-:W-:Y:S01]  /*5a70*/  ENDCOLLECTIVE ;  /* 0x000000000000791b */ /* 0x003fe20003800000 */
.L_x_1379:
[----:B------:R-:W-:Y:S01]  /*5a80*/  @!P0 MOV R34, R22 ;  /* 0x0000001600228202 */ /* 0x000fe20000000f00 */
[----:B------:R-:W-:Y:S01]  /*5a90*/  FADD.FTZ R20, R19, R20 ;  /* 0x0000001413147221 */ /* 0x000fe20000010000 */
[----:B------:R-:W-:Y:S01]  /*5aa0*/  @!P0 MOV R36, R23 ;  /* 0x0000001700248202 */ /* 0x000fe20000000f00 */
[----:B------:R-:W-:-:S05]  /*5ab0*/  @!P0 VIADD R23, R16, 0x28 ;  /* 0x0000002810178836 */ /* 0x000fca0000000000 */
[----:B------:R-:W-:Y:S01]  /*5ac0*/  @!P0 LOP3.LUT R23, R23, R26, RZ, 0x3c, !PT ;  /* 0x0000001a17178212 */ /* 0x000fe200078e3cff */
[----:B------:R-:W-:Y:S02]  /*5ad0*/  HFMA2.MMA R26, -RZ, RZ, 0, 0 ;  /* 0x00000000ff1a7435 */ /* 0x000fe400000001ff */
[----:B------:R-:W-:Y:S01]  /*5ae0*/  HFMA2.MMA R30, -RZ, RZ, 0, 1.1920928955078125e-07 ;  /* 0x00000002ff1e7435 */ /* 0x000fe200000001ff */
[----:B------:R-:W-:Y:S02]  /*5af0*/  IMAD.MOV.U32 R31, RZ, RZ, R20 ;  /* 0x000000ffff1f7224 */ /* 0x000fe400078e0014 */
[----:B------:R-:W-:-:S08]  /*5b00*/  FADD.FTZ R17, R18, R32 ;  /* 0x0000002012117221 */ /* 0x000fd00000010000 */
[----:B------:R-:W-:Y:S05]  /*5b10*/  WARPSYNC.COLLECTIVE R28, `(.L_x_1380) ;  /* 0x000000001c087348 */ /* 0x000fea0003c00000 */
[----:B------:R0:W1:Y:S02]  /*5b20*/  SHFL.BFLY P2, R32, R31, R30, R29 ;  /* 0x0c00001e1f207389 */ /* 0x000064000004001d */
[----:B01----:R-:W-:Y:S01]  /*5b30*/  ENDCOLLECTIVE ;  /* 0x000000000000791b */ /* 0x003fe20003800000 */
.L_x_1380:
[----:B------:R-:W-:Y:S02]  /*5b40*/  MOV R31, R17 ;  /* 0x00000011001f7202 */ /* 0x000fe40000000f00 */
[----:B------:R-:W-:-:S07]  /*5b50*/  MOV R19, R32 ;  /* 0x0000002000137202 */ /* 0x000fce0000000f00 */
[----:B------:R-:W-:Y:S05]  /*5b60*/  WARPSYNC.COLLECTIVE R28, `(.L_x_1381) ;  /* 0x000000001c087348 */ /* 0x000fea0003c00000 */
[----:B------:R0:W1:Y:S02]  /*5b70*/  SHFL.BFLY P2, R32, R31, R30, R29 ;  /* 0x0c00001e1f207389 */ /* 0x000064000004001d */
[----:B01----:R-:W-:Y:S01]  /*5b80*/  ENDCOLLECTIVE ;  /* 0x000000000000791b */ /* 0x003fe20003800000 */
.L_x_1381:
[----:B------:R-:W-:Y:S01]  /*5b90*/  FADD.FTZ R19, R20, R19 ;  /* 0x0000001314137221 */ /* 0x000fe20000010000 */
[----:B------:R-:W-:-:S03]  /*5ba0*/  HFMA2.MMA R30, -RZ, RZ, 0, 5.9604644775390625e-08 ;  /* 0x00000001ff1e7435 */ /* 0x000fc600000001ff */
[----:B------:R-:W-:Y:S02]  /*5bb0*/  IMAD.MOV.U32 R31, RZ, RZ, R19 ;  /* 0x000000ffff1f7224 */ /* 0x000fe400078e0013 */
[----:B------:R-:W-:-:S07]  /*5bc0*/  FADD.FTZ R18, R17, R32 ;  /* 0x0000002011127221 */ /* 0x000fce0000010000 */
[----:B------:R-:W-:Y:S05]  /*5bd0*/  WARPSYNC.COLLECTIVE R28, `(.L_x_1382) ;  /* 0x000000001c087348 */ /* 0x000fea0003c00000 */
[----:B------:R0:W1:Y:S02]  /*5be0*/  SHFL.BFLY P2, R32, R31, R30, R29 ;  /* 0x0c00001e1f207389 */ /* 0x000064000004001d */
[----:B01----:R-:W-:Y:S01]  /*5bf0*/  ENDCOLLECTIVE ;  /* 0x000000000000791b */ /* 0x003fe20003800000 */
.L_x_1382:
[----:B------:R-:W-:Y:S02]  /*5c00*/  MOV R31, R18 ;  /* 0x00000012001f7202 */ /* 0x000fe40000000f00 */
[----:B------:R-:W-:-:S07]  /*5c10*/  MOV R20, R32 ;  /* 0x0000002000147202 */ /* 0x000fce0000000f00 */
[----:B------:R-:W-:Y:S05]  /*5c20*/  WARPSYNC.COLLECTIVE R28, `(.L_x_1383) ;  /* 0x000000001c087348 */ /* 0x000fea0003c00000 */
[----:B------:R0:W1:Y:S02]  /*5c30*/  SHFL.BFLY P2, R32, R31, R30, R29 ;  /* 0x0c00001e1f207389 */ /* 0x000064000004001d */
[----:B01----:R-:W-:Y:S01]  /*5c40*/  ENDCOLLECTIVE ;  /* 0x000000000000791b */ /* 0x003fe20003800000 */
.L_x_1383:
[----:B------:R-:W-:Y:S01]  /*5c50*/  FADD.FTZ R19, R19, R20 ;  /* 0x0000001413137221 */ /* 0x000fe20000010000 */
[----:B------:R-:W-:Y:S01]  /*5c60*/  HFMA2.MMA R30, -RZ, RZ, 0, 4.76837158203125e-07 ;  /* 0x00000008ff1e7435 */ /* 0x000fe200000001ff */
[----:B------:R-:W-:Y:S01]  /*5c70*/  MOV R31, R34 ;  /* 0x00000022001f7202 */ /* 0x000fe20000000f00 */
[----:B------:R-:W-:-:S09]  /*5c80*/  IMAD.MOV.U32 R17, RZ, RZ, R32 ;  /* 0x000000ffff117224 */ /* 0x000fd200078e0020 */
[----:B------:R-:W-:Y:S05]  /*5c90*/  WARPSYNC.COLLECTIVE R28, `(.L_x_1384) ;  /* 0x000000001c087348 */ /* 0x000fea0003c00000 */
[----:B------:R0:W1:Y:S02]  /*5ca0*/  SHFL.BFLY P2, R32, R31, R30, R29 ;  /* 0x0c00001e1f207389 */ /* 0x000064000004001d */
[----:B01----:R-:W-:Y:S01]  /*5cb0*/  ENDCOLLECTIVE ;  /* 0x000000000000791b */ /* 0x003fe20003800000 */
.L_x_1384:
[----:B------:R-:W-:Y:S01]  /*5cc0*/  FADD.FTZ R46, R18, R17 ;  /* 0x00000011122e7221 */ /* 0x000fe20000010000 */
[----:B------:R-:W-:Y:S01]  /*5cd0*/  IMAD.MOV.U32 R31, RZ, RZ, R36 ;  /* 0x000000ffff1f7224 */ /* 0x000fe200078e0024 */
[----:B------:R-:W-:-:S07]  /*5ce0*/  MOV R33, R32 ;  /* 0x0000002000217202 */ /* 0x000fce0000000f00 */
[----:B------:R-:W-:Y:S05]  /*5cf0*/  WARPSYNC.COLLECTIVE R28, `(.L_x_1385) ;  /* 0x000000001c087348 */ /* 0x000fea0003c00000 */
[----:B------:R0:W1:Y:S02]  /*5d00*/  SHFL.BFLY P2, R32, R31, R30, R29 ;  /* 0x0c00001e1f207389 */ /* 0x000064000004001d */
[----:B01----:R-:W-:Y:S01]  /*5d10*/  ENDCOLLECTIVE ;  /* 0x000000000000791b */ /* 0x003fe20003800000 */
.L_x_1385:
[----:B------:R-:W-:-:S05]  /*5d20*/  FADD.FTZ R33, R33, R34 ;  /* 0x0000002221217221 */ /* 0x000fca0000010000 */
[----:B------:R-:W-:Y:S01]  /*5d30*/  MOV R31, R33 ;  /* 0x00000021001f7202 */ /* 0x000fe20000000f00 */
[----:B------:R-:W-:Y:S01]  /*5d40*/  IMAD.MOV.U32 R30, RZ, RZ, 0x4 ;  /* 0x00000004ff1e7424 */ /* 0x000fe200078e00ff */
[----:B------:R-:W-:-:S07]  /*5d50*/  MOV R35, R32 ;  /* 0x0000002000237202 */ /* 0x000fce0000000f00 */
[----:B------:R-:W-:Y:S05]  /*5d60*/  WARPSYNC.COLLECTIVE R28, `(.L_x_1386) ;  /* 0x000000001c087348 */ /* 0x000fea0003c00000 */
[----:B------:R0:W1:Y:S02]  /*5d70*/  SHFL.BFLY P2, R32, R31, R30, R29 ;  /* 0x0c00001e1f207389 */ /* 0x000064000004001d */
[----:B01----:R-:W-:Y:S01]  /*5d80*/  ENDCOLLECTIVE ;  /* 0x000000000000791b */ /* 0x003fe20003800000 */
.L_x_1386:
[----:B------:R-:W-:-:S05]  /*5d90*/  FADD.FTZ R35, R35, R36 ;  /* 0x0000002423237221 */ /* 0x000fca0000010000 */
[----:B------:R-:W-:Y:S02]  /*5da0*/  MOV R31, R35 ;  /* 0x00000023001f7202 */ /* 0x000fe40000000f00 */
[----:B------:R-:W-:-:S07]  /*5db0*/  MOV R22, R32 ;  /* 0x0000002000167202 */ /* 0x000fce0000000f00 */
[----:B------:R-:W-:Y:S05]  /*5dc0*/  WARPSYNC.COLLECTIVE R28, `(.L_x_1387) ;  /* 0x000000001c087348 */ /* 0x000fea0003c00000 */
[----:B------:R0:W1:Y:S02]  /*5dd0*/  SHFL.BFLY P2, R32, R31, R30, R29 ;  /* 0x0c00001e1f207389 */ /* 0x000064000004001d */
[----:B01----:R-:W-:Y:S01]  /*5de0*/  ENDCOLLECTIVE ;  /* 0x000000000000791b */ /* 0x003fe20003800000 */
.L_x_1387:
[----:B------:R-:W-:Y:S01]  /*5df0*/  FADD.FTZ R37, R33, R22 ;  /* 0x0000001621257221 */ /* 0x000fe20000010000 */
[----:B------:R-:W-:-:S04]  /*5e00*/  HFMA2.MMA R30, -RZ, RZ, 0, 1.1920928955078125e-07 ;  /* 0x00000002ff1e7435 */ /* 0x000fc800000001ff */
[----:B------:R-:W-:Y:S02]  /*5e10*/  MOV R31, R37 ;  /* 0x00000025001f7202 */ /* 0x000fe40000000f00 */
[----:B------:R-:W-:Y:S02]  /*5e20*/  MOV R38, R32 ;  /* 0x0000002000267202 */ /* 0x000fe40000000f00 */
[----:B------:R-:W-:-:S03]  /*5e30*/  @!P0 LEA R32, R11, UR4, 0x7 ;  /* 0x000000040b208c11 */ /* 0x000fc6000f8e38ff */
[----:B------:R-:W-:Y:S01]  /*5e40*/  FADD.FTZ R38, R35, R38 ;  /* 0x0000002623267221 */ /* 0x000fe20000010000 */
[----:B------:R-:W-:Y:S01]  /*5e50*/  @!P0 LEA R24, R23, R32, 0x2 ;  /* 0x0000002017188211 */ /* 0x000fe200078e10ff */
[----:B------:R-:W-:-:S11]  /*5e60*/  HFMA2.MMA R23, -RZ, RZ, 0, 0 ;  /* 0x00000000ff177435 */ /* 0x000fd600000001ff */
[----:B------:R-:W-:Y:S05]  /*5e70*/  WARPSYNC.COLLECTIVE R28, `(.L_x_1388) ;  /* 0x000000001c087348 */ /* 0x000fea0003c00000 */
[----:B------:R0:W1:Y:S02]  /*5e80*/  SHFL.BFLY P2, R32, R31, R30, R29 ;  /* 0x0c00001e1f207389 */ /* 0x000064000004001d */
[----:B01----:R-:W-:Y:S01]  /*5e90*/  ENDCOLLECTIVE ;  /* 0x000000000000791b */ /* 0x003fe20003800000 */
.L_x_1388:
[----:B------:R0:W1:Y:S04]  /*5ea0*/  @!P0 LDS R27, [R24] ;  /* 0x00000000181b8984 */ /* 0x0000680000000800 */
[----:B------:R0:W2:Y:S01]  /*5eb0*/  @!P0 LDS R39, [R24+0x500] ;  /* 0x0005000018278984 */ /* 0x0000a20000000800 */
[----:B------:R-:W-:Y:S01]  /*5ec0*/  MOV R31, R38 ;  /* 0x00000026001f7202 */ /* 0x000fe20000000f00 */
[----:B------:R-:W-:-:S07]  /*5ed0*/  IMAD.MOV.U32 R22, RZ, RZ, R32 ;  /* 0x000000ffff167224 */ /* 0x000fce00078e0020 */
[----:B012---:R-:W-:Y:S05]  /*5ee0*/  WARPSYNC.COLLECTIVE R28, `(.L_x_1389) ;  /* 0x000000001c087348 */ /* 0x007fea0003c00000 */
[----:B------:R3:W4:Y:S02]  /*5ef0*/  SHFL.BFLY P2, R32, R31, R30, R29 ;  /* 0x0c00001e1f207389 */ /* 0x000724000004001d */
[----:B01234-:R-:W-:Y:S01]  /*5f00*/  ENDCOLLECTIVE ;  /* 0x000000000000791b */ /* 0x01ffe20003800000 */
.L_x_1389:
[----:B------:R-:W-:-:S05]  /*5f10*/  FADD.FTZ R37, R37, R22 ;  /* 0x0000001625257221 */ /* 0x000fca0000010000 */
[----:B------:R-:W-:Y:S01]  /*5f20*/  MOV R31, R37 ;  /* 0x00000025001f7202 */ /* 0x000fe20000000f00 */
[----:B------:R-:W-:Y:S01]  /*5f30*/  IMAD.MOV.U32 R30, RZ, RZ, 0x1 ;  /* 0x00000001ff1e7424 */ /* 0x000fe200078e00ff */
[----:B------:R-:W-:Y:S02]  /*5f40*/  @!P0 MOV R26, R27 ;  /* 0x0000001b001a8202 */ /* 0x000fe40000000f00 */
[----:B------:R-:W-:Y:S02]  /*5f50*/  @!P0 MOV R25, R39 ;  /* 0x0000002700198202 */ /* 0x000fe40000000f00 */
[----:B------:R-:W-:-:S07]  /*5f60*/  MOV R21, R32 ;  /* 0x0000002000157202 */ /* 0x000fce0000000f00 */
[----:B------:R-:W-:Y:S05]  /*5f70*/  WARPSYNC.COLLECTIVE R28, `(.L_x_1390) ;  /* 0x000000001c087348 */ /* 0x000fea0003c00000 */
[----:B------:R0:W1:Y:S02]  /*5f80*/  SHFL.BFLY P2, R32, R31, R30, R29 ;  /* 0x0c00001e1f207389 */ /* 0x000064000004001d */
[----:B01----:R-:W-:Y:S01]  /*5f90*/  ENDCOLLECTIVE ;  /* 0x000000000000791b */ /* 0x003fe20003800000 */
.L_x_1390:
[----:B------:R-:W-:Y:S01]  /*5fa0*/  FADD.FTZ R38, R38, R21 ;  /* 0x0000001526267221 */ /* 0x000fe20000010000 */
[----:B------:R-:W-:-:S04]  /*5fb0*/  IMAD.MOV.U32 R21, RZ, RZ, RZ ;  /* 0x000000ffff157224 */ /* 0x000fc800078e00ff */
[----:B------:R-:W-:Y:S02]  /*5fc0*/  MOV R31, R38 ;  /* 0x00000026001f7202 */ /* 0x000fe40000000f00 */
[----:B------:R-:W-:-:S07]  /*5fd0*/  MOV R36, R32 ;  /* 0x0000002000247202 */ /* 0x000fce0000000f00 */
[----:B------:R-:W-:Y:S05]  /*5fe0*/  WARPSYNC.COLLECTIVE R28, `(.L_x_1391) ;  /* 0x000000001c087348 */ /* 0x000fea0003c00000 */
[----:B------:R0:W1:Y:S02]  /*5ff0*/  SHFL.BFLY P2, R32, R31, R30, R29 ;  /* 0x0c00001e1f207389 */ /* 0x000064000004001d */
[----:B01----:R-:W-:Y:S01]  /*6000*/  ENDCOLLECTIVE ;  /* 0x000000000000791b */ /* 0x003fe20003800000 */
.L_x_1391:
[----:B------:R-:W-:Y:S01]  /*6010*/  FADD.FTZ R36, R37, R36 ;  /* 0x0000002425247221 */ /* 0x000fe20000010000 */
[----:B------:R-:W-:Y:S01]  /*6020*/  HFMA2.MMA R30, -RZ, RZ, 0, 4.76837158203125e-07 ;  /* 0x00000008ff1e7435 */ /* 0x000fe200000001ff */
[----:B------:R-:W-:Y:S01]  /*6030*/  IMAD.MOV.U32 R31, RZ, RZ, R26 ;  /* 0x000000ffff1f7224 */ /* 0x000fe200078e001a */
[----:B------:R-:W-:-:S09]  /*6040*/  MOV R35, R32 ;  /* 0x0000002000237202 */ /* 0x000fd20000000f00 */
[----:B------:R-:W-:Y:S05]  /*6050*/  WARPSYNC.COLLECTIVE R28, `(.L_x_1392) ;  /* 0x000000001c087348 */ /* 0x000fea0003c00000 */
[----:B------:R0:W1:Y:S02]  /*6060*/  SHFL.BFLY P2, R32, R31, R30, R29 ;  /* 0x0c00001e1f207389 */ /* 0x000064000004001d */
[----:B01----:R-:W-:Y:S01]  /*6070*/  ENDCOLLECTIVE ;  /* 0x000000000000791b */ /* 0x003fe20003800000 */
.L_x_1392:
[----:B------:R-:W-:Y:S01]  /*6080*/  FADD.FTZ R35, R38, R35 ;  /* 0x0000002326237221 */ /* 0x000fe20000010000 */
[----:B------:R-:W-:Y:S02]  /*6090*/  MOV R31, R25 ;  /* 0x00000019001f7202 */ /* 0x000fe40000000f00 */
[----:B------:R-:W-:-:S07]  /*60a0*/  MOV R27, R32 ;  /* 0x00000020001b7202 */ /* 0x000fce0000000f00 */
[----:B------:R-:W-:Y:S05]  /*60b0*/  WARPSYNC.COLLECTIVE R28, `(.L_x_1393) ;  /* 0x000000001c087348 */ /* 0x000fea0003c00000 */
[----:B------:R0:W1:Y:S02]  /*60c0*/  SHFL.BFLY P2, R32, R31, R30, R29 ;  /* 0x0c00001e1f207389 */ /* 0x000064000004001d */
[----:B01----:R-:W-:Y:S01]  /*60d0*/  ENDCOLLECTIVE ;  /* 0x000000000000791b */ /* 0x003fe20003800000 */
.L_x_1393:
        /* <DEDUP_REMOVED lines=8> */
.L_x_1394:
        /* <DEDUP_REMOVED lines=8> */
.L_x_1395:
        /* <DEDUP_REMOVED lines=10> */
.L_x_1396:
[----:B------:R0:W1:Y:S04]  /*6280*/  @!P0 LDS R24, [R41] ;  /* 0x0000000029188984 */ /* 0x0000680000000800 */
[----:B------:R0:W2:Y:S01]  /*6290*/  @!P0 LDS R22, [R41+0x500] ;  /* 0x0005000029168984 */ /* 0x0000a20000000800 */
[----:B------:R-:W-:Y:S01]  /*62a0*/  IMAD.MOV.U32 R31, RZ, RZ, R39 ;  /* 0x000000ffff1f7224 */ /* 0x000fe200078e0027 */
[----:B------:R-:W-:-:S07]  /*62b0*/  MOV R25, R32 ;  /* 0x0000002000197202 */ /* 0x000fce0000000f00 */
[----:B012---:R-:W-:Y:S05]  /*62c0*/  WARPSYNC.COLLECTIVE R28, `(.L_x_1397) ;  /* 0x000000001c087348 */ /* 0x007fea0003c00000 */
[----:B------:R3:W4:Y:S02]  /*62d0*/  SHFL.BFLY P2, R32, R31, R30, R29 ;  /* 0x0c00001e1f207389 */ /* 0x000724000004001d */
[----:B01234-:R-:W-:Y:S01]  /*62e0*/  ENDCOLLECTIVE ;  /* 0x000000000000791b */ /* 0x01ffe20003800000 */
.L_x_1397:
        /* <DEDUP_REMOVED lines=9> */
.L_x_1398:
[----:B------:R-:W-:Y:S01]  /*6380*/  ISETP.NE.AND P0, PT, R11, RZ, PT ;  /* 0x000000ff0b00720c */ /* 0x000fe20003f05270 */
[----:B------:R-:W-:-:S04]  /*6390*/  FADD.FTZ R39, R39, R26 ;  /* 0x0000001a27277221 */ /* 0x000fc80000010000 */
[----:B------:R-:W-:-:S08]  /*63a0*/  IMAD.MOV.U32 R31, RZ, RZ, R39 ;  /* 0x000000ffff1f7224 */ /* 0x000fd000078e0027 */
[----:B------:R-:W0:Y:S01]  /*63b0*/  @!P0 LDC.64 R26, c[0x0][0x218] ;  /* 0x00008600ff1a8b82 */ /* 0x000e220000000a00 */
[----:B------:R-:W-:-:S07]  /*63c0*/  @!P0 F2FP.F16.F32.PACK_AB R46, RZ, R46 ;  /* 0x0000002eff2e823e */ /* 0x000fce00000000ff */
[----:B------:R-:W1:Y:S01]  /*63d0*/  @!P0 LDC.64 R16, c[0x0][0x220] ;  /* 0x00008800ff108b82 */ /* 0x000e620000000a00 */
[----:B------:R-:W-:-:S07]  /*63e0*/  MOV R41, R32 ;  /* 0x0000002000297202 */ /* 0x000fce0000000f00 */
[----:B01----:R-:W-:Y:S05]  /*63f0*/  WARPSYNC.COLLECTIVE R28, `(.L_x_1399) ;  /* 0x000000001c087348 */ /* 0x003fea0003c00000 */
[----:B------:R2:W3:Y:S02]  /*6400*/  SHFL.BFLY P2, R32, R31, R30, R29 ;  /* 0x0c00001e1f207389 */ /* 0x0004e4000004001d */
[----:B0123--:R-:W-:Y:S01]  /*6410*/  ENDCOLLECTIVE ;  /* 0x000000000000791b */ /* 0x00ffe20003800000 */
.L_x_1399:
[----:B------:R-:W-:Y:S01]  /*6420*/  FADD.FTZ R40, R40, R41 ;  /* 0x0000002928287221 */ /* 0x000fe20000010000 */
[C---:B------:R-:W-:Y:S01]  /*6430*/  @!P0 IMAD.WIDE R26, R43.reuse, 0x2, R26 ;  /* 0x000000022b1a8825 */ /* 0x040fe200078e021a */
[----:B------:R-:W-:Y:S01]  /*6440*/  HFMA2.MMA R30, -RZ, RZ, 0, 4.76837158203125e-07 ;  /* 0x00000008ff1e7435 */ /* 0x000fe200000001ff */
[----:B------:R-:W-:Y:S02]  /*6450*/  MOV R31, R23 ;  /* 0x00000017001f7202 */ /* 0x000fe40000000f00 */
[----:B------:R-:W-:Y:S01]  /*6460*/  @!P0 IMAD.WIDE R16, R43, 0x2, R16 ;  /* 0x000000022b108825 */ /* 0x000fe200078e0210 */
[----:B------:R-:W-:-:S07]  /*6470*/  MOV R42, R32 ;  /* 0x00000020002a7202 */ /* 0x000fce0000000f00 */
[----:B------:R-:W-:Y:S05]  /*6480*/  WARPSYNC.COLLECTIVE R28, `(.L_x_1400) ;  /* 0x000000001c087348 */ /* 0x000fea0003c00000 */
[----:B------:R0:W1:Y:S02]  /*6490*/  SHFL.BFLY P2, R32, R31, R30, R29 ;  /* 0x0c00001e1f207389 */ /* 0x000064000004001d */
[----:B01----:R-:W-:Y:S01]  /*64a0*/  ENDCOLLECTIVE ;  /* 0x000000000000791b */ /* 0x003fe20003800000 */
.L_x_1400:
[----:B------:R-:W-:Y:S01]  /*64b0*/  FADD.FTZ R39, R39, R42 ;  /* 0x0000002a27277221 */ /* 0x000fe20000010000 */
[----:B------:R-:W-:Y:S01]  /*64c0*/  MOV R31, R21 ;  /* 0x00000015001f7202 */ /* 0x000fe20000000f00 */
[----:B------:R-:W-:-:S07]  /*64d0*/  IMAD.MOV.U32 R44, RZ, RZ, R32 ;  /* 0x000000ffff2c7224 */ /* 0x000fce00078e0020 */
[----:B------:R-:W-:Y:S05]  /*64e0*/  WARPSYNC.COLLECTIVE R28, `(.L_x_1401) ;  /* 0x000000001c087348 */ /* 0x000fea0003c00000 */
[----:B------:R0:W1:Y:S02]  /*64f0*/  SHFL.BFLY P2, R32, R31, R30, R29 ;  /* 0x0c00001e1f207389 */ /* 0x000064000004001d */
[----:B01----:R-:W-:Y:S01]  /*6500*/  ENDCOLLECTIVE ;  /* 0x000000000000791b */ /* 0x003fe20003800000 */
.L_x_1401:
[----:B------:R-:W-:Y:S01]  /*6510*/  FADD.FTZ R44, R44, R23 ;  /* 0x000000172c2c7221 */ /* 0x000fe20000010000 */
[----:B------:R-:W-:-:S03]  /*6520*/  HFMA2.MMA R30, -RZ, RZ, 0, 2.384185791015625e-07 ;  /* 0x00000004ff1e7435 */ /* 0x000fc600000001ff */
[----:B------:R-:W-:Y:S01]  /*6530*/  IMAD.MOV.U32 R31, RZ, RZ, R44 ;  /* 0x000000ffff1f7224 */ /* 0x000fe200078e002c */
[----:B------:R-:W-:-:S07]  /*6540*/  MOV R24, R32 ;  /* 0x0000002000187202 */ /* 0x000fce0000000f00 */
[----:B------:R-:W-:Y:S05]  /*6550*/  WARPSYNC.COLLECTIVE R28, `(.L_x_1402) ;  /* 0x000000001c087348 */ /* 0x000fea0003c00000 */
[----:B------:R0:W1:Y:S02]  /*6560*/  SHFL.BFLY P2, R32, R31, R30, R29 ;  /* 0x0c00001e1f207389 */ /* 0x000064000004001d */
[----:B01----:R-:W-:Y:S01]  /*6570*/  ENDCOLLECTIVE ;  /* 0x000000000000791b */ /* 0x003fe20003800000 */
.L_x_1402:
        /* <DEDUP_REMOVED lines=8> */
.L_x_1403:
        /* <DEDUP_REMOVED lines=10> */
.L_x_1404:
[----:B------:R-:W-:Y:S01]  /*66a0*/  FADD.FTZ R33, R33, R34 ;  /* 0x0000002221217221 */ /* 0x000fe20000010000 */
[----:B------:R-:W-:-:S04]  /*66b0*/  @!P0 IMAD.WIDE R22, R43, 0x2, R22 ;  /* 0x000000022b168825 */ /* 0x000fc800078e0216 */
[----:B------:R-:W-:Y:S02]  /*66c0*/  MOV R31, R33 ;  /* 0x00000021001f7202 */ /* 0x000fe40000000f00 */
[----:B------:R-:W-:Y:S02]  /*66d0*/  MOV R45, R32 ;  /* 0x00000020002d7202 */ /* 0x000fe40000000f00 */
[----:B------:R-:W-:Y:S02]  /*66e0*/  @!P0 F2FP.F16.F32.PACK_AB R32, RZ, R19 ;  /* 0x00000013ff20823e */ /* 0x000fe400000000ff */
[----:B------:R-:W0:Y:S01]  /*66f0*/  @!P0 LDC.64 R18, c[0x0][0x218] ;  /* 0x00008600ff128b82 */ /* 0x000e220000000a00 */
[----:B------:R-:W-:Y:S01]  /*6700*/  FADD.FTZ R44, R44, R45 ;  /* 0x0000002d2c2c7221 */ /* 0x000fe20000010000 */
[----:B------:R-:W-:-:S07]  /*6710*/  PRMT R47, R32, 0x7610, R47 ;  /* 0x00007610202f7816 */ /* 0x000fce000000002f */
[----:B0-----:R-:W-:Y:S05]  /*6720*/  WARPSYNC.COLLECTIVE R28, `(.L_x_1405) ;  /* 0x000000001c087348 */ /* 0x001fea0003c00000 */
[----:B------:R1:W2:Y:S02]  /*6730*/  SHFL.BFLY P2, R32, R31, R30, R29 ;  /* 0x0c00001e1f207389 */ /* 0x0002a4000004001d */
[----:B012---:R-:W-:Y:S01]  /*6740*/  ENDCOLLECTIVE ;  /* 0x000000000000791b */ /* 0x007fe20003800000 */
.L_x_1405:
[----:B------:R0:W-:Y:S04]  /*6750*/  @!P0 STG.E.U16 desc[UR16][R26.64], R47 ;  /* 0x0000002f1a008986 */ /* 0x0001e8000c101510 */
[----:B------:R1:W-:Y:S01]  /*6760*/  @!P0 STG.E.U16 desc[UR16][R24.64], R46 ;  /* 0x0000002e18008986 */ /* 0x0003e2000c101510 */
[----:B------:R-:W-:Y:S01]  /*6770*/  @!P0 F2FP.F16.F32.PACK_AB R28, RZ, R40 ;  /* 0x00000028ff1c823e */ /* 0x000fe200000000ff */
[----:B------:R-:W-:Y:S01]  /*6780*/  IMAD.MOV.U32 R30, RZ, RZ, 0x1 ;  /* 0x00000001ff1e7424 */ /* 0x000fe200078e00ff */
[----:B------:R-:W-:Y:S02]  /*6790*/  MOV R31, R44 ;  /* 0x0000002c001f7202 */ /* 0x000fe40000000f00 */
[----:B0-----:R-:W-:Y:S02]  /*67a0*/  @!P0 F2FP.F16.F32.PACK_AB R27, RZ, R35 ;  /* 0x00000023ff1b823e */ /* 0x001fe400000000ff */
[----:B-1----:R-:W-:Y:S01]  /*67b0*/  PRMT R24, R28, 0x7610, R24 ;  /* 0x000076101c187816 */ /* 0x002fe20000000018 */
[----:B------:R-:W-:Y:S01]  /*67c0*/  @!P0 IMAD.WIDE R18, R43, 0x2, R18 ;  /* 0x000000022b128825 */ /* 0x000fe200078e0212 */
[----:B------:R-:W-:-:S02]  /*67d0*/  MOV R28, 0xffff ;  /* 0x0000ffff001c7802 */ /* 0x000fc40000000f00 */
[----:B------:R-:W-:Y:S02]  /*67e0*/  MOV R34, R32 ;  /* 0x0000002000227202 */ /* 0x000fe40000000f00 */
[----:B------:R-:W-:-:S07]  /*67f0*/  @!P0 F2FP.F16.F32.PACK_AB R25, RZ, R36 ;  /* 0x00000024ff19823e */ /* 0x000fce00000000ff */
[----:B------:R-:W-:Y:S05]  /*6800*/  WARPSYNC.COLLECTIVE R28, `(.L_x_1406) ;  /* 0x000000001c087348 */ /* 0x000fea0003c00000 */
[----:B------:R0:W1:Y:S02]  /*6810*/  SHFL.BFLY P2, R32, R31, R30, R29 ;  /* 0x0c00001e1f207389 */ /* 0x000064000004001d */
[----:B01----:R-:W-:Y:S01]  /*6820*/  ENDCOLLECTIVE ;  /* 0x000000000000791b */ /* 0x003fe20003800000 */
.L_x_1406:
[----:B------:R-:W-:Y:S01]  /*6830*/  @!P0 F2FP.F16.F32.PACK_AB R35, RZ, R39 ;  /* 0x00000027ff23823e */ /* 0x000fe200000000ff */
        /* <DEDUP_REMOVED lines=10> */
.L_x_1407:
[----:B------:R-:W-:Y:S01]  /*68e0*/  FADD.FTZ R37, R44, R37 ;  /* 0x000000252c257221 */ /* 0x000fe20000010000 */
[----:B------:R-:W-:Y:S06]  /*68f0*/  BRA `(.L_x_1408) ;  /* 0xffffffe000dc7947 */ /* 0x000fec000383ffff */
.L_x_1409:
        /* <DEDUP_REMOVED lines=16> */
.L_x_2656:


//--------------------- .text._ZN13group_norm_v218gn_bwd_cuda_kernelI6__halfLi320ELi1ELi32ELi40ELi1024ELb0ELb1ELi32ELi320ELi320ELi4ELb1ELi4ELb0ELb0ELNS_15WgradSyncMethodE3ENS_16CompileConditionILi900EEEEEvPT_S6_S6_PKS5_S8_S8_S8_PKfflPfPj --------------------------
	.section	.text._ZN13group_norm_v218gn_bwd_cuda_kernelI6__halfLi320ELi1ELi32ELi40ELi1024ELb0ELb1ELi32ELi320ELi320ELi4ELb1ELi4ELb0ELb0ELNS_15WgradSyncMethodE3ENS_16CompileConditionILi900EEEEEvPT_S6_S6_PKS5_S8_S8_S8_PKfflPfPj,"ax",@progbits
	.align	128
        .global         _ZN13group_norm_v218gn_bwd_cuda_kernelI6__halfLi320ELi1ELi32ELi40ELi1024ELb0ELb1ELi32ELi320ELi320ELi4ELb1ELi4ELb0ELb0ELNS_15WgradSyncMethodE3ENS_16CompileConditionILi900EEEEEvPT_S6_S6_PKS5_S8_S8_S8_PKfflPfPj
        .type           _ZN13group_norm_v218gn_bwd_cuda_kernelI6__halfLi320ELi1ELi32ELi40ELi1024ELb0ELb1ELi32ELi320ELi320ELi4ELb1ELi4ELb0ELb0ELNS_15WgradSyncMethodE3ENS_16CompileConditionILi900EEEEEvPT_S6_S6_PKS5_S8_S8_S8_PKfflPfPj,@function
        .size           _ZN13group_norm_v218gn_bwd_cuda_kernelI6__halfLi320ELi1ELi32ELi40ELi1024ELb0ELb1ELi32ELi320ELi320ELi4ELb1ELi4ELb0ELb0ELNS_15WgradSyncMethodE3ENS_16CompileConditionILi900EEEEEvPT_S6_S6_PKS5_S8_S8_S8_PKfflPfPj,(.L_x_2657 - _ZN13group_norm_v218gn_bwd_cuda_kernelI6__halfLi320ELi1ELi32ELi40ELi1024ELb0ELb1ELi32ELi320ELi320ELi4ELb1ELi4ELb0ELb0ELNS_15WgradSyncMethodE3ENS_16CompileConditionILi900EEEEEvPT_S6_S6_PKS5_S8_S8_S8_PKfflPfPj)
        .other          _ZN13group_norm_v218gn_bwd_cuda_kernelI6__halfLi320ELi1ELi32ELi40ELi1024ELb0ELb1ELi32ELi320ELi320ELi4ELb1ELi4ELb0ELb0ELNS_15WgradSyncMethodE3ENS_16CompileConditionILi900EEEEEvPT_S6_S6_PKS5_S8_S8_S8_PKfflPfPj,@"STO_CUDA_ENTRY STV_DEFAULT"
_ZN13group_norm_v218gn_bwd_cuda_kernelI6__halfLi320ELi1ELi32ELi40ELi1024ELb0ELb1ELi32ELi320ELi320ELi4ELb1ELi4ELb0ELb0ELNS_15WgradSyncMethodE3ENS_16CompileConditionILi900EEEEEvPT_S6_S6_PKS5_S8_S8_S8_PKfflPfPj:
.text._ZN13group_norm_v218gn_bwd_cuda_kernelI6__halfLi320ELi1ELi32ELi40ELi1024ELb0ELb1ELi32ELi320ELi320ELi4ELb1ELi4ELb0ELb0ELNS_15WgradSyncMethodE3ENS_16CompileConditionILi900EEEEEvPT_S6_S6_PKS5_S8_S8_S8_PKfflPfPj:
        /* <DEDUP_REMOVED lines=30> */
.L_x_1412:
[----:B------:R-:W2:Y:S04]  /*01e0*/  LD.E.STRONG.GPU R0, desc[UR8][R2.64] ;  /* 0x0000000802007980 */ /* 0x000ea8000c10f900 */
[----:B--2---:R-:W-:Y:S01]  /*01f0*/  CCTL.IVALL ;  /* 0x00000000ff00798f */ /* 0x004fe20002000000 */
[----:B------:R-:W-:Y:S05]  /*0200*/  YIELD ;  /* 0x0000000000007946 */ /* 0x000fea0003800000 */
[----:B-----5:R-:W-:-:S04]  /*0210*/  LOP3.LUT R0, R0, R5, RZ, 0x3c, !PT ;  /* 0x0000000500007212 */ /* 0x020fc800078e3cff */
[----:B------:R-:W-:-:S13]  /*0220*/  ISETP.GT.AND P0, PT, R0, -0x1, PT ;  /* 0xffffffff0000780c */ /* 0x000fda0003f04270 */
[----:B------:R-:W-:Y:S05]  /*0230*/  @P0 BRA `(.L_x_1412) ;  /* 0xfffffffc00e80947 */ /* 0x000fea000383ffff */
.L_x_1411:
[----:B------:R-:W-:Y:S05]  /*0240*/  WARPSYNC.ALL ;  /* 0x0000000000007948 */ /* 0x000fea0003800000 */
[----:B------:R-:W-:Y:S06]  /*0250*/  BAR.SYNC.DEFER_BLOCKING 0x0 ;  /* 0x0000000000007b1d */ /* 0x000fec0000010000 */
[----:B------:R-:W-:Y:S05]  /*0260*/  BRA `(.L_x_1413) ;  /* 0x0000003800087947 */ /* 0x000fea0003800000 */
.L_x_1410:
[----:B------:R-:W0:Y:S01]  /*0270*/  S2R R57, SR_TID.X ;  /* 0x0000000000397919 */ /* 0x000e220000002100 */
[----:B------:R-:W-:Y:S02]  /*0280*/  MOV R0, 0x400 ;  /* 0x0000040000007802 */ /* 0x000fe40000000f00 */
[----:B------:R-:W-:Y:S01]  /*0290*/  CS2R R12, SRZ ;  /* 0x00000000000c7805 */ /* 0x000fe2000001ff00 */
[----:B------:R-:W-:Y:S01]  /*02a0*/  UMOV UR4, URZ ;  /* 0x0000003f00047c82 */ /* 0x000fe20008000000 */
[----:B------:R-:W1:Y:S01]  /*02b0*/  S2R R4, SR_CgaCtaId ;  /* 0x0000000000047919 */ /* 0x000e620000008800 */
[----:B------:R-:W-:Y:S02]  /*02c0*/  IADD3 R55, R0, 0x2800, RZ ;  /* 0x0000280000377810 */ /* 0x000fe40007ffe0ff */
[----:B------:R-:W-:-:S04]  /*02d0*/  SHF.L.U32 R0, R58, 0x5, RZ ;  /* 0x000000053a007819 */ /* 0x000fc800000006ff */
[----:B------:R-:W-:Y:S01]  /*02e0*/  LOP3.LUT R0, R0, 0x3e0, RZ, 0xc0, !PT ;  /* 0x000003e000007812 */ /* 0x000fe200078ec0ff */
[----:B0-----:R-:W-:Y:S01]  /*02f0*/  IMAD.WIDE.U32 R2, R57, -0x33333333, RZ ;  /* 0xcccccccd39027825 */ /* 0x001fe200078e00ff */
[----:B------:R-:W-:Y:S02]  /*0300*/  SHF.R.S32.HI R2, RZ, 0x1f, R57 ;  /* 0x0000001fff027819 */ /* 0x000fe40000011439 */
[----:B-1----:R-:W-:Y:S02]  /*0310*/  LEA R55, R4, R55, 0x18 ;  /* 0x0000003704377211 */ /* 0x002fe400078ec0ff */
[----:B------:R-:W-:Y:S02]  /*0320*/  SHF.R.U32.HI R10, RZ, 0x6, R3 ;  /* 0x00000006ff0a7819 */ /* 0x000fe40000011603 */
[----:B------:R-:W-:Y:S02]  /*0330*/  LEA.HI R3, R2, R57, RZ, 0x2 ;  /* 0x0000003902037211 */ /* 0x000fe400078f10ff */
[----:B------:R-:W-:Y:S01]  /*0340*/  IADD3 R0, R0, R10, RZ ;  /* 0x0000000a00007210 */ /* 0x000fe20007ffe0ff */
[----:B------:R-:W-:Y:S01]  /*0350*/  IMAD R54, R10, -0x50, R57 ;  /* 0xffffffb00a367824 */ /* 0x000fe200078e0239 */
[----:B------:R-:W-:-:S03]  /*0360*/  SHF.R.S32.HI R56, RZ, 0x2, R3 ;  /* 0x00000002ff387819 */ /* 0x000fc60000011403 */
[----:B------:R-:W-:Y:S01]  /*0370*/  IMAD R53, R54, 0x28, R55 ;  /* 0x0000002836357824 */ /* 0x000fe200078e0237 */
[C---:B------:R-:W-:Y:S01]  /*0380*/  IADD3 R4, R56.reuse, 0x50, RZ ;  /* 0x0000005038047810 */ /* 0x040fe20007ffe0ff */
[C---:B------:R-:W-:Y:S01]  /*0390*/  VIADD R6, R56.reuse, 0xa0 ;  /* 0x000000a038067836 */ /* 0x040fe20000000000 */
[----:B------:R-:W-:Y:S01]  /*03a0*/  IADD3 R8, R56, 0xf0, RZ ;  /* 0x000000f038087810 */ /* 0x000fe20007ffe0ff */
[----:B------:R-:W-:Y:S01]  /*03b0*/  IMAD R48, R0, 0x500, RZ ;  /* 0x0000050000307824 */ /* 0x000fe200078e02ff */
[----:B------:R-:W-:Y:S02]  /*03c0*/  SHF.R.S32.HI R5, RZ, 0x1f, R4 ;  /* 0x0000001fff057819 */ /* 0x000fe40000011404 */
[----:B------:R-:W-:Y:S02]  /*03d0*/  SHF.R.S32.HI R7, RZ, 0x1f, R6 ;  /* 0x0000001fff077819 */ /* 0x000fe40000011406 */
[----:B------:R-:W-:Y:S02]  /*03e0*/  SHF.R.S32.HI R9, RZ, 0x1f, R8 ;  /* 0x0000001fff097819 */ /* 0x000fe40000011408 */
[----:B------:R-:W-:-:S02]  /*03f0*/  LEA.HI R5, R5, R4, RZ, 0x2 ;  /* 0x0000000405057211 */ /* 0x000fc400078f10ff */
[-C--:B------:R-:W-:Y:S02]  /*0400*/  LEA.HI R4, R2, R57.reuse, RZ, 0x4 ;  /* 0x0000003902047211 */ /* 0x080fe400078f20ff */
[----:B------:R-:W-:Y:S02]  /*0410*/  LOP3.LUT R2, R3, 0xfffffffc, RZ, 0xc0, !PT ;  /* 0xfffffffc03027812 */ /* 0x000fe400078ec0ff */
[----:B------:R-:W-:Y:S02]  /*0420*/  LEA.HI R7, R7, R6, RZ, 0x2 ;  /* 0x0000000607077211 */ /* 0x000fe400078f10ff */
[----:B------:R-:W-:Y:S02]  /*0430*/  LEA.HI R9, R9, R8, RZ, 0x2 ;  /* 0x0000000809097211 */ /* 0x000fe400078f10ff */
[----:B------:R-:W-:Y:S02]  /*0440*/  IADD3 R2, -R2, R57, RZ ;  /* 0x0000003902027210 */ /* 0x000fe40007ffe1ff */
[----:B------:R-:W-:-:S02]  /*0450*/  SHF.R.U32.HI R7, RZ, 0x2, R7 ;  /* 0x00000002ff077819 */ /* 0x000fc40000011607 */
[----:B------:R-:W-:Y:S02]  /*0460*/  SHF.R.U32.HI R9, RZ, 0x2, R9 ;  /* 0x00000002ff097819 */ /* 0x000fe40000011609 */
[----:B------:R-:W-:Y:S02]  /*0470*/  SHF.R.U32.HI R3, RZ, 0x4, R4 ;  /* 0x00000004ff037819 */ /* 0x000fe40000011604 */
[----:B------:R-:W-:Y:S02]  /*0480*/  SHF.R.U32.HI R5, RZ, 0x2, R5 ;  /* 0x00000002ff057819 */ /* 0x000fe40000011605 */
[----:B------:R-:W-:Y:S02]  /*0490*/  LEA R53, R10, R53, 0x3 ;  /* 0x000000350a357211 */ /* 0x000fe400078e18ff */
[----:B------:R-:W-:Y:S02]  /*04a0*/  CS2R R10, SRZ ;  /* 0x00000000000a7805 */ /* 0x000fe4000001ff00 */
[----:B------:R-:W-:-:S02]  /*04b0*/  LOP3.LUT R50, R2, 0x3, R7, 0x78, !PT ;  /* 0x0000000302327812 */ /* 0x000fc400078e7807 */
[----:B------:R-:W-:Y:S02]  /*04c0*/  CS2R R6, SRZ ;  /* 0x0000000000067805 */ /* 0x000fe4000001ff00 */
[C---:B------:R-:W-:Y:S02]  /*04d0*/  LOP3.LUT R49, R2.reuse, 0x3, R9, 0x78, !PT ;  /* 0x0000000302317812 */ /* 0x040fe400078e7809 */
[----:B------:R-:W-:Y:S02]  /*04e0*/  CS2R R8, SRZ ;  /* 0x0000000000087805 */ /* 0x000fe4000001ff00 */
[C---:B------:R-:W-:Y:S02]  /*04f0*/  LOP3.LUT R52, R2.reuse, 0x3, R3, 0x78, !PT ;  /* 0x0000000302347812 */ /* 0x040fe400078e7803 */
[----:B------:R-:W-:-:S07]  /*0500*/  LOP3.LUT R51, R2, 0x3, R5, 0x78, !PT ;  /* 0x0000000302337812 */ /* 0x000fce00078e7805 */
.L_x_1425:
[C---:B------:R-:W-:Y:S01]  /*0510*/  LOP3.LUT R33, R100.reuse, 0x3, RZ, 0xc0, !PT ;  /* 0x0000000364217812 */ /* 0x040fe200078ec0ff */
[----:B--2---:R-:W0:Y:S01]  /*0520*/  LDC.64 R14, c[0x0][0x238] ;  /* 0x00008e00ff0e7b82 */ /* 0x004e220000000a00 */
[--C-:B------:R-:W-:Y:S01]  /*0530*/  SHF.R.U64 R17, R100, 0x2, R128.reuse ;  /* 0x0000000264117819 */ /* 0x100fe20000001280 */
[----:B------:R-:W-:Y:S01]  /*0540*/  ULDC.64 UR12, c[0x0][0x248] ;  /* 0x00009200000c7ab9 */ /* 0x000fe20000000a00 */
[----:B------:R-:W-:Y:S01]  /*0550*/  SHF.R.U32.HI R16, RZ, 0x2, R128 ;  /* 0x00000002ff107819 */ /* 0x000fe20000011680 */
[----:B------:R-:W-:Y:S01]  /*0560*/  IMAD R33, R33, 0x140, RZ ;  /* 0x0000014021217824 */ /* 0x000fe200078e02ff */
[----:B------:R-:W-:Y:S01]  /*0570*/  ULDC.64 UR14, c[0x0][0x228] ;  /* 0x00008a00000e7ab9 */ /* 0x000fe20000000a00 */
[----:B------:R-:W-:Y:S02]  /*0580*/  ULDC UR5, c[0x0][0x250] ;  /* 0x0000940000057ab9 */ /* 0x000fe40000000800 */
[----:B------:R-:W-:Y:S01]  /*0590*/  IMAD R19, R16, 0x140000, RZ ;  /* 0x0014000010137824 */ /* 0x000fe200078e02ff */
[----:B------:R-:W-:-:S04]  /*05a0*/  LEA R88, R54, R33, 0x2 ;  /* 0x0000002136587211 */ /* 0x000fc800078e10ff */
[----:B------:R-:W-:Y:S01]  /*05b0*/  SHF.R.S32.HI R89, RZ, 0x1f, R88 ;  /* 0x0000001fff597819 */ /* 0x000fe20000011458 */
[----:B------:R-:W-:-:S04]  /*05c0*/  IMAD.WIDE.U32 R98, R88, -0x33333333, RZ ;  /* 0xcccccccd58627825 */ /* 0x000fc800078e00ff */
[----:B------:R-:W-:Y:S01]  /*05d0*/  IMAD.WIDE.U32 R4, R17, 0x140000, R88 ;  /* 0x0014000011047825 */ /* 0x000fe200078e0058 */
[----:B------:R-:W-:-:S04]  /*05e0*/  SHF.R.U32.HI R98, RZ, 0x5, R99 ;  /* 0x00000005ff627819 */ /* 0x000fc80000011663 */
[----:B------:R-:W-:Y:S02]  /*05f0*/  LEA R3, P0, R17, R98, 0x5 ;  /* 0x0000006211037211 */ /* 0x000fe400078028ff */
[----:B------:R-:W-:Y:S02]  /*0600*/  IADD3 R0, R5, R19, RZ ;  /* 0x0000001305007210 */ /* 0x000fe40007ffe0ff */
[----:B------:R-:W-:Y:S02]  /*0610*/  LEA.HI.X R16, R17, RZ, R16, 0x5, P0 ;  /* 0x000000ff11107211 */ /* 0x000fe400000f2c10 */
[C---:B------:R-:W-:Y:S02]  /*0620*/  LEA R2, P0, R3.reuse, UR12, 0x3 ;  /* 0x0000000c03027c11 */ /* 0x040fe4000f8018ff */
[----:B------:R-:W-:Y:S02]  /*0630*/  IADD3 R46, P1, R48, R4, RZ ;  /* 0x00000004302e7210 */ /* 0x000fe40007f3e0ff */
[----:B------:R-:W-:Y:S01]  /*0640*/  LEA.HI.X R3, R3, UR13, R16, 0x3, P0 ;  /* 0x0000000d03037c11 */ /* 0x000fe200080f1c10 */
[----:B------:R-:W-:Y:S01]  /*0650*/  ULDC.64 UR12, c[0x0][0x230] ;  /* 0x00008c00000c7ab9 */ /* 0x000fe20000000a00 */
[----:B------:R-:W-:-:S02]  /*0660*/  IADD3.X R5, RZ, R0, RZ, P1, !PT ;  /* 0x00000000ff057210 */ /* 0x000fc40000ffe4ff */
[C---:B------:R-:W-:Y:S02]  /*0670*/  SHF.L.U32 R47, R46.reuse, 0x1, RZ ;  /* 0x000000012e2f7819 */ /* 0x040fe400000006ff */
[----:B------:R-:W2:Y:S01]  /*0680*/  LDG.E.64.CONSTANT R2, desc[UR8][R2.64] ;  /* 0x0000000802027981 */ /* 0x000ea2000c1e9b00 */
[----:B------:R-:W-:Y:S01]  /*0690*/  SHF.L.U64.HI R46, R46, 0x1, R5 ;  /* 0x000000012e2e7819 */ /* 0x000fe20000010205 */
[----:B0-----:R-:W-:Y:S01]  /*06a0*/  IMAD.WIDE R88, R88, 0x2, R14 ;  /* 0x0000000258587825 */ /* 0x001fe200078e020e */
[C---:B------:R-:W-:Y:S02]  /*06b0*/  IADD3 R66, P0, R47.reuse, UR12, RZ ;  /* 0x0000000c2f427c10 */ /* 0x040fe4000ff1e0ff */
[----:B------:R-:W-:Y:S02]  /*06c0*/  IADD3 R68, P1, R47, UR14, RZ ;  /* 0x0000000e2f447c10 */ /* 0x000fe4000ff3e0ff */
[----:B------:R-:W-:Y:S01]  /*06d0*/  IADD3.X R67, R46, UR13, RZ, P0, !PT ;  /* 0x0000000d2e437c10 */ /* 0x000fe200087fe4ff */
[----:B------:R-:W3:Y:S01]  /*06e0*/  LDG.E.64.CONSTANT R88, desc[UR8][R88.64] ;  /* 0x0000000858587981 */ /* 0x000ee2000c1e9b00 */
[----:B------:R-:W-:-:S02]  /*06f0*/  IADD3 R5, R48, 0x1400, RZ ;  /* 0x0000140030057810 */ /* 0x000fc40007ffe0ff */
[----:B------:R-:W-:Y:S02]  /*0700*/  IADD3.X R69, R46, UR15, RZ, P1, !PT ;  /* 0x0000000f2e457c10 */ /* 0x000fe40008ffe4ff */
[----:B------:R-:W-:Y:S01]  /*0710*/  IADD3 R5, P0, R5, R4, RZ ;  /* 0x0000000405057210 */ /* 0x000fe20007f1e0ff */
[----:B------:R-:W4:Y:S03]  /*0720*/  LDG.E.64.CONSTANT R66, desc[UR8][R66.64] ;  /* 0x0000000842427981 */ /* 0x000f26000c1e9b00 */
[----:B------:R-:W-:Y:S01]  /*0730*/  IADD3.X R44, RZ, R0, RZ, P0, !PT ;  /* 0x00000000ff2c7210 */ /* 0x000fe200007fe4ff */
[----:B------:R-:W5:Y:S01]  /*0740*/  LDG.E.64.CONSTANT R68, desc[UR8][R68.64] ;  /* 0x0000000844447981 */ /* 0x000f62000c1e9b00 */
[C---:B------:R-:W-:Y:S02]  /*0750*/  IMAD.SHL.U32 R45, R5.reuse, 0x2, RZ ;  /* 0x00000002052d7824 */ /* 0x040fe400078e00ff */
[----:B------:R-:W-:-:S03]  /*0760*/  SHF.L.U64.HI R44, R5, 0x1, R44 ;  /* 0x00000001052c7819 */ /* 0x000fc6000001022c */
[C---:B------:R-:W-:Y:S02]  /*0770*/  IADD3 R64, P0, R45.reuse, UR12, RZ ;  /* 0x0000000c2d407c10 */ /* 0x040fe4000ff1e0ff */
[----:B------:R-:W-:Y:S02]  /*0780*/  IADD3 R78, P1, R45, UR14, RZ ;  /* 0x0000000e2d4e7c10 */ /* 0x000fe4000ff3e0ff */
[C---:B------:R-:W-:Y:S02]  /*0790*/  IADD3.X R65, R44.reuse, UR13, RZ, P0, !PT ;  /* 0x0000000d2c417c10 */ /* 0x040fe400087fe4ff */
[----:B------:R-:W-:Y:S02]  /*07a0*/  IADD3.X R79, R44, UR15, RZ, P1, !PT ;  /* 0x0000000f2c4f7c10 */ /* 0x000fe40008ffe4ff */
[----:B------:R-:W-:Y:S02]  /*07b0*/  IADD3 R5, R48, 0x2800, RZ ;  /* 0x0000280030057810 */ /* 0x000fe40007ffe0ff */
[----:B------:R-:W5:Y:S02]  /*07c0*/  LDG.E.64.CONSTANT R64, desc[UR8][R64.64] ;  /* 0x0000000840407981 */ /* 0x000f64000c1e9b00 */
[----:B------:R-:W-:-:S02]  /*07d0*/  IADD3 R5, P0, R5, R4, RZ ;  /* 0x0000000405057210 */ /* 0x000fc40007f1e0ff */
[----:B------:R-:W5:Y:S02]  /*07e0*/  LDG.E.64.CONSTANT R78, desc[UR8][R78.64] ;  /* 0x000000084e4e7981 */ /* 0x000f64000c1e9b00 */
[----:B------:R-:W-:Y:S02]  /*07f0*/  IADD3.X R42, RZ, R0, RZ, P0, !PT ;  /* 0x00000000ff2a7210 */ /* 0x000fe400007fe4ff */
[C---:B------:R-:W-:Y:S02]  /*0800*/  SHF.L.U32 R43, R5.reuse, 0x1, RZ ;  /* 0x00000001052b7819 */ /* 0x040fe400000006ff */
[----:B------:R-:W-:Y:S02]  /*0810*/  SHF.L.U64.HI R42, R5, 0x1, R42 ;  /* 0x00000001052a7819 */ /* 0x000fe4000001022a */
[C---:B------:R-:W-:Y:S02]  /*0820*/  IADD3 R60, P0, R43.reuse, UR12, RZ ;  /* 0x0000000c2b3c7c10 */ /* 0x040fe4000ff1e0ff */
[----:B------:R-:W-:-:S02]  /*0830*/  IADD3 R70, P1, R43, UR14, RZ ;  /* 0x0000000e2b467c10 */ /* 0x000fc4000ff3e0ff */
[C---:B------:R-:W-:Y:S02]  /*0840*/  IADD3.X R61, R42.reuse, UR13, RZ, P0, !PT ;  /* 0x0000000d2a3d7c10 */ /* 0x040fe400087fe4ff */
[----:B------:R-:W-:Y:S02]  /*0850*/  IADD3.X R71, R42, UR15, RZ, P1, !PT ;  /* 0x0000000f2a477c10 */ /* 0x000fe40008ffe4ff */
[----:B------:R-:W-:Y:S02]  /*0860*/  IADD3 R5, R48, 0x3c00, RZ ;  /* 0x00003c0030057810 */ /* 0x000fe40007ffe0ff */
[----:B------:R-:W5:Y:S02]  /*0870*/  LDG.E.64.CONSTANT R60, desc[UR8][R60.64] ;  /* 0x000000083c3c7981 */ /* 0x000f64000c1e9b00 */
[----:B------:R-:W-:Y:S02]  /*0880*/  IADD3 R5, P0, R5, R4, RZ ;  /* 0x0000000405057210 */ /* 0x000fe40007f1e0ff */
[----:B------:R-:W5:Y:S02]  /*0890*/  LDG.E.64.CONSTANT R70, desc[UR8][R70.64] ;  /* 0x0000000846467981 */ /* 0x000f64000c1e9b00 */
[----:B------:R-:W-:-:S02]  /*08a0*/  IADD3.X R40, RZ, R0, RZ, P0, !PT ;  /* 0x00000000ff287210 */ /* 0x000fc400007fe4ff */
[C---:B------:R-:W-:Y:S02]  /*08b0*/  SHF.L.U32 R41, R5.reuse, 0x1, RZ ;  /* 0x0000000105297819 */ /* 0x040fe400000006ff */
[----:B------:R-:W-:Y:S02]  /*08c0*/  SHF.L.U64.HI R40, R5, 0x1, R40 ;  /* 0x0000000105287819 */ /* 0x000fe40000010228 */
[C---:B------:R-:W-:Y:S02]  /*08d0*/  IADD3 R30, P0, R41.reuse, UR12, RZ ;  /* 0x0000000c291e7c10 */ /* 0x040fe4000ff1e0ff */
[----:B------:R-:W-:Y:S02]  /*08e0*/  IADD3 R62, P1, R41, UR14, RZ ;  /* 0x0000000e293e7c10 */ /* 0x000fe4000ff3e0ff */
[C---:B------:R-:W-:Y:S02]  /*08f0*/  IADD3.X R31, R40.reuse, UR13, RZ, P0, !PT ;  /* 0x0000000d281f7c10 */ /* 0x040fe400087fe4ff */
[----:B------:R-:W-:-:S02]  /*0900*/  IADD3.X R63, R40, UR15, RZ, P1, !PT ;  /* 0x0000000f283f7c10 */ /* 0x000fc40008ffe4ff */
[----:B------:R-:W-:Y:S02]  /*0910*/  IADD3 R5, R48, 0x5000, RZ ;  /* 0x0000500030057810 */ /* 0x000fe40007ffe0ff */
[----:B------:R-:W5:Y:S02]  /*0920*/  LDG.E.64.CONSTANT R30, desc[UR8][R30.64] ;  /* 0x000000081e1e7981 */ /* 0x000f64000c1e9b00 */
[----:B------:R-:W-:Y:S02]  /*0930*/  IADD3 R5, P0, R5, R4, RZ ;  /* 0x0000000405057210 */ /* 0x000fe40007f1e0ff */
[----:B------:R-:W5:Y:S02]  /*0940*/  LDG.E.64.CONSTANT R62, desc[UR8][R62.64] ;  /* 0x000000083e3e7981 */ /* 0x000f64000c1e9b00 */
[----:B------:R-:W-:Y:S02]  /*0950*/  IADD3.X R38, RZ, R0, RZ, P0, !PT ;  /* 0x00000000ff267210 */ /* 0x000fe400007fe4ff */
[----:B------:R-:W-:-:S02]  /*0960*/  SHF.L.U32 R39, R5, 0x1, RZ ;  /* 0x0000000105277819 */ /* 0x000fc400000006ff */
[----:B------:R-:W-:Y:S02]  /*0970*/  SHF.L.U64.HI R38, R5, 0x1, R38 ;  /* 0x0000000105267819 */ /* 0x000fe40000010226 */
[C---:B------:R-:W-:Y:S02]  /*0980*/  IADD3 R14, P0, R39.reuse, UR12, RZ ;  /* 0x0000000c270e7c10 */ /* 0x040fe4000ff1e0ff */
[----:B------:R-:W-:Y:S02]  /*0990*/  IADD3 R16, P1, R39, UR14, RZ ;  /* 0x0000000e27107c10 */ /* 0x000fe4000ff3e0ff */
[C---:B------:R-:W-:Y:S02]  /*09a0*/  IADD3.X R15, R38.reuse, UR13, RZ, P0, !PT ;  /* 0x0000000d260f7c10 */ /* 0x040fe400087fe4ff */
[----:B------:R-:W-:-:S04]  /*09b0*/  IADD3.X R17, R38, UR15, RZ, P1, !PT ;  /* 0x0000000f26117c10 */ /* 0x000fc80008ffe4ff */
[----:B------:R-:W5:Y:S04]  /*09c0*/  LDG.E.64.CONSTANT R14, desc[UR8][R14.64] ;  /* 0x000000080e0e7981 */ /* 0x000f68000c1e9b00 */
        /* <DEDUP_REMOVED lines=34> */
[----:B--2---:R-:W-:-:S06]  /*0bf0*/  FADD.FTZ R92, R3, UR5 ;  /* 0x00000005035c7e21 */ /* 0x004fcc0008010000 */
[----:B------:R-:W0:Y:S01]  /*0c00*/  MUFU.RSQ R92, R92 ;  /* 0x0000005c005c7308 */ /* 0x000e220000001400 */
        /* <DEDUP_REMOVED lines=9> */
[C---:B0-----:R-:W-:Y:S01]  /*0ca0*/  FMUL.FTZ R3, R92.reuse, R3 ;  /* 0x000000035c037220 */ /* 0x041fe20000410000 */
        /* <DEDUP_REMOVED lines=16> */
[----:B------:R-:W-:Y:S02]  /*0db0*/  HADD2.F32 R85, -RZ, R78.H0_H0 ;  /* 0x2000004eff557230 */ /* 0x000fe40000004100 */
[----:B------:R-:W-:Y:S01]  /*0dc0*/  FMUL.FTZ R66, R89, R84 ;  /* 0x0000005459427220 */ /* 0x000fe20000410000 */
[----:B------:R-:W-:Y:S01]  /*0dd0*/  FMUL.FTZ R87, R92, R67 ;  /* 0x000000435c577220 */ /* 0x000fe20000410000 */
[----:B------:R-:W-:Y:S01]  /*0de0*/  FADD.FTZ R69, -R2, R69 ;  /* 0x0000004502457221 */ /* 0x000fe20000010100 */
[----:B------:R-:W-:Y:S02]  /*0df0*/  HADD2.F32 R73, -RZ, R64.H1_H1 ;  /* 0x30000040ff497230 */ /* 0x000fe40000004100 */
[----:B------:R-:W-:Y:S01]  /*0e00*/  FFMA.FTZ R67, R87, R66, R32 ;  /* 0x0000004257437223 */ /* 0x000fe20000010020 */
        /* <DEDUP_REMOVED lines=47> */
[----:B------:R-:W-:Y:S01]  /*1100*/  FMUL.FTZ R30, R90, R69 ;  /* 0x000000455a1e7220 */ /* 0x000fe20000410000 */
[----:B------:R-:W-:Y:S01]  /*1110*/  FFMA.FTZ R61, R68, R32, R67 ;  /* 0x00000020443d7223 */ /* 0x000fe20000010043 */
        /* <DEDUP_REMOVED lines=24> */
[----:B------:R-:W-:-:S02]  /*12a0*/  HADD2.F32 R101, -RZ, R16.H1_H1 ;  /* 0x30000010ff657230 */ /* 0x000fc40000004100 */
[----:B------:R-:W-:Y:S01]  /*12b0*/  FMUL.FTZ R96, R92, R99 ;  /* 0x000000635c607220 */ /* 0x000fe20000410000 */
[----:B------:R-:W-:-:S03]  /*12c0*/  FADD.FTZ R103, -R2, R103 ;  /* 0x0000006702677221 */ /* 0x000fc60000010100 */
[----:B------:R-:W-:Y:S01]  /*12d0*/  FFMA.FTZ R31, R96, R14, R31 ;  /* 0x0000000e601f7223 */ /* 0x000fe2000001001f */
[----:B------:R-:W-:Y:S01]  /*12e0*/  FMUL.FTZ R14, R88, R101 ;  /* 0x00000065580e7220 */ /* 0x000fe20000410000 */
[----:B------:R-:W-:Y:S01]  /*12f0*/  FMUL.FTZ R94, R92, R103 ;  /* 0x000000675c5e7220 */ /* 0x000fe20000410000 */
[----:B------:R-:W-:-:S03]  /*1300*/  HADD2.F32 R103, -RZ, R15.H0_H0 ;  /* 0x2000000fff677230 */ /* 0x000fc60000004100 */
[----:B------:R-:W-:Y:S01]  /*1310*/  FFMA.FTZ R31, R94, R14, R31 ;  /* 0x0000000e5e1f7223 */ /* 0x000fe2000001001f */
[----:B------:R-:W-:Y:S01]  /*1320*/  FFMA.FTZ R14, R5, R90, RZ ;  /* 0x0000005a050e7223 */ /* 0x000fe200000100ff */
[----:B------:R-:W-:Y:S02]  /*1330*/  HADD2.F32 R99, -RZ, R17.H0_H0 ;  /* 0x20000011ff637230 */ /* 0x000fe40000004100 */
[----:B------:R-:W-:Y:S01]  /*1340*/  FADD.FTZ R103, -R2, R103 ;  /* 0x0000006702677221 */ /* 0x000fe20000010100 */
[----:B------:R-:W-:Y:S01]  /*1350*/  FFMA.FTZ R14, R97, R88, R14 ;  /* 0x00000058610e7223 */ /* 0x000fe2000001000e */
[----:B------:R-:W-:Y:S02]  /*1360*/  HADD2.F32 R107, -RZ, R15.H1_H1 ;  /* 0x3000000fff6b7230 */ /* 0x000fe40000004100 */
[----:B------:R-:W-:Y:S01]  /*1370*/  FMUL.FTZ R15, R86, R99 ;  /* 0x00000063560f7220 */ /* 0x000fe20000410000 */
[----:B------:R-:W-:Y:S01]  /*1380*/  FMUL.FTZ R104, R92, R103 ;  /* 0x000000675c687220 */ /* 0x000fe20000410000 */
[----:B------:R-:W-:-:S03]  /*1390*/  FFMA.FTZ R14, R93, R86, R14 ;  /* 0x000000565d0e7223 */ /* 0x000fc6000001000e */
[----:B------:R-:W-:Y:S01]  /*13a0*/  FFMA.FTZ R31, R104, R15, R31 ;  /* 0x0000000f681f7223 */ /* 0x000fe2000001001f */
[----:B------:R-:W-:-:S04]  /*13b0*/  FFMA.FTZ R15, R89, R84, R14 ;  /* 0x00000054590f7223 */ /* 0x000fc8000001000e */
        /* <DEDUP_REMOVED lines=9> */
[----:B------:R-:W-:Y:S01]  /*1450*/  FFMA.FTZ R15, R88, R67, R15 ;  /* 0x00000043580f7223 */ /* 0x000fe2000001000f */
[----:B------:R-:W-:Y:S02]  /*1460*/  HADD2.F32 R105, -RZ, R17.H1_H1 ;  /* 0x30000011ff697230 */ /* 0x000fe40000004100 */
[----:B------:R-:W-:Y:S01]  /*1470*/  FADD.FTZ R107, -R2, R107 ;  /* 0x0000006b026b7221 */ /* 0x000fe20000010100 */
[----:B------:R-:W-:Y:S01]  /*1480*/  FFMA.FTZ R15, R86, R65, R15 ;  /* 0x00000041560f7223 */ /* 0x000fe2000001000f */
[----:B------:R-:W-:Y:S02]  /*1490*/  HADD2.F32 R17, -RZ, R18.H0_H0 ;  /* 0x20000012ff117230 */ /* 0x000fe40000004100 */
[----:B------:R-:W-:Y:S01]  /*14a0*/  FMUL.FTZ R102, R92, R107 ;  /* 0x0000006b5c667220 */ /* 0x000fe20000410000 */
[C---:B------:R-:W-:Y:S01]  /*14b0*/  FFMA.FTZ R15, R84.reuse, R63, R15 ;  /* 0x0000003f540f7223 */ /* 0x040fe2000001000f */
[----:B------:R-:W-:Y:S02]  /*14c0*/  HADD2.F32 R103, -RZ, R20.H0_H0 ;  /* 0x20000014ff677230 */ /* 0x000fe40000004100 */
[----:B------:R-:W-:Y:S01]  /*14d0*/  FMUL.FTZ R16, R84, R105 ;  /* 0x0000006954107220 */ /* 0x000fe20000410000 */
[----:B------:R-:W-:-:S02]  /*14e0*/  HADD2.F32 R107, -RZ, R18.H1_H1 ;  /* 0x30000012ff6b7230 */ /* 0x000fc40000004100 */
[----:B------:R-:W-:Y:S01]  /*14f0*/  FADD.FTZ R17, -R2, R17 ;  /* 0x0000001102117221 */ /* 0x000fe20000010100 */
[----:B------:R-:W-:Y:S01]  /*1500*/  FFMA.FTZ R15, R90, R61, R15 ;  /* 0x0000003d5a0f7223 */ /* 0x000fe2000001000f */
[----:B------:R-:W-:Y:S01]  /*1510*/  FFMA.FTZ R31, R102, R16, R31 ;  /* 0x00000010661f7223 */ /* 0x000fe2000001001f */
[----:B------:R-:W-:Y:S02]  /*1520*/  HADD2.F32 R109, -RZ, R20.H1_H1 ;  /* 0x30000014ff6d7230 */ /* 0x000fe40000004100 */
[----:B------:R-:W-:Y:S01]  /*1530*/  FMUL.FTZ R14, R90, R103 ;  /* 0x000000675a0e7220 */ /* 0x000fe20000410000 */
[----:B------:R-:W-:Y:S01]  /*1540*/  FMUL.FTZ R108, R92, R17 ;  /* 0x000000115c6c7220 */ /* 0x000fe20000410000 */
[----:B------:R-:W-:Y:S01]  /*1550*/  FADD.FTZ R107, -R2, R107 ;  /* 0x0000006b026b7221 */ /* 0x000fe20000010100 */
[----:B------:R-:W-:Y:S02]  /*1560*/  HADD2.F32 R17, -RZ, R19.H0_H0 ;  /* 0x20000013ff117230 */ /* 0x000fe40000004100 */
[----:B------:R-:W-:Y:S01]  /*1570*/  FFMA.FTZ R15, R88, R101, R15 ;  /* 0x00000065580f7223 */ /* 0x000fe2000001000f */
[----:B------:R-:W-:Y:S01]  /*1580*/  FFMA.FTZ R31, R108, R14, R31 ;  /* 0x0000000e6c1f7223 */ /* 0x000fe2000001001f */
[----:B------:R-:W-:Y:S01]  /*1590*/  FMUL.FTZ R106, R92, R107 ;  /* 0x0000006b5c6a7220 */ /* 0x000fe20000410000 */
[----:B------:R-:W-:Y:S01]  /*15a0*/  FMUL.FTZ R14, R88, R109 ;  /* 0x0000006d580e7220 */ /* 0x000fe20000410000 */
[----:B------:R-:W-:-:S02]  /*15b0*/  HADD2.F32 R107, -RZ, R21.H0_H0 ;  /* 0x20000015ff6b7230 */ /* 0x000fc40000004100 */
[----:B------:R-:W-:Y:S01]  /*15c0*/  FFMA.FTZ R15, R86, R99, R15 ;  /* 0x00000063560f7223 */ /* 0x000fe2000001000f */
[----:B------:R-:W-:Y:S02]  /*15d0*/  HADD2.F32 R19, -RZ, R19.H1_H1 ;  /* 0x30000013ff137230 */ /* 0x000fe40000004100 */
[----:B------:R-:W-:Y:S01]  /*15e0*/  FADD.FTZ R17, -R2, R17 ;  /* 0x0000001102117221 */ /* 0x000fe20000010100 */
[----:B------:R-:W-:Y:S01]  /*15f0*/  FFMA.FTZ R31, R106, R14, R31 ;  /* 0x0000000e6a1f7223 */ /* 0x000fe2000001001f */
[----:B------:R-:W-:Y:S01]  /*1600*/  FFMA.FTZ R15, R84, R105, R15 ;  /* 0x00000069540f7223 */ /* 0x000fe2000001000f */
[----:B------:R-:W-:Y:S02]  /*1610*/  HADD2.F32 R113, -RZ, R21.H1_H1 ;  /* 0x30000015ff717230 */ /* 0x000fe40000004100 */
[----:B------:R-:W-:Y:S01]  /*1620*/  FMUL.FTZ R14, R86, R107 ;  /* 0x0000006b560e7220 */ /* 0x000fe20000410000 */
[----:B------:R-:W-:Y:S01]  /*1630*/  FMUL.FTZ R112, R92, R17 ;  /* 0x000000115c707220 */ /* 0x000fe20000410000 */
        /* <DEDUP_REMOVED lines=20> */
[----:B------:R-:W-:Y:S02]  /*1780*/  HADD2.F32 R115, -RZ, R25.H0_H0 ;  /* 0x20000019ff737230 */ /* 0x000fe40000004100 */
[----:B------:R-:W-:Y:S01]  /*1790*/  FFMA.FTZ R15, R84, R113, R15 ;  /* 0x00000071540f7223 */ /* 0x000fe2000001000f */
        /* <DEDUP_REMOVED lines=14> */
[----:B------:R-:W-:Y:S01]  /*1880*/  FADD.FTZ R17, -R2, R17 ;  /* 0x0000001102117221 */ /* 0x000fe20000010100 */
[----:B------:R-:W-:Y:S02]  /*1890*/  HADD2.F32 R19, -RZ, R26.H1_H1 ;  /* 0x3000001aff137230 */ /* 0x000fe40000004100 */
        /* <DEDUP_REMOVED lines=12> */
[----:B------:R-:W-:Y:S01]  /*1960*/  FFMA.FTZ R15, R90, R119, R15 ;  /* 0x000000775a0f7223 */ /* 0x000fe2000001000f */
[----:B------:R-:W-:Y:S02]  /*1970*/  HADD2.F32 R27, -RZ, R27.H1_H1 ;  /* 0x3000001bff1b7230 */ /* 0x000fe40000004100 */
[----:B------:R-:W-:Y:S01]  /*1980*/  FADD.FTZ R17, -R2, R17 ;  /* 0x0000001102117221 */ /* 0x000fe20000010100 */
[----:B------:R-:W-:Y:S01]  /*1990*/  FFMA.FTZ R31, R122, R14, R31 ;  /* 0x0000000e7a1f7223 */ /* 0x000fe2000001001f */
[----:B------:R-:W-:-:S02]  /*19a0*/  HADD2.F32 R127, -RZ, R29.H1_H1 ;  /* 0x3000001dff7f7230 */ /* 0x000fc40000004100 */
[----:B------:R-:W-:Y:S01]  /*19b0*/  FFMA.FTZ R15, R88, R125, R15 ;  /* 0x0000007d580f7223 */ /* 0x000fe2000001000f */
[----:B------:R-:W-:Y:S01]  /*19c0*/  FMUL.FTZ R14, R86, R123 ;  /* 0x0000007b560e7220 */ /* 0x000fe20000410000 */
[----:B------:R-:W-:Y:S01]  /*19d0*/  FMUL.FTZ R126, R92, R17 ;  /* 0x000000115c7e7220 */ /* 0x000fe20000410000 */
[----:B------:R-:W-:Y:S01]  /*19e0*/  FADD.FTZ R27, -R2, R27 ;  /* 0x0000001b021b7221 */ /* 0x000fe20000010100 */
[----:B------:R-:W-:Y:S01]  /*19f0*/  FFMA.FTZ R15, R86, R123, R15 ;  /* 0x0000007b560f7223 */ /* 0x000fe2000001000f */
[----:B------:R-:W-:Y:S01]  /*1a00*/  FMUL.FTZ R16, R84, R127 ;  /* 0x0000007f54107220 */ /* 0x000fe20000410000 */
[----:B------:R-:W-:Y:S01]  /*1a10*/  FFMA.FTZ R31, R126, R14, R31 ;  /* 0x0000000e7e1f7223 */ /* 0x000fe2000001001f */
[----:B------:R-:W-:Y:S01]  /*1a20*/  FMUL.FTZ R2, R92, R27 ;  /* 0x0000001b5c027220 */ /* 0x000fe20000410000 */
[----:B------:R-:W-:-:S03]  /*1a30*/  FFMA.FTZ R14, R84, R127, R15 ;  /* 0x0000007f540e7223 */ /* 0x000fc6000001000f */
        /* <DEDUP_REMOVED lines=10> */
[----:B------:R-:W-:Y:S01]  /*1ae0*/  FADD.FTZ R10, R10, R81 ;  /* 0x000000510a0a7221 */ /* 0x000fe20000010000 */
[----:B------:R-:W-:Y:S01]  /*1af0*/  FADD.FTZ R8, R8, R79 ;  /* 0x0000004f08087221 */ /* 0x000fe20000010000 */
[----:B------:R-:W-:Y:S01]  /*1b00*/  IADD3 R129, P0, R100, 0x4, RZ ;  /* 0x0000000464817810 */ /* 0x000fe20007f1e0ff */
        /* <DEDUP_REMOVED lines=8> */
[----:B------:R-:W-:Y:S01]  /*1b90*/  IADD3.X R128, RZ, R128, RZ, P0, !PT ;  /* 0x00000080ff807210 */ /* 0x000fe200007fe4ff */
[----:B------:R-:W-:Y:S01]  /*1ba0*/  FADD.FTZ R16, R16, R77 ;  /* 0x0000004d10107221 */ /* 0x000fe20000010000 */
[----:B------:R-:W-:Y:S01]  /*1bb0*/  FFMA.FTZ R13, R74, R77, R13 ;  /* 0x0000004d4a0d7223 */ /* 0x000fe2000001000d */
[----:B------:R-:W-:Y:S01]  /*1bc0*/  FFMA.FTZ R11, R72, R75, R11 ;  /* 0x0000004b480b7223 */ /* 0x000fe2000001000b */
[----:B------:R-:W-:Y:S01]  /*1bd0*/  FFMA.FTZ R9, R70, R73, R9 ;  /* 0x0000004946097223 */ /* 0x000fe20000010009 */
[----:B------:R-:W-:Y:S01]  /*1be0*/  FFMA.FTZ R7, R68, R71, R7 ;  /* 0x0000004744077223 */ /* 0x000fe20000010007 */
[----:B------:R-:W-:Y:S01]  /*1bf0*/  ISETP.GE.U32.AND P0, PT, R129, UR10, PT ;  /* 0x0000000a81007c0c */ /* 0x000fe2000bf06070 */
[----:B------:R-:W-:Y:S01]  /*1c00*/  FADD.FTZ R12, R12, R67 ;  /* 0x000000430c0c7221 */ /* 0x000fe20000010000 */
[----:B------:R-:W-:Y:S01]  /*1c10*/  FADD.FTZ R10, R10, R65 ;  /* 0x000000410a0a7221 */ /* 0x000fe20000010000 */
[----:B------:R-:W-:Y:S01]  /*1c20*/  FADD.FTZ R8, R8, R63 ;  /* 0x0000003f08087221 */ /* 0x000fe20000010000 */
[----:B------:R-:W-:Y:S01]  /*1c30*/  FADD.FTZ R16, R16, R69 ;  /* 0x0000004510107221 */ /* 0x000fe20000010000 */
[----:B------:R-:W-:Y:S01]  /*1c40*/  FFMA.FTZ R13, R66, R69, R13 ;  /* 0x00000045420d7223 */ /* 0x000fe2000001000d */
[----:B------:R-:W-:Y:S01]  /*1c50*/  FFMA.FTZ R11, R64, R67, R11 ;  /* 0x00000043400b7223 */ /* 0x000fe2000001000b */
[----:B------:R-:W-:Y:S01]  /*1c60*/  FFMA.FTZ R9, R62, R65, R9 ;  /* 0x000000413e097223 */ /* 0x000fe20000010009 */
[----:B------:R-:W-:Y:S01]  /*1c70*/  FFMA.FTZ R7, R60, R63, R7 ;  /* 0x0000003f3c077223 */ /* 0x000fe20000010007 */
[----:B------:R-:W-:Y:S01]  /*1c80*/  ISETP.GE.AND.EX P0, PT, R128, UR6, PT, P0 ;  /* 0x0000000680007c0c */ /* 0x000fe2000bf06300 */
        /* <DEDUP_REMOVED lines=8> */
[----:B------:R0:W-:Y:S01]  /*1d10*/  STS.64 [R53], R14 ;  /* 0x0000000e35007388 */ /* 0x0001e20000000a00 */
[----:B------:R-:W-:Y:S01]  /*1d20*/  FADD.FTZ R12, R12, R109 ;  /* 0x0000006d0c0c7221 */ /* 0x000fe20000010000 */
[----:B------:R-:W-:Y:S01]  /*1d30*/  FADD.FTZ R10, R10, R107 ;  /* 0x0000006b0a0a7221 */ /* 0x000fe20000010000 */
[----:B------:R-:W-:Y:S01]  /*1d40*/  FADD.FTZ R8, R8, R113 ;  /* 0x0000007108087221 */ /* 0x000fe20000010000 */
[----:B------:R-:W-:Y:S01]  /*1d50*/  FADD.FTZ R16, R16, R103 ;  /* 0x0000006710107221 */ /* 0x000fe20000010000 */
[----:B------:R-:W-:Y:S01]  /*1d60*/  FFMA.FTZ R17, R106, R109, R11 ;  /* 0x0000006d6a117223 */ /* 0x000fe2000001000b */
[----:B------:R-:W-:Y:S01]  /*1d70*/  FFMA.FTZ R19, R112, R107, R9 ;  /* 0x0000006b70137223 */ /* 0x000fe20000010009 */
[----:B------:R-:W-:Y:S01]  /*1d80*/  FFMA.FTZ R21, R110, R113, R7 ;  /* 0x000000716e157223 */ /* 0x000fe20000010007 */
[----:B------:R-:W-:Y:S01]  /*1d90*/  FADD.FTZ R12, R12, R117 ;  /* 0x000000750c0c7221 */ /* 0x000fe20000010000 */
[----:B------:R-:W-:Y:S01]  /*1da0*/  FADD.FTZ R10, R10, R115 ;  /* 0x000000730a0a7221 */ /* 0x000fe20000010000 */
[----:B0-----:R-:W-:Y:S01]  /*1db0*/  FFMA.FTZ R15, R108, R103, R13 ;  /* 0x000000676c0f7223 */ /* 0x001fe2000001000d */
[----:B------:R-:W-:Y:S01]  /*1dc0*/  FADD.FTZ R8, R8, R121 ;  /* 0x0000007908087221 */ /* 0x000fe20000010000 */
[----:B------:R-:W-:Y:S01]  /*1dd0*/  FADD.FTZ R16, R16, R111 ;  /* 0x0000006f10107221 */ /* 0x000fe20000010000 */
[----:B------:R-:W-:Y:S01]  /*1de0*/  FFMA.FTZ R17, R114, R117, R17 ;  /* 0x0000007572117223 */ /* 0x000fe20000010011 */
[----:B------:R-:W-:Y:S01]  /*1df0*/  FFMA.FTZ R15, R116, R111, R15 ;  /* 0x0000006f740f7223 */ /* 0x000fe2000001000f */
[----:B------:R-:W-:Y:S01]  /*1e00*/  FFMA.FTZ R19, R120, R115, R19 ;  /* 0x0000007378137223 */ /* 0x000fe20000010013 */
[----:B------:R-:W-:Y:S01]  /*1e10*/  FFMA.FTZ R21, R118, R121, R21 ;  /* 0x0000007976157223 */ /* 0x000fe20000010015 */
[----:B------:R-:W-:Y:S01]  /*1e20*/  HFMA2.MMA R24, -RZ, RZ, 0, 0 ;  /* 0x00000000ff187435 */ /* 0x000fe200000001ff */
[----:B------:R-:W-:Y:S01]  /*1e30*/  FADD.FTZ R11, R12, R125 ;  /* 0x0000007d0c0b7221 */ /* 0x000fe20000010000 */
[----:B------:R-:W-:Y:S01]  /*1e40*/  FADD.FTZ R9, R10, R123 ;  /* 0x0000007b0a097221 */ /* 0x000fe20000010000 */
[----:B------:R-:W-:Y:S01]  /*1e50*/  FADD.FTZ R7, R8, R127 ;  /* 0x0000007f08077221 */ /* 0x000fe20000010000 */
[----:B------:R-:W-:Y:S01]  /*1e60*/  BAR.SYNC.DEFER_BLOCKING 0x0 ;  /* 0x0000000000007b1d */ /* 0x000fe20000010000 */
[----:B------:R-:W-:Y:S01]  /*1e70*/  ISETP.GT.U32.AND P1, PT, R57, 0x1f, PT ;  /* 0x0000001f3900780c */ /* 0x000fe20003f24070 */
[----:B------:R-:W-:-:S02]  /*1e80*/  IMAD.MOV.U32 R32, RZ, RZ, RZ ;  /* 0x000000ffff207224 */ /* 0x000fc400078e00ff */
[----:B------:R-:W-:Y:S01]  /*1e90*/  FADD.FTZ R13, R16, R119 ;  /* 0x00000077100d7221 */ /* 0x000fe20000010000 */
[----:B------:R-:W-:Y:S01]  /*1ea0*/  FFMA.FTZ R12, R124, R119, R15 ;  /* 0x000000777c0c7223 */ /* 0x000fe2000001000f */
[----:B------:R-:W-:Y:S01]  /*1eb0*/  FFMA.FTZ R10, R122, R125, R17 ;  /* 0x0000007d7a0a7223 */ /* 0x000fe20000010011 */
[----:B------:R-:W-:Y:S01]  /*1ec0*/  FFMA.FTZ R8, R126, R123, R19 ;  /* 0x0000007b7e087223 */ /* 0x000fe20000010013 */
[----:B------:R-:W-:Y:S01]  /*1ed0*/  FFMA.FTZ R6, R2, R127, R21 ;  /* 0x0000007f02067223 */ /* 0x000fe20000010015 */
[----:B------:R-:W-:Y:S06]  /*1ee0*/  @!P0 BRA `(.L_x_1414) ;  /* 0x0000000000b08947 */ /* 0x000fec0003800000 */
        /* <DEDUP_REMOVED lines=19> */
[----:B------:R-:W-:Y:S01]  /*2020*/  IADD3 R25, R14, R21, RZ ;  /* 0x000000150e197210 */ /* 0x000fe20007ffe0ff */
[----:B------:R-:W-:Y:S01]  /*2030*/  IMAD R14, R49, 0x8, R20 ;  /* 0x00000008310e7824 */ /* 0x000fe200078e0214 */
[-C--:B------:R-:W-:Y:S01]  /*2040*/  LEA R16, R52, R20.reuse, 0x3 ;  /* 0x0000001434107211 */ /* 0x080fe200078e18ff */
[----:B------:R-:W-:Y:S01]  /*2050*/  STS.64 [R22], R10 ;  /* 0x0000000a16007388 */ /* 0x000fe20000000a00 */
[----:B------:R-:W-:-:S02]  /*2060*/  LEA R18, R51, R20, 0x3 ;  /* 0x0000001433127211 */ /* 0x000fc400078e18ff */
[----:B------:R-:W-:Y:S01]  /*2070*/  LEA R21, R50, R20, 0x3 ;  /* 0x0000001432157211 */ /* 0x000fe200078e18ff */
[----:B------:R0:W-:Y:S04]  /*2080*/  STS.64 [R23], R8 ;  /* 0x0000000817007388 */ /* 0x0001e80000000a00 */
        /* <DEDUP_REMOVED lines=18> */
.L_x_1414:
[----:B------:R-:W-:Y:S04]  /*21b0*/  BSSY B0, `(.L_x_1415) ;  /* 0x0000061000007945 */ /* 0x000fe80003800000 */
[----:B------:R-:W-:Y:S05]  /*21c0*/  @P1 BRA `(.L_x_1416) ;  /* 0x00000004007c1947 */ /* 0x000fea0003800000 */
[----:B0-----:R-:W-:-:S04]  /*21d0*/  SHF.L.U32 R14, R100, 0x3, RZ ;  /* 0x00000003640e7819 */ /* 0x001fc800000006ff */
[----:B------:R-:W-:-:S04]  /*21e0*/  LOP3.LUT R14, R14, 0x18, RZ, 0xc0, !PT ;  /* 0x000000180e0e7812 */ /* 0x000fc800078ec0ff */
[----:B------:R-:W-:-:S05]  /*21f0*/  LEA.HI R14, R57, R14, RZ, 0x1e ;  /* 0x0000000e390e7211 */ /* 0x000fca00078ff0ff */
[----:B------:R-:W-:-:S05]  /*2200*/  IMAD R14, R14, 0x28, -R33 ;  /* 0x000000280e0e7824 */ /* 0x000fca00078e0a21 */
[C---:B------:R-:W-:Y:S02]  /*2210*/  IADD3 R15, R14.reuse, 0x4, RZ ;  /* 0x000000040e0f7810 */ /* 0x040fe40007ffe0ff */
[C---:B------:R-:W-:Y:S02]  /*2220*/  IADD3 R19, R14.reuse, 0xc, RZ ;  /* 0x0000000c0e137810 */ /* 0x040fe40007ffe0ff */
[----:B------:R-:W-:Y:S02]  /*2230*/  SHF.R.S32.HI R16, RZ, 0x1f, R15 ;  /* 0x0000001fff107819 */ /* 0x000fe4000001140f */
[----:B------:R-:W-:Y:S02]  /*2240*/  IADD3 R18, R14, 0x8, RZ ;  /* 0x000000080e127810 */ /* 0x000fe40007ffe0ff */
[----:B------:R-:W-:Y:S02]  /*2250*/  LEA.HI R17, R16, R15, RZ, 0x2 ;  /* 0x0000000f10117211 */ /* 0x000fe400078f10ff */
[----:B------:R-:W-:-:S02]  /*2260*/  IADD3 R22, R14, 0x14, RZ ;  /* 0x000000140e167810 */ /* 0x000fc40007ffe0ff */
[----:B------:R-:W-:Y:S02]  /*2270*/  SHF.R.S32.HI R16, RZ, 0x1f, R19 ;  /* 0x0000001fff107819 */ /* 0x000fe40000011413 */
[----:B------:R-:W-:Y:S02]  /*2280*/  SHF.R.S32.HI R15, RZ, 0x1f, R18 ;  /* 0x0000001fff0f7819 */ /* 0x000fe40000011412 */
[----:B------:R-:W-:Y:S02]  /*2290*/  SHF.R.S32.HI R23, RZ, 0x1f, R22 ;  /* 0x0000001fff177819 */ /* 0x000fe40000011416 */
[----:B------:R-:W-:Y:S01]  /*22a0*/  LEA.HI R19, R16, R19, RZ, 0x2 ;  /* 0x0000001310137211 */ /* 0x000fe200078f10ff */
[C---:B------:R-:W-:Y:S01]  /*22b0*/  VIADD R16, R14.reuse, 0x18 ;  /* 0x000000180e107836 */ /* 0x040fe20000000000 */
[----:B------:R-:W-:Y:S02]  /*22c0*/  IADD3 R20, R14, 0x10, RZ ;  /* 0x000000100e147810 */ /* 0x000fe40007ffe0ff */
[----:B------:R-:W-:-:S02]  /*22d0*/  LEA.HI R18, R15, R18, RZ, 0x2 ;  /* 0x000000120f127211 */ /* 0x000fc400078f10ff */
[----:B------:R-:W-:Y:S02]  /*22e0*/  SHF.R.S32.HI R15, RZ, 0x1f, R14 ;  /* 0x0000001fff0f7819 */ /* 0x000fe4000001140e */
[----:B------:R-:W-:Y:S02]  /*22f0*/  LEA.HI R23, R23, R22, RZ, 0x2 ;  /* 0x0000001617177211 */ /* 0x000fe400078f10ff */
[----:B------:R-:W-:Y:S02]  /*2300*/  SHF.R.S32.HI R21, RZ, 0x1f, R20 ;  /* 0x0000001fff157819 */ /* 0x000fe40000011414 */
[----:B------:R-:W-:Y:S02]  /*2310*/  IADD3 R22, R14, 0x20, RZ ;  /* 0x000000200e167810 */ /* 0x000fe40007ffe0ff */
[----:B------:R-:W-:Y:S02]  /*2320*/  SHF.R.S32.HI R25, RZ, 0x1f, R16 ;  /* 0x0000001fff197819 */ /* 0x000fe40000011410 */
[----:B------:R-:W-:-:S02]  /*2330*/  LEA.HI R15, R15, R14, RZ, 0x2 ;  /* 0x0000000e0f0f7211 */ /* 0x000fc400078f10ff */
[----:B------:R-:W-:Y:S02]  /*2340*/  LEA.HI R21, R21, R20, RZ, 0x2 ;  /* 0x0000001415157211 */ /* 0x000fe400078f10ff */
[----:B------:R-:W-:Y:S02]  /*2350*/  SHF.R.S32.HI R29, RZ, 0x1f, R22 ;  /* 0x0000001fff1d7819 */ /* 0x000fe40000011416 */
[----:B------:R-:W-:Y:S02]  /*2360*/  IADD3 R20, R14, 0x1c, RZ ;  /* 0x0000001c0e147810 */ /* 0x000fe40007ffe0ff */
[----:B------:R-:W-:Y:S02]  /*2370*/  LEA.HI R25, R25, R16, RZ, 0x2 ;  /* 0x0000001019197211 */ /* 0x000fe400078f10ff */
[----:B------:R-:W-:Y:S02]  /*2380*/  SHF.R.S32.HI R16, RZ, 0x2, R15 ;  /* 0x00000002ff107819 */ /* 0x000fe4000001140f */
[----:B------:R-:W-:-:S02]  /*2390*/  LEA.HI R29, R29, R22, RZ, 0x2 ;  /* 0x000000161d1d7211 */ /* 0x000fc400078f10ff */
[----:B------:R-:W-:Y:S01]  /*23a0*/  SHF.L.U32 R15, R57, 0x3, RZ ;  /* 0x00000003390f7819 */ /* 0x000fe200000006ff */
[----:B------:R-:W-:Y:S01]  /*23b0*/  IMAD R16, R16, 0x28, R55 ;  /* 0x0000002810107824 */ /* 0x000fe200078e0237 */
[----:B------:R-:W-:Y:S02]  /*23c0*/  SHF.R.S32.HI R27, RZ, 0x1f, R20 ;  /* 0x0000001fff1b7819 */ /* 0x000fe40000011414 */
[----:B------:R-:W-:Y:S02]  /*23d0*/  IADD3 R22, R14, 0x24, RZ ;  /* 0x000000240e167810 */ /* 0x000fe40007ffe0ff */
[----:B------:R-:W-:Y:S02]  /*23e0*/  SHF.R.S32.HI R14, RZ, 0x2, R17 ;  /* 0x00000002ff0e7819 */ /* 0x000fe40000011411 */
[----:B------:R-:W-:Y:S02]  /*23f0*/  LOP3.LUT R31, R15, 0x18, RZ, 0xc0, !PT ;  /* 0x000000180f1f7812 */ /* 0x000fe400078ec0ff */
[----:B------:R-:W-:-:S02]  /*2400*/  LEA.HI R27, R27, R20, RZ, 0x2 ;  /* 0x000000141b1b7211 */ /* 0x000fc400078f10ff */
[----:B------:R-:W-:Y:S02]  /*2410*/  SHF.R.S32.HI R15, RZ, 0x1f, R22 ;  /* 0x0000001fff0f7819 */ /* 0x000fe40000011416 */
[----:B------:R-:W-:Y:S01]  /*2420*/  SHF.R.S32.HI R20, RZ, 0x2, R18 ;  /* 0x00000002ff147819 */ /* 0x000fe20000011412 */
[--C-:B------:R-:W-:Y:S01]  /*2430*/  IMAD R18, R14, 0x28, R55.reuse ;  /* 0x000000280e127824 */ /* 0x100fe200078e0237 */
[----:B------:R-:W-:Y:S02]  /*2440*/  IADD3 R14, R16, R31, RZ ;  /* 0x0000001f100e7210 */ /* 0x000fe40007ffe0ff */
[----:B------:R-:W-:Y:S01]  /*2450*/  LEA.HI R33, R15, R22, RZ, 0x2 ;  /* 0x000000160f217211 */ /* 0x000fe200078f10ff */
[----:B------:R-:W-:Y:S01]  /*2460*/  IMAD R20, R20, 0x28, R55 ;  /* 0x0000002814147824 */ /* 0x000fe200078e0237 */
[----:B------:R-:W-:Y:S02]  /*2470*/  SHF.R.S32.HI R22, RZ, 0x2, R19 ;  /* 0x00000002ff167819 */ /* 0x000fe40000011413 */
[C---:B------:R-:W-:Y:S01]  /*2480*/  IADD3 R16, R31.reuse, R18, RZ ;  /* 0x000000121f107210 */ /* 0x040fe20007ffe0ff */
[----:B------:R-:W0:Y:S01]  /*2490*/  LDS.64 R14, [R14] ;  /* 0x000000000e0e7984 */ /* 0x000e220000000a00 */
        /* <DEDUP_REMOVED lines=9> */
[----:B------:R-:W-:Y:S01]  /*2530*/  IMAD R26, R26, 0x28, R55 ;  /* 0x000000281a1a7824 */ /* 0x000fe200078e0237 */
[C---:B------:R-:W-:Y:S02]  /*2540*/  IADD3 R22, R31.reuse, R24, RZ ;  /* 0x000000181f167210 */ /* 0x040fe40007ffe0ff */
[----:B------:R-:W3:Y:S01]  /*2550*/  LDS.64 R20, [R20] ;  /* 0x0000000014147984 */ /* 0x000ee20000000a00 */
[----:B------:R-:W-:Y:S01]  /*2560*/  SHF.R.S32.HI R30, RZ, 0x2, R27 ;  /* 0x00000002ff1e7819 */ /* 0x000fe2000001141b */
[----:B------:R-:W-:Y:S01]  /*2570*/  IMAD R28, R28, 0x28, R55 ;  /* 0x000000281c1c7824 */ /* 0x000fe200078e0237 */
[----:B------:R-:W-:Y:S01]  /*2580*/  SHF.R.S32.HI R32, RZ, 0x2, R29 ;  /* 0x00000002ff207819 */ /* 0x000fe2000001141d */
[C---:B------:R-:W-:Y:S01]  /*2590*/  IMAD.IADD R24, R31.reuse, 0x1, R26 ;  /* 0x000000011f187824 */ /* 0x040fe200078e021a */
[----:B------:R-:W4:Y:S01]  /*25a0*/  LDS.64 R22, [R22] ;  /* 0x0000000016167984 */ /* 0x000f220000000a00 */
[--C-:B------:R-:W-:Y:S01]  /*25b0*/  IMAD R30, R30, 0x28, R55.reuse ;  /* 0x000000281e1e7824 */ /* 0x100fe200078e0237 */
[C---:B------:R-:W-:Y:S01]  /*25c0*/  IADD3 R26, R31.reuse, R28, RZ ;  /* 0x0000001c1f1a7210 */ /* 0x040fe20007ffe0ff */
[----:B------:R-:W-:Y:S01]  /*25d0*/  IMAD R32, R32, 0x28, R55 ;  /* 0x0000002820207824 */ /* 0x000fe200078e0237 */
[----:B------:R-:W-:Y:S01]  /*25e0*/  SHF.R.S32.HI R130, RZ, 0x2, R33 ;  /* 0x00000002ff827819 */ /* 0x000fe20000011421 */
[----:B------:R-:W5:Y:S01]  /*25f0*/  LDS.64 R24, [R24] ;  /* 0x0000000018187984 */ /* 0x000f620000000a00 */
[----:B------:R-:W-:-:S02]  /*2600*/  IADD3 R28, R31, R30, RZ ;  /* 0x0000001e1f1c7210 */ /* 0x000fc40007ffe0ff */
[----:B------:R-:W-:Y:S01]  /*2610*/  IADD3 R30, R31, R32, RZ ;  /* 0x000000201f1e7210 */ /* 0x000fe20007ffe0ff */
[----:B------:R-:W5:Y:S01]  /*2620*/  LDS.64 R26, [R26] ;  /* 0x000000001a1a7984 */ /* 0x000f620000000a00 */
[----:B------:R-:W-:-:S03]  /*2630*/  IMAD R130, R130, 0x28, R55 ;  /* 0x0000002882827824 */ /* 0x000fc600078e0237 */
        /* <DEDUP_REMOVED lines=24> */
.L_x_1416:
[----:B------:R-:W-:Y:S05]  /*27c0*/  BSYNC B0 ;  /* 0x0000000000007941 */ /* 0x000fea0003800000 */
.L_x_1415:
[----:B0-----:R-:W0:Y:S01]  /*27d0*/  SHFL.BFLY PT, R15, R32, 0x2, 0x1f ;  /* 0x0c401f00200f7f89 */ /* 0x001e2200000e0000 */
[----:B------:R-:W-:Y:S01]  /*27e0*/  LOP3.LUT P2, RZ, R57, 0xffffffe3, RZ, 0xc0, !PT ;  /* 0xffffffe339ff7812 */ /* 0x000fe2000784c0ff */
[----:B------:R-:W-:Y:S01]  /*27f0*/  BSSY B0, `(.L_x_1417) ;  /* 0x0000015000007945 */ /* 0x000fe20003800000 */
[----:B------:R-:W-:Y:S01]  /*2800*/  ISETP.GE.U32.AND P1, PT, R129, UR10, PT ;  /* 0x0000000a81007c0c */ /* 0x000fe2000bf26070 */
[----:B------:R-:W1:Y:S03]  /*2810*/  SHFL.BFLY PT, R17, R24, 0x2, 0x1f ;  /* 0x0c401f0018117f89 */ /* 0x000e6600000e0000 */
[----:B------:R-:W-:Y:S01]  /*2820*/  ISETP.GE.AND.EX P1, PT, R128, UR6, PT, P1 ;  /* 0x0000000680007c0c */ /* 0x000fe2000bf26310 */
        /* <DEDUP_REMOVED lines=17> */
.L_x_1418:
[----:B------:R-:W-:Y:S05]  /*2940*/  BSYNC B0 ;  /* 0x0000000000007941 */ /* 0x000fea0003800000 */
.L_x_1417:
[----:B------:R-:W-:Y:S05]  /*2950*/  @P1 BRA `(.L_x_1419) ;  /* 0x0000000000541947 */ /* 0x000fea0003800000 */
[----:B------:R-:W-:Y:S01]  /*2960*/  BAR.SYNC.DEFER_BLOCKING 0x0 ;  /* 0x0000000000007b1d */ /* 0x000fe20000010000 */
[----:B------:R-:W-:-:S13]  /*2970*/  ISETP.NE.AND P1, PT, R57, RZ, PT ;  /* 0x000000ff3900720c */ /* 0x000fda0003f25270 */
[----:B------:R-:W-:Y:S05]  /*2980*/  @P1 BRA `(.L_x_1420) ;  /* 0x00000000003c1947 */ /* 0x000fea0003800000 */
        /* <DEDUP_REMOVED lines=9> */
.L_x_1421:
[----:B------:R-:W2:Y:S04]  /*2a20*/  LD.E.STRONG.GPU R16, desc[UR8][R14.64] ;  /* 0x000000080e107980 */ /* 0x000ea8000c10f900 */
[----:B--2---:R-:W-:Y:S01]  /*2a30*/  CCTL.IVALL ;  /* 0x00000000ff00798f */ /* 0x004fe20002000000 */
[----:B------:R-:W-:Y:S05]  /*2a40*/  YIELD ;  /* 0x0000000000007946 */ /* 0x000fea0003800000 */
[----:B-----5:R-:W-:-:S04]  /*2a50*/  LOP3.LUT R16, R16, R17, RZ, 0x3c, !PT ;  /* 0x0000001110107212 */ /* 0x020fc800078e3cff */
[----:B------:R-:W-:-:S13]  /*2a60*/  ISETP.GT.AND P1, PT, R16, -0x1, PT ;  /* 0xffffffff1000780c */ /* 0x000fda0003f24270 */
[----:B------:R-:W-:Y:S05]  /*2a70*/  @P1 BRA `(.L_x_1421) ;  /* 0xfffffffc00e81947 */ /* 0x000fea000383ffff */
.L_x_1420:
[----:B------:R-:W-:Y:S05]  /*2a80*/  WARPSYNC.ALL ;  /* 0x0000000000007948 */ /* 0x000fea0003800000 */
[----:B------:R-:W-:Y:S06]  /*2a90*/  BAR.SYNC.DEFER_BLOCKING 0x0 ;  /* 0x0000000000007b1d */ /* 0x000fec0000010000 */
[----:B------:R-:W-:Y:S05]  /*2aa0*/  BRA `(.L_x_1422) ;  /* 0x0000000000607947 */ /* 0x000fea0003800000 */
.L_x_1419:
[----:B------:R-:W-:Y:S01]  /*2ab0*/  BAR.SYNC.DEFER_BLOCKING 0x0 ;  /* 0x0000000000007b1d */ /* 0x000fe20000010000 */
[----:B------:R-:W-:-:S13]  /*2ac0*/  ISETP.NE.AND P1, PT, R57, RZ, PT ;  /* 0x000000ff3900720c */ /* 0x000fda0003f25270 */
[----:B------:R-:W-:Y:S05]  /*2ad0*/  @P1 BRA `(.L_x_1423) ;  /* 0x00000000004c1947 */ /* 0x000fea0003800000 */
[----:B0-----:R-:W0:Y:S01]  /*2ae0*/  LDC.64 R14, c[0x0][0x268] ;  /* 0x00009a00ff0e7b82 */ /* 0x001e220000000a00 */
[----:B------:R-:W-:Y:S02]  /*2af0*/  SHF.R.U32.HI R17, RZ, 0x2, R59 ;  /* 0x00000002ff117819 */ /* 0x000fe4000001163b */
[----:B------:R-:W-:Y:S02]  /*2b00*/  LOP3.LUT R16, R59, 0x3, RZ, 0xc0, !PT ;  /* 0x000000033b107812 */ /* 0x000fe400078ec0ff */
[----:B------:R-:W-:Y:S02]  /*2b10*/  IADD3 R17, -R17, RZ, RZ ;  /* 0x000000ff11117210 */ /* 0x000fe40007ffe1ff */
[----:B------:R-:W-:Y:S02]  /*2b20*/  LOP3.LUT R19, R16, 0x4, RZ, 0xfc, !PT ;  /* 0x0000000410137812 */ /* 0x000fe400078efcff */
[----:B------:R-:W-:Y:S01]  /*2b30*/  ISETP.NE.AND P1, PT, R58, R17, PT ;  /* 0x000000113a00720c */ /* 0x000fe20003f25270 */
[----:B------:R-:W-:-:S05]  /*2b40*/  IMAD.MOV.U32 R17, RZ, RZ, 0x7fffffe1 ;  /* 0x7fffffe1ff117424 */ /* 0x000fca00078e00ff */
[----:B------:R-:W-:Y:S01]  /*2b50*/  SEL R17, R17, 0x1, !P1 ;  /* 0x0000000111117807 */ /* 0x000fe20004800000 */
[----:B0-----:R-:W-:Y:S01]  /*2b60*/  IMAD.WIDE.U32 R14, R19, 0x4, R14 ;  /* 0x00000004130e7825 */ /* 0x001fe200078e000e */
[----:B------:R-:W-:Y:S06]  /*2b70*/  MEMBAR.ALL.GPU ;  /* 0x0000000000007992 */ /* 0x000fec000000a000 */
[----:B------:R-:W-:-:S00]  /*2b80*/  ERRBAR ;  /* 0x00000000000079ab */ /* 0x000fc00000000000 */
[----:B------:R-:W-:Y:S06]  /*2b90*/  CGAERRBAR ;  /* 0x00000000000075ab */ /* 0x000fec0000000000 */
[----:B------:R0:W5:Y:S02]  /*2ba0*/  ATOM.E.ADD.STRONG.GPU PT, R17, desc[UR8][R14.64], R17 ;  /* 0x000000110e11798a */ /* 0x00016400081ee1c8 */
.L_x_1424:
[----:B------:R-:W2:Y:S04]  /*2bb0*/  LD.E.STRONG.GPU R16, desc[UR8][R14.64] ;  /* 0x000000080e107980 */ /* 0x000ea8000c10f900 */
[----:B--2---:R-:W-:Y:S01]  /*2bc0*/  CCTL.IVALL ;  /* 0x00000000ff00798f */ /* 0x004fe20002000000 */
[----:B------:R-:W-:Y:S05]  /*2bd0*/  YIELD ;  /* 0x0000000000007946 */ /* 0x000fea0003800000 */
[----:B-----5:R-:W-:-:S04]  /*2be0*/  LOP3.LUT R16, R16, R17, RZ, 0x3c, !PT ;  /* 0x0000001110107212 */ /* 0x020fc800078e3cff */
[----:B------:R-:W-:-:S13]  /*2bf0*/  ISETP.GT.AND P1, PT, R16, -0x1, PT ;  /* 0xffffffff1000780c */ /* 0x000fda0003f24270 */
[----:B------:R-:W-:Y:S05]  /*2c00*/  @P1 BRA `(.L_x_1424) ;  /* 0xfffffffc00e81947 */ /* 0x000fea000383ffff */
.L_x_1423:
[----:B------:R-:W-:Y:S05]  /*2c10*/  WARPSYNC.ALL ;  /* 0x0000000000007948 */ /* 0x000fea0003800000 */
[----:B------:R-:W-:Y:S06]  /*2c20*/  BAR.SYNC.DEFER_BLOCKING 0x0 ;  /* 0x0000000000007b1d */ /* 0x000fec0000010000 */
.L_x_1422:
[----:B------:R-:W-:Y:S01]  /*2c30*/  ISETP.GT.U32.AND P1, PT, R57, 0xff, PT ;  /* 0x000000ff3900780c */ /* 0x000fe20003f24070 */
[----:B------:R-:W1:Y:S01]  /*2c40*/  S2UR UR7, SR_CgaCtaId ;  /* 0x00000000000779c3 */ /* 0x000e620000008800 */
[----:B------:R-:W-:Y:S01]  /*2c50*/  UMOV UR5, 0x400 ;  /* 0x0000040000057882 */ /* 0x000fe20000000000 */
[----:B------:R-:W-:-:S10]  /*2c60*/  ULDC.64 UR12, c[0x0][0x210] ;  /* 0x00008400000c7ab9 */ /* 0x000fd40000000a00 */
[----:B0-----:R-:W0:Y:S01]  /*2c70*/  @!P1 LDC R16, c[0x0][0x10] ;  /* 0x00000400ff109b82 */ /* 0x001e220000000800 */
[C---:B------:R-:W-:Y:S02]  /*2c80*/  @!P1 LOP3.LUT R17, R57.reuse, 0x7fffffe0, RZ, 0xc0, !PT ;  /* 0x7fffffe039119812 */ /* 0x040fe400078ec0ff */
[----:B------:R-:W-:-:S05]  /*2c90*/  @!P1 LOP3.LUT R19, R57, 0x1f, RZ, 0xc0, !PT ;  /* 0x0000001f39139812 */ /* 0x000fca00078ec0ff */
[----:B------:R-:W2:Y:S01]  /*2ca0*/  @!P1 LDC.64 R14, c[0x0][0x260] ;  /* 0x00009800ff0e9b82 */ /* 0x000ea20000000a00 */
[----:B0-----:R-:W-:-:S05]  /*2cb0*/  @!P1 IMAD R16, R16, UR4, R59 ;  /* 0x0000000410109c24 */ /* 0x001fca000f8e023b */
[----:B------:R-:W-:-:S04]  /*2cc0*/  @!P1 LEA R16, R16, R17, 0x8 ;  /* 0x0000001110109211 */ /* 0x000fc800078e40ff */
[----:B------:R-:W-:-:S04]  /*2cd0*/  @!P1 IADD3 R16, R16, R19, RZ ;  /* 0x0000001310109210 */ /* 0x000fc80007ffe0ff */
[----:B------:R-:W-:-:S05]  /*2ce0*/  @!P1 SHF.L.U32 R17, R16, 0x1, RZ ;  /* 0x0000000110119819 */ /* 0x000fca00000006ff */
[----:B--2---:R-:W-:-:S06]  /*2cf0*/  @!P1 IMAD.WIDE.U32 R14, R17, 0x4, R14 ;  /* 0x00000004110e9825 */ /* 0x004fcc00078e000e */
[----:B------:R-:W2:Y:S01]  /*2d00*/  @!P1 LDG.E.64 R14, desc[UR8][R14.64] ;  /* 0x000000080e0e9981 */ /* 0x000ea2000c1e1b00 */
[----:B------:R-:W-:Y:S01]  /*2d10*/  CS2R R16, SRZ ;  /* 0x0000000000107805 */ /* 0x000fe2000001ff00 */
[----:B------:R-:W-:Y:S02]  /*2d20*/  UIADD3 UR5, UR5, 0x3480, URZ ;  /* 0x0000348005057890 */ /* 0x000fe4000fffe03f */
[----:B------:R-:W-:Y:S02]  /*2d30*/  ULOP3.LUT UR4, UR4, 0x1, URZ, 0x3c, !UPT ;  /* 0x0000000104047892 */ /* 0x000fe4000f8e3c3f */
[----:B-1----:R-:W-:Y:S01]  /*2d40*/  ULEA UR5, UR7, UR5, 0x18 ;  /* 0x0000000507057291 */ /* 0x002fe2000f8ec03f */
        /* <DEDUP_REMOVED lines=14> */
[----:B------:R-:W-:Y:S02]  /*2e30*/  SHF.L.U32 R21, R100, 0x3, RZ ;  /* 0x0000000364157819 */ /* 0x000fe400000006ff */
[----:B------:R-:W-:Y:S01]  /*2e40*/  MOV R100, R129 ;  /* 0x0000008100647202 */ /* 0x000fe20000000f00 */
[----:B-1----:R-:W-:Y:S01]  /*2e50*/  FADD.FTZ R15, R20, R15 ;  /* 0x0000000f140f7221 */ /* 0x002fe20000010000 */
[----:B------:R-:W0:Y:S01]  /*2e60*/  SHFL.BFLY PT, R17, R14, 0x2, 0x1f ;  /* 0x0c401f000e117f89 */ /* 0x000e2200000e0000 */
[----:B------:R-:W-:-:S03]  /*2e70*/  LOP3.LUT R21, R21, 0x18, RZ, 0xc0, !PT ;  /* 0x0000001815157812 */ /* 0x000fc600078ec0ff */
[----:B------:R-:W1:Y:S01]  /*2e80*/  SHFL.BFLY PT, R16, R15, 0x2, 0x1f ;  /* 0x0c401f000f107f89 */ /* 0x000e6200000e0000 */
[----:B------:R-:W-:Y:S01]  /*2e90*/  IADD3 R98, -R21, R98, RZ ;  /* 0x0000006215627210 */ /* 0x000fe20007ffe1ff */
        /* <DEDUP_REMOVED lines=8> */
[----:B------:R-:W-:Y:S01]  /*2f20*/  @!P1 FMUL.FTZ R14, R20, 2.4414062863797880709e-05 ;  /* 0x37cccccd140e9820 */ /* 0x000fe20000410000 */
[----:B------:R-:W-:Y:S01]  /*2f30*/  LEA R16, R98, UR5, 0x3 ;  /* 0x0000000562107c11 */ /* 0x000fe2000f8e18ff */
[----:B------:R-:W-:-:S05]  /*2f40*/  @!P1 FMUL.FTZ R15, R15, 2.4414062863797880709e-05 ;  /* 0x37cccccd0f0f9820 */ /* 0x000fca0000410000 */
[----:B------:R-:W-:Y:S01]  /*2f50*/  @!P1 STS.64 [R18+UR5], R14 ;  /* 0x0000000e12009988 */ /* 0x000fe20008000a05 */
[----:B------:R-:W-:Y:S06]  /*2f60*/  BAR.SYNC.DEFER_BLOCKING 0x0 ;  /* 0x0000000000007b1d */ /* 0x000fec0000010000 */
[----:B------:R-:W0:Y:S02]  /*2f70*/  LDS.64 R16, [R16] ;  /* 0x0000000010107984 */ /* 0x000e240000000a00 */
[--C-:B0-----:R-:W-:Y:S01]  /*2f80*/  FFMA.FTZ R20, R5, R90, -R16.reuse ;  /* 0x0000005a05147223 */ /* 0x101fe20000010810 */
[--C-:B------:R-:W-:Y:S01]  /*2f90*/  FFMA.FTZ R14, R97, R88, -R16.reuse ;  /* 0x00000058610e7223 */ /* 0x100fe20000010810 */
[--C-:B------:R-:W-:Y:S01]  /*2fa0*/  FFMA.FTZ R18, R93, R86, -R16.reuse ;  /* 0x000000565d127223 */ /* 0x100fe20000010810 */
[----:B------:R-:W-:Y:S01]  /*2fb0*/  FFMA.FTZ R22, R89, R84, -R16 ;  /* 0x0000005459167223 */ /* 0x000fe20000010810 */
[-C--:B------:R-:W-:Y:S01]  /*2fc0*/  FFMA.FTZ R3, R3, -R17.reuse, R20 ;  /* 0x8000001103037223 */ /* 0x080fe20000010014 */
[-C--:B------:R-:W-:Y:S01]  /*2fd0*/  FFMA.FTZ R95, R95, -R17.reuse, R14 ;  /* 0x800000115f5f7223 */ /* 0x080fe2000001000e */
[-C--:B------:R-:W-:Y:S01]  /*2fe0*/  FFMA.FTZ R91, R91, -R17.reuse, R18 ;  /* 0x800000115b5b7223 */ /* 0x080fe20000010012 */
[----:B------:R-:W-:Y:S01]  /*2ff0*/  FFMA.FTZ R87, R87, -R17, R22 ;  /* 0x8000001157577223 */ /* 0x000fe20000010016 */
[--C-:B------:R-:W-:Y:S01]  /*3000*/  FFMA.FTZ R85, R90, R85, -R16.reuse ;  /* 0x000000555a557223 */ /* 0x100fe20000010810 */
[--C-:B------:R-:W-:Y:S01]  /*3010*/  FFMA.FTZ R83, R88, R83, -R16.reuse ;  /* 0x0000005358537223 */ /* 0x100fe20000010810 */
[--C-:B------:R-:W-:Y:S01]  /*3020*/  FFMA.FTZ R81, R86, R81, -R16.reuse ;  /* 0x0000005156517223 */ /* 0x100fe20000010810 */
        /* <DEDUP_REMOVED lines=27> */
[C---:B------:R-:W-:Y:S01]  /*31e0*/  FMUL.FTZ R91, R92.reuse, R91 ;  /* 0x0000005b5c5b7220 */ /* 0x040fe20000410000 */
[----:B------:R-:W-:Y:S01]  /*31f0*/  FMUL.FTZ R18, R92, R87 ;  /* 0x000000575c127220 */ /* 0x000fe20000410000 */
[----:B------:R-:W-:Y:S01]  /*3200*/  IADD3 R14, P1, R47, UR12, RZ ;  /* 0x0000000c2f0e7c10 */ /* 0x000fe2000ff3e0ff */
[-C--:B------:R-:W-:Y:S01]  /*3210*/  FFMA.FTZ R85, R82, -R17.reuse, R85 ;  /* 0x8000001152557223 */ /* 0x080fe20000010055 */
[-C--:B------:R-:W-:Y:S01]  /*3220*/  FFMA.FTZ R83, R80, -R17.reuse, R83 ;  /* 0x8000001150537223 */ /* 0x080fe20000010053 */
[-C--:B------:R-:W-:Y:S01]  /*3230*/  FFMA.FTZ R81, R78, -R17.reuse, R81 ;  /* 0x800000114e517223 */ /* 0x080fe20000010051 */
[-C--:B------:R-:W-:Y:S01]  /*3240*/  FFMA.FTZ R79, R76, -R17.reuse, R79 ;  /* 0x800000114c4f7223 */ /* 0x080fe2000001004f */
[-C--:B------:R-:W-:Y:S01]  /*3250*/  FFMA.FTZ R77, R74, -R17.reuse, R77 ;  /* 0x800000114a4d7223 */ /* 0x080fe2000001004d */
[----:B------:R-:W-:Y:S01]  /*3260*/  FFMA.FTZ R75, R72, -R17, R75 ;  /* 0x80000011484b7223 */ /* 0x000fe2000001004b */
[----:B------:R-:W-:Y:S01]  /*3270*/  F2FP.F16.F32.PACK_AB R3, R16, R3 ;  /* 0x000000031003723e */ /* 0x000fe200000000ff */
[----:B------:R-:W-:Y:S01]  /*3280*/  FFMA.FTZ R127, R2, -R17, R127 ;  /* 0x80000011027f7223 */ /* 0x000fe2000001007f */
[----:B------:R-:W-:Y:S01]  /*3290*/  F2FP.F16.F32.PACK_AB R91, R18, R91 ;  /* 0x0000005b125b723e */ /* 0x000fe200000000ff */
[----:B------:R-:W-:Y:S01]  /*32a0*/  FMUL.FTZ R85, R92, R85 ;  /* 0x000000555c557220 */ /* 0x000fe20000410000 */
[----:B------:R-:W-:Y:S01]  /*32b0*/  IADD3.X R15, R46, UR13, RZ, P1, !PT ;  /* 0x0000000d2e0f7c10 */ /* 0x000fe20008ffe4ff */
[C---:B------:R-:W-:Y:S01]  /*32c0*/  FMUL.FTZ R16, R92.reuse, R83 ;  /* 0x000000535c107220 */ /* 0x040fe20000410000 */
        /* <DEDUP_REMOVED lines=26> */
[----:B------:R-:W-:Y:S01]  /*3470*/  PRMT R5, R3, 0x7632, R5 ;  /* 0x0000763203057816 */ /* 0x000fe20000000005 */
[----:B------:R0:W-:Y:S01]  /*3480*/  STG.E.U16 desc[UR8][R14.64], R3 ;  /* 0x000000030e007986 */ /* 0x0001e2000c101508 */
[----:B------:R-:W-:Y:S01]  /*3490*/  PRMT R17, R91, 0x7632, R17 ;  /* 0x000076325b117816 */ /* 0x000fe20000000011 */
[----:B------:R-:W-:Y:S01]  /*34a0*/  FMUL.FTZ R73, R92, R73 ;  /* 0x000000495c497220 */ /* 0x000fe20000410000 */
[----:B------:R-:W-:Y:S01]  /*34b0*/  F2FP.F16.F32.PACK_AB R85, R16, R85 ;  /* 0x000000551055723e */ /* 0x000fe200000000ff */
[----:B------:R-:W-:Y:S01]  /*34c0*/  FMUL.FTZ R22, R92, R71 ;  /* 0x000000475c167220 */ /* 0x000fe20000410000 */
[----:B------:R-:W-:Y:S01]  /*34d0*/  F2FP.F16.F32.PACK_AB R81, R18, R81 ;  /* 0x000000511251723e */ /* 0x000fe200000000ff */
[----:B------:R1:W-:Y:S01]  /*34e0*/  STG.E.U16 desc[UR8][R14.64+0x2], R5 ;  /* 0x000002050e007986 */ /* 0x0003e2000c101508 */
[----:B------:R-:W-:Y:S01]  /*34f0*/  F2FP.F16.F32.PACK_AB R77, R20, R77 ;  /* 0x0000004d144d723e */ /* 0x000fe200000000ff */
[C---:B------:R-:W-:Y:S01]  /*3500*/  FMUL.FTZ R69, R92.reuse, R69 ;  /* 0x000000455c457220 */ /* 0x040fe20000410000 */
[----:B------:R-:W-:Y:S01]  /*3510*/  PRMT R18, R85, 0x7632, R18 ;  /* 0x0000763255127816 */ /* 0x000fe20000000012 */
[----:B------:R-:W-:Y:S01]  /*3520*/  STG.E.U16 desc[UR8][R14.64+0x4], R91 ;  /* 0x0000045b0e007986 */ /* 0x000fe2000c101508 */
[----:B------:R-:W-:Y:S01]  /*3530*/  FMUL.FTZ R24, R92, R67 ;  /* 0x000000435c187220 */ /* 0x000fe20000410000 */
[----:B0-----:R-:W-:Y:S01]  /*3540*/  IADD3.X R3, R44, UR13, RZ, P1, !PT ;  /* 0x0000000d2c037c10 */ /* 0x001fe20008ffe4ff */
[C---:B------:R-:W-:Y:S01]  /*3550*/  FMUL.FTZ R65, R92.reuse, R65 ;  /* 0x000000415c417220 */ /* 0x040fe20000410000 */
[----:B------:R-:W-:Y:S01]  /*3560*/  IADD3 R16, P1, R43, UR12, RZ ;  /* 0x0000000c2b107c10 */ /* 0x000fe2000ff3e0ff */
[----:B------:R0:W-:Y:S01]  /*3570*/  STG.E.U16 desc[UR8][R14.64+0x6], R17 ;  /* 0x000006110e007986 */ /* 0x0001e2000c101508 */
[----:B------:R-:W-:Y:S01]  /*3580*/  FMUL.FTZ R26, R92, R63 ;  /* 0x0000003f5c1a7220 */ /* 0x000fe20000410000 */
[----:B------:R-:W-:Y:S01]  /*3590*/  F2FP.F16.F32.PACK_AB R73, R22, R73 ;  /* 0x000000491649723e */ /* 0x000fe200000000ff */
[C---:B------:R-:W-:Y:S01]  /*35a0*/  FMUL.FTZ R61, R92.reuse, R61 ;  /* 0x0000003d5c3d7220 */ /* 0x040fe20000410000 */
[----:B-1----:R-:W-:Y:S01]  /*35b0*/  PRMT R5, R81, 0x7632, R5 ;  /* 0x0000763251057816 */ /* 0x002fe20000000005 */
[----:B------:R-:W-:Y:S01]  /*35c0*/  FMUL.FTZ R28, R92, R101 ;  /* 0x000000655c1c7220 */ /* 0x000fe20000410000 */
[----:B------:R-:W-:Y:S01]  /*35d0*/  STG.E.U16 desc[UR8][R2.64], R85 ;  /* 0x0000005502007986 */ /* 0x000fe2000c101508 */
[----:B------:R-:W-:Y:S01]  /*35e0*/  F2FP.F16.F32.PACK_AB R69, R24, R69 ;  /* 0x000000451845723e */ /* 0x000fe200000000ff */
[----:B------:R-:W-:Y:S01]  /*35f0*/  FMUL.FTZ R99, R92, R99 ;  /* 0x000000635c637220 */ /* 0x000fe20000410000 */
[----:B------:R-:W-:Y:S01]  /*3600*/  F2FP.F16.F32.PACK_AB R65, R26, R65 ;  /* 0x000000411a41723e */ /* 0x000fe200000000ff */
[----:B------:R1:W-:Y:S01]  /*3610*/  STG.E.U16 desc[UR8][R2.64+0x2], R18 ;  /* 0x0000021202007986 */ /* 0x0003e2000c101508 */
[----:B------:R-:W-:Y:S01]  /*3620*/  FMUL.FTZ R30, R92, R105 ;  /* 0x000000695c1e7220 */ /* 0x000fe20000410000 */
[----:B0-----:R-:W-:Y:S01]  /*3630*/  IADD3.X R17, R42, UR13, RZ, P1, !PT ;  /* 0x0000000d2a117c10 */ /* 0x001fe20008ffe4ff */
[C---:B------:R-:W-:Y:S01]  /*3640*/  FMUL.FTZ R103, R92.reuse, R103 ;  /* 0x000000675c677220 */ /* 0x040fe20000410000 */
[----:B------:R-:W-:Y:S01]  /*3650*/  PRMT R15, R77, 0x7632, R15 ;  /* 0x000076324d0f7816 */ /* 0x000fe2000000000f */
[----:B------:R-:W-:Y:S01]  /*3660*/  STG.E.U16 desc[UR8][R2.64+0x4], R81 ;  /* 0x0000045102007986 */ /* 0x000fe2000c101508 */
[----:B------:R-:W-:Y:S01]  /*3670*/  IADD3 R14, P1, R41, UR12, RZ ;  /* 0x0000000c290e7c10 */ /* 0x000fe2000ff3e0ff */
[----:B------:R-:W-:Y:S01]  /*3680*/  FMUL.FTZ R32, R92, R109 ;  /* 0x0000006d5c207220 */ /* 0x000fe20000410000 */
[----:B------:R-:W-:Y:S01]  /*3690*/  F2FP.F16.F32.PACK_AB R61, R28, R61 ;  /* 0x0000003d1c3d723e */ /* 0x000fe200000000ff */
[----:B------:R0:W-:Y:S01]  /*36a0*/  STG.E.U16 desc[UR8][R2.64+0x6], R5 ;  /* 0x0000060502007986 */ /* 0x0001e2000c101508 */
[----:B------:R-:W-:Y:S01]  /*36b0*/  F2FP.F16.F32.PACK_AB R99, R30, R99 ;  /* 0x000000631e63723e */ /* 0x000fe200000000ff */
[C---:B------:R-:W-:Y:S01]  /*36c0*/  FMUL.FTZ R107, R92.reuse, R107 ;  /* 0x0000006b5c6b7220 */ /* 0x040fe20000410000 */
[----:B-1----:R-:W-:Y:S01]  /*36d0*/  PRMT R18, R69, 0x7632, R18 ;  /* 0x0000763245127816 */ /* 0x002fe20000000012 */
[----:B------:R1:W-:Y:S01]  /*36e0*/  STG.E.U16 desc[UR8][R16.64+0x2], R15 ;  /* 0x0000020f10007986 */ /* 0x0003e2000c101508 */
[----:B------:R-:W-:Y:S01]  /*36f0*/  FMUL.FTZ R46, R92, R113 ;  /* 0x000000715c2e7220 */ /* 0x000fe20000410000 */
[----:B------:R-:W-:Y:S01]  /*3700*/  F2FP.F16.F32.PACK_AB R103, R32, R103 ;  /* 0x000000672067723e */ /* 0x000fe200000000ff */
[C---:B------:R-:W-:Y:S01]  /*3710*/  FMUL.FTZ R115, R92.reuse, R115 ;  /* 0x000000735c737220 */ /* 0x040fe20000410000 */
[----:B------:R-:W-:Y:S01]  /*3720*/  STG.E.U16 desc[UR8][R16.64], R77 ;  /* 0x0000004d10007986 */ /* 0x000fe2000c101508 */
[----:B------:R-:W-:Y:S01]  /*3730*/  FMUL.FTZ R62, R92, R121 ;  /* 0x000000795c3e7220 */ /* 0x000fe20000410000 */
[----:B------:R-:W-:Y:S01]  /*3740*/  F2FP.F16.F32.PACK_AB R107, R46, R107 ;  /* 0x0000006b2e6b723e */ /* 0x000fe200000000ff */
[C---:B------:R-:W-:Y:S01]  /*3750*/  FMUL.FTZ R111, R92.reuse, R111 ;  /* 0x0000006f5c6f7220 */ /* 0x040fe20000410000 */
[----:B0-----:R-:W-:Y:S01]  /*3760*/  PRMT R3, R73, 0x7632, R3 ;  /* 0x0000763249037816 */ /* 0x001fe20000000003 */
[----:B------:R-:W-:Y:S01]  /*3770*/  STG.E.U16 desc[UR8][R16.64+0x4], R73 ;  /* 0x0000044910007986 */ /* 0x000fe2000c101508 */
[----:B------:R-:W-:Y:S01]  /*3780*/  PRMT R5, R65, 0x7632, R5 ;  /* 0x0000763241057816 */ /* 0x000fe20000000005 */
[----:B------:R-:W-:Y:S01]  /*3790*/  FMUL.FTZ R60, R92, R117 ;  /* 0x000000755c3c7220 */ /* 0x000fe20000410000 */
[----:B-1----:R-:W-:Y:S01]  /*37a0*/  IADD3.X R15, R40, UR13, RZ, P1, !PT ;  /* 0x0000000d280f7c10 */ /* 0x002fe20008ffe4ff */
[----:B------:R0:W-:Y:S01]  /*37b0*/  STG.E.U16 desc[UR8][R16.64+0x6], R3 ;  /* 0x0000060310007986 */ /* 0x0001e2000c101508 */
[----:B------:R-:W-:Y:S01]  /*37c0*/  IADD3 R2, P1, R39, UR12, RZ ;  /* 0x0000000c27027c10 */ /* 0x000fe2000ff3e0ff */
[----:B------:R-:W-:Y:S01]  /*37d0*/  FMUL.FTZ R119, R92, R119 ;  /* 0x000000775c777220 */ /* 0x000fe20000410000 */
[----:B------:R-:W-:Y:S01]  /*37e0*/  F2FP.F16.F32.PACK_AB R115, R62, R115 ;  /* 0x000000733e73723e */ /* 0x000fe200000000ff */
[----:B------:R-:W-:Y:S01]  /*37f0*/  STG.E.U16 desc[UR8][R14.64], R69 ;  /* 0x000000450e007986 */ /* 0x000fe2000c101508 */
[C---:B------:R-:W-:Y:S01]  /*3800*/  FMUL.FTZ R64, R92.reuse, R125 ;  /* 0x0000007d5c407220 */ /* 0x040fe20000410000 */
[C---:B------:R-:W-:Y:S01]  /*3810*/  FMUL.FTZ R123, R92.reuse, R123 ;  /* 0x0000007b5c7b7220 */ /* 0x040fe20000410000 */
[----:B------:R-:W-:Y:S01]  /*3820*/  FMUL.FTZ R92, R92, R127 ;  /* 0x0000007f5c5c7220 */ /* 0x000fe20000410000 */
[----:B------:R-:W-:Y:S01]  /*3830*/  STG.E.U16 desc[UR8][R14.64+0x2], R18 ;  /* 0x000002120e007986 */ /* 0x000fe2000c101508 */
[----:B------:R-:W-:-:S02]  /*3840*/  F2FP.F16.F32.PACK_AB R111, R60, R111 ;  /* 0x0000006f3c6f723e */ /* 0x000fc400000000ff */
[----:B------:R-:W-:Y:S01]  /*3850*/  F2FP.F16.F32.PACK_AB R119, R64, R119 ;  /* 0x000000774077723e */ /* 0x000fe200000000ff */
[----:B------:R-:W-:Y:S01]  /*3860*/  STG.E.U16 desc[UR8][R14.64+0x4], R65 ;  /* 0x000004410e007986 */ /* 0x000fe2000c101508 */
[----:B0-----:R-:W-:Y:S02]  /*3870*/  IADD3.X R3, R38, UR13, RZ, P1, !PT ;  /* 0x0000000d26037c10 */ /* 0x001fe40008ffe4ff */
[----:B------:R-:W-:Y:S01]  /*3880*/  PRMT R17, R61, 0x7632, R17 ;  /* 0x000076323d117816 */ /* 0x000fe20000000011 */
[----:B------:R0:W-:Y:S01]  /*3890*/  STG.E.U16 desc[UR8][R14.64+0x6], R5 ;  /* 0x000006050e007986 */ /* 0x0001e2000c101508 */
[----:B------:R-:W-:Y:S02]  /*38a0*/  IADD3 R16, P1, R37, UR12, RZ ;  /* 0x0000000c25107c10 */ /* 0x000fe4000ff3e0ff */
[----:B------:R-:W-:Y:S01]  /*38b0*/  F2FP.F16.F32.PACK_AB R123, R92, R123 ;  /* 0x0000007b5c7b723e */ /* 0x000fe200000000ff */
[----:B------:R1:W-:Y:S04]  /*38c0*/  STG.E.U16 desc[UR8][R2.64+0x2], R17 ;  /* 0x0000021102007986 */ /* 0x0003e8000c101508 */
[----:B------:R-:W-:Y:S01]  /*38d0*/  STG.E.U16 desc[UR8][R2.64], R61 ;  /* 0x0000003d02007986 */ /* 0x000fe2000c101508 */
[----:B0-----:R-:W-:-:S03]  /*38e0*/  PRMT R15, R99, 0x7632, R15 ;  /* 0x00007632630f7816 */ /* 0x001fc6000000000f */
[----:B------:R-:W-:Y:S01]  /*38f0*/  STG.E.U16 desc[UR8][R2.64+0x4], R99 ;  /* 0x0000046302007986 */ /* 0x000fe2000c101508 */
[----:B------:R-:W-:Y:S02]  /*3900*/  PRMT R5, R103, 0x7632, R5 ;  /* 0x0000763267057816 */ /* 0x000fe40000000005 */
[----:B-1----:R-:W-:Y:S01]  /*3910*/  IADD3.X R17, R36, UR13, RZ, P1, !PT ;  /* 0x0000000d24117c10 */ /* 0x002fe20008ffe4ff */
[----:B------:R0:W-:Y:S01]  /*3920*/  STG.E.U16 desc[UR8][R2.64+0x6], R15 ;  /* 0x0000060f02007986 */ /* 0x0001e2000c101508 */
[----:B------:R-:W-:-:S03]  /*3930*/  IADD3 R14, P1, R35, UR12, RZ ;  /* 0x0000000c230e7c10 */ /* 0x000fc6000ff3e0ff */
[----:B------:R1:W-:Y:S04]  /*3940*/  STG.E.U16 desc[UR8][R16.64+0x2], R5 ;  /* 0x0000020510007986 */ /* 0x0003e8000c101508 */
[----:B------:R-:W-:Y:S01]  /*3950*/  STG.E.U16 desc[UR8][R16.64], R103 ;  /* 0x0000006710007986 */ /* 0x000fe2000c101508 */
[----:B0-----:R-:W-:-:S03]  /*3960*/  PRMT R3, R107, 0x7632, R3 ;  /* 0x000076326b037816 */ /* 0x001fc60000000003 */
[----:B------:R-:W-:Y:S01]  /*3970*/  STG.E.U16 desc[UR8][R16.64+0x4], R107 ;  /* 0x0000046b10007986 */ /* 0x000fe2000c101508 */
[----:B------:R-:W-:Y:S02]  /*3980*/  IADD3.X R15, R34, UR13, RZ, P1, !PT ;  /* 0x0000000d220f7c10 */ /* 0x000fe40008ffe4ff */
[----:B-1----:R-:W-:Y:S01]  /*3990*/  PRMT R5, R115, 0x7632, R5 ;  /* 0x0000763273057816 */ /* 0x002fe20000000005 */
[----:B------:R0:W-:Y:S01]  /*39a0*/  STG.E.U16 desc[UR8][R16.64+0x6], R3 ;  /* 0x0000060310007986 */ /* 0x0001e2000c101508 */
[----:B------:R-:W-:Y:S02]  /*39b0*/  IADD3 R4, P1, R4, UR12, RZ ;  /* 0x0000000c04047c10 */ /* 0x000fe4000ff3e0ff */
[----:B------:R-:W-:Y:S01]  /*39c0*/  PRMT R2, R111, 0x7632, R2 ;  /* 0x000076326f027816 */ /* 0x000fe20000000002 */
[----:B------:R1:W-:Y:S04]  /*39d0*/  STG.E.U16 desc[UR8][R14.64+0x6], R5 ;  /* 0x000006050e007986 */ /* 0x0003e8000c101508 */
[----:B------:R2:W-:Y:S01]  /*39e0*/  STG.E.U16 desc[UR8][R14.64], R111 ;  /* 0x0000006f0e007986 */ /* 0x0005e2000c101508 */
[----:B0-----:R-:W-:-:S03]  /*39f0*/  PRMT R3, R123, 0x7632, R3 ;  /* 0x000076327b037816 */ /* 0x001fc60000000003 */
[----:B------:R2:W-:Y:S01]  /*3a00*/  STG.E.U16 desc[UR8][R14.64+0x2], R2 ;  /* 0x000002020e007986 */ /* 0x0005e2000c101508 */
[----:B-1----:R-:W-:-:S03]  /*3a10*/  IADD3.X R5, R0, UR13, RZ, P1, !PT ;  /* 0x0000000d00057c10 */ /* 0x002fc60008ffe4ff */
[----:B------:R2:W-:Y:S01]  /*3a20*/  STG.E.U16 desc[UR8][R14.64+0x4], R115 ;  /* 0x000004730e007986 */ /* 0x0005e2000c101508 */
[----:B------:R-:W-:-:S03]  /*3a30*/  PRMT R0, R119, 0x7632, R0 ;  /* 0x0000763277007816 */ /* 0x000fc60000000000 */
[----:B------:R2:W-:Y:S04]  /*3a40*/  STG.E.U16 desc[UR8][R4.64], R119 ;  /* 0x0000007704007986 */ /* 0x0005e8000c101508 */
[----:B------:R2:W-:Y:S04]  /*3a50*/  STG.E.U16 desc[UR8][R4.64+0x2], R0 ;  /* 0x0000020004007986 */ /* 0x0005e8000c101508 */
[----:B------:R2:W-:Y:S04]  /*3a60*/  STG.E.U16 desc[UR8][R4.64+0x4], R123 ;  /* 0x0000047b04007986 */ /* 0x0005e8000c101508 */
[----:B------:R2:W-:Y:S01]  /*3a70*/  STG.E.U16 desc[UR8][R4.64+0x6], R3 ;  /* 0x0000060304007986 */ /* 0x0005e2000c101508 */
[----:B------:R-:W-:Y:S05]  /*3a80*/  @!P0 BRA `(.L_x_1425) ;  /* 0xffffffc800a08947 */ /* 0x000fea000383ffff */
.L_x_1413:
[C---:B--2---:R-:W-:Y:S02]  /*3a90*/  SHF.L.U32 R0, R59.reuse, 0x3, RZ ;  /* 0x000000033b007819 */ /* 0x044fe400000006ff */
[----:B0-----:R-:W-:Y:S02]  /*3aa0*/  LOP3.LUT R2, R59, 0x3, RZ, 0xc0, !PT ;  /* 0x000000033b027812 */ /* 0x001fe400078ec0ff */
[----:B------:R-:W-:-:S03]  /*3ab0*/  LOP3.LUT R3, R0, 0x7ffffe0, RZ, 0xc0, !PT ;  /* 0x07ffffe000037812 */ /* 0x000fc600078ec0ff */
[----:B------:R-:W-:Y:S01]  /*3ac0*/  IMAD R2, R2, 0x140, RZ ;  /* 0x0000014002027824 */ /* 0x000fe200078e02ff */
[----:B------:R-:W-:-:S04]  /*3ad0*/  IADD3 R3, R3, R58, RZ ;  /* 0x0000003a03037210 */ /* 0x000fc80007ffe0ff */
[----:B------:R-:W-:Y:S01]  /*3ae0*/  IADD3 R0, R2, 0x140, RZ ;  /* 0x0000014002007810 */ /* 0x000fe20007ffe0ff */
[----:B------:R-:W-:-:S05]  /*3af0*/  IMAD R23, R3, 0x20, R2 ;  /* 0x0000002003177824 */ /* 0x000fca00078e0202 */
        /* <DEDUP_REMOVED lines=21> */
[----:B------:R-:W-:Y:S02]  /*3c50*/  SHF.L.U32 R10, R6, 0x1, RZ ;  /* 0x00000001060a7819 */ /* 0x000fe400000006ff */
[----:B------:R-:W-:Y:S02]  /*3c60*/  IADD3.X R4, ~R4, -0x1, R3, P0, P1 ;  /* 0xffffffff04047810 */ /* 0x000fe400007e2503 */
[----:B------:R-:W-:Y:S02]  /*3c70*/  SHF.R.U32.HI R3, RZ, 0x4, R7 ;  /* 0x00000004ff037819 */ /* 0x000fe40000011607 */
[----:B------:R-:W-:Y:S01]  /*3c80*/  LEA R11, R6, UR6, 0x7 ;  /* 0x00000006060b7c11 */ /* 0x000fe2000f8e38ff */
[----:B------:R-:W-:Y:S01]  /*3c90*/  IMAD.WIDE.U32 R8, R4, -0x33333333, RZ ;  /* 0xcccccccd04087825 */ /* 0x000fe200078e00ff */
[----:B------:R-:W-:-:S02]  /*3ca0*/  IADD3 R2, R3, 0x14, RZ ;  /* 0x0000001403027810 */ /* 0x000fc40007ffe0ff */
[----:B------:R-:W-:Y:S02]  /*3cb0*/  LOP3.LUT R10, R10, 0x1f, R7, 0x78, !PT ;  /* 0x0000001f0a0a7812 */ /* 0x000fe400078e7807 */
[----:B------:R-:W-:Y:S01]  /*3cc0*/  LOP3.LUT R14, RZ, R3, RZ, 0x33, !PT ;  /* 0x00000003ff0e7212 */ /* 0x000fe200078e33ff */
[C---:B------:R-:W-:Y:S01]  /*3cd0*/  IMAD.WIDE.U32 R12, P0, R5.reuse, -0x33333334, R8 ;  /* 0xcccccccc050c7825 */ /* 0x040fe20007800008 */
[----:B------:R-:W-:Y:S02]  /*3ce0*/  VIMNMX.U32 R9, R2, 0x20, !PT ;  /* 0x0000002002097848 */ /* 0x000fe40007fe0000 */
[----:B------:R-:W-:Y:S01]  /*3cf0*/  LEA R8, R10, R11, 0x2 ;  /* 0x0000000b0a087211 */ /* 0x000fe200078e10ff */
[----:B------:R-:W-:Y:S01]  /*3d00*/  IMAD.WIDE.U32 R10, R5, -0x33333333, RZ ;  /* 0xcccccccd050a7825 */ /* 0x000fe200078e00ff */
[----:B------:R-:W-:Y:S02]  /*3d10*/  IADD3 R9, R9, R14, RZ ;  /* 0x0000000e09097210 */ /* 0x000fe40007ffe0ff */
[C---:B------:R-:W-:Y:S01]  /*3d20*/  SHF.L.U32 R10, R7.reuse, 0x7, RZ ;  /* 0x00000007070a7819 */ /* 0x040fe200000006ff */
[----:B------:R-:W-:Y:S01]  /*3d30*/  IMAD.MOV.U32 R16, RZ, RZ, R13 ;  /* 0x000000ffff107224 */ /* 0x000fe200078e000d */
[----:B------:R-:W-:-:S02]  /*3d40*/  SHF.L.U32 R14, R7, 0x1, RZ ;  /* 0x00000001070e7819 */ /* 0x000fc400000006ff */
[----:B------:R-:W-:Y:S02]  /*3d50*/  IADD3 RZ, P1, R11, R12, RZ ;  /* 0x0000000c0bff7210 */ /* 0x000fe40007f3e0ff */
[----:B------:R-:W-:Y:S02]  /*3d60*/  IADD3.X R17, RZ, RZ, RZ, P0, !PT ;  /* 0x000000ffff117210 */ /* 0x000fe400007fe4ff */
[----:B------:R-:W-:Y:S02]  /*3d70*/  LOP3.LUT R12, R10, 0x780, RZ, 0xc0, !PT ;  /* 0x000007800a0c7812 */ /* 0x000fe400078ec0ff */
[----:B------:R-:W-:Y:S01]  /*3d80*/  LOP3.LUT R11, R14, 0x1e, RZ, 0xc0, !PT ;  /* 0x0000001e0e0b7812 */ /* 0x000fe200078ec0ff */
[----:B------:R-:W-:Y:S01]  /*3d90*/  IMAD.WIDE.U32.X R16, R4, -0x33333334, R16, P1 ;  /* 0xcccccccc04107825 */ /* 0x000fe200008e0410 */
[----:B------:R-:W-:Y:S02]  /*3da0*/  IADD3 R19, R12, UR6, RZ ;  /* 0x000000060c137c10 */ /* 0x000fe4000fffe0ff */
[----:B------:R-:W-:-:S02]  /*3db0*/  LOP3.LUT R14, R2, R11, RZ, 0x3c, !PT ;  /* 0x0000000b020e7212 */ /* 0x000fc400078e3cff */
[----:B------:R-:W-:Y:S02]  /*3dc0*/  ISETP.LT.U32.AND P0, PT, R20, 0x1, PT ;  /* 0x000000011400780c */ /* 0x000fe40003f01070 */
[----:B------:R-:W-:Y:S01]  /*3dd0*/  LEA R13, R14, R19, 0x2 ;  /* 0x000000130e0d7211 */ /* 0x000fe200078e10ff */
[----:B------:R-:W-:Y:S01]  /*3de0*/  IMAD.WIDE.U32 R14, R9, -0x33333333, RZ ;  /* 0xcccccccd090e7825 */ /* 0x000fe200078e00ff */
[----:B------:R-:W-:Y:S02]  /*3df0*/  SHF.R.U64 R24, R16, 0x3, R17 ;  /* 0x0000000310187819 */ /* 0x000fe40000001211 */
[----:B------:R-:W-:Y:S02]  /*3e00*/  IADD3 R10, R3, 0x28, RZ ;  /* 0x00000028030a7810 */ /* 0x000fe40007ffe0ff */
[----:B------:R-:W-:Y:S01]  /*3e10*/  ISETP.LT.AND.EX P0, PT, R21, RZ, PT, P0 ;  /* 0x000000ff1500720c */ /* 0x000fe20003f01300 */
[----:B------:R-:W-:Y:S01]  /*3e20*/  VIADD R24, R24, 0x1 ;  /* 0x0000000118187836 */ /* 0x000fe20000000000 */
[----:B------:R-:W-:-:S02]  /*3e30*/  LEA.HI R25, R15, 0x1, RZ, 0x1c ;  /* 0x000000010f197811 */ /* 0x000fc400078fe0ff */
[-C--:B------:R-:W-:Y:S02]  /*3e40*/  LOP3.LUT R12, R3, R11.reuse, RZ, 0x3c, !PT ;  /* 0x0000000b030c7212 */ /* 0x080fe400078e3cff */
[----:B------:R-:W-:Y:S02]  /*3e50*/  LOP3.LUT R18, R10, R11, RZ, 0x3c, !PT ;  /* 0x0000000b0a127212 */ /* 0x000fe400078e3cff */
[----:B------:R-:W-:Y:S02]  /*3e60*/  SEL R15, R20, 0x1, P0 ;  /* 0x00000001140f7807 */ /* 0x000fe40000000000 */
[----:B------:R-:W-:Y:S02]  /*3e70*/  SEL R16, R21, RZ, P0 ;  /* 0x000000ff15107207 */ /* 0x000fe40000000000 */
[C---:B------:R-:W-:Y:S02]  /*3e80*/  IADD3 R21, P0, R6.reuse, 0xa, RZ ;  /* 0x0000000a06157810 */ /* 0x040fe40007f1e0ff */
[----:B------:R-:W-:-:S02]  /*3e90*/  IADD3 R20, P1, R6, 0x14, RZ ;  /* 0x0000001406147810 */ /* 0x000fc40007f3e0ff */
[----:B------:R-:W-:Y:S02]  /*3ea0*/  IADD3 R39, P2, R6, 0x1e, RZ ;  /* 0x0000001e06277810 */ /* 0x000fe40007f5e0ff */
[-C--:B------:R-:W-:Y:S02]  /*3eb0*/  LEA R12, R12, R19.reuse, 0x2 ;  /* 0x000000130c0c7211 */ /* 0x080fe400078e10ff */
[----:B------:R-:W-:Y:S02]  /*3ec0*/  LEA R14, R18, R19, 0x2 ;  /* 0x00000013120e7211 */ /* 0x000fe400078e10ff */
[----:B------:R-:W-:Y:S02]  /*3ed0*/  SHF.L.U64.HI R16, R15, 0x5, R16 ;  /* 0x000000050f107819 */ /* 0x000fe40000010210 */
[C---:B------:R-:W-:Y:S02]  /*3ee0*/  LOP3.LUT R22, R7.reuse, 0x1f, RZ, 0xc0, !PT ;  /* 0x0000001f07167812 */ /* 0x040fe400078ec0ff */
[----:B------:R-:W-:-:S02]  /*3ef0*/  LOP3.LUT R40, R7, 0xf, RZ, 0xc0, !PT ;  /* 0x0000000f07287812 */ /* 0x000fc400078ec0ff */
[----:B------:R-:W-:Y:S02]  /*3f00*/  IADD3 R19, R3, 0x3c, RZ ;  /* 0x0000003c03137810 */ /* 0x000fe40007ffe0ff */
[----:B------:R-:W-:Y:S02]  /*3f10*/  IADD3.X R18, RZ, RZ, RZ, P0, !PT ;  /* 0x000000ffff127210 */ /* 0x000fe400007fe4ff */
[----:B------:R-:W-:Y:S02]  /*3f20*/  IADD3.X R17, RZ, RZ, RZ, P1, !PT ;  /* 0x000000ffff117210 */ /* 0x000fe40000ffe4ff */
[----:B------:R-:W-:Y:S02]  /*3f30*/  IADD3.X R38, RZ, RZ, RZ, P2, !PT ;  /* 0x000000ffff267210 */ /* 0x000fe400017fe4ff */
[----:B------:R-:W-:Y:S02]  /*3f40*/  SHF.L.U32 R15, R15, 0x5, RZ ;  /* 0x000000050f0f7819 */ /* 0x000fe400000006ff */
[----:B------:R-:W-:-:S02]  /*3f50*/  LOP3.LUT R25, R25, 0x3, RZ, 0xc0, !PT ;  /* 0x0000000319197812 */ /* 0x000fc400078ec0ff */
[----:B------:R-:W-:-:S07]  /*3f60*/  LOP3.LUT R24, R24, 0x3, RZ, 0xc0, !PT ;  /* 0x0000000318187812 */ /* 0x000fce00078ec0ff */
.L_x_1442:
[----:B------:R-:W-:Y:S01]  /*3f70*/  ISETP.GT.U32.AND P0, PT, R15, R6, PT ;  /* 0x000000060f00720c */ /* 0x000fe20003f04070 */
[----:B------:R-:W-:Y:S01]  /*3f80*/  BSSY B0, `(.L_x_1426) ;  /* 0x00000a5000007945 */ /* 0x000fe20003800000 */
[----:B01234-:R-:W-:Y:S02]  /*3f90*/  CS2R R30, SRZ ;  /* 0x00000000001e7805 */ /* 0x01ffe4000001ff00 */
[----:B------:R-:W-:-:S13]  /*3fa0*/  ISETP.GT.AND.EX P0, PT, R16, RZ, PT, P0 ;  /* 0x000000ff1000720c */ /* 0x000fda0003f04300 */
[----:B------:R-:W-:Y:S05]  /*3fb0*/  @!P0 BRA `(.L_x_1427) ;  /* 0x0000000800848947 */ /* 0x000fea0003800000 */
[----:B------:R-:W-:Y:S01]  /*3fc0*/  ISETP.NE.U32.AND P1, PT, R24, RZ, PT ;  /* 0x000000ff1800720c */ /* 0x000fe20003f25070 */
[----:B------:R-:W-:Y:S01]  /*3fd0*/  BSSY B1, `(.L_x_1428) ;  /* 0x0000022000017945 */ /* 0x000fe20003800000 */
[----:B------:R-:W-:Y:S01]  /*3fe0*/  ISETP.GE.U32.AND P0, PT, R5, 0x1e, PT ;  /* 0x0000001e0500780c */ /* 0x000fe20003f06070 */
[----:B------:R-:W-:Y:S01]  /*3ff0*/  HFMA2.MMA R67, -RZ, RZ, 0, 0 ;  /* 0x00000000ff437435 */ /* 0x000fe200000001ff */
[----:B------:R-:W-:Y:S02]  /*4000*/  ISETP.NE.AND.EX P1, PT, RZ, RZ, PT, P1 ;  /* 0x000000ffff00720c */ /* 0x000fe40003f25310 */
[----:B------:R-:W-:Y:S02]  /*4010*/  CS2R R30, SRZ ;  /* 0x00000000001e7805 */ /* 0x000fe4000001ff00 */
[----:B------:R-:W-:Y:S02]  /*4020*/  IADD3 R26, P2, R22, R23, RZ ;  /* 0x00000017161a7210 */ /* 0x000fe40007f5e0ff */
[----:B------:R-:W-:-:S02]  /*4030*/  ISETP.GE.U32.AND.EX P0, PT, R4, RZ, PT, P0 ;  /* 0x000000ff0400720c */ /* 0x000fc40003f06100 */
[----:B------:R-:W-:Y:S02]  /*4040*/  MOV R68, R6 ;  /* 0x0000000600447202 */ /* 0x000fe40000000f00 */
[----:B------:R-:W-:-:S03]  /*4050*/  LEA.HI.X.SX32 R27, R23, RZ, 0x1, P2 ;  /* 0x000000ff171b7211 */ /* 0x000fc600010f0eff */
        /* <DEDUP_REMOVED lines=25> */
.L_x_1429:
[----:B------:R-:W-:Y:S05]  /*41f0*/  BSYNC B1 ;  /* 0x0000000000017941 */ /* 0x000fea0003800000 */
.L_x_1428:
[----:B------:R-:W-:Y:S05]  /*4200*/  @!P0 BRA `(.L_x_1427) ;  /* 0x0000000400f08947 */ /* 0x000fea0003800000 */
[C---:B------:R-:W-:Y:S01]  /*4210*/  SHF.L.U64.HI R29, R26.reuse, 0x1, R27 ;  /* 0x000000011a1d7819 */ /* 0x040fe2000001021b */
[----:B------:R-:W-:Y:S01]  /*4220*/  IMAD.SHL.U32 R28, R26, 0x2, RZ ;  /* 0x000000021a1c7824 */ /* 0x000fe200078e00ff */
[C---:B------:R-:W-:Y:S01]  /*4230*/  IADD3 R26, P0, -R68.reuse, R15, RZ ;  /* 0x0000000f441a7210 */ /* 0x040fe20007f1e1ff */
[C---:B------:R-:W-:Y:S01]  /*4240*/  IMAD R27, R67.reuse, 0xa00, RZ ;  /* 0x00000a00431b7824 */ /* 0x040fe200078e02ff */
[----:B------:R-:W-:Y:S01]  /*4250*/  BSSY B1, `(.L_x_1430) ;  /* 0x0000044000017945 */ /* 0x000fe20003800000 */
[----:B------:R-:W-:Y:S01]  /*4260*/  IMAD.WIDE.U32 R28, R68, 0xa00, R28 ;  /* 0x00000a00441c7825 */ /* 0x000fe200078e001c */
[----:B------:R-:W-:Y:S02]  /*4270*/  ISETP.GT.U32.AND P1, PT, R26, 0x78, PT ;  /* 0x000000781a00780c */ /* 0x000fe40003f24070 */
[----:B------:R-:W-:Y:S02]  /*4280*/  IADD3.X R32, ~R67, R16, RZ, P0, !PT ;  /* 0x0000001043207210 */ /* 0x000fe400007fe5ff */
[----:B------:R-:W-:-:S02]  /*4290*/  IADD3 R27, R29, R27, RZ ;  /* 0x0000001b1d1b7210 */ /* 0x000fc40007ffe0ff */
        /* <DEDUP_REMOVED lines=8> */
.L_x_1432:
        /* <DEDUP_REMOVED lines=55> */
.L_x_1431:
[----:B------:R-:W-:Y:S05]  /*4690*/  BSYNC B1 ;  /* 0x0000000000017941 */ /* 0x000fea0003800000 */
.L_x_1430:
        /* <DEDUP_REMOVED lines=35> */
.L_x_1434:
[----:B------:R-:W-:Y:S05]  /*48d0*/  BSYNC B1 ;  /* 0x0000000000017941 */ /* 0x000fea0003800000 */
.L_x_1433:
        /* <DEDUP_REMOVED lines=15> */
.L_x_1427:
[----:B------:R-:W-:Y:S05]  /*49d0*/  BSYNC B0 ;  /* 0x0000000000007941 */ /* 0x000fea0003800000 */
.L_x_1426:
        /* <DEDUP_REMOVED lines=24> */
[----:B------:R-:W-:Y:S01]  /*4b60*/  MOV R26, 0xffff ;  /* 0x0000ffff001a7802 */ /* 0x000fe20000000f00 */
[----:B--2---:R-:W-:-:S03]  /*4b70*/  FADD.FTZ R28, R28, R27 ;  /* 0x0000001b1c1c7221 */ /* 0x004fc60000010000 */
        /* <DEDUP_REMOVED lines=12> */
.L_x_1451:
[----:B------:R-:W1:Y:S01]  /*4c40*/  LDC.64 R26, c[0x0][0x218] ;  /* 0x00008600ff1a7b82 */ /* 0x000e620000000a00 */
[----:B------:R-:W-:Y:S01]  /*4c50*/  ISETP.NE.AND P1, PT, R40, RZ, PT ;  /* 0x000000ff2800720c */ /* 0x000fe20003f25270 */
[----:B---3--:R-:W-:Y:S01]  /*4c60*/  FADD.FTZ R32, R32, R35 ;  /* 0x0000002320207221 */ /* 0x008fe20000010000 */
[----:B------:R-:W-:Y:S02]  /*4c70*/  IADD3 R31, R3, R23, RZ ;  /* 0x00000017031f7210 */ /* 0x000fe40007ffe0ff */
[----:B------:R-:W-:-:S03]  /*4c80*/  ISETP.NE.AND P2, PT, R25, 0x1, PT ;  /* 0x000000011900780c */ /* 0x000fc60003f45270 */
[----:B------:R-:W2:Y:S06]  /*4c90*/  LDC.64 R28, c[0x0][0x220] ;  /* 0x00008800ff1c7b82 */ /* 0x000eac0000000a00 */
[----:B------:R-:W-:Y:S02]  /*4ca0*/  @!P1 F2FP.F16.F32.PACK_AB R30, RZ, R34 ;  /* 0x00000022ff1e923e */ /* 0x000fe400000000ff */
[----:B------:R-:W-:Y:S01]  /*4cb0*/  @!P1 F2FP.F16.F32.PACK_AB R32, RZ, R32 ;  /* 0x00000020ff20923e */ /* 0x000fe200000000ff */
        /* <DEDUP_REMOVED lines=14> */
[----:B------:R-:W-:Y:S02]  /*4da0*/  MOV R42, 0xffff ;  /* 0x0000ffff002a7802 */ /* 0x000fe40000000f00 */
[----:B------:R-:W-:Y:S01]  /*4db0*/  MOV R41, 0xffff ;  /* 0x0000ffff00297802 */ /* 0x000fe20000000f00 */
[----:B--2---:R-:W2:Y:S01]  /*4dc0*/  SHFL.BFLY PT, R33, R30, 0x8, 0x101f ;  /* 0x0d101f001e217f89 */ /* 0x004ea200000e0000 */
[----:B------:R-:W-:Y:S02]  /*4dd0*/  MOV R43, 0xffff ;  /* 0x0000ffff002b7802 */ /* 0x000fe40000000f00 */
[----:B------:R-:W-:Y:S01]  /*4de0*/  MOV R44, 0xffff ;  /* 0x0000ffff002c7802 */ /* 0x000fe20000000f00 */
[----:B---3--:R-:W3:Y:S01]  /*4df0*/  SHFL.BFLY PT, R32, R31, 0x8, 0x101f ;  /* 0x0d101f001f207f89 */ /* 0x008ee200000e0000 */
[----:B------:R-:W-:Y:S01]  /*4e00*/  MOV R46, 0xffff ;  /* 0x0000ffff002e7802 */ /* 0x000fe20000000f00 */
[----:B--2---:R-:W-:Y:S01]  /*4e10*/  FADD.FTZ R33, R33, R30 ;  /* 0x0000001e21217221 */ /* 0x004fe20000010000 */
[----:B---3--:R-:W-:-:S04]  /*4e20*/  FADD.FTZ R32, R32, R31 ;  /* 0x0000001f20207221 */ /* 0x008fc80000010000 */
        /* <DEDUP_REMOVED lines=12> */
.L_x_1461:
[----:B----4-:R-:W-:Y:S01]  /*4ef0*/  FADD.FTZ R31, R30, R31 ;  /* 0x0000001f1e1f7221 */ /* 0x010fe20000010000 */
[----:B------:R-:W-:Y:S02]  /*4f00*/  @!P1 F2FP.F16.F32.PACK_AB R30, RZ, R36 ;  /* 0x00000024ff1e923e */ /* 0x000fe400000000ff */
[----:B------:R-:W-:Y:S02]  /*4f10*/  ISETP.NE.AND P2, PT, R25, 0x2, PT ;  /* 0x000000021900780c */ /* 0x000fe40003f45270 */
[----:B------:R-:W-:Y:S02]  /*4f20*/  PRMT R32, R30, 0x7610, R32 ;  /* 0x000076101e207816 */ /* 0x000fe40000000020 */
[----:B------:R-:W-:Y:S02]  /*4f30*/  @!P1 F2FP.F16.F32.PACK_AB R31, RZ, R31 ;  /* 0x0000001fff1f923e */ /* 0x000fe400000000ff */
        /* <DEDUP_REMOVED lines=11> */
[----:B------:R-:W-:Y:S02]  /*4ff0*/  MOV R36, 0xffff ;  /* 0x0000ffff00247802 */ /* 0x000fe40000000f00 */
[----:B------:R-:W-:Y:S01]  /*5000*/  MOV R41, 0xffff ;  /* 0x0000ffff00297802 */ /* 0x000fe20000000f00 */
[----:B---3--:R-:W3:Y:S01]  /*5010*/  SHFL.BFLY PT, R33, R30, 0x8, 0x101f ;  /* 0x0d101f001e217f89 */ /* 0x008ee200000e0000 */
[----:B------:R-:W-:Y:S02]  /*5020*/  MOV R43, 0xffff ;  /* 0x0000ffff002b7802 */ /* 0x000fe40000000f00 */
[----:B------:R-:W-:Y:S01]  /*5030*/  MOV R44, 0xffff ;  /* 0x0000ffff002c7802 */ /* 0x000fe20000000f00 */
[----:B----4-:R-:W4:Y:S01]  /*5040*/  SHFL.BFLY PT, R32, R31, 0x8, 0x101f ;  /* 0x0d101f001f207f89 */ /* 0x010f2200000e0000 */
[----:B------:R-:W-:Y:S01]  /*5050*/  MOV R46, 0xffff ;  /* 0x0000ffff002e7802 */ /* 0x000fe20000000f00 */
[----:B---3--:R-:W-:Y:S01]  /*5060*/  FADD.FTZ R33, R33, R30 ;  /* 0x0000001e21217221 */ /* 0x008fe20000010000 */
[----:B----4-:R-:W-:-:S04]  /*5070*/  FADD.FTZ R32, R32, R31 ;  /* 0x0000001f20207221 */ /* 0x010fc80000010000 */
        /* <DEDUP_REMOVED lines=12> */
.L_x_1471:
[----:B0-----:R-:W-:Y:S01]  /*5140*/  FADD.FTZ R31, R30, R31 ;  /* 0x0000001f1e1f7221 */ /* 0x001fe20000010000 */
[----:B------:R-:W-:-:S04]  /*5150*/  @!P1 F2FP.F16.F32.PACK_AB R30, RZ, R36 ;  /* 0x00000024ff1e923e */ /* 0x000fc800000000ff */
[----:B------:R-:W-:Y:S02]  /*5160*/  PRMT R32, R30, 0x7610, R32 ;  /* 0x000076101e207816 */ /* 0x000fe40000000020 */
[----:B------:R-:W-:Y:S02]  /*5170*/  @!P1 F2FP.F16.F32.PACK_AB R31, RZ, R31 ;  /* 0x0000001fff1f923e */ /* 0x000fe400000000ff */
[----:B------:R-:W-:Y:S01]  /*5180*/  MOV R30, R19 ;  /* 0x00000013001e7202 */ /* 0x000fe20000000f00 */
[----:B------:R3:W-:Y:S04]  /*5190*/  @!P1 STG.E.U16 desc[UR8][R26.64+0x50], R32 ;  /* 0x000050201a009986 */ /* 0x0007e8000c101508 */
[----:B------:R3:W-:Y:S02]  /*51a0*/  @!P1 STG.E.U16 desc[UR8][R28.64+0x50], R31 ;  /* 0x0000501f1c009986 */ /* 0x0007e4000c101508 */
.L_x_1437:
[----:B------:R-:W-:Y:S05]  /*51b0*/  BSYNC B0 ;  /* 0x0000000000007941 */ /* 0x000fea0003800000 */
.L_x_1436:
        /* <DEDUP_REMOVED lines=13> */
[----:B------:R-:W-:Y:S01]  /*5290*/  @!P0 IADD3 R32, R30, 0x14, RZ ;  /* 0x000000141e208810 */ /* 0x000fe20007ffe0ff */
[----:B------:R-:W-:Y:S01]  /*52a0*/  HFMA2.MMA R35, -RZ, RZ, 0, 0 ;  /* 0x00000000ff237435 */ /* 0x000fe200000001ff */
[----:B------:R-:W-:Y:S02]  /*52b0*/  @!P0 LEA R29, R40, UR6, 0x7 ;  /* 0x00000006281d8c11 */ /* 0x000fe4000f8e38ff */
[-C--:B------:R-:W-:Y:S02]  /*52c0*/  @!P0 LOP3.LUT R28, R28, R11.reuse, RZ, 0x3c, !PT ;  /* 0x0000000b1c1c8212 */ /* 0x080fe400078e3cff */
[----:B------:R-:W-:Y:S02]  /*52d0*/  @!P0 LEA R31, R40, UR6, 0x7 ;  /* 0x00000006281f8c11 */ /* 0x000fe4000f8e38ff */
[----:B------:R-:W-:-:S02]  /*52e0*/  @!P0 LOP3.LUT R32, R32, R11, RZ, 0x3c, !PT ;  /* 0x0000000b20208212 */ /* 0x000fc400078e3cff */
[----:B------:R-:W-:Y:S02]  /*52f0*/  @!P0 LEA R28, R28, R29, 0x2 ;  /* 0x0000001d1c1c8211 */ /* 0x000fe400078e10ff */
[----:B------:R-:W-:Y:S01]  /*5300*/  @!P0 IADD3 R48, R30, 0x3c, RZ ;  /* 0x0000003c1e308810 */ /* 0x000fe20007ffe0ff */
[----:B------:R-:W-:Y:S01]  /*5310*/  @!P0 IMAD R32, R32, 0x4, R31 ;  /* 0x0000000420208824 */ /* 0x000fe200078e021f */
[----:B------:R-:W-:Y:S01]  /*5320*/  @!P0 LEA R45, R40, UR6, 0x7 ;  /* 0x00000006282d8c11 */ /* 0x000fe2000f8e38ff */
[----:B------:R-:W1:Y:S01]  /*5330*/  @!P0 LDS R29, [R28] ;  /* 0x000000001c1d8984 */ /* 0x000e620000000800 */
[----:B------:R-:W-:Y:S02]  /*5340*/  @!P0 LOP3.LUT R48, R48, R11, RZ, 0x3c, !PT ;  /* 0x0000000b30308212 */ /* 0x000fe400078e3cff */
[----:B------:R-:W-:Y:S01]  /*5350*/  MOV R31, 0xffff ;  /* 0x0000ffff001f7802 */ /* 0x000fe20000000f00 */
[----:B------:R-:W4:Y:S01]  /*5360*/  @!P0 LDS R34, [R32+0x500] ;  /* 0x0005000020228984 */ /* 0x000f220000000800 */
[----:B------:R-:W-:Y:S01]  /*5370*/  @!P0 LEA R48, R48, R45, 0x2 ;  /* 0x0000002d30308211 */ /* 0x000fe200078e10ff */
[----:B------:R-:W-:Y:S01]  /*5380*/  HFMA2.MMA R45, -RZ, RZ, 0, 0 ;  /* 0x00000000ff2d7435 */ /* 0x000fe200000001ff */
[----:B------:R-:W-:Y:S01]  /*5390*/  MOV R36, RZ ;  /* 0x000000ff00247202 */ /* 0x000fe20000000f00 */
[----:B------:R5:W0:Y:S01]  /*53a0*/  @!P0 LDS R33, [R32] ;  /* 0x0000000020218984 */ /* 0x000a220000000800 */
[----:B------:R-:W-:-:S02]  /*53b0*/  MOV R43, RZ ;  /* 0x000000ff002b7202 */ /* 0x000fc40000000f00 */
[----:B------:R-:W-:Y:S01]  /*53c0*/  MOV R54, 0xffff ;  /* 0x0000ffff00367802 */ /* 0x000fe20000000f00 */
[----:B------:R-:W-:Y:S01]  /*53d0*/  @!P0 LDS R44, [R28+0x500] ;  /* 0x000500001c2c8984 */ /* 0x000fe20000000800 */
[----:B------:R-:W-:Y:S02]  /*53e0*/  MOV R52, 0xffff ;  /* 0x0000ffff00347802 */ /* 0x000fe40000000f00 */
[----:B------:R-:W-:Y:S01]  /*53f0*/  MOV R51, 0xffff ;  /* 0x0000ffff00337802 */ /* 0x000fe20000000f00 */
[----:B------:R-:W-:Y:S01]  /*5400*/  @!P0 LDS R49, [R48] ;  /* 0x0000000030318984 */ /* 0x000fe20000000800 */
[----:B-----5:R-:W-:Y:S02]  /*5410*/  MOV R32, 0xffff ;  /* 0x0000ffff00207802 */ /* 0x020fe40000000f00 */
[----:B------:R-:W-:Y:S01]  /*5420*/  MOV R47, RZ ;  /* 0x000000ff002f7202 */ /* 0x000fe20000000f00 */
[----:B------:R-:W-:Y:S04]  /*5430*/  @!P0 LDS R50, [R48+0x500] ;  /* 0x0005000030328984 */ /* 0x000fe80000000800 */
[----:B---3--:R-:W3:Y:S01]  /*5440*/  SHFL.BFLY PT, R28, R27, 0x8, 0x101f ;  /* 0x0d101f001b1c7f89 */ /* 0x008ee200000e0000 */
[----:B-1----:R-:W-:-:S03]  /*5450*/  @!P0 IMAD.MOV.U32 R41, RZ, RZ, R29 ;  /* 0x000000ffff298224 */ /* 0x002fc600078e001d */
[----:B--2---:R-:W1:Y:S01]  /*5460*/  SHFL.BFLY PT, R29, R26, 0x8, 0x101f ;  /* 0x0d101f001a1d7f89 */ /* 0x004e6200000e0000 */
[----:B----4-:R-:W-:Y:S02]  /*5470*/  @!P0 MOV R36, R34 ;  /* 0x0000002200248202 */ /* 0x010fe40000000f00 */
[----:B------:R-:W-:Y:S02]  /*5480*/  MOV R34, 0xffff ;  /* 0x0000ffff00227802 */ /* 0x000fe40000000f00 */
[----:B0-----:R-:W-:Y:S01]  /*5490*/  @!P0 MOV R35, R33 ;  /* 0x0000002100238202 */ /* 0x001fe20000000f00 */
[----:B---3--:R-:W-:Y:S01]  /*54a0*/  FADD.FTZ R28, R28, R27 ;  /* 0x0000001b1c1c7221 */ /* 0x008fe20000010000 */
[----:B------:R-:W-:Y:S02]  /*54b0*/  MOV R33, 0xffff ;  /* 0x0000ffff00217802 */ /* 0x000fe40000000f00 */
[----:B------:R-:W-:Y:S01]  /*54c0*/  @!P0 MOV R43, R44 ;  /* 0x0000002c002b8202 */ /* 0x000fe20000000f00 */
[----:B------:R-:W0:Y:S01]  /*54d0*/  SHFL.BFLY PT, R42, R35, 0x8, 0x101f ;  /* 0x0d101f00232a7f89 */ /* 0x000e2200000e0000 */
[----:B------:R-:W-:-:S03]  /*54e0*/  @!P0 IMAD.MOV.U32 R45, RZ, RZ, R49 ;  /* 0x000000ffff2d8224 */ /* 0x000fc600078e0031 */
[----:B------:R-:W2:Y:S01]  /*54f0*/  SHFL.BFLY PT, R37, R36, 0x8, 0x101f ;  /* 0x0d101f0024257f89 */ /* 0x000ea200000e0000 */
[----:B------:R-:W-:Y:S02]  /*5500*/  MOV R49, 0xffff ;  /* 0x0000ffff00317802 */ /* 0x000fe40000000f00 */
[----:B------:R-:W-:Y:S01]  /*5510*/  @!P0 MOV R47, R50 ;  /* 0x00000032002f8202 */ /* 0x000fe20000000f00 */
[----:B------:R-:W3:Y:S01]  /*5520*/  SHFL.BFLY PT, R46, R43, 0x8, 0x101f ;  /* 0x0d101f002b2e7f89 */ /* 0x000ee200000e0000 */
[----:B------:R-:W-:-:S03]  /*5530*/  ISETP.NE.AND P0, PT, R40, RZ, PT ;  /* 0x000000ff2800720c */ /* 0x000fc60003f05270 */
[----:B------:R-:W4:Y:S01]  /*5540*/  SHFL.BFLY PT, R44, R41, 0x8, 0x101f ;  /* 0x0d101f00292c7f89 */ /* 0x000f2200000e0000 */
[----:B-1----:R-:W-:-:S03]  /*5550*/  FADD.FTZ R29, R29, R26 ;  /* 0x0000001a1d1d7221 */ /* 0x002fc60000010000 */
[----:B------:R-:W1:Y:S04]  /*5560*/  SHFL.BFLY PT, R27, R28, 0x4, 0x101f ;  /* 0x0c901f001c1b7f89 */ /* 0x000e6800000e0000 */
[----:B------:R-:W5:Y:S01]  /*5570*/  SHFL.BFLY PT, R26, R29, 0x4, 0x101f ;  /* 0x0c901f001d1a7f89 */ /* 0x000f6200000e0000 */
[----:B0-----:R-:W-:-:S03]  /*5580*/  FADD.FTZ R42, R42, R35 ;  /* 0x000000232a2a7221 */ /* 0x001fc60000010000 */
[----:B------:R-:W0:Y:S01]  /*5590*/  SHFL.BFLY PT, R48, R45, 0x8, 0x101f ;  /* 0x0d101f002d307f89 */ /* 0x000e2200000e0000 */
[----:B--2---:R-:W-:-:S03]  /*55a0*/  FADD.FTZ R37, R37, R36 ;  /* 0x0000002425257221 */ /* 0x004fc60000010000 */
[----:B------:R-:W2:Y:S01]  /*55b0*/  SHFL.BFLY PT, R35, R42, 0x4, 0x101f ;  /* 0x0c901f002a237f89 */ /* 0x000ea200000e0000 */
[----:B---3--:R-:W-:-:S03]  /*55c0*/  FADD.FTZ R46, R46, R43 ;  /* 0x0000002b2e2e7221 */ /* 0x008fc60000010000 */
[----:B------:R-:W3:Y:S01]  /*55d0*/  SHFL.BFLY PT, R36, R37, 0x4, 0x101f ;  /* 0x0c901f0025247f89 */ /* 0x000ee200000e0000 */
[----:B----4-:R-:W-:-:S03]  /*55e0*/  FADD.FTZ R44, R44, R41 ;  /* 0x000000292c2c7221 */ /* 0x010fc60000010000 */
[----:B------:R-:W4:Y:S01]  /*55f0*/  SHFL.BFLY PT, R43, R46, 0x4, 0x101f ;  /* 0x0c901f002e2b7f89 */ /* 0x000f2200000e0000 */
[----:B-1----:R-:W-:-:S03]  /*5600*/  FADD.FTZ R27, R28, R27 ;  /* 0x0000001b1c1b7221 */ /* 0x002fc60000010000 */
[----:B------:R-:W1:Y:S01]  /*5610*/  SHFL.BFLY PT, R41, R44, 0x4, 0x101f ;  /* 0x0c901f002c297f89 */ /* 0x000e6200000e0000 */
[----:B------:R-:W-:Y:S01]  /*5620*/  MOV R28, 0xffff ;  /* 0x0000ffff001c7802 */ /* 0x000fe20000000f00 */
[----:B-----5:R-:W-:Y:S02]  /*5630*/  FADD.FTZ R26, R29, R26 ;  /* 0x0000001a1d1a7221 */ /* 0x020fe40000010000 */
[----:B------:R-:W5:Y:S01]  /*5640*/  SHFL.BFLY PT, R50, R47, 0x8, 0x101f ;  /* 0x0d101f002f327f89 */ /* 0x000f6200000e0000 */
[----:B------:R-:W-:-:S03]  /*5650*/  MOV R29, 0xffff ;  /* 0x0000ffff001d7802 */ /* 0x000fc60000000f00 */
[----:B------:R-:W5:Y:S01]  /*5660*/  SHFL.BFLY PT, R28, R27, 0x2, 0x101f ;  /* 0x0c501f001b1c7f89 */ /* 0x000f6200000e0000 */
[----:B0-----:R-:W-:Y:S01]  /*5670*/  FADD.FTZ R48, R48, R45 ;  /* 0x0000002d30307221 */ /* 0x001fe20000010000 */
[----:B------:R-:W-:Y:S02]  /*5680*/  MOV R45, 0xffff ;  /* 0x0000ffff002d7802 */ /* 0x000fe40000000f00 */
[----:B------:R-:W0:Y:S01]  /*5690*/  SHFL.BFLY PT, R29, R26, 0x2, 0x101f ;  /* 0x0c501f001a1d7f89 */ /* 0x000e2200000e0000 */
[----:B--2---:R-:W-:Y:S01]  /*56a0*/  FADD.FTZ R35, R42, R35 ;  /* 0x000000232a237221 */ /* 0x004fe20000010000 */
[----:B---3--:R-:W-:Y:S02]  /*56b0*/  FADD.FTZ R36, R37, R36 ;  /* 0x0000002425247221 */ /* 0x008fe40000010000 */
[----:B------:R-:W2:Y:S01]  /*56c0*/  SHFL.BFLY PT, R45, R48, 0x4, 0x101f ;  /* 0x0c901f00302d7f89 */ /* 0x000ea200000e0000 */
[----:B----4-:R-:W-:-:S03]  /*56d0*/  FADD.FTZ R43, R46, R43 ;  /* 0x0000002b2e2b7221 */ /* 0x010fc60000010000 */
[----:B------:R-:W3:Y:S01]  /*56e0*/  SHFL.BFLY PT, R42, R35, 0x2, 0x101f ;  /* 0x0c501f00232a7f89 */ /* 0x000ee200000e0000 */
[----:B------:R-:W-:Y:S01]  /*56f0*/  MOV R46, 0xffff ;  /* 0x0000ffff002e7802 */ /* 0x000fe20000000f00 */
[----:B-1----:R-:W-:Y:S02]  /*5700*/  FADD.FTZ R41, R44, R41 ;  /* 0x000000292c297221 */ /* 0x002fe40000010000 */
[----:B------:R-:W1:Y:S01]  /*5710*/  SHFL.BFLY PT, R37, R36, 0x2, 0x101f ;  /* 0x0c501f0024257f89 */ /* 0x000e6200000e0000 */
[----:B-----5:R-:W-:Y:S01]  /*5720*/  FADD.FTZ R50, R50, R47 ;  /* 0x0000002f32327221 */ /* 0x020fe20000010000 */
[----:B------:R-:W-:Y:S02]  /*5730*/  MOV R47, 0xffff ;  /* 0x0000ffff002f7802 */ /* 0x000fe40000000f00 */
[----:B------:R-:W4:Y:S01]  /*5740*/  SHFL.BFLY PT, R44, R41, 0x2, 0x101f ;  /* 0x0c501f00292c7f89 */ /* 0x000f2200000e0000 */
[----:B------:R-:W-:-:S03]  /*5750*/  FADD.FTZ R32, R27, R28 ;  /* 0x0000001c1b207221 */ /* 0x000fc60000010000 */
[----:B------:R-:W5:Y:S01]  /*5760*/  SHFL.BFLY PT, R46, R43, 0x2, 0x101f ;  /* 0x0c501f002b2e7f89 */ /* 0x000f6200000e0000 */
[----:B0-----:R-:W-:-:S03]  /*5770*/  FADD.FTZ R31, R26, R29 ;  /* 0x0000001d1a1f7221 */ /* 0x001fc60000010000 */
[----:B------:R-:W0:Y:S01]  /*5780*/  SHFL.BFLY PT, R47, R50, 0x4, 0x101f ;  /* 0x0c901f00322f7f89 */ /* 0x000e2200000e0000 */
[----:B------:R-:W0:Y:S01]  /*5790*/  LDC.64 R26, c[0x0][0x218] ;  /* 0x00008600ff1a7b82 */ /* 0x000e220000000a00 */
[----:B--2---:R-:W-:Y:S02]  /*57a0*/  FADD.FTZ R45, R48, R45 ;  /* 0x0000002d302d7221 */ /* 0x004fe40000010000 */
[----:B------:R-:W2:Y:S01]  /*57b0*/  SHFL.BFLY PT, R34, R31, 0x1, 0x101f ;  /* 0x0c301f001f227f89 */ /* 0x000ea200000e0000 */
[----:B------:R-:W-:Y:S01]  /*57c0*/  MOV R48, 0xffff ;  /* 0x0000ffff00307802 */ /* 0x000fe20000000f00 */
[----:B---3--:R-:W-:Y:S01]  /*57d0*/  FADD.FTZ R42, R35, R42 ;  /* 0x0000002a232a7221 */ /* 0x008fe20000010000 */
[----:B------:R-:W-:Y:S01]  /*57e0*/  MOV R35, 0xffff ;  /* 0x0000ffff00237802 */ /* 0x000fe20000000f00 */
[----:B------:R-:W3:Y:S01]  /*57f0*/  SHFL.BFLY PT, R33, R32, 0x1, 0x101f ;  /* 0x0c301f0020217f89 */ /* 0x000ee200000e0000 */
[----:B------:R-:W3:Y:S01]  /*5800*/  LDC.64 R28, c[0x0][0x220] ;  /* 0x00008800ff1c7b82 */ /* 0x000ee20000000a00 */
[----:B-1----:R-:W-:Y:S01]  /*5810*/  FADD.FTZ R37, R36, R37 ;  /* 0x0000002524257221 */ /* 0x002fe20000010000 */
[----:B------:R-:W-:Y:S01]  /*5820*/  IMAD.MOV.U32 R36, RZ, RZ, 0xffff ;  /* 0x0000ffffff247424 */ /* 0x000fe200078e00ff */
[----:B------:R-:W1:Y:S01]  /*5830*/  SHFL.BFLY PT, R48, R45, 0x2, 0x101f ;  /* 0x0c501f002d307f89 */ /* 0x000e6200000e0000 */
[----:B----4-:R-:W-:Y:S01]  /*5840*/  FADD.FTZ R44, R41, R44 ;  /* 0x0000002c292c7221 */ /* 0x010fe20000010000 */
[----:B------:R-:W-:-:S02]  /*5850*/  MOV R41, 0xffff ;  /* 0x0000ffff00297802 */ /* 0x000fc40000000f00 */
[----:B------:R-:W4:Y:S01]  /*5860*/  SHFL.BFLY PT, R35, R42, 0x1, 0x101f ;  /* 0x0c301f002a237f89 */ /* 0x000f2200000e0000 */
[----:B-----5:R-:W-:Y:S01]  /*5870*/  FADD.FTZ R43, R43, R46 ;  /* 0x0000002e2b2b7221 */ /* 0x020fe20000010000 */
[----:B------:R-:W-:Y:S02]  /*5880*/  MOV R46, 0xffff ;  /* 0x0000ffff002e7802 */ /* 0x000fe40000000f00 */
[----:B------:R-:W5:Y:S01]  /*5890*/  SHFL.BFLY PT, R36, R37, 0x1, 0x101f ;  /* 0x0c301f0025247f89 */ /* 0x000f6200000e0000 */
[----:B0-----:R-:W-:Y:S01]  /*58a0*/  FADD.FTZ R47, R50, R47 ;  /* 0x0000002f322f7221 */ /* 0x001fe20000010000 */
[----:B------:R-:W-:Y:S02]  /*58b0*/  MOV R50, 0xffff ;  /* 0x0000ffff00327802 */ /* 0x000fe40000000f00 */
[----:B------:R-:W0:Y:S01]  /*58c0*/  SHFL.BFLY PT, R41, R44, 0x1, 0x101f ;  /* 0x0c301f002c297f89 */ /* 0x000e2200000e0000 */
[----:B--2---:R-:W-:Y:S01]  /*58d0*/  FADD.FTZ R34, R31, R34 ;  /* 0x000000221f227221 */ /* 0x004fe20000010000 */
[----:B------:R-:W-:-:S02]  /*58e0*/  IADD3 R31, R30, R23, RZ ;  /* 0x000000171e1f7210 */ /* 0x000fc40007ffe0ff */
[----:B------:R-:W2:Y:S02]  /*58f0*/  SHFL.BFLY PT, R46, R43, 0x1, 0x101f ;  /* 0x0c301f002b2e7f89 */ /* 0x000ea400000e0000 */
[----:B------:R-:W-:Y:S02]  /*5900*/  @!P0 F2FP.F16.F32.PACK_AB R30, RZ, R34 ;  /* 0x00000022ff1e823e */ /* 0x000fe400000000ff */
[----:B------:R-:W2:Y:S01]  /*5910*/  SHFL.BFLY PT, R50, R47, 0x2, 0x101f ;  /* 0x0c501f002f327f89 */ /* 0x000ea200000e0000 */
[----:B---3--:R-:W-:Y:S01]  /*5920*/  FADD.FTZ R32, R32, R33 ;  /* 0x0000002120207221 */ /* 0x008fe20000010000 */
[----:B------:R-:W-:Y:S01]  /*5930*/  IMAD.WIDE R26, R31, 0x2, R26 ;  /* 0x000000021f1a7825 */ /* 0x000fe200078e021a */
[----:B------:R-:W-:-:S03]  /*5940*/  PRMT R49, R30, 0x7610, R49 ;  /* 0x000076101e317816 */ /* 0x000fc60000000031 */
[----:B-1----:R-:W-:Y:S01]  /*5950*/  FADD.FTZ R45, R45, R48 ;  /* 0x000000302d2d7221 */ /* 0x002fe20000010000 */
[----:B------:R-:W-:Y:S01]  /*5960*/  MOV R34, 0xffff ;  /* 0x0000ffff00227802 */ /* 0x000fe20000000f00 */
[----:B------:R-:W-:Y:S01]  /*5970*/  IMAD.WIDE R28, R31, 0x2, R28 ;  /* 0x000000021f1c7825 */ /* 0x000fe200078e021c */
[----:B------:R-:W-:-:S03]  /*5980*/  @!P0 F2FP.F16.F32.PACK_AB R32, RZ, R32 ;  /* 0x00000020ff20823e */ /* 0x000fc600000000ff */
[----:B----4-:R-:W-:Y:S01]  /*5990*/  FADD.FTZ R30, R42, R35 ;  /* 0x000000232a1e7221 */ /* 0x010fe20000010000 */
[----:B------:R-:W-:Y:S01]  /*59a0*/  @!P0 STG.E.U16 desc[UR8][R26.64], R49 ;  /* 0x000000311a008986 */ /* 0x000fe2000c101508 */
[----:B------:R-:W-:Y:S01]  /*59b0*/  PRMT R51, R32, 0x7610, R51 ;  /* 0x0000761020337816 */ /* 0x000fe20000000033 */
[----:B-----5:R-:W-:Y:S02]  /*59c0*/  FADD.FTZ R31, R37, R36 ;  /* 0x00000024251f7221 */ /* 0x020fe40000010000 */
[----:B------:R-:W-:Y:S01]  /*59d0*/  @!P0 F2FP.F16.F32.PACK_AB R30, RZ, R30 ;  /* 0x0000001eff1e823e */ /* 0x000fe200000000ff */
[----:B------:R-:W1:Y:S01]  /*59e0*/  SHFL.BFLY PT, R34, R45, 0x1, 0x101f ;  /* 0x0c301f002d227f89 */ /* 0x000e6200000e0000 */
[----:B0-----:R-:W-:Y:S02]  /*59f0*/  FADD.FTZ R32, R44, R41 ;  /* 0x000000292c207221 */ /* 0x001fe40000010000 */
[----:B------:R-:W-:Y:S01]  /*5a00*/  PRMT R35, R30, 0x7610, R35 ;  /* 0x000076101e237816 */ /* 0x000fe20000000023 */
[----:B------:R0:W-:Y:S01]  /*5a10*/  @!P0 STG.E.U16 desc[UR8][R28.64], R51 ;  /* 0x000000331c008986 */ /* 0x0001e2000c101508 */
[----:B------:R-:W-:Y:S01]  /*5a20*/  @!P0 F2FP.F16.F32.PACK_AB R31, RZ, R31 ;  /* 0x0000001fff1f823e */ /* 0x000fe200000000ff */
[----:B--2---:R-:W-:Y:S01]  /*5a30*/  FADD.FTZ R33, R43, R46 ;  /* 0x0000002e2b217221 */ /* 0x004fe20000010000 */
[----:B------:R-:W-:Y:S01]  /*5a40*/  @!P0 F2FP.F16.F32.PACK_AB R32, RZ, R32 ;  /* 0x00000020ff20823e */ /* 0x000fe200000000ff */
[----:B------:R0:W-:Y:S01]  /*5a50*/  @!P0 STG.E.U16 desc[UR8][R26.64+0x28], R35 ;  /* 0x000028231a008986 */ /* 0x0001e2000c101508 */
[----:B------:R-:W-:Y:S01]  /*5a60*/  MOV R30, 0xffff ;  /* 0x0000ffff001e7802 */ /* 0x000fe20000000f00 */
[----:B------:R-:W-:Y:S01]  /*5a70*/  FADD.FTZ R47, R47, R50 ;  /* 0x000000322f2f7221 */ /* 0x000fe20000010000 */
[----:B------:R-:W-:Y:S01]  /*5a80*/  @!P0 F2FP.F16.F32.PACK_AB R33, RZ, R33 ;  /* 0x00000021ff21823e */ /* 0x000fe200000000ff */
[----:B------:R0:W-:Y:S04]  /*5a90*/  @!P0 STG.E.U16 desc[UR8][R28.64+0x28], R31 ;  /* 0x0000281f1c008986 */ /* 0x0001e8000c101508 */
[----:B------:R0:W-:Y:S04]  /*5aa0*/  @!P0 STG.E.U16 desc[UR8][R26.64+0x50], R32 ;  /* 0x000050201a008986 */ /* 0x0001e8000c101508 */
[----:B------:R0:W2:Y:S04]  /*5ab0*/  SHFL.BFLY PT, R30, R47, 0x1, 0x101f ;  /* 0x0c301f002f1e7f89 */ /* 0x0000a800000e0000 */
[----:B------:R0:W-:Y:S01]  /*5ac0*/  @!P0 STG.E.U16 desc[UR8][R28.64+0x50], R33 ;  /* 0x000050211c008986 */ /* 0x0001e2000c101508 */
[----:B-1----:R-:W-:-:S07]  /*5ad0*/  FADD.FTZ R34, R45, R34 ;  /* 0x000000222d227221 */ /* 0x002fce0000010000 */
.L_x_1505:
[----:B0-2---:R-:W-:Y:S01]  /*5ae0*/  FADD.FTZ R31, R47, R30 ;  /* 0x0000001e2f1f7221 */ /* 0x005fe20000010000 */
[----:B------:R-:W-:-:S04]  /*5af0*/  @!P0 F2FP.F16.F32.PACK_AB R30, RZ, R34 ;  /* 0x00000022ff1e823e */ /* 0x000fc800000000ff */
[----:B------:R-:W-:Y:S01]  /*5b00*/  @!P0 F2FP.F16.F32.PACK_AB R31, RZ, R31 ;  /* 0x0000001fff1f823e */ /* 0x000fe200000000ff */
[----:B------:R4:W-:Y:S04]  /*5b10*/  @!P0 STG.E.U16 desc[UR8][R26.64+0x78], R30 ;  /* 0x0000781e1a008986 */ /* 0x0009e8000c101508 */
[----:B------:R4:W-:Y:S02]  /*5b20*/  @!P0 STG.E.U16 desc[UR8][R28.64+0x78], R31 ;  /* 0x0000781f1c008986 */ /* 0x0009e4000c101508 */
.L_x_1435:
[----:B------:R-:W-:Y:S05]  /*5b30*/  WARPSYNC.ALL ;  /* 0x0000000000007948 */ /* 0x000fea0003800000 */
[----:B------:R-:W-:Y:S01]  /*5b40*/  IADD3 R23, R23, 0x400, RZ ;  /* 0x0000040017177810 */ /* 0x000fe20007ffe0ff */
[----:B------:R-:W-:Y:S03]  /*5b50*/  BAR.SYNC.DEFER_BLOCKING 0x0 ;  /* 0x0000000000007b1d */ /* 0x000fe60000010000 */
[----:B------:R-:W-:-:S13]  /*5b60*/  ISETP.GE.AND P0, PT, R23, R0, PT ;  /* 0x000000001700720c */ /* 0x000fda0003f06270 */
[----:B------:R-:W-:Y:S05]  /*5b70*/  @!P0 BRA `(.L_x_1442) ;  /* 0xffffffe000fc8947 */ /* 0x000fea000383ffff */
[----:B------:R-:W-:Y:S05]  /*5b80*/  EXIT ;  /* 0x000000000000794d */ /* 0x000fea0003800000 */
.L_x_1438:
[----:B------:R-:W-:Y:S01]  /*5b90*/  HFMA2.MMA R56, -RZ, RZ, 0, 0.000503063201904296875 ;  /* 0x0000101fff387435 */ /* 0x000fe200000001ff */
[----:B-1----:R-:W-:Y:S01]  /*5ba0*/  MOV R54, R26 ;  /* 0x0000001a00367202 */ /* 0x002fe20000000f00 */
[----:B------:R-:W-:Y:S01]  /*5bb0*/  IMAD.MOV.U32 R53, RZ, RZ, 0x8 ;  /* 0x00000008ff357424 */ /* 0x000fe200078e00ff */
[----:B------:R-:W-:-:S08]  /*5bc0*/  MOV R51, 0xffff ;  /* 0x0000ffff00337802 */ /* 0x000fd00000000f00 */
[----:B0-2---:R-:W-:Y:S05]  /*5bd0*/  WARPSYNC.COLLECTIVE R51, `(.L_x_1443) ;  /* 0x0000000033087348 */ /* 0x005fea0003c00000 */
[----:B------:R1:W3:Y:S02]  /*5be0*/  SHFL.BFLY P2, R52, R54, R53, R56 ;  /* 0x0c00003536347389 */ /* 0x0002e40000040038 */
[----:B0123--:R-:W-:Y:S01]  /*5bf0*/  ENDCOLLECTIVE ;  /* 0x000000000000791b */ /* 0x00ffe20003800000 */
.L_x_1443:
[----:B------:R-:W-:Y:S02]  /*5c00*/  MOV R54, R27 ;  /* 0x0000001b00367202 */ /* 0x000fe40000000f00 */
[----:B------:R-:W-:-:S07]  /*5c10*/  MOV R29, R52 ;  /* 0x00000034001d7202 */ /* 0x000fce0000000f00 */
[----:B------:R-:W-:Y:S05]  /*5c20*/  WARPSYNC.COLLECTIVE R51, `(.L_x_1444) ;  /* 0x0000000033087348 */ /* 0x000fea0003c00000 */
[----:B------:R0:W1:Y:S02]  /*5c30*/  SHFL.BFLY P2, R52, R54, R53, R56 ;  /* 0x0c00003536347389 */ /* 0x0000640000040038 */
[----:B01----:R-:W-:Y:S01]  /*5c40*/  ENDCOLLECTIVE ;  /* 0x000000000000791b */ /* 0x003fe20003800000 */
.L_x_1444:
[----:B------:R-:W-:Y:S01]  /*5c50*/  FADD.FTZ R29, R29, R26 ;  /* 0x0000001a1d1d7221 */ /* 0x000fe20000010000 */
[----:B------:R-:W-:-:S04]  /*5c60*/  HFMA2.MMA R53, -RZ, RZ, 0, 2.384185791015625e-07 ;  /* 0x00000004ff357435 */ /* 0x000fc800000001ff */
[----:B------:R-:W-:Y:S02]  /*5c70*/  MOV R54, R29 ;  /* 0x0000001d00367202 */ /* 0x000fe40000000f00 */
[----:B------:R-:W-:-:S07]  /*5c80*/  MOV R28, R52 ;  /* 0x00000034001c7202 */ /* 0x000fce0000000f00 */
[----:B------:R-:W-:Y:S05]  /*5c90*/  WARPSYNC.COLLECTIVE R51, `(.L_x_1445) ;  /* 0x0000000033087348 */ /* 0x000fea0003c00000 */
[----:B------:R0:W1:Y:S02]  /*5ca0*/  SHFL.BFLY P2, R52, R54, R53, R56 ;  /* 0x0c00003536347389 */ /* 0x0000640000040038 */
[----:B01----:R-:W-:Y:S01]  /*5cb0*/  ENDCOLLECTIVE ;  /* 0x000000000000791b */ /* 0x003fe20003800000 */
.L_x_1445:
[----:B------:R-:W-:-:S05]  /*5cc0*/  FADD.FTZ R28, R28, R27 ;  /* 0x0000001b1c1c7221 */ /* 0x000fca0000010000 */
[----:B------:R-:W-:Y:S02]  /*5cd0*/  MOV R54, R28 ;  /* 0x0000001c00367202 */ /* 0x000fe40000000f00 */
[----:B------:R-:W-:-:S07]  /*5ce0*/  MOV R30, R52 ;  /* 0x00000034001e7202 */ /* 0x000fce0000000f00 */
[----:B------:R-:W-:Y:S05]  /*5cf0*/  WARPSYNC.COLLECTIVE R51, `(.L_x_1446) ;  /* 0x0000000033087348 */ /* 0x000fea0003c00000 */
[----:B------:R0:W1:Y:S02]  /*5d00*/  SHFL.BFLY P2, R52, R54, R53, R56 ;  /* 0x0c00003536347389 */ /* 0x0000640000040038 */
[----:B01----:R-:W-:Y:S01]  /*5d10*/  ENDCOLLECTIVE ;  /* 0x000000000000791b */ /* 0x003fe20003800000 */
.L_x_1446:
[----:B------:R-:W-:Y:S01]  /*5d20*/  FADD.FTZ R30, R29, R30 ;  /* 0x0000001e1d1e7221 */ /* 0x000fe20000010000 */
[----:B------:R-:W-:-:S04]  /*5d30*/  HFMA2.MMA R53, -RZ, RZ, 0, 1.1920928955078125e-07 ;  /* 0x00000002ff357435 */ /* 0x000fc800000001ff */
[----:B------:R-:W-:Y:S01]  /*5d40*/  MOV R54, R30 ;  /* 0x0000001e00367202 */ /* 0x000fe20000000f00 */
[----:B------:R-:W-:-:S07]  /*5d50*/  IMAD.MOV.U32 R31, RZ, RZ, R52 ;  /* 0x000000ffff1f7224 */ /* 0x000fce00078e0034 */
[----:B------:R-:W-:Y:S05]  /*5d60*/  WARPSYNC.COLLECTIVE R51, `(.L_x_1447) ;  /* 0x0000000033087348 */ /* 0x000fea0003c00000 */
[----:B------:R0:W1:Y:S02]  /*5d70*/  SHFL.BFLY P2, R52, R54, R53, R56 ;  /* 0x0c00003536347389 */ /* 0x0000640000040038 */
[----:B01----:R-:W-:Y:S01]  /*5d80*/  ENDCOLLECTIVE ;  /* 0x000000000000791b */ /* 0x003fe20003800000 */
.L_x_1447:
[----:B------:R-:W-:-:S05]  /*5d90*/  FADD.FTZ R31, R28, R31 ;  /* 0x0000001f1c1f7221 */ /* 0x000fca0000010000 */
[----:B------:R-:W-:Y:S02]  /*5da0*/  MOV R54, R31 ;  /* 0x0000001f00367202 */ /* 0x000fe40000000f00 */
[----:B------:R-:W-:-:S07]  /*5db0*/  MOV R33, R52 ;  /* 0x0000003400217202 */ /* 0x000fce0000000f00 */
[----:B------:R-:W-:Y:S05]  /*5dc0*/  WARPSYNC.COLLECTIVE R51, `(.L_x_1448) ;  /* 0x0000000033087348 */ /* 0x000fea0003c00000 */
[----:B------:R0:W1:Y:S02]  /*5dd0*/  SHFL.BFLY P2, R52, R54, R53, R56 ;  /* 0x0c00003536347389 */ /* 0x0000640000040038 */
[----:B01----:R-:W-:Y:S01]  /*5de0*/  ENDCOLLECTIVE ;  /* 0x000000000000791b */ /* 0x003fe20003800000 */
.L_x_1448:
[----:B------:R-:W-:Y:S01]  /*5df0*/  FADD.FTZ R33, R30, R33 ;  /* 0x000000211e217221 */ /* 0x000fe20000010000 */
[----:B------:R-:W-:-:S04]  /*5e00*/  HFMA2.MMA R53, -RZ, RZ, 0, 5.9604644775390625e-08 ;  /* 0x00000001ff357435 */ /* 0x000fc800000001ff */
[----:B------:R-:W-:Y:S02]  /*5e10*/  MOV R54, R33 ;  /* 0x0000002100367202 */ /* 0x000fe40000000f00 */
[----:B------:R-:W-:-:S07]  /*5e20*/  MOV R26, R52 ;  /* 0x00000034001a7202 */ /* 0x000fce0000000f00 */
[----:B------:R-:W-:Y:S05]  /*5e30*/  WARPSYNC.COLLECTIVE R51, `(.L_x_1449) ;  /* 0x0000000033087348 */ /* 0x000fea0003c00000 */
[----:B------:R0:W1:Y:S02]  /*5e40*/  SHFL.BFLY P2, R52, R54, R53, R56 ;  /* 0x0c00003536347389 */ /* 0x0000640000040038 */
[----:B01----:R-:W-:Y:S01]  /*5e50*/  ENDCOLLECTIVE ;  /* 0x000000000000791b */ /* 0x003fe20003800000 */
.L_x_1449:
[----:B------:R-:W-:-:S05]  /*5e60*/  FADD.FTZ R32, R31, R26 ;  /* 0x0000001a1f207221 */ /* 0x000fca0000010000 */
[----:B------:R-:W-:Y:S02]  /*5e70*/  MOV R54, R32 ;  /* 0x0000002000367202 */ /* 0x000fe40000000f00 */
[----:B------:R-:W-:-:S07]  /*5e80*/  MOV R34, R52 ;  /* 0x0000003400227202 */ /* 0x000fce0000000f00 */
[----:B------:R-:W-:Y:S05]  /*5e90*/  WARPSYNC.COLLECTIVE R51, `(.L_x_1450) ;  /* 0x0000000033087348 */ /* 0x000fea0003c00000 */
[----:B------:R0:W1:Y:S02]  /*5ea0*/  SHFL.BFLY P2, R52, R54, R53, R56 ;  /* 0x0c00003536347389 */ /* 0x0000640000040038 */
[----:B01----:R-:W-:Y:S01]  /*5eb0*/  ENDCOLLECTIVE ;  /* 0x000000000000791b */ /* 0x003fe20003800000 */
.L_x_1450:
[----:B------:R-:W-:Y:S01]  /*5ec0*/  FADD.FTZ R34, R33, R34 ;  /* 0x0000002221227221 */ /* 0x000fe20000010000 */
[----:B------:R-:W-:Y:S01]  /*5ed0*/  IMAD.MOV.U32 R35, RZ, RZ, R52 ;  /* 0x000000ffff237224 */ /* 0x000fe200078e0034 */
[----:B------:R-:W-:Y:S06]  /*5ee0*/  BRA `(.L_x_1451) ;  /* 0xffffffec00547947 */ /* 0x000fec000383ffff */
.L_x_1439:
        /* <DEDUP_REMOVED lines=8> */
.L_x_1453:
[----:B------:R-:W-:Y:S05]  /*5f70*/  BSYNC B1 ;  /* 0x0000000000017941 */ /* 0x000fea0003800000 */
.L_x_1452:
        /* <DEDUP_REMOVED lines=8> */
.L_x_1454:
[----:B------:R-:W-:Y:S01]  /*6000*/  FADD.FTZ R33, R33, R30 ;  /* 0x0000001e21217221 */ /* 0x000fe20000010000 */
[----:B------:R-:W-:-:S04]  /*6010*/  HFMA2.MMA R53, -RZ, RZ, 0, 2.384185791015625e-07 ;  /* 0x00000004ff357435 */ /* 0x000fc800000001ff */
[----:B------:R-:W-:Y:S01]  /*6020*/  MOV R54, R33 ;  /* 0x0000002100367202 */ /* 0x000fe20000000f00 */
[----:B------:R-:W-:-:S07]  /*6030*/  IMAD.MOV.U32 R32, RZ, RZ, R52 ;  /* 0x000000ffff207224 */ /* 0x000fce00078e0034 */
[----:B------:R-:W-:Y:S05]  /*6040*/  WARPSYNC.COLLECTIVE R51, `(.L_x_1455) ;  /* 0x0000000033087348 */ /* 0x000fea0003c00000 */
[----:B------:R0:W1:Y:S02]  /*6050*/  SHFL.BFLY P2, R52, R54, R53, R56 ;  /* 0x0c00003536347389 */ /* 0x0000640000040038 */
[----:B01----:R-:W-:Y:S01]  /*6060*/  ENDCOLLECTIVE ;  /* 0x000000000000791b */ /* 0x003fe20003800000 */
.L_x_1455:
[----:B------:R-:W-:-:S05]  /*6070*/  FADD.FTZ R32, R32, R31 ;  /* 0x0000001f20207221 */ /* 0x000fca0000010000 */
[----:B------:R-:W-:Y:S02]  /*6080*/  MOV R54, R32 ;  /* 0x0000002000367202 */ /* 0x000fe40000000f00 */
[----:B------:R-:W-:-:S07]  /*6090*/  MOV R34, R52 ;  /* 0x0000003400227202 */ /* 0x000fce0000000f00 */
[----:B------:R-:W-:Y:S05]  /*60a0*/  WARPSYNC.COLLECTIVE R51, `(.L_x_1456) ;  /* 0x0000000033087348 */ /* 0x000fea0003c00000 */
[----:B------:R0:W1:Y:S02]  /*60b0*/  SHFL.BFLY P2, R52, R54, R53, R56 ;  /* 0x0c00003536347389 */ /* 0x0000640000040038 */
[----:B01----:R-:W-:Y:S01]  /*60c0*/  ENDCOLLECTIVE ;  /* 0x000000000000791b */ /* 0x003fe20003800000 */
.L_x_1456:
[----:B------:R-:W-:Y:S01]  /*60d0*/  FADD.FTZ R34, R33, R34 ;  /* 0x0000002221227221 */ /* 0x000fe20000010000 */
[----:B------:R-:W-:-:S04]  /*60e0*/  HFMA2.MMA R53, -RZ, RZ, 0, 1.1920928955078125e-07 ;  /* 0x00000002ff357435 */ /* 0x000fc800000001ff */
[----:B------:R-:W-:Y:S02]  /*60f0*/  MOV R54, R34 ;  /* 0x0000002200367202 */ /* 0x000fe40000000f00 */
[----:B------:R-:W-:-:S07]  /*6100*/  MOV R35, R52 ;  /* 0x0000003400237202 */ /* 0x000fce0000000f00 */
[----:B------:R-:W-:Y:S05]  /*6110*/  WARPSYNC.COLLECTIVE R51, `(.L_x_1457) ;  /* 0x0000000033087348 */ /* 0x000fea0003c00000 */
[----:B------:R0:W1:Y:S02]  /*6120*/  SHFL.BFLY P2, R52, R54, R53, R56 ;  /* 0x0c00003536347389 */ /* 0x0000640000040038 */
[----:B01----:R-:W-:Y:S01]  /*6130*/  ENDCOLLECTIVE ;  /* 0x000000000000791b */ /* 0x003fe20003800000 */
.L_x_1457:
[----:B------:R-:W-:-:S05]  /*6140*/  FADD.FTZ R35, R32, R35 ;  /* 0x0000002320237221 */ /* 0x000fca0000010000 */
[----:B------:R-:W-:Y:S02]  /*6150*/  MOV R54, R35 ;  /* 0x0000002300367202 */ /* 0x000fe40000000f00 */
[----:B------:R-:W-:-:S07]  /*6160*/  MOV R37, R52 ;  /* 0x0000003400257202 */ /* 0x000fce0000000f00 */
[----:B------:R-:W-:Y:S05]  /*6170*/  WARPSYNC.COLLECTIVE R51, `(.L_x_1458) ;  /* 0x0000000033087348 */ /* 0x000fea0003c00000 */
[----:B------:R0:W1:Y:S02]  /*6180*/  SHFL.BFLY P2, R52, R54, R53, R56 ;  /* 0x0c00003536347389 */ /* 0x0000640000040038 */
[----:B01----:R-:W-:Y:S01]  /*6190*/  ENDCOLLECTIVE ;  /* 0x000000000000791b */ /* 0x003fe20003800000 */
.L_x_1458:
[----:B------:R-:W-:Y:S01]  /*61a0*/  FADD.FTZ R37, R34, R37 ;  /* 0x0000002522257221 */ /* 0x000fe20000010000 */
[----:B------:R-:W-:-:S04]  /*61b0*/  HFMA2.MMA R53, -RZ, RZ, 0, 5.9604644775390625e-08 ;  /* 0x00000001ff357435 */ /* 0x000fc800000001ff */
[----:B------:R-:W-:Y:S01]  /*61c0*/  MOV R54, R37 ;  /* 0x0000002500367202 */ /* 0x000fe20000000f00 */
[----:B------:R-:W-:-:S07]  /*61d0*/  IMAD.MOV.U32 R30, RZ, RZ, R52 ;  /* 0x000000ffff1e7224 */ /* 0x000fce00078e0034 */
[----:B------:R-:W-:Y:S05]  /*61e0*/  WARPSYNC.COLLECTIVE R51, `(.L_x_1459) ;  /* 0x0000000033087348 */ /* 0x000fea0003c00000 */
[----:B------:R0:W1:Y:S02]  /*61f0*/  SHFL.BFLY P2, R52, R54, R53, R56 ;  /* 0x0c00003536347389 */ /* 0x0000640000040038 */
[----:B01----:R-:W-:Y:S01]  /*6200*/  ENDCOLLECTIVE ;  /* 0x000000000000791b */ /* 0x003fe20003800000 */
.L_x_1459:
[----:B------:R-:W-:-:S05]  /*6210*/  FADD.FTZ R30, R35, R30 ;  /* 0x0000001e231e7221 */ /* 0x000fca0000010000 */
[----:B------:R-:W-:Y:S02]  /*6220*/  MOV R54, R30 ;  /* 0x0000001e00367202 */ /* 0x000fe40000000f00 */
[----:B------:R-:W-:-:S07]  /*6230*/  MOV R36, R52 ;  /* 0x0000003400247202 */ /* 0x000fce0000000f00 */
[----:B------:R-:W-:Y:S05]  /*6240*/  WARPSYNC.COLLECTIVE R51, `(.L_x_1460) ;  /* 0x0000000033087348 */ /* 0x000fea0003c00000 */
[----:B------:R0:W1:Y:S02]  /*6250*/  SHFL.BFLY P2, R52, R54, R53, R56 ;  /* 0x0c00003536347389 */ /* 0x0000640000040038 */
[----:B01----:R-:W-:Y:S01]  /*6260*/  ENDCOLLECTIVE ;  /* 0x000000000000791b */ /* 0x003fe20003800000 */
.L_x_1460:
[----:B------:R-:W-:Y:S01]  /*6270*/  FADD.FTZ R36, R37, R36 ;  /* 0x0000002425247221 */ /* 0x000fe20000010000 */
[----:B------:R-:W-:Y:S01]  /*6280*/  MOV R31, R52 ;  /* 0x00000034001f7202 */ /* 0x000fe20000000f00 */
[----:B------:R-:W-:Y:S06]  /*6290*/  BRA `(.L_x_1461) ;  /* 0xffffffec00147947 */ /* 0x000fec000383ffff */
.L_x_1440:
[----:B------:R-:W-:Y:S01]  /*62a0*/  HFMA2.MMA R53, -RZ, RZ, 0, 4.76837158203125e-07 ;  /* 0x00000008ff357435 */ /* 0x000fe200000001ff */
[----:B------:R-:W-:Y:S01]  /*62b0*/  BSSY B1, `(.L_x_1462) ;  /* 0x0000007000017945 */ /* 0x000fe20003800000 */
[----:B---3--:R-:W-:Y:S02]  /*62c0*/  MOV R54, R30 ;  /* 0x0000001e00367202 */ /* 0x008fe40000000f00 */
[----:B------:R-:W-:Y:S02]  /*62d0*/  MOV R56, 0x101f ;  /* 0x0000101f00387802 */ /* 0x000fe40000000f00 */
[----:B------:R-:W-:-:S07]  /*62e0*/  MOV R51, 0xffff ;  /* 0x0000ffff00337802 */ /* 0x000fce0000000f00 */
[----:B012-4-:R-:W-:Y:S05]  /*62f0*/  WARPSYNC.COLLECTIVE R51, `(.L_x_1463) ;  /* 0x0000000033087348 */ /* 0x017fea0003c00000 */
[----:B------:R3:W0:Y:S02]  /*6300*/  SHFL.BFLY P2, R52, R54, R53, R56 ;  /* 0x0c00003536347389 */ /* 0x0006240000040038 */
[----:B01234-:R-:W-:Y:S01]  /*6310*/  ENDCOLLECTIVE ;  /* 0x000000000000791b */ /* 0x01ffe20003800000 */
.L_x_1463:
[----:B------:R-:W-:Y:S05]  /*6320*/  BSYNC B1 ;  /* 0x0000000000017941 */ /* 0x000fea0003800000 */
.L_x_1462:
[----:B------:R-:W-:Y:S01]  /*6330*/  HFMA2.MMA R53, -RZ, RZ, 0, 4.76837158203125e-07 ;  /* 0x00000008ff357435 */ /* 0x000fe200000001ff */
[----:B------:R-:W-:Y:S01]  /*6340*/  MOV R54, R31 ;  /* 0x0000001f00367202 */ /* 0x000fe20000000f00 */
[----:B------:R-:W-:Y:S01]  /*6350*/  IMAD.MOV.U32 R33, RZ, RZ, R52 ;  /* 0x000000ffff217224 */ /* 0x000fe200078e0034 */
[----:B------:R-:W-:Y:S02]  /*6360*/  MOV R56, 0x101f ;  /* 0x0000101f00387802 */ /* 0x000fe40000000f00 */
[----:B------:R-:W-:Y:S01]  /*6370*/  MOV R51, 0xffff ;  /* 0x0000ffff00337802 */ /* 0x000fe20000000f00 */
[----:B------:R-:W-:-:S07]  /*6380*/  FADD.FTZ R33, R33, R30 ;  /* 0x0000001e21217221 */ /* 0x000fce0000010000 */
[----:B------:R-:W-:Y:S05]  /*6390*/  WARPSYNC.COLLECTIVE R51, `(.L_x_1464) ;  /* 0x0000000033087348 */ /* 0x000fea0003c00000 */
[----:B------:R0:W1:Y:S02]  /*63a0*/  SHFL.BFLY P2, R52, R54, R53, R56 ;  /* 0x0c00003536347389 */ /* 0x0000640000040038 */
[----:B01----:R-:W-:Y:S01]  /*63b0*/  ENDCOLLECTIVE ;  /* 0x000000000000791b */ /* 0x003fe20003800000 */
.L_x_1464:
[----:B------:R-:W-:Y:S01]  /*63c0*/  HFMA2.MMA R53, -RZ, RZ, 0, 2.384185791015625e-07 ;  /* 0x00000004ff357435 */ /* 0x000fe200000001ff */
[----:B------:R-:W-:Y:S02]  /*63d0*/  MOV R54, R33 ;  /* 0x0000002100367202 */ /* 0x000fe40000000f00 */
[----:B------:R-:W-:-:S08]  /*63e0*/  MOV R32, R52 ;  /* 0x0000003400207202 */ /* 0x000fd00000000f00 */
[----:B------:R-:W-:Y:S05]  /*63f0*/  WARPSYNC.COLLECTIVE R51, `(.L_x_1465) ;  /* 0x0000000033087348 */ /* 0x000fea0003c00000 */
[----:B------:R0:W1:Y:S02]  /*6400*/  SHFL.BFLY P2, R52, R54, R53, R56 ;  /* 0x0c00003536347389 */ /* 0x0000640000040038 */
[----:B01----:R-:W-:Y:S01]  /*6410*/  ENDCOLLECTIVE ;  /* 0x000000000000791b */ /* 0x003fe20003800000 */
.L_x_1465:
[----:B------:R-:W-:-:S05]  /*6420*/  FADD.FTZ R32, R32, R31 ;  /* 0x0000001f20207221 */ /* 0x000fca0000010000 */
[----:B------:R-:W-:Y:S02]  /*6430*/  MOV R54, R32 ;  /* 0x0000002000367202 */ /* 0x000fe40000000f00 */
[----:B------:R-:W-:-:S07]  /*6440*/  MOV R34, R52 ;  /* 0x0000003400227202 */ /* 0x000fce0000000f00 */
[----:B------:R-:W-:Y:S05]  /*6450*/  WARPSYNC.COLLECTIVE R51, `(.L_x_1466) ;  /* 0x0000000033087348 */ /* 0x000fea0003c00000 */
[----:B------:R0:W1:Y:S02]  /*6460*/  SHFL.BFLY P2, R52, R54, R53, R56 ;  /* 0x0c00003536347389 */ /* 0x0000640000040038 */
[----:B01----:R-:W-:Y:S01]  /*6470*/  ENDCOLLECTIVE ;  /* 0x000000000000791b */ /* 0x003fe20003800000 */
.L_x_1466:
[----:B------:R-:W-:Y:S01]  /*6480*/  FADD.FTZ R34, R33, R34 ;  /* 0x0000002221227221 */ /* 0x000fe20000010000 */
[----:B------:R-:W-:-:S04]  /*6490*/  HFMA2.MMA R53, -RZ, RZ, 0, 1.1920928955078125e-07 ;  /* 0x00000002ff357435 */ /* 0x000fc800000001ff */
[----:B------:R-:W-:Y:S01]  /*64a0*/  MOV R54, R34 ;  /* 0x0000002200367202 */ /* 0x000fe20000000f00 */
[----:B------:R-:W-:-:S07]  /*64b0*/  IMAD.MOV.U32 R35, RZ, RZ, R52 ;  /* 0x000000ffff237224 */ /* 0x000fce00078e0034 */
[----:B------:R-:W-:Y:S05]  /*64c0*/  WARPSYNC.COLLECTIVE R51, `(.L_x_1467) ;  /* 0x0000000033087348 */ /* 0x000fea0003c00000 */
[----:B------:R0:W1:Y:S02]  /*64d0*/  SHFL.BFLY P2, R52, R54, R53, R56 ;  /* 0x0c00003536347389 */ /* 0x0000640000040038 */
[----:B01----:R-:W-:Y:S01]  /*64e0*/  ENDCOLLECTIVE ;  /* 0x000000000000791b */ /* 0x003fe20003800000 */
.L_x_1467:
[----:B------:R-:W-:-:S05]  /*64f0*/  FADD.FTZ R35, R32, R35 ;  /* 0x0000002320237221 */ /* 0x000fca0000010000 */
[----:B------:R-:W-:Y:S02]  /*6500*/  MOV R54, R35 ;  /* 0x0000002300367202 */ /* 0x000fe40000000f00 */
[----:B------:R-:W-:-:S07]  /*6510*/  MOV R37, R52 ;  /* 0x0000003400257202 */ /* 0x000fce0000000f00 */
[----:B------:R-:W-:Y:S05]  /*6520*/  WARPSYNC.COLLECTIVE R51, `(.L_x_1468) ;  /* 0x0000000033087348 */ /* 0x000fea0003c00000 */
[----:B------:R0:W1:Y:S02]  /*6530*/  SHFL.BFLY P2, R52, R54, R53, R56 ;  /* 0x0c00003536347389 */ /* 0x0000640000040038 */
[----:B01----:R-:W-:Y:S01]  /*6540*/  ENDCOLLECTIVE ;  /* 0x000000000000791b */ /* 0x003fe20003800000 */
.L_x_1468:
[----:B------:R-:W-:Y:S01]  /*6550*/  FADD.FTZ R37, R34, R37 ;  /* 0x0000002522257221 */ /* 0x000fe20000010000 */
[----:B------:R-:W-:-:S04]  /*6560*/  HFMA2.MMA R53, -RZ, RZ, 0, 5.9604644775390625e-08 ;  /* 0x00000001ff357435 */ /* 0x000fc800000001ff */
[----:B------:R-:W-:Y:S02]  /*6570*/  MOV R54, R37 ;  /* 0x0000002500367202 */ /* 0x000fe40000000f00 */
[----:B------:R-:W-:-:S07]  /*6580*/  MOV R30, R52 ;  /* 0x00000034001e7202 */ /* 0x000fce0000000f00 */
[----:B------:R-:W-:Y:S05]  /*6590*/  WARPSYNC.COLLECTIVE R51, `(.L_x_1469) ;  /* 0x0000000033087348 */ /* 0x000fea0003c00000 */
[----:B------:R0:W1:Y:S02]  /*65a0*/  SHFL.BFLY P2, R52, R54, R53, R56 ;  /* 0x0c00003536347389 */ /* 0x0000640000040038 */
[----:B01----:R-:W-:Y:S01]  /*65b0*/  ENDCOLLECTIVE ;  /* 0x000000000000791b */ /* 0x003fe20003800000 */
.L_x_1469:
[----:B------:R-:W-:-:S05]  /*65c0*/  FADD.FTZ R30, R35, R30 ;  /* 0x0000001e231e7221 */ /* 0x000fca0000010000 */
[----:B------:R-:W-:Y:S02]  /*65d0*/  MOV R54, R30 ;  /* 0x0000001e00367202 */ /* 0x000fe40000000f00 */
[----:B------:R-:W-:-:S07]  /*65e0*/  MOV R36, R52 ;  /* 0x0000003400247202 */ /* 0x000fce0000000f00 */
[----:B------:R-:W-:Y:S05]  /*65f0*/  WARPSYNC.COLLECTIVE R51, `(.L_x_1470) ;  /* 0x0000000033087348 */ /* 0x000fea0003c00000 */
[----:B------:R0:W1:Y:S02]  /*6600*/  SHFL.BFLY P2, R52, R54, R53, R56 ;  /* 0x0c00003536347389 */ /* 0x0000640000040038 */
[----:B01----:R-:W-:Y:S01]  /*6610*/  ENDCOLLECTIVE ;  /* 0x000000000000791b */ /* 0x003fe20003800000 */
.L_x_1470:
[----:B------:R-:W-:Y:S01]  /*6620*/  FADD.FTZ R36, R37, R36 ;  /* 0x0000002425247221 */ /* 0x000fe20000010000 */
[----:B------:R-:W-:Y:S01]  /*6630*/  IMAD.MOV.U32 R31, RZ, RZ, R52 ;  /* 0x000000ffff1f7224 */ /* 0x000fe200078e0034 */
[----:B------:R-:W-:Y:S06]  /*6640*/  BRA `(.L_x_1471) ;  /* 0xffffffe800bc7947 */ /* 0x000fec000383ffff */
.L_x_1441:
        /* <DEDUP_REMOVED lines=8> */
.L_x_1473:
[----:B------:R-:W-:Y:S05]  /*66d0*/  BSYNC B0 ;  /* 0x0000000000007941 */ /* 0x000fea0003800000 */
.L_x_1472:
[----:B------:R-:W-:Y:S01]  /*66e0*/  HFMA2.MMA R53, -RZ, RZ, 0, 4.76837158203125e-07 ;  /* 0x00000008ff357435 */ /* 0x000fe200000001ff */
[----:B------:R-:W-:Y:S01]  /*66f0*/  MOV R54, R27 ;  /* 0x0000001b00367202 */ /* 0x000fe20000000f00 */
[----:B------:R-:W-:Y:S01]  /*6700*/  HFMA2.MMA R35, -RZ, RZ, 0, 0 ;  /* 0x00000000ff237435 */ /* 0x000fe200000001ff */
[----:B------:R-:W-:Y:S01]  /*6710*/  MOV R56, 0x101f ;  /* 0x0000101f00387802 */ /* 0x000fe20000000f00 */
[----:B------:R-:W-:Y:S01]  /*6720*/  HFMA2.MMA R41, -RZ, RZ, 0, 0 ;  /* 0x00000000ff297435 */ /* 0x000fe200000001ff */
[----:B------:R-:W-:Y:S01]  /*6730*/  MOV R51, 0xffff ;  /* 0x0000ffff00337802 */ /* 0x000fe20000000f00 */
[----:B------:R-:W-:Y:S01]  /*6740*/  IMAD.MOV.U32 R43, RZ, RZ, RZ ;  /* 0x000000ffff2b7224 */ /* 0x000fe200078e00ff */
[----:B------:R-:W-:Y:S01]  /*6750*/  MOV R29, R52 ;  /* 0x00000034001d7202 */ /* 0x000fe20000000f00 */
[----:B------:R-:W-:Y:S01]  /*6760*/  HFMA2.MMA R47, -RZ, RZ, 0, 0 ;  /* 0x00000000ff2f7435 */ /* 0x000fe200000001ff */
[----:B------:R-:W-:-:S10]  /*6770*/  @!P0 IADD3 R32, R30, 0x14, RZ ;  /* 0x000000141e208810 */ /* 0x000fd40007ffe0ff */
[----:B------:R-:W-:Y:S05]  /*6780*/  WARPSYNC.COLLECTIVE R51, `(.L_x_1474) ;  /* 0x0000000033087348 */ /* 0x000fea0003c00000 */
[----:B------:R0:W1:Y:S02]  /*6790*/  SHFL.BFLY P2, R52, R54, R53, R56 ;  /* 0x0c00003536347389 */ /* 0x0000640000040038 */
[----:B01----:R-:W-:Y:S01]  /*67a0*/  ENDCOLLECTIVE ;  /* 0x000000000000791b */ /* 0x003fe20003800000 */
.L_x_1474:
        /* <DEDUP_REMOVED lines=15> */
[----:B------:R-:W-:-:S07]  /*68a0*/  IMAD.MOV.U32 R28, RZ, RZ, R52 ;  /* 0x000000ffff1c7224 */ /* 0x000fce00078e0034 */
[----:B0123--:R-:W-:Y:S05]  /*68b0*/  WARPSYNC.COLLECTIVE R51, `(.L_x_1475) ;  /* 0x0000000033087348 */ /* 0x00ffea0003c00000 */
[----:B------:R4:W0:Y:S02]  /*68c0*/  SHFL.BFLY P2, R52, R54, R53, R56 ;  /* 0x0c00003536347389 */ /* 0x0008240000040038 */
[----:B01234-:R-:W-:Y:S01]  /*68d0*/  ENDCOLLECTIVE ;  /* 0x000000000000791b */ /* 0x01ffe20003800000 */
.L_x_1475:
[----:B------:R-:W-:Y:S01]  /*68e0*/  FADD.FTZ R28, R28, R27 ;  /* 0x0000001b1c1c7221 */ /* 0x000fe20000010000 */
[----:B------:R0:W1:Y:S04]  /*68f0*/  @!P0 LDS R50, [R48+0x500] ;  /* 0x0005000030328984 */ /* 0x0000680000000800 */
[----:B------:R-:W-:Y:S02]  /*6900*/  MOV R54, R28 ;  /* 0x0000001c00367202 */ /* 0x000fe40000000f00 */
[----:B------:R-:W-:-:S07]  /*6910*/  MOV R26, R52 ;  /* 0x00000034001a7202 */ /* 0x000fce0000000f00 */
[----:B01----:R-:W-:Y:S05]  /*6920*/  WARPSYNC.COLLECTIVE R51, `(.L_x_1476) ;  /* 0x0000000033087348 */ /* 0x003fea0003c00000 */
[----:B------:R2:W3:Y:S02]  /*6930*/  SHFL.BFLY P2, R52, R54, R53, R56 ;  /* 0x0c00003536347389 */ /* 0x0004e40000040038 */
[----:B0123--:R-:W-:Y:S01]  /*6940*/  ENDCOLLECTIVE ;  /* 0x000000000000791b */ /* 0x00ffe20003800000 */
.L_x_1476:
        /* <DEDUP_REMOVED lines=11> */
.L_x_1477:
[----:B------:R-:W-:-:S05]  /*6a00*/  FADD.FTZ R27, R28, R27 ;  /* 0x0000001b1c1b7221 */ /* 0x000fca0000010000 */
[----:B------:R-:W-:Y:S01]  /*6a10*/  MOV R54, R27 ;  /* 0x0000001b00367202 */ /* 0x000fe20000000f00 */
[----:B------:R-:W-:-:S07]  /*6a20*/  IMAD.MOV.U32 R29, RZ, RZ, R52 ;  /* 0x000000ffff1d7224 */ /* 0x000fce00078e0034 */
[----:B------:R-:W-:Y:S05]  /*6a30*/  WARPSYNC.COLLECTIVE R51, `(.L_x_1478) ;  /* 0x0000000033087348 */ /* 0x000fea0003c00000 */
[----:B------:R0:W1:Y:S02]  /*6a40*/  SHFL.BFLY P2, R52, R54, R53, R56 ;  /* 0x0c00003536347389 */ /* 0x0000640000040038 */
[----:B01----:R-:W-:Y:S01]  /*6a50*/  ENDCOLLECTIVE ;  /* 0x000000000000791b */ /* 0x003fe20003800000 */
.L_x_1478:
        /* <DEDUP_REMOVED lines=8> */
.L_x_1479:
[----:B------:R-:W-:Y:S01]  /*6ae0*/  FADD.FTZ R32, R27, R28 ;  /* 0x0000001c1b207221 */ /* 0x000fe20000010000 */
[----:B------:R-:W-:Y:S01]  /*6af0*/  @!P0 IADD3 R28, R30, 0x28, RZ ;  /* 0x000000281e1c8810 */ /* 0x000fe20007ffe0ff */
[----:B------:R-:W0:Y:S03]  /*6b00*/  LDC.64 R26, c[0x0][0x218] ;  /* 0x00008600ff1a7b82 */ /* 0x000e260000000a00 */
[----:B------:R-:W-:-:S04]  /*6b10*/  @!P0 LOP3.LUT R28, R28, R11, RZ, 0x3c, !PT ;  /* 0x0000000b1c1c8212 */ /* 0x000fc800078e3cff */
[----:B------:R-:W-:Y:S01]  /*6b20*/  @!P0 LEA R28, R28, R29, 0x2 ;  /* 0x0000001d1c1c8211 */ /* 0x000fe200078e10ff */
[----:B------:R-:W-:-:S04]  /*6b30*/  IMAD.MOV.U32 R54, RZ, RZ, R32 ;  /* 0x000000ffff367224 */ /* 0x000fc800078e0020 */
[----:B------:R1:W2:Y:S04]  /*6b40*/  @!P0 LDS R29, [R28] ;  /* 0x000000001c1d8984 */ /* 0x0002a80000000800 */
[----:B------:R1:W3:Y:S01]  /*6b50*/  @!P0 LDS R44, [R28+0x500] ;  /* 0x000500001c2c8984 */ /* 0x0002e20000000800 */
[----:B------:R-:W-:-:S07]  /*6b60*/  MOV R34, R52 ;  /* 0x0000003400227202 */ /* 0x000fce0000000f00 */
[----:B0123--:R-:W-:Y:S05]  /*6b70*/  WARPSYNC.COLLECTIVE R51, `(.L_x_1480) ;  /* 0x0000000033087348 */ /* 0x00ffea0003c00000 */
[----:B------:R4:W0:Y:S02]  /*6b80*/  SHFL.BFLY P2, R52, R54, R53, R56 ;  /* 0x0c00003536347389 */ /* 0x0008240000040038 */
[----:B01234-:R-:W-:Y:S01]  /*6b90*/  ENDCOLLECTIVE ;  /* 0x000000000000791b */ /* 0x01ffe20003800000 */
.L_x_1480:
[----:B------:R-:W-:Y:S01]  /*6ba0*/  FADD.FTZ R34, R31, R34 ;  /* 0x000000221f227221 */ /* 0x000fe20000010000 */
[----:B------:R-:W-:-:S05]  /*6bb0*/  IADD3 R31, R30, R23, RZ ;  /* 0x000000171e1f7210 */ /* 0x000fca0007ffe0ff */
[----:B------:R-:W-:Y:S01]  /*6bc0*/  IMAD.WIDE R26, R31, 0x2, R26 ;  /* 0x000000021f1a7825 */ /* 0x000fe200078e021a */
[----:B------:R-:W-:Y:S01]  /*6bd0*/  HFMA2.MMA R53, -RZ, RZ, 0, 4.76837158203125e-07 ;  /* 0x00000008ff357435 */ /* 0x000fe200000001ff */
[----:B------:R-:W-:Y:S02]  /*6be0*/  MOV R54, R35 ;  /* 0x0000002300367202 */ /* 0x000fe40000000f00 */
[----:B------:R-:W-:-:S08]  /*6bf0*/  MOV R33, R52 ;  /* 0x0000003400217202 */ /* 0x000fd00000000f00 */
[----:B------:R-:W-:Y:S05]  /*6c00*/  WARPSYNC.COLLECTIVE R51, `(.L_x_1481) ;  /* 0x0000000033087348 */ /* 0x000fea0003c00000 */
[----:B------:R0:W1:Y:S02]  /*6c10*/  SHFL.BFLY P2, R52, R54, R53, R56 ;  /* 0x0c00003536347389 */ /* 0x0000640000040038 */
[----:B01----:R-:W-:Y:S01]  /*6c20*/  ENDCOLLECTIVE ;  /* 0x000000000000791b */ /* 0x003fe20003800000 */
.L_x_1481:
        /* <DEDUP_REMOVED lines=10> */
.L_x_1482:
[----:B------:R-:W-:Y:S01]  /*6cd0*/  @!P0 F2FP.F16.F32.PACK_AB R30, RZ, R34 ;  /* 0x00000022ff1e823e */ /* 0x000fe200000000ff */
[----:B------:R-:W-:Y:S01]  /*6ce0*/  FADD.FTZ R42, R42, R35 ;  /* 0x000000232a2a7221 */ /* 0x000fe20000010000 */
[----:B------:R-:W-:Y:S01]  /*6cf0*/  @!P0 F2FP.F16.F32.PACK_AB R32, RZ, R32 ;  /* 0x00000020ff20823e */ /* 0x000fe200000000ff */
[----:B------:R-:W-:Y:S01]  /*6d00*/  IMAD.WIDE R28, R31, 0x2, R28 ;  /* 0x000000021f1c7825 */ /* 0x000fe200078e021c */
[----:B------:R-:W-:Y:S02]  /*6d10*/  PRMT R34, R30, 0x7610, R34 ;  /* 0x000076101e227816 */ /* 0x000fe40000000022 */
[----:B------:R-:W-:-:S03]  /*6d20*/  PRMT R49, R32, 0x7610, R49 ;  /* 0x0000761020317816 */ /* 0x000fc60000000031 */
[----:B------:R0:W-:Y:S01]  /*6d30*/  @!P0 STG.E.U16 desc[UR8][R26.64], R34 ;  /* 0x000000221a008986 */ /* 0x0001e2000c101508 */
[----:B------:R-:W-:Y:S01]  /*6d40*/  HFMA2.MMA R53, -RZ, RZ, 0, 2.384185791015625e-07 ;  /* 0x00000004ff357435 */ /* 0x000fe200000001ff */
[----:B------:R-:W-:Y:S02]  /*6d50*/  MOV R54, R42 ;  /* 0x0000002a00367202 */ /* 0x000fe40000000f00 */
[----:B------:R0:W-:Y:S01]  /*6d60*/  @!P0 STG.E.U16 desc[UR8][R28.64], R49 ;  /* 0x000000311c008986 */ /* 0x0001e2000c101508 */
[----:B------:R-:W-:-:S07]  /*6d70*/  MOV R37, R52 ;  /* 0x0000003400257202 */ /* 0x000fce0000000f00 */
[----:B0-----:R-:W-:Y:S05]  /*6d80*/  WARPSYNC.COLLECTIVE R51, `(.L_x_1483) ;  /* 0x0000000033087348 */ /* 0x001fea0003c00000 */
[----:B------:R1:W2:Y:S02]  /*6d90*/  SHFL.BFLY P2, R52, R54, R53, R56 ;  /* 0x0c00003536347389 */ /* 0x0002a40000040038 */
[----:B012---:R-:W-:Y:S01]  /*6da0*/  ENDCOLLECTIVE ;  /* 0x000000000000791b */ /* 0x007fe20003800000 */
.L_x_1483:
[----:B------:R-:W-:-:S04]  /*6db0*/  FADD.FTZ R37, R37, R36 ;  /* 0x0000002425257221 */ /* 0x000fc80000010000 */
[----:B------:R-:W-:Y:S01]  /*6dc0*/  IMAD.MOV.U32 R54, RZ, RZ, R37 ;  /* 0x000000ffff367224 */ /* 0x000fe200078e0025 */
[----:B------:R-:W-:-:S07]  /*6dd0*/  MOV R35, R52 ;  /* 0x0000003400237202 */ /* 0x000fce0000000f00 */
[----:B------:R-:W-:Y:S05]  /*6de0*/  WARPSYNC.COLLECTIVE R51, `(.L_x_1484) ;  /* 0x0000000033087348 */ /* 0x000fea0003c00000 */
[----:B------:R0:W1:Y:S02]  /*6df0*/  SHFL.BFLY P2, R52, R54, R53, R56 ;  /* 0x0c00003536347389 */ /* 0x0000640000040038 */
[----:B01----:R-:W-:Y:S01]  /*6e00*/  ENDCOLLECTIVE ;  /* 0x000000000000791b */ /* 0x003fe20003800000 */
.L_x_1484:
[----:B------:R-:W-:Y:S01]  /*6e10*/  FADD.FTZ R35, R42, R35 ;  /* 0x000000232a237221 */ /* 0x000fe20000010000 */
[----:B------:R-:W-:-:S04]  /*6e20*/  HFMA2.MMA R53, -RZ, RZ, 0, 1.1920928955078125e-07 ;  /* 0x00000002ff357435 */ /* 0x000fc800000001ff */
[----:B------:R-:W-:Y:S02]  /*6e30*/  MOV R54, R35 ;  /* 0x0000002300367202 */ /* 0x000fe40000000f00 */
[----:B------:R-:W-:-:S07]  /*6e40*/  MOV R36, R52 ;  /* 0x0000003400247202 */ /* 0x000fce0000000f00 */
[----:B------:R-:W-:Y:S05]  /*6e50*/  WARPSYNC.COLLECTIVE R51, `(.L_x_1485) ;  /* 0x0000000033087348 */ /* 0x000fea0003c00000 */
[----:B------:R0:W1:Y:S02]  /*6e60*/  SHFL.BFLY P2, R52, R54, R53, R56 ;  /* 0x0c00003536347389 */ /* 0x0000640000040038 */
[----:B01----:R-:W-:Y:S01]  /*6e70*/  ENDCOLLECTIVE ;  /* 0x000000000000791b */ /* 0x003fe20003800000 */
.L_x_1485:
[----:B------:R-:W-:-:S05]  /*6e80*/  FADD.FTZ R36, R37, R36 ;  /* 0x0000002425247221 */ /* 0x000fca0000010000 */
[----:B------:R-:W-:Y:S02]  /*6e90*/  MOV R54, R36 ;  /* 0x0000002400367202 */ /* 0x000fe40000000f00 */
[----:B------:R-:W-:-:S07]  /*6ea0*/  MOV R42, R52 ;  /* 0x00000034002a7202 */ /* 0x000fce0000000f00 */
[----:B------:R-:W-:Y:S05]  /*6eb0*/  WARPSYNC.COLLECTIVE R51, `(.L_x_1486) ;  /* 0x0000000033087348 */ /* 0x000fea0003c00000 */
[----:B------:R0:W1:Y:S02]  /*6ec0*/  SHFL.BFLY P2, R52, R54, R53, R56 ;  /* 0x0c00003536347389 */ /* 0x0000640000040038 */
[----:B01----:R-:W-:Y:S01]  /*6ed0*/  ENDCOLLECTIVE ;  /* 0x000000000000791b */ /* 0x003fe20003800000 */
.L_x_1486:
[----:B------:R-:W-:Y:S01]  /*6ee0*/  FADD.FTZ R42, R35, R42 ;  /* 0x0000002a232a7221 */ /* 0x000fe20000010000 */
[----:B------:R-:W-:-:S04]  /*6ef0*/  HFMA2.MMA R53, -RZ, RZ, 0, 5.9604644775390625e-08 ;  /* 0x00000001ff357435 */ /* 0x000fc800000001ff */
[----:B------:R-:W-:Y:S02]  /*6f00*/  MOV R54, R42 ;  /* 0x0000002a00367202 */ /* 0x000fe40000000f00 */
[----:B------:R-:W-:-:S07]  /*6f10*/  MOV R37, R52 ;  /* 0x0000003400257202 */ /* 0x000fce0000000f00 */
[----:B------:R-:W-:Y:S05]  /*6f20*/  WARPSYNC.COLLECTIVE R51, `(.L_x_1487) ;  /* 0x0000000033087348 */ /* 0x000fea0003c00000 */
[----:B------:R0:W1:Y:S02]  /*6f30*/  SHFL.BFLY P2, R52, R54, R53, R56 ;  /* 0x0c00003536347389 */ /* 0x0000640000040038 */
[----:B01----:R-:W-:Y:S01]  /*6f40*/  ENDCOLLECTIVE ;  /* 0x000000000000791b */ /* 0x003fe20003800000 */
.L_x_1487:
[----:B------:R-:W-:-:S05]  /*6f50*/  FADD.FTZ R37, R36, R37 ;  /* 0x0000002524257221 */ /* 0x000fca0000010000 */
[----:B------:R-:W-:Y:S02]  /*6f60*/  MOV R54, R37 ;  /* 0x0000002500367202 */ /* 0x000fe40000000f00 */
[----:B------:R-:W-:-:S07]  /*6f70*/  MOV R35, R52 ;  /* 0x0000003400237202 */ /* 0x000fce0000000f00 */
[----:B------:R-:W-:Y:S05]  /*6f80*/  WARPSYNC.COLLECTIVE R51, `(.L_x_1488) ;  /* 0x0000000033087348 */ /* 0x000fea0003c00000 */
[----:B------:R0:W1:Y:S02]  /*6f90*/  SHFL.BFLY P2, R52, R54, R53, R56 ;  /* 0x0c00003536347389 */ /* 0x0000640000040038 */
[----:B01----:R-:W-:Y:S01]  /*6fa0*/  ENDCOLLECTIVE ;  /* 0x000000000000791b */ /* 0x003fe20003800000 */
.L_x_1488:
[----:B------:R-:W-:-:S05]  /*6fb0*/  FADD.FTZ R30, R42, R35 ;  /* 0x000000232a1e7221 */ /* 0x000fca0000010000 */
[----:B------:R-:W-:-:S04]  /*6fc0*/  @!P0 F2FP.F16.F32.PACK_AB R30, RZ, R30 ;  /* 0x0000001eff1e823e */ /* 0x000fc800000000ff */
[----:B------:R-:W-:Y:S01]  /*6fd0*/  PRMT R35, R30, 0x7610, R35 ;  /* 0x000076101e237816 */ /* 0x000fe20000000023 */
[----:B------:R-:W-:Y:S01]  /*6fe0*/  HFMA2.MMA R53, -RZ, RZ, 0, 4.76837158203125e-07 ;  /* 0x00000008ff357435 */ /* 0x000fe200000001ff */
[----:B------:R-:W-:-:S03]  /*6ff0*/  MOV R54, R41 ;  /* 0x0000002900367202 */ /* 0x000fc60000000f00 */
[----:B------:R0:W-:Y:S01]  /*7000*/  @!P0 STG.E.U16 desc[UR8][R26.64+0x28], R35 ;  /* 0x000028231a008986 */ /* 0x0001e2000c101508 */
[----:B------:R-:W-:-:S07]  /*7010*/  MOV R36, R52 ;  /* 0x0000003400247202 */ /* 0x000fce0000000f00 */
[----:B0-----:R-:W-:Y:S05]  /*7020*/  WARPSYNC.COLLECTIVE R51, `(.L_x_1489) ;  /* 0x0000000033087348 */ /* 0x001fea0003c00000 */
[----:B------:R1:W2:Y:S02]  /*7030*/  SHFL.BFLY P2, R52, R54, R53, R56 ;  /* 0x0c00003536347389 */ /* 0x0002a40000040038 */
[----:B012---:R-:W-:Y:S01]  /*7040*/  ENDCOLLECTIVE ;  /* 0x000000000000791b */ /* 0x007fe20003800000 */
.L_x_1489:
[----:B------:R-:W-:-:S05]  /*7050*/  FADD.FTZ R31, R37, R36 ;  /* 0x00000024251f7221 */ /* 0x000fca0000010000 */
[----:B------:R-:W-:-:S05]  /*7060*/  @!P0 F2FP.F16.F32.PACK_AB R31, RZ, R31 ;  /* 0x0000001fff1f823e */ /* 0x000fca00000000ff */
[----:B------:R0:W-:Y:S01]  /*7070*/  @!P0 STG.E.U16 desc[UR8][R28.64+0x28], R31 ;  /* 0x0000281f1c008986 */ /* 0x0001e2000c101508 */
[----:B------:R-:W-:Y:S01]  /*7080*/  IMAD.MOV.U32 R54, RZ, RZ, R43 ;  /* 0x000000ffff367224 */ /* 0x000fe200078e002b */
[----:B------:R-:W-:-:S07]  /*7090*/  MOV R44, R52 ;  /* 0x00000034002c7202 */ /* 0x000fce0000000f00 */
[----:B0-----:R-:W-:Y:S05]  /*70a0*/  WARPSYNC.COLLECTIVE R51, `(.L_x_1490) ;  /* 0x0000000033087348 */ /* 0x001fea0003c00000 */
[----:B------:R1:W2:Y:S02]  /*70b0*/  SHFL.BFLY P2, R52, R54, R53, R56 ;  /* 0x0c00003536347389 */ /* 0x0002a40000040038 */
[----:B012---:R-:W-:Y:S01]  /*70c0*/  ENDCOLLECTIVE ;  /* 0x000000000000791b */ /* 0x007fe20003800000 */
.L_x_1490:
[----:B------:R-:W-:Y:S01]  /*70d0*/  FADD.FTZ R44, R44, R41 ;  /* 0x000000292c2c7221 */ /* 0x000fe20000010000 */
[----:B------:R-:W-:-:S04]  /*70e0*/  HFMA2.MMA R53, -RZ, RZ, 0, 2.384185791015625e-07 ;  /* 0x00000004ff357435 */ /* 0x000fc800000001ff */
[----:B------:R-:W-:Y:S02]  /*70f0*/  MOV R54, R44 ;  /* 0x0000002c00367202 */ /* 0x000fe40000000f00 */
[----:B------:R-:W-:-:S07]  /*7100*/  MOV R46, R52 ;  /* 0x00000034002e7202 */ /* 0x000fce0000000f00 */
[----:B------:R-:W-:Y:S05]  /*7110*/  WARPSYNC.COLLECTIVE R51, `(.L_x_1491) ;  /* 0x0000000033087348 */ /* 0x000fea0003c00000 */
[----:B------:R0:W1:Y:S02]  /*7120*/  SHFL.BFLY P2, R52, R54, R53, R56 ;  /* 0x0c00003536347389 */ /* 0x0000640000040038 */
[----:B01----:R-:W-:Y:S01]  /*7130*/  ENDCOLLECTIVE ;  /* 0x000000000000791b */ /* 0x003fe20003800000 */
.L_x_1491:
[----:B------:R-:W-:-:S05]  /*7140*/  FADD.FTZ R46, R46, R43 ;  /* 0x0000002b2e2e7221 */ /* 0x000fca0000010000 */
[----:B------:R-:W-:Y:S02]  /*7150*/  MOV R54, R46 ;  /* 0x0000002e00367202 */ /* 0x000fe40000000f00 */
[----:B------:R-:W-:-:S07]  /*7160*/  MOV R41, R52 ;  /* 0x0000003400297202 */ /* 0x000fce0000000f00 */
[----:B------:R-:W-:Y:S05]  /*7170*/  WARPSYNC.COLLECTIVE R51, `(.L_x_1492) ;  /* 0x0000000033087348 */ /* 0x000fea0003c00000 */
[----:B------:R0:W1:Y:S02]  /*7180*/  SHFL.BFLY P2, R52, R54, R53, R56 ;  /* 0x0c00003536347389 */ /* 0x0000640000040038 */
[----:B01----:R-:W-:Y:S01]  /*7190*/  ENDCOLLECTIVE ;  /* 0x000000000000791b */ /* 0x003fe20003800000 */
.L_x_1492:
[----:B------:R-:W-:Y:S01]  /*71a0*/  FADD.FTZ R41, R44, R41 ;  /* 0x000000292c297221 */ /* 0x000fe20000010000 */
[----:B------:R-:W-:-:S04]  /*71b0*/  HFMA2.MMA R53, -RZ, RZ, 0, 1.1920928955078125e-07 ;  /* 0x00000002ff357435 */ /* 0x000fc800000001ff */
[----:B------:R-:W-:Y:S02]  /*71c0*/  MOV R54, R41 ;  /* 0x0000002900367202 */ /* 0x000fe40000000f00 */
[----:B------:R-:W-:-:S07]  /*71d0*/  MOV R43, R52 ;  /* 0x00000034002b7202 */ /* 0x000fce0000000f00 */
[----:B------:R-:W-:Y:S05]  /*71e0*/  WARPSYNC.COLLECTIVE R51, `(.L_x_1493) ;  /* 0x0000000033087348 */ /* 0x000fea0003c00000 */
[----:B------:R0:W1:Y:S02]  /*71f0*/  SHFL.BFLY P2, R52, R54, R53, R56 ;  /* 0x0c00003536347389 */ /* 0x0000640000040038 */
[----:B01----:R-:W-:Y:S01]  /*7200*/  ENDCOLLECTIVE ;  /* 0x000000000000791b */ /* 0x003fe20003800000 */
.L_x_1493:
[----:B------:R-:W-:-:S05]  /*7210*/  FADD.FTZ R43, R46, R43 ;  /* 0x0000002b2e2b7221 */ /* 0x000fca0000010000 */
[----:B------:R-:W-:Y:S01]  /*7220*/  MOV R54, R43 ;  /* 0x0000002b00367202 */ /* 0x000fe20000000f00 */
[----:B------:R-:W-:-:S07]  /*7230*/  IMAD.MOV.U32 R44, RZ, RZ, R52 ;  /* 0x000000ffff2c7224 */ /* 0x000fce00078e0034 */
[----:B------:R-:W-:Y:S05]  /*7240*/  WARPSYNC.COLLECTIVE R51, `(.L_x_1494) ;  /* 0x0000000033087348 */ /* 0x000fea0003c00000 */
[----:B------:R0:W1:Y:S02]  /*7250*/  SHFL.BFLY P2, R52, R54, R53, R56 ;  /* 0x0c00003536347389 */ /* 0x0000640000040038 */
[----:B01----:R-:W-:Y:S01]  /*7260*/  ENDCOLLECTIVE ;  /* 0x000000000000791b */ /* 0x003fe20003800000 */
.L_x_1494:
[----:B------:R-:W-:Y:S01]  /*7270*/  FADD.FTZ R44, R41, R44 ;  /* 0x0000002c292c7221 */ /* 0x000fe20000010000 */
[----:B------:R-:W-:-:S04]  /*7280*/  HFMA2.MMA R53, -RZ, RZ, 0, 5.9604644775390625e-08 ;  /* 0x00000001ff357435 */ /* 0x000fc800000001ff */
[----:B------:R-:W-:Y:S02]  /*7290*/  MOV R54, R44 ;  /* 0x0000002c00367202 */ /* 0x000fe40000000f00 */
[----:B------:R-:W-:-:S07]  /*72a0*/  MOV R46, R52 ;  /* 0x00000034002e7202 */ /* 0x000fce0000000f00 */
[----:B------:R-:W-:Y:S05]  /*72b0*/  WARPSYNC.COLLECTIVE R51, `(.L_x_1495) ;  /* 0x0000000033087348 */ /* 0x000fea0003c00000 */
[----:B------:R0:W1:Y:S02]  /*72c0*/  SHFL.BFLY P2, R52, R54, R53, R56 ;  /* 0x0c00003536347389 */ /* 0x0000640000040038 */
[----:B01----:R-:W-:Y:S01]  /*72d0*/  ENDCOLLECTIVE ;  /* 0x000000000000791b */ /* 0x003fe20003800000 */
.L_x_1495:
[----:B------:R-:W-:-:S05]  /*72e0*/  FADD.FTZ R43, R43, R46 ;  /* 0x0000002e2b2b7221 */ /* 0x000fca0000010000 */
[----:B------:R-:W-:Y:S02]  /*72f0*/  MOV R54, R43 ;  /* 0x0000002b00367202 */ /* 0x000fe40000000f00 */
[----:B------:R-:W-:-:S07]  /*7300*/  MOV R41, R52 ;  /* 0x0000003400297202 */ /* 0x000fce0000000f00 */
[----:B------:R-:W-:Y:S05]  /*7310*/  WARPSYNC.COLLECTIVE R51, `(.L_x_1496) ;  /* 0x0000000033087348 */ /* 0x000fea0003c00000 */
[----:B------:R0:W1:Y:S02]  /*7320*/  SHFL.BFLY P2, R52, R54, R53, R56 ;  /* 0x0c00003536347389 */ /* 0x0000640000040038 */
[----:B01----:R-:W-:Y:S01]  /*7330*/  ENDCOLLECTIVE ;  /* 0x000000000000791b */ /* 0x003fe20003800000 */
.L_x_1496:
[----:B------:R-:W-:-:S05]  /*7340*/  FADD.FTZ R32, R44, R41 ;  /* 0x000000292c207221 */ /* 0x000fca0000010000 */
[----:B------:R-:W-:-:S05]  /*7350*/  @!P0 F2FP.F16.F32.PACK_AB R32, RZ, R32 ;  /* 0x00000020ff20823e */ /* 0x000fca00000000ff */
[----:B------:R0:W-:Y:S01]  /*7360*/  @!P0 STG.E.U16 desc[UR8][R26.64+0x50], R32 ;  /* 0x000050201a008986 */ /* 0x0001e2000c101508 */
[----:B------:R-:W-:Y:S01]  /*7370*/  MOV R54, R45 ;  /* 0x0000002d00367202 */ /* 0x000fe20000000f00 */
[----:B------:R-:W-:Y:S01]  /*7380*/  IMAD.MOV.U32 R53, RZ, RZ, 0x8 ;  /* 0x00000008ff357424 */ /* 0x000fe200078e00ff */
[----:B------:R-:W-:-:S07]  /*7390*/  MOV R46, R52 ;  /* 0x00000034002e7202 */ /* 0x000fce0000000f00 */
[----:B0-----:R-:W-:Y:S05]  /*73a0*/  WARPSYNC.COLLECTIVE R51, `(.L_x_1497) ;  /* 0x0000000033087348 */ /* 0x001fea0003c00000 */
[----:B------:R1:W2:Y:S02]  /*73b0*/  SHFL.BFLY P2, R52, R54, R53, R56 ;  /* 0x0c00003536347389 */ /* 0x0002a40000040038 */
[----:B012---:R-:W-:Y:S01]  /*73c0*/  ENDCOLLECTIVE ;  /* 0x000000000000791b */ /* 0x007fe20003800000 */
.L_x_1497:
[----:B------:R-:W-:-:S05]  /*73d0*/  FADD.FTZ R33, R43, R46 ;  /* 0x0000002e2b217221 */ /* 0x000fca0000010000 */
[----:B------:R-:W-:-:S05]  /*73e0*/  @!P0 F2FP.F16.F32.PACK_AB R33, RZ, R33 ;  /* 0x00000021ff21823e */ /* 0x000fca00000000ff */
[----:B------:R0:W-:Y:S01]  /*73f0*/  @!P0 STG.E.U16 desc[UR8][R28.64+0x50], R33 ;  /* 0x000050211c008986 */ /* 0x0001e2000c101508 */
[----:B------:R-:W-:Y:S02]  /*7400*/  MOV R54, R47 ;  /* 0x0000002f00367202 */ /* 0x000fe40000000f00 */
[----:B------:R-:W-:-:S07]  /*7410*/  MOV R48, R52 ;  /* 0x0000003400307202 */ /* 0x000fce0000000f00 */
[----:B0-----:R-:W-:Y:S05]  /*7420*/  WARPSYNC.COLLECTIVE R51, `(.L_x_1498) ;  /* 0x0000000033087348 */ /* 0x001fea0003c00000 */
[----:B------:R1:W2:Y:S02]  /*7430*/  SHFL.BFLY P2, R52, R54, R53, R56 ;  /* 0x0c00003536347389 */ /* 0x0002a40000040038 */
[----:B012---:R-:W-:Y:S01]  /*7440*/  ENDCOLLECTIVE ;  /* 0x000000000000791b */ /* 0x007fe20003800000 */
.L_x_1498:
[----:B------:R-:W-:Y:S01]  /*7450*/  FADD.FTZ R48, R48, R45 ;  /* 0x0000002d30307221 */ /* 0x000fe20000010000 */
[----:B------:R-:W-:-:S04]  /*7460*/  HFMA2.MMA R53, -RZ, RZ, 0, 2.384185791015625e-07 ;  /* 0x00000004ff357435 */ /* 0x000fc800000001ff */
[----:B------:R-:W-:Y:S02]  /*7470*/  MOV R54, R48 ;  /* 0x0000003000367202 */ /* 0x000fe40000000f00 */
[----:B------:R-:W-:-:S07]  /*7480*/  MOV R50, R52 ;  /* 0x0000003400327202 */ /* 0x000fce0000000f00 */
[----:B------:R-:W-:Y:S05]  /*7490*/  WARPSYNC.COLLECTIVE R51, `(.L_x_1499) ;  /* 0x0000000033087348 */ /* 0x000fea0003c00000 */
[----:B------:R0:W1:Y:S02]  /*74a0*/  SHFL.BFLY P2, R52, R54, R53, R56 ;  /* 0x0c00003536347389 */ /* 0x0000640000040038 */
[----:B01----:R-:W-:Y:S01]  /*74b0*/  ENDCOLLECTIVE ;  /* 0x000000000000791b */ /* 0x003fe20003800000 */
.L_x_1499:
[----:B------:R-:W-:-:S05]  /*74c0*/  FADD.FTZ R50, R50, R47 ;  /* 0x0000002f32327221 */ /* 0x000fca0000010000 */
[----:B------:R-:W-:Y:S02]  /*74d0*/  MOV R54, R50 ;  /* 0x0000003200367202 */ /* 0x000fe40000000f00 */
[----:B------:R-:W-:-:S07]  /*74e0*/  MOV R45, R52 ;  /* 0x00000034002d7202 */ /* 0x000fce0000000f00 */
[----:B------:R-:W-:Y:S05]  /*74f0*/  WARPSYNC.COLLECTIVE R51, `(.L_x_1500) ;  /* 0x0000000033087348 */ /* 0x000fea0003c00000 */
[----:B------:R0:W1:Y:S02]  /*7500*/  SHFL.BFLY P2, R52, R54, R53, R56 ;  /* 0x0c00003536347389 */ /* 0x0000640000040038 */
[----:B01----:R-:W-:Y:S01]  /*7510*/  ENDCOLLECTIVE ;  /* 0x000000000000791b */ /* 0x003fe20003800000 */
.L_x_1500:
[----:B------:R-:W-:Y:S01]  /*7520*/  FADD.FTZ R45, R48, R45 ;  /* 0x0000002d302d7221 */ /* 0x000fe20000010000 */
[----:B------:R-:W-:-:S03]  /*7530*/  HFMA2.MMA R53, -RZ, RZ, 0, 1.1920928955078125e-07 ;  /* 0x00000002ff357435 */ /* 0x000fc600000001ff */
[----:B------:R-:W-:Y:S01]  /*7540*/  IMAD.MOV.U32 R54, RZ, RZ, R45 ;  /* 0x000000ffff367224 */ /* 0x000fe200078e002d */
[----:B------:R-:W-:-:S07]  /*7550*/  MOV R47, R52 ;  /* 0x00000034002f7202 */ /* 0x000fce0000000f00 */
[----:B------:R-:W-:Y:S05]  /*7560*/  WARPSYNC.COLLECTIVE R51, `(.L_x_1501) ;  /* 0x0000000033087348 */ /* 0x000fea0003c00000 */
[----:B------:R0:W1:Y:S02]  /*7570*/  SHFL.BFLY P2, R52, R54, R53, R56 ;  /* 0x0c00003536347389 */ /* 0x0000640000040038 */
[----:B01----:R-:W-:Y:S01]  /*7580*/  ENDCOLLECTIVE ;  /* 0x000000000000791b */ /* 0x003fe20003800000 */
.L_x_1501:
[----:B------:R-:W-:-:S05]  /*7590*/  FADD.FTZ R47, R50, R47 ;  /* 0x0000002f322f7221 */ /* 0x000fca0000010000 */
[----:B------:R-:W-:Y:S02]  /*75a0*/  MOV R54, R47 ;  /* 0x0000002f00367202 */ /* 0x000fe40000000f00 */
[----:B------:R-:W-:-:S07]  /*75b0*/  MOV R48, R52 ;  /* 0x0000003400307202 */ /* 0x000fce0000000f00 */
[----:B------:R-:W-:Y:S05]  /*75c0*/  WARPSYNC.COLLECTIVE R51, `(.L_x_1502) ;  /* 0x0000000033087348 */ /* 0x000fea0003c00000 */
[----:B------:R0:W1:Y:S02]  /*75d0*/  SHFL.BFLY P2, R52, R54, R53, R56 ;  /* 0x0c00003536347389 */ /* 0x0000640000040038 */
[----:B01----:R-:W-:Y:S01]  /*75e0*/  ENDCOLLECTIVE ;  /* 0x000000000000791b */ /* 0x003fe20003800000 */
.L_x_1502:
[----:B------:R-:W-:Y:S01]  /*75f0*/  FADD.FTZ R45, R45, R48 ;  /* 0x000000302d2d7221 */ /* 0x000fe20000010000 */
[----:B------:R-:W-:-:S04]  /*7600*/  HFMA2.MMA R53, -RZ, RZ, 0, 5.9604644775390625e-08 ;  /* 0x00000001ff357435 */ /* 0x000fc800000001ff */
[----:B------:R-:W-:Y:S02]  /*7610*/  MOV R54, R45 ;  /* 0x0000002d00367202 */ /* 0x000fe40000000f00 */
[----:B------:R-:W-:-:S07]  /*7620*/  MOV R50, R52 ;  /* 0x0000003400327202 */ /* 0x000fce0000000f00 */
[----:B------:R-:W-:Y:S05]  /*7630*/  WARPSYNC.COLLECTIVE R51, `(.L_x_1503) ;  /* 0x0000000033087348 */ /* 0x000fea0003c00000 */
[----:B------:R0:W1:Y:S02]  /*7640*/  SHFL.BFLY P2, R52, R54, R53, R56 ;  /* 0x0c00003536347389 */ /* 0x0000640000040038 */
[----:B01----:R-:W-:Y:S01]  /*7650*/  ENDCOLLECTIVE ;  /* 0x000000000000791b */ /* 0x003fe20003800000 */
.L_x_1503:
[----:B------:R-:W-:-:S05]  /*7660*/  FADD.FTZ R47, R47, R50 ;  /* 0x000000322f2f7221 */ /* 0x000fca0000010000 */
[----:B------:R-:W-:Y:S02]  /*7670*/  MOV R54, R47 ;  /* 0x0000002f00367202 */ /* 0x000fe40000000f00 */
[----:B------:R-:W-:-:S07]  /*7680*/  MOV R34, R52 ;  /* 0x0000003400227202 */ /* 0x000fce0000000f00 */
[----:B------:R-:W-:Y:S05]  /*7690*/  WARPSYNC.COLLECTIVE R51, `(.L_x_1504) ;  /* 0x0000000033087348 */ /* 0x000fea0003c00000 */
[----:B------:R0:W1:Y:S02]  /*76a0*/  SHFL.BFLY P2, R52, R54, R53, R56 ;  /* 0x0c00003536347389 */ /* 0x0000640000040038 */
[----:B01----:R-:W-:Y:S01]  /*76b0*/  ENDCOLLECTIVE ;  /* 0x000000000000791b */ /* 0x003fe20003800000 */
.L_x_1504:
[----:B------:R-:W-:Y:S01]  /*76c0*/  FADD.FTZ R34, R45, R34 ;  /* 0x000000222d227221 */ /* 0x000fe20000010000 */
[----:B------:R-:W-:Y:S01]  /*76d0*/  MOV R30, R52 ;  /* 0x00000034001e7202 */ /* 0x000fe20000000f00 */
[----:B------:R-:W-:Y:S06]  /*76e0*/  BRA `(.L_x_1505) ;  /* 0xffffffe000fc7947 */ /* 0x000fec000383ffff */
.L_x_1506:
        /* <DEDUP_REMOVED lines=9> */
.L_x_2657:


//--------------------- .text._ZN13group_norm_v218gn_bwd_cuda_kernelI6__halfLi320ELi1ELi32ELi40ELi1024ELb0ELb1ELi64ELi320ELi320ELi4ELb1ELi8ELb0ELb0ELNS_15WgradSyncMethodE3ENS_16CompileConditionILi900EEEEEvPT_S6_S6_PKS5_S8_S8_S8_PKfflPfPj --------------------------
	.section	.text._ZN13group_norm_v218gn_bwd_cuda_kernelI6__halfLi320ELi1ELi32ELi40ELi1024ELb0ELb1ELi64ELi320ELi320ELi4ELb1ELi8ELb0ELb0ELNS_15WgradSyncMethodE3ENS_16CompileConditionILi900EEEEEvPT_S6_S6_PKS5_S8_S8_S8_PKfflPfPj,"ax",@progbits
	.align	128
        .global         _ZN13group_norm_v218gn_bwd_cuda_kernelI6__halfLi320ELi1ELi32ELi40ELi1024ELb0ELb1ELi64ELi320ELi320ELi4ELb1ELi8ELb0ELb0ELNS_15WgradSyncMethodE3ENS_16CompileConditionILi900EEEEEvPT_S6_S6_PKS5_S8_S8_S8_PKfflPfPj
        .type           _ZN13group_norm_v218gn_bwd_cuda_kernelI6__halfLi320ELi1ELi32ELi40ELi1024ELb0ELb1ELi64ELi320ELi320ELi4ELb1ELi8ELb0ELb0ELNS_15WgradSyncMethodE3ENS_16CompileConditionILi900EEEEEvPT_S6_S6_PKS5_S8_S8_S8_PKfflPfPj,@function
        .size           _ZN13group_norm_v218gn_bwd_cuda_kernelI6__halfLi320ELi1ELi32ELi40ELi1024ELb0ELb1ELi64ELi320ELi320ELi4ELb1ELi8ELb0ELb0ELNS_15WgradSyncMethodE3ENS_16CompileConditionILi900EEEEEvPT_S6_S6_PKS5_S8_S8_S8_PKfflPfPj,(.L_x_2658 - _ZN13group_norm_v218gn_bwd_cuda_kernelI6__halfLi320ELi1ELi32ELi40ELi1024ELb0ELb1ELi64ELi320ELi320ELi4ELb1ELi8ELb0ELb0ELNS_15WgradSyncMethodE3ENS_16CompileConditionILi900EEEEEvPT_S6_S6_PKS5_S8_S8_S8_PKfflPfPj)
        .other          _ZN13group_norm_v218gn_bwd_cuda_kernelI6__halfLi320ELi1ELi32ELi40ELi1024ELb0ELb1ELi64ELi320ELi320ELi4ELb1ELi8ELb0ELb0ELNS_15WgradSyncMethodE3ENS_16CompileConditionILi900EEEEEvPT_S6_S6_PKS5_S8_S8_S8_PKfflPfPj,@"STO_CUDA_ENTRY STV_DEFAULT"
_ZN13group_norm_v218gn_bwd_cuda_kernelI6__halfLi320ELi1ELi32ELi40ELi1024ELb0ELb1ELi64ELi320ELi320ELi4ELb1ELi8ELb0ELb0ELNS_15WgradSyncMethodE3ENS_16CompileConditionILi900EEEEEvPT_S6_S6_PKS5_S8_S8_S8_PKfflPfPj:
.text._ZN13group_norm_v218gn_bwd_cuda_kernelI6__halfLi320ELi1ELi32ELi40ELi1024ELb0ELb1ELi64ELi320ELi320ELi4ELb1ELi8ELb0ELb0ELNS_15WgradSyncMethodE3ENS_16CompileConditionILi900EEEEEvPT_S6_S6_PKS5_S8_S8_S8_PKfflPfPj:
        /* <DEDUP_REMOVED lines=31> */
.L_x_1509:
[----:B------:R-:W2:Y:S04]  /*01f0*/  LD.E.STRONG.GPU R0, desc[UR18][R2.64] ;  /* 0x0000001202007980 */ /* 0x000ea8000c10f900 */
[----:B--2---:R-:W-:Y:S01]  /*0200*/  CCTL.IVALL ;  /* 0x00000000ff00798f */ /* 0x004fe20002000000 */
[----:B------:R-:W-:Y:S05]  /*0210*/  YIELD ;  /* 0x0000000000007946 */ /* 0x000fea0003800000 */
[----:B-----5:R-:W-:-:S04]  /*0220*/  LOP3.LUT R0, R0, R5, RZ, 0x3c, !PT ;  /* 0x0000000500007212 */ /* 0x020fc800078e3cff */
[----:B------:R-:W-:-:S13]  /*0230*/  ISETP.GT.AND P0, PT, R0, -0x1, PT ;  /* 0xffffffff0000780c */ /* 0x000fda0003f04270 */
[----:B------:R-:W-:Y:S05]  /*0240*/  @P0 BRA `(.L_x_1509) ;  /* 0xfffffffc00e80947 */ /* 0x000fea000383ffff */
.L_x_1508:
[----:B------:R-:W-:Y:S05]  /*0250*/  WARPSYNC.ALL ;  /* 0x0000000000007948 */ /* 0x000fea0003800000 */
[----:B------:R-:W-:Y:S06]  /*0260*/  BAR.SYNC.DEFER_BLOCKING 0x0 ;  /* 0x0000000000007b1d */ /* 0x000fec0000010000 */
[----:B------:R-:W-:Y:S05]  /*0270*/  BRA `(.L_x_1510) ;  /* 0x00000060009c7947 */ /* 0x000fea0003800000 */
.L_x_1507:
        /* <DEDUP_REMOVED lines=8> */
[----:B------:R-:W-:Y:S01]  /*0300*/  ULDC.64 UR8, c[0x0][0x268] ;  /* 0x00009a0000087ab9 */ /* 0x000fe20000000a00 */
[----:B------:R-:W-:Y:S01]  /*0310*/  USHF.L.U32 UR17, UR15, 0x4, URZ ;  /* 0x000000040f117899 */ /* 0x000fe2000800063f */
[----:B------:R-:W-:Y:S01]  /*0320*/  CS2R R68, SRZ ;  /* 0x0000000000447805 */ /* 0x000fe2000001ff00 */
        /* <DEDUP_REMOVED lines=25> */
[-C--:B------:R-:W-:Y:S02]  /*04c0*/  LEA.HI R0, R0, R10.reuse, RZ, 0x4 ;  /* 0x0000000a00007211 */ /* 0x080fe400078f20ff */
[----:B------:R-:W-:Y:S02]  /*04d0*/  LOP3.LUT R2, R2, 0xfffffffc, RZ, 0xc0, !PT ;  /* 0xfffffffc02027812 */ /* 0x000fe400078ec0ff */
[----:B------:R-:W-:Y:S02]  /*04e0*/  SHF.R.S32.HI R6, RZ, 0x1f, R5 ;  /* 0x0000001fff067819 */ /* 0x000fe40000011405 */
[----:B------:R-:W-:Y:S02]  /*04f0*/  SHF.R.S32.HI R8, RZ, 0x1f, R7 ;  /* 0x0000001fff087819 */ /* 0x000fe40000011407 */
[----:B0-----:R-:W-:Y:S02]  /*0500*/  SHF.R.S32.HI R4, RZ, 0x1f, R3 ;  /* 0x0000001fff047819 */ /* 0x001fe40000011403 */
[----:B------:R-:W-:-:S02]  /*0510*/  IADD3 R2, -R2, R10, RZ ;  /* 0x0000000a02027210 */ /* 0x000fc40007ffe1ff */
[----:B------:R-:W-:Y:S02]  /*0520*/  LEA.HI R4, R4, R3, RZ, 0x2 ;  /* 0x0000000304047211 */ /* 0x000fe400078f10ff */
[----:B------:R-:W-:Y:S02]  /*0530*/  SHF.R.U32.HI R3, RZ, 0x4, R0 ;  /* 0x00000004ff037819 */ /* 0x000fe40000011600 */
        /* <DEDUP_REMOVED lines=18> */
[C---:B------:R-:W-:Y:S02]  /*0660*/  LOP3.LUT R6, R0.reuse, 0x18, RZ, 0xc0, !PT ;  /* 0x0000001800067812 */ /* 0x040fe400078ec0ff */
[----:B------:R-:W-:Y:S02]  /*0670*/  LOP3.LUT R3, R0, 0x18, RZ, 0xc, !PT ;  /* 0x0000001800037812 */ /* 0x000fe400078e0cff */
[C---:B------:R-:W-:Y:S02]  /*0680*/  LOP3.LUT R0, R6.reuse, 0x8, RZ, 0x3c, !PT ;  /* 0x0000000806007812 */ /* 0x040fe400078e3cff */
[----:B------:R-:W-:Y:S02]  /*0690*/  LOP3.LUT R2, R6, 0x10, RZ, 0x3c, !PT ;  /* 0x0000001006027812 */ /* 0x000fe400078e3cff */
[C---:B------:R-:W-:Y:S02]  /*06a0*/  IADD3 R6, R5.reuse, R3, RZ ;  /* 0x0000000305067210 */ /* 0x040fe40007ffe0ff */
[----:B------:R-:W-:-:S02]  /*06b0*/  IADD3 R3, R5, R0, RZ ;  /* 0x0000000005037210 */ /* 0x000fc40007ffe0ff */
[----:B------:R-:W-:Y:S01]  /*06c0*/  IADD3 R0, R5, R2, RZ ;  /* 0x0000000205007210 */ /* 0x000fe20007ffe0ff */
[----:B------:R0:W-:Y:S04]  /*06d0*/  STL [R1+0x4c], R6 ;  /* 0x00004c0601007387 */ /* 0x0001e80000100800 */
[----:B------:R0:W-:Y:S04]  /*06e0*/  STL [R1+0x38], R4 ;  /* 0x0000380401007387 */ /* 0x0001e80000100800 */
[----:B------:R0:W-:Y:S04]  /*06f0*/  STL [R1+0x54], R3 ;  /* 0x0000540301007387 */ /* 0x0001e80000100800 */
[----:B------:R0:W-:Y:S02]  /*0700*/  STL [R1+0x50], R0 ;  /* 0x0000500001007387 */ /* 0x0001e40000100800 */
.L_x_1520:
[----:B01----:R-:W0:Y:S01]  /*0710*/  S2R R0, SR_TID.X ;  /* 0x0000000000007919 */ /* 0x003e220000002100 */
[----:B------:R-:W-:Y:S02]  /*0720*/  ULOP3.LUT UR15, UR10, 0x3, URZ, 0xc0, !UPT ;  /* 0x000000030a0f7892 */ /* 0x000fe4000f8ec03f */
[----:B------:R-:W-:Y:S02]  /*0730*/  USHF.R.U64 UR16, UR10, 0x2, UR5 ;  /* 0x000000020a107899 */ /* 0x000fe40008001205 */
[----:B------:R-:W-:Y:S02]  /*0740*/  UIMAD UR17, UR15, 0x140, URZ ;  /* 0x000001400f1178a4 */ /* 0x000fe4000f8e023f */
[----:B------:R-:W-:Y:S02]  /*0750*/  USHF.L.U32 UR15, UR22, 0x6, URZ ;  /* 0x00000006160f7899 */ /* 0x000fe4000800063f */
[----:B------:R-:W-:Y:S01]  /*0760*/  USHF.R.U32.HI UR24, URZ, 0x2, UR5 ;  /* 0x000000023f187899 */ /* 0x000fe20008011605 */
[----:B------:R-:W-:Y:S01]  /*0770*/  MOV R7, UR16 ;  /* 0x0000001000077c02 */ /* 0x000fe20008000f00 */
[----:B------:R-:W-:Y:S01]  /*0780*/  ULOP3.LUT UR15, UR15, 0x3c0, URZ, 0xc0, !UPT ;  /* 0x000003c00f0f7892 */ /* 0x000fe2000f8ec03f */
[----:B------:R-:W-:Y:S01]  /*0790*/  ULDC.64 UR26, c[0x0][0x248] ;  /* 0x00009200001a7ab9 */ /* 0x000fe20000000a00 */
[----:B------:R-:W-:Y:S01]  /*07a0*/  UIMAD UR25, UR24, 0x140000, URZ ;  /* 0x00140000181978a4 */ /* 0x000fe2000f8e023f */
        /* <DEDUP_REMOVED lines=18> */
[C---:B------:R-:W-:Y:S02]  /*08d0*/  LEA R74, P0, R6.reuse, UR26, 0x3 ;  /* 0x0000001a064a7c11 */ /* 0x040fe4000f8018ff */
[----:B------:R-:W-:Y:S02]  /*08e0*/  IADD3 R0, P1, R89, R26, RZ ;  /* 0x0000001a59007210 */ /* 0x000fe40007f3e0ff */
[----:B------:R-:W-:Y:S01]  /*08f0*/  LEA.HI.X R75, R6, UR27, R7, 0x3, P0 ;  /* 0x0000001b064b7c11 */ /* 0x000fe200080f1c07 */
[----:B------:R-:W-:Y:S01]  /*0900*/  ULDC.64 UR26, c[0x0][0x228] ;  /* 0x00008a00001a7ab9 */ /* 0x000fe20000000a00 */
[----:B------:R-:W-:Y:S02]  /*0910*/  IADD3.X R5, RZ, R27, RZ, P1, !PT ;  /* 0x0000001bff057210 */ /* 0x000fe40000ffe4ff */
[----:B------:R-:W-:-:S02]  /*0920*/  SHF.L.U32 R9, R0, 0x1, RZ ;  /* 0x0000000100097819 */ /* 0x000fc400000006ff */
[----:B------:R-:W2:Y:S01]  /*0930*/  LDG.E.64.CONSTANT R74, desc[UR18][R74.64] ;  /* 0x000000124a4a7981 */ /* 0x000ea2000c1e9b00 */
[----:B------:R-:W-:Y:S02]  /*0940*/  SHF.L.U64.HI R8, R0, 0x1, R5 ;  /* 0x0000000100087819 */ /* 0x000fe40000010205 */
[C---:B------:R-:W-:Y:S01]  /*0950*/  IADD3 R40, P0, R9.reuse, UR24, RZ ;  /* 0x0000001809287c10 */ /* 0x040fe2000ff1e0ff */
[----:B0-----:R-:W-:Y:S01]  /*0960*/  IMAD.WIDE R4, R4, 0x2, R2 ;  /* 0x0000000204047825 */ /* 0x001fe200078e0202 */
[----:B------:R-:W-:Y:S02]  /*0970*/  IADD3 R2, P1, R9, UR26, RZ ;  /* 0x0000001a09027c10 */ /* 0x000fe4000ff3e0ff */
[C---:B------:R-:W-:Y:S02]  /*0980*/  IADD3.X R41, R8.reuse, UR25, RZ, P0, !PT ;  /* 0x0000001908297c10 */ /* 0x040fe400087fe4ff */
[----:B------:R-:W-:Y:S01]  /*0990*/  IADD3.X R3, R8, UR27, RZ, P1, !PT ;  /* 0x0000001b08037c10 */ /* 0x000fe20008ffe4ff */
[----:B------:R-:W3:Y:S04]  /*09a0*/  LDG.E.64.CONSTANT R4, desc[UR18][R4.64] ;  /* 0x0000001204047981 */ /* 0x000ee8000c1e9b00 */
[----:B------:R-:W4:Y:S04]  /*09b0*/  LDG.E.64.CONSTANT R40, desc[UR18][R40.64] ;  /* 0x0000001228287981 */ /* 0x000f28000c1e9b00 */
[----:B------:R-:W5:Y:S01]  /*09c0*/  LDG.E.64.CONSTANT R2, desc[UR18][R2.64] ;  /* 0x0000001202027981 */ /* 0x000f62000c1e9b00 */
[----:B------:R-:W-:-:S04]  /*09d0*/  IADD3 R7, R89, 0x1400, RZ ;  /* 0x0000140059077810 */ /* 0x000fc80007ffe0ff */
[----:B------:R-:W-:Y:S01]  /*09e0*/  IADD3 R7, P0, R7, R26, RZ ;  /* 0x0000001a07077210 */ /* 0x000fe20007f1e0ff */
[----:B------:R0:W-:Y:S03]  /*09f0*/  STL [R1+0x30], R8 ;  /* 0x0000300801007387 */ /* 0x0001e60000100800 */
[----:B------:R-:W-:Y:S02]  /*0a00*/  IADD3.X R0, RZ, R27, RZ, P0, !PT ;  /* 0x0000001bff007210 */ /* 0x000fe400007fe4ff */
[C---:B0-----:R-:W-:Y:S02]  /*0a10*/  SHF.L.U32 R8, R7.reuse, 0x1, RZ ;  /* 0x0000000107087819 */ /* 0x041fe400000006ff */
[----:B------:R-:W-:Y:S02]  /*0a20*/  SHF.L.U64.HI R6, R7, 0x1, R0 ;  /* 0x0000000107067819 */ /* 0x000fe40000010200 */
[----:B------:R-:W-:-:S02]  /*0a30*/  IADD3 R36, P0, R8, UR24, RZ ;  /* 0x0000001808247c10 */ /* 0x000fc4000ff1e0ff */
[----:B------:R-:W-:Y:S02]  /*0a40*/  IADD3 R38, P1, R8, UR26, RZ ;  /* 0x0000001a08267c10 */ /* 0x000fe4000ff3e0ff */
[C---:B------:R-:W-:Y:S02]  /*0a50*/  IADD3.X R37, R6.reuse, UR25, RZ, P0, !PT ;  /* 0x0000001906257c10 */ /* 0x040fe400087fe4ff */
[----:B------:R-:W-:Y:S02]  /*0a60*/  IADD3 R7, R89, 0x2800, RZ ;  /* 0x0000280059077810 */ /* 0x000fe40007ffe0ff */
[----:B------:R-:W-:Y:S02]  /*0a70*/  IADD3.X R39, R6, UR27, RZ, P1, !PT ;  /* 0x0000001b06277c10 */ /* 0x000fe40008ffe4ff */
[----:B------:R-:W-:Y:S01]  /*0a80*/  IADD3 R7, P0, R7, R26, RZ ;  /* 0x0000001a07077210 */ /* 0x000fe20007f1e0ff */
[----:B------:R-:W5:Y:S04]  /*0a90*/  LDG.E.64.CONSTANT R36, desc[UR18][R36.64] ;  /* 0x0000001224247981 */ /* 0x000f68000c1e9b00 */
[----:B------:R-:W-:Y:S01]  /*0aa0*/  STL [R1+0x2c], R9 ;  /* 0x00002c0901007387 */ /* 0x000fe20000100800 */
[----:B------:R-:W-:-:S03]  /*0ab0*/  IADD3.X R0, RZ, R27, RZ, P0, !PT ;  /* 0x0000001bff007210 */ /* 0x000fc600007fe4ff */
[----:B------:R0:W-:Y:S04]  /*0ac0*/  STL [R1+0x24], R8 ;  /* 0x0000240801007387 */ /* 0x0001e80000100800 */
[----:B------:R-:W5:Y:S01]  /*0ad0*/  LDG.E.64.CONSTANT R38, desc[UR18][R38.64] ;  /* 0x0000001226267981 */ /* 0x000f62000c1e9b00 */
[----:B0-----:R-:W-:-:S03]  /*0ae0*/  SHF.L.U32 R8, R7, 0x1, RZ ;  /* 0x0000000107087819 */ /* 0x001fc600000006ff */
[----:B------:R0:W-:Y:S01]  /*0af0*/  STL [R1+0x28], R6 ;  /* 0x0000280601007387 */ /* 0x0001e20000100800 */
[----:B------:R-:W-:Y:S02]  /*0b00*/  IADD3 R34, P0, R8, UR24, RZ ;  /* 0x0000001808227c10 */ /* 0x000fe4000ff1e0ff */
[----:B0-----:R-:W-:-:S04]  /*0b10*/  SHF.L.U64.HI R6, R7, 0x1, R0 ;  /* 0x0000000107067819 */ /* 0x001fc80000010200 */
[----:B------:R-:W-:Y:S02]  /*0b20*/  IADD3.X R35, R6, UR25, RZ, P0, !PT ;  /* 0x0000001906237c10 */ /* 0x000fe400087fe4ff */
[----:B------:R-:W-:-:S04]  /*0b30*/  IADD3 R32, P1, R8, UR26, RZ ;  /* 0x0000001a08207c10 */ /* 0x000fc8000ff3e0ff */
[----:B------:R-:W5:Y:S01]  /*0b40*/  LDG.E.64.CONSTANT R34, desc[UR18][R34.64] ;  /* 0x0000001222227981 */ /* 0x000f62000c1e9b00 */
[----:B------:R-:W-:Y:S02]  /*0b50*/  IADD3.X R33, R6, UR27, RZ, P1, !PT ;  /* 0x0000001b06217c10 */ /* 0x000fe40008ffe4ff */
[----:B------:R-:W-:-:S04]  /*0b60*/  IADD3 R7, R89, 0x3c00, RZ ;  /* 0x00003c0059077810 */ /* 0x000fc80007ffe0ff */
[----:B------:R-:W5:Y:S01]  /*0b70*/  LDG.E.64.CONSTANT R32, desc[UR18][R32.64] ;  /* 0x0000001220207981 */ /* 0x000f62000c1e9b00 */
[----:B------:R-:W-:-:S03]  /*0b80*/  IADD3 R7, P0, R7, R26, RZ ;  /* 0x0000001a07077210 */ /* 0x000fc60007f1e0ff */
[----:B------:R0:W-:Y:S01]  /*0b90*/  STL [R1+0x1c], R8 ;  /* 0x00001c0801007387 */ /* 0x0001e20000100800 */
[----:B------:R-:W-:-:S03]  /*0ba0*/  IADD3.X R0, RZ, R27, RZ, P0, !PT ;  /* 0x0000001bff007210 */ /* 0x000fc600007fe4ff */
[----:B------:R1:W-:Y:S01]  /*0bb0*/  STL [R1+0x20], R6 ;  /* 0x0000200601007387 */ /* 0x0003e20000100800 */
[C---:B0-----:R-:W-:Y:S02]  /*0bc0*/  SHF.L.U32 R8, R7.reuse, 0x1, RZ ;  /* 0x0000000107087819 */ /* 0x041fe400000006ff */
[----:B-1----:R-:W-:Y:S02]  /*0bd0*/  SHF.L.U64.HI R6, R7, 0x1, R0 ;  /* 0x0000000107067819 */ /* 0x002fe40000010200 */
[----:B------:R-:W-:-:S04]  /*0be0*/  IADD3 R28, P0, R8, UR24, RZ ;  /* 0x00000018081c7c10 */ /* 0x000fc8000ff1e0ff */
[----:B------:R-:W-:Y:S02]  /*0bf0*/  IADD3.X R29, R6, UR25, RZ, P0, !PT ;  /* 0x00000019061d7c10 */ /* 0x000fe400087fe4ff */
[----:B------:R-:W-:-:S04]  /*0c00*/  IADD3 R30, P1, R8, UR26, RZ ;  /* 0x0000001a081e7c10 */ /* 0x000fc8000ff3e0ff */
[----:B------:R-:W5:Y:S01]  /*0c10*/  LDG.E.64.CONSTANT R28, desc[UR18][R28.64] ;  /* 0x000000121c1c7981 */ /* 0x000f62000c1e9b00 */
[----:B------:R-:W-:-:S06]  /*0c20*/  IADD3.X R31, R6, UR27, RZ, P1, !PT ;  /* 0x0000001b061f7c10 */ /* 0x000fcc0008ffe4ff */
[----:B------:R-:W5:Y:S01]  /*0c30*/  LDG.E.64.CONSTANT R30, desc[UR18][R30.64] ;  /* 0x000000121e1e7981 */ /* 0x000f62000c1e9b00 */
[----:B------:R-:W-:-:S04]  /*0c40*/  IADD3 R7, R89, 0x5000, RZ ;  /* 0x0000500059077810 */ /* 0x000fc80007ffe0ff */
[----:B------:R-:W-:Y:S01]  /*0c50*/  IADD3 R7, P0, R7, R26, RZ ;  /* 0x0000001a07077210 */ /* 0x000fe20007f1e0ff */
[----:B------:R0:W-:Y:S03]  /*0c60*/  STL [R1+0x14], R8 ;  /* 0x0000140801007387 */ /* 0x0001e60000100800 */
[----:B------:R-:W-:Y:S01]  /*0c70*/  IADD3.X R0, RZ, R27, RZ, P0, !PT ;  /* 0x0000001bff007210 */ /* 0x000fe200007fe4ff */
[----:B------:R1:W-:Y:S01]  /*0c80*/  STL [R1+0x18], R6 ;  /* 0x0000180601007387 */ /* 0x0003e20000100800 */
[C---:B0-----:R-:W-:Y:S02]  /*0c90*/  SHF.L.U32 R8, R7.reuse, 0x1, RZ ;  /* 0x0000000107087819 */ /* 0x041fe400000006ff */
[----:B-1----:R-:W-:Y:S02]  /*0ca0*/  SHF.L.U64.HI R6, R7, 0x1, R0 ;  /* 0x0000000107067819 */ /* 0x002fe40000010200 */
[----:B------:R-:W-:-:S04]  /*0cb0*/  IADD3 R24, P0, R8, UR24, RZ ;  /* 0x0000001808187c10 */ /* 0x000fc8000ff1e0ff */
[----:B------:R-:W-:-:S06]  /*0cc0*/  IADD3.X R25, R6, UR25, RZ, P0, !PT ;  /* 0x0000001906197c10 */ /* 0x000fcc00087fe4ff */
[----:B------:R-:W5:Y:S01]  /*0cd0*/  LDG.E.64.CONSTANT R24, desc[UR18][R24.64] ;  /* 0x0000001218187981 */ /* 0x000f62000c1e9b00 */
[----:B------:R-:W-:-:S04]  /*0ce0*/  IADD3 R7, R89, 0x6400, RZ ;  /* 0x0000640059077810 */ /* 0x000fc80007ffe0ff */
[----:B------:R-:W-:Y:S01]  /*0cf0*/  IADD3 R7, P0, R7, R26, RZ ;  /* 0x0000001a07077210 */ /* 0x000fe20007f1e0ff */
[----:B------:R0:W-:Y:S01]  /*0d00*/  STL [R1+0xc], R8 ;  /* 0x00000c0801007387 */ /* 0x0001e20000100800 */
[----:B------:R-:W-:Y:S02]  /*0d10*/  IADD3 R22, P1, R8, UR26, RZ ;  /* 0x0000001a08167c10 */ /* 0x000fe4000ff3e0ff */
[----:B------:R-:W-:Y:S01]  /*0d20*/  IADD3.X R0, RZ, R27, RZ, P0, !PT ;  /* 0x0000001bff007210 */ /* 0x000fe200007fe4ff */
[----:B------:R1:W-:Y:S01]  /*0d30*/  STL [R1+0x10], R6 ;  /* 0x0000100601007387 */ /* 0x0003e20000100800 */
[----:B------:R-:W-:Y:S02]  /*0d40*/  IADD3.X R23, R6, UR27, RZ, P1, !PT ;  /* 0x0000001b06177c10 */ /* 0x000fe40008ffe4ff */
[----:B0-----:R-:W-:-:S04]  /*0d50*/  SHF.L.U32 R8, R7, 0x1, RZ ;  /* 0x0000000107087819 */ /* 0x001fc800000006ff */
[----:B------:R-:W5:Y:S01]  /*0d60*/  LDG.E.64.CONSTANT R22, desc[UR18][R22.64] ;  /* 0x0000001216167981 */ /* 0x000f62000c1e9b00 */
[----:B-1----:R-:W-:Y:S02]  /*0d70*/  SHF.L.U64.HI R6, R7, 0x1, R0 ;  /* 0x0000000107067819 */ /* 0x002fe40000010200 */
[----:B------:R-:W-:-:S04]  /*0d80*/  IADD3 R18, P0, R8, UR24, RZ ;  /* 0x0000001808127c10 */ /* 0x000fc8000ff1e0ff */
[----:B------:R-:W-:-:S06]  /*0d90*/  IADD3.X R19, R6, UR25, RZ, P0, !PT ;  /* 0x0000001906137c10 */ /* 0x000fcc00087fe4ff */
[----:B------:R-:W5:Y:S01]  /*0da0*/  LDG.E.64.CONSTANT R18, desc[UR18][R18.64] ;  /* 0x0000001212127981 */ /* 0x000f62000c1e9b00 */
[----:B------:R-:W-:-:S04]  /*0db0*/  IADD3 R7, R89, 0x7800, RZ ;  /* 0x0000780059077810 */ /* 0x000fc80007ffe0ff */
[----:B------:R-:W-:Y:S02]  /*0dc0*/  IADD3 R7, P0, R7, R26, RZ ;  /* 0x0000001a07077210 */ /* 0x000fe40007f1e0ff */
[----:B------:R-:W-:Y:S02]  /*0dd0*/  IADD3 R20, P1, R8, UR26, RZ ;  /* 0x0000001a08147c10 */ /* 0x000fe4000ff3e0ff */
[----:B------:R-:W-:Y:S02]  /*0de0*/  IADD3.X R0, RZ, R27, RZ, P0, !PT ;  /* 0x0000001bff007210 */ /* 0x000fe400007fe4ff */
[----:B------:R-:W-:Y:S01]  /*0df0*/  SHF.L.U32 R165, R7, 0x1, RZ ;  /* 0x0000000107a57819 */ /* 0x000fe200000006ff */
[----:B------:R-:W-:Y:S01]  /*0e00*/  STL [R1+0x4], R8 ;  /* 0x0000040801007387 */ /* 0x000fe20000100800 */
[----:B------:R-:W-:Y:S02]  /*0e10*/  IADD3.X R21, R6, UR27, RZ, P1, !PT ;  /* 0x0000001b06157c10 */ /* 0x000fe40008ffe4ff */
[----:B------:R-:W-:Y:S01]  /*0e20*/  IADD3 R14, P0, R165, UR24, RZ ;  /* 0x00000018a50e7c10 */ /* 0x000fe2000ff1e0ff */
[----:B------:R0:W-:Y:S04]  /*0e30*/  STL [R1+0x8], R6 ;  /* 0x0000080601007387 */ /* 0x0001e80000100800 */
[----:B------:R-:W5:Y:S01]  /*0e40*/  LDG.E.64.CONSTANT R20, desc[UR18][R20.64] ;  /* 0x0000001214147981 */ /* 0x000f62000c1e9b00 */
[----:B0-----:R-:W-:-:S04]  /*0e50*/  SHF.L.U64.HI R6, R7, 0x1, R0 ;  /* 0x0000000107067819 */ /* 0x001fc80000010200 */
[----:B------:R-:W-:-:S06]  /*0e60*/  IADD3.X R15, R6, UR25, RZ, P0, !PT ;  /* 0x00000019060f7c10 */ /* 0x000fcc00087fe4ff */
[----:B------:R-:W5:Y:S01]  /*0e70*/  LDG.E.64.CONSTANT R14, desc[UR18][R14.64] ;  /* 0x000000120e0e7981 */ /* 0x000f62000c1e9b00 */
        /* <DEDUP_REMOVED lines=13> */
[----:B------:R-:W-:Y:S01]  /*0f50*/  IADD3.X R9, R164, UR27, RZ, P1, !PT ;  /* 0x0000001ba4097c10 */ /* 0x000fe20008ffe4ff */
[----:B------:R-:W5:Y:S01]  /*0f60*/  LDG.E.64.CONSTANT R10, desc[UR18][R10.64] ;  /* 0x000000120a0a7981 */ /* 0x000f62000c1e9b00 */
[----:B------:R-:W-:Y:S02]  /*0f70*/  IADD3.X R162, RZ, R27, RZ, P0, !PT ;  /* 0x0000001bffa27210 */ /* 0x000fe400007fe4ff */
[C---:B------:R-:W-:Y:S01]  /*0f80*/  SHF.L.U32 R161, R7.reuse, 0x1, RZ ;  /* 0x0000000107a17819 */ /* 0x040fe200000006ff */
[----:B------:R0:W-:Y:S01]  /*0f90*/  STL [R1], R6 ;  /* 0x0000000601007387 */ /* 0x0001e20000100800 */
[----:B------:R-:W-:-:S03]  /*0fa0*/  SHF.L.U64.HI R162, R7, 0x1, R162 ;  /* 0x0000000107a27819 */ /* 0x000fc600000102a2 */
[----:B------:R-:W5:Y:S01]  /*0fb0*/  LDG.E.64.CONSTANT R8, desc[UR18][R8.64] ;  /* 0x0000001208087981 */ /* 0x000f62000c1e9b00 */
[----:B------:R-:W-:Y:S02]  /*0fc0*/  IADD3 R43, R89, 0xb400, RZ ;  /* 0x0000b400592b7810 */ /* 0x000fe40007ffe0ff */
[----:B0-----:R-:W-:-:S04]  /*0fd0*/  IADD3 R6, P0, R161, UR24, RZ ;  /* 0x00000018a1067c10 */ /* 0x001fc8000ff1e0ff */
[C---:B------:R-:W-:Y:S02]  /*0fe0*/  IADD3.X R7, R162.reuse, UR25, RZ, P0, !PT ;  /* 0x00000019a2077c10 */ /* 0x040fe400087fe4ff */
[----:B------:R-:W-:Y:S01]  /*0ff0*/  IADD3 R62, P0, R43, R26, RZ ;  /* 0x0000001a2b3e7210 */ /* 0x000fe20007f1e0ff */
[----:B--2---:R-:W-:Y:S01]  /*1000*/  FADD.FTZ R100, R75, UR15 ;  /* 0x0000000f4b647e21 */ /* 0x004fe20008010000 */
[----:B------:R-:W-:Y:S02]  /*1010*/  IADD3 R12, P1, R161, UR26, RZ ;  /* 0x0000001aa10c7c10 */ /* 0x000fe4000ff3e0ff */
[----:B------:R-:W2:Y:S03]  /*1020*/  LDG.E.64.CONSTANT R6, desc[UR18][R6.64] ;  /* 0x0000001206067981 */ /* 0x000ea6000c1e9b00 */
[----:B------:R-:W0:Y:S01]  /*1030*/  MUFU.RSQ R100, R100 ;  /* 0x0000006400647308 */ /* 0x000e220000001400 */
[----:B------:R-:W-:Y:S01]  /*1040*/  IADD3.X R13, R162, UR27, RZ, P1, !PT ;  /* 0x0000001ba20d7c10 */ /* 0x000fe20008ffe4ff */
[----:B---3--:R-:W-:-:S02]  /*1050*/  HADD2.F32 R75, -RZ, R4.H0_H0 ;  /* 0x20000004ff4b7230 */ /* 0x008fc40000004100 */
[--C-:B----4-:R-:W-:Y:S02]  /*1060*/  HADD2.F32 R43, -RZ, R40.reuse.H0_H0 ;  /* 0x20000028ff2b7230 */ /* 0x110fe40000004100 */
[----:B------:R-:W-:Y:S02]  /*1070*/  HADD2.F32 R45, -RZ, R40.H1_H1 ;  /* 0x30000028ff2d7230 */ /* 0x000fe40000004100 */
[----:B-----5:R-:W-:Y:S02]  /*1080*/  HADD2.F32 R0, -RZ, R2.H0_H0 ;  /* 0x20000002ff007230 */ /* 0x020fe40000004100 */
[C---:B------:R-:W-:Y:S01]  /*1090*/  FADD.FTZ R43, -R74.reuse, R43 ;  /* 0x0000002b4a2b7221 */ /* 0x040fe20000010100 */
[----:B------:R-:W-:Y:S01]  /*10a0*/  IADD3.X R63, RZ, R27, RZ, P0, !PT ;  /* 0x0000001bff3f7210 */ /* 0x000fe200007fe4ff */
[----:B------:R-:W-:Y:S02]  /*10b0*/  HADD2.F32 R65, -RZ, R4.H1_H1 ;  /* 0x30000004ff417230 */ /* 0x000fe40000004100 */
[----:B------:R-:W-:Y:S01]  /*10c0*/  FADD.FTZ R159, -R74, R45 ;  /* 0x0000002d4a9f7221 */ /* 0x000fe20000010100 */
[----:B------:R-:W-:-:S02]  /*10d0*/  HADD2.F32 R64, -RZ, R2.H1_H1 ;  /* 0x30000002ff407230 */ /* 0x000fc40000004100 */
[----:B------:R-:W-:Y:S01]  /*10e0*/  FMUL.FTZ R45, R0, R75 ;  /* 0x0000004b002d7220 */ /* 0x000fe20000410000 */
[----:B0-----:R-:W-:Y:S01]  /*10f0*/  FMUL.FTZ R160, R100, R43 ;  /* 0x0000002b64a07220 */ /* 0x001fe20000410000 */
[C---:B------:R-:W-:Y:S01]  /*1100*/  SHF.L.U64.HI R63, R62.reuse, 0x1, R63 ;  /* 0x000000013e3f7819 */ /* 0x040fe2000001023f */
[----:B------:R-:W3:Y:S01]  /*1110*/  LDG.E.64.CONSTANT R12, desc[UR18][R12.64] ;  /* 0x000000120c0c7981 */ /* 0x000ee2000c1e9b00 */
[----:B------:R-:W-:Y:S01]  /*1120*/  SHF.L.U32 R62, R62, 0x1, RZ ;  /* 0x000000013e3e7819 */ /* 0x000fe200000006ff */
[----:B------:R-:W-:Y:S01]  /*1130*/  FMUL.FTZ R4, R64, R65 ;  /* 0x0000004140047220 */ /* 0x000fe20000410000 */
[----:B------:R-:W-:Y:S01]  /*1140*/  FMUL.FTZ R159, R100, R159 ;  /* 0x0000009f649f7220 */ /* 0x000fe20000410000 */
[----:B------:R-:W-:Y:S01]  /*1150*/  FFMA.FTZ R2, R160, R45, RZ ;  /* 0x0000002da0027223 */ /* 0x000fe200000100ff */
[C---:B------:R-:W-:Y:S01]  /*1160*/  IADD3 R40, P0, R62.reuse, UR24, RZ ;  /* 0x000000183e287c10 */ /* 0x040fe2000ff1e0ff */
[--C-:B------:R-:W-:Y:S02]  /*1170*/  HADD2.F32 R47, -RZ, R41.reuse.H0_H0 ;  /* 0x20000029ff2f7230 */ /* 0x100fe40000004100 */
[----:B------:R-:W-:Y:S01]  /*1180*/  FFMA.FTZ R45, R159, R4, R2 ;  /* 0x000000049f2d7223 */ /* 0x000fe20000010002 */
[----:B------:R-:W-:Y:S01]  /*1190*/  HADD2.F32 R49, -RZ, R41.H1_H1 ;  /* 0x30000029ff317230 */ /* 0x000fe20000004100 */
[----:B------:R-:W-:-:S02]  /*11a0*/  IADD3 R4, P1, R62, UR26, RZ ;  /* 0x0000001a3e047c10 */ /* 0x000fc4000ff3e0ff */
[----:B------:R-:W-:Y:S01]  /*11b0*/  IADD3.X R41, R63, UR25, RZ, P0, !PT ;  /* 0x000000193f297c10 */ /* 0x000fe200087fe4ff */
[--C-:B------:R-:W-:Y:S01]  /*11c0*/  HADD2.F32 R61, -RZ, R5.reuse.H0_H0 ;  /* 0x20000005ff3d7230 */ /* 0x100fe20000004100 */
[----:B------:R-:W-:Y:S01]  /*11d0*/  IADD3 R43, R89, 0xc800, RZ ;  /* 0x0000c800592b7810 */ /* 0x000fe20007ffe0ff */
[----:B------:R-:W-:Y:S01]  /*11e0*/  HADD2.F32 R60, -RZ, R5.H1_H1 ;  /* 0x30000005ff3c7230 */ /* 0x000fe20000004100 */
[----:B------:R-:W-:Y:S01]  /*11f0*/  IADD3.X R5, R63, UR27, RZ, P1, !PT ;  /* 0x0000001b3f057c10 */ /* 0x000fe20008ffe4ff */
[--C-:B------:R-:W-:Y:S02]  /*1200*/  HADD2.F32 R59, -RZ, R3.reuse.H0_H0 ;  /* 0x20000003ff3b7230 */ /* 0x100fe40000004100 */
[----:B------:R-:W-:Y:S01]  /*1210*/  HADD2.F32 R58, -RZ, R3.H1_H1 ;  /* 0x30000003ff3a7230 */ /* 0x000fe20000004100 */
[----:B------:R-:W-:Y:S01]  /*1220*/  IADD3 R56, P0, R43, R26, RZ ;  /* 0x0000001a2b387210 */ /* 0x000fe20007f1e0ff */
[----:B------:R0:W4:Y:S03]  /*1230*/  LDG.E.64.CONSTANT R2, desc[UR18][R40.64] ;  /* 0x0000001228027981 */ /* 0x000126000c1e9b00 */
[----:B------:R-:W-:Y:S01]  /*1240*/  IADD3.X R57, RZ, R27, RZ, P0, !PT ;  /* 0x0000001bff397210 */ /* 0x000fe200007fe4ff */
[----:B------:R-:W5:Y:S03]  /*1250*/  LDG.E.64.CONSTANT R4, desc[UR18][R4.64] ;  /* 0x0000001204047981 */ /* 0x000f66000c1e9b00 */
[----:B------:R-:W-:-:S02]  /*1260*/  SHF.L.U64.HI R57, R56, 0x1, R57 ;  /* 0x0000000138397819 */ /* 0x000fc40000010239 */
[----:B------:R-:W-:Y:S01]  /*1270*/  SHF.L.U32 R56, R56, 0x1, RZ ;  /* 0x0000000138387819 */ /* 0x000fe200000006ff */
[----:B------:R-:W-:Y:S01]  /*1280*/  FADD.FTZ R47, -R74, R47 ;  /* 0x0000002f4a2f7221 */ /* 0x000fe20000010100 */
[----:B------:R-:W-:Y:S02]  /*1290*/  FMUL.FTZ R42, R59, R61 ;  /* 0x0000003d3b2a7220 */ /* 0x000fe40000410000 */
[----:B------:R-:W-:Y:S01]  /*12a0*/  IADD3 R76, P0, R56, UR24, RZ ;  /* 0x00000018384c7c10 */ /* 0x000fe2000ff1e0ff */
[----:B------:R-:W-:Y:S01]  /*12b0*/  FMUL.FTZ R158, R100, R47 ;  /* 0x0000002f649e7220 */ /* 0x000fe20000410000 */
[----:B------:R-:W-:Y:S02]  /*12c0*/  IADD3 R78, P1, R56, UR26, RZ ;  /* 0x0000001a384e7c10 */ /* 0x000fe4000ff3e0ff */
[----:B------:R-:W-:Y:S01]  /*12d0*/  IADD3.X R77, R57, UR25, RZ, P0, !PT ;  /* 0x00000019394d7c10 */ /* 0x000fe200087fe4ff */
[----:B------:R-:W-:Y:S01]  /*12e0*/  FFMA.FTZ R42, R158, R42, R45 ;  /* 0x0000002a9e2a7223 */ /* 0x000fe2000001002d */
[----:B------:R-:W-:-:S02]  /*12f0*/  HADD2.F32 R45, -RZ, R36.H0_H0 ;  /* 0x20000024ff2d7230 */ /* 0x000fc40000004100 */
[----:B------:R-:W-:Y:S01]  /*1300*/  FADD.FTZ R49, -R74, R49 ;  /* 0x000000314a317221 */ /* 0x000fe20000010100 */
[----:B------:R-:W-:Y:S01]  /*1310*/  IADD3.X R79, R57, UR27, RZ, P1, !PT ;  /* 0x0000001b394f7c10 */ /* 0x000fe20008ffe4ff */
[----:B0-----:R-:W-:Y:S01]  /*1320*/  HADD2.F32 R41, -RZ, R36.H1_H1 ;  /* 0x30000024ff297230 */ /* 0x001fe20000004100 */
[----:B------:R-:W5:Y:S01]  /*1330*/  LDG.E.64.CONSTANT R76, desc[UR18][R76.64] ;  /* 0x000000124c4c7981 */ /* 0x000f62000c1e9b00 */
[--C-:B------:R-:W-:Y:S02]  /*1340*/  HADD2.F32 R55, -RZ, R38.reuse.H0_H0 ;  /* 0x20000026ff377230 */ /* 0x100fe40000004100 */
[----:B------:R-:W-:Y:S01]  /*1350*/  FMUL.FTZ R43, R58, R60 ;  /* 0x0000003c3a2b7220 */ /* 0x000fe20000410000 */
[----:B------:R-:W-:Y:S01]  /*1360*/  FMUL.FTZ R157, R100, R49 ;  /* 0x00000031649d7220 */ /* 0x000fe20000410000 */
[C---:B------:R-:W-:Y:S01]  /*1370*/  FADD.FTZ R45, -R74.reuse, R45 ;  /* 0x0000002d4a2d7221 */ /* 0x040fe20000010100 */
[----:B------:R-:W5:Y:S01]  /*1380*/  LDG.E.64.CONSTANT R78, desc[UR18][R78.64] ;  /* 0x000000124e4e7981 */ /* 0x000f62000c1e9b00 */
[----:B------:R-:W-:Y:S01]  /*1390*/  FADD.FTZ R41, -R74, R41 ;  /* 0x000000294a297221 */ /* 0x000fe20000010100 */
[----:B------:R-:W-:Y:S01]  /*13a0*/  FFMA.FTZ R43, R157, R43, R42 ;  /* 0x0000002b9d2b7223 */ /* 0x000fe2000001002a */
[----:B------:R-:W-:Y:S01]  /*13b0*/  FMUL.FTZ R40, R75, R55 ;  /* 0x000000374b287220 */ /* 0x000fe20000410000 */
[----:B------:R-:W-:Y:S01]  /*13c0*/  FMUL.FTZ R156, R100, R45 ;  /* 0x0000002d649c7220 */ /* 0x000fe20000410000 */
[----:B------:R-:W-:-:S02]  /*13d0*/  HADD2.F32 R54, -RZ, R38.H1_H1 ;  /* 0x30000026ff367230 */ /* 0x000fc40000004100 */
[----:B------:R-:W-:Y:S01]  /*13e0*/  FMUL.FTZ R155, R100, R41 ;  /* 0x00000029649b7220 */ /* 0x000fe20000410000 */
[----:B------:R-:W-:Y:S01]  /*13f0*/  IADD3 R41, R89, 0xdc00, RZ ;  /* 0x0000dc0059297810 */ /* 0x000fe20007ffe0ff */
[----:B------:R-:W-:Y:S01]  /*1400*/  FFMA.FTZ R40, R156, R40, R43 ;  /* 0x000000289c287223 */ /* 0x000fe2000001002b */
[----:B------:R-:W-:Y:S02]  /*1410*/  HADD2.F32 R43, -RZ, R37.H0_H0 ;  /* 0x20000025ff2b7230 */ /* 0x000fe40000004100 */
[----:B------:R-:W-:Y:S01]  /*1420*/  FMUL.FTZ R36, R65, R54 ;  /* 0x0000003641247220 */ /* 0x000fe20000410000 */
[--C-:B------:R-:W-:Y:S01]  /*1430*/  HADD2.F32 R53, -RZ, R39.reuse.H0_H0 ;  /* 0x20000027ff357230 */ /* 0x100fe20000004100 */
[----:B------:R-:W-:Y:S01]  /*1440*/  IADD3 R41, P0, R41, R26, RZ ;  /* 0x0000001a29297210 */ /* 0x000fe20007f1e0ff */
[----:B------:R-:W-:Y:S02]  /*1450*/  HADD2.F32 R52, -RZ, R39.H1_H1 ;  /* 0x30000027ff347230 */ /* 0x000fe40000004100 */
[----:B------:R-:W-:-:S02]  /*1460*/  HADD2.F32 R39, -RZ, R34.H0_H0 ;  /* 0x20000022ff277230 */ /* 0x000fc40000004100 */
[C---:B------:R-:W-:Y:S01]  /*1470*/  FADD.FTZ R45, -R74.reuse, R43 ;  /* 0x0000002b4a2d7221 */ /* 0x040fe20000010100 */
[----:B------:R-:W-:Y:S02]  /*1480*/  HADD2.F32 R37, -RZ, R37.H1_H1 ;  /* 0x30000025ff257230 */ /* 0x000fe40000004100 */
[----:B------:R-:W-:Y:S01]  /*1490*/  FFMA.FTZ R43, R155, R36, R40 ;  /* 0x000000249b2b7223 */ /* 0x000fe20000010028 */
[----:B------:R-:W-:Y:S01]  /*14a0*/  IADD3.X R40, RZ, R27, RZ, P0, !PT ;  /* 0x0000001bff287210 */ /* 0x000fe200007fe4ff */
[----:B------:R-:W-:Y:S01]  /*14b0*/  FADD.FTZ R39, -R74, R39 ;  /* 0x000000274a277221 */ /* 0x000fe20000010100 */
[----:B------:R-:W-:Y:S01]  /*14c0*/  SHF.L.U32 R51, R41, 0x1, RZ ;  /* 0x0000000129337819 */ /* 0x000fe200000006ff */
[----:B------:R-:W-:Y:S01]  /*14d0*/  FMUL.FTZ R36, R61, R53 ;  /* 0x000000353d247220 */ /* 0x000fe20000410000 */
[----:B------:R-:W-:Y:S01]  /*14e0*/  FMUL.FTZ R154, R100, R45 ;  /* 0x0000002d649a7220 */ /* 0x000fe20000410000 */
[----:B------:R-:W-:Y:S01]  /*14f0*/  FADD.FTZ R37, -R74, R37 ;  /* 0x000000254a257221 */ /* 0x000fe20000010100 */
[----:B------:R-:W-:Y:S01]  /*1500*/  SHF.L.U64.HI R49, R41, 0x1, R40 ;  /* 0x0000000129317819 */ /* 0x000fe20000010228 */
[----:B------:R-:W-:Y:S01]  /*1510*/  FMUL.FTZ R152, R100, R39 ;  /* 0x0000002764987220 */ /* 0x000fe20000410000 */
[----:B------:R-:W-:Y:S01]  /*1520*/  IADD3 R80, P0, R51, UR24, RZ ;  /* 0x0000001833507c10 */ /* 0x000fe2000ff1e0ff */
[----:B------:R-:W-:Y:S01]  /*1530*/  FFMA.FTZ R36, R154, R36, R43 ;  /* 0x000000249a247223 */ /* 0x000fe2000001002b */
[----:B------:R-:W-:Y:S01]  /*1540*/  FMUL.FTZ R38, R60, R52 ;  /* 0x000000343c267220 */ /* 0x000fe20000410000 */
[----:B------:R-:W-:Y:S01]  /*1550*/  FMUL.FTZ R153, R100, R37 ;  /* 0x0000002564997220 */ /* 0x000fe20000410000 */
[----:B------:R-:W-:-:S02]  /*1560*/  HADD2.F32 R50, -RZ, R32.H0_H0 ;  /* 0x20000020ff327230 */ /* 0x000fc40000004100 */
[----:B------:R-:W-:Y:S01]  /*1570*/  HADD2.F32 R39, -RZ, R34.H1_H1 ;  /* 0x30000022ff277230 */ /* 0x000fe20000004100 */
[----:B------:R-:W-:Y:S02]  /*1580*/  IADD3 R82, P1, R51, UR26, RZ ;  /* 0x0000001a33527c10 */ /* 0x000fe4000ff3e0ff */
[----:B------:R-:W-:Y:S01]  /*1590*/  IADD3.X R81, R49, UR25, RZ, P0, !PT ;  /* 0x0000001931517c10 */ /* 0x000fe200087fe4ff */
[----:B------:R-:W-:Y:S01]  /*15a0*/  FFMA.FTZ R37, R153, R38, R36 ;  /* 0x0000002699257223 */ /* 0x000fe20000010024 */
[----:B------:R-:W-:Y:S02]  /*15b0*/  HADD2.F32 R48, -RZ, R32.H1_H1 ;  /* 0x30000020ff307230 */ /* 0x000fe40000004100 */
[----:B------:R-:W-:Y:S01]  /*15c0*/  FMUL.FTZ R36, R75, R50 ;  /* 0x000000324b247220 */ /* 0x000fe20000410000 */
[----:B------:R-:W-:Y:S01]  /*15d0*/  FADD.FTZ R39, -R74, R39 ;  /* 0x000000274a277221 */ /* 0x000fe20000010100 */
[----:B------:R-:W-:Y:S01]  /*15e0*/  IADD3.X R83, R49, UR27, RZ, P1, !PT ;  /* 0x0000001b31537c10 */ /* 0x000fe20008ffe4ff */
[----:B------:R-:W5:Y:S01]  /*15f0*/  LDG.E.64.CONSTANT R80, desc[UR18][R80.64] ;  /* 0x0000001250507981 */ /* 0x000f62000c1e9b00 */
[----:B------:R-:W-:Y:S01]  /*1600*/  FFMA.FTZ R37, R152, R36, R37 ;  /* 0x0000002498257223 */ /* 0x000fe20000010025 */
[----:B------:R-:W-:Y:S01]  /*1610*/  FMUL.FTZ R32, R65, R48 ;  /* 0x0000003041207220 */ /* 0x000fe20000410000 */
[----:B------:R-:W-:-:S02]  /*1620*/  FMUL.FTZ R150, R100, R39 ;  /* 0x0000002764967220 */ /* 0x000fc40000410000 */
[----:B------:R-:W5:Y:S01]  /*1630*/  LDG.E.64.CONSTANT R82, desc[UR18][R82.64] ;  /* 0x0000001252527981 */ /* 0x000f62000c1e9b00 */
[--C-:B------:R-:W-:Y:S02]  /*1640*/  HADD2.F32 R41, -RZ, R35.reuse.H0_H0 ;  /* 0x20000023ff297230 */ /* 0x100fe40000004100 */
[----:B------:R-:W-:Y:S01]  /*1650*/  FFMA.FTZ R32, R150, R32, R37 ;  /* 0x0000002096207223 */ /* 0x000fe20000010025 */
[----:B------:R-:W-:Y:S01]  /*1660*/  HADD2.F32 R37, -RZ, R35.H1_H1 ;  /* 0x30000023ff257230 */ /* 0x000fe20000004100 */
[----:B------:R-:W-:-:S04]  /*1670*/  IADD3 R35, R89, 0xf000, RZ ;  /* 0x0000f00059237810 */ /* 0x000fc80007ffe0ff */
[----:B------:R-:W-:Y:S01]  /*1680*/  IADD3 R44, P0, R35, R26, RZ ;  /* 0x0000001a232c7210 */ /* 0x000fe20007f1e0ff */
[----:B------:R-:W-:-:S03]  /*1690*/  HADD2.F32 R47, -RZ, R33.H0_H0 ;  /* 0x20000021ff2f7230 */ /* 0x000fc60000004100 */
[----:B------:R-:W-:Y:S01]  /*16a0*/  IADD3.X R45, RZ, R27, RZ, P0, !PT ;  /* 0x0000001bff2d7210 */ /* 0x000fe200007fe4ff */
[----:B------:R-:W-:Y:S02]  /*16b0*/  HADD2.F32 R35, -RZ, R28.H0_H0 ;  /* 0x2000001cff237230 */ /* 0x000fe40000004100 */
[----:B------:R-:W-:Y:S01]  /*16c0*/  FADD.FTZ R41, -R74, R41 ;  /* 0x000000294a297221 */ /* 0x000fe20000010100 */
[C---:B------:R-:W-:Y:S02]  /*16d0*/  SHF.L.U64.HI R45, R44.reuse, 0x1, R45 ;  /* 0x000000012c2d7819 */ /* 0x040fe4000001022d */
[----:B------:R-:W-:Y:S01]  /*16e0*/  SHF.L.U32 R44, R44, 0x1, RZ ;  /* 0x000000012c2c7819 */ /* 0x000fe200000006ff */
[----:B------:R-:W-:Y:S01]  /*16f0*/  FMUL.FTZ R34, R61, R47 ;  /* 0x0000002f3d227220 */ /* 0x000fe20000410000 */
[----:B------:R-:W-:Y:S01]  /*1700*/  FMUL.FTZ R149, R100, R41 ;  /* 0x0000002964957220 */ /* 0x000fe20000410000 */
[----:B------:R-:W-:Y:S02]  /*1710*/  HADD2.F32 R46, -RZ, R33.H1_H1 ;  /* 0x30000021ff2e7230 */ /* 0x000fe40000004100 */
[C---:B------:R-:W-:Y:S01]  /*1720*/  FADD.FTZ R35, -R74.reuse, R35 ;  /* 0x000000234a237221 */ /* 0x040fe20000010100 */
[----:B------:R-:W-:Y:S01]  /*1730*/  FADD.FTZ R37, -R74, R37 ;  /* 0x000000254a257221 */ /* 0x000fe20000010100 */
[----:B------:R-:W-:Y:S01]  /*1740*/  IADD3 R84, P0, R44, UR24, RZ ;  /* 0x000000182c547c10 */ /* 0x000fe2000ff1e0ff */
[----:B------:R-:W-:Y:S01]  /*1750*/  FFMA.FTZ R33, R149, R34, R32 ;  /* 0x0000002295217223 */ /* 0x000fe20000010020 */
[----:B------:R-:W-:Y:S01]  /*1760*/  FMUL.FTZ R147, R100, R35 ;  /* 0x0000002364937220 */ /* 0x000fe20000410000 */
[----:B------:R-:W-:Y:S01]  /*1770*/  FMUL.FTZ R32, R60, R46 ;  /* 0x0000002e3c207220 */ /* 0x000fe20000410000 */
[----:B------:R-:W-:Y:S01]  /*1780*/  FMUL.FTZ R148, R100, R37 ;  /* 0x0000002564947220 */ /* 0x000fe20000410000 */
[----:B------:R-:W-:Y:S01]  /*1790*/  HADD2.F32 R43, -RZ, R30.H0_H0 ;  /* 0x2000001eff2b7230 */ /* 0x000fe20000004100 */
[----:B------:R-:W-:Y:S01]  /*17a0*/  IADD3 R86, P1, R44, UR26, RZ ;  /* 0x0000001a2c567c10 */ /* 0x000fe2000ff3e0ff */
[----:B------:R-:W-:Y:S01]  /*17b0*/  HADD2.F32 R35, -RZ, R28.H1_H1 ;  /* 0x3000001cff237230 */ /* 0x000fe20000004100 */
[----:B------:R-:W-:Y:S01]  /*17c0*/  IADD3.X R85, R45, UR25, RZ, P0, !PT ;  /* 0x000000192d557c10 */ /* 0x000fe200087fe4ff */
[----:B------:R-:W-:Y:S01]  /*17d0*/  FFMA.FTZ R32, R148, R32, R33 ;  /* 0x0000002094207223 */ /* 0x000fe20000010021 */
[----:B------:R-:W-:-:S02]  /*17e0*/  HADD2.F32 R42, -RZ, R30.H1_H1 ;  /* 0x3000001eff2a7230 */ /* 0x000fc40000004100 */
[----:B------:R-:W-:Y:S01]  /*17f0*/  FMUL.FTZ R33, R75, R43 ;  /* 0x0000002b4b217220 */ /* 0x000fe20000410000 */
[----:B------:R-:W-:Y:S01]  /*1800*/  IADD3.X R87, R45, UR27, RZ, P1, !PT ;  /* 0x0000001b2d577c10 */ /* 0x000fe20008ffe4ff */
[----:B------:R-:W-:Y:S01]  /*1810*/  FADD.FTZ R35, -R74, R35 ;  /* 0x000000234a237221 */ /* 0x000fe20000010100 */
[----:B------:R-:W5:Y:S01]  /*1820*/  LDG.E.64.CONSTANT R84, desc[UR18][R84.64] ;  /* 0x0000001254547981 */ /* 0x000f62000c1e9b00 */
[----:B------:R-:W-:Y:S01]  /*1830*/  FFMA.FTZ R33, R147, R33, R32 ;  /* 0x0000002193217223 */ /* 0x000fe20000010020 */
[----:B------:R-:W-:Y:S01]  /*1840*/  FMUL.FTZ R28, R65, R42 ;  /* 0x0000002a411c7220 */ /* 0x000fe20000410000 */
[----:B------:R-:W-:Y:S01]  /*1850*/  FMUL.FTZ R146, R100, R35 ;  /* 0x0000002364927220 */ /* 0x000fe20000410000 */
[----:B------:R-:W5:Y:S01]  /*1860*/  LDG.E.64.CONSTANT R86, desc[UR18][R86.64] ;  /* 0x0000001256567981 */ /* 0x000f62000c1e9b00 */
[----:B------:R-:W-:Y:S02]  /*1870*/  HADD2.F32 R35, -RZ, R29.H0_H0 ;  /* 0x2000001dff237230 */ /* 0x000fe40000004100 */
[----:B------:R-:W-:Y:S01]  /*1880*/  FFMA.FTZ R28, R146, R28, R33 ;  /* 0x0000001c921c7223 */ /* 0x000fe20000010021 */
[----:B------:R-:W-:Y:S01]  /*1890*/  IADD3 R33, R89, 0x10400, RZ ;  /* 0x0001040059217810 */ /* 0x000fe20007ffe0ff */
[----:B------:R-:W-:-:S02]  /*18a0*/  HADD2.F32 R41, -RZ, R31.H0_H0 ;  /* 0x2000001fff297230 */ /* 0x000fc40000004100 */
[----:B------:R-:W-:Y:S01]  /*18b0*/  FADD.FTZ R145, -R74, R35 ;  /* 0x000000234a917221 */ /* 0x000fe20000010100 */
[-C--:B------:R-:W-:Y:S02]  /*18c0*/  IADD3 R38, P0, R33, R26.reuse, RZ ;  /* 0x0000001a21267210 */ /* 0x080fe40007f1e0ff */
[C---:B------:R-:W-:Y:S02]  /*18d0*/  IADD3 R35, R89.reuse, 0x11800, RZ ;  /* 0x0001180059237810 */ /* 0x040fe40007ffe0ff */
[----:B------:R-:W-:Y:S02]  /*18e0*/  IADD3 R89, R89, 0x12c00, RZ ;  /* 0x00012c0059597810 */ /* 0x000fe40007ffe0ff */
[----:B------:R-:W-:Y:S01]  /*18f0*/  IADD3.X R39, RZ, R27, RZ, P0, !PT ;  /* 0x0000001bff277210 */ /* 0x000fe200007fe4ff */
[----:B------:R-:W-:Y:S01]  /*1900*/  FMUL.FTZ R30, R61, R41 ;  /* 0x000000293d1e7220 */ /* 0x000fe20000410000 */
[----:B------:R-:W-:Y:S01]  /*1910*/  FMUL.FTZ R145, R100, R145 ;  /* 0x0000009164917220 */ /* 0x000fe20000410000 */
[----:B------:R-:W-:-:S02]  /*1920*/  IADD3 R35, P1, R35, R26, RZ ;  /* 0x0000001a23237210 */ /* 0x000fc40007f3e0ff */
[----:B------:R-:W-:Y:S02]  /*1930*/  IADD3 R89, P2, R89, R26, RZ ;  /* 0x0000001a59597210 */ /* 0x000fe40007f5e0ff */
[C---:B------:R-:W-:Y:S01]  /*1940*/  SHF.L.U64.HI R39, R38.reuse, 0x1, R39 ;  /* 0x0000000126277819 */ /* 0x040fe20000010227 */
[----:B------:R-:W-:Y:S01]  /*1950*/  FFMA.FTZ R33, R145, R30, R28 ;  /* 0x0000001e91217223 */ /* 0x000fe2000001001c */
[----:B------:R-:W-:Y:S02]  /*1960*/  SHF.L.U32 R38, R38, 0x1, RZ ;  /* 0x0000000126267819 */ /* 0x000fe400000006ff */
[-C--:B------:R-:W-:Y:S02]  /*1970*/  IADD3.X R28, RZ, R27.reuse, RZ, P1, !PT ;  /* 0x0000001bff1c7210 */ /* 0x080fe40000ffe4ff */
[----:B------:R-:W-:Y:S02]  /*1980*/  IADD3.X R26, RZ, R27, RZ, P2, !PT ;  /* 0x0000001bff1a7210 */ /* 0x000fe400017fe4ff */
[----:B------:R-:W-:-:S02]  /*1990*/  SHF.L.U32 R36, R35, 0x1, RZ ;  /* 0x0000000123247819 */ /* 0x000fc400000006ff */
[----:B------:R-:W-:Y:S02]  /*19a0*/  IADD3 R88, P0, R38, UR24, RZ ;  /* 0x0000001826587c10 */ /* 0x000fe4000ff1e0ff */
[----:B------:R-:W-:Y:S02]  /*19b0*/  SHF.L.U64.HI R37, R35, 0x1, R28 ;  /* 0x0000000123257819 */ /* 0x000fe4000001021c */
[C---:B------:R-:W-:Y:S02]  /*19c0*/  SHF.L.U64.HI R35, R89.reuse, 0x1, R26 ;  /* 0x0000000159237819 */ /* 0x040fe4000001021a */
[----:B------:R-:W-:Y:S02]  /*19d0*/  SHF.L.U32 R34, R89, 0x1, RZ ;  /* 0x0000000159227819 */ /* 0x000fe400000006ff */
[----:B------:R-:W-:Y:S02]  /*19e0*/  IADD3 R90, P1, R36, UR24, RZ ;  /* 0x00000018245a7c10 */ /* 0x000fe4000ff3e0ff */
[----:B------:R-:W-:-:S02]  /*19f0*/  IADD3.X R89, R39, UR25, RZ, P0, !PT ;  /* 0x0000001927597c10 */ /* 0x000fc400087fe4ff */
[----:B------:R-:W-:Y:S02]  /*1a00*/  IADD3.X R91, R37, UR25, RZ, P1, !PT ;  /* 0x00000019255b7c10 */ /* 0x000fe40008ffe4ff */
[----:B------:R-:W-:Y:S02]  /*1a10*/  IADD3 R92, P2, R34, UR24, RZ ;  /* 0x00000018225c7c10 */ /* 0x000fe4000ff5e0ff */
[----:B------:R-:W5:Y:S02]  /*1a20*/  LDG.E.64.CONSTANT R88, desc[UR18][R88.64] ;  /* 0x0000001258587981 */ /* 0x000f64000c1e9b00 */
[----:B------:R-:W-:Y:S02]  /*1a30*/  IADD3.X R93, R35, UR25, RZ, P2, !PT ;  /* 0x00000019235d7c10 */ /* 0x000fe400097fe4ff */
[----:B------:R-:W5:Y:S04]  /*1a40*/  LDG.E.64.CONSTANT R90, desc[UR18][R90.64] ;  /* 0x000000125a5a7981 */ /* 0x000f68000c1e9b00 */
[----:B------:R-:W5:Y:S01]  /*1a50*/  LDG.E.64.CONSTANT R92, desc[UR18][R92.64] ;  /* 0x000000125c5c7981 */ /* 0x000f62000c1e9b00 */
[----:B------:R-:W-:Y:S01]  /*1a60*/  HADD2.F32 R95, -RZ, R25.H0_H0 ;  /* 0x20000019ff5f7230 */ /* 0x000fe20000004100 */
[----:B------:R-:W-:-:S04]  /*1a70*/  IADD3 R94, P0, R38, UR26, RZ ;  /* 0x0000001a265e7c10 */ /* 0x000fc8000ff1e0ff */
[----:B------:R-:W-:-:S04]  /*1a80*/  FADD.FTZ R95, -R74, R95 ;  /* 0x0000005f4a5f7221 */ /* 0x000fc80000010100 */
[----:B------:R-:W-:Y:S01]  /*1a90*/  FMUL.FTZ R141, R100, R95 ;  /* 0x0000005f648d7220 */ /* 0x000fe20000410000 */
[----:B------:R-:W-:-:S06]  /*1aa0*/  IADD3.X R95, R39, UR27, RZ, P0, !PT ;  /* 0x0000001b275f7c10 */ /* 0x000fcc00087fe4ff */
[----:B------:R-:W5:Y:S01]  /*1ab0*/  LDG.E.64.CONSTANT R94, desc[UR18][R94.64] ;  /* 0x000000125e5e7981 */ /* 0x000f62000c1e9b00 */
[----:B------:R-:W-:Y:S02]  /*1ac0*/  HADD2.F32 R29, -RZ, R29.H1_H1 ;  /* 0x3000001dff1d7230 */ /* 0x000fe40000004100 */
[----:B------:R-:W-:Y:S02]  /*1ad0*/  HADD2.F32 R40, -RZ, R31.H1_H1 ;  /* 0x3000001fff287230 */ /* 0x000fe40000004100 */
[----:B------:R-:W-:Y:S02]  /*1ae0*/  HADD2.F32 R97, -RZ, R19.H0_H0 ;  /* 0x20000013ff617230 */ /* 0x000fe40000004100 */
[----:B------:R-:W-:Y:S01]  /*1af0*/  FADD.FTZ R29, -R74, R29 ;  /* 0x0000001d4a1d7221 */ /* 0x000fe20000010100 */
[--C-:B------:R-:W-:Y:S02]  /*1b00*/  HADD2.F32 R27, -RZ, R24.reuse.H0_H0 ;  /* 0x20000018ff1b7230 */ /* 0x100fe40000004100 */
[----:B------:R-:W-:Y:S01]  /*1b10*/  FMUL.FTZ R26, R60, R40 ;  /* 0x000000283c1a7220 */ /* 0x000fe20000410000 */
[----:B------:R-:W-:Y:S01]  /*1b20*/  FMUL.FTZ R144, R100, R29 ;  /* 0x0000001d64907220 */ /* 0x000fe20000410000 */
[----:B------:R-:W-:Y:S01]  /*1b30*/  FADD.FTZ R97, -R74, R97 ;  /* 0x000000614a617221 */ /* 0x000fe20000010100 */
[----:B------:R-:W-:Y:S01]  /*1b40*/  IADD3 R96, P0, R36, UR26, RZ ;  /* 0x0000001a24607c10 */ /* 0x000fe2000ff1e0ff */
[----:B------:R-:W-:-:S02]  /*1b50*/  HADD2.F32 R29, -RZ, R24.H1_H1 ;  /* 0x30000018ff1d7230 */ /* 0x000fc40000004100 */
[----:B------:R-:W-:Y:S01]  /*1b60*/  FFMA.FTZ R26, R144, R26, R33 ;  /* 0x0000001a901a7223 */ /* 0x000fe20000010021 */
[--C-:B------:R-:W-:Y:S02]  /*1b70*/  HADD2.F32 R33, -RZ, R22.reuse.H0_H0 ;  /* 0x20000016ff217230 */ /* 0x100fe40000004100 */
[----:B------:R-:W-:Y:S01]  /*1b80*/  FMUL.FTZ R137, R100, R97 ;  /* 0x0000006164897220 */ /* 0x000fe20000410000 */
[----:B------:R-:W-:Y:S01]  /*1b90*/  FADD.FTZ R27, -R74, R27 ;  /* 0x0000001b4a1b7221 */ /* 0x000fe20000010100 */
[----:B------:R-:W-:Y:S01]  /*1ba0*/  IADD3.X R97, R37, UR27, RZ, P0, !PT ;  /* 0x0000001b25617c10 */ /* 0x000fe200087fe4ff */
[----:B------:R-:W-:Y:S02]  /*1bb0*/  HADD2.F32 R32, -RZ, R22.H1_H1 ;  /* 0x30000016ff207230 */ /* 0x000fe40000004100 */
[----:B------:R-:W-:Y:S01]  /*1bc0*/  FMUL.FTZ R24, R75, R33 ;  /* 0x000000214b187220 */ /* 0x000fe20000410000 */
[----:B------:R-:W-:Y:S01]  /*1bd0*/  FMUL.FTZ R143, R100, R27 ;  /* 0x0000001b648f7220 */ /* 0x000fe20000410000 */
[----:B------:R-:W-:Y:S01]  /*1be0*/  FADD.FTZ R29, -R74, R29 ;  /* 0x0000001d4a1d7221 */ /* 0x000fe20000010100 */
[----:B------:R-:W-:Y:S01]  /*1bf0*/  HADD2.F32 R31, -RZ, R23.H0_H0 ;  /* 0x20000017ff1f7230 */ /* 0x000fe20000004100 */
[----:B------:R-:W5:Y:S01]  /*1c00*/  LDG.E.64.CONSTANT R96, desc[UR18][R96.64] ;  /* 0x0000001260607981 */ /* 0x000f62000c1e9b00 */
[----:B------:R-:W-:Y:S01]  /*1c10*/  FFMA.FTZ R27, R143, R24, R26 ;  /* 0x000000188f1b7223 */ /* 0x000fe2000001001a */
[----:B------:R-:W-:Y:S01]  /*1c20*/  FMUL.FTZ R22, R65, R32 ;  /* 0x0000002041167220 */ /* 0x000fe20000410000 */
[----:B------:R-:W-:Y:S01]  /*1c30*/  FMUL.FTZ R142, R100, R29 ;  /* 0x0000001d648e7220 */ /* 0x000fe20000410000 */
[----:B------:R-:W-:-:S02]  /*1c40*/  HADD2.F32 R25, -RZ, R25.H1_H1 ;  /* 0x30000019ff197230 */ /* 0x000fc40000004100 */
[----:B------:R-:W-:Y:S01]  /*1c50*/  FMUL.FTZ R24, R61, R31 ;  /* 0x0000001f3d187220 */ /* 0x000fe20000410000 */
[----:B------:R-:W-:Y:S02]  /*1c60*/  HADD2.F32 R30, -RZ, R23.H1_H1 ;  /* 0x30000017ff1e7230 */ /* 0x000fe40000004100 */
[----:B------:R-:W-:Y:S01]  /*1c70*/  FFMA.FTZ R22, R142, R22, R27 ;  /* 0x000000168e167223 */ /* 0x000fe2000001001b */
[----:B------:R-:W-:Y:S01]  /*1c80*/  FADD.FTZ R25, -R74, R25 ;  /* 0x000000194a197221 */ /* 0x000fe20000010100 */
[----:B------:R-:W-:Y:S02]  /*1c90*/  HADD2.F32 R27, -RZ, R18.H0_H0 ;  /* 0x20000012ff1b7230 */ /* 0x000fe40000004100 */
[----:B------:R-:W-:Y:S01]  /*1ca0*/  FFMA.FTZ R23, R141, R24, R22 ;  /* 0x000000188d177223 */ /* 0x000fe20000010016 */
[----:B------:R-:W-:Y:S01]  /*1cb0*/  FMUL.FTZ R22, R60, R30 ;  /* 0x0000001e3c167220 */ /* 0x000fe20000410000 */
[----:B------:R-:W-:Y:S01]  /*1cc0*/  FMUL.FTZ R140, R100, R25 ;  /* 0x00000019648c7220 */ /* 0x000fe20000410000 */
[----:B------:R-:W-:-:S02]  /*1cd0*/  HADD2.F32 R29, -RZ, R20.H0_H0 ;  /* 0x20000014ff1d7230 */ /* 0x000fc40000004100 */
[----:B------:R-:W-:Y:S01]  /*1ce0*/  FADD.FTZ R27, -R74, R27 ;  /* 0x0000001b4a1b7221 */ /* 0x000fe20000010100 */
[----:B------:R-:W-:Y:S01]  /*1cf0*/  FFMA.FTZ R22, R140, R22, R23 ;  /* 0x000000168c167223 */ /* 0x000fe20000010017 */
[----:B------:R-:W-:Y:S02]  /*1d00*/  HADD2.F32 R23, -RZ, R18.H1_H1 ;  /* 0x30000012ff177230 */ /* 0x000fe40000004100 */
[----:B------:R-:W-:Y:S02]  /*1d10*/  HADD2.F32 R99, -RZ, R15.H0_H0 ;  /* 0x2000000fff637230 */ /* 0x000fe40000004100 */
[----:B------:R-:W-:Y:S01]  /*1d20*/  FMUL.FTZ R18, R75, R29 ;  /* 0x0000001d4b127220 */ /* 0x000fe20000410000 */
[----:B------:R-:W-:Y:S01]  /*1d30*/  FMUL.FTZ R139, R100, R27 ;  /* 0x0000001b648b7220 */ /* 0x000fe20000410000 */
[----:B------:R-:W-:Y:S02]  /*1d40*/  HADD2.F32 R28, -RZ, R20.H1_H1 ;  /* 0x30000014ff1c7230 */ /* 0x000fe40000004100 */
[C---:B------:R-:W-:Y:S01]  /*1d50*/  FADD.FTZ R25, -R74.reuse, R23 ;  /* 0x000000174a197221 */ /* 0x040fe20000010100 */
[----:B------:R-:W-:Y:S01]  /*1d60*/  FADD.FTZ R99, -R74, R99 ;  /* 0x000000634a637221 */ /* 0x000fe20000010100 */
[----:B------:R-:W-:Y:S01]  /*1d70*/  FFMA.FTZ R23, R139, R18, R22 ;  /* 0x000000128b177223 */ /* 0x000fe20000010016 */
[----:B------:R-:W-:Y:S01]  /*1d80*/  IADD3 R98, P0, R34, UR26, RZ ;  /* 0x0000001a22627c10 */ /* 0x000fe2000ff1e0ff */
[----:B------:R-:W-:Y:S01]  /*1d90*/  FMUL.FTZ R18, R65, R28 ;  /* 0x0000001c41127220 */ /* 0x000fe20000410000 */
[C---:B------:R-:W-:Y:S01]  /*1da0*/  FMUL.FTZ R138, R100.reuse, R25 ;  /* 0x00000019648a7220 */ /* 0x040fe20000410000 */
[----:B------:R-:W-:Y:S01]  /*1db0*/  FMUL.FTZ R133, R100, R99 ;  /* 0x0000006364857220 */ /* 0x000fe20000410000 */
[----:B------:R-:W-:Y:S01]  /*1dc0*/  IADD3.X R99, R35, UR27, RZ, P0, !PT ;  /* 0x0000001b23637c10 */ /* 0x000fe200087fe4ff */
[----:B------:R-:W-:-:S02]  /*1dd0*/  HADD2.F32 R27, -RZ, R21.H0_H0 ;  /* 0x20000015ff1b7230 */ /* 0x000fc40000004100 */
[----:B------:R-:W-:Y:S01]  /*1de0*/  FFMA.FTZ R18, R138, R18, R23 ;  /* 0x000000128a127223 */ /* 0x000fe20000010017 */
[----:B------:R-:W-:Y:S02]  /*1df0*/  HADD2.F32 R23, -RZ, R19.H1_H1 ;  /* 0x30000013ff177230 */ /* 0x000fe40000004100 */
[----:B------:R-:W-:Y:S02]  /*1e00*/  HADD2.F32 R26, -RZ, R21.H1_H1 ;  /* 0x30000015ff1a7230 */ /* 0x000fe40000004100 */
[----:B------:R-:W-:Y:S01]  /*1e10*/  FMUL.FTZ R19, R61, R27 ;  /* 0x0000001b3d137220 */ /* 0x000fe20000410000 */
[----:B------:R-:W5:Y:S01]  /*1e20*/  LDG.E.64.CONSTANT R98, desc[UR18][R98.64] ;  /* 0x0000001262627981 */ /* 0x000f62000c1e9b00 */
        /* <DEDUP_REMOVED lines=9> */
[----:B------:R-:W-:Y:S01]  /*1ec0*/  FMUL.FTZ R14, R75, R25 ;  /* 0x000000194b0e7220 */ /* 0x000fe20000410000 */
[----:B------:R-:W-:Y:S01]  /*1ed0*/  FMUL.FTZ R135, R100, R21 ;  /* 0x0000001564877220 */ /* 0x000fe20000410000 */
[----:B------:R-:W-:Y:S02]  /*1ee0*/  HADD2.F32 R24, -RZ, R16.H1_H1 ;  /* 0x30000010ff187230 */ /* 0x000fe40000004100 */
[----:B------:R-:W-:Y:S01]  /*1ef0*/  FADD.FTZ R21, -R74, R19 ;  /* 0x000000134a157221 */ /* 0x000fe20000010100 */
[----:B------:R-:W-:Y:S02]  /*1f00*/  FFMA.FTZ R19, R135, R14, R18 ;  /* 0x0000000e87137223 */ /* 0x000fe40000010012 */
[----:B------:R-:W-:Y:S01]  /*1f10*/  FMUL.FTZ R14, R65, R24 ;  /* 0x00000018410e7220 */ /* 0x000fe20000410000 */
[----:B------:R-:W-:Y:S01]  /*1f20*/  FMUL.FTZ R134, R100, R21 ;  /* 0x0000001564867220 */ /* 0x000fe20000410000 */
[----:B------:R-:W-:-:S03]  /*1f30*/  HADD2.F32 R23, -RZ, R17.H0_H0 ;  /* 0x20000011ff177230 */ /* 0x000fc60000004100 */
[----:B------:R-:W-:Y:S01]  /*1f40*/  FFMA.FTZ R14, R134, R14, R19 ;  /* 0x0000000e860e7223 */ /* 0x000fe20000010013 */
[----:B------:R-:W-:Y:S02]  /*1f50*/  HADD2.F32 R19, -RZ, R15.H1_H1 ;  /* 0x3000000fff137230 */ /* 0x000fe40000004100 */
[----:B------:R-:W-:Y:S01]  /*1f60*/  FMUL.FTZ R15, R61, R23 ;  /* 0x000000173d0f7220 */ /* 0x000fe20000410000 */
[----:B------:R-:W-:Y:S02]  /*1f70*/  HADD2.F32 R22, -RZ, R17.H1_H1 ;  /* 0x30000011ff167230 */ /* 0x000fe40000004100 */
[----:B------:R-:W-:Y:S01]  /*1f80*/  FADD.FTZ R19, -R74, R19 ;  /* 0x000000134a137221 */ /* 0x000fe20000010100 */
[----:B------:R-:W-:Y:S02]  /*1f90*/  FFMA.FTZ R15, R133, R15, R14 ;  /* 0x0000000f850f7223 */ /* 0x000fe4000001000e */
[----:B------:R-:W-:Y:S01]  /*1fa0*/  FMUL.FTZ R14, R60, R22 ;  /* 0x000000163c0e7220 */ /* 0x000fe20000410000 */
[----:B------:R-:W-:-:S02]  /*1fb0*/  HADD2.F32 R17, -RZ, R10.H0_H0 ;  /* 0x2000000aff117230 */ /* 0x000fc40000004100 */
[----:B------:R-:W-:Y:S01]  /*1fc0*/  FMUL.FTZ R132, R100, R19 ;  /* 0x0000001364847220 */ /* 0x000fe20000410000 */
[----:B------:R-:W-:-:S03]  /*1fd0*/  HADD2.F32 R21, -RZ, R8.H0_H0 ;  /* 0x20000008ff157230 */ /* 0x000fc60000004100 */
[----:B------:R-:W-:Y:S01]  /*1fe0*/  FFMA.FTZ R14, R132, R14, R15 ;  /* 0x0000000e840e7223 */ /* 0x000fe2000001000f */
[----:B------:R-:W-:Y:S01]  /*1ff0*/  FADD.FTZ R17, -R74, R17 ;  /* 0x000000114a117221 */ /* 0x000fe20000010100 */
[----:B------:R-:W-:Y:S02]  /*2000*/  HADD2.F32 R15, -RZ, R10.H1_H1 ;  /* 0x3000000aff0f7230 */ /* 0x000fe40000004100 */
[----:B------:R-:W-:Y:S01]  /*2010*/  FMUL.FTZ R10, R75, R21 ;  /* 0x000000154b0a7220 */ /* 0x000fe20000410000 */
[----:B------:R-:W-:Y:S02]  /*2020*/  HADD2.F32 R20, -RZ, R8.H1_H1 ;  /* 0x30000008ff147230 */ /* 0x000fe40000004100 */
[----:B------:R-:W-:Y:S01]  /*2030*/  FMUL.FTZ R131, R100, R17 ;  /* 0x0000001164837220 */ /* 0x000fe20000410000 */
[----:B------:R-:W-:Y:S02]  /*2040*/  HADD2.F32 R101, -RZ, R11.H0_H0 ;  /* 0x2000000bff657230 */ /* 0x000fe40000004100 */
[----:B------:R-:W-:Y:S01]  /*2050*/  FADD.FTZ R17, -R74, R15 ;  /* 0x0000000f4a117221 */ /* 0x000fe20000010100 */
[----:B------:R-:W-:-:S02]  /*2060*/  HADD2.F32 R19, -RZ, R9.H0_H0 ;  /* 0x20000009ff137230 */ /* 0x000fc40000004100 */
[----:B------:R-:W-:Y:S01]  /*2070*/  FFMA.FTZ R15, R131, R10, R14 ;  /* 0x0000000a830f7223 */ /* 0x000fe2000001000e */
[----:B------:R-:W-:Y:S01]  /*2080*/  FMUL.FTZ R8, R65, R20 ;  /* 0x0000001441087220 */ /* 0x000fe20000410000 */
[----:B------:R-:W-:Y:S01]  /*2090*/  FMUL.FTZ R130, R100, R17 ;  /* 0x0000001164827220 */ /* 0x000fe20000410000 */
[----:B------:R-:W-:Y:S01]  /*20a0*/  FADD.FTZ R101, -R74, R101 ;  /* 0x000000654a657221 */ /* 0x000fe20000010100 */
[----:B------:R-:W-:Y:S02]  /*20b0*/  HADD2.F32 R11, -RZ, R11.H1_H1 ;  /* 0x3000000bff0b7230 */ /* 0x000fe40000004100 */
[----:B------:R-:W-:Y:S01]  /*20c0*/  FMUL.FTZ R10, R61, R19 ;  /* 0x000000133d0a7220 */ /* 0x000fe20000410000 */
[----:B------:R-:W-:Y:S01]  /*20d0*/  FFMA.FTZ R8, R130, R8, R15 ;  /* 0x0000000882087223 */ /* 0x000fe2000001000f */
[----:B------:R-:W-:Y:S01]  /*20e0*/  FMUL.FTZ R129, R100, R101 ;  /* 0x0000006564817220 */ /* 0x000fe20000410000 */
[----:B------:R-:W-:Y:S02]  /*20f0*/  HADD2.F32 R18, -RZ, R9.H1_H1 ;  /* 0x30000009ff127230 */ /* 0x000fe40000004100 */
[----:B------:R-:W-:Y:S01]  /*2100*/  FADD.FTZ R11, -R74, R11 ;  /* 0x0000000b4a0b7221 */ /* 0x000fe20000010100 */
[----:B--2---:R-:W-:-:S02]  /*2110*/  HADD2.F32 R127, -RZ, R6.H0_H0 ;  /* 0x20000006ff7f7230 */ /* 0x004fc40000004100 */
[----:B------:R-:W-:Y:S01]  /*2120*/  FFMA.FTZ R9, R129, R10, R8 ;  /* 0x0000000a81097223 */ /* 0x000fe20000010008 */
[----:B------:R-:W-:Y:S02]  /*2130*/  HADD2.F32 R15, -RZ, R6.H1_H1 ;  /* 0x30000006ff0f7230 */ /* 0x000fe40000004100 */
[----:B------:R-:W-:Y:S01]  /*2140*/  FMUL.FTZ R8, R60, R18 ;  /* 0x000000123c087220 */ /* 0x000fe20000410000 */
[----:B------:R-:W-:Y:S01]  /*2150*/  FMUL.FTZ R128, R100, R11 ;  /* 0x0000000b64807220 */ /* 0x000fe20000410000 */
[--C-:B---3--:R-:W-:Y:S02]  /*2160*/  HADD2.F32 R17, -RZ, R12.reuse.H0_H0 ;  /* 0x2000000cff117230 */ /* 0x108fe40000004100 */
[C---:B------:R-:W-:Y:S01]  /*2170*/  FADD.FTZ R127, -R74.reuse, R127 ;  /* 0x0000007f4a7f7221 */ /* 0x040fe20000010100 */
[----:B------:R-:W-:Y:S01]  /*2180*/  FADD.FTZ R15, -R74, R15 ;  /* 0x0000000f4a0f7221 */ /* 0x000fe20000010100 */
[----:B------:R-:W-:Y:S01]  /*2190*/  FFMA.FTZ R8, R128, R8, R9 ;  /* 0x0000000880087223 */ /* 0x000fe20000010009 */
[----:B------:R-:W-:-:S02]  /*21a0*/  HADD2.F32 R16, -RZ, R12.H1_H1 ;  /* 0x3000000cff107230 */ /* 0x000fc40000004100 */
[----:B------:R-:W-:Y:S01]  /*21b0*/  FMUL.FTZ R9, R75, R17 ;  /* 0x000000114b097220 */ /* 0x000fe20000410000 */
[----:B------:R-:W-:Y:S02]  /*21c0*/  HADD2.F32 R11, -RZ, R7.H0_H0 ;  /* 0x20000007ff0b7230 */ /* 0x000fe40000004100 */
[C---:B------:R-:W-:Y:S01]  /*21d0*/  FMUL.FTZ R127, R100.reuse, R127 ;  /* 0x0000007f647f7220 */ /* 0x040fe20000410000 */
[----:B------:R-:W-:Y:S01]  /*21e0*/  FMUL.FTZ R126, R100, R15 ;  /* 0x0000000f647e7220 */ /* 0x000fe20000410000 */
[----:B------:R-:W-:Y:S02]  /*21f0*/  HADD2.F32 R15, -RZ, R13.H0_H0 ;  /* 0x2000000dff0f7230 */ /* 0x000fe40000004100 */
[----:B------:R-:W-:Y:S01]  /*2200*/  FMUL.FTZ R108, R65, R16 ;  /* 0x00000010416c7220 */ /* 0x000fe20000410000 */
[----:B------:R-:W-:Y:S01]  /*2210*/  FFMA.FTZ R9, R127, R9, R8 ;  /* 0x000000097f097223 */ /* 0x000fe20000010008 */
[----:B------:R-:W-:Y:S01]  /*2220*/  FADD.FTZ R14, -R74, R11 ;  /* 0x0000000b4a0e7221 */ /* 0x000fe20000010100 */
[----:B------:R-:W-:-:S02]  /*2230*/  HADD2.F32 R12, -RZ, R7.H1_H1 ;  /* 0x30000007ff0c7230 */ /* 0x000fc40000004100 */
[----:B------:R-:W-:Y:S01]  /*2240*/  FMUL.FTZ R6, R61, R15 ;  /* 0x0000000f3d067220 */ /* 0x000fe20000410000 */
[----:B------:R-:W-:Y:S01]  /*2250*/  FFMA.FTZ R108, R126, R108, R9 ;  /* 0x0000006c7e6c7223 */ /* 0x000fe20000010009 */
[----:B------:R-:W-:Y:S01]  /*2260*/  FMUL.FTZ R14, R100, R14 ;  /* 0x0000000e640e7220 */ /* 0x000fe20000410000 */
[----:B------:R-:W-:Y:S02]  /*2270*/  HADD2.F32 R13, -RZ, R13.H1_H1 ;  /* 0x3000000dff0d7230 */ /* 0x000fe40000004100 */
[----:B------:R-:W-:Y:S01]  /*2280*/  FADD.FTZ R12, -R74, R12 ;  /* 0x0000000c4a0c7221 */ /* 0x000fe20000010100 */
[----:B----4-:R-:W-:Y:S02]  /*2290*/  HADD2.F32 R10, -RZ, R2.H0_H0 ;  /* 0x20000002ff0a7230 */ /* 0x010fe40000004100 */
[----:B------:R-:W-:Y:S01]  /*22a0*/  FFMA.FTZ R109, R0, R75, RZ ;  /* 0x0000004b006d7223 */ /* 0x000fe200000100ff */
[----:B------:R-:W-:Y:S01]  /*22b0*/  FFMA.FTZ R108, R14, R6, R108 ;  /* 0x000000060e6c7223 */ /* 0x000fe2000001006c */
[----:B-----5:R-:W-:-:S02]  /*22c0*/  HADD2.F32 R11, -RZ, R4.H0_H0 ;  /* 0x20000004ff0b7230 */ /* 0x020fc40000004100 */
[----:B------:R-:W-:Y:S01]  /*22d0*/  FMUL.FTZ R6, R60, R13 ;  /* 0x0000000d3c067220 */ /* 0x000fe20000410000 */
[----:B------:R-:W-:Y:S01]  /*22e0*/  FMUL.FTZ R12, R100, R12 ;  /* 0x0000000c640c7220 */ /* 0x000fe20000410000 */
[----:B------:R-:W-:Y:S01]  /*22f0*/  FADD.FTZ R10, -R74, R10 ;  /* 0x0000000a4a0a7221 */ /* 0x000fe20000010100 */
[----:B------:R-:W-:Y:S02]  /*2300*/  HADD2.F32 R7, -RZ, R2.H1_H1 ;  /* 0x30000002ff077230 */ /* 0x000fe40000004100 */
[----:B------:R-:W-:Y:S01]  /*2310*/  FFMA.FTZ R109, R64, R65, R109 ;  /* 0x00000041406d7223 */ /* 0x000fe2000001006d */
[----:B------:R-:W-:Y:S01]  /*2320*/  FFMA.FTZ R108, R12, R6, R108 ;  /* 0x000000060c6c7223 */ /* 0x000fe2000001006c */
[----:B------:R-:W-:Y:S01]  /*2330*/  FMUL.FTZ R2, R75, R11 ;  /* 0x0000000b4b027220 */ /* 0x000fe20000410000 */
[----:B------:R-:W-:Y:S01]  /*2340*/  FMUL.FTZ R10, R100, R10 ;  /* 0x0000000a640a7220 */ /* 0x000fe20000410000 */
[----:B------:R-:W-:Y:S02]  /*2350*/  HADD2.F32 R9, -RZ, R4.H1_H1 ;  /* 0x30000004ff097230 */ /* 0x000fe40000004100 */
[----:B------:R-:W-:Y:S01]  /*2360*/  FFMA.FTZ R109, R59, R61, R109 ;  /* 0x0000003d3b6d7223 */ /* 0x000fe2000001006d */
[----:B------:R-:W-:Y:S01]  /*2370*/  FADD.FTZ R7, -R74, R7 ;  /* 0x000000074a077221 */ /* 0x000fe20000010100 */
[----:B------:R-:W-:-:S02]  /*2380*/  HADD2.F32 R6, -RZ, R3.H0_H0 ;  /* 0x20000003ff067230 */ /* 0x000fc40000004100 */
[----:B------:R-:W-:Y:S01]  /*2390*/  FFMA.FTZ R108, R10, R2, R108 ;  /* 0x000000020a6c7223 */ /* 0x000fe2000001006c */
[----:B------:R-:W-:Y:S01]  /*23a0*/  FFMA.FTZ R109, R58, R60, R109 ;  /* 0x0000003c3a6d7223 */ /* 0x000fe2000001006d */
[----:B------:R-:W-:Y:S02]  /*23b0*/  HADD2.F32 R8, -RZ, R5.H0_H0 ;  /* 0x20000005ff087230 */ /* 0x000fe40000004100 */
[----:B------:R-:W-:Y:S01]  /*23c0*/  FMUL.FTZ R2, R65, R9 ;  /* 0x0000000941027220 */ /* 0x000fe20000410000 */
[----:B------:R-:W-:Y:S01]  /*23d0*/  FMUL.FTZ R7, R100, R7 ;  /* 0x0000000764077220 */ /* 0x000fe20000410000 */
[----:B------:R-:W-:Y:S01]  /*23e0*/  FADD.FTZ R6, -R74, R6 ;  /* 0x000000064a067221 */ /* 0x000fe20000010100 */
[----:B------:R-:W-:Y:S02]  /*23f0*/  FFMA.FTZ R109, R75, R55, R109 ;  /* 0x000000374b6d7223 */ /* 0x000fe4000001006d */
[----:B------:R-:W-:Y:S01]  /*2400*/  FFMA.FTZ R108, R7, R2, R108 ;  /* 0x00000002076c7223 */ /* 0x000fe2000001006c */
[----:B------:R-:W-:Y:S01]  /*2410*/  FMUL.FTZ R2, R61, R8 ;  /* 0x000000083d027220 */ /* 0x000fe20000410000 */
[----:B------:R-:W-:Y:S01]  /*2420*/  FMUL.FTZ R6, R100, R6 ;  /* 0x0000000664067220 */ /* 0x000fe20000410000 */
[----:B------:R-:W-:-:S02]  /*2430*/  HADD2.F32 R3, -RZ, R3.H1_H1 ;  /* 0x30000003ff037230 */ /* 0x000fc40000004100 */
[----:B------:R-:W-:Y:S01]  /*2440*/  FFMA.FTZ R109, R65, R54, R109 ;  /* 0x00000036416d7223 */ /* 0x000fe2000001006d */
[----:B------:R-:W-:Y:S02]  /*2450*/  HADD2.F32 R5, -RZ, R5.H1_H1 ;  /* 0x30000005ff057230 */ /* 0x000fe40000004100 */
[----:B------:R-:W-:Y:S01]  /*2460*/  FFMA.FTZ R108, R6, R2, R108 ;  /* 0x00000002066c7223 */ /* 0x000fe2000001006c */
[----:B------:R-:W-:Y:S02]  /*2470*/  HADD2.F32 R2, -RZ, R76.H0_H0 ;  /* 0x2000004cff027230 */ /* 0x000fe40000004100 */
[----:B------:R-:W-:Y:S01]  /*2480*/  FADD.FTZ R3, -R74, R3 ;  /* 0x000000034a037221 */ /* 0x000fe20000010100 */
[----:B------:R-:W-:Y:S01]  /*2490*/  FFMA.FTZ R109, R61, R53, R109 ;  /* 0x000000353d6d7223 */ /* 0x000fe2000001006d */
[----:B------:R-:W-:Y:S02]  /*24a0*/  HADD2.F32 R4, -RZ, R78.H0_H0 ;  /* 0x2000004eff047230 */ /* 0x000fe40000004100 */
[----:B------:R-:W-:Y:S01]  /*24b0*/  FMUL.FTZ R101, R60, R5 ;  /* 0x000000053c657220 */ /* 0x000fe20000410000 */
[----:B------:R-:W-:Y:S01]  /*24c0*/  FMUL.FTZ R3, R100, R3 ;  /* 0x0000000364037220 */ /* 0x000fe20000410000 */
[----:B------:R-:W-:Y:S01]  /*24d0*/  FADD.FTZ R2, -R74, R2 ;  /* 0x000000024a027221 */ /* 0x000fe20000010100 */
[----:B------:R-:W-:Y:S01]  /*24e0*/  FFMA.FTZ R109, R60, R52, R109 ;  /* 0x000000343c6d7223 */ /* 0x000fe2000001006d */
[----:B------:R-:W-:Y:S01]  /*24f0*/  FMUL.FTZ R102, R75, R4 ;  /* 0x000000044b667220 */ /* 0x000fe20000410000 */
[----:B------:R-:W-:Y:S01]  /*2500*/  FFMA.FTZ R108, R3, R101, R108 ;  /* 0x00000065036c7223 */ /* 0x000fe2000001006c */
[----:B------:R-:W-:Y:S01]  /*2510*/  FMUL.FTZ R2, R100, R2 ;  /* 0x0000000264027220 */ /* 0x000fe20000410000 */
[----:B------:R-:W-:Y:S01]  /*2520*/  FFMA.FTZ R109, R75, R50, R109 ;  /* 0x000000324b6d7223 */ /* 0x000fe2000001006d */
[----:B------:R-:W-:-:S02]  /*2530*/  HADD2.F32 R101, -RZ, R76.H1_H1 ;  /* 0x3000004cff657230 */ /* 0x000fc40000004100 */
[----:B------:R-:W-:Y:S01]  /*2540*/  FFMA.FTZ R108, R2, R102, R108 ;  /* 0x00000066026c7223 */ /* 0x000fe2000001006c */
[----:B------:R-:W-:Y:S01]  /*2550*/  FFMA.FTZ R109, R65, R48, R109 ;  /* 0x00000030416d7223 */ /* 0x000fe2000001006d */
[----:B------:R-:W-:Y:S02]  /*2560*/  HADD2.F32 R102, -RZ, R78.H1_H1 ;  /* 0x3000004eff667230 */ /* 0x000fe40000004100 */
[----:B------:R-:W-:Y:S01]  /*2570*/  FADD.FTZ R78, -R74, R101 ;  /* 0x000000654a4e7221 */ /* 0x000fe20000010100 */
[----:B------:R-:W-:Y:S02]  /*2580*/  HADD2.F32 R76, -RZ, R77.H0_H0 ;  /* 0x2000004dff4c7230 */ /* 0x000fe40000004100 */
        /* <DEDUP_REMOVED lines=9> */
[----:B------:R-:W-:-:S02]  /*2620*/  HADD2.F32 R103, -RZ, R77.H1_H1 ;  /* 0x3000004dff677230 */ /* 0x000fc40000004100 */
[----:B------:R-:W-:Y:S01]  /*2630*/  FFMA.FTZ R109, R75, R43, R109 ;  /* 0x0000002b4b6d7223 */ /* 0x000fe2000001006d */
[----:B------:R-:W-:Y:S01]  /*2640*/  FFMA.FTZ R108, R76, R104, R108 ;  /* 0x000000684c6c7223 */ /* 0x000fe2000001006c */
[----:B------:R-:W-:Y:S02]  /*2650*/  HADD2.F32 R104, -RZ, R79.H1_H1 ;  /* 0x3000004fff687230 */ /* 0x000fe40000004100 */
[----:B------:R-:W-:Y:S01]  /*2660*/  FADD.FTZ R79, -R74, R103 ;  /* 0x000000674a4f7221 */ /* 0x000fe20000010100 */
[----:B------:R-:W-:Y:S01]  /*2670*/  FFMA.FTZ R109, R65, R42, R109 ;  /* 0x0000002a416d7223 */ /* 0x000fe2000001006d */
[----:B------:R-:W-:Y:S02]  /*2680*/  HADD2.F32 R77, -RZ, R80.H0_H0 ;  /* 0x20000050ff4d7230 */ /* 0x000fe40000004100 */
[----:B------:R-:W-:Y:S01]  /*2690*/  FMUL.FTZ R105, R60, R104 ;  /* 0x000000683c697220 */ /* 0x000fe20000410000 */
[----:B------:R-:W-:Y:S01]  /*26a0*/  FMUL.FTZ R79, R100, R79 ;  /* 0x0000004f644f7220 */ /* 0x000fe20000410000 */
[----:B------:R-:W-:Y:S01]  /*26b0*/  FFMA.FTZ R109, R61, R41, R109 ;  /* 0x000000293d6d7223 */ /* 0x000fe2000001006d */
[----:B------:R-:W-:-:S02]  /*26c0*/  HADD2.F32 R103, -RZ, R82.H0_H0 ;  /* 0x20000052ff677230 */ /* 0x000fc40000004100 */
[----:B------:R-:W-:Y:S01]  /*26d0*/  FADD.FTZ R77, -R74, R77 ;  /* 0x0000004d4a4d7221 */ /* 0x000fe20000010100 */
[----:B------:R-:W-:Y:S01]  /*26e0*/  FFMA.FTZ R108, R79, R105, R108 ;  /* 0x000000694f6c7223 */ /* 0x000fe2000001006c */
[----:B------:R-:W-:Y:S01]  /*26f0*/  FFMA.FTZ R109, R60, R40, R109 ;  /* 0x000000283c6d7223 */ /* 0x000fe2000001006d */
[----:B------:R-:W-:Y:S02]  /*2700*/  HADD2.F32 R105, -RZ, R80.H1_H1 ;  /* 0x30000050ff697230 */ /* 0x000fe40000004100 */
[C---:B------:R-:W-:Y:S01]  /*2710*/  FMUL.FTZ R106, R75.reuse, R103 ;  /* 0x000000674b6a7220 */ /* 0x040fe20000410000 */
[----:B------:R-:W-:Y:S01]  /*2720*/  FMUL.FTZ R77, R100, R77 ;  /* 0x0000004d644d7220 */ /* 0x000fe20000410000 */
[----:B------:R-:W-:Y:S01]  /*2730*/  FFMA.FTZ R109, R75, R33, R109 ;  /* 0x000000214b6d7223 */ /* 0x000fe2000001006d */
[----:B------:R-:W-:Y:S02]  /*2740*/  HADD2.F32 R107, -RZ, R82.H1_H1 ;  /* 0x30000052ff6b7230 */ /* 0x000fe40000004100 */
[----:B------:R-:W-:Y:S01]  /*2750*/  FADD.FTZ R105, -R74, R105 ;  /* 0x000000694a697221 */ /* 0x000fe20000010100 */
[----:B------:R-:W-:-:S02]  /*2760*/  HADD2.F32 R80, -RZ, R81.H0_H0 ;  /* 0x20000051ff507230 */ /* 0x000fc40000004100 */
[----:B------:R-:W-:Y:S01]  /*2770*/  FFMA.FTZ R108, R77, R106, R108 ;  /* 0x0000006a4d6c7223 */ /* 0x000fe2000001006c */
[C---:B------:R-:W-:Y:S01]  /*2780*/  FFMA.FTZ R109, R65.reuse, R32, R109 ;  /* 0x00000020416d7223 */ /* 0x040fe2000001006d */
[----:B------:R-:W-:Y:S02]  /*2790*/  HADD2.F32 R106, -RZ, R83.H0_H0 ;  /* 0x20000053ff6a7230 */ /* 0x000fe40000004100 */
[----:B------:R-:W-:Y:S01]  /*27a0*/  FMUL.FTZ R82, R65, R107 ;  /* 0x0000006b41527220 */ /* 0x000fe20000410000 */
[----:B------:R-:W-:Y:S01]  /*27b0*/  FMUL.FTZ R105, R100, R105 ;  /* 0x0000006964697220 */ /* 0x000fe20000410000 */
[----:B------:R-:W-:Y:S01]  /*27c0*/  FADD.FTZ R80, -R74, R80 ;  /* 0x000000504a507221 */ /* 0x000fe20000010100 */
[C---:B------:R-:W-:Y:S01]  /*27d0*/  FFMA.FTZ R109, R61.reuse, R31, R109 ;  /* 0x0000001f3d6d7223 */ /* 0x040fe2000001006d */
[----:B------:R-:W-:Y:S01]  /*27e0*/  FMUL.FTZ R110, R61, R106 ;  /* 0x0000006a3d6e7220 */ /* 0x000fe20000410000 */
[----:B------:R-:W-:Y:S01]  /*27f0*/  FFMA.FTZ R82, R105, R82, R108 ;  /* 0x0000005269527223 */ /* 0x000fe2000001006c */
[----:B------:R-:W-:Y:S01]  /*2800*/  FMUL.FTZ R80, R100, R80 ;  /* 0x0000005064507220 */ /* 0x000fe20000410000 */
[----:B------:R-:W-:-:S03]  /*2810*/  FFMA.FTZ R109, R60, R30, R109 ;  /* 0x0000001e3c6d7223 */ /* 0x000fc6000001006d */
[----:B------:R-:W-:Y:S01]  /*2820*/  FFMA.FTZ R82, R80, R110, R82 ;  /* 0x0000006e50527223 */ /* 0x000fe20000010052 */
[----:B------:R-:W-:Y:S02]  /*2830*/  HADD2.F32 R110, -RZ, R83.H1_H1 ;  /* 0x30000053ff6e7230 */ /* 0x000fe40000004100 */
[----:B------:R-:W-:Y:S01]  /*2840*/  FFMA.FTZ R83, R75, R29, R109 ;  /* 0x0000001d4b537223 */ /* 0x000fe2000001006d */
[----:B------:R-:W-:-:S03]  /*2850*/  HADD2.F32 R108, -RZ, R81.H1_H1 ;  /* 0x30000051ff6c7230 */ /* 0x000fc60000004100 */
[----:B------:R-:W-:Y:S01]  /*2860*/  FFMA.FTZ R83, R65, R28, R83 ;  /* 0x0000001c41537223 */ /* 0x000fe20000010053 */
[----:B------:R-:W-:Y:S02]  /*2870*/  HADD2.F32 R81, -RZ, R84.H0_H0 ;  /* 0x20000054ff517230 */ /* 0x000fe40000004100 */
[----:B------:R-:W-:Y:S01]  /*2880*/  FADD.FTZ R108, -R74, R108 ;  /* 0x0000006c4a6c7221 */ /* 0x000fe20000010100 */
[----:B------:R-:W-:Y:S01]  /*2890*/  FFMA.FTZ R83, R61, R27, R83 ;  /* 0x0000001b3d537223 */ /* 0x000fe20000010053 */
[----:B------:R-:W-:Y:S02]  /*28a0*/  HADD2.F32 R109, -RZ, R86.H0_H0 ;  /* 0x20000056ff6d7230 */ /* 0x000fe40000004100 */
[----:B------:R-:W-:Y:S01]  /*28b0*/  FMUL.FTZ R111, R60, R110 ;  /* 0x0000006e3c6f7220 */ /* 0x000fe20000410000 */
[----:B------:R-:W-:Y:S01]  /*28c0*/  FMUL.FTZ R108, R100, R108 ;  /* 0x0000006c646c7220 */ /* 0x000fe20000410000 */
[----:B------:R-:W-:Y:S01]  /*28d0*/  FFMA.FTZ R83, R60, R26, R83 ;  /* 0x0000001a3c537223 */ /* 0x000fe20000010053 */
[----:B------:R-:W-:-:S02]  /*28e0*/  FADD.FTZ R81, -R74, R81 ;  /* 0x000000514a517221 */ /* 0x000fc40000010100 */
[----:B------:R-:W-:Y:S01]  /*28f0*/  FFMA.FTZ R82, R108, R111, R82 ;  /* 0x0000006f6c527223 */ /* 0x000fe20000010052 */
[C---:B------:R-:W-:Y:S01]  /*2900*/  FFMA.FTZ R83, R75.reuse, R25, R83 ;  /* 0x000000194b537223 */ /* 0x040fe20000010053 */
[----:B------:R-:W-:Y:S01]  /*2910*/  FMUL.FTZ R111, R75, R109 ;  /* 0x0000006d4b6f7220 */ /* 0x000fe20000410000 */
[----:B------:R-:W-:Y:S02]  /*2920*/  FMUL.FTZ R81, R100, R81 ;  /* 0x0000005164517220 */ /* 0x000fe40000410000 */
[----:B------:R-:W-:Y:S02]  /*2930*/  FFMA.FTZ R83, R65, R24, R83 ;  /* 0x0000001841537223 */ /* 0x000fe40000010053 */
[----:B------:R-:W-:Y:S01]  /*2940*/  FFMA.FTZ R82, R81, R111, R82 ;  /* 0x0000006f51527223 */ /* 0x000fe20000010052 */
[----:B------:R-:W-:Y:S01]  /*2950*/  HADD2.F32 R111, -RZ, R84.H1_H1 ;  /* 0x30000054ff6f7230 */ /* 0x000fe20000004100 */
[----:B------:R-:W-:Y:S01]  /*2960*/  HFMA2.MMA R84, -RZ, RZ, 0, 2.384185791015625e-06 ;  /* 0x00000028ff547435 */ /* 0x000fe200000001ff */
[----:B------:R-:W-:-:S04]  /*2970*/  FFMA.FTZ R83, R61, R23, R83 ;  /* 0x000000173d537223 */ /* 0x000fc80000010053 */
[----:B------:R-:W-:Y:S01]  /*2980*/  FFMA.FTZ R83, R60, R22, R83 ;  /* 0x000000163c537223 */ /* 0x000fe20000010053 */
[----:B------:R-:W-:Y:S02]  /*2990*/  HADD2.F32 R113, -RZ, R86.H1_H1 ;  /* 0x30000056ff717230 */ /* 0x000fe40000004100 */
[----:B------:R-:W-:Y:S01]  /*29a0*/  FADD.FTZ R111, -R74, R111 ;  /* 0x0000006f4a6f7221 */ /* 0x000fe20000010100 */
[----:B------:R-:W-:Y:S02]  /*29b0*/  HADD2.F32 R86, -RZ, R85.H0_H0 ;  /* 0x20000055ff567230 */ /* 0x000fe40000004100 */
[----:B------:R-:W-:Y:S01]  /*29c0*/  FFMA.FTZ R83, R75, R21, R83 ;  /* 0x000000154b537223 */ /* 0x000fe20000010053 */
[----:B------:R-:W-:Y:S02]  /*29d0*/  IMAD R84, R116, R84, UR14 ;  /* 0x0000000e74547e24 */ /* 0x000fe4000f8e0254 */
[----:B------:R-:W-:Y:S01]  /*29e0*/  FMUL.FTZ R115, R65, R113 ;  /* 0x0000007141737220 */ /* 0x000fe20000410000 */
[----:B------:R-:W-:-:S02]  /*29f0*/  HADD2.F32 R112, -RZ, R87.H0_H0 ;  /* 0x20000057ff707230 */ /* 0x000fc40000004100 */
[----:B------:R-:W-:Y:S01]  /*2a00*/  FFMA.FTZ R83, R65, R20, R83 ;  /* 0x0000001441537223 */ /* 0x000fe20000010053 */
[----:B------:R-:W-:Y:S01]  /*2a10*/  FMUL.FTZ R111, R100, R111 ;  /* 0x0000006f646f7220 */ /* 0x000fe20000410000 */
[----:B------:R-:W-:Y:S01]  /*2a20*/  FADD.FTZ R86, -R74, R86 ;  /* 0x000000564a567221 */ /* 0x000fe20000010100 */
[----:B------:R-:W-:Y:S01]  /*2a30*/  LEA R84, R114, R84, 0x3 ;  /* 0x0000005472547211 */ /* 0x000fe200078e18ff */
[----:B------:R-:W-:Y:S01]  /*2a40*/  FFMA.FTZ R114, R61, R19, R83 ;  /* 0x000000133d727223 */ /* 0x000fe20000010053 */
[----:B------:R-:W-:Y:S01]  /*2a50*/  FFMA.FTZ R82, R111, R115, R82 ;  /* 0x000000736f527223 */ /* 0x000fe20000010052 */
[----:B------:R-:W-:Y:S01]  /*2a60*/  FMUL.FTZ R115, R61, R112 ;  /* 0x000000703d737220 */ /* 0x000fe20000410000 */
[----:B------:R-:W-:Y:S01]  /*2a70*/  FMUL.FTZ R86, R100, R86 ;  /* 0x0000005664567220 */ /* 0x000fe20000410000 */
[----:B------:R-:W-:Y:S02]  /*2a80*/  HADD2.F32 R118, -RZ, R85.H1_H1 ;  /* 0x30000055ff767230 */ /* 0x000fe40000004100 */
[----:B------:R-:W-:-:S02]  /*2a90*/  HADD2.F32 R85, -RZ, R88.H0_H0 ;  /* 0x20000058ff557230 */ /* 0x000fc40000004100 */
[----:B------:R-:W-:Y:S02]  /*2aa0*/  HADD2.F32 R117, -RZ, R88.H1_H1 ;  /* 0x30000058ff757230 */ /* 0x000fe40000004100 */
[----:B------:R-:W-:Y:S01]  /*2ab0*/  FFMA.FTZ R88, R60, R18, R114 ;  /* 0x000000123c587223 */ /* 0x000fe20000010072 */
[----:B------:R-:W-:Y:S01]  /*2ac0*/  FFMA.FTZ R82, R86, R115, R82 ;  /* 0x0000007356527223 */ /* 0x000fe20000010052 */
[--C-:B------:R-:W-:Y:S02]  /*2ad0*/  HADD2.F32 R116, -RZ, R90.reuse.H0_H0 ;  /* 0x2000005aff747230 */ /* 0x100fe40000004100 */
[----:B------:R-:W-:Y:S02]  /*2ae0*/  HADD2.F32 R115, -RZ, R90.H1_H1 ;  /* 0x3000005aff737230 */ /* 0x000fe40000004100 */
[----:B------:R-:W-:Y:S01]  /*2af0*/  FFMA.FTZ R90, R75, R17, R88 ;  /* 0x000000114b5a7223 */ /* 0x000fe20000010058 */
[----:B------:R-:W-:-:S03]  /*2b00*/  HADD2.F32 R83, -RZ, R89.H0_H0 ;  /* 0x20000059ff537230 */ /* 0x000fc60000004100 */
[----:B------:R-:W-:Y:S01]  /*2b10*/  FFMA.FTZ R90, R65, R16, R90 ;  /* 0x00000010415a7223 */ /* 0x000fe2000001005a */
[----:B------:R-:W-:Y:S02]  /*2b20*/  HADD2.F32 R114, -RZ, R89.H1_H1 ;  /* 0x30000059ff727230 */ /* 0x000fe40000004100 */
[--C-:B------:R-:W-:Y:S02]  /*2b30*/  HADD2.F32 R88, -RZ, R93.reuse.H0_H0 ;  /* 0x2000005dff587230 */ /* 0x100fe40000004100 */
[----:B------:R-:W-:Y:S02]  /*2b40*/  HADD2.F32 R89, -RZ, R93.H1_H1 ;  /* 0x3000005dff597230 */ /* 0x000fe40000004100 */
[----:B------:R-:W-:Y:S01]  /*2b50*/  FFMA.FTZ R93, R61, R15, R90 ;  /* 0x0000000f3d5d7223 */ /* 0x000fe2000001005a */
[--C-:B------:R-:W-:Y:S02]  /*2b60*/  HADD2.F32 R119, -RZ, R91.reuse.H0_H0 ;  /* 0x2000005bff777230 */ /* 0x100fe40000004100 */
[----:B------:R-:W-:-:S02]  /*2b70*/  HADD2.F32 R120, -RZ, R91.H1_H1 ;  /* 0x3000005bff787230 */ /* 0x000fc40000004100 */
[----:B------:R-:W-:Y:S01]  /*2b80*/  FADD.FTZ R91, -R74, R117 ;  /* 0x000000754a5b7221 */ /* 0x000fe20000010100 */
[----:B------:R-:W-:-:S04]  /*2b90*/  FFMA.FTZ R117, R60, R13, R93 ;  /* 0x0000000d3c757223 */ /* 0x000fc8000001005d */
[----:B------:R-:W-:Y:S01]  /*2ba0*/  FFMA.FTZ R117, R75, R11, R117 ;  /* 0x0000000b4b757223 */ /* 0x000fe20000010075 */
[----:B------:R-:W-:-:S03]  /*2bb0*/  HADD2.F32 R121, -RZ, R92.H0_H0 ;  /* 0x2000005cff797230 */ /* 0x000fc60000004100 */
[----:B------:R-:W-:Y:S01]  /*2bc0*/  FFMA.FTZ R117, R65, R9, R117 ;  /* 0x0000000941757223 */ /* 0x000fe20000010075 */
[----:B------:R-:W-:Y:S02]  /*2bd0*/  HADD2.F32 R92, -RZ, R92.H1_H1 ;  /* 0x3000005cff5c7230 */ /* 0x000fe40000004100 */
[C---:B------:R-:W-:Y:S01]  /*2be0*/  FADD.FTZ R90, -R74.reuse, R118 ;  /* 0x000000764a5a7221 */ /* 0x040fe20000010100 */
[----:B------:R-:W-:Y:S02]  /*2bf0*/  HADD2.F32 R87, -RZ, R87.H1_H1 ;  /* 0x30000057ff577230 */ /* 0x000fe40000004100 */
        /* <DEDUP_REMOVED lines=12> */
[----:B------:R-:W-:Y:S01]  /*2cc0*/  FMUL.FTZ R74, R60, R87 ;  /* 0x000000573c4a7220 */ /* 0x000fe20000410000 */
[----:B------:R-:W-:Y:S01]  /*2cd0*/  FMUL.FTZ R89, R100, R90 ;  /* 0x0000005a64597220 */ /* 0x000fe20000410000 */
[----:B------:R-:W-:Y:S01]  /*2ce0*/  FFMA.FTZ R117, R60, R5, R117 ;  /* 0x000000053c757223 */ /* 0x000fe20000010075 */
[----:B------:R-:W-:-:S02]  /*2cf0*/  HADD2.F32 R88, -RZ, R94.H0_H0 ;  /* 0x2000005eff587230 */ /* 0x000fc40000004100 */
[----:B------:R-:W-:Y:S01]  /*2d00*/  FFMA.FTZ R82, R89, R74, R82 ;  /* 0x0000004a59527223 */ /* 0x000fe20000010052 */
[C---:B------:R-:W-:Y:S01]  /*2d10*/  FFMA.FTZ R90, R75.reuse, R4, R117 ;  /* 0x000000044b5a7223 */ /* 0x040fe20000010075 */
[C---:B------:R-:W-:Y:S01]  /*2d20*/  FMUL.FTZ R74, R100.reuse, R85 ;  /* 0x00000055644a7220 */ /* 0x040fe20000410000 */
[----:B------:R-:W-:Y:S01]  /*2d30*/  FMUL.FTZ R85, R75, R88 ;  /* 0x000000584b557220 */ /* 0x000fe20000410000 */
[----:B------:R-:W-:Y:S02]  /*2d40*/  HADD2.F32 R94, -RZ, R94.H1_H1 ;  /* 0x3000005eff5e7230 */ /* 0x000fe40000004100 */
[C---:B------:R-:W-:Y:S01]  /*2d50*/  FFMA.FTZ R90, R65.reuse, R102, R90 ;  /* 0x00000066415a7223 */ /* 0x040fe2000001005a */
[----:B------:R-:W-:Y:S01]  /*2d60*/  FMUL.FTZ R91, R100, R91 ;  /* 0x0000005b645b7220 */ /* 0x000fe20000410000 */
[----:B------:R-:W-:Y:S01]  /*2d70*/  FFMA.FTZ R82, R74, R85, R82 ;  /* 0x000000554a527223 */ /* 0x000fe20000010052 */
[----:B------:R-:W-:Y:S01]  /*2d80*/  FMUL.FTZ R85, R65, R94 ;  /* 0x0000005e41557220 */ /* 0x000fe20000410000 */
[----:B------:R-:W-:-:S03]  /*2d90*/  FFMA.FTZ R90, R61, R101, R90 ;  /* 0x000000653d5a7223 */ /* 0x000fc6000001005a */
[----:B------:R-:W-:Y:S01]  /*2da0*/  FFMA.FTZ R82, R91, R85, R82 ;  /* 0x000000555b527223 */ /* 0x000fe20000010052 */
[----:B------:R-:W-:Y:S01]  /*2db0*/  FFMA.FTZ R85, R60, R104, R90 ;  /* 0x000000683c557223 */ /* 0x000fe2000001005a */
[--C-:B------:R-:W-:Y:S02]  /*2dc0*/  HADD2.F32 R90, -RZ, R95.reuse.H0_H0 ;  /* 0x2000005fff5a7230 */ /* 0x100fe40000004100 */
[----:B------:R-:W-:Y:S02]  /*2dd0*/  HADD2.F32 R114, -RZ, R95.H1_H1 ;  /* 0x3000005fff727230 */ /* 0x000fe40000004100 */
[----:B------:R-:W-:Y:S01]  /*2de0*/  FFMA.FTZ R85, R75, R103, R85 ;  /* 0x000000674b557223 */ /* 0x000fe20000010055 */
[----:B------:R-:W-:Y:S01]  /*2df0*/  FMUL.FTZ R95, R100, R83 ;  /* 0x00000053645f7220 */ /* 0x000fe20000410000 */
[----:B------:R-:W-:Y:S02]  /*2e00*/  FMUL.FTZ R83, R61, R90 ;  /* 0x0000005a3d537220 */ /* 0x000fe40000410000 */
[----:B------:R-:W-:-:S02]  /*2e10*/  FFMA.FTZ R85, R65, R107, R85 ;  /* 0x0000006b41557223 */ /* 0x000fc40000010055 */
[----:B------:R-:W-:Y:S02]  /*2e20*/  FFMA.FTZ R82, R95, R83, R82 ;  /* 0x000000535f527223 */ /* 0x000fe40000010052 */
[----:B------:R-:W-:-:S04]  /*2e30*/  FFMA.FTZ R83, R61, R106, R85 ;  /* 0x0000006a3d537223 */ /* 0x000fc80000010055 */
[----:B------:R-:W-:-:S04]  /*2e40*/  FFMA.FTZ R83, R60, R110, R83 ;  /* 0x0000006e3c537223 */ /* 0x000fc80000010053 */
[----:B------:R-:W-:Y:S01]  /*2e50*/  FFMA.FTZ R83, R75, R109, R83 ;  /* 0x0000006d4b537223 */ /* 0x000fe20000010053 */
[----:B------:R-:W-:Y:S01]  /*2e60*/  FMUL.FTZ R93, R100, R93 ;  /* 0x0000005d645d7220 */ /* 0x000fe20000410000 */
[----:B------:R-:W-:Y:S01]  /*2e70*/  FMUL.FTZ R85, R60, R114 ;  /* 0x000000723c557220 */ /* 0x000fe20000410000 */
[--C-:B------:R-:W-:Y:S02]  /*2e80*/  HADD2.F32 R92, -RZ, R96.reuse.H0_H0 ;  /* 0x20000060ff5c7230 */ /* 0x100fe40000004100 */
[----:B------:R-:W-:Y:S01]  /*2e90*/  FFMA.FTZ R83, R65, R113, R83 ;  /* 0x0000007141537223 */ /* 0x000fe20000010053 */
[----:B------:R-:W-:Y:S02]  /*2ea0*/  HADD2.F32 R117, -RZ, R96.H1_H1 ;  /* 0x30000060ff757230 */ /* 0x000fe40000004100 */
[----:B------:R-:W-:Y:S01]  /*2eb0*/  FFMA.FTZ R82, R93, R85, R82 ;  /* 0x000000555d527223 */ /* 0x000fe20000010052 */
[C---:B------:R-:W-:Y:S01]  /*2ec0*/  FMUL.FTZ R116, R100.reuse, R116 ;  /* 0x0000007464747220 */ /* 0x040fe20000410000 */
[----:B------:R-:W-:Y:S01]  /*2ed0*/  FFMA.FTZ R83, R61, R112, R83 ;  /* 0x000000703d537223 */ /* 0x000fe20000010053 */
[----:B------:R-:W-:Y:S01]  /*2ee0*/  FMUL.FTZ R85, R75, R92 ;  /* 0x0000005c4b557220 */ /* 0x000fe20000410000 */
[----:B------:R-:W-:-:S02]  /*2ef0*/  FMUL.FTZ R115, R100, R115 ;  /* 0x0000007364737220 */ /* 0x000fc40000410000 */
[----:B------:R-:W-:Y:S01]  /*2f00*/  FFMA.FTZ R83, R60, R87, R83 ;  /* 0x000000573c537223 */ /* 0x000fe20000010053 */
[----:B------:R-:W-:Y:S01]  /*2f10*/  FFMA.FTZ R82, R116, R85, R82 ;  /* 0x0000005574527223 */ /* 0x000fe20000010052 */
[----:B------:R-:W-:Y:S01]  /*2f20*/  FMUL.FTZ R85, R65, R117 ;  /* 0x0000007541557220 */ /* 0x000fe20000410000 */
[--C-:B------:R-:W-:Y:S02]  /*2f30*/  HADD2.F32 R96, -RZ, R97.reuse.H0_H0 ;  /* 0x20000061ff607230 */ /* 0x100fe40000004100 */
[----:B------:R-:W-:Y:S01]  /*2f40*/  FFMA.FTZ R83, R75, R88, R83 ;  /* 0x000000584b537223 */ /* 0x000fe20000010053 */
[C---:B------:R-:W-:Y:S01]  /*2f50*/  FMUL.FTZ R119, R100.reuse, R119 ;  /* 0x0000007764777220 */ /* 0x040fe20000410000 */
[----:B------:R-:W-:Y:S01]  /*2f60*/  FFMA.FTZ R82, R115, R85, R82 ;  /* 0x0000005573527223 */ /* 0x000fe20000010052 */
[----:B------:R-:W-:Y:S02]  /*2f70*/  HADD2.F32 R120, -RZ, R97.H1_H1 ;  /* 0x30000061ff787230 */ /* 0x000fe40000004100 */
[----:B------:R-:W-:Y:S01]  /*2f80*/  FMUL.FTZ R85, R61, R96 ;  /* 0x000000603d557220 */ /* 0x000fe20000410000 */
[----:B------:R-:W-:Y:S01]  /*2f90*/  FFMA.FTZ R83, R65, R94, R83 ;  /* 0x0000005e41537223 */ /* 0x000fe20000010053 */
[----:B------:R-:W-:-:S02]  /*2fa0*/  FMUL.FTZ R118, R100, R118 ;  /* 0x0000007664767220 */ /* 0x000fc40000410000 */
[----:B------:R-:W-:Y:S01]  /*2fb0*/  FFMA.FTZ R82, R119, R85, R82 ;  /* 0x0000005577527223 */ /* 0x000fe20000010052 */
[----:B------:R-:W-:Y:S01]  /*2fc0*/  FFMA.FTZ R85, R61, R90, R83 ;  /* 0x0000005a3d557223 */ /* 0x000fe20000010053 */
[----:B------:R-:W-:-:S04]  /*2fd0*/  FMUL.FTZ R83, R60, R120 ;  /* 0x000000783c537220 */ /* 0x000fc80000410000 */
[----:B------:R-:W-:Y:S01]  /*2fe0*/  FFMA.FTZ R83, R118, R83, R82 ;  /* 0x0000005376537223 */ /* 0x000fe20000010052 */
[----:B------:R-:W-:-:S04]  /*2ff0*/  FFMA.FTZ R82, R60, R114, R85 ;  /* 0x000000723c527223 */ /* 0x000fc80000010055 */
[----:B------:R-:W-:Y:S01]  /*3000*/  FFMA.FTZ R82, R75, R92, R82 ;  /* 0x0000005c4b527223 */ /* 0x000fe20000010052 */
[----:B------:R-:W-:-:S03]  /*3010*/  HADD2.F32 R97, -RZ, R98.H0_H0 ;  /* 0x20000062ff617230 */ /* 0x000fc60000004100 */
[----:B------:R-:W-:Y:S01]  /*3020*/  FFMA.FTZ R82, R65, R117, R82 ;  /* 0x0000007541527223 */ /* 0x000fe20000010052 */
[----:B------:R-:W-:Y:S02]  /*3030*/  HADD2.F32 R123, -RZ, R98.H1_H1 ;  /* 0x30000062ff7b7230 */ /* 0x000fe40000004100 */
[C---:B------:R-:W-:Y:S01]  /*3040*/  FMUL.FTZ R122, R100.reuse, R121 ;  /* 0x00000079647a7220 */ /* 0x040fe20000410000 */
[----:B------:R-:W-:Y:S01]  /*3050*/  FMUL.FTZ R85, R75, R97 ;  /* 0x000000614b557220 */ /* 0x000fe20000410000 */
[----:B------:R-:W-:Y:S01]  /*3060*/  FFMA.FTZ R82, R61, R96, R82 ;  /* 0x000000603d527223 */ /* 0x000fe20000010052 */
[----:B------:R-:W-:Y:S01]  /*3070*/  FMUL.FTZ R121, R100, R124 ;  /* 0x0000007c64797220 */ /* 0x000fe20000410000 */
[----:B------:R-:W-:Y:S02]  /*3080*/  HADD2.F32 R98, -RZ, R99.H0_H0 ;  /* 0x20000063ff627230 */ /* 0x000fe40000004100 */
[----:B------:R-:W-:Y:S01]  /*3090*/  FFMA.FTZ R83, R122, R85, R83 ;  /* 0x000000557a537223 */ /* 0x000fe20000010053 */
[----:B------:R-:W-:Y:S01]  /*30a0*/  FFMA.FTZ R82, R60, R120, R82 ;  /* 0x000000783c527223 */ /* 0x000fe20000010052 */
[----:B------:R-:W-:-:S03]  /*30b0*/  FMUL.FTZ R85, R65, R123 ;  /* 0x0000007b41557220 */ /* 0x000fc60000410000 */
[----:B------:R-:W-:Y:S01]  /*30c0*/  FFMA.FTZ R82, R75, R97, R82 ;  /* 0x000000614b527223 */ /* 0x000fe20000010052 */
[----:B------:R-:W-:Y:S01]  /*30d0*/  FFMA.FTZ R83, R121, R85, R83 ;  /* 0x0000005579537223 */ /* 0x000fe20000010053 */
[----:B------:R-:W-:Y:S02]  /*30e0*/  HADD2.F32 R99, -RZ, R99.H1_H1 ;  /* 0x30000063ff637230 */ /* 0x000fe40000004100 */
[C---:B------:R-:W-:Y:S01]  /*30f0*/  FMUL.FTZ R124, R100.reuse, R125 ;  /* 0x0000007d647c7220 */ /* 0x040fe20000410000 */
[-C--:B------:R-:W-:Y:S01]  /*3100*/  FMUL.FTZ R85, R61, R98.reuse ;  /* 0x000000623d557220 */ /* 0x080fe20000410000 */
[----:B------:R-:W-:Y:S01]  /*3110*/  FFMA.FTZ R82, R65, R123, R82 ;  /* 0x0000007b41527223 */ /* 0x000fe20000010052 */
[----:B------:R-:W-:Y:S02]  /*3120*/  FMUL.FTZ R125, R100, R151 ;  /* 0x00000097647d7220 */ /* 0x000fe40000410000 */
[----:B------:R-:W-:Y:S01]  /*3130*/  FFMA.FTZ R83, R124, R85, R83 ;  /* 0x000000557c537223 */ /* 0x000fe20000010053 */
[----:B------:R-:W-:Y:S01]  /*3140*/  FFMA.FTZ R82, R61, R98, R82 ;  /* 0x000000623d527223 */ /* 0x000fe20000010052 */
[----:B------:R-:W-:-:S03]  /*3150*/  FMUL.FTZ R85, R60, R99 ;  /* 0x000000633c557220 */ /* 0x000fc60000410000 */
[----:B------:R-:W-:Y:S01]  /*3160*/  FFMA.FTZ R82, R60, R99, R82 ;  /* 0x000000633c527223 */ /* 0x000fe20000010052 */
[----:B------:R-:W-:Y:S01]  /*3170*/  FFMA.FTZ R83, R125, R85, R83 ;  /* 0x000000557d537223 */ /* 0x000fe20000010053 */
[----:B------:R-:W-:Y:S01]  /*3180*/  FFMA.FTZ R72, R160, R0, R72 ;  /* 0x00000000a0487223 */ /* 0x000fe20000010048 */
[----:B------:R-:W-:Y:S01]  /*3190*/  FFMA.FTZ R70, R159, R64, R70 ;  /* 0x000000409f467223 */ /* 0x000fe20000010046 */
[----:B------:R-:W-:Y:S02]  /*31a0*/  FADD.FTZ R71, R64, R71 ;  /* 0x0000004740477221 */ /* 0x000fe40000010000 */
[----:B------:R0:W-:Y:S01]  /*31b0*/  STS.64 [R84], R82 ;  /* 0x0000005254007388 */ /* 0x0001e20000000a00 */
[----:B------:R-:W-:Y:S01]  /*31c0*/  FADD.FTZ R69, R59, R69 ;  /* 0x000000453b457221 */ /* 0x000fe20000010000 */
[----:B------:R-:W-:Y:S01]  /*31d0*/  FADD.FTZ R67, R58, R67 ;  /* 0x000000433a437221 */ /* 0x000fe20000010000 */
[----:B------:R-:W-:Y:S02]  /*31e0*/  FADD.FTZ R71, R71, R54 ;  /* 0x0000003647477221 */ /* 0x000fe40000010000 */
[----:B------:R-:W-:Y:S01]  /*31f0*/  FADD.FTZ R69, R69, R53 ;  /* 0x0000003545457221 */ /* 0x000fe20000010000 */
[----:B------:R-:W-:Y:S01]  /*3200*/  FADD.FTZ R67, R67, R52 ;  /* 0x0000003443437221 */ /* 0x000fe20000010000 */
[----:B0-----:R-:W-:Y:S01]  /*3210*/  FADD.FTZ R82, R0, R73 ;  /* 0x0000004900527221 */ /* 0x001fe20000010000 */
[----:B------:R-:W-:Y:S01]  /*3220*/  FFMA.FTZ R73, R158, R59, R68 ;  /* 0x0000003b9e497223 */ /* 0x000fe20000010044 */
[----:B------:R-:W-:Y:S01]  /*3230*/  FFMA.FTZ R83, R157, R58, R66 ;  /* 0x0000003a9d537223 */ /* 0x000fe20000010042 */
[----:B------:R-:W-:Y:S01]  /*3240*/  FFMA.FTZ R66, R156, R55, R72 ;  /* 0x000000379c427223 */ /* 0x000fe20000010048 */
[----:B------:R-:W-:Y:S01]  /*3250*/  FFMA.FTZ R68, R155, R54, R70 ;  /* 0x000000369b447223 */ /* 0x000fe20000010046 */
        /* <DEDUP_REMOVED lines=45> */
[----:B------:R-:W0:Y:S01]  /*3530*/  S2R R151, SR_TID.X ;  /* 0x0000000000977919 */ /* 0x000e220000002100 */
[----:B------:R-:W-:Y:S01]  /*3540*/  FADD.FTZ R73, R73, R21 ;  /* 0x0000001549497221 */ /* 0x000fe20000010000 */
[----:B------:R-:W-:Y:S01]  /*3550*/  FADD.FTZ R71, R71, R20 ;  /* 0x0000001447477221 */ /* 0x000fe20000010000 */
[----:B------:R-:W-:Y:S01]  /*3560*/  FADD.FTZ R69, R69, R19 ;  /* 0x0000001345457221 */ /* 0x000fe20000010000 */
[----:B------:R-:W-:Y:S01]  /*3570*/  FADD.FTZ R67, R67, R18 ;  /* 0x0000001243437221 */ /* 0x000fe20000010000 */
[----:B------:R-:W-:Y:S01]  /*3580*/  FFMA.FTZ R70, R129, R19, R70 ;  /* 0x0000001381467223 */ /* 0x000fe20000010046 */
[----:B------:R-:W-:Y:S01]  /*3590*/  FFMA.FTZ R72, R128, R18, R72 ;  /* 0x0000001280487223 */ /* 0x000fe20000010048 */
[----:B------:R-:W-:Y:S01]  /*35a0*/  UIADD3 UR15, UP0, UR10, 0x8, URZ ;  /* 0x000000080a0f7890 */ /* 0x000fe2000ff1e03f */
        /* <DEDUP_REMOVED lines=8> */
[----:B------:R-:W-:Y:S01]  /*3630*/  UIADD3.X UR16, URZ, UR5, URZ, UP0, !UPT ;  /* 0x000000053f107290 */ /* 0x000fe200087fe43f */
[----:B------:R-:W-:Y:S01]  /*3640*/  FFMA.FTZ R66, R10, R11, R66 ;  /* 0x0000000b0a427223 */ /* 0x000fe20000010042 */
[----:B------:R-:W-:Y:S01]  /*3650*/  UISETP.GE.U32.AND UP0, UPT, UR15, UR21, UPT ;  /* 0x000000150f00728c */ /* 0x000fe2000bf06070 */
[----:B------:R-:W-:Y:S01]  /*3660*/  FFMA.FTZ R68, R7, R9, R68 ;  /* 0x0000000907447223 */ /* 0x000fe20000010044 */
[----:B------:R-:W-:Y:S01]  /*3670*/  FADD.FTZ R73, R73, R11 ;  /* 0x0000000b49497221 */ /* 0x000fe20000010000 */
[----:B------:R-:W-:Y:S01]  /*3680*/  FADD.FTZ R71, R71, R9 ;  /* 0x0000000947477221 */ /* 0x000fe20000010000 */
[----:B------:R-:W-:Y:S01]  /*3690*/  FADD.FTZ R69, R69, R8 ;  /* 0x0000000845457221 */ /* 0x000fe20000010000 */
[----:B------:R-:W-:Y:S01]  /*36a0*/  FADD.FTZ R67, R67, R5 ;  /* 0x0000000543437221 */ /* 0x000fe20000010000 */
[----:B------:R-:W-:Y:S01]  /*36b0*/  FFMA.FTZ R70, R6, R8, R70 ;  /* 0x0000000806467223 */ /* 0x000fe20000010046 */
[----:B------:R-:W-:Y:S01]  /*36c0*/  FFMA.FTZ R72, R3, R5, R72 ;  /* 0x0000000503487223 */ /* 0x000fe20000010048 */
[----:B------:R-:W-:Y:S01]  /*36d0*/  UISETP.GE.AND.EX UP0, UPT, UR16, UR11, UPT, UP0 ;  /* 0x0000000b1000728c */ /* 0x000fe2000bf06300 */
        /* <DEDUP_REMOVED lines=16> */
[----:B------:R-:W-:Y:S01]  /*37e0*/  PLOP3.LUT P0, PT, PT, PT, UP0, 0x80, 0x0 ;  /* 0x000000000000781c */ /* 0x000fe20003f0f008 */
        /* <DEDUP_REMOVED lines=26> */
[----:B------:R-:W-:Y:S01]  /*3990*/  BAR.SYNC.DEFER_BLOCKING 0x0 ;  /* 0x0000000000007b1d */ /* 0x000fe20000010000 */
[----:B0-----:R-:W-:Y:S01]  /*39a0*/  ISETP.GT.U32.AND P1, PT, R151, 0x1f, PT ;  /* 0x0000001f9700780c */ /* 0x001fe20003f24070 */
[----:B------:R-:W-:Y:S01]  /*39b0*/  FADD.FTZ R73, R73, R97 ;  /* 0x0000006149497221 */ /* 0x000fe20000010000 */
[----:B------:R-:W-:Y:S01]  /*39c0*/  FADD.FTZ R71, R71, R123 ;  /* 0x0000007b47477221 */ /* 0x000fe20000010000 */
[----:B------:R-:W-:Y:S01]  /*39d0*/  FADD.FTZ R69, R69, R98 ;  /* 0x0000006245457221 */ /* 0x000fe20000010000 */
[----:B------:R-:W-:Y:S01]  /*39e0*/  FADD.FTZ R67, R67, R99 ;  /* 0x0000006343437221 */ /* 0x000fe20000010000 */
[----:B------:R-:W-:Y:S01]  /*39f0*/  FFMA.FTZ R68, R124, R98, R82 ;  /* 0x000000627c447223 */ /* 0x000fe20000010052 */
[----:B------:R-:W-:Y:S01]  /*3a00*/  FFMA.FTZ R66, R125, R99, R83 ;  /* 0x000000637d427223 */ /* 0x000fe20000010053 */
[----:B------:R-:W-:Y:S06]  /*3a10*/  @!P0 BRA `(.L_x_1511) ;  /* 0x0000000000c48947 */ /* 0x000fec0003800000 */
[----:B------:R0:W-:Y:S04]  /*3a20*/  STL [R1+0x6c], R4 ;  /* 0x00006c0401007387 */ /* 0x0001e80000100800 */
[----:B------:R1:W-:Y:S04]  /*3a30*/  STL [R1+0x68], R0 ;  /* 0x0000680001007387 */ /* 0x0003e80000100800 */
[----:B------:R-:W2:Y:S01]  /*3a40*/  LDL R83, [R1+0x48] ;  /* 0x0000480001537983 */ /* 0x000ea20000100800 */
[----:B0-----:R-:W0:Y:S03]  /*3a50*/  S2R R4, SR_TID.X ;  /* 0x0000000000047919 */ /* 0x001e260000002100 */
[----:B-1----:R-:W3:Y:S04]  /*3a60*/  LDL R0, [R1+0x54] ;  /* 0x0000540001007983 */ /* 0x002ee80000100800 */
[----:B------:R-:W4:Y:S04]  /*3a70*/  LDL R85, [R1+0x4c] ;  /* 0x00004c0001557983 */ /* 0x000f280000100800 */
[----:B------:R-:W2:Y:S04]  /*3a80*/  LDL R84, [R1+0x44] ;  /* 0x0000440001547983 */ /* 0x000ea80000100800 */
[----:B------:R1:W-:Y:S04]  /*3a90*/  STL.64 [R1+0x60], R2 ;  /* 0x0000600201007387 */ /* 0x0003e80000100a00 */
[----:B-1----:R-:W4:Y:S01]  /*3aa0*/  LDL R3, [R1+0x40] ;  /* 0x0000400001037983 */ /* 0x002f220000100800 */
[----:B0-----:R-:W-:-:S02]  /*3ab0*/  SHF.L.U32 R2, R4, 0x1, RZ ;  /* 0x0000000104027819 */ /* 0x001fc400000006ff */
[----:B------:R-:W-:Y:S02]  /*3ac0*/  LEA R82, R4, UR12, 0x5 ;  /* 0x0000000c04527c11 */ /* 0x000fe4000f8e28ff */
[----:B------:R-:W-:Y:S02]  /*3ad0*/  LOP3.LUT R2, R2, 0x18, RZ, 0xc0, !PT ;  /* 0x0000001802027812 */ /* 0x000fe400078ec0ff */
[----:B------:R-:W-:Y:S02]  /*3ae0*/  SHF.R.S32.HI R151, RZ, 0x1f, R4 ;  /* 0x0000001fff977819 */ /* 0x000fe40000011404 */
[----:B------:R-:W-:Y:S02]  /*3af0*/  IADD3 R82, R82, R2, RZ ;  /* 0x0000000252527210 */ /* 0x000fe40007ffe0ff */
[----:B------:R-:W-:Y:S02]  /*3b00*/  LEA.HI R151, R151, R4, RZ, 0x2 ;  /* 0x0000000497977211 */ /* 0x000fe400078f10ff */
[----:B------:R0:W5:Y:S04]  /*3b10*/  LDL.LU R4, [R1+0x6c] ;  /* 0x00006c0001047983 */ /* 0x0001680000300800 */
[----:B------:R1:W-:Y:S04]  /*3b20*/  STS.64 [R82], R72 ;  /* 0x0000004852007388 */ /* 0x0003e80000000a00 */
[----:B------:R-:W4:Y:S04]  /*3b30*/  LDL R2, [R1+0x3c] ;  /* 0x00003c0001027983 */ /* 0x000f280000100800 */
[----:B-1----:R-:W4:Y:S01]  /*3b40*/  LDL R82, [R1+0x50] ;  /* 0x0000500001527983 */ /* 0x002f220000100800 */
[----:B------:R-:W-:-:S04]  /*3b50*/  SHF.R.S32.HI R151, RZ, 0x2, R151 ;  /* 0x00000002ff977819 */ /* 0x000fc80000011497 */
[----:B------:R-:W-:Y:S01]  /*3b60*/  LEA R151, R151, UR12, 0x5 ;  /* 0x0000000c97977c11 */ /* 0x000fe2000f8e28ff */
[----:B---3--:R1:W-:Y:S03]  /*3b70*/  STS.64 [R0], R70 ;  /* 0x0000004600007388 */ /* 0x0083e60000000a00 */
[-C--:B--2---:R-:W-:Y:S01]  /*3b80*/  LEA R84, R84, R151.reuse, 0x3 ;  /* 0x0000009754547211 */ /* 0x084fe200078e18ff */
[----:B-1----:R0:W5:Y:S04]  /*3b90*/  LDL.LU R0, [R1+0x68] ;  /* 0x0000680001007983 */ /* 0x0021680000300800 */
[----:B----4-:R1:W-:Y:S04]  /*3ba0*/  STS.64 [R82], R68 ;  /* 0x0000004452007388 */ /* 0x0103e80000000a00 */
[----:B------:R-:W-:Y:S01]  /*3bb0*/  STS.64 [R85], R66 ;  /* 0x0000004255007388 */ /* 0x000fe20000000a00 */
[----:B------:R-:W-:Y:S01]  /*3bc0*/  BAR.SYNC.DEFER_BLOCKING 0x0 ;  /* 0x0000000000007b1d */ /* 0x000fe20000010000 */
[----:B-1----:R-:W-:-:S06]  /*3bd0*/  LEA R82, R83, R151, 0x3 ;  /* 0x0000009753527211 */ /* 0x002fcc00078e18ff */
[----:B------:R-:W1:Y:S04]  /*3be0*/  LDS.64 R82, [R82] ;  /* 0x0000000052527984 */ /* 0x000e680000000a00 */
[----:B------:R-:W2:Y:S01]  /*3bf0*/  LDS.64 R84, [R84+0xa00] ;  /* 0x000a000054547984 */ /* 0x000ea20000000a00 */
[----:B-1----:R-:W-:Y:S01]  /*3c00*/  FADD.FTZ R82, RZ, R82 ;  /* 0x00000052ff527221 */ /* 0x002fe20000010000 */
[----:B------:R-:W-:-:S03]  /*3c10*/  FADD.FTZ R83, RZ, R83 ;  /* 0x00000053ff537221 */ /* 0x000fc60000010000 */
[----:B--2---:R-:W-:Y:S01]  /*3c20*/  FADD.FTZ R84, R82, R84 ;  /* 0x0000005452547221 */ /* 0x004fe20000010000 */
[----:B------:R-:W-:Y:S01]  /*3c30*/  LEA R82, R3, R151, 0x3 ;  /* 0x0000009703527211 */ /* 0x000fe200078e18ff */
[----:B------:R-:W-:-:S05]  /*3c40*/  FADD.FTZ R85, R83, R85 ;  /* 0x0000005553557221 */ /* 0x000fca0000010000 */
[----:B------:R-:W1:Y:S02]  /*3c50*/  LDS.64 R82, [R82+0x1400] ;  /* 0x0014000052527984 */ /* 0x000e640000000a00 */
[----:B-1----:R-:W-:Y:S01]  /*3c60*/  FADD.FTZ R84, R84, R82 ;  /* 0x0000005254547221 */ /* 0x002fe20000010000 */
[----:B------:R-:W-:Y:S02]  /*3c70*/  LEA R82, R2, R151, 0x3 ;  /* 0x0000009702527211 */ /* 0x000fe400078e18ff */
[----:B------:R-:W2:Y:S01]  /*3c80*/  LDL R151, [R1+0x38] ;  /* 0x0000380001977983 */ /* 0x000ea20000100800 */
[----:B------:R-:W-:Y:S01]  /*3c90*/  FADD.FTZ R85, R85, R83 ;  /* 0x0000005355557221 */ /* 0x000fe20000010000 */
[----:B------:R-:W1:Y:S02]  /*3ca0*/  LDC.64 R2, c[0x0][0x260] ;  /* 0x00009800ff027b82 */ /* 0x000e640000000a00 */
[----:B------:R-:W3:Y:S02]  /*3cb0*/  LDS.64 R82, [R82+0x1e00] ;  /* 0x001e000052527984 */ /* 0x000ee40000000a00 */
[----:B---3--:R-:W-:Y:S01]  /*3cc0*/  FADD.FTZ R82, R84, R82 ;  /* 0x0000005254527221 */ /* 0x008fe20000010000 */
[----:B------:R-:W-:Y:S01]  /*3cd0*/  FADD.FTZ R83, R85, R83 ;  /* 0x0000005355537221 */ /* 0x000fe20000010000 */
[----:B--2---:R-:W-:-:S04]  /*3ce0*/  IADD3 R84, R151, UR17, RZ ;  /* 0x0000001197547c10 */ /* 0x004fc8000fffe0ff */
[----:B------:R-:W-:-:S05]  /*3cf0*/  SHF.L.U32 R84, R84, 0x1, RZ ;  /* 0x0000000154547819 */ /* 0x000fca00000006ff */
[----:B-1----:R-:W-:Y:S02]  /*3d00*/  IMAD.WIDE.U32 R84, R84, 0x4, R2 ;  /* 0x0000000454547825 */ /* 0x002fe400078e0002 */
[----:B------:R0:W5:Y:S04]  /*3d10*/  LDL.LU.64 R2, [R1+0x60] ;  /* 0x0000600001027983 */ /* 0x0001680000300a00 */
[----:B------:R0:W-:Y:S02]  /*3d20*/  STG.E.64 desc[UR18][R84.64+0x4000], R82 ;  /* 0x0040005254007986 */ /* 0x0001e4000c101b12 */
.L_x_1511:
[----:B------:R-:W-:Y:S01]  /*3d30*/  BSSY B0, `(.L_x_1512) ;  /* 0x000008a000007945 */ /* 0x000fe20003800000 */
[----:B0-----:R-:W-:-:S03]  /*3d40*/  CS2R R82, SRZ ;  /* 0x0000000000527805 */ /* 0x001fc6000001ff00 */
[----:B------:R-:W-:Y:S05]  /*3d50*/  @P1 BRA `(.L_x_1513) ;  /* 0x00000008001c1947 */ /* 0x000fea0003800000 */
[----:B------:R-:W0:Y:S01]  /*3d60*/  S2R R84, SR_TID.X ;  /* 0x0000000000547919 */ /* 0x000e220000002100 */
[----:B------:R-:W-:Y:S01]  /*3d70*/  USHF.L.U32 UR5, UR10, 0x3, URZ ;  /* 0x000000030a057899 */ /* 0x000fe2000800063f */
[----:B------:R-:W-:Y:S01]  /*3d80*/  MOV R82, 0x28 ;  /* 0x0000002800527802 */ /* 0x000fe20000000f00 */
[----:B------:R-:W-:Y:S01]  /*3d90*/  HFMA2.MMA R83, -RZ, RZ, 0, 2.384185791015625e-06 ;  /* 0x00000028ff537435 */ /* 0x000fe200000001ff */
[----:B------:R-:W1:Y:S01]  /*3da0*/  S2R R85, SR_TID.X ;  /* 0x0000000000557919 */ /* 0x000e620000002100 */
[----:B------:R-:W-:Y:S01]  /*3db0*/  ULOP3.LUT UR5, UR5, 0x18, URZ, 0xc0, !UPT ;  /* 0x0000001805057892 */ /* 0x000fe2000f8ec03f */
[----:B-----5:R2:W-:Y:S01]  /*3dc0*/  STL [R1+0x60], R0 ;  /* 0x0000600001007387 */ /* 0x0205e20000100800 */
[----:B0-----:R-:W-:-:S04]  /*3dd0*/  SHF.R.U32.HI R84, RZ, 0x2, R84 ;  /* 0x00000002ff547819 */ /* 0x001fc80000011654 */
[----:B------:R-:W-:-:S05]  /*3de0*/  IADD3 R151, R84, UR5, RZ ;  /* 0x0000000554977c10 */ /* 0x000fca000fffe0ff */
[----:B------:R-:W-:-:S05]  /*3df0*/  IMAD R151, R151, R82, -UR17 ;  /* 0x8000001197977e24 */ /* 0x000fca000f8e0252 */
[----:B------:R-:W-:-:S04]  /*3e00*/  SHF.R.S32.HI R82, RZ, 0x1f, R151 ;  /* 0x0000001fff527819 */ /* 0x000fc80000011497 */
[----:B------:R-:W-:-:S04]  /*3e10*/  LEA.HI R82, R82, R151, RZ, 0x2 ;  /* 0x0000009752527211 */ /* 0x000fc800078f10ff */
[----:B------:R-:W-:-:S05]  /*3e20*/  SHF.R.S32.HI R82, RZ, 0x2, R82 ;  /* 0x00000002ff527819 */ /* 0x000fca0000011452 */
[----:B------:R-:W-:Y:S01]  /*3e30*/  IMAD R82, R82, R83, UR14 ;  /* 0x0000000e52527e24 */ /* 0x000fe2000f8e0253 */
[----:B------:R-:W-:-:S04]  /*3e40*/  IADD3 R83, R151, 0x4, RZ ;  /* 0x0000000497537810 */ /* 0x000fc80007ffe0ff */
[----:B------:R-:W-:-:S04]  /*3e50*/  SHF.R.S32.HI R84, RZ, 0x1f, R83 ;  /* 0x0000001fff547819 */ /* 0x000fc80000011453 */
[----:B------:R-:W-:Y:S02]  /*3e60*/  LEA.HI R84, R84, R83, RZ, 0x2 ;  /* 0x0000005354547211 */ /* 0x000fe400078f10ff */
[----:B------:R-:W-:Y:S02]  /*3e70*/  MOV R83, 0x28 ;  /* 0x0000002800537802 */ /* 0x000fe40000000f00 */
[----:B------:R-:W-:-:S05]  /*3e80*/  SHF.R.S32.HI R84, RZ, 0x2, R84 ;  /* 0x00000002ff547819 */ /* 0x000fca0000011454 */
[----:B------:R-:W-:Y:S01]  /*3e90*/  IMAD R84, R84, R83, UR14 ;  /* 0x0000000e54547e24 */ /* 0x000fe2000f8e0253 */
[----:B-1----:R-:W-:-:S04]  /*3ea0*/  SHF.L.U32 R83, R85, 0x3, RZ ;  /* 0x0000000355537819 */ /* 0x002fc800000006ff */
[----:B--2---:R-:W-:-:S04]  /*3eb0*/  LOP3.LUT R0, R83, 0x18, RZ, 0xc0, !PT ;  /* 0x0000001853007812 */ /* 0x004fc800078ec0ff */
[----:B------:R-:W-:Y:S02]  /*3ec0*/  IADD3 R82, R82, R0, RZ ;  /* 0x0000000052527210 */ /* 0x000fe40007ffe0ff */
[----:B------:R-:W-:-:S04]  /*3ed0*/  IADD3 R84, R0, R84, RZ ;  /* 0x0000005400547210 */ /* 0x000fc80007ffe0ff */
[----:B------:R-:W0:Y:S04]  /*3ee0*/  LDS.64 R82, [R82] ;  /* 0x0000000052527984 */ /* 0x000e280000000a00 */
[----:B------:R-:W1:Y:S01]  /*3ef0*/  LDS.64 R84, [R84] ;  /* 0x0000000054547984 */ /* 0x000e620000000a00 */
[----:B0-----:R-:W-:Y:S01]  /*3f00*/  FADD.FTZ R82, RZ, R82 ;  /* 0x00000052ff527221 */ /* 0x001fe20000010000 */
[----:B------:R-:W-:-:S03]  /*3f10*/  FADD.FTZ R83, RZ, R83 ;  /* 0x00000053ff537221 */ /* 0x000fc60000010000 */
[----:B-1----:R-:W-:Y:S01]  /*3f20*/  FADD.FTZ R0, R82, R84 ;  /* 0x0000005452007221 */ /* 0x002fe20000010000 */
[----:B------:R-:W-:Y:S01]  /*3f30*/  FADD.FTZ R84, R83, R85 ;  /* 0x0000005553547221 */ /* 0x000fe20000010000 */
[----:B------:R-:W-:Y:S01]  /*3f40*/  IADD3 R82, R151, 0x8, RZ ;  /* 0x0000000897527810 */ /* 0x000fe20007ffe0ff */
[----:B------:R-:W0:Y:S03]  /*3f50*/  S2R R85, SR_TID.X ;  /* 0x0000000000557919 */ /* 0x000e260000002100 */
[----:B------:R-:W-:-:S04]  /*3f60*/  SHF.R.S32.HI R83, RZ, 0x1f, R82 ;  /* 0x0000001fff537819 */ /* 0x000fc80000011452 */
[----:B------:R-:W-:Y:S01]  /*3f70*/  LEA.HI R83, R83, R82, RZ, 0x2 ;  /* 0x0000005253537211 */ /* 0x000fe200078f10ff */
[----:B------:R-:W-:-:S03]  /*3f80*/  HFMA2.MMA R82, -RZ, RZ, 0, 2.384185791015625e-06 ;  /* 0x00000028ff527435 */ /* 0x000fc600000001ff */
[----:B------:R-:W-:-:S07]  /*3f90*/  SHF.R.S32.HI R83, RZ, 0x2, R83 ;  /* 0x00000002ff537819 */ /* 0x000fce0000011453 */
[----:B------:R-:W-:Y:S01]  /*3fa0*/  IMAD R83, R83, R82, UR14 ;  /* 0x0000000e53537e24 */ /* 0x000fe2000f8e0252 */
[----:B0-----:R-:W-:-:S04]  /*3fb0*/  SHF.L.U32 R85, R85, 0x3, RZ ;  /* 0x0000000355557819 */ /* 0x001fc800000006ff */
[----:B------:R-:W-:-:S04]  /*3fc0*/  LOP3.LUT R85, R85, 0x18, RZ, 0xc0, !PT ;  /* 0x0000001855557812 */ /* 0x000fc800078ec0ff */
[----:B------:R-:W-:-:S06]  /*3fd0*/  IADD3 R83, R85, R83, RZ ;  /* 0x0000005355537210 */ /* 0x000fcc0007ffe0ff */
[----:B------:R-:W0:Y:S02]  /*3fe0*/  LDS.64 R82, [R83] ;  /* 0x0000000053527984 */ /* 0x000e240000000a00 */
[----:B0-----:R-:W-:Y:S01]  /*3ff0*/  FADD.FTZ R85, R0, R82 ;  /* 0x0000005200557221 */ /* 0x001fe20000010000 */
[----:B------:R-:W-:Y:S01]  /*4000*/  IADD3 R82, R151, 0xc, RZ ;  /* 0x0000000c97527810 */ /* 0x000fe20007ffe0ff */
[----:B------:R-:W-:Y:S01]  /*4010*/  FADD.FTZ R84, R84, R83 ;  /* 0x0000005354547221 */ /* 0x000fe20000010000 */
[----:B------:R0:W5:Y:S02]  /*4020*/  LDL.LU R0, [R1+0x60] ;  /* 0x0000600001007983 */ /* 0x0001640000300800 */
[----:B------:R-:W-:-:S04]  /*4030*/  SHF.R.S32.HI R83, RZ, 0x1f, R82 ;  /* 0x0000001fff537819 */ /* 0x000fc80000011452 */
[----:B------:R-:W-:Y:S02]  /*4040*/  LEA.HI R83, R83, R82, RZ, 0x2 ;  /* 0x0000005253537211 */ /* 0x000fe400078f10ff */
[----:B------:R-:W-:Y:S02]  /*4050*/  MOV R82, 0x28 ;  /* 0x0000002800527802 */ /* 0x000fe40000000f00 */
[----:B------:R-:W-:-:S05]  /*4060*/  SHF.R.S32.HI R83, RZ, 0x2, R83 ;  /* 0x00000002ff537819 */ /* 0x000fca0000011453 */
[----:B------:R-:W-:Y:S02]  /*4070*/  IMAD R83, R83, R82, UR14 ;  /* 0x0000000e53537e24 */ /* 0x000fe4000f8e0252 */
[----:B------:R-:W1:Y:S02]  /*4080*/  S2R R82, SR_TID.X ;  /* 0x0000000000527919 */ /* 0x000e640000002100 */
[----:B-1----:R-:W-:-:S04]  /*4090*/  SHF.L.U32 R82, R82, 0x3, RZ ;  /* 0x0000000352527819 */ /* 0x002fc800000006ff */
[----:B------:R-:W-:-:S04]  /*40a0*/  LOP3.LUT R82, R82, 0x18, RZ, 0xc0, !PT ;  /* 0x0000001852527812 */ /* 0x000fc800078ec0ff */
[----:B------:R-:W-:-:S06]  /*40b0*/  IADD3 R83, R82, R83, RZ ;  /* 0x0000005352537210 */ /* 0x000fcc0007ffe0ff */
[----:B------:R-:W1:Y:S02]  /*40c0*/  LDS.64 R82, [R83] ;  /* 0x0000000053527984 */ /* 0x000e640000000a00 */
[----:B-1----:R-:W-:Y:S01]  /*40d0*/  FADD.FTZ R85, R85, R82 ;  /* 0x0000005255557221 */ /* 0x002fe20000010000 */
[----:B------:R-:W-:Y:S01]  /*40e0*/  IADD3 R82, R151, 0x10, RZ ;  /* 0x0000001097527810 */ /* 0x000fe20007ffe0ff */
[----:B------:R-:W-:-:S03]  /*40f0*/  FADD.FTZ R84, R84, R83 ;  /* 0x0000005354547221 */ /* 0x000fc60000010000 */
[----:B------:R-:W-:-:S04]  /*4100*/  SHF.R.S32.HI R83, RZ, 0x1f, R82 ;  /* 0x0000001fff537819 */ /* 0x000fc80000011452 */
[----:B------:R-:W-:Y:S01]  /*4110*/  LEA.HI R83, R83, R82, RZ, 0x2 ;  /* 0x0000005253537211 */ /* 0x000fe200078f10ff */
[----:B------:R-:W-:-:S03]  /*4120*/  HFMA2.MMA R82, -RZ, RZ, 0, 2.384185791015625e-06 ;  /* 0x00000028ff527435 */ /* 0x000fc600000001ff */
[----:B------:R-:W-:-:S07]  /*4130*/  SHF.R.S32.HI R83, RZ, 0x2, R83 ;  /* 0x00000002ff537819 */ /* 0x000fce0000011453 */
        /* <DEDUP_REMOVED lines=46> */
[C---:B------:R-:W-:Y:S01]  /*4420*/  IADD3 R82, R151.reuse, 0x20, RZ ;  /* 0x0000002097527810 */ /* 0x040fe20007ffe0ff */
[----:B------:R-:W-:Y:S01]  /*4430*/  FADD.FTZ R84, R84, R83 ;  /* 0x0000005354547221 */ /* 0x000fe20000010000 */
[----:B------:R-:W-:Y:S02]  /*4440*/  IADD3 R151, R151, 0x24, RZ ;  /* 0x0000002497977810 */ /* 0x000fe40007ffe0ff */
        /* <DEDUP_REMOVED lines=11> */
[----:B------:R-:W-:Y:S01]  /*4500*/  FADD.FTZ R85, R85, R82 ;  /* 0x0000005255557221 */ /* 0x000fe20000010000 */
[----:B------:R-:W1:Y:S01]  /*4510*/  S2R R83, SR_TID.X ;  /* 0x0000000000537919 */ /* 0x000e620000002100 */
[----:B------:R-:W-:-:S04]  /*4520*/  SHF.R.S32.HI R82, RZ, 0x1f, R151 ;  /* 0x0000001fff527819 */ /* 0x000fc80000011497 */
[----:B------:R-:W-:-:S04]  /*4530*/  LEA.HI R82, R82, R151, RZ, 0x2 ;  /* 0x0000009752527211 */ /* 0x000fc800078f10ff */
[----:B------:R-:W-:Y:S02]  /*4540*/  SHF.R.S32.HI R82, RZ, 0x2, R82 ;  /* 0x00000002ff527819 */ /* 0x000fe40000011452 */
[----:B-1----:R-:W-:Y:S02]  /*4550*/  SHF.L.U32 R151, R83, 0x3, RZ ;  /* 0x0000000353977819 */ /* 0x002fe400000006ff */
[----:B------:R-:W-:Y:S02]  /*4560*/  MOV R83, 0x28 ;  /* 0x0000002800537802 */ /* 0x000fe40000000f00 */
[----:B------:R-:W-:-:S03]  /*4570*/  LOP3.LUT R151, R151, 0x18, RZ, 0xc0, !PT ;  /* 0x0000001897977812 */ /* 0x000fc600078ec0ff */
[----:B------:R-:W-:-:S05]  /*4580*/  IMAD R82, R82, R83, UR14 ;  /* 0x0000000e52527e24 */ /* 0x000fca000f8e0253 */
[----:B------:R-:W-:-:S06]  /*4590*/  IADD3 R82, R151, R82, RZ ;  /* 0x0000005297527210 */ /* 0x000fcc0007ffe0ff */
[----:B------:R-:W1:Y:S02]  /*45a0*/  LDS.64 R82, [R82] ;  /* 0x0000000052527984 */ /* 0x000e640000000a00 */
[----:B-1----:R-:W-:Y:S01]  /*45b0*/  FADD.FTZ R82, R85, R82 ;  /* 0x0000005255527221 */ /* 0x002fe20000010000 */
[----:B0-----:R-:W-:-:S07]  /*45c0*/  FADD.FTZ R83, R84, R83 ;  /* 0x0000005354537221 */ /* 0x001fce0000010000 */
.L_x_1513:
[----:B------:R-:W-:Y:S05]  /*45d0*/  BSYNC B0 ;  /* 0x0000000000007941 */ /* 0x000fea0003800000 */
.L_x_1512:
[----:B------:R-:W0:Y:S04]  /*45e0*/  SHFL.BFLY PT, R85, R82, 0x2, 0x1f ;  /* 0x0c401f0052557f89 */ /* 0x000e2800000e0000 */
[----:B-----5:R1:W-:Y:S04]  /*45f0*/  STL [R1+0x70], R4 ;  /* 0x0000700401007387 */ /* 0x0203e80000100800 */
[----:B------:R2:W-:Y:S04]  /*4600*/  STL.64 [R1+0x68], R2 ;  /* 0x0000680201007387 */ /* 0x0005e80000100a00 */
[----:B------:R-:W-:Y:S01]  /*4610*/  STL [R1+0x60], R0 ;  /* 0x0000600001007387 */ /* 0x000fe20000100800 */
[----:B------:R-:W3:Y:S01]  /*4620*/  S2R R84, SR_TID.X ;  /* 0x0000000000547919 */ /* 0x000ee20000002100 */
[----:B0-----:R-:W-:-:S02]  /*4630*/  FADD.FTZ R82, R85, R82 ;  /* 0x0000005255527221 */ /* 0x001fc40000010000 */
[----:B------:R-:W4:Y:S01]  /*4640*/  LDL R85, [R1+0x58] ;  /* 0x0000580001557983 */ /* 0x000f220000100800 */
[----:B---3--:R-:W-:-:S03]  /*4650*/  LOP3.LUT P1, RZ, R84, 0xffffffe3, RZ, 0xc0, !PT ;  /* 0xffffffe354ff7812 */ /* 0x008fc6000782c0ff */
[----:B------:R-:W0:Y:S10]  /*4660*/  SHFL.BFLY PT, R84, R83, 0x2, 0x1f ;  /* 0x0c401f0053547f89 */ /* 0x000e3400000e0000 */
[----:B-1----:R-:W1:Y:S08]  /*4670*/  @!P1 LDC R4, c[0x0][0x10] ;  /* 0x00000400ff049b82 */ /* 0x002e700000000800 */
[----:B--2---:R-:W2:Y:S01]  /*4680*/  @!P1 LDC.64 R2, c[0x0][0x260] ;  /* 0x00009800ff029b82 */ /* 0x004ea20000000a00 */
[----:B0-----:R-:W-:Y:S01]  /*4690*/  FADD.FTZ R83, R84, R83 ;  /* 0x0000005354537221 */ /* 0x001fe20000010000 */
[----:B------:R-:W-:-:S04]  /*46a0*/  MOV R84, UR4 ;  /* 0x0000000400547c02 */ /* 0x000fc80008000f00 */
[----:B------:R-:W0:Y:S01]  /*46b0*/  SHFL.BFLY PT, R0, R83, 0x1, 0x1f ;  /* 0x0c201f0053007f89 */ /* 0x000e2200000e0000 */
[----:B-1----:R-:W-:-:S03]  /*46c0*/  @!P1 IMAD R84, R4, R84, UR13 ;  /* 0x0000000d04549e24 */ /* 0x002fc6000f8e0254 */
[----:B------:R1:W5:Y:S01]  /*46d0*/  LDL.LU R4, [R1+0x70] ;  /* 0x0000700001047983 */ /* 0x0003620000300800 */
[----:B0-----:R-:W-:Y:S01]  /*46e0*/  FADD.FTZ R83, R83, R0 ;  /* 0x0000000053537221 */ /* 0x001fe20000010000 */
[----:B----4-:R-:W-:-:S04]  /*46f0*/  @!P1 LEA R84, R84, R85, 0x7 ;  /* 0x0000005554549211 */ /* 0x010fc800078e38ff */
[----:B------:R-:W-:-:S05]  /*4700*/  @!P1 SHF.L.U32 R84, R84, 0x1, RZ ;  /* 0x0000000154549819 */ /* 0x000fca00000006ff */
[----:B--2---:R-:W-:Y:S02]  /*4710*/  @!P1 IMAD.WIDE.U32 R84, R84, 0x4, R2 ;  /* 0x0000000454549825 */ /* 0x004fe400078e0002 */
[----:B------:R1:W5:Y:S04]  /*4720*/  LDL.LU.64 R2, [R1+0x68] ;  /* 0x0000680001027983 */ /* 0x0003680000300a00 */
[----:B------:R1:W5:Y:S04]  /*4730*/  LDL.LU R0, [R1+0x60] ;  /* 0x0000600001007983 */ /* 0x0003680000300800 */
[----:B------:R-:W0:Y:S01]  /*4740*/  SHFL.BFLY PT, R151, R82, 0x1, 0x1f ;  /* 0x0c201f0052977f89 */ /* 0x000e2200000e0000 */
[----:B------:R-:W-:-:S04]  /*4750*/  UISETP.GE.U32.AND UP0, UPT, UR15, UR21, UPT ;  /* 0x000000150f00728c */ /* 0x000fc8000bf06070 */
[----:B------:R-:W-:Y:S01]  /*4760*/  UISETP.GE.AND.EX UP0, UPT, UR16, UR11, UPT, UP0 ;  /* 0x0000000b1000728c */ /* 0x000fe2000bf06300 */
[----:B0-----:R-:W-:-:S05]  /*4770*/  FADD.FTZ R82, R82, R151 ;  /* 0x0000009752527221 */ /* 0x001fca0000010000 */
[----:B------:R1:W-:Y:S01]  /*4780*/  @!P1 STG.E.64 desc[UR18][R84.64], R82 ;  /* 0x0000005254009986 */ /* 0x0003e2000c101b12 */
[----:B------:R-:W-:-:S13]  /*4790*/  PLOP3.LUT P1, PT, PT, PT, UP0, 0x80, 0x0 ;  /* 0x000000000000781c */ /* 0x000fda0003f2f008 */
[----:B-1----:R-:W-:Y:S05]  /*47a0*/  @P1 BRA `(.L_x_1514) ;  /* 0x0000000000601947 */ /* 0x002fea0003800000 */
[----:B------:R-:W0:Y:S01]  /*47b0*/  S2R R151, SR_TID.X ;  /* 0x0000000000977919 */ /* 0x000e220000002100 */
[----:B------:R-:W-:Y:S01]  /*47c0*/  BAR.SYNC.DEFER_BLOCKING 0x0 ;  /* 0x0000000000007b1d */ /* 0x000fe20000010000 */
[----:B0-----:R-:W-:-:S13]  /*47d0*/  ISETP.NE.AND P1, PT, R151, RZ, PT ;  /* 0x000000ff9700720c */ /* 0x001fda0003f25270 */
        /* <DEDUP_REMOVED lines=10> */
.L_x_1516:
        /* <DEDUP_REMOVED lines=8> */
.L_x_1515:
[----:B------:R-:W-:Y:S05]  /*4900*/  WARPSYNC.ALL ;  /* 0x0000000000007948 */ /* 0x000fea0003800000 */
[----:B------:R-:W-:Y:S06]  /*4910*/  BAR.SYNC.DEFER_BLOCKING 0x0 ;  /* 0x0000000000007b1d */ /* 0x000fec0000010000 */
[----:B------:R-:W-:Y:S05]  /*4920*/  BRA `(.L_x_1517) ;  /* 0x0000000000547947 */ /* 0x000fea0003800000 */
.L_x_1514:
        /* <DEDUP_REMOVED lines=11> */
.L_x_1519:
        /* <DEDUP_REMOVED lines=8> */
.L_x_1518:
[----:B------:R-:W-:Y:S05]  /*4a60*/  WARPSYNC.ALL ;  /* 0x0000000000007948 */ /* 0x000fea0003800000 */
[----:B------:R-:W-:Y:S06]  /*4a70*/  BAR.SYNC.DEFER_BLOCKING 0x0 ;  /* 0x0000000000007b1d */ /* 0x000fec0000010000 */
.L_x_1517:
[----:B------:R-:W0:Y:S01]  /*4a80*/  S2R R84, SR_TID.X ;  /* 0x0000000000547919 */ /* 0x000e220000002100 */
[----:B------:R-:W2:Y:S01]  /*4a90*/  LDL.LU R151, [R1+0x34] ;  /* 0x0000340001977983 */ /* 0x000ea20000300800 */
[----:B------:R-:W1:Y:S01]  /*4aa0*/  S2UR UR17, SR_CgaCtaId ;  /* 0x00000000001179c3 */ /* 0x000e620000008800 */
[----:B------:R-:W-:Y:S01]  /*4ab0*/  USHF.L.U32 UR10, UR10, 0x3, URZ ;  /* 0x000000030a0a7899 */ /* 0x000fe2000800063f */
[----:B------:R-:W-:Y:S01]  /*4ac0*/  ULDC.64 UR24, c[0x0][0x210] ;  /* 0x0000840000187ab9 */ /* 0x000fe20000000a00 */
[----:B0-----:R-:W-:-:S13]  /*4ad0*/  ISETP.GT.U32.AND P1, PT, R84, 0x7f, PT ;  /* 0x0000007f5400780c */ /* 0x001fda0003f24070 */
[----:B------:R-:W-:Y:S01]  /*4ae0*/  VOTEU.ALL UP0, P1 ;  /* 0x00000000003f7886 */ /* 0x000fe20000800000 */
[----:B------:R-:W-:-:S04]  /*4af0*/  @!P1 LOP3.LUT R83, R84, 0x7ffffff0, RZ, 0xc0, !PT ;  /* 0x7ffffff054539812 */ /* 0x000fc800078ec0ff */
[----:B------:R-:W-:Y:S02]  /*4b00*/  @!UP0 ULDC UR5, c[0x0][0x10] ;  /* 0x0000040000058ab9 */ /* 0x000fe40000000800 */
[----:B------:R-:W-:-:S06]  /*4b10*/  @!UP0 UIMAD UR5, UR5, UR4, UR13 ;  /* 0x00000004050582a4 */ /* 0x000fcc000f8e020d */
[----:B------:R-:W-:-:S04]  /*4b20*/  MOV R82, UR5 ;  /* 0x0000000500527c02 */ /* 0x000fc80008000f00 */
[----:B------:R-:W-:Y:S02]  /*4b30*/  @!P1 LEA R82, R82, R83, 0x7 ;  /* 0x0000005352529211 */ /* 0x000fe400078e38ff */
[----:B------:R-:W-:Y:S02]  /*4b40*/  @!P1 LOP3.LUT R83, R84, 0xf, RZ, 0xc0, !PT ;  /* 0x0000000f54539812 */ /* 0x000fe400078ec0ff */
[----:B------:R-:W0:Y:S02]  /*4b50*/  @!P1 LDC.64 R84, c[0x0][0x260] ;  /* 0x00009800ff549b82 */ /* 0x000e240000000a00 */
[----:B------:R-:W-:-:S04]  /*4b60*/  @!P1 IADD3 R82, R82, R83, RZ ;  /* 0x0000005352529210 */ /* 0x000fc80007ffe0ff */
[----:B------:R-:W-:-:S05]  /*4b70*/  @!P1 SHF.L.U32 R82, R82, 0x1, RZ ;  /* 0x0000000152529819 */ /* 0x000fca00000006ff */
[----:B0-----:R-:W-:-:S06]  /*4b80*/  @!P1 IMAD.WIDE.U32 R82, R82, 0x4, R84 ;  /* 0x0000000452529825 */ /* 0x001fcc00078e0054 */
[----:B------:R-:W3:Y:S01]  /*4b90*/  @!P1 LDG.E.64 R82, desc[UR18][R82.64] ;  /* 0x0000001252529981 */ /* 0x000ee2000c1e1b00 */
[----:B------:R-:W-:Y:S01]  /*4ba0*/  HFMA2.MMA R84, -RZ, RZ, 0, 0 ;  /* 0x00000000ff547435 */ /* 0x000fe200000001ff */
[----:B------:R-:W-:Y:S01]  /*4bb0*/  UMOV UR5, 0x400 ;  /* 0x0000040000057882 */ /* 0x000fe20000000000 */
[----:B------:R-:W-:Y:S01]  /*4bc0*/  ULOP3.LUT UR10, UR10, 0x18, URZ, 0xc0, !UPT ;  /* 0x000000180a0a7892 */ /* 0x000fe2000f8ec03f */
[----:B------:R-:W0:Y:S01]  /*4bd0*/  S2R R85, SR_TID.X ;  /* 0x0000000000557919 */ /* 0x000e220000002100 */
[----:B------:R-:W-:-:S04]  /*4be0*/  UIADD3 UR5, UR5, 0x3480, URZ ;  /* 0x0000348005057890 */ /* 0x000fc8000fffe03f */
[----:B-1----:R-:W-:Y:S01]  /*4bf0*/  ULEA UR5, UR17, UR5, 0x18 ;  /* 0x0000000511057291 */ /* 0x002fe2000f8ec03f */
[----:B---3--:R-:W-:Y:S01]  /*4c00*/  @!P1 FADD.FTZ R84, RZ, R82 ;  /* 0x00000052ff549221 */ /* 0x008fe20000010000 */
[----:B------:R-:W-:Y:S01]  /*4c10*/  MOV R82, RZ ;  /* 0x000000ff00527202 */ /* 0x000fe20000000f00 */
[----:B------:R-:W-:Y:S01]  /*4c20*/  @!P1 FADD.FTZ R82, RZ, R83 ;  /* 0x00000053ff529221 */ /* 0x000fe20000010000 */
[----:B0-----:R-:W-:Y:S02]  /*4c30*/  LOP3.LUT P1, RZ, R85, 0xffffff8f, RZ, 0xc0, !PT ;  /* 0xffffff8f55ff7812 */ /* 0x001fe4000782c0ff */
        /* <DEDUP_REMOVED lines=21> */
[----:B--2---:R-:W-:Y:S02]  /*4d90*/  IADD3 R82, R151, -UR10, RZ ;  /* 0x8000000a97527c10 */ /* 0x004fe4000fffe0ff */
[----:B------:R-:W2:Y:S02]  /*4da0*/  LDL.LU R151, [R1+0x30] ;  /* 0x0000300001977983 */ /* 0x000ea40000300800 */
[----:B------:R-:W-:Y:S01]  /*4db0*/  LEA R82, R82, UR5, 0x3 ;  /* 0x0000000552527c11 */ /* 0x000fe2000f8e18ff */
[----:B------:R-:W-:Y:S06]  /*4dc0*/  BAR.SYNC.DEFER_BLOCKING 0x0 ;  /* 0x0000000000007b1d */ /* 0x000fec0000010000 */
[----:B------:R0:W1:Y:S04]  /*4dd0*/  LDS.64 R84, [R82] ;  /* 0x0000000052547984 */ /* 0x0000680000000a00 */
[----:B0-----:R-:W3:Y:S01]  /*4de0*/  LDL.LU R82, [R1+0x2c] ;  /* 0x00002c0001527983 */ /* 0x001ee20000300800 */
[--C-:B-1----:R-:W-:Y:S01]  /*4df0*/  FFMA.FTZ R94, R65, R94, -R84.reuse ;  /* 0x0000005e415e7223 */ /* 0x102fe20000010854 */
[--C-:B------:R-:W-:Y:S01]  /*4e00*/  FFMA.FTZ R92, R75, R92, -R84.reuse ;  /* 0x0000005c4b5c7223 */ /* 0x100fe20000010854 */
[--C-:B------:R-:W-:Y:S01]  /*4e10*/  FFMA.FTZ R113, R65, R113, -R84.reuse ;  /* 0x0000007141717223 */ /* 0x100fe20000010854 */
[----:B-----5:R-:W-:Y:S01]  /*4e20*/  FFMA.FTZ R0, R0, R75, -R84 ;  /* 0x0000004b00007223 */ /* 0x020fe20000010854 */
[----:B------:R-:W-:Y:S01]  /*4e30*/  FFMA.FTZ R91, R91, -R85, R94 ;  /* 0x800000555b5b7223 */ /* 0x000fe2000001005e */
[----:B------:R-:W-:Y:S01]  /*4e40*/  FFMA.FTZ R64, R64, R65, -R84 ;  /* 0x0000004140407223 */ /* 0x000fe20000010854 */
[----:B------:R-:W4:Y:S01]  /*4e50*/  LDL.LU R94, [R1+0x24] ;  /* 0x00002400015e7983 */ /* 0x000f220000300800 */
[-C--:B------:R-:W-:Y:S01]  /*4e60*/  FFMA.FTZ R113, R111, -R85.reuse, R113 ;  /* 0x800000556f717223 */ /* 0x080fe20000010071 */
[----:B------:R-:W-:Y:S01]  /*4e70*/  FFMA.FTZ R111, R116, -R85, R92 ;  /* 0x80000055746f7223 */ /* 0x000fe2000001005c */
[C-C-:B------:R-:W-:Y:S01]  /*4e80*/  FFMA.FTZ R25, R75.reuse, R25, -R84.reuse ;  /* 0x000000194b197223 */ /* 0x140fe20000010854 */
[----:B------:R-:W4:Y:S01]  /*4e90*/  LDL.LU R92, [R1+0x28] ;  /* 0x00002800015c7983 */ /* 0x000f220000300800 */
[--C-:B------:R-:W-:Y:S01]  /*4ea0*/  FFMA.FTZ R4, R75, R4, -R84.reuse ;  /* 0x000000044b047223 */ /* 0x100fe20000010854 */
[--C-:B------:R-:W-:Y:S01]  /*4eb0*/  FFMA.FTZ R5, R60, R5, -R84.reuse ;  /* 0x000000053c057223 */ /* 0x100fe20000010854 */
[----:B------:R-:W-:Y:S01]  /*4ec0*/  FFMA.FTZ R59, R59, R61, -R84 ;  /* 0x0000003d3b3b7223 */ /* 0x000fe20000010854 */
[-C--:B------:R-:W-:Y:S01]  /*4ed0*/  FFMA.FTZ R0, R160, -R85.reuse, R0 ;  /* 0x80000055a0007223 */ /* 0x080fe20000010000 */
[-C--:B------:R-:W-:Y:S01]  /*4ee0*/  FFMA.FTZ R64, R159, -R85.reuse, R64 ;  /* 0x800000559f407223 */ /* 0x080fe20000010040 */
[--C-:B------:R-:W-:Y:S01]  /*4ef0*/  FFMA.FTZ R58, R58, R60, -R84.reuse ;  /* 0x0000003c3a3a7223 */ /* 0x100fe20000010854 */
[----:B------:R-:W-:Y:S01]  /*4f00*/  FFMA.FTZ R90, R61, R90, -R84 ;  /* 0x0000005a3d5a7223 */ /* 0x000fe20000010854 */
[-C--:B------:R-:W-:Y:S01]  /*4f10*/  FFMA.FTZ R25, R135, -R85.reuse, R25 ;  /* 0x8000005587197223 */ /* 0x080fe20000010019 */
[-C--:B------:R-:W-:Y:S01]  /*4f20*/  FFMA.FTZ R5, R3, -R85.reuse, R5 ;  /* 0x8000005503057223 */ /* 0x080fe20000010005 */
[-C--:B------:R-:W-:Y:S01]  /*4f30*/  FFMA.FTZ R135, R2, -R85.reuse, R4 ;  /* 0x8000005502877223 */ /* 0x080fe20000010004 */
[----:B------:R-:W-:Y:S01]  /*4f40*/  FFMA.FTZ R59, R158, -R85, R59 ;  /* 0x800000559e3b7223 */ /* 0x000fe2000001003b */
[C---:B------:R-:W-:Y:S01]  /*4f50*/  FMUL.FTZ R4, R100.reuse, R0 ;  /* 0x0000000064047220 */ /* 0x040fe20000410000 */
[----:B------:R-:W-:Y:S01]  /*4f60*/  FMUL.FTZ R3, R100, R64 ;  /* 0x0000004064037220 */ /* 0x000fe20000410000 */
[--C-:B------:R-:W-:Y:S01]  /*4f70*/  FFMA.FTZ R55, R75, R55, -R84.reuse ;  /* 0x000000374b377223 */ /* 0x100fe20000010854 */
[----:B------:R-:W-:Y:S01]  /*4f80*/  FFMA.FTZ R54, R65, R54, -R84 ;  /* 0x0000003641367223 */ /* 0x000fe20000010854 */
[----:B------:R-:W-:Y:S01]  /*4f90*/  FFMA.FTZ R58, R157, -R85, R58 ;  /* 0x800000559d3a7223 */ /* 0x000fe2000001003a */
        /* <DEDUP_REMOVED lines=15> */
[----:B------:R-:W-:Y:S01]  /*5090*/  FFMA.FTZ R30, R60, R30, -R84 ;  /* 0x0000001e3c1e7223 */ /* 0x000fe20000010854 */
[----:B------:R-:W-:Y:S01]  /*50a0*/  FFMA.FTZ R95, R95, -R85, R90 ;  /* 0x800000555f5f7223 */ /* 0x000fe2000001005a */
[--C-:B------:R-:W-:Y:S01]  /*50b0*/  FFMA.FTZ R109, R75, R109, -R84.reuse ;  /* 0x0000006d4b6d7223 */ /* 0x100fe20000010854 */
[--C-:B------:R-:W-:Y:S01]  /*50c0*/  FFMA.FTZ R65, R65, R123, -R84.reuse ;  /* 0x0000007b41417223 */ /* 0x100fe20000010854 */
[----:B------:R-:W-:Y:S01]  /*50d0*/  FMUL.FTZ R0, R100, R59 ;  /* 0x0000003b64007220 */ /* 0x000fe20000410000 */
[----:B------:R-:W4:Y:S01]  /*50e0*/  LDL.LU R90, [R1+0x1c] ;  /* 0x00001c00015a7983 */ /* 0x000f220000300800 */
[C-C-:B------:R-:W-:Y:S01]  /*50f0*/  FFMA.FTZ R8, R61.reuse, R8, -R84.reuse ;  /* 0x000000083d087223 */ /* 0x140fe20000010854 */
[----:B------:R-:W-:Y:S01]  /*5100*/  FFMA.FTZ R112, R61, R112, -R84 ;  /* 0x000000703d707223 */ /* 0x000fe20000010854 */
[-C--:B------:R-:W-:Y:S01]  /*5110*/  FFMA.FTZ R55, R156, -R85.reuse, R55 ;  /* 0x800000559c377223 */ /* 0x080fe20000010037 */
[-C--:B------:R-:W-:Y:S01]  /*5120*/  FFMA.FTZ R54, R155, -R85.reuse, R54 ;  /* 0x800000559b367223 */ /* 0x080fe20000010036 */
[----:B------:R-:W-:Y:S01]  /*5130*/  FMUL.FTZ R59, R100, R58 ;  /* 0x0000003a643b7220 */ /* 0x000fe20000410000 */
[----:B------:R-:W-:Y:S01]  /*5140*/  F2FP.F16.F32.PACK_AB R4, R3, R4 ;  /* 0x000000040304723e */ /* 0x000fe200000000ff */
[-C--:B------:R-:W-:Y:S01]  /*5150*/  FFMA.FTZ R53, R154, -R85.reuse, R53 ;  /* 0x800000559a357223 */ /* 0x080fe20000010035 */
[-C--:B------:R-:W-:Y:S01]  /*5160*/  FFMA.FTZ R52, R153, -R85.reuse, R52 ;  /* 0x8000005599347223 */ /* 0x080fe20000010034 */
[----:B------:R-:W-:Y:S01]  /*5170*/  FFMA.FTZ R87, R89, -R85, R87 ;  /* 0x8000005559577223 */ /* 0x000fe20000010057 */
[----:B------:R-:W-:Y:S01]  /*5180*/  FFMA.FTZ R103, R75, R103, -R84 ;  /* 0x000000674b677223 */ /* 0x000fe20000010854 */
[-C--:B------:R-:W-:Y:S01]  /*5190*/  FFMA.FTZ R83, R140, -R85.reuse, R30 ;  /* 0x800000558c537223 */ /* 0x080fe2000001001e */
[-C--:B------:R-:W-:Y:S01]  /*51a0*/  FFMA.FTZ R89, R74, -R85.reuse, R88 ;  /* 0x800000554a597223 */ /* 0x080fe20000010058 */
[----:B------:R-:W-:Y:S01]  /*51b0*/  FFMA.FTZ R106, R61, R106, -R84 ;  /* 0x0000006a3d6a7223 */ /* 0x000fe20000010854 */
[-C--:B------:R-:W-:Y:S01]  /*51c0*/  FFMA.FTZ R9, R7, -R85.reuse, R9 ;  /* 0x8000005507097223 */ /* 0x080fe20000010009 */
[-C--:B------:R-:W-:Y:S01]  /*51d0*/  FFMA.FTZ R109, R81, -R85.reuse, R109 ;  /* 0x80000055516d7223 */ /* 0x080fe2000001006d */
[----:B------:R-:W-:Y:S01]  /*51e0*/  FFMA.FTZ R65, R121, -R85, R65 ;  /* 0x8000005579417223 */ /* 0x000fe20000010041 */
[----:B------:R-:W4:Y:S01]  /*51f0*/  LDL.LU R88, [R1+0x20] ;  /* 0x0000200001587983 */ /* 0x000f220000300800 */
[----:B------:R-:W-:Y:S01]  /*5200*/  FMUL.FTZ R30, R100, R5 ;  /* 0x00000005641e7220 */ /* 0x000fe20000410000 */
[-C--:B------:R-:W-:Y:S01]  /*5210*/  FFMA.FTZ R7, R6, -R85.reuse, R8 ;  /* 0x8000005506077223 */ /* 0x080fe20000010008 */
[----:B------:R-:W-:Y:S01]  /*5220*/  FFMA.FTZ R81, R86, -R85, R112 ;  /* 0x8000005556517223 */ /* 0x000fe20000010070 */
[C---:B------:R-:W-:Y:S01]  /*5230*/  FMUL.FTZ R55, R100.reuse, R55 ;  /* 0x0000003764377220 */ /* 0x040fe20000410000 */
[----:B------:R-:W-:Y:S01]  /*5240*/  FMUL.FTZ R54, R100, R54 ;  /* 0x0000003664367220 */ /* 0x000fe20000410000 */
[----:B------:R-:W-:Y:S01]  /*5250*/  PRMT R5, R4, 0x7610, R5 ;  /* 0x0000761004057816 */ /* 0x000fe20000000005 */
[----:B------:R-:W4:Y:S01]  /*5260*/  LDL.LU R86, [R1+0x14] ;  /* 0x0000140001567983 */ /* 0x000f220000300800 */
[----:B------:R-:W-:Y:S01]  /*5270*/  F2FP.F16.F32.PACK_AB R0, R59, R0 ;  /* 0x000000003b00723e */ /* 0x000fe200000000ff */
[C---:B------:R-:W-:Y:S01]  /*5280*/  FMUL.FTZ R53, R100.reuse, R53 ;  /* 0x0000003564357220 */ /* 0x040fe20000410000 */
[----:B------:R-:W-:Y:S01]  /*5290*/  FMUL.FTZ R52, R100, R52 ;  /* 0x0000003464347220 */ /* 0x000fe20000410000 */
[----:B------:R-:W-:Y:S01]  /*52a0*/  PRMT R6, R4, 0x7632, R6 ;  /* 0x0000763204067816 */ /* 0x000fe20000000006 */
[--C-:B------:R-:W-:Y:S01]  /*52b0*/  FFMA.FTZ R47, R61, R47, -R84.reuse ;  /* 0x0000002f3d2f7223 */ /* 0x100fe20000010854 */
[----:B------:R-:W-:Y:S01]  /*52c0*/  FFMA.FTZ R46, R60, R46, -R84 ;  /* 0x0000002e3c2e7223 */ /* 0x000fe20000010854 */
[-C--:B------:R-:W-:Y:S01]  /*52d0*/  FFMA.FTZ R123, R134, -R85.reuse, R24 ;  /* 0x80000055867b7223 */ /* 0x080fe20000010018 */
[-C--:B------:R-:W-:Y:S01]  /*52e0*/  FFMA.FTZ R103, R77, -R85.reuse, R103 ;  /* 0x800000554d677223 */ /* 0x080fe20000010067 */
[----:B------:R-:W-:Y:S01]  /*52f0*/  FFMA.FTZ R77, R80, -R85, R106 ;  /* 0x80000055504d7223 */ /* 0x000fe2000001006a */
[C---:B------:R-:W-:Y:S01]  /*5300*/  FMUL.FTZ R24, R100.reuse, R9 ;  /* 0x0000000964187220 */ /* 0x040fe20000410000 */
[C---:B------:R-:W-:Y:S01]  /*5310*/  FMUL.FTZ R9, R100.reuse, R7 ;  /* 0x0000000764097220 */ /* 0x040fe20000410000 */
[----:B------:R-:W-:Y:S01]  /*5320*/  FMUL.FTZ R80, R100, R65 ;  /* 0x0000004164507220 */ /* 0x000fe20000410000 */
[----:B------:R-:W-:Y:S01]  /*5330*/  F2FP.F16.F32.PACK_AB R54, R54, R55 ;  /* 0x000000373636723e */ /* 0x000fe200000000ff */
[----:B------:R-:W4:Y:S01]  /*5340*/  LDL.LU R65, [R1+0x18] ;  /* 0x0000180001417983 */ /* 0x000f220000300800 */
[----:B------:R-:W-:Y:S01]  /*5350*/  PRMT R7, R0, 0x7632, R7 ;  /* 0x0000763200077816 */ /* 0x000fe20000000007 */
[-C--:B------:R-:W-:Y:S01]  /*5360*/  FFMA.FTZ R47, R149, -R85.reuse, R47 ;  /* 0x80000055952f7223 */ /* 0x080fe2000001002f */
[----:B------:R-:W-:Y:S01]  /*5370*/  FFMA.FTZ R46, R148, -R85, R46 ;  /* 0x80000055942e7223 */ /* 0x000fe2000001002e */
[----:B------:R-:W-:Y:S01]  /*5380*/  F2FP.F16.F32.PACK_AB R52, R52, R53 ;  /* 0x000000353434723e */ /* 0x000fe200000000ff */
[----:B------:R-:W4:Y:S01]  /*5390*/  LDL.LU R55, [R1+0xc] ;  /* 0x00000c0001377983 */ /* 0x000f220000300800 */
[--C-:B------:R-:W-:Y:S01]  /*53a0*/  FFMA.FTZ R41, R61, R41, -R84.reuse ;  /* 0x000000293d297223 */ /* 0x100fe20000010854 */
[----:B------:R-:W-:Y:S01]  /*53b0*/  FFMA.FTZ R40, R60, R40, -R84 ;  /* 0x000000283c287223 */ /* 0x000fe20000010854 */
[C---:B------:R-:W-:Y:S01]  /*53c0*/  FMUL.FTZ R47, R100.reuse, R47 ;  /* 0x0000002f642f7220 */ /* 0x040fe20000410000 */
[----:B------:R-:W-:Y:S01]  /*53d0*/  FMUL.FTZ R46, R100, R46 ;  /* 0x0000002e642e7220 */ /* 0x000fe20000410000 */
[----:B------:R-:W4:Y:S01]  /*53e0*/  LDL.LU R53, [R1+0x10] ;  /* 0x0000100001357983 */ /* 0x000f220000300800 */
[-C--:B------:R-:W-:Y:S01]  /*53f0*/  FFMA.FTZ R41, R145, -R85.reuse, R41 ;  /* 0x8000005591297223 */ /* 0x080fe20000010029 */
[----:B------:R-:W-:Y:S01]  /*5400*/  FFMA.FTZ R40, R144, -R85, R40 ;  /* 0x8000005590287223 */ /* 0x000fe20000010028 */
[C---:B------:R-:W-:Y:S01]  /*5410*/  FFMA.FTZ R50, R75.reuse, R50, -R84 ;  /* 0x000000324b327223 */ /* 0x040fe20000010854 */
[----:B------:R-:W-:Y:S01]  /*5420*/  F2FP.F16.F32.PACK_AB R46, R46, R47 ;  /* 0x0000002f2e2e723e */ /* 0x000fe200000000ff */
[C---:B------:R-:W-:Y:S01]  /*5430*/  FMUL.FTZ R41, R100.reuse, R41 ;  /* 0x0000002964297220 */ /* 0x040fe20000410000 */
[----:B------:R-:W-:Y:S01]  /*5440*/  FMUL.FTZ R40, R100, R40 ;  /* 0x0000002864287220 */ /* 0x000fe20000410000 */
[-C--:B------:R-:W-:Y:S01]  /*5450*/  FFMA.FTZ R50, R152, -R85.reuse, R50 ;  /* 0x8000005598327223 */ /* 0x080fe20000010032 */
[----:B------:R-:W-:Y:S01]  /*5460*/  FFMA.FTZ R48, R150, -R85, R48 ;  /* 0x8000005596307223 */ /* 0x000fe20000010030 */
[--C-:B------:R-:W-:Y:S01]  /*5470*/  FFMA.FTZ R13, R60, R13, -R84.reuse ;  /* 0x0000000d3c0d7223 */ /* 0x100fe20000010854 */
[C-C-:B------:R-:W-:Y:S01]  /*5480*/  FFMA.FTZ R43, R75.reuse, R43, -R84.reuse ;  /* 0x0000002b4b2b7223 */ /* 0x140fe20000010854 */
[----:B------:R-:W-:Y:S01]  /*5490*/  F2FP.F16.F32.PACK_AB R40, R40, R41 ;  /* 0x000000292828723e */ /* 0x000fe200000000ff */
        /* <DEDUP_REMOVED lines=10> */
[--C-:B------:R-:W-:Y:S01]  /*5540*/  FFMA.FTZ R29, R75, R29, -R84.reuse ;  /* 0x0000001d4b1d7223 */ /* 0x100fe20000010854 */
[--C-:B------:R-:W-:Y:S01]  /*5550*/  FFMA.FTZ R27, R61, R27, -R84.reuse ;  /* 0x0000001b3d1b7223 */ /* 0x100fe20000010854 */
[C-C-:B------:R-:W-:Y:S01]  /*5560*/  FFMA.FTZ R21, R75.reuse, R21, -R84.reuse ;  /* 0x000000154b157223 */ /* 0x140fe20000010854 */
[--C-:B------:R-:W-:Y:S01]  /*5570*/  FFMA.FTZ R17, R75, R17, -R84.reuse ;  /* 0x000000114b117223 */ /* 0x100fe20000010854 */
[C-C-:B------:R-:W-:Y:S01]  /*5580*/  FFMA.FTZ R15, R61.reuse, R15, -R84.reuse ;  /* 0x0000000f3d0f7223 */ /* 0x140fe20000010854 */
[C-C-:B------:R-:W-:Y:S01]  /*5590*/  FFMA.FTZ R23, R61.reuse, R23, -R84.reuse ;  /* 0x000000173d177223 */ /* 0x140fe20000010854 */
[C-C-:B------:R-:W-:Y:S01]  /*55a0*/  FFMA.FTZ R19, R61.reuse, R19, -R84.reuse ;  /* 0x000000133d137223 */ /* 0x140fe20000010854 */
[C-C-:B------:R-:W-:Y:S01]  /*55b0*/  FFMA.FTZ R101, R61.reuse, R101, -R84.reuse ;  /* 0x000000653d657223 */ /* 0x140fe20000010854 */
[--C-:B------:R-:W-:Y:S01]  /*55c0*/  FFMA.FTZ R96, R61, R96, -R84.reuse ;  /* 0x000000603d607223 */ /* 0x100fe20000010854 */
[----:B---3--:R-:W-:Y:S01]  /*55d0*/  IADD3 R2, P1, R82, UR24, RZ ;  /* 0x0000001852027c10 */ /* 0x008fe2000ff3e0ff */
[C---:B------:R-:W-:Y:S01]  /*55e0*/  FMUL.FTZ R50, R100.reuse, R50 ;  /* 0x0000003264327220 */ /* 0x040fe20000410000 */
[----:B------:R-:W-:Y:S01]  /*55f0*/  FMUL.FTZ R59, R100, R48 ;  /* 0x00000030643b7220 */ /* 0x000fe20000410000 */
[----:B------:R-:W-:Y:S01]  /*5600*/  FFMA.FTZ R13, R12, -R85, R13 ;  /* 0x800000550c0d7223 */ /* 0x000fe2000001000d */
[----:B--2---:R-:W-:Y:S01]  /*5610*/  IADD3.X R3, R151, UR25, RZ, P1, !PT ;  /* 0x0000001997037c10 */ /* 0x004fe20008ffe4ff */
[----:B------:R-:W-:Y:S01]  /*5620*/  FFMA.FTZ R60, R60, R99, -R84 ;  /* 0x000000633c3c7223 */ /* 0x000fe20000010854 */
[-C--:B------:R-:W-:Y:S01]  /*5630*/  FFMA.FTZ R43, R147, -R85.reuse, R43 ;  /* 0x80000055932b7223 */ /* 0x080fe2000001002b */
[----:B------:R-:W-:Y:S01]  /*5640*/  F2FP.F16.F32.PACK_AB R50, R59, R50 ;  /* 0x000000323b32723e */ /* 0x000fe200000000ff */
[-C--:B------:R-:W-:Y:S01]  /*5650*/  FFMA.FTZ R42, R146, -R85.reuse, R42 ;  /* 0x80000055922a7223 */ /* 0x080fe2000001002a */
[----:B------:R-:W-:Y:S01]  /*5660*/  STG.E.U16 desc[UR18][R2.64], R5 ;  /* 0x0000000502007986 */ /* 0x000fe2000c101512 */
[-C--:B------:R-:W-:Y:S01]  /*5670*/  FFMA.FTZ R99, R136, -R85.reuse, R26 ;  /* 0x8000005588637223 */ /* 0x080fe2000001001a */
[-C--:B------:R-:W-:Y:S01]  /*5680*/  FFMA.FTZ R33, R143, -R85.reuse, R33 ;  /* 0x800000558f217223 */ /* 0x080fe20000010021 */
[-C--:B------:R-:W-:Y:S01]  /*5690*/  FFMA.FTZ R32, R142, -R85.reuse, R32 ;  /* 0x800000558e207223 */ /* 0x080fe20000010020 */
[----:B------:R-:W-:Y:S01]  /*56a0*/  STG.E.U16 desc[UR18][R2.64+0x2], R6 ;  /* 0x0000020602007986 */ /* 0x000fe2000c101512 */
[-C--:B------:R-:W-:Y:S01]  /*56b0*/  FFMA.FTZ R31, R141, -R85.reuse, R31 ;  /* 0x800000558d1f7223 */ /* 0x080fe2000001001f */
[----:B------:R-:W-:Y:S01]  /*56c0*/  FFMA.FTZ R11, R10, -R85, R11 ;  /* 0x800000550a0b7223 */ /* 0x000fe2000001000b */
[----:B------:R-:W-:Y:S01]  /*56d0*/  FFMA.FTZ R75, R75, R97, -R84 ;  /* 0x000000614b4b7223 */ /* 0x000fe20000010854 */
[----:B------:R0:W-:Y:S01]  /*56e0*/  STG.E.U16 desc[UR18][R2.64+0x4], R0 ;  /* 0x0000040002007986 */ /* 0x0001e2000c101512 */
[-C--:B------:R-:W-:Y:S01]  /*56f0*/  FFMA.FTZ R29, R139, -R85.reuse, R29 ;  /* 0x800000558b1d7223 */ /* 0x080fe2000001001d */
[-C--:B------:R-:W-:Y:S01]  /*5700*/  FFMA.FTZ R27, R137, -R85.reuse, R27 ;  /* 0x80000055891b7223 */ /* 0x080fe2000001001b */
[-C--:B------:R-:W-:Y:S01]  /*5710*/  FFMA.FTZ R15, R14, -R85.reuse, R15 ;  /* 0x800000550e0f7223 */ /* 0x080fe2000001000f */
[----:B------:R1:W-:Y:S01]  /*5720*/  STG.E.U16 desc[UR18][R2.64+0x6], R7 ;  /* 0x0000060702007986 */ /* 0x0003e2000c101512 */
[----:B------:R-:W-:Y:S01]  /*5730*/  FFMA.FTZ R23, R133, -R85, R23 ;  /* 0x8000005585177223 */ /* 0x000fe20000010017 */
[C---:B------:R-:W-:Y:S01]  /*5740*/  FMUL.FTZ R25, R100.reuse, R25 ;  /* 0x0000001964197220 */ /* 0x040fe20000410000 */
[-C--:B------:R-:W-:Y:S01]  /*5750*/  FFMA.FTZ R19, R129, -R85.reuse, R19 ;  /* 0x8000005581137223 */ /* 0x080fe20000010013 */
[-C--:B------:R-:W-:Y:S01]  /*5760*/  FFMA.FTZ R21, R131, -R85.reuse, R21 ;  /* 0x8000005583157223 */ /* 0x080fe20000010015 */
[----:B------:R-:W-:Y:S01]  /*5770*/  FFMA.FTZ R17, R127, -R85, R17 ;  /* 0x800000557f117223 */ /* 0x000fe20000010011 */
[----:B------:R-:W-:Y:S01]  /*5780*/  FMUL.FTZ R135, R100, R135 ;  /* 0x0000008764877220 */ /* 0x000fe20000410000 */
[----:B------:R-:W-:Y:S01]  /*5790*/  F2FP.F16.F32.PACK_AB R9, R30, R9 ;  /* 0x000000091e09723e */ /* 0x000fe200000000ff */
[-C--:B------:R-:W-:Y:S01]  /*57a0*/  FFMA.FTZ R101, R76, -R85.reuse, R101 ;  /* 0x800000554c657223 */ /* 0x080fe20000010065 */
[-C--:B------:R-:W-:Y:S01]  /*57b0*/  FFMA.FTZ R79, R79, -R85.reuse, R104 ;  /* 0x800000554f4f7223 */ /* 0x080fe20000010068 */
[----:B------:R-:W-:Y:S01]  /*57c0*/  FFMA.FTZ R107, R105, -R85, R107 ;  /* 0x80000055696b7223 */ /* 0x000fe2000001006b */
[----:B------:R-:W-:Y:S01]  /*57d0*/  FFMA.FTZ R61, R61, R98, -R84 ;  /* 0x000000623d3d7223 */ /* 0x000fe20000010854 */
[C---:B------:R-:W-:Y:S01]  /*57e0*/  FMUL.FTZ R103, R100.reuse, R103 ;  /* 0x0000006764677220 */ /* 0x040fe20000410000 */
[----:B------:R-:W-:Y:S01]  /*57f0*/  FMUL.FTZ R77, R100, R77 ;  /* 0x0000004d644d7220 */ /* 0x000fe20000410000 */
[-C--:B------:R-:W-:Y:S01]  /*5800*/  FFMA.FTZ R93, R93, -R85.reuse, R114 ;  /* 0x800000555d5d7223 */ /* 0x080fe20000010072 */
[-C--:B------:R-:W-:Y:S01]  /*5810*/  FFMA.FTZ R117, R115, -R85.reuse, R117 ;  /* 0x8000005573757223 */ /* 0x080fe20000010075 */
[----:B------:R-:W-:Y:S01]  /*5820*/  FFMA.FTZ R119, R119, -R85, R96 ;  /* 0x8000005577777223 */ /* 0x000fe20000010060 */
[----:B----4-:R-:W-:Y:S01]  /*5830*/  IADD3 R4, P1, R94, UR24, RZ ;  /* 0x000000185e047c10 */ /* 0x010fe2000ff3e0ff */
[----:B------:R-:W-:Y:S01]  /*5840*/  FMUL.FTZ R26, R100, R13 ;  /* 0x0000000d641a7220 */ /* 0x000fe20000410000 */
[----:B0-----:R-:W-:Y:S01]  /*5850*/  PRMT R0, R52, 0x7632, R0 ;  /* 0x0000763234007816 */ /* 0x001fe20000000000 */
[----:B------:R-:W-:Y:S01]  /*5860*/  FMUL.FTZ R43, R100, R43 ;  /* 0x0000002b642b7220 */ /* 0x000fe20000410000 */
[----:B------:R-:W-:Y:S01]  /*5870*/  IADD3.X R5, R92, UR25, RZ, P1, !PT ;  /* 0x000000195c057c10 */ /* 0x000fe20008ffe4ff */
[----:B------:R-:W-:Y:S01]  /*5880*/  FMUL.FTZ R42, R100, R42 ;  /* 0x0000002a642a7220 */ /* 0x000fe20000410000 */
[----:B-1----:R-:W-:Y:S01]  /*5890*/  PRMT R3, R50, 0x7632, R3 ;  /* 0x0000763232037816 */ /* 0x002fe20000000003 */
[C---:B------:R-:W-:Y:S01]  /*58a0*/  FMUL.FTZ R33, R100.reuse, R33 ;  /* 0x0000002164217220 */ /* 0x040fe20000410000 */
[C---:B------:R-:W-:Y:S01]  /*58b0*/  FMUL.FTZ R32, R100.reuse, R32 ;  /* 0x0000002064207220 */ /* 0x040fe20000410000 */
[----:B------:R0:W-:Y:S01]  /*58c0*/  STG.E.U16 desc[UR18][R4.64+0x4], R52 ;  /* 0x0000043404007986 */ /* 0x0001e2000c101512 */
[C---:B------:R-:W-:Y:S01]  /*58d0*/  FMUL.FTZ R31, R100.reuse, R31 ;  /* 0x0000001f641f7220 */ /* 0x040fe20000410000 */
[----:B------:R-:W-:Y:S01]  /*58e0*/  FMUL.FTZ R10, R100, R83 ;  /* 0x00000053640a7220 */ /* 0x000fe20000410000 */
[----:B------:R-:W-:Y:S01]  /*58f0*/  FFMA.FTZ R97, R138, -R85, R28 ;  /* 0x800000558a617223 */ /* 0x000fe2000001001c */
[C---:B------:R-:W-:Y:S01]  /*5900*/  FMUL.FTZ R29, R100.reuse, R29 ;  /* 0x0000001d641d7220 */ /* 0x040fe20000410000 */
[C---:B------:R-:W-:Y:S01]  /*5910*/  FMUL.FTZ R27, R100.reuse, R27 ;  /* 0x0000001b641b7220 */ /* 0x040fe20000410000 */
[C---:B------:R-:W-:Y:S01]  /*5920*/  FMUL.FTZ R14, R100.reuse, R99 ;  /* 0x00000063640e7220 */ /* 0x040fe20000410000 */
[----:B------:R-:W-:Y:S01]  /*5930*/  FMUL.FTZ R12, R100, R123 ;  /* 0x0000007b640c7220 */ /* 0x000fe20000410000 */
[-C--:B------:R-:W-:Y:S01]  /*5940*/  FFMA.FTZ R133, R132, -R85.reuse, R22 ;  /* 0x8000005584857223 */ /* 0x080fe20000010016 */
[----:B------:R-:W-:Y:S01]  /*5950*/  FFMA.FTZ R129, R128, -R85, R18 ;  /* 0x8000005580817223 */ /* 0x000fe20000010012 */
[----:B------:R-:W-:Y:S01]  /*5960*/  FMUL.FTZ R23, R100, R23 ;  /* 0x0000001764177220 */ /* 0x000fe20000410000 */
[-C--:B------:R-:W-:Y:S01]  /*5970*/  FFMA.FTZ R131, R130, -R85.reuse, R20 ;  /* 0x8000005582837223 */ /* 0x080fe20000010014 */
[----:B0-----:R-:W2:Y:S01]  /*5980*/  LDL.LU R52, [R1+0x4] ;  /* 0x0000040001347983 */ /* 0x001ea20000300800 */
[----:B------:R-:W-:Y:S01]  /*5990*/  FFMA.FTZ R127, R126, -R85, R16 ;  /* 0x800000557e7f7223 */ /* 0x000fe20000010010 */
[C---:B------:R-:W-:Y:S01]  /*59a0*/  FMUL.FTZ R21, R100.reuse, R21 ;  /* 0x0000001564157220 */ /* 0x040fe20000410000 */
[C---:B------:R-:W-:Y:S01]  /*59b0*/  FMUL.FTZ R19, R100.reuse, R19 ;  /* 0x0000001364137220 */ /* 0x040fe20000410000 */
[----:B------:R-:W3:Y:S01]  /*59c0*/  LDL.LU R47, [R1+0x8] ;  /* 0x00000800012f7983 */ /* 0x000ee20000300800 */
[----:B------:R-:W-:Y:S01]  /*59d0*/  FMUL.FTZ R17, R100, R17 ;  /* 0x0000001164117220 */ /* 0x000fe20000410000 */
[----:B------:R-:W-:Y:S01]  /*59e0*/  FFMA.FTZ R137, R78, -R85, R102 ;  /* 0x800000554e897223 */ /* 0x000fe20000010066 */
[----:B------:R-:W-:Y:S01]  /*59f0*/  FMUL.FTZ R15, R100, R15 ;  /* 0x0000000f640f7220 */ /* 0x000fe20000410000 */
[----:B------:R-:W4:Y:S01]  /*5a00*/  LDL.LU R41, [R1] ;  /* 0x0000000001297983 */ /* 0x000f220000300800 */
[----:B------:R-:W-:Y:S01]  /*5a10*/  PRMT R13, R54, 0x7632, R13 ;  /* 0x00007632360d7816 */ /* 0x000fe2000000000d */
[----:B------:R-:W-:Y:S01]  /*5a20*/  FMUL.FTZ R11, R100, R11 ;  /* 0x0000000b640b7220 */ /* 0x000fe20000410000 */
[----:B------:R-:W-:Y:S01]  /*5a30*/  FFMA.FTZ R105, R108, -R85, R110 ;  /* 0x800000556c697223 */ /* 0x000fe2000001006e */
[----:B------:R-:W-:Y:S01]  /*5a40*/  STG.E.U16 desc[UR18][R4.64], R54 ;  /* 0x0000003604007986 */ /* 0x000fe2000c101512 */
[C---:B------:R-:W-:Y:S01]  /*5a50*/  FMUL.FTZ R101, R100.reuse, R101 ;  /* 0x0000006564657220 */ /* 0x040fe20000410000 */
[C---:B------:R-:W-:Y:S01]  /*5a60*/  FMUL.FTZ R58, R100.reuse, R79 ;  /* 0x0000004f643a7220 */ /* 0x040fe20000410000 */
[----:B------:R-:W-:Y:S01]  /*5a70*/  FMUL.FTZ R48, R100, R107 ;  /* 0x0000006b64307220 */ /* 0x000fe20000410000 */
[-C--:B------:R-:W-:Y:S01]  /*5a80*/  FFMA.FTZ R115, R118, -R85.reuse, R120 ;  /* 0x8000005576737223 */ /* 0x080fe20000010078 */
[-C--:B------:R-:W-:Y:S01]  /*5a90*/  FFMA.FTZ R75, R122, -R85.reuse, R75 ;  /* 0x800000557a4b7223 */ /* 0x080fe2000001004b */
[----:B------:R-:W-:Y:S01]  /*5aa0*/  FFMA.FTZ R61, R124, -R85, R61 ;  /* 0x800000557c3d7223 */ /* 0x000fe2000001003d */
[----:B------:R-:W-:Y:S01]  /*5ab0*/  IADD3 R6, P1, R90, UR24, RZ ;  /* 0x000000185a067c10 */ /* 0x000fe2000ff3e0ff */
[----:B------:R-:W-:Y:S01]  /*5ac0*/  STG.E.U16 desc[UR18][R4.64+0x2], R13 ;  /* 0x0000020d04007986 */ /* 0x000fe2000c101512 */
[----:B------:R-:W-:-:S03]  /*5ad0*/  F2FP.F16.F32.PACK_AB R42, R42, R43 ;  /* 0x0000002b2a2a723e */ /* 0x000fc600000000ff */
[----:B------:R0:W-:Y:S01]  /*5ae0*/  STG.E.U16 desc[UR18][R4.64+0x6], R0 ;  /* 0x0000060004007986 */ /* 0x0001e2000c101512 */
[----:B------:R-:W-:Y:S01]  /*5af0*/  F2FP.F16.F32.PACK_AB R32, R32, R33 ;  /* 0x000000212020723e */ /* 0x000fe200000000ff */
[----:B------:R-:W-:Y:S01]  /*5b00*/  FMUL.FTZ R8, R100, R97 ;  /* 0x0000006164087220 */ /* 0x000fe20000410000 */
[----:B------:R-:W-:Y:S01]  /*5b10*/  F2FP.F16.F32.PACK_AB R10, R10, R31 ;  /* 0x0000001f0a0a723e */ /* 0x000fe200000000ff */
[----:B------:R-:W-:Y:S01]  /*5b20*/  FMUL.FTZ R18, R100, R133 ;  /* 0x0000008564127220 */ /* 0x000fe20000410000 */
[----:B------:R-:W-:Y:S02]  /*5b30*/  F2FP.F16.F32.PACK_AB R14, R14, R27 ;  /* 0x0000001b0e0e723e */ /* 0x000fe400000000ff */
[----:B------:R-:W-:Y:S01]  /*5b40*/  F2FP.F16.F32.PACK_AB R12, R12, R25 ;  /* 0x000000190c0c723e */ /* 0x000fe200000000ff */
[C---:B------:R-:W-:Y:S01]  /*5b50*/  FMUL.FTZ R16, R100.reuse, R131 ;  /* 0x0000008364107220 */ /* 0x040fe20000410000 */
[C---:B------:R-:W-:Y:S01]  /*5b60*/  FMUL.FTZ R22, R100.reuse, R129 ;  /* 0x0000008164167220 */ /* 0x040fe20000410000 */
[C---:B------:R-:W-:Y:S01]  /*5b70*/  FMUL.FTZ R20, R100.reuse, R127 ;  /* 0x0000007f64147220 */ /* 0x040fe20000410000 */
[----:B------:R-:W-:Y:S01]  /*5b80*/  FMUL.FTZ R28, R100, R137 ;  /* 0x00000089641c7220 */ /* 0x000fe20000410000 */
[----:B------:R-:W-:-:S02]  /*5b90*/  IADD3.X R7, R88, UR25, RZ, P1, !PT ;  /* 0x0000001958077c10 */ /* 0x000fc40008ffe4ff */
[----:B------:R-:W-:Y:S02]  /*5ba0*/  F2FP.F16.F32.PACK_AB R15, R26, R15 ;  /* 0x0000000f1a0f723e */ /* 0x000fe400000000ff */
[----:B------:R-:W-:Y:S01]  /*5bb0*/  F2FP.F16.F32.PACK_AB R11, R24, R11 ;  /* 0x0000000b180b723e */ /* 0x000fe200000000ff */
[----:B------:R-:W-:Y:S01]  /*5bc0*/  FMUL.FTZ R64, R100, R105 ;  /* 0x0000006964407220 */ /* 0x000fe20000410000 */
[----:B------:R-:W-:Y:S01]  /*5bd0*/  F2FP.F16.F32.PACK_AB R58, R58, R101 ;  /* 0x000000653a3a723e */ /* 0x000fe200000000ff */
[----:B------:R-:W-:Y:S01]  /*5be0*/  FFMA.FTZ R85, R125, -R85, R60 ;  /* 0x800000557d557223 */ /* 0x000fe2000001003c */
[----:B------:R-:W-:Y:S01]  /*5bf0*/  IADD3 R2, P1, R86, UR24, RZ ;  /* 0x0000001856027c10 */ /* 0x000fe2000ff3e0ff */
[----:B------:R1:W-:Y:S01]  /*5c00*/  STG.E.U16 desc[UR18][R6.64+0x2], R3 ;  /* 0x0000020306007986 */ /* 0x0003e2000c101512 */
[----:B0-----:R-:W-:Y:S02]  /*5c10*/  PRMT R5, R46, 0x7632, R5 ;  /* 0x000076322e057816 */ /* 0x001fe40000000005 */
[----:B------:R-:W-:Y:S01]  /*5c20*/  PRMT R13, R42, 0x7632, R13 ;  /* 0x000076322a0d7816 */ /* 0x000fe2000000000d */
[----:B------:R-:W-:Y:S01]  /*5c30*/  STG.E.U16 desc[UR18][R6.64], R50 ;  /* 0x0000003206007986 */ /* 0x000fe2000c101512 */
[----:B------:R-:W-:-:S03]  /*5c40*/  PRMT R0, R40, 0x7632, R0 ;  /* 0x0000763228007816 */ /* 0x000fc60000000000 */
[----:B------:R-:W-:Y:S01]  /*5c50*/  STG.E.U16 desc[UR18][R6.64+0x4], R46 ;  /* 0x0000042e06007986 */ /* 0x000fe2000c101512 */
[----:B-1----:R-:W-:-:S03]  /*5c60*/  IADD3.X R3, R65, UR25, RZ, P1, !PT ;  /* 0x0000001941037c10 */ /* 0x002fc60008ffe4ff */
[----:B------:R0:W-:Y:S01]  /*5c70*/  STG.E.U16 desc[UR18][R6.64+0x6], R5 ;  /* 0x0000060506007986 */ /* 0x0001e2000c101512 */
[----:B------:R-:W-:-:S03]  /*5c80*/  IADD3 R4, P1, R55, UR24, RZ ;  /* 0x0000001837047c10 */ /* 0x000fc6000ff3e0ff */
[----:B------:R-:W-:Y:S01]  /*5c90*/  STG.E.U16 desc[UR18][R2.64], R42 ;  /* 0x0000002a02007986 */ /* 0x000fe2000c101512 */
[----:B------:R-:W-:Y:S02]  /*5ca0*/  F2FP.F16.F32.PACK_AB R8, R8, R29 ;  /* 0x0000001d0808723e */ /* 0x000fe400000000ff */
[----:B0-----:R-:W-:Y:S02]  /*5cb0*/  IADD3.X R5, R53, UR25, RZ, P1, !PT ;  /* 0x0000001935057c10 */ /* 0x001fe40008ffe4ff */
[----:B------:R-:W-:Y:S01]  /*5cc0*/  PRMT R7, R32, 0x7632, R7 ;  /* 0x0000763220077816 */ /* 0x000fe20000000007 */
[----:B------:R0:W-:Y:S04]  /*5cd0*/  STG.E.U16 desc[UR18][R2.64+0x2], R13 ;  /* 0x0000020d02007986 */ /* 0x0001e8000c101512 */
[----:B------:R-:W-:Y:S04]  /*5ce0*/  STG.E.U16 desc[UR18][R2.64+0x4], R40 ;  /* 0x0000042802007986 */ /* 0x000fe8000c101512 */
[----:B------:R1:W-:Y:S04]  /*5cf0*/  STG.E.U16 desc[UR18][R2.64+0x6], R0 ;  /* 0x0000060002007986 */ /* 0x0003e8000c101512 */
[----:B------:R-:W-:Y:S01]  /*5d00*/  STG.E.U16 desc[UR18][R4.64+0x2], R7 ;  /* 0x0000020704007986 */ /* 0x000fe2000c101512 */
[----:B0-----:R-:W-:-:S02]  /*5d10*/  PRMT R13, R8, 0x7632, R13 ;  /* 0x00007632080d7816 */ /* 0x001fc4000000000d */
[----:B-1----:R-:W-:Y:S01]  /*5d20*/  PRMT R3, R10, 0x7632, R3 ;  /* 0x000076320a037816 */ /* 0x002fe20000000003 */
[----:B------:R-:W-:Y:S01]  /*5d30*/  STG.E.U16 desc[UR18][R4.64], R32 ;  /* 0x0000002004007986 */ /* 0x000fe2000c101512 */
[----:B------:R-:W-:-:S03]  /*5d40*/  PRMT R0, R14, 0x7632, R0 ;  /* 0x000076320e007816 */ /* 0x000fc60000000000 */
[----:B------:R-:W-:Y:S01]  /*5d50*/  STG.E.U16 desc[UR18][R4.64+0x4], R10 ;  /* 0x0000040a04007986 */ /* 0x000fe2000c101512 */
[----:B------:R-:W-:-:S03]  /*5d60*/  F2FP.F16.F32.PACK_AB R18, R18, R23 ;  /* 0x000000171212723e */ /* 0x000fc600000000ff */
[----:B------:R0:W-:Y:S01]  /*5d70*/  STG.E.U16 desc[UR18][R4.64+0x6], R3 ;  /* 0x0000060304007986 */ /* 0x0001e2000c101512 */
[----:B------:R-:W-:Y:S02]  /*5d80*/  F2FP.F16.F32.PACK_AB R16, R16, R21 ;  /* 0x000000151010723e */ /* 0x000fe400000000ff */
[----:B0-----:R-:W-:Y:S02]  /*5d90*/  PRMT R5, R12, 0x7632, R5 ;  /* 0x000076320c057816 */ /* 0x001fe40000000005 */
[----:B------:R-:W-:Y:S02]  /*5da0*/  F2FP.F16.F32.PACK_AB R19, R22, R19 ;  /* 0x000000131613723e */ /* 0x000fe400000000ff */
[----:B------:R-:W-:Y:S02]  /*5db0*/  F2FP.F16.F32.PACK_AB R17, R20, R17 ;  /* 0x000000111411723e */ /* 0x000fe400000000ff */
[----:B------:R-:W-:Y:S02]  /*5dc0*/  F2FP.F16.F32.PACK_AB R28, R28, R135 ;  /* 0x000000871c1c723e */ /* 0x000fe400000000ff */
[----:B------:R-:W-:Y:S01]  /*5dd0*/  PRMT R31, R11, 0x7632, R31 ;  /* 0x000076320b1f7816 */ /* 0x000fe2000000001f */
[----:B------:R-:W-:Y:S01]  /*5de0*/  FMUL.FTZ R109, R100, R109 ;  /* 0x0000006d646d7220 */ /* 0x000fe20000410000 */
[----:B------:R-:W-:Y:S01]  /*5df0*/  F2FP.F16.F32.PACK_AB R48, R48, R103 ;  /* 0x000000673030723e */ /* 0x000fe200000000ff */
[----:B------:R-:W-:Y:S01]  /*5e00*/  FMUL.FTZ R60, R100, R113 ;  /* 0x00000071643c7220 */ /* 0x000fe20000410000 */
[----:B------:R-:W-:Y:S01]  /*5e10*/  F2FP.F16.F32.PACK_AB R64, R64, R77 ;  /* 0x0000004d4040723e */ /* 0x000fe200000000ff */
[C---:B------:R-:W-:Y:S01]  /*5e20*/  FMUL.FTZ R81, R100.reuse, R81 ;  /* 0x0000005164517220 */ /* 0x040fe20000410000 */
[C---:B------:R-:W-:Y:S01]  /*5e30*/  FMUL.FTZ R76, R100.reuse, R87 ;  /* 0x00000057644c7220 */ /* 0x040fe20000410000 */
[C---:B------:R-:W-:Y:S01]  /*5e40*/  FMUL.FTZ R95, R100.reuse, R95 ;  /* 0x0000005f645f7220 */ /* 0x040fe20000410000 */
[C---:B------:R-:W-:Y:S01]  /*5e50*/  FMUL.FTZ R78, R100.reuse, R93 ;  /* 0x0000005d644e7220 */ /* 0x040fe20000410000 */
[C---:B------:R-:W-:Y:S01]  /*5e60*/  FMUL.FTZ R89, R100.reuse, R89 ;  /* 0x0000005964597220 */ /* 0x040fe20000410000 */
        /* <DEDUP_REMOVED lines=8> */
[----:B------:R-:W-:Y:S01]  /*5ef0*/  FMUL.FTZ R61, R100, R61 ;  /* 0x0000003d643d7220 */ /* 0x000fe20000410000 */
[----:B------:R-:W-:Y:S01]  /*5f00*/  F2FP.F16.F32.PACK_AB R78, R78, R95 ;  /* 0x0000005f4e4e723e */ /* 0x000fe200000000ff */
[----:B------:R-:W-:Y:S01]  /*5f10*/  FMUL.FTZ R100, R100, R85 ;  /* 0x0000005564647220 */ /* 0x000fe20000410000 */
[----:B------:R-:W-:-:S02]  /*5f20*/  PRMT R22, R60, 0x7632, R22 ;  /* 0x000076323c167816 */ /* 0x000fc40000000016 */
[----:B------:R-:W-:Y:S02]  /*5f30*/  F2FP.F16.F32.PACK_AB R74, R74, R89 ;  /* 0x000000594a4a723e */ /* 0x000fe400000000ff */
[----:B------:R-:W-:Y:S02]  /*5f40*/  F2FP.F16.F32.PACK_AB R84, R84, R111 ;  /* 0x0000006f5454723e */ /* 0x000fe400000000ff */
[----:B------:R-:W-:Y:S02]  /*5f50*/  F2FP.F16.F32.PACK_AB R82, R82, R119 ;  /* 0x000000775252723e */ /* 0x000fe400000000ff */
[----:B------:R-:W-:Y:S02]  /*5f60*/  F2FP.F16.F32.PACK_AB R75, R80, R75 ;  /* 0x0000004b504b723e */ /* 0x000fe400000000ff */
[----:B------:R-:W-:Y:S01]  /*5f70*/  F2FP.F16.F32.PACK_AB R61, R100, R61 ;  /* 0x0000003d643d723e */ /* 0x000fe200000000ff */
[----:B------:R-:W-:Y:S01]  /*5f80*/  ULOP3.LUT UR4, UR4, 0x1, URZ, 0x3c, !UPT ;  /* 0x0000000104047892 */ /* 0x000fe2000f8e3c3f */
[----:B------:R-:W-:Y:S01]  /*5f90*/  UMOV UR5, UR16 ;  /* 0x0000001000057c82 */ /* 0x000fe20008000000 */
[----:B------:R-:W-:Y:S01]  /*5fa0*/  UMOV UR10, UR15 ;  /* 0x0000000f000a7c82 */ /* 0x000fe20008000000 */
[----:B--2---:R-:W-:-:S04]  /*5fb0*/  IADD3 R6, P1, R52, UR24, RZ ;  /* 0x0000001834067c10 */ /* 0x004fc8000ff3e0ff */
[----:B---3--:R-:W-:Y:S02]  /*5fc0*/  IADD3.X R7, R47, UR25, RZ, P1, !PT ;  /* 0x000000192f077c10 */ /* 0x008fe40008ffe4ff */
[----:B------:R-:W-:-:S04]  /*5fd0*/  IADD3 R2, P1, R165, UR24, RZ ;  /* 0x00000018a5027c10 */ /* 0x000fc8000ff3e0ff */
[----:B----4-:R-:W-:Y:S02]  /*5fe0*/  IADD3.X R3, R41, UR25, RZ, P1, !PT ;  /* 0x0000001929037c10 */ /* 0x010fe40008ffe4ff */
[----:B------:R-:W-:Y:S01]  /*5ff0*/  IADD3 R4, P1, R163, UR24, RZ ;  /* 0x00000018a3047c10 */ /* 0x000fe2000ff3e0ff */
[----:B------:R-:W-:Y:S04]  /*6000*/  STG.E.U16 desc[UR18][R6.64], R8 ;  /* 0x0000000806007986 */ /* 0x000fe8000c101512 */
[----:B------:R-:W-:Y:S04]  /*6010*/  STG.E.U16 desc[UR18][R6.64+0x2], R13 ;  /* 0x0000020d06007986 */ /* 0x000fe8000c101512 */
[----:B------:R-:W-:Y:S04]  /*6020*/  STG.E.U16 desc[UR18][R6.64+0x4], R14 ;  /* 0x0000040e06007986 */ /* 0x000fe8000c101512 */
[----:B------:R0:W-:Y:S04]  /*6030*/  STG.E.U16 desc[UR18][R6.64+0x6], R0 ;  /* 0x0000060006007986 */ /* 0x0001e8000c101512 */
[----:B------:R1:W-:Y:S01]  /*6040*/  STG.E.U16 desc[UR18][R2.64+0x2], R5 ;  /* 0x0000020502007986 */ /* 0x0003e2000c101512 */
[----:B0-----:R-:W-:-:S02]  /*6050*/  PRMT R7, R18, 0x7632, R7 ;  /* 0x0000763212077816 */ /* 0x001fc40000000007 */
[----:B-1----:R-:W-:Y:S02]  /*6060*/  IADD3.X R5, R164, UR25, RZ, P1, !PT ;  /* 0x00000019a4057c10 */ /* 0x002fe40008ffe4ff */
[----:B------:R-:W-:Y:S01]  /*6070*/  IADD3 R6, P1, R161, UR24, RZ ;  /* 0x00000018a1067c10 */ /* 0x000fe2000ff3e0ff */
[----:B------:R0:W-:Y:S01]  /*6080*/  STG.E.U16 desc[UR18][R2.64+0x6], R7 ;  /* 0x0000060702007986 */ /* 0x0001e2000c101512 */
[----:B------:R-:W-:Y:S02]  /*6090*/  PRMT R8, R16, 0x7632, R8 ;  /* 0x0000763210087816 */ /* 0x000fe40000000008 */
[----:B------:R-:W-:Y:S01]  /*60a0*/  PRMT R0, R19, 0x7632, R0 ;  /* 0x0000763213007816 */ /* 0x000fe20000000000 */
[----:B------:R-:W-:Y:S04]  /*60b0*/  STG.E.U16 desc[UR18][R2.64], R12 ;  /* 0x0000000c02007986 */ /* 0x000fe8000c101512 */
[----:B------:R1:W-:Y:S01]  /*60c0*/  STG.E.U16 desc[UR18][R2.64+0x4], R18 ;  /* 0x0000041202007986 */ /* 0x0003e2000c101512 */
[----:B0-----:R-:W-:-:S02]  /*60d0*/  IADD3.X R7, R162, UR25, RZ, P1, !PT ;  /* 0x00000019a2077c10 */ /* 0x001fc40008ffe4ff */
[----:B------:R-:W-:Y:S01]  /*60e0*/  IADD3 R62, P1, R62, UR24, RZ ;  /* 0x000000183e3e7c10 */ /* 0x000fe2000ff3e0ff */
[----:B------:R-:W-:Y:S03]  /*60f0*/  STG.E.U16 desc[UR18][R4.64], R16 ;  /* 0x0000001004007986 */ /* 0x000fe6000c101512 */
[----:B------:R-:W-:Y:S02]  /*6100*/  IADD3.X R63, R63, UR25, RZ, P1, !PT ;  /* 0x000000193f3f7c10 */ /* 0x000fe40008ffe4ff */
[----:B-1----:R-:W-:Y:S02]  /*6110*/  PRMT R3, R17, 0x7632, R3 ;  /* 0x0000763211037816 */ /* 0x002fe40000000003 */
[----:B------:R-:W-:Y:S02]  /*6120*/  PRMT R2, R15, 0x7632, R2 ;  /* 0x000076320f027816 */ /* 0x000fe40000000002 */
[----:B------:R-:W-:Y:S01]  /*6130*/  IADD3 R56, P1, R56, UR24, RZ ;  /* 0x0000001838387c10 */ /* 0x000fe2000ff3e0ff */
[----:B------:R-:W-:Y:S04]  /*6140*/  STG.E.U16 desc[UR18][R4.64+0x2], R8 ;  /* 0x0000020804007986 */ /* 0x000fe8000c101512 */
[----:B------:R-:W-:Y:S01]  /*6150*/  STG.E.U16 desc[UR18][R4.64+0x4], R19 ;  /* 0x0000041304007986 */ /* 0x000fe2000c101512 */
[----:B------:R-:W-:-:S03]  /*6160*/  IADD3.X R57, R57, UR25, RZ, P1, !PT ;  /* 0x0000001939397c10 */ /* 0x000fc60008ffe4ff */
[----:B------:R0:W-:Y:S04]  /*6170*/  STG.E.U16 desc[UR18][R4.64+0x6], R0 ;  /* 0x0000060004007986 */ /* 0x0001e8000c101512 */
[----:B------:R1:W-:Y:S04]  /*6180*/  STG.E.U16 desc[UR18][R6.64+0x2], R3 ;  /* 0x0000020306007986 */ /* 0x0003e8000c101512 */
[----:B------:R2:W-:Y:S01]  /*6190*/  STG.E.U16 desc[UR18][R6.64+0x6], R2 ;  /* 0x0000060206007986 */ /* 0x0005e2000c101512 */
[----:B0-----:R-:W-:-:S03]  /*61a0*/  PRMT R0, R9, 0x7632, R0 ;  /* 0x0000763209007816 */ /* 0x001fc60000000000 */
[----:B------:R-:W-:Y:S01]  /*61b0*/  STG.E.U16 desc[UR18][R6.64], R17 ;  /* 0x0000001106007986 */ /* 0x000fe2000c101512 */
[----:B-1----:R-:W-:-:S03]  /*61c0*/  PRMT R3, R28, 0x7632, R3 ;  /* 0x000076321c037816 */ /* 0x002fc60000000003 */
[----:B------:R-:W-:Y:S01]  /*61d0*/  STG.E.U16 desc[UR18][R6.64+0x4], R15 ;  /* 0x0000040f06007986 */ /* 0x000fe2000c101512 */
[----:B--2---:R-:W-:-:S03]  /*61e0*/  IADD3 R2, P1, R51, UR24, RZ ;  /* 0x0000001833027c10 */ /* 0x004fc6000ff3e0ff */
[----:B------:R-:W-:Y:S04]  /*61f0*/  STG.E.U16 desc[UR18][R62.64], R11 ;  /* 0x0000000b3e007986 */ /* 0x000fe8000c101512 */
[----:B------:R-:W-:Y:S04]  /*6200*/  STG.E.U16 desc[UR18][R62.64+0x2], R31 ;  /* 0x0000021f3e007986 */ /* 0x000fe8000c101512 */
[----:B------:R-:W-:Y:S04]  /*6210*/  STG.E.U16 desc[UR18][R62.64+0x4], R9 ;  /* 0x000004093e007986 */ /* 0x000fe8000c101512 */
[----:B------:R-:W-:Y:S04]  /*6220*/  STG.E.U16 desc[UR18][R62.64+0x6], R0 ;  /* 0x000006003e007986 */ /* 0x000fe8000c101512 */
[----:B------:R0:W-:Y:S01]  /*6230*/  STG.E.U16 desc[UR18][R56.64+0x2], R3 ;  /* 0x0000020338007986 */ /* 0x0001e2000c101512 */
[----:B------:R-:W-:-:S02]  /*6240*/  PRMT R4, R58, 0x7632, R4 ;  /* 0x000076323a047816 */ /* 0x000fc40000000004 */
[----:B------:R-:W-:Y:S02]  /*6250*/  PRMT R5, R48, 0x7632, R5 ;  /* 0x0000763230057816 */ /* 0x000fe40000000005 */
[----:B0-----:R-:W-:Y:S02]  /*6260*/  IADD3.X R3, R49, UR25, RZ, P1, !PT ;  /* 0x0000001931037c10 */ /* 0x001fe40008ffe4ff */
[----:B------:R-:W-:Y:S02]  /*6270*/  IADD3 R44, P1, R44, UR24, RZ ;  /* 0x000000182c2c7c10 */ /* 0x000fe4000ff3e0ff */
[----:B------:R-:W-:Y:S02]  /*6280*/  PRMT R0, R64, 0x7632, R0 ;  /* 0x0000763240007816 */ /* 0x000fe40000000000 */
[----:B------:R-:W-:Y:S02]  /*6290*/  IADD3.X R45, R45, UR25, RZ, P1, !PT ;  /* 0x000000192d2d7c10 */ /* 0x000fe40008ffe4ff */
[----:B------:R-:W-:Y:S01]  /*62a0*/  IADD3 R38, P1, R38, UR24, RZ ;  /* 0x0000001826267c10 */ /* 0x000fe2000ff3e0ff */
[----:B------:R-:W-:Y:S03]  /*62b0*/  STG.E.U16 desc[UR18][R56.64], R28 ;  /* 0x0000001c38007986 */ /* 0x000fe6000c101512 */
[----:B------:R-:W-:Y:S01]  /*62c0*/  IADD3.X R39, R39, UR25, RZ, P1, !PT ;  /* 0x0000001927277c10 */ /* 0x000fe20008ffe4ff */
[----:B------:R-:W-:Y:S01]  /*62d0*/  STG.E.U16 desc[UR18][R56.64+0x4], R58 ;  /* 0x0000043a38007986 */ /* 0x000fe2000c101512 */
[----:B------:R-:W-:-:S03]  /*62e0*/  IADD3 R36, P1, R36, UR24, RZ ;  /* 0x0000001824247c10 */ /* 0x000fc6000ff3e0ff */
[----:B------:R-:W-:Y:S01]  /*62f0*/  STG.E.U16 desc[UR18][R56.64+0x6], R4 ;  /* 0x0000060438007986 */ /* 0x000fe2000c101512 */
[----:B------:R-:W-:-:S03]  /*6300*/  IADD3.X R37, R37, UR25, RZ, P1, !PT ;  /* 0x0000001925257c10 */ /* 0x000fc60008ffe4ff */
[----:B------:R-:W-:Y:S04]  /*6310*/  STG.E.U16 desc[UR18][R2.64], R48 ;  /* 0x0000003002007986 */ /* 0x000fe8000c101512 */
[----:B------:R-:W-:Y:S04]  /*6320*/  STG.E.U16 desc[UR18][R2.64+0x2], R5 ;  /* 0x0000020502007986 */ /* 0x000fe8000c101512 */
[----:B------:R-:W-:Y:S04]  /*6330*/  STG.E.U16 desc[UR18][R2.64+0x4], R64 ;  /* 0x0000044002007986 */ /* 0x000fe8000c101512 */
[----:B------:R0:W-:Y:S01]  /*6340*/  STG.E.U16 desc[UR18][R2.64+0x6], R0 ;  /* 0x0000060002007986 */ /* 0x0001e2000c101512 */
[----:B------:R-:W-:-:S02]  /*6350*/  IADD3 R34, P1, R34, UR24, RZ ;  /* 0x0000001822227c10 */ /* 0x000fc4000ff3e0ff */
[----:B------:R-:W-:Y:S01]  /*6360*/  PRMT R19, R74, 0x7632, R19 ;  /* 0x000076324a137816 */ /* 0x000fe20000000013 */
[----:B------:R-:W-:Y:S01]  /*6370*/  STG.E.U16 desc[UR18][R44.64], R60 ;  /* 0x0000003c2c007986 */ /* 0x000fe2000c101512 */
[----:B------:R-:W-:Y:S02]  /*6380*/  PRMT R18, R84, 0x7632, R18 ;  /* 0x0000763254127816 */ /* 0x000fe40000000012 */
[----:B0-----:R-:W-:Y:S02]  /*6390*/  PRMT R3, R76, 0x7632, R3 ;  /* 0x000076324c037816 */ /* 0x001fe40000000003 */
[----:B------:R-:W-:Y:S01]  /*63a0*/  PRMT R0, R78, 0x7632, R0 ;  /* 0x000076324e007816 */ /* 0x000fe20000000000 */
[----:B------:R-:W-:Y:S01]  /*63b0*/  STG.E.U16 desc[UR18][R44.64+0x2], R22 ;  /* 0x000002162c007986 */ /* 0x000fe2000c101512 */
[----:B------:R-:W-:-:S03]  /*63c0*/  PRMT R2, R82, 0x7632, R2 ;  /* 0x0000763252027816 */ /* 0x000fc60000000002 */
[----:B------:R-:W-:Y:S01]  /*63d0*/  STG.E.U16 desc[UR18][R44.64+0x4], R76 ;  /* 0x0000044c2c007986 */ /* 0x000fe2000c101512 */
[----:B------:R-:W-:-:S03]  /*63e0*/  IADD3.X R35, R35, UR25, RZ, P1, !PT ;  /* 0x0000001923237c10 */ /* 0x000fc60008ffe4ff */
[----:B------:R-:W-:Y:S01]  /*63f0*/  STG.E.U16 desc[UR18][R44.64+0x6], R3 ;  /* 0x000006032c007986 */ /* 0x000fe2000c101512 */
[----:B------:R-:W-:-:S03]  /*6400*/  PRMT R17, R75, 0x7632, R17 ;  /* 0x000076324b117816 */ /* 0x000fc60000000011 */
        /* <DEDUP_REMOVED lines=14> */
.L_x_1510:
[----:B------:R-:W2:Y:S02]  /*64f0*/  S2UR UR16, SR_CTAID.Y ;  /* 0x00000000001079c3 */ /* 0x000ea40000002600 */
[----:B--2---:R-:W-:Y:S02]  /*6500*/  USHF.L.U32 UR15, UR16, 0x2, URZ ;  /* 0x00000002100f7899 */ /* 0x004fe4000800063f */
        /* <DEDUP_REMOVED lines=10> */
[----:B------:R-:W2:Y:S01]  /*65b0*/  S2R R6, SR_TID.X ;  /* 0x0000000000067919 */ /* 0x000ea20000002100 */
[----:B------:R-:W-:Y:S01]  /*65c0*/  UMOV UR4, 0x400 ;  /* 0x0000040000047882 */ /* 0x000fe20000000000 */
[----:B------:R-:W-:-:S05]  /*65d0*/  MOV R22, UR15 ;  /* 0x0000000f00167c02 */ /* 0x000fca0008000f00 */
[----:B------:R-:W3:Y:S01]  /*65e0*/  S2UR UR5, SR_CgaCtaId ;  /* 0x00000000000579c3 */ /* 0x000ee20000008800 */
[----:B0-----:R-:W-:Y:S02]  /*65f0*/  LOP3.LUT R3, RZ, R20, RZ, 0x33, !PT ;  /* 0x00000014ff037212 */ /* 0x001fe400078e33ff */
[----:B-1----:R-:W-:Y:S02]  /*6600*/  LOP3.LUT R0, RZ, R21, RZ, 0x33, !PT ;  /* 0x00000015ff007212 */ /* 0x002fe400078e33ff */
[----:B------:R-:W-:-:S04]  /*6610*/  ISETP.GT.U32.AND P0, PT, R3, -0x3, PT ;  /* 0xfffffffd0300780c */ /* 0x000fc80003f04070 */
[C---:B------:R-:W-:Y:S01]  /*6620*/  ISETP.GT.AND.EX P0, PT, R0.reuse, -0x1, PT, P0 ;  /* 0xffffffff0000780c */ /* 0x040fe20003f04300 */
[----:B---3--:R-:W-:Y:S01]  /*6630*/  ULEA UR6, UR5, UR4, 0x18 ;  /* 0x0000000405067291 */ /* 0x008fe2000f8ec03f */
[----:B--2---:R-:W-:Y:S02]  /*6640*/  SHF.R.U32.HI R5, RZ, 0x5, R6 ;  /* 0x00000005ff057819 */ /* 0x004fe40000011606 */
        /* <DEDUP_REMOVED lines=59> */
.L_x_1537:
        /* <DEDUP_REMOVED lines=42> */
.L_x_1524:
[----:B------:R-:W-:Y:S05]  /*6ca0*/  BSYNC B1 ;  /* 0x0000000000017941 */ /* 0x000fea0003800000 */
.L_x_1523:
        /* <DEDUP_REMOVED lines=18> */
.L_x_1527:
        /* <DEDUP_REMOVED lines=55> */
.L_x_1526:
[----:B------:R-:W-:Y:S05]  /*7140*/  BSYNC B1 ;  /* 0x0000000000017941 */ /* 0x000fea0003800000 */
.L_x_1525:
        /* <DEDUP_REMOVED lines=35> */
.L_x_1529:
[----:B------:R-:W-:Y:S05]  /*7380*/  BSYNC B1 ;  /* 0x0000000000017941 */ /* 0x000fea0003800000 */
.L_x_1528:
        /* <DEDUP_REMOVED lines=15> */
.L_x_1522:
[----:B------:R-:W-:Y:S05]  /*7480*/  BSYNC B0 ;  /* 0x0000000000007941 */ /* 0x000fea0003800000 */
.L_x_1521:
        /* <DEDUP_REMOVED lines=39> */
.L_x_1546:
        /* <DEDUP_REMOVED lines=43> */
.L_x_1556:
        /* <DEDUP_REMOVED lines=38> */
.L_x_1566:
[----:B0-----:R-:W-:Y:S01]  /*7c10*/  FADD.FTZ R30, R25, R30 ;  /* 0x0000001e191e7221 */ /* 0x001fe20000010000 */
[----:B------:R-:W-:-:S04]  /*7c20*/  @!P1 F2FP.F16.F32.PACK_AB R25, RZ, R35 ;  /* 0x00000023ff19923e */ /* 0x000fc800000000ff */
[----:B------:R-:W-:Y:S02]  /*7c30*/  PRMT R31, R25, 0x7610, R31 ;  /* 0x00007610191f7816 */ /* 0x000fe4000000001f */
[----:B------:R-:W-:Y:S02]  /*7c40*/  @!P1 F2FP.F16.F32.PACK_AB R30, RZ, R30 ;  /* 0x0000001eff1e923e */ /* 0x000fe400000000ff */
[----:B------:R-:W-:Y:S01]  /*7c50*/  MOV R25, R18 ;  /* 0x0000001200197202 */ /* 0x000fe20000000f00 */
[----:B------:R3:W-:Y:S04]  /*7c60*/  @!P1 STG.E.U16 desc[UR18][R26.64+0x50], R31 ;  /* 0x0000501f1a009986 */ /* 0x0007e8000c101512 */
[----:B------:R3:W-:Y:S02]  /*7c70*/  @!P1 STG.E.U16 desc[UR18][R28.64+0x50], R30 ;  /* 0x0000501e1c009986 */ /* 0x0007e4000c101512 */
.L_x_1532:
[----:B------:R-:W-:Y:S05]  /*7c80*/  BSYNC B0 ;  /* 0x0000000000007941 */ /* 0x000fea0003800000 */
.L_x_1531:
        /* <DEDUP_REMOVED lines=117> */
[----:B------:R-:W-:Y:S01]  /*83e0*/  @!P0 F2FP.F16.F32.PACK_AB R31, RZ, R31 ;  /* 0x0000001fff1f823e */ /* 0x000fe200000000ff */
[----:B------:R-:W4:Y:S03]  /*83f0*/  SHFL.BFLY PT, R47, R46, 0x2, 0x101f ;  /* 0x0c501f002e2f7f89 */ /* 0x000f2600000e0000 */
[----:B------:R-:W-:Y:S01]  /*8400*/  @!P0 F2FP.F16.F32.PACK_AB R30, RZ, R30 ;  /* 0x0000001eff1e823e */ /* 0x000fe200000000ff */
[----:B-----5:R-:W-:-:S04]  /*8410*/  IMAD.WIDE R28, R25, 0x2, R28 ;  /* 0x00000002191c7825 */ /* 0x020fc800078e021c */
[----:B------:R-:W-:Y:S01]  /*8420*/  FADD.FTZ R25, R37, R34 ;  /* 0x0000002225197221 */ /* 0x000fe20000010000 */
[----:B------:R-:W-:Y:S02]  /*8430*/  PRMT R49, R31, 0x7610, R49 ;  /* 0x000076101f317816 */ /* 0x000fe40000000031 */
[----:B------:R-:W-:Y:S01]  /*8440*/  PRMT R33, R30, 0x7610, R33 ;  /* 0x000076101e217816 */ /* 0x000fe20000000021 */
[----:B-1----:R-:W-:Y:S01]  /*8450*/  FADD.FTZ R30, R36, R35 ;  /* 0x00000023241e7221 */ /* 0x002fe20000010000 */
[----:B------:R-:W-:Y:S02]  /*8460*/  @!P0 F2FP.F16.F32.PACK_AB R25, RZ, R25 ;  /* 0x00000019ff19823e */ /* 0x000fe400000000ff */
[----:B------:R-:W-:Y:S01]  /*8470*/  MOV R34, 0xffff ;  /* 0x0000ffff00227802 */ /* 0x000fe20000000f00 */
[----:B--2---:R-:W-:Y:S01]  /*8480*/  FADD.FTZ R31, R44, R41 ;  /* 0x000000292c1f7221 */ /* 0x004fe20000010000 */
[----:B------:R1:W-:Y:S01]  /*8490*/  @!P0 STG.E.U16 desc[UR18][R26.64], R33 ;  /* 0x000000211a008986 */ /* 0x0003e2000c101512 */
[----:B------:R-:W-:Y:S01]  /*84a0*/  @!P0 F2FP.F16.F32.PACK_AB R30, RZ, R30 ;  /* 0x0000001eff1e823e */ /* 0x000fe200000000ff */
[----:B0-----:R-:W-:-:S02]  /*84b0*/  FADD.FTZ R32, R42, R43 ;  /* 0x0000002b2a207221 */ /* 0x001fc40000010000 */
[----:B------:R-:W-:Y:S01]  /*84c0*/  @!P0 F2FP.F16.F32.PACK_AB R31, RZ, R31 ;  /* 0x0000001fff1f823e */ /* 0x000fe200000000ff */
[----:B------:R-:W-:Y:S01]  /*84d0*/  @!P0 STG.E.U16 desc[UR18][R28.64], R49 ;  /* 0x000000311c008986 */ /* 0x000fe2000c101512 */
[----:B---3--:R-:W-:Y:S01]  /*84e0*/  FADD.FTZ R45, R45, R48 ;  /* 0x000000302d2d7221 */ /* 0x008fe20000010000 */
[----:B------:R-:W-:Y:S01]  /*84f0*/  @!P0 F2FP.F16.F32.PACK_AB R32, RZ, R32 ;  /* 0x00000020ff20823e */ /* 0x000fe200000000ff */
        /* <DEDUP_REMOVED lines=10> */
.L_x_1600:
[----:B-12---:R-:W-:Y:S01]  /*85a0*/  FADD.FTZ R30, R46, R25 ;  /* 0x000000192e1e7221 */ /* 0x006fe20000010000 */
[----:B------:R-:W-:-:S04]  /*85b0*/  @!P0 F2FP.F16.F32.PACK_AB R25, RZ, R34 ;  /* 0x00000022ff19823e */ /* 0x000fc800000000ff */
[----:B------:R-:W-:Y:S01]  /*85c0*/  @!P0 F2FP.F16.F32.PACK_AB R30, RZ, R30 ;  /* 0x0000001eff1e823e */ /* 0x000fe200000000ff */
[----:B------:R4:W-:Y:S04]  /*85d0*/  @!P0 STG.E.U16 desc[UR18][R26.64+0x78], R25 ;  /* 0x000078191a008986 */ /* 0x0009e8000c101512 */
[----:B------:R4:W-:Y:S02]  /*85e0*/  @!P0 STG.E.U16 desc[UR18][R28.64+0x78], R30 ;  /* 0x0000781e1c008986 */ /* 0x0009e4000c101512 */
.L_x_1530:
[----:B------:R-:W-:Y:S05]  /*85f0*/  WARPSYNC.ALL ;  /* 0x0000000000007948 */ /* 0x000fea0003800000 */
[----:B------:R-:W-:Y:S01]  /*8600*/  IADD3 R22, R22, 0x400, RZ ;  /* 0x0000040016167810 */ /* 0x000fe20007ffe0ff */
[----:B------:R-:W-:Y:S03]  /*8610*/  BAR.SYNC.DEFER_BLOCKING 0x0 ;  /* 0x0000000000007b1d */ /* 0x000fe60000010000 */
[----:B------:R-:W-:-:S13]  /*8620*/  ISETP.GE.AND P0, PT, R22, UR17, PT ;  /* 0x0000001116007c0c */ /* 0x000fda000bf06270 */
[----:B------:R-:W-:Y:S05]  /*8630*/  @!P0 BRA `(.L_x_1537) ;  /* 0xffffffe000f08947 */ /* 0x000fea000383ffff */
[----:B------:R-:W-:Y:S05]  /*8640*/  EXIT ;  /* 0x000000000000794d */ /* 0x000fea0003800000 */
.L_x_1533:
[----:B-1----:R-:W-:Y:S02]  /*8650*/  MOV R52, R25 ;  /* 0x0000001900347202 */ /* 0x002fe40000000f00 */
[----:B------:R-:W-:Y:S02]  /*8660*/  MOV R53, 0x8 ;  /* 0x0000000800357802 */ /* 0x000fe40000000f00 */
[----:B------:R-:W-:Y:S02]  /*8670*/  MOV R54, 0x101f ;  /* 0x0000101f00367802 */ /* 0x000fe40000000f00 */
[----:B------:R-:W-:-:S07]  /*8680*/  MOV R51, 0xffff ;  /* 0x0000ffff00337802 */ /* 0x000fce0000000f00 */
[----:B0-2---:R-:W-:Y:S05]  /*8690*/  WARPSYNC.COLLECTIVE R51, `(.L_x_1538) ;  /* 0x0000000033087348 */ /* 0x005fea0003c00000 */
[----:B------:R1:W3:Y:S02]  /*86a0*/  SHFL.BFLY P2, R49, R52, R53, R54 ;  /* 0x0c00003534317389 */ /* 0x0002e40000040036 */
[----:B0123--:R-:W-:Y:S01]  /*86b0*/  ENDCOLLECTIVE ;  /* 0x000000000000791b */ /* 0x00ffe20003800000 */
.L_x_1538:
[----:B------:R-:W-:Y:S02]  /*86c0*/  MOV R52, R26 ;  /* 0x0000001a00347202 */ /* 0x000fe40000000f00 */
[----:B------:R-:W-:-:S07]  /*86d0*/  MOV R28, R49 ;  /* 0x00000031001c7202 */ /* 0x000fce0000000f00 */
[----:B------:R-:W-:Y:S05]  /*86e0*/  WARPSYNC.COLLECTIVE R51, `(.L_x_1539) ;  /* 0x0000000033087348 */ /* 0x000fea0003c00000 */
[----:B------:R0:W1:Y:S02]  /*86f0*/  SHFL.BFLY P2, R49, R52, R53, R54 ;  /* 0x0c00003534317389 */ /* 0x0000640000040036 */
[----:B01----:R-:W-:Y:S01]  /*8700*/  ENDCOLLECTIVE ;  /* 0x000000000000791b */ /* 0x003fe20003800000 */
.L_x_1539:
[----:B------:R-:W-:-:S05]  /*8710*/  FADD.FTZ R28, R28, R25 ;  /* 0x000000191c1c7221 */ /* 0x000fca0000010000 */
[----:B------:R-:W-:Y:S02]  /*8720*/  MOV R52, R28 ;  /* 0x0000001c00347202 */ /* 0x000fe40000000f00 */
[----:B------:R-:W-:Y:S02]  /*8730*/  MOV R53, 0x4 ;  /* 0x0000000400357802 */ /* 0x000fe40000000f00 */
[----:B------:R-:W-:-:S07]  /*8740*/  MOV R27, R49 ;  /* 0x00000031001b7202 */ /* 0x000fce0000000f00 */
[----:B------:R-:W-:Y:S05]  /*8750*/  WARPSYNC.COLLECTIVE R51, `(.L_x_1540) ;  /* 0x0000000033087348 */ /* 0x000fea0003c00000 */
[----:B------:R0:W1:Y:S02]  /*8760*/  SHFL.BFLY P2, R49, R52, R53, R54 ;  /* 0x0c00003534317389 */ /* 0x0000640000040036 */
[----:B01----:R-:W-:Y:S01]  /*8770*/  ENDCOLLECTIVE ;  /* 0x000000000000791b */ /* 0x003fe20003800000 */
.L_x_1540:
[----:B------:R-:W-:-:S05]  /*8780*/  FADD.FTZ R27, R27, R26 ;  /* 0x0000001a1b1b7221 */ /* 0x000fca0000010000 */
[----:B------:R-:W-:Y:S02]  /*8790*/  MOV R52, R27 ;  /* 0x0000001b00347202 */ /* 0x000fe40000000f00 */
[----:B------:R-:W-:-:S07]  /*87a0*/  MOV R29, R49 ;  /* 0x00000031001d7202 */ /* 0x000fce0000000f00 */
[----:B------:R-:W-:Y:S05]  /*87b0*/  WARPSYNC.COLLECTIVE R51, `(.L_x_1541) ;  /* 0x0000000033087348 */ /* 0x000fea0003c00000 */
[----:B------:R0:W1:Y:S02]  /*87c0*/  SHFL.BFLY P2, R49, R52, R53, R54 ;  /* 0x0c00003534317389 */ /* 0x0000640000040036 */
[----:B01----:R-:W-:Y:S01]  /*87d0*/  ENDCOLLECTIVE ;  /* 0x000000000000791b */ /* 0x003fe20003800000 */
.L_x_1541:
[----:B------:R-:W-:-:S05]  /*87e0*/  FADD.FTZ R29, R28, R29 ;  /* 0x0000001d1c1d7221 */ /* 0x000fca0000010000 */
[----:B------:R-:W-:Y:S02]  /*87f0*/  MOV R52, R29 ;  /* 0x0000001d00347202 */ /* 0x000fe40000000f00 */
[----:B------:R-:W-:Y:S02]  /*8800*/  MOV R53, 0x2 ;  /* 0x0000000200357802 */ /* 0x000fe40000000f00 */
[----:B------:R-:W-:-:S07]  /*8810*/  MOV R30, R49 ;  /* 0x00000031001e7202 */ /* 0x000fce0000000f00 */
[----:B------:R-:W-:Y:S05]  /*8820*/  WARPSYNC.COLLECTIVE R51, `(.L_x_1542) ;  /* 0x0000000033087348 */ /* 0x000fea0003c00000 */
[----:B------:R0:W1:Y:S02]  /*8830*/  SHFL.BFLY P2, R49, R52, R53, R54 ;  /* 0x0c00003534317389 */ /* 0x0000640000040036 */
[----:B01----:R-:W-:Y:S01]  /*8840*/  ENDCOLLECTIVE ;  /* 0x000000000000791b */ /* 0x003fe20003800000 */
.L_x_1542:
[----:B------:R-:W-:-:S05]  /*8850*/  FADD.FTZ R30, R27, R30 ;  /* 0x0000001e1b1e7221 */ /* 0x000fca0000010000 */
[----:B------:R-:W-:Y:S02]  /*8860*/  MOV R52, R30 ;  /* 0x0000001e00347202 */ /* 0x000fe40000000f00 */
[----:B------:R-:W-:-:S07]  /*8870*/  MOV R32, R49 ;  /* 0x0000003100207202 */ /* 0x000fce0000000f00 */
[----:B------:R-:W-:Y:S05]  /*8880*/  WARPSYNC.COLLECTIVE R51, `(.L_x_1543) ;  /* 0x0000000033087348 */ /* 0x000fea0003c00000 */
[----:B------:R0:W1:Y:S02]  /*8890*/  SHFL.BFLY P2, R49, R52, R53, R54 ;  /* 0x0c00003534317389 */ /* 0x0000640000040036 */
[----:B01----:R-:W-:Y:S01]  /*88a0*/  ENDCOLLECTIVE ;  /* 0x000000000000791b */ /* 0x003fe20003800000 */
.L_x_1543:
[----:B------:R-:W-:-:S05]  /*88b0*/  FADD.FTZ R32, R29, R32 ;  /* 0x000000201d207221 */ /* 0x000fca0000010000 */
[----:B------:R-:W-:Y:S02]  /*88c0*/  MOV R52, R32 ;  /* 0x0000002000347202 */ /* 0x000fe40000000f00 */
[----:B------:R-:W-:Y:S02]  /*88d0*/  MOV R53, 0x1 ;  /* 0x0000000100357802 */ /* 0x000fe40000000f00 */
[----:B------:R-:W-:-:S07]  /*88e0*/  MOV R25, R49 ;  /* 0x0000003100197202 */ /* 0x000fce0000000f00 */
[----:B------:R-:W-:Y:S05]  /*88f0*/  WARPSYNC.COLLECTIVE R51, `(.L_x_1544) ;  /* 0x0000000033087348 */ /* 0x000fea0003c00000 */
[----:B------:R0:W1:Y:S02]  /*8900*/  SHFL.BFLY P2, R49, R52, R53, R54 ;  /* 0x0c00003534317389 */ /* 0x0000640000040036 */
[----:B01----:R-:W-:Y:S01]  /*8910*/  ENDCOLLECTIVE ;  /* 0x000000000000791b */ /* 0x003fe20003800000 */
.L_x_1544:
[----:B------:R-:W-:-:S05]  /*8920*/  FADD.FTZ R25, R30, R25 ;  /* 0x000000191e197221 */ /* 0x000fca0000010000 */
[----:B------:R-:W-:Y:S02]  /*8930*/  MOV R52, R25 ;  /* 0x0000001900347202 */ /* 0x000fe40000000f00 */
[----:B------:R-:W-:-:S07]  /*8940*/  MOV R31, R49 ;  /* 0x00000031001f7202 */ /* 0x000fce0000000f00 */
[----:B------:R-:W-:Y:S05]  /*8950*/  WARPSYNC.COLLECTIVE R51, `(.L_x_1545) ;  /* 0x0000000033087348 */ /* 0x000fea0003c00000 */
[----:B------:R0:W1:Y:S02]  /*8960*/  SHFL.BFLY P2, R49, R52, R53, R54 ;  /* 0x0c00003534317389 */ /* 0x0000640000040036 */
[----:B01----:R-:W-:Y:S01]  /*8970*/  ENDCOLLECTIVE ;  /* 0x000000000000791b */ /* 0x003fe20003800000 */
.L_x_1545:
[----:B------:R-:W-:Y:S01]  /*8980*/  FADD.FTZ R31, R32, R31 ;  /* 0x0000001f201f7221 */ /* 0x000fe20000010000 */
[----:B------:R-:W-:Y:S01]  /*8990*/  MOV R34, R49 ;  /* 0x0000003100227202 */ /* 0x000fe20000000f00 */
[----:B------:R-:W-:Y:S06]  /*89a0*/  BRA `(.L_x_1546) ;  /* 0xffffffec00547947 */ /* 0x000fec000383ffff */
.L_x_1534:
        /* <DEDUP_REMOVED lines=8> */
.L_x_1548:
[----:B------:R-:W-:Y:S05]  /*8a30*/  BSYNC B1 ;  /* 0x0000000000017941 */ /* 0x000fea0003800000 */
.L_x_1547:
        /* <DEDUP_REMOVED lines=8> */
.L_x_1549:
[----:B------:R-:W-:Y:S01]  /*8ac0*/  FADD.FTZ R32, R32, R25 ;  /* 0x0000001920207221 */ /* 0x000fe20000010000 */
[----:B------:R-:W-:-:S04]  /*8ad0*/  HFMA2.MMA R53, -RZ, RZ, 0, 2.384185791015625e-07 ;  /* 0x00000004ff357435 */ /* 0x000fc800000001ff */
[----:B------:R-:W-:Y:S02]  /*8ae0*/  MOV R52, R32 ;  /* 0x0000002000347202 */ /* 0x000fe40000000f00 */
[----:B------:R-:W-:-:S07]  /*8af0*/  MOV R31, R49 ;  /* 0x00000031001f7202 */ /* 0x000fce0000000f00 */
[----:B------:R-:W-:Y:S05]  /*8b00*/  WARPSYNC.COLLECTIVE R51, `(.L_x_1550) ;  /* 0x0000000033087348 */ /* 0x000fea0003c00000 */
[----:B------:R0:W1:Y:S02]  /*8b10*/  SHFL.BFLY P2, R49, R52, R53, R54 ;  /* 0x0c00003534317389 */ /* 0x0000640000040036 */
[----:B01----:R-:W-:Y:S01]  /*8b20*/  ENDCOLLECTIVE ;  /* 0x000000000000791b */ /* 0x003fe20003800000 */
.L_x_1550:
[----:B------:R-:W-:-:S05]  /*8b30*/  FADD.FTZ R31, R31, R30 ;  /* 0x0000001e1f1f7221 */ /* 0x000fca0000010000 */
[----:B------:R-:W-:Y:S02]  /*8b40*/  MOV R52, R31 ;  /* 0x0000001f00347202 */ /* 0x000fe40000000f00 */
[----:B------:R-:W-:-:S07]  /*8b50*/  MOV R33, R49 ;  /* 0x0000003100217202 */ /* 0x000fce0000000f00 */
[----:B------:R-:W-:Y:S05]  /*8b60*/  WARPSYNC.COLLECTIVE R51, `(.L_x_1551) ;  /* 0x0000000033087348 */ /* 0x000fea0003c00000 */
[----:B------:R0:W1:Y:S02]  /*8b70*/  SHFL.BFLY P2, R49, R52, R53, R54 ;  /* 0x0c00003534317389 */ /* 0x0000640000040036 */
[----:B01----:R-:W-:Y:S01]  /*8b80*/  ENDCOLLECTIVE ;  /* 0x000000000000791b */ /* 0x003fe20003800000 */
.L_x_1551:
[----:B------:R-:W-:Y:S01]  /*8b90*/  FADD.FTZ R33, R32, R33 ;  /* 0x0000002120217221 */ /* 0x000fe20000010000 */
[----:B------:R-:W-:-:S04]  /*8ba0*/  HFMA2.MMA R53, -RZ, RZ, 0, 1.1920928955078125e-07 ;  /* 0x00000002ff357435 */ /* 0x000fc800000001ff */
[----:B------:R-:W-:Y:S02]  /*8bb0*/  MOV R52, R33 ;  /* 0x0000002100347202 */ /* 0x000fe40000000f00 */
[----:B------:R-:W-:-:S07]  /*8bc0*/  MOV R34, R49 ;  /* 0x0000003100227202 */ /* 0x000fce0000000f00 */
[----:B------:R-:W-:Y:S05]  /*8bd0*/  WARPSYNC.COLLECTIVE R51, `(.L_x_1552) ;  /* 0x0000000033087348 */ /* 0x000fea0003c00000 */
[----:B------:R0:W1:Y:S02]  /*8be0*/  SHFL.BFLY P2, R49, R52, R53, R54 ;  /* 0x0c00003534317389 */ /* 0x0000640000040036 */
[----:B01----:R-:W-:Y:S01]  /*8bf0*/  ENDCOLLECTIVE ;  /* 0x000000000000791b */ /* 0x003fe20003800000 */
.L_x_1552:
[----:B------:R-:W-:-:S05]  /*8c00*/  FADD.FTZ R34, R31, R34 ;  /* 0x000000221f227221 */ /* 0x000fca0000010000 */
[----:B------:R-:W-:Y:S02]  /*8c10*/  MOV R52, R34 ;  /* 0x0000002200347202 */ /* 0x000fe40000000f00 */
[----:B------:R-:W-:-:S07]  /*8c20*/  MOV R36, R49 ;  /* 0x0000003100247202 */ /* 0x000fce0000000f00 */
[----:B------:R-:W-:Y:S05]  /*8c30*/  WARPSYNC.COLLECTIVE R51, `(.L_x_1553) ;  /* 0x0000000033087348 */ /* 0x000fea0003c00000 */
[----:B------:R0:W1:Y:S02]  /*8c40*/  SHFL.BFLY P2, R49, R52, R53, R54 ;  /* 0x0c00003534317389 */ /* 0x0000640000040036 */
[----:B01----:R-:W-:Y:S01]  /*8c50*/  ENDCOLLECTIVE ;  /* 0x000000000000791b */ /* 0x003fe20003800000 */
.L_x_1553:
[----:B------:R-:W-:Y:S01]  /*8c60*/  FADD.FTZ R36, R33, R36 ;  /* 0x0000002421247221 */ /* 0x000fe20000010000 */
[----:B------:R-:W-:-:S04]  /*8c70*/  HFMA2.MMA R53, -RZ, RZ, 0, 5.9604644775390625e-08 ;  /* 0x00000001ff357435 */ /* 0x000fc800000001ff */
[----:B------:R-:W-:Y:S02]  /*8c80*/  MOV R52, R36 ;  /* 0x0000002400347202 */ /* 0x000fe40000000f00 */
[----:B------:R-:W-:-:S07]  /*8c90*/  MOV R25, R49 ;  /* 0x0000003100197202 */ /* 0x000fce0000000f00 */
[----:B------:R-:W-:Y:S05]  /*8ca0*/  WARPSYNC.COLLECTIVE R51, `(.L_x_1554) ;  /* 0x0000000033087348 */ /* 0x000fea0003c00000 */
[----:B------:R0:W1:Y:S02]  /*8cb0*/  SHFL.BFLY P2, R49, R52, R53, R54 ;  /* 0x0c00003534317389 */ /* 0x0000640000040036 */
[----:B01----:R-:W-:Y:S01]  /*8cc0*/  ENDCOLLECTIVE ;  /* 0x000000000000791b */ /* 0x003fe20003800000 */
.L_x_1554:
[----:B------:R-:W-:-:S05]  /*8cd0*/  FADD.FTZ R25, R34, R25 ;  /* 0x0000001922197221 */ /* 0x000fca0000010000 */
[----:B------:R-:W-:Y:S02]  /*8ce0*/  MOV R52, R25 ;  /* 0x0000001900347202 */ /* 0x000fe40000000f00 */
[----:B------:R-:W-:-:S07]  /*8cf0*/  MOV R35, R49 ;  /* 0x0000003100237202 */ /* 0x000fce0000000f00 */
[----:B------:R-:W-:Y:S05]  /*8d00*/  WARPSYNC.COLLECTIVE R51, `(.L_x_1555) ;  /* 0x0000000033087348 */ /* 0x000fea0003c00000 */
[----:B------:R0:W1:Y:S02]  /*8d10*/  SHFL.BFLY P2, R49, R52, R53, R54 ;  /* 0x0c00003534317389 */ /* 0x0000640000040036 */
[----:B01----:R-:W-:Y:S01]  /*8d20*/  ENDCOLLECTIVE ;  /* 0x000000000000791b */ /* 0x003fe20003800000 */
.L_x_1555:
[----:B------:R-:W-:Y:S01]  /*8d30*/  FADD.FTZ R35, R36, R35 ;  /* 0x0000002324237221 */ /* 0x000fe20000010000 */
[----:B------:R-:W-:Y:S01]  /*8d40*/  MOV R30, R49 ;  /* 0x00000031001e7202 */ /* 0x000fe20000000f00 */
[----:B------:R-:W-:Y:S06]  /*8d50*/  BRA `(.L_x_1556) ;  /* 0xffffffec00147947 */ /* 0x000fec000383ffff */
.L_x_1535:
        /* <DEDUP_REMOVED lines=8> */
.L_x_1558:
[----:B------:R-:W-:Y:S05]  /*8de0*/  BSYNC B1 ;  /* 0x0000000000017941 */ /* 0x000fea0003800000 */
.L_x_1557:
        /* <DEDUP_REMOVED lines=8> */
.L_x_1559:
[----:B------:R-:W-:Y:S01]  /*8e70*/  FADD.FTZ R32, R32, R25 ;  /* 0x0000001920207221 */ /* 0x000fe20000010000 */
[----:B------:R-:W-:-:S04]  /*8e80*/  HFMA2.MMA R53, -RZ, RZ, 0, 2.384185791015625e-07 ;  /* 0x00000004ff357435 */ /* 0x000fc800000001ff */
[----:B------:R-:W-:Y:S02]  /*8e90*/  MOV R52, R32 ;  /* 0x0000002000347202 */ /* 0x000fe40000000f00 */
[----:B------:R-:W-:-:S07]  /*8ea0*/  MOV R31, R49 ;  /* 0x00000031001f7202 */ /* 0x000fce0000000f00 */
[----:B------:R-:W-:Y:S05]  /*8eb0*/  WARPSYNC.COLLECTIVE R51, `(.L_x_1560) ;  /* 0x0000000033087348 */ /* 0x000fea0003c00000 */
[----:B------:R0:W1:Y:S02]  /*8ec0*/  SHFL.BFLY P2, R49, R52, R53, R54 ;  /* 0x0c00003534317389 */ /* 0x0000640000040036 */
[----:B01----:R-:W-:Y:S01]  /*8ed0*/  ENDCOLLECTIVE ;  /* 0x000000000000791b */ /* 0x003fe20003800000 */
.L_x_1560:
[----:B------:R-:W-:-:S05]  /*8ee0*/  FADD.FTZ R31, R31, R30 ;  /* 0x0000001e1f1f7221 */ /* 0x000fca0000010000 */
[----:B------:R-:W-:Y:S02]  /*8ef0*/  MOV R52, R31 ;  /* 0x0000001f00347202 */ /* 0x000fe40000000f00 */
[----:B------:R-:W-:-:S07]  /*8f00*/  MOV R33, R49 ;  /* 0x0000003100217202 */ /* 0x000fce0000000f00 */
[----:B------:R-:W-:Y:S05]  /*8f10*/  WARPSYNC.COLLECTIVE R51, `(.L_x_1561) ;  /* 0x0000000033087348 */ /* 0x000fea0003c00000 */
[----:B------:R0:W1:Y:S02]  /*8f20*/  SHFL.BFLY P2, R49, R52, R53, R54 ;  /* 0x0c00003534317389 */ /* 0x0000640000040036 */
[----:B01----:R-:W-:Y:S01]  /*8f30*/  ENDCOLLECTIVE ;  /* 0x000000000000791b */ /* 0x003fe20003800000 */
.L_x_1561:
[----:B------:R-:W-:Y:S01]  /*8f40*/  FADD.FTZ R33, R32, R33 ;  /* 0x0000002120217221 */ /* 0x000fe20000010000 */
[----:B------:R-:W-:-:S04]  /*8f50*/  HFMA2.MMA R53, -RZ, RZ, 0, 1.1920928955078125e-07 ;  /* 0x00000002ff357435 */ /* 0x000fc800000001ff */
[----:B------:R-:W-:Y:S02]  /*8f60*/  MOV R52, R33 ;  /* 0x0000002100347202 */ /* 0x000fe40000000f00 */
[----:B------:R-:W-:-:S07]  /*8f70*/  MOV R34, R49 ;  /* 0x0000003100227202 */ /* 0x000fce0000000f00 */
[----:B------:R-:W-:Y:S05]  /*8f80*/  WARPSYNC.COLLECTIVE R51, `(.L_x_1562) ;  /* 0x0000000033087348 */ /* 0x000fea0003c00000 */
[----:B------:R0:W1:Y:S02]  /*8f90*/  SHFL.BFLY P2, R49, R52, R53, R54 ;  /* 0x0c00003534317389 */ /* 0x0000640000040036 */
[----:B01----:R-:W-:Y:S01]  /*8fa0*/  ENDCOLLECTIVE ;  /* 0x000000000000791b */ /* 0x003fe20003800000 */
.L_x_1562:
[----:B------:R-:W-:-:S05]  /*8fb0*/  FADD.FTZ R34, R31, R34 ;  /* 0x000000221f227221 */ /* 0x000fca0000010000 */
[----:B------:R-:W-:Y:S02]  /*8fc0*/  MOV R52, R34 ;  /* 0x0000002200347202 */ /* 0x000fe40000000f00 */
[----:B------:R-:W-:-:S07]  /*8fd0*/  MOV R36, R49 ;  /* 0x0000003100247202 */ /* 0x000fce0000000f00 */
[----:B------:R-:W-:Y:S05]  /*8fe0*/  WARPSYNC.COLLECTIVE R51, `(.L_x_1563) ;  /* 0x0000000033087348 */ /* 0x000fea0003c00000 */
[----:B------:R0:W1:Y:S02]  /*8ff0*/  SHFL.BFLY P2, R49, R52, R53, R54 ;  /* 0x0c00003534317389 */ /* 0x0000640000040036 */
[----:B01----:R-:W-:Y:S01]  /*9000*/  ENDCOLLECTIVE ;  /* 0x000000000000791b */ /* 0x003fe20003800000 */
.L_x_1563:
[----:B------:R-:W-:Y:S01]  /*9010*/  FADD.FTZ R36, R33, R36 ;  /* 0x0000002421247221 */ /* 0x000fe20000010000 */
[----:B------:R-:W-:-:S04]  /*9020*/  HFMA2.MMA R53, -RZ, RZ, 0, 5.9604644775390625e-08 ;  /* 0x00000001ff357435 */ /* 0x000fc800000001ff */
[----:B------:R-:W-:Y:S02]  /*9030*/  MOV R52, R36 ;  /* 0x0000002400347202 */ /* 0x000fe40000000f00 */
[----:B------:R-:W-:-:S07]  /*9040*/  MOV R25, R49 ;  /* 0x0000003100197202 */ /* 0x000fce0000000f00 */
[----:B------:R-:W-:Y:S05]  /*9050*/  WARPSYNC.COLLECTIVE R51, `(.L_x_1564) ;  /* 0x0000000033087348 */ /* 0x000fea0003c00000 */
[----:B------:R0:W1:Y:S02]  /*9060*/  SHFL.BFLY P2, R49, R52, R53, R54 ;  /* 0x0c00003534317389 */ /* 0x0000640000040036 */
[----:B01----:R-:W-:Y:S01]  /*9070*/  ENDCOLLECTIVE ;  /* 0x000000000000791b */ /* 0x003fe20003800000 */
.L_x_1564:
[----:B------:R-:W-:-:S05]  /*9080*/  FADD.FTZ R25, R34, R25 ;  /* 0x0000001922197221 */ /* 0x000fca0000010000 */
[----:B------:R-:W-:Y:S02]  /*9090*/  MOV R52, R25 ;  /* 0x0000001900347202 */ /* 0x000fe40000000f00 */
[----:B------:R-:W-:-:S07]  /*90a0*/  MOV R35, R49 ;  /* 0x0000003100237202 */ /* 0x000fce0000000f00 */
[----:B------:R-:W-:Y:S05]  /*90b0*/  WARPSYNC.COLLECTIVE R51, `(.L_x_1565) ;  /* 0x0000000033087348 */ /* 0x000fea0003c00000 */
[----:B------:R0:W1:Y:S02]  /*90c0*/  SHFL.BFLY P2, R49, R52, R53, R54 ;  /* 0x0c00003534317389 */ /* 0x0000640000040036 */
[----:B01----:R-:W-:Y:S01]  /*90d0*/  ENDCOLLECTIVE ;  /* 0x000000000000791b */ /* 0x003fe20003800000 */
.L_x_1565:
[----:B------:R-:W-:Y:S01]  /*90e0*/  FADD.FTZ R35, R36, R35 ;  /* 0x0000002324237221 */ /* 0x000fe20000010000 */
[----:B------:R-:W-:Y:S01]  /*90f0*/  MOV R30, R49 ;  /* 0x00000031001e7202 */ /* 0x000fe20000000f00 */
[----:B------:R-:W-:Y:S06]  /*9100*/  BRA `(.L_x_1566) ;  /* 0xffffffe800c07947 */ /* 0x000fec000383ffff */
.L_x_1536:
        /* <DEDUP_REMOVED lines=8> */
.L_x_1568:
[----:B------:R-:W-:Y:S05]  /*9190*/  BSYNC B0 ;  /* 0x0000000000007941 */ /* 0x000fea0003800000 */
.L_x_1567:
        /* <DEDUP_REMOVED lines=11> */
.L_x_1569:
        /* <DEDUP_REMOVED lines=19> */
.L_x_1570:
        /* <DEDUP_REMOVED lines=8> */
.L_x_1571:
        /* <DEDUP_REMOVED lines=11> */
.L_x_1572:
[----:B------:R-:W-:-:S05]  /*94b0*/  FADD.FTZ R27, R28, R27 ;  /* 0x0000001b1c1b7221 */ /* 0x000fca0000010000 */
[----:B------:R-:W-:Y:S02]  /*94c0*/  MOV R52, R27 ;  /* 0x0000001b00347202 */ /* 0x000fe40000000f00 */
[----:B------:R-:W-:-:S07]  /*94d0*/  MOV R29, R49 ;  /* 0x00000031001d7202 */ /* 0x000fce0000000f00 */
[----:B------:R-:W-:Y:S05]  /*94e0*/  WARPSYNC.COLLECTIVE R51, `(.L_x_1573) ;  /* 0x0000000033087348 */ /* 0x000fea0003c00000 */
[----:B------:R0:W1:Y:S02]  /*94f0*/  SHFL.BFLY P2, R49, R52, R53, R54 ;  /* 0x0c00003534317389 */ /* 0x0000640000040036 */
[----:B01----:R-:W-:Y:S01]  /*9500*/  ENDCOLLECTIVE ;  /* 0x000000000000791b */ /* 0x003fe20003800000 */
.L_x_1573:
        /* <DEDUP_REMOVED lines=8> */
.L_x_1574:
        /* <DEDUP_REMOVED lines=13> */
.L_x_1575:
        /* <DEDUP_REMOVED lines=8> */
.L_x_1576:
        /* <DEDUP_REMOVED lines=10> */
.L_x_1577:
[----:B------:R-:W-:Y:S01]  /*9780*/  @!P0 F2FP.F16.F32.PACK_AB R30, RZ, R30 ;  /* 0x0000001eff1e823e */ /* 0x000fe200000000ff */
[----:B------:R-:W-:Y:S01]  /*9790*/  FADD.FTZ R37, R37, R34 ;  /* 0x0000002225257221 */ /* 0x000fe20000010000 */
[----:B------:R-:W-:Y:S01]  /*97a0*/  @!P0 F2FP.F16.F32.PACK_AB R31, RZ, R31 ;  /* 0x0000001fff1f823e */ /* 0x000fe200000000ff */
        /* <DEDUP_REMOVED lines=9> */
.L_x_1578:
[----:B------:R-:W-:-:S05]  /*9840*/  FADD.FTZ R36, R36, R35 ;  /* 0x0000002324247221 */ /* 0x000fca0000010000 */
[----:B------:R-:W-:Y:S02]  /*9850*/  MOV R52, R36 ;  /* 0x0000002400347202 */ /* 0x000fe40000000f00 */
[----:B------:R-:W-:-:S07]  /*9860*/  MOV R34, R49 ;  /* 0x0000003100227202 */ /* 0x000fce0000000f00 */
[----:B------:R-:W-:Y:S05]  /*9870*/  WARPSYNC.COLLECTIVE R51, `(.L_x_1579) ;  /* 0x0000000033087348 */ /* 0x000fea0003c00000 */
[----:B------:R0:W1:Y:S02]  /*9880*/  SHFL.BFLY P2, R49, R52, R53, R54 ;  /* 0x0c00003534317389 */ /* 0x0000640000040036 */
[----:B01----:R-:W-:Y:S01]  /*9890*/  ENDCOLLECTIVE ;  /* 0x000000000000791b */ /* 0x003fe20003800000 */
.L_x_1579:
[----:B------:R-:W-:Y:S01]  /*98a0*/  FADD.FTZ R34, R37, R34 ;  /* 0x0000002225227221 */ /* 0x000fe20000010000 */
[----:B------:R-:W-:-:S04]  /*98b0*/  HFMA2.MMA R53, -RZ, RZ, 0, 1.1920928955078125e-07 ;  /* 0x00000002ff357435 */ /* 0x000fc800000001ff */
[----:B------:R-:W-:Y:S02]  /*98c0*/  MOV R52, R34 ;  /* 0x0000002200347202 */ /* 0x000fe40000000f00 */
[----:B------:R-:W-:-:S07]  /*98d0*/  MOV R35, R49 ;  /* 0x0000003100237202 */ /* 0x000fce0000000f00 */
[----:B------:R-:W-:Y:S05]  /*98e0*/  WARPSYNC.COLLECTIVE R51, `(.L_x_1580) ;  /* 0x0000000033087348 */ /* 0x000fea0003c00000 */
[----:B------:R0:W1:Y:S02]  /*98f0*/  SHFL.BFLY P2, R49, R52, R53, R54 ;  /* 0x0c00003534317389 */ /* 0x0000640000040036 */
[----:B01----:R-:W-:Y:S01]  /*9900*/  ENDCOLLECTIVE ;  /* 0x000000000000791b */ /* 0x003fe20003800000 */
.L_x_1580:
[----:B------:R-:W-:-:S05]  /*9910*/  FADD.FTZ R35, R36, R35 ;  /* 0x0000002324237221 */ /* 0x000fca0000010000 */
[----:B------:R-:W-:Y:S02]  /*9920*/  MOV R52, R35 ;  /* 0x0000002300347202 */ /* 0x000fe40000000f00 */
[----:B------:R-:W-:-:S07]  /*9930*/  MOV R37, R49 ;  /* 0x0000003100257202 */ /* 0x000fce0000000f00 */
[----:B------:R-:W-:Y:S05]  /*9940*/  WARPSYNC.COLLECTIVE R51, `(.L_x_1581) ;  /* 0x0000000033087348 */ /* 0x000fea0003c00000 */
[----:B------:R0:W1:Y:S02]  /*9950*/  SHFL.BFLY P2, R49, R52, R53, R54 ;  /* 0x0c00003534317389 */ /* 0x0000640000040036 */
[----:B01----:R-:W-:Y:S01]  /*9960*/  ENDCOLLECTIVE ;  /* 0x000000000000791b */ /* 0x003fe20003800000 */
.L_x_1581:
[----:B------:R-:W-:Y:S01]  /*9970*/  FADD.FTZ R37, R34, R37 ;  /* 0x0000002522257221 */ /* 0x000fe20000010000 */
[----:B------:R-:W-:-:S04]  /*9980*/  HFMA2.MMA R53, -RZ, RZ, 0, 5.9604644775390625e-08 ;  /* 0x00000001ff357435 */ /* 0x000fc800000001ff */
[----:B------:R-:W-:Y:S02]  /*9990*/  MOV R52, R37 ;  /* 0x0000002500347202 */ /* 0x000fe40000000f00 */
[----:B------:R-:W-:-:S07]  /*99a0*/  MOV R36, R49 ;  /* 0x0000003100247202 */ /* 0x000fce0000000f00 */
[----:B------:R-:W-:Y:S05]  /*99b0*/  WARPSYNC.COLLECTIVE R51, `(.L_x_1582) ;  /* 0x0000000033087348 */ /* 0x000fea0003c00000 */
[----:B------:R0:W1:Y:S02]  /*99c0*/  SHFL.BFLY P2, R49, R52, R53, R54 ;  /* 0x0c00003534317389 */ /* 0x0000640000040036 */
[----:B01----:R-:W-:Y:S01]  /*99d0*/  ENDCOLLECTIVE ;  /* 0x000000000000791b */ /* 0x003fe20003800000 */
.L_x_1582:
[----:B------:R-:W-:-:S05]  /*99e0*/  FADD.FTZ R36, R35, R36 ;  /* 0x0000002423247221 */ /* 0x000fca0000010000 */
[----:B------:R-:W-:Y:S02]  /*99f0*/  MOV R52, R36 ;  /* 0x0000002400347202 */ /* 0x000fe40000000f00 */
[----:B------:R-:W-:-:S07]  /*9a00*/  MOV R34, R49 ;  /* 0x0000003100227202 */ /* 0x000fce0000000f00 */
[----:B------:R-:W-:Y:S05]  /*9a10*/  WARPSYNC.COLLECTIVE R51, `(.L_x_1583) ;  /* 0x0000000033087348 */ /* 0x000fea0003c00000 */
[----:B------:R0:W1:Y:S02]  /*9a20*/  SHFL.BFLY P2, R49, R52, R53, R54 ;  /* 0x0c00003534317389 */ /* 0x0000640000040036 */
[----:B01----:R-:W-:Y:S01]  /*9a30*/  ENDCOLLECTIVE ;  /* 0x000000000000791b */ /* 0x003fe20003800000 */
.L_x_1583:
[----:B------:R-:W-:-:S05]  /*9a40*/  FADD.FTZ R25, R37, R34 ;  /* 0x0000002225197221 */ /* 0x000fca0000010000 */
[----:B------:R-:W-:Y:S01]  /*9a50*/  @!P0 F2FP.F16.F32.PACK_AB R25, RZ, R25 ;  /* 0x00000019ff19823e */ /* 0x000fe200000000ff */
[----:B------:R-:W-:Y:S01]  /*9a60*/  HFMA2.MMA R53, -RZ, RZ, 0, 4.76837158203125e-07 ;  /* 0x00000008ff357435 */ /* 0x000fe200000001ff */
[----:B------:R-:W-:Y:S02]  /*9a70*/  MOV R52, R41 ;  /* 0x0000002900347202 */ /* 0x000fe40000000f00 */
[----:B------:R-:W-:-:S08]  /*9a80*/  MOV R35, R49 ;  /* 0x0000003100237202 */ /* 0x000fd00000000f00 */
[----:B------:R-:W-:Y:S05]  /*9a90*/  WARPSYNC.COLLECTIVE R51, `(.L_x_1584) ;  /* 0x0000000033087348 */ /* 0x000fea0003c00000 */
[----:B------:R0:W1:Y:S02]  /*9aa0*/  SHFL.BFLY P2, R49, R52, R53, R54 ;  /* 0x0c00003534317389 */ /* 0x0000640000040036 */
[----:B01----:R-:W-:Y:S01]  /*9ab0*/  ENDCOLLECTIVE ;  /* 0x000000000000791b */ /* 0x003fe20003800000 */
.L_x_1584:
[--C-:B------:R-:W-:Y:S01]  /*9ac0*/  FADD.FTZ R30, R36, R35.reuse ;  /* 0x00000023241e7221 */ /* 0x100fe20000010000 */
[----:B------:R-:W-:-:S04]  /*9ad0*/  PRMT R35, R25, 0x7610, R35 ;  /* 0x0000761019237816 */ /* 0x000fc80000000023 */
[----:B------:R-:W-:Y:S02]  /*9ae0*/  @!P0 F2FP.F16.F32.PACK_AB R30, RZ, R30 ;  /* 0x0000001eff1e823e */ /* 0x000fe400000000ff */
[----:B------:R-:W-:Y:S02]  /*9af0*/  MOV R52, R42 ;  /* 0x0000002a00347202 */ /* 0x000fe40000000f00 */
[----:B------:R-:W-:-:S07]  /*9b00*/  MOV R44, R49 ;  /* 0x00000031002c7202 */ /* 0x000fce0000000f00 */
[----:B------:R-:W-:Y:S05]  /*9b10*/  WARPSYNC.COLLECTIVE R51, `(.L_x_1585) ;  /* 0x0000000033087348 */ /* 0x000fea0003c00000 */
[----:B------:R0:W1:Y:S02]  /*9b20*/  SHFL.BFLY P2, R49, R52, R53, R54 ;  /* 0x0c00003534317389 */ /* 0x0000640000040036 */
[----:B01----:R-:W-:Y:S01]  /*9b30*/  ENDCOLLECTIVE ;  /* 0x000000000000791b */ /* 0x003fe20003800000 */
.L_x_1585:
[----:B------:R-:W-:Y:S01]  /*9b40*/  FADD.FTZ R44, R44, R41 ;  /* 0x000000292c2c7221 */ /* 0x000fe20000010000 */
[----:B------:R-:W-:-:S04]  /*9b50*/  HFMA2.MMA R53, -RZ, RZ, 0, 2.384185791015625e-07 ;  /* 0x00000004ff357435 */ /* 0x000fc800000001ff */
[----:B------:R-:W-:Y:S02]  /*9b60*/  MOV R52, R44 ;  /* 0x0000002c00347202 */ /* 0x000fe40000000f00 */
[----:B------:R-:W-:-:S07]  /*9b70*/  MOV R43, R49 ;  /* 0x00000031002b7202 */ /* 0x000fce0000000f00 */
[----:B------:R-:W-:Y:S05]  /*9b80*/  WARPSYNC.COLLECTIVE R51, `(.L_x_1586) ;  /* 0x0000000033087348 */ /* 0x000fea0003c00000 */
[----:B------:R0:W1:Y:S02]  /*9b90*/  SHFL.BFLY P2, R49, R52, R53, R54 ;  /* 0x0c00003534317389 */ /* 0x0000640000040036 */
[----:B01----:R-:W-:Y:S01]  /*9ba0*/  ENDCOLLECTIVE ;  /* 0x000000000000791b */ /* 0x003fe20003800000 */
.L_x_1586:
[----:B------:R-:W-:-:S05]  /*9bb0*/  FADD.FTZ R43, R43, R42 ;  /* 0x0000002a2b2b7221 */ /* 0x000fca0000010000 */
[----:B------:R-:W-:Y:S02]  /*9bc0*/  MOV R52, R43 ;  /* 0x0000002b00347202 */ /* 0x000fe40000000f00 */
[----:B------:R-:W-:-:S07]  /*9bd0*/  MOV R41, R49 ;  /* 0x0000003100297202 */ /* 0x000fce0000000f00 */
[----:B------:R-:W-:Y:S05]  /*9be0*/  WARPSYNC.COLLECTIVE R51, `(.L_x_1587) ;  /* 0x0000000033087348 */ /* 0x000fea0003c00000 */
[----:B------:R0:W1:Y:S02]  /*9bf0*/  SHFL.BFLY P2, R49, R52, R53, R54 ;  /* 0x0c00003534317389 */ /* 0x0000640000040036 */
[----:B01----:R-:W-:Y:S01]  /*9c00*/  ENDCOLLECTIVE ;  /* 0x000000000000791b */ /* 0x003fe20003800000 */
.L_x_1587:
[----:B------:R-:W-:Y:S01]  /*9c10*/  FADD.FTZ R41, R44, R41 ;  /* 0x000000292c297221 */ /* 0x000fe20000010000 */
[----:B------:R-:W-:-:S04]  /*9c20*/  HFMA2.MMA R53, -RZ, RZ, 0, 1.1920928955078125e-07 ;  /* 0x00000002ff357435 */ /* 0x000fc800000001ff */
[----:B------:R-:W-:Y:S02]  /*9c30*/  MOV R52, R41 ;  /* 0x0000002900347202 */ /* 0x000fe40000000f00 */
[----:B------:R-:W-:-:S07]  /*9c40*/  MOV R42, R49 ;  /* 0x00000031002a7202 */ /* 0x000fce0000000f00 */
[----:B------:R-:W-:Y:S05]  /*9c50*/  WARPSYNC.COLLECTIVE R51, `(.L_x_1588) ;  /* 0x0000000033087348 */ /* 0x000fea0003c00000 */
[----:B------:R0:W1:Y:S02]  /*9c60*/  SHFL.BFLY P2, R49, R52, R53, R54 ;  /* 0x0c00003534317389 */ /* 0x0000640000040036 */
[----:B01----:R-:W-:Y:S01]  /*9c70*/  ENDCOLLECTIVE ;  /* 0x000000000000791b */ /* 0x003fe20003800000 */
.L_x_1588:
[----:B------:R-:W-:-:S05]  /*9c80*/  FADD.FTZ R42, R43, R42 ;  /* 0x0000002a2b2a7221 */ /* 0x000fca0000010000 */
[----:B------:R-:W-:Y:S02]  /*9c90*/  MOV R52, R42 ;  /* 0x0000002a00347202 */ /* 0x000fe40000000f00 */
[----:B------:R-:W-:-:S07]  /*9ca0*/  MOV R44, R49 ;  /* 0x00000031002c7202 */ /* 0x000fce0000000f00 */
[----:B------:R-:W-:Y:S05]  /*9cb0*/  WARPSYNC.COLLECTIVE R51, `(.L_x_1589) ;  /* 0x0000000033087348 */ /* 0x000fea0003c00000 */
[----:B------:R0:W1:Y:S02]  /*9cc0*/  SHFL.BFLY P2, R49, R52, R53, R54 ;  /* 0x0c00003534317389 */ /* 0x0000640000040036 */
[----:B01----:R-:W-:Y:S01]  /*9cd0*/  ENDCOLLECTIVE ;  /* 0x000000000000791b */ /* 0x003fe20003800000 */
.L_x_1589:
[----:B------:R-:W-:Y:S01]  /*9ce0*/  FADD.FTZ R44, R41, R44 ;  /* 0x0000002c292c7221 */ /* 0x000fe20000010000 */
[----:B------:R-:W-:-:S04]  /*9cf0*/  HFMA2.MMA R53, -RZ, RZ, 0, 5.9604644775390625e-08 ;  /* 0x00000001ff357435 */ /* 0x000fc800000001ff */
[----:B------:R-:W-:Y:S02]  /*9d00*/  MOV R52, R44 ;  /* 0x0000002c00347202 */ /* 0x000fe40000000f00 */
[----:B------:R-:W-:-:S07]  /*9d10*/  MOV R43, R49 ;  /* 0x00000031002b7202 */ /* 0x000fce0000000f00 */
[----:B------:R-:W-:Y:S05]  /*9d20*/  WARPSYNC.COLLECTIVE R51, `(.L_x_1590) ;  /* 0x0000000033087348 */ /* 0x000fea0003c00000 */
[----:B------:R0:W1:Y:S02]  /*9d30*/  SHFL.BFLY P2, R49, R52, R53, R54 ;  /* 0x0c00003534317389 */ /* 0x0000640000040036 */
[----:B01----:R-:W-:Y:S01]  /*9d40*/  ENDCOLLECTIVE ;  /* 0x000000000000791b */ /* 0x003fe20003800000 */
.L_x_1590:
[----:B------:R-:W-:-:S05]  /*9d50*/  FADD.FTZ R42, R42, R43 ;  /* 0x0000002b2a2a7221 */ /* 0x000fca0000010000 */
[----:B------:R-:W-:Y:S02]  /*9d60*/  MOV R52, R42 ;  /* 0x0000002a00347202 */ /* 0x000fe40000000f00 */
[----:B------:R-:W-:-:S07]  /*9d70*/  MOV R41, R49 ;  /* 0x0000003100297202 */ /* 0x000fce0000000f00 */
[----:B------:R-:W-:Y:S05]  /*9d80*/  WARPSYNC.COLLECTIVE R51, `(.L_x_1591) ;  /* 0x0000000033087348 */ /* 0x000fea0003c00000 */
[----:B------:R0:W1:Y:S02]  /*9d90*/  SHFL.BFLY P2, R49, R52, R53, R54 ;  /* 0x0c00003534317389 */ /* 0x0000640000040036 */
[----:B01----:R-:W-:Y:S01]  /*9da0*/  ENDCOLLECTIVE ;  /* 0x000000000000791b */ /* 0x003fe20003800000 */
.L_x_1591:
[----:B------:R-:W-:Y:S01]  /*9db0*/  HFMA2.MMA R53, -RZ, RZ, 0, 4.76837158203125e-07 ;  /* 0x00000008ff357435 */ /* 0x000fe200000001ff */
[----:B------:R-:W-:Y:S02]  /*9dc0*/  MOV R52, R45 ;  /* 0x0000002d00347202 */ /* 0x000fe40000000f00 */
[----:B------:R-:W-:-:S08]  /*9dd0*/  MOV R43, R49 ;  /* 0x00000031002b7202 */ /* 0x000fd00000000f00 */
[----:B------:R-:W-:Y:S05]  /*9de0*/  WARPSYNC.COLLECTIVE R51, `(.L_x_1592) ;  /* 0x0000000033087348 */ /* 0x000fea0003c00000 */
[----:B------:R0:W1:Y:S02]  /*9df0*/  SHFL.BFLY P2, R49, R52, R53, R54 ;  /* 0x0c00003534317389 */ /* 0x0000640000040036 */
[----:B01----:R-:W-:Y:S01]  /*9e00*/  ENDCOLLECTIVE ;  /* 0x000000000000791b */ /* 0x003fe20003800000 */
.L_x_1592:
[----:B------:R-:W-:-:S05]  /*9e10*/  FADD.FTZ R32, R42, R43 ;  /* 0x0000002b2a207221 */ /* 0x000fca0000010000 */
[----:B------:R-:W-:Y:S02]  /*9e20*/  @!P0 F2FP.F16.F32.PACK_AB R32, RZ, R32 ;  /* 0x00000020ff20823e */ /* 0x000fe400000000ff */
[----:B------:R-:W-:Y:S02]  /*9e30*/  MOV R52, R46 ;  /* 0x0000002e00347202 */ /* 0x000fe40000000f00 */
[----:B------:R-:W-:-:S07]  /*9e40*/  MOV R50, R49 ;  /* 0x0000003100327202 */ /* 0x000fce0000000f00 */
[----:B------:R-:W-:Y:S05]  /*9e50*/  WARPSYNC.COLLECTIVE R51, `(.L_x_1593) ;  /* 0x0000000033087348 */ /* 0x000fea0003c00000 */
[----:B------:R0:W1:Y:S02]  /*9e60*/  SHFL.BFLY P2, R49, R52, R53, R54 ;  /* 0x0c00003534317389 */ /* 0x0000640000040036 */
[----:B01----:R-:W-:Y:S01]  /*9e70*/  ENDCOLLECTIVE ;  /* 0x000000000000791b */ /* 0x003fe20003800000 */
.L_x_1593:
[----:B------:R-:W-:Y:S01]  /*9e80*/  FADD.FTZ R50, R50, R45 ;  /* 0x0000002d32327221 */ /* 0x000fe20000010000 */
[----:B------:R-:W-:-:S04]  /*9e90*/  HFMA2.MMA R53, -RZ, RZ, 0, 2.384185791015625e-07 ;  /* 0x00000004ff357435 */ /* 0x000fc800000001ff */
[----:B------:R-:W-:Y:S02]  /*9ea0*/  MOV R52, R50 ;  /* 0x0000003200347202 */ /* 0x000fe40000000f00 */
[----:B------:R-:W-:-:S07]  /*9eb0*/  MOV R47, R49 ;  /* 0x00000031002f7202 */ /* 0x000fce0000000f00 */
[----:B------:R-:W-:Y:S05]  /*9ec0*/  WARPSYNC.COLLECTIVE R51, `(.L_x_1594) ;  /* 0x0000000033087348 */ /* 0x000fea0003c00000 */
[----:B------:R0:W1:Y:S02]  /*9ed0*/  SHFL.BFLY P2, R49, R52, R53, R54 ;  /* 0x0c00003534317389 */ /* 0x0000640000040036 */
[----:B01----:R-:W-:Y:S01]  /*9ee0*/  ENDCOLLECTIVE ;  /* 0x000000000000791b */ /* 0x003fe20003800000 */
.L_x_1594:
[----:B------:R-:W-:-:S05]  /*9ef0*/  FADD.FTZ R47, R47, R46 ;  /* 0x0000002e2f2f7221 */ /* 0x000fca0000010000 */
[----:B------:R-:W-:Y:S02]  /*9f00*/  MOV R52, R47 ;  /* 0x0000002f00347202 */ /* 0x000fe40000000f00 */
[----:B------:R-:W-:-:S07]  /*9f10*/  MOV R45, R49 ;  /* 0x00000031002d7202 */ /* 0x000fce0000000f00 */
[----:B------:R-:W-:Y:S05]  /*9f20*/  WARPSYNC.COLLECTIVE R51, `(.L_x_1595) ;  /* 0x0000000033087348 */ /* 0x000fea0003c00000 */
[----:B------:R0:W1:Y:S02]  /*9f30*/  SHFL.BFLY P2, R49, R52, R53, R54 ;  /* 0x0c00003534317389 */ /* 0x0000640000040036 */
[----:B01----:R-:W-:Y:S01]  /*9f40*/  ENDCOLLECTIVE ;  /* 0x000000000000791b */ /* 0x003fe20003800000 */
.L_x_1595:
[----:B------:R-:W-:Y:S01]  /*9f50*/  FADD.FTZ R45, R50, R45 ;  /* 0x0000002d322d7221 */ /* 0x000fe20000010000 */
[----:B------:R-:W-:-:S04]  /*9f60*/  HFMA2.MMA R53, -RZ, RZ, 0, 1.1920928955078125e-07 ;  /* 0x00000002ff357435 */ /* 0x000fc800000001ff */
[----:B------:R-:W-:Y:S02]  /*9f70*/  MOV R52, R45 ;  /* 0x0000002d00347202 */ /* 0x000fe40000000f00 */
[----:B------:R-:W-:-:S07]  /*9f80*/  MOV R46, R49 ;  /* 0x00000031002e7202 */ /* 0x000fce0000000f00 */
[----:B------:R-:W-:Y:S05]  /*9f90*/  WARPSYNC.COLLECTIVE R51, `(.L_x_1596) ;  /* 0x0000000033087348 */ /* 0x000fea0003c00000 */
[----:B------:R0:W1:Y:S02]  /*9fa0*/  SHFL.BFLY P2, R49, R52, R53, R54 ;  /* 0x0c00003534317389 */ /* 0x0000640000040036 */
[----:B01----:R-:W-:Y:S01]  /*9fb0*/  ENDCOLLECTIVE ;  /* 0x000000000000791b */ /* 0x003fe20003800000 */
.L_x_1596:
[----:B------:R-:W-:-:S05]  /*9fc0*/  FADD.FTZ R46, R47, R46 ;  /* 0x0000002e2f2e7221 */ /* 0x000fca0000010000 */
[----:B------:R-:W-:Y:S02]  /*9fd0*/  MOV R52, R46 ;  /* 0x0000002e00347202 */ /* 0x000fe40000000f00 */
[----:B------:R-:W-:-:S07]  /*9fe0*/  MOV R48, R49 ;  /* 0x0000003100307202 */ /* 0x000fce0000000f00 */
[----:B------:R-:W-:Y:S05]  /*9ff0*/  WARPSYNC.COLLECTIVE R51, `(.L_x_1597) ;  /* 0x0000000033087348 */ /* 0x000fea0003c00000 */
[----:B------:R0:W1:Y:S02]  /*a000*/  SHFL.BFLY P2, R49, R52, R53, R54 ;  /* 0x0c00003534317389 */ /* 0x0000640000040036 */
[----:B01----:R-:W-:Y:S01]  /*a010*/  ENDCOLLECTIVE ;  /* 0x000000000000791b */ /* 0x003fe20003800000 */
.L_x_1597:
        /* <DEDUP_REMOVED lines=8> */
[----:B------:R-:W-:-:S07]  /*a0a0*/  @!P0 F2FP.F16.F32.PACK_AB R31, RZ, R31 ;  /* 0x0000001fff1f823e */ /* 0x000fce00000000ff */
[----:B0-----:R-:W-:Y:S05]  /*a0b0*/  WARPSYNC.COLLECTIVE R51, `(.L_x_1598) ;  /* 0x0000000033087348 */ /* 0x001fea0003c00000 */
[----:B0-----:R0:W1:Y:S02]  /*a0c0*/  SHFL.BFLY P2, R49, R52, R53, R54 ;  /* 0x0c00003534317389 */ /* 0x0010640000040036 */
[----:B01----:R-:W-:Y:S01]  /*a0d0*/  ENDCOLLECTIVE ;  /* 0x000000000000791b */ /* 0x003fe20003800000 */
.L_x_1598:
        /* <DEDUP_REMOVED lines=9> */
.L_x_1599:
[----:B------:R-:W-:Y:S01]  /*a170*/  FADD.FTZ R34, R45, R34 ;  /* 0x000000222d227221 */ /* 0x000fe20000010000 */
[----:B------:R-:W-:Y:S01]  /*a180*/  MOV R25, R49 ;  /* 0x0000003100197202 */ /* 0x000fe20000000f00 */
[----:B------:R-:W-:Y:S06]  /*a190*/  BRA `(.L_x_1600) ;  /* 0xffffffe400007947 */ /* 0x000fec000383ffff */
.L_x_1601:
        /* <DEDUP_REMOVED lines=14> */
.L_x_2658:


//--------------------- .text._ZN13group_norm_v218gn_bwd_cuda_kernelI6__halfLi320ELi2ELi32ELi40ELi1024ELb0ELb1ELi32ELi320ELi320ELi4ELb1ELi8ELb0ELb0ELNS_15WgradSyncMethodE3ENS_16CompileConditionILi900EEEEEvPT_S6_S6_PKS5_S8_S8_S8_PKfflPfPj --------------------------
	.section	.text._ZN13group_norm_v218gn_bwd_cuda_kernelI6__halfLi320ELi2ELi32ELi40ELi1024ELb0ELb1ELi32ELi320ELi320ELi4ELb1ELi8ELb0ELb0ELNS_15WgradSyncMethodE3ENS_16CompileConditionILi900EEEEEvPT_S6_S6_PKS5_S8_S8_S8_PKfflPfPj,"ax",@progbits
	.align	128
        .global         _ZN13group_norm_v218gn_bwd_cuda_kernelI6__halfLi320ELi2ELi32ELi40ELi1024ELb0ELb1ELi32ELi320ELi320ELi4ELb1ELi8ELb0ELb0ELNS_15WgradSyncMethodE3ENS_16CompileConditionILi900EEEEEvPT_S6_S6_PKS5_S8_S8_S8_PKfflPfPj
        .type           _ZN13group_norm_v218gn_bwd_cuda_kernelI6__halfLi320ELi2ELi32ELi40ELi1024ELb0ELb1ELi32ELi320ELi320ELi4ELb1ELi8ELb0ELb0ELNS_15WgradSyncMethodE3ENS_16CompileConditionILi900EEEEEvPT_S6_S6_PKS5_S8_S8_S8_PKfflPfPj,@function
        .size           _ZN13group_norm_v218gn_bwd_cuda_kernelI6__halfLi320ELi2ELi32ELi40ELi1024ELb0ELb1ELi32ELi320ELi320ELi4ELb1ELi8ELb0ELb0ELNS_15WgradSyncMethodE3ENS_16CompileConditionILi900EEEEEvPT_S6_S6_PKS5_S8_S8_S8_PKfflPfPj,(.L_x_2659 - _ZN13group_norm_v218gn_bwd_cuda_kernelI6__halfLi320ELi2ELi32ELi40ELi1024ELb0ELb1ELi32ELi320ELi320ELi4ELb1ELi8ELb0ELb0ELNS_15WgradSyncMethodE3ENS_16CompileConditionILi900EEEEEvPT_S6_S6_PKS5_S8_S8_S8_PKfflPfPj)
        .other          _ZN13group_norm_v218gn_bwd_cuda_kernelI6__halfLi320ELi2ELi32ELi40ELi1024ELb0ELb1ELi32ELi320ELi320ELi4ELb1ELi8ELb0ELb0ELNS_15WgradSyncMethodE3ENS_16CompileConditionILi900EEEEEvPT_S6_S6_PKS5_S8_S8_S8_PKfflPfPj,@"STO_CUDA_ENTRY STV_DEFAULT"
_ZN13group_norm_v218gn_bwd_cuda_kernelI6__halfLi320ELi2ELi32ELi40ELi1024ELb0ELb1ELi32ELi320ELi320ELi4ELb1ELi8ELb0ELb0ELNS_15WgradSyncMethodE3ENS_16CompileConditionILi900EEEEEvPT_S6_S6_PKS5_S8_S8_S8_PKfflPfPj:
.text._ZN13group_norm_v218gn_bwd_cuda_kernelI6__halfLi320ELi2ELi32ELi40ELi1024ELb0ELb1ELi32ELi320ELi320ELi4ELb1ELi8ELb0ELb0ELNS_15WgradSyncMethodE3ENS_16CompileConditionILi900EEEEEvPT_S6_S6_PKS5_S8_S8_S8_PKfflPfPj:
        /* <DEDUP_REMOVED lines=32> */
.L_x_1604:
[----:B------:R-:W2:Y:S04]  /*0200*/  LD.E.STRONG.GPU R0, desc[UR12][R2.64] ;  /* 0x0000000c02007980 */ /* 0x000ea8000c10f900 */
[----:B--2---:R-:W-:Y:S01]  /*0210*/  CCTL.IVALL ;  /* 0x00000000ff00798f */ /* 0x004fe20002000000 */
[----:B------:R-:W-:Y:S05]  /*0220*/  YIELD ;  /* 0x0000000000007946 */ /* 0x000fea0003800000 */
[----:B-----5:R-:W-:-:S04]  /*0230*/  LOP3.LUT R0, R0, R5, RZ, 0x3c, !PT ;  /* 0x0000000500007212 */ /* 0x020fc800078e3cff */
[----:B------:R-:W-:-:S13]  /*0240*/  ISETP.GT.AND P0, PT, R0, -0x1, PT ;  /* 0xffffffff0000780c */ /* 0x000fda0003f04270 */
[----:B------:R-:W-:Y:S05]  /*0250*/  @P0 BRA `(.L_x_1604) ;  /* 0xfffffffc00e80947 */ /* 0x000fea000383ffff */
.L_x_1603:
[----:B------:R-:W-:Y:S05]  /*0260*/  WARPSYNC.ALL ;  /* 0x0000000000007948 */ /* 0x000fea0003800000 */
[----:B------:R-:W-:Y:S06]  /*0270*/  BAR.SYNC.DEFER_BLOCKING 0x0 ;  /* 0x0000000000007b1d */ /* 0x000fec0000010000 */
[----:B------:R-:W-:Y:S05]  /*0280*/  BRA `(.L_x_1605) ;  /* 0x0000003c005c7947 */ /* 0x000fea0003800000 */
.L_x_1602:
        /* <DEDUP_REMOVED lines=37> */
.L_x_1617:
[----:B-12---:R-:W0:Y:S01]  /*04e0*/  S2R R0, SR_TID.X ;  /* 0x0000000000007919 */ /* 0x006e220000002100 */
[----:B------:R-:W-:Y:S02]  /*04f0*/  ULOP3.LUT UR9, UR11, 0x3, URZ, 0xc0, !UPT ;  /* 0x000000030b097892 */ /* 0x000fe4000f8ec03f */
[----:B------:R-:W-:Y:S02]  /*0500*/  USHF.R.U64 UR10, UR11, 0x2, UR5 ;  /* 0x000000020b0a7899 */ /* 0x000fe40008001205 */
[----:B------:R-:W-:Y:S02]  /*0510*/  UIMAD UR14, UR9, 0x140, URZ ;  /* 0x00000140090e78a4 */ /* 0x000fe4000f8e023f */
[----:B------:R-:W-:Y:S02]  /*0520*/  USHF.L.U32 UR9, UR17, 0x5, URZ ;  /* 0x0000000511097899 */ /* 0x000fe4000800063f */
[----:B------:R-:W-:Y:S01]  /*0530*/  USHF.R.U32.HI UR15, URZ, 0x2, UR5 ;  /* 0x000000023f0f7899 */ /* 0x000fe20008011605 */
[----:B------:R-:W-:Y:S01]  /*0540*/  IMAD.U32 R7, RZ, RZ, UR10 ;  /* 0x0000000aff077e24 */ /* 0x000fe2000f8e00ff */
[----:B------:R-:W-:Y:S01]  /*0550*/  ULOP3.LUT UR9, UR9, 0x3e0, URZ, 0xc0, !UPT ;  /* 0x000003e009097892 */ /* 0x000fe2000f8ec03f */
[----:B------:R-:W-:Y:S01]  /*0560*/  ULDC.64 UR18, c[0x0][0x248] ;  /* 0x0000920000127ab9 */ /* 0x000fe20000000a00 */
[----:B------:R-:W-:-:S02]  /*0570*/  UIMAD UR10, UR15, 0x140000, URZ ;  /* 0x001400000f0a78a4 */ /* 0x000fc4000f8e023f */
[----:B------:R-:W-:Y:S01]  /*0580*/  MOV R6, UR15 ;  /* 0x0000000f00067c02 */ /* 0x000fe20008000f00 */
[----:B------:R-:W-:Y:S01]  /*0590*/  ULDC.64 UR20, c[0x0][0x228] ;  /* 0x00008a0000147ab9 */ /* 0x000fe20000000a00 */
[----:B0-----:R-:W-:-:S05]  /*05a0*/  IMAD.WIDE.U32 R52, R0, -0x33333333, RZ ;  /* 0xcccccccd00347825 */ /* 0x001fca00078e00ff */
[----:B------:R-:W-:-:S04]  /*05b0*/  SHF.R.U32.HI R52, RZ, 0x6, R53 ;  /* 0x00000006ff347819 */ /* 0x000fc80000011635 */
[C---:B------:R-:W-:Y:S01]  /*05c0*/  IADD3 R31, R52.reuse, UR9, RZ ;  /* 0x00000009341f7c10 */ /* 0x040fe2000fffe0ff */
[----:B------:R-:W-:Y:S01]  /*05d0*/  IMAD R53, R52, -0x50, R0 ;  /* 0xffffffb034357824 */ /* 0x000fe200078e0200 */
[----:B------:R-:W-:-:S03]  /*05e0*/  ULDC UR9, c[0x0][0x250] ;  /* 0x0000940000097ab9 */ /* 0x000fc60000000800 */
[----:B------:R-:W-:Y:S01]  /*05f0*/  IMAD R31, R31, 0x500, RZ ;  /* 0x000005001f1f7824 */ /* 0x000fe200078e02ff */
[----:B------:R-:W-:-:S04]  /*0600*/  LEA R26, R53, UR14, 0x2 ;  /* 0x0000000e351a7c11 */ /* 0x000fc8000f8e10ff */
[----:B------:R-:W-:Y:S01]  /*0610*/  SHF.R.S32.HI R27, RZ, 0x1f, R26 ;  /* 0x0000001fff1b7819 */ /* 0x000fe2000001141a */
[----:B------:R-:W-:-:S04]  /*0620*/  IMAD.WIDE.U32 R2, R26, -0x33333333, RZ ;  /* 0xcccccccd1a027825 */ /* 0x000fc800078e00ff */
[C---:B------:R-:W-:Y:S01]  /*0630*/  IMAD.WIDE.U32 R28, R7.reuse, 0x140000, R26 ;  /* 0x00140000071c7825 */ /* 0x040fe200078e001a */
[----:B------:R-:W-:Y:S02]  /*0640*/  SHF.R.U32.HI R0, RZ, 0x5, R3 ;  /* 0x00000005ff007819 */ /* 0x000fe40000011603 */
[----:B------:R-:W0:Y:S02]  /*0650*/  LDC.64 R2, c[0x0][0x238] ;  /* 0x00008e00ff027b82 */ /* 0x000e240000000a00 */
[----:B------:R-:W-:Y:S01]  /*0660*/  LEA R5, P0, R7, R0, 0x5 ;  /* 0x0000000007057211 */ /* 0x000fe200078028ff */
[----:B------:R1:W-:Y:S01]  /*0670*/  STL [R1+0x14], R0 ;  /* 0x0000140001007387 */ /* 0x0003e20000100800 */
[----:B------:R-:W-:Y:S02]  /*0680*/  IADD3 R4, P1, R31, R28, RZ ;  /* 0x0000001c1f047210 */ /* 0x000fe40007f3e0ff */
[----:B------:R-:W-:Y:S02]  /*0690*/  LEA.HI.X R6, R7, RZ, R6, 0x5, P0 ;  /* 0x000000ff07067211 */ /* 0x000fe400000f2c06 */
[----:B------:R-:W-:-:S02]  /*06a0*/  LEA R36, P0, R5, UR18, 0x3 ;  /* 0x0000001205247c11 */ /* 0x000fc4000f8018ff */
[----:B------:R-:W-:Y:S02]  /*06b0*/  SHF.L.U32 R9, R4, 0x1, RZ ;  /* 0x0000000104097819 */ /* 0x000fe400000006ff */
[----:B------:R-:W-:Y:S01]  /*06c0*/  LEA.HI.X R37, R5, UR19, R6, 0x3, P0 ;  /* 0x0000001305257c11 */ /* 0x000fe200080f1c06 */
[----:B------:R-:W-:Y:S01]  /*06d0*/  ULDC.64 UR18, c[0x0][0x230] ;  /* 0x00008c0000127ab9 */ /* 0x000fe20000000a00 */
[----:B-1----:R-:W-:-:S04]  /*06e0*/  IADD3 R0, R29, UR10, RZ ;  /* 0x0000000a1d007c10 */ /* 0x002fc8000fffe0ff */
[----:B------:R-:W-:Y:S01]  /*06f0*/  IADD3.X R5, RZ, R0, RZ, P1, !PT ;  /* 0x00000000ff057210 */ /* 0x000fe20000ffe4ff */
[----:B------:R-:W2:Y:S01]  /*0700*/  LDG.E.64.CONSTANT R36, desc[UR12][R36.64] ;  /* 0x0000000c24247981 */ /* 0x000ea2000c1e9b00 */
[C---:B------:R-:W-:Y:S02]  /*0710*/  IADD3 R24, P0, R9.reuse, UR18, RZ ;  /* 0x0000001209187c10 */ /* 0x040fe4000ff1e0ff */
[----:B------:R-:W-:Y:S01]  /*0720*/  SHF.L.U64.HI R8, R4, 0x1, R5 ;  /* 0x0000000104087819 */ /* 0x000fe20000010205 */
[----:B------:R-:W-:Y:S01]  /*0730*/  STL [R1+0xc], R9 ;  /* 0x00000c0901007387 */ /* 0x000fe20000100800 */
[----:B------:R-:W-:Y:S01]  /*0740*/  IADD3 R22, P1, R9, UR20, RZ ;  /* 0x0000001409167c10 */ /* 0x000fe2000ff3e0ff */
[----:B0-----:R-:W-:Y:S01]  /*0750*/  IMAD.WIDE R26, R26, 0x2, R2 ;  /* 0x000000021a1a7825 */ /* 0x001fe200078e0202 */
[----:B------:R-:W-:Y:S01]  /*0760*/  IADD3.X R25, R8, UR19, RZ, P0, !PT ;  /* 0x0000001308197c10 */ /* 0x000fe200087fe4ff */
[----:B------:R-:W-:Y:S01]  /*0770*/  STL [R1+0x10], R8 ;  /* 0x0000100801007387 */ /* 0x000fe20000100800 */
[----:B------:R-:W-:-:S02]  /*0780*/  IADD3 R3, R31, 0x1400, RZ ;  /* 0x000014001f037810 */ /* 0x000fc40007ffe0ff */
[----:B------:R-:W-:Y:S01]  /*0790*/  IADD3.X R23, R8, UR21, RZ, P1, !PT ;  /* 0x0000001508177c10 */ /* 0x000fe20008ffe4ff */
[----:B------:R-:W3:Y:S01]  /*07a0*/  LDG.E.64.CONSTANT R26, desc[UR12][R26.64] ;  /* 0x0000000c1a1a7981 */ /* 0x000ee2000c1e9b00 */
[----:B------:R-:W-:-:S03]  /*07b0*/  IADD3 R3, P0, R3, R28, RZ ;  /* 0x0000001c03037210 */ /* 0x000fc60007f1e0ff */
[----:B------:R-:W4:Y:S01]  /*07c0*/  LDG.E.64.CONSTANT R24, desc[UR12][R24.64] ;  /* 0x0000000c18187981 */ /* 0x000f22000c1e9b00 */
[----:B------:R-:W-:Y:S02]  /*07d0*/  IADD3.X R2, RZ, R0, RZ, P0, !PT ;  /* 0x00000000ff027210 */ /* 0x000fe400007fe4ff */
[C---:B------:R-:W-:Y:S01]  /*07e0*/  SHF.L.U32 R5, R3.reuse, 0x1, RZ ;  /* 0x0000000103057819 */ /* 0x040fe200000006ff */
[----:B------:R-:W5:Y:S01]  /*07f0*/  LDG.E.64.CONSTANT R22, desc[UR12][R22.64] ;  /* 0x0000000c16167981 */ /* 0x000f62000c1e9b00 */
        /* <DEDUP_REMOVED lines=8> */
[----:B------:R-:W-:Y:S02]  /*0880*/  IADD3 R3, P0, R3, R28, RZ ;  /* 0x0000001c03037210 */ /* 0x000fe40007f1e0ff */
[----:B------:R-:W-:Y:S02]  /*0890*/  STL [R1+0x4], R5 ;  /* 0x0000040501007387 */ /* 0x000fe40000100800 */
[----:B------:R-:W-:Y:S02]  /*08a0*/  IADD3.X R2, RZ, R0, RZ, P0, !PT ;  /* 0x00000000ff027210 */ /* 0x000fe400007fe4ff */
[----:B------:R-:W-:Y:S01]  /*08b0*/  SHF.L.U32 R93, R3, 0x1, RZ ;  /* 0x00000001035d7819 */ /* 0x000fe200000006ff */
[----:B------:R0:W-:Y:S03]  /*08c0*/  STL [R1+0x8], R4 ;  /* 0x0000080401007387 */ /* 0x0001e60000100800 */
[----:B------:R-:W-:-:S02]  /*08d0*/  IADD3 R16, P0, R93, UR18, RZ ;  /* 0x000000125d107c10 */ /* 0x000fc4000ff1e0ff */
[----:B0-----:R-:W-:Y:S02]  /*08e0*/  SHF.L.U64.HI R4, R3, 0x1, R2 ;  /* 0x0000000103047819 */ /* 0x001fe40000010202 */
[----:B------:R-:W-:Y:S02]  /*08f0*/  IADD3 R14, P1, R93, UR20, RZ ;  /* 0x000000145d0e7c10 */ /* 0x000fe4000ff3e0ff */
[C---:B------:R-:W-:Y:S02]  /*0900*/  IADD3.X R17, R4.reuse, UR19, RZ, P0, !PT ;  /* 0x0000001304117c10 */ /* 0x040fe400087fe4ff */
[----:B------:R-:W-:-:S04]  /*0910*/  IADD3.X R15, R4, UR21, RZ, P1, !PT ;  /* 0x00000015040f7c10 */ /* 0x000fc80008ffe4ff */
[----:B------:R-:W5:Y:S01]  /*0920*/  LDG.E.64.CONSTANT R16, desc[UR12][R16.64] ;  /* 0x0000000c10107981 */ /* 0x000f62000c1e9b00 */
[----:B------:R-:W-:-:S03]  /*0930*/  IADD3 R3, R31, 0x3c00, RZ ;  /* 0x00003c001f037810 */ /* 0x000fc60007ffe0ff */
[----:B------:R-:W5:Y:S01]  /*0940*/  LDG.E.64.CONSTANT R14, desc[UR12][R14.64] ;  /* 0x0000000c0e0e7981 */ /* 0x000f62000c1e9b00 */
        /* <DEDUP_REMOVED lines=24> */
[C---:B------:R-:W-:Y:S01]  /*0ad0*/  SHF.L.U32 R87, R3.reuse, 0x1, RZ ;  /* 0x0000000103577819 */ /* 0x040fe200000006ff */
[----:B------:R0:W-:Y:S01]  /*0ae0*/  STL [R1], R4 ;  /* 0x0000000401007387 */ /* 0x0001e20000100800 */
[----:B------:R-:W-:Y:S02]  /*0af0*/  SHF.L.U64.HI R88, R3, 0x1, R88 ;  /* 0x0000000103587819 */ /* 0x000fe40000010258 */
[----:B0-----:R-:W-:-:S04]  /*0b00*/  IADD3 R4, P0, R87, UR18, RZ ;  /* 0x0000001257047c10 */ /* 0x001fc8000ff1e0ff */
[----:B------:R-:W-:-:S06]  /*0b10*/  IADD3.X R5, R88, UR19, RZ, P0, !PT ;  /* 0x0000001358057c10 */ /* 0x000fcc00087fe4ff */
[----:B------:R-:W5:Y:S01]  /*0b20*/  LDG.E.64.CONSTANT R4, desc[UR12][R4.64] ;  /* 0x0000000c04047981 */ /* 0x000f62000c1e9b00 */
[----:B------:R-:W-:Y:S02]  /*0b30*/  IADD3 R50, P1, R87, UR20, RZ ;  /* 0x0000001457327c10 */ /* 0x000fe4000ff3e0ff */
[----:B------:R-:W-:Y:S02]  /*0b40*/  IADD3 R3, R31, 0x7800, RZ ;  /* 0x000078001f037810 */ /* 0x000fe40007ffe0ff */
[----:B------:R-:W-:Y:S02]  /*0b50*/  IADD3.X R51, R88, UR21, RZ, P1, !PT ;  /* 0x0000001558337c10 */ /* 0x000fe40008ffe4ff */
[----:B------:R-:W-:-:S04]  /*0b60*/  IADD3 R3, P0, R3, R28, RZ ;  /* 0x0000001c03037210 */ /* 0x000fc80007f1e0ff */
        /* <DEDUP_REMOVED lines=21> */
[----:B--2---:R-:W-:-:S06]  /*0cc0*/  FADD.FTZ R33, R37, UR9 ;  /* 0x0000000925217e21 */ /* 0x004fcc0008010000 */
[----:B------:R-:W0:Y:S01]  /*0cd0*/  MUFU.RSQ R33, R33 ;  /* 0x0000002100217308 */ /* 0x000e220000001400 */
[----:B---3--:R-:W-:Y:S02]  /*0ce0*/  HADD2.F32 R32, -RZ, R26.H0_H0 ;  /* 0x2000001aff207230 */ /* 0x008fe40000004100 */
[--C-:B----4-:R-:W-:Y:S02]  /*0cf0*/  HADD2.F32 R29, -RZ, R24.reuse.H0_H0 ;  /* 0x20000018ff1d7230 */ /* 0x110fe40000004100 */
[----:B------:R-:W-:Y:S02]  /*0d00*/  HADD2.F32 R37, -RZ, R24.H1_H1 ;  /* 0x30000018ff257230 */ /* 0x000fe40000004100 */
[--C-:B-----5:R-:W-:Y:S02]  /*0d10*/  HADD2.F32 R0, -RZ, R22.reuse.H0_H0 ;  /* 0x20000016ff007230 */ /* 0x120fe40000004100 */
        /* <DEDUP_REMOVED lines=14> */
[----:B------:R-:W-:Y:S02]  /*0e00*/  HADD2.F32 R26, -RZ, R23.H1_H1 ;  /* 0x30000017ff1a7230 */ /* 0x000fe40000004100 */
[----:B------:R-:W-:Y:S01]  /*0e10*/  FFMA.FTZ R37, R81, R24, R22 ;  /* 0x0000001851257223 */ /* 0x000fe20000010016 */
[----:B------:R-:W-:Y:S02]  /*0e20*/  HADD2.F32 R23, -RZ, R20.H0_H0 ;  /* 0x20000014ff177230 */ /* 0x000fe40000004100 */
[----:B------:R-:W-:Y:S01]  /*0e30*/  FMUL.FTZ R22, R28, R29 ;  /* 0x0000001d1c167220 */ /* 0x000fe20000410000 */
[----:B------:R-:W-:-:S02]  /*0e40*/  HADD2.F32 R27, -RZ, R27.H1_H1 ;  /* 0x3000001bff1b7230 */ /* 0x000fc40000004100 */
[C---:B------:R-:W-:Y:S01]  /*0e50*/  FMUL.FTZ R80, R33.reuse, R80 ;  /* 0x0000005021507220 */ /* 0x040fe20000410000 */
[C---:B------:R-:W-:Y:S01]  /*0e60*/  FADD.FTZ R78, -R36.reuse, R25 ;  /* 0x00000019244e7221 */ /* 0x040fe20000010100 */
[----:B------:R-:W-:Y:S01]  /*0e70*/  FADD.FTZ R24, -R36, R23 ;  /* 0x0000001724187221 */ /* 0x000fe20000010100 */
[----:B------:R-:W-:Y:S02]  /*0e80*/  HADD2.F32 R25, -RZ, R18.H0_H0 ;  /* 0x20000012ff197230 */ /* 0x000fe40000004100 */
[----:B------:R-:W-:Y:S01]  /*0e90*/  FFMA.FTZ R37, R80, R22, R37 ;  /* 0x0000001650257223 */ /* 0x000fe20000010025 */
[----:B------:R-:W-:Y:S02]  /*0ea0*/  HADD2.F32 R23, -RZ, R20.H1_H1 ;  /* 0x30000014ff177230 */ /* 0x000fe40000004100 */
[----:B------:R-:W-:Y:S01]  /*0eb0*/  FMUL.FTZ R22, R26, R27 ;  /* 0x0000001b1a167220 */ /* 0x000fe20000410000 */
[C---:B------:R-:W-:Y:S01]  /*0ec0*/  FMUL.FTZ R78, R33.reuse, R78 ;  /* 0x0000004e214e7220 */ /* 0x040fe20000410000 */
[----:B------:R-:W-:Y:S01]  /*0ed0*/  FMUL.FTZ R77, R33, R24 ;  /* 0x00000018214d7220 */ /* 0x000fe20000410000 */
[----:B------:R-:W-:-:S02]  /*0ee0*/  HADD2.F32 R24, -RZ, R18.H1_H1 ;  /* 0x30000012ff187230 */ /* 0x000fc40000004100 */
[----:B------:R-:W-:Y:S01]  /*0ef0*/  FMUL.FTZ R20, R32, R25 ;  /* 0x0000001920147220 */ /* 0x000fe20000410000 */
[----:B------:R-:W-:Y:S01]  /*0f00*/  FFMA.FTZ R22, R78, R22, R37 ;  /* 0x000000164e167223 */ /* 0x000fe20000010025 */
[C---:B------:R-:W-:Y:S01]  /*0f10*/  FADD.FTZ R76, -R36.reuse, R23 ;  /* 0x00000017244c7221 */ /* 0x040fe20000010100 */
[----:B------:R-:W-:Y:S02]  /*0f20*/  HADD2.F32 R55, -RZ, R21.H0_H0 ;  /* 0x20000015ff377230 */ /* 0x000fe40000004100 */
[----:B------:R-:W-:Y:S01]  /*0f30*/  FMUL.FTZ R18, R31, R24 ;  /* 0x000000181f127220 */ /* 0x000fe20000410000 */
[----:B------:R-:W-:Y:S01]  /*0f40*/  FFMA.FTZ R37, R77, R20, R22 ;  /* 0x000000144d257223 */ /* 0x000fe20000010016 */
[----:B------:R-:W-:Y:S01]  /*0f50*/  FMUL.FTZ R76, R33, R76 ;  /* 0x0000004c214c7220 */ /* 0x000fe20000410000 */
[----:B------:R-:W-:Y:S02]  /*0f60*/  HADD2.F32 R23, -RZ, R19.H0_H0 ;  /* 0x20000013ff177230 */ /* 0x000fe40000004100 */
[----:B------:R-:W-:Y:S01]  /*0f70*/  FADD.FTZ R20, -R36, R55 ;  /* 0x0000003724147221 */ /* 0x000fe20000010100 */
[----:B------:R-:W-:Y:S01]  /*0f80*/  FFMA.FTZ R18, R76, R18, R37 ;  /* 0x000000124c127223 */ /* 0x000fe20000010025 */
[----:B------:R-:W-:-:S02]  /*0f90*/  HADD2.F32 R37, -RZ, R21.H1_H1 ;  /* 0x30000015ff257230 */ /* 0x000fc40000004100 */
[----:B------:R-:W-:Y:S01]  /*0fa0*/  FMUL.FTZ R21, R29, R23 ;  /* 0x000000171d157220 */ /* 0x000fe20000410000 */
[----:B------:R-:W-:Y:S01]  /*0fb0*/  FMUL.FTZ R75, R33, R20 ;  /* 0x00000014214b7220 */ /* 0x000fe20000410000 */
[----:B------:R-:W-:Y:S02]  /*0fc0*/  HADD2.F32 R22, -RZ, R19.H1_H1 ;  /* 0x30000013ff167230 */ /* 0x000fe40000004100 */
[----:B------:R-:W-:Y:S01]  /*0fd0*/  FADD.FTZ R74, -R36, R37 ;  /* 0x00000025244a7221 */ /* 0x000fe20000010100 */
[----:B------:R-:W-:Y:S01]  /*0fe0*/  FFMA.FTZ R19, R75, R21, R18 ;  /* 0x000000154b137223 */ /* 0x000fe20000010012 */
[----:B------:R-:W-:Y:S02]  /*0ff0*/  HADD2.F32 R37, -RZ, R16.H0_H0 ;  /* 0x20000010ff257230 */ /* 0x000fe40000004100 */
[----:B------:R-:W-:Y:S01]  /*1000*/  FMUL.FTZ R18, R27, R22 ;  /* 0x000000161b127220 */ /* 0x000fe20000410000 */
[----:B------:R-:W-:Y:S01]  /*1010*/  FMUL.FTZ R74, R33, R74 ;  /* 0x0000004a214a7220 */ /* 0x000fe20000410000 */
[----:B------:R-:W-:-:S02]  /*1020*/  HADD2.F32 R21, -RZ, R14.H0_H0 ;  /* 0x2000000eff157230 */ /* 0x000fc40000004100 */
[----:B------:R-:W-:Y:S01]  /*1030*/  FADD.FTZ R20, -R36, R37 ;  /* 0x0000002524147221 */ /* 0x000fe20000010100 */
[----:B------:R-:W-:Y:S01]  /*1040*/  FFMA.FTZ R18, R74, R18, R19 ;  /* 0x000000124a127223 */ /* 0x000fe20000010013 */
[----:B------:R-:W-:Y:S02]  /*1050*/  HADD2.F32 R19, -RZ, R16.H1_H1 ;  /* 0x30000010ff137230 */ /* 0x000fe40000004100 */
[----:B------:R-:W-:Y:S01]  /*1060*/  FMUL.FTZ R73, R33, R20 ;  /* 0x0000001421497220 */ /* 0x000fe20000410000 */
[----:B------:R-:W-:Y:S02]  /*1070*/  HADD2.F32 R20, -RZ, R14.H1_H1 ;  /* 0x3000000eff147230 */ /* 0x000fe40000004100 */
[----:B------:R-:W-:Y:S01]  /*1080*/  FMUL.FTZ R16, R32, R21 ;  /* 0x0000001520107220 */ /* 0x000fe20000410000 */
        /* <DEDUP_REMOVED lines=13> */
[----:B------:R-:W-:Y:S01]  /*1160*/  FFMA.FTZ R15, R71, R17, R14 ;  /* 0x00000011470f7223 */ /* 0x000fe2000001000e */
[----:B------:R-:W-:-:S02]  /*1170*/  HADD2.F32 R37, -RZ, R12.H0_H0 ;  /* 0x2000000cff257230 */ /* 0x000fc40000004100 */
[----:B------:R-:W-:Y:S01]  /*1180*/  FMUL.FTZ R14, R27, R18 ;  /* 0x000000121b0e7220 */ /* 0x000fe20000410000 */
[C---:B------:R-:W-:Y:S01]  /*1190*/  FMUL.FTZ R70, R33.reuse, R70 ;  /* 0x0000004621467220 */ /* 0x040fe20000410000 */
[----:B------:R-:W-:Y:S02]  /*11a0*/  HADD2.F32 R17, -RZ, R10.H0_H0 ;  /* 0x2000000aff117230 */ /* 0x000fe40000004100 */
[----:B------:R-:W-:Y:S01]  /*11b0*/  FADD.FTZ R16, -R36, R37 ;  /* 0x0000002524107221 */ /* 0x000fe20000010100 */
[----:B------:R-:W-:Y:S01]  /*11c0*/  FFMA.FTZ R14, R70, R14, R15 ;  /* 0x0000000e460e7223 */ /* 0x000fe2000001000f */
[----:B------:R-:W-:Y:S02]  /*11d0*/  HADD2.F32 R15, -RZ, R12.H1_H1 ;  /* 0x3000000cff0f7230 */ /* 0x000fe40000004100 */
[----:B------:R-:W-:Y:S01]  /*11e0*/  FMUL.FTZ R69, R33, R16 ;  /* 0x0000001021457220 */ /* 0x000fe20000410000 */
[----:B------:R-:W-:Y:S02]  /*11f0*/  HADD2.F32 R16, -RZ, R10.H1_H1 ;  /* 0x3000000aff107230 */ /* 0x000fe40000004100 */
[----:B------:R-:W-:Y:S01]  /*1200*/  FMUL.FTZ R12, R32, R17 ;  /* 0x00000011200c7220 */ /* 0x000fe20000410000 */
[----:B------:R-:W-:Y:S01]  /*1210*/  FADD.FTZ R68, -R36, R15 ;  /* 0x0000000f24447221 */ /* 0x000fe20000010100 */
[----:B------:R-:W-:-:S02]  /*1220*/  HADD2.F32 R55, -RZ, R13.H0_H0 ;  /* 0x2000000dff377230 */ /* 0x000fc40000004100 */
[----:B------:R-:W-:Y:S01]  /*1230*/  FFMA.FTZ R37, R69, R12, R14 ;  /* 0x0000000c45257223 */ /* 0x000fe2000001000e */
[----:B------:R-:W-:Y:S01]  /*1240*/  FMUL.FTZ R10, R31, R16 ;  /* 0x000000101f0a7220 */ /* 0x000fe20000410000 */
[----:B------:R-:W-:Y:S01]  /*1250*/  FMUL.FTZ R68, R33, R68 ;  /* 0x0000004421447220 */ /* 0x000fe20000410000 */
[----:B------:R-:W-:Y:S02]  /*1260*/  HADD2.F32 R15, -RZ, R11.H0_H0 ;  /* 0x2000000bff0f7230 */ /* 0x000fe40000004100 */
[----:B------:R-:W-:Y:S01]  /*1270*/  FADD.FTZ R12, -R36, R55 ;  /* 0x00000037240c7221 */ /* 0x000fe20000010100 */
[----:B------:R-:W-:Y:S01]  /*1280*/  FFMA.FTZ R10, R68, R10, R37 ;  /* 0x0000000a440a7223 */ /* 0x000fe20000010025 */
[----:B------:R-:W-:Y:S02]  /*1290*/  HADD2.F32 R37, -RZ, R13.H1_H1 ;  /* 0x3000000dff257230 */ /* 0x000fe40000004100 */
[----:B------:R-:W-:Y:S01]  /*12a0*/  FMUL.FTZ R13, R29, R15 ;  /* 0x0000000f1d0d7220 */ /* 0x000fe20000410000 */
[----:B------:R-:W-:Y:S01]  /*12b0*/  FMUL.FTZ R67, R33, R12 ;  /* 0x0000000c21437220 */ /* 0x000fe20000410000 */
[----:B------:R-:W-:-:S02]  /*12c0*/  HADD2.F32 R14, -RZ, R11.H1_H1 ;  /* 0x3000000bff0e7230 */ /* 0x000fc40000004100 */
[C---:B------:R-:W-:Y:S01]  /*12d0*/  FADD.FTZ R66, -R36.reuse, R37 ;  /* 0x0000002524427221 */ /* 0x040fe20000010100 */
[----:B------:R-:W-:Y:S01]  /*12e0*/  FFMA.FTZ R11, R67, R13, R10 ;  /* 0x0000000d430b7223 */ /* 0x000fe2000001000a */
[----:B------:R-:W-:Y:S02]  /*12f0*/  HADD2.F32 R37, -RZ, R8.H0_H0 ;  /* 0x20000008ff257230 */ /* 0x000fe40000004100 */
[----:B------:R-:W-:Y:S01]  /*1300*/  FMUL.FTZ R10, R27, R14 ;  /* 0x0000000e1b0a7220 */ /* 0x000fe20000410000 */
[----:B------:R-:W-:Y:S01]  /*1310*/  FMUL.FTZ R66, R33, R66 ;  /* 0x0000004221427220 */ /* 0x000fe20000410000 */
[----:B------:R-:W-:Y:S02]  /*1320*/  HADD2.F32 R13, -RZ, R6.H0_H0 ;  /* 0x20000006ff0d7230 */ /* 0x000fe40000004100 */
[----:B------:R-:W-:Y:S01]  /*1330*/  FADD.FTZ R12, -R36, R37 ;  /* 0x00000025240c7221 */ /* 0x000fe20000010100 */
[----:B------:R-:W-:Y:S01]  /*1340*/  FFMA.FTZ R10, R66, R10, R11 ;  /* 0x0000000a420a7223 */ /* 0x000fe2000001000b */
[----:B------:R-:W-:-:S02]  /*1350*/  HADD2.F32 R11, -RZ, R8.H1_H1 ;  /* 0x30000008ff0b7230 */ /* 0x000fc40000004100 */
        /* <DEDUP_REMOVED lines=10> */
[----:B------:R-:W-:Y:S02]  /*1400*/  FFMA.FTZ R37, R64, R6, R37 ;  /* 0x0000000640257223 */ /* 0x000fe40000010025 */
[----:B------:R-:W-:Y:S01]  /*1410*/  FMUL.FTZ R6, R29, R11 ;  /* 0x0000000b1d067220 */ /* 0x000fe20000410000 */
[----:B------:R-:W-:-:S04]  /*1420*/  FMUL.FTZ R63, R33, R63 ;  /* 0x0000003f213f7220 */ /* 0x000fc80000410000 */
[----:B------:R-:W-:Y:S01]  /*1430*/  FFMA.FTZ R37, R63, R6, R37 ;  /* 0x000000063f257223 */ /* 0x000fe20000010025 */
[----:B------:R-:W-:Y:S01]  /*1440*/  FFMA.FTZ R6, R0, R32, RZ ;  /* 0x0000002000067223 */ /* 0x000fe200000100ff */
[----:B------:R-:W-:-:S03]  /*1450*/  HADD2.F32 R61, -RZ, R4.H0_H0 ;  /* 0x20000004ff3d7230 */ /* 0x000fc60000004100 */
[----:B------:R-:W-:Y:S01]  /*1460*/  FFMA.FTZ R6, R30, R31, R6 ;  /* 0x0000001f1e067223 */ /* 0x000fe20000010006 */
[----:B------:R-:W-:-:S03]  /*1470*/  HADD2.F32 R60, -RZ, R4.H1_H1 ;  /* 0x30000004ff3c7230 */ /* 0x000fc60000004100 */
[----:B------:R-:W-:-:S04]  /*1480*/  FFMA.FTZ R4, R28, R29, R6 ;  /* 0x0000001d1c047223 */ /* 0x000fc80000010006 */
[----:B------:R-:W-:Y:S01]  /*1490*/  FFMA.FTZ R4, R26, R27, R4 ;  /* 0x0000001b1a047223 */ /* 0x000fe20000010004 */
[----:B------:R-:W-:-:S03]  /*14a0*/  HADD2.F32 R62, -RZ, R9.H1_H1 ;  /* 0x30000009ff3e7230 */ /* 0x000fc60000004100 */
[----:B------:R-:W-:Y:S01]  /*14b0*/  FFMA.FTZ R4, R32, R25, R4 ;  /* 0x0000001920047223 */ /* 0x000fe20000010004 */
[----:B------:R-:W-:Y:S02]  /*14c0*/  HADD2.F32 R10, -RZ, R7.H1_H1 ;  /* 0x30000007ff0a7230 */ /* 0x000fe40000004100 */
[C---:B------:R-:W-:Y:S01]  /*14d0*/  FADD.FTZ R62, -R36.reuse, R62 ;  /* 0x0000003e243e7221 */ /* 0x040fe20000010100 */
[----:B------:R-:W-:Y:S01]  /*14e0*/  FFMA.FTZ R4, R31, R24, R4 ;  /* 0x000000181f047223 */ /* 0x000fe20000010004 */
[----:B------:R-:W-:Y:S02]  /*14f0*/  HADD2.F32 R9, -RZ, R50.H0_H0 ;  /* 0x20000032ff097230 */ /* 0x000fe40000004100 */
[----:B------:R-:W-:Y:S01]  /*1500*/  FMUL.FTZ R7, R27, R10 ;  /* 0x0000000a1b077220 */ /* 0x000fe20000410000 */
[----:B------:R-:W-:Y:S01]  /*1510*/  FFMA.FTZ R4, R29, R23, R4 ;  /* 0x000000171d047223 */ /* 0x000fe20000010004 */
[----:B------:R-:W-:Y:S01]  /*1520*/  FMUL.FTZ R62, R33, R62 ;  /* 0x0000003e213e7220 */ /* 0x000fe20000410000 */
[----:B------:R-:W-:-:S02]  /*1530*/  FADD.FTZ R61, -R36, R61 ;  /* 0x0000003d243d7221 */ /* 0x000fc40000010100 */
        /* <DEDUP_REMOVED lines=16> */
[----:B------:R-:W-:Y:S02]  /*1640*/  HADD2.F32 R6, -RZ, R51.H1_H1 ;  /* 0x30000033ff067230 */ /* 0x000fe40000004100 */
[C---:B------:R-:W-:Y:S01]  /*1650*/  FFMA.FTZ R50, R29.reuse, R19, R50 ;  /* 0x000000131d327223 */ /* 0x040fe20000010032 */
[----:B------:R-:W-:Y:S01]  /*1660*/  FMUL.FTZ R5, R29, R7 ;  /* 0x000000071d057220 */ /* 0x000fe20000410000 */
[----:B------:R-:W-:Y:S01]  /*1670*/  FMUL.FTZ R59, R33, R59 ;  /* 0x0000003b213b7220 */ /* 0x000fe20000410000 */
[----:B------:R-:W-:Y:S01]  /*1680*/  FADD.FTZ R58, -R36, R58 ;  /* 0x0000003a243a7221 */ /* 0x000fe20000010100 */
[----:B------:R-:W-:-:S02]  /*1690*/  HADD2.F32 R57, -RZ, R2.H0_H0 ;  /* 0x20000002ff397230 */ /* 0x000fc40000004100 */
[----:B------:R-:W-:Y:S01]  /*16a0*/  FFMA.FTZ R50, R27, R18, R50 ;  /* 0x000000121b327223 */ /* 0x000fe20000010032 */
[----:B------:R-:W-:Y:S01]  /*16b0*/  FFMA.FTZ R37, R59, R5, R37 ;  /* 0x000000053b257223 */ /* 0x000fe20000010025 */
[----:B------:R-:W-:Y:S01]  /*16c0*/  FMUL.FTZ R4, R27, R6 ;  /* 0x000000061b047220 */ /* 0x000fe20000410000 */
[C---:B------:R-:W-:Y:S01]  /*16d0*/  FMUL.FTZ R58, R33.reuse, R58 ;  /* 0x0000003a213a7220 */ /* 0x040fe20000410000 */
[--C-:B------:R-:W-:Y:S02]  /*16e0*/  HADD2.F32 R5, -RZ, R38.reuse.H0_H0 ;  /* 0x20000026ff057230 */ /* 0x100fe40000004100 */
[----:B------:R-:W-:Y:S01]  /*16f0*/  FADD.FTZ R57, -R36, R57 ;  /* 0x0000003924397221 */ /* 0x000fe20000010100 */
[----:B------:R-:W-:Y:S01]  /*1700*/  FFMA.FTZ R50, R32, R17, R50 ;  /* 0x0000001120327223 */ /* 0x000fe20000010032 */
[----:B------:R-:W-:Y:S01]  /*1710*/  FFMA.FTZ R37, R58, R4, R37 ;  /* 0x000000043a257223 */ /* 0x000fe20000010025 */
[----:B------:R-:W-:Y:S02]  /*1720*/  HADD2.F32 R4, -RZ, R38.H1_H1 ;  /* 0x30000026ff047230 */ /* 0x000fe40000004100 */
[----:B------:R-:W-:Y:S01]  /*1730*/  FMUL.FTZ R38, R32, R5 ;  /* 0x0000000520267220 */ /* 0x000fe20000410000 */
[----:B------:R-:W-:Y:S01]  /*1740*/  FMUL.FTZ R57, R33, R57 ;  /* 0x0000003921397220 */ /* 0x000fe20000410000 */
[----:B------:R-:W-:Y:S01]  /*1750*/  FFMA.FTZ R50, R31, R16, R50 ;  /* 0x000000101f327223 */ /* 0x000fe20000010032 */
[----:B------:R-:W-:-:S02]  /*1760*/  HADD2.F32 R56, -RZ, R2.H1_H1 ;  /* 0x30000002ff387230 */ /* 0x000fc40000004100 */
[----:B------:R-:W-:Y:S01]  /*1770*/  FFMA.FTZ R38, R57, R38, R37 ;  /* 0x0000002639267223 */ /* 0x000fe20000010025 */
[----:B------:R-:W-:Y:S01]  /*1780*/  FFMA.FTZ R37, R29, R15, R50 ;  /* 0x0000000f1d257223 */ /* 0x000fe20000010032 */
[--C-:B------:R-:W-:Y:S02]  /*1790*/  HADD2.F32 R55, -RZ, R3.reuse.H0_H0 ;  /* 0x20000003ff377230 */ /* 0x100fe40000004100 */
[----:B------:R-:W-:Y:S01]  /*17a0*/  FADD.FTZ R56, -R36, R56 ;  /* 0x0000003824387221 */ /* 0x000fe20000010100 */
[----:B------:R-:W-:Y:S01]  /*17b0*/  FFMA.FTZ R37, R27, R14, R37 ;  /* 0x0000000e1b257223 */ /* 0x000fe20000010025 */
[----:B------:R-:W-:Y:S02]  /*17c0*/  FMUL.FTZ R2, R31, R4 ;  /* 0x000000041f027220 */ /* 0x000fe40000410000 */
[----:B------:R-:W-:Y:S01]  /*17d0*/  FMUL.FTZ R56, R33, R56 ;  /* 0x0000003821387220 */ /* 0x000fe20000410000 */
[----:B------:R-:W-:Y:S02]  /*17e0*/  HADD2.F32 R54, -RZ, R3.H1_H1 ;  /* 0x30000003ff367230 */ /* 0x000fe40000004100 */
[----:B------:R-:W-:Y:S01]  /*17f0*/  FFMA.FTZ R37, R32, R13, R37 ;  /* 0x0000000d20257223 */ /* 0x000fe20000010025 */
[----:B------:R-:W-:-:S02]  /*1800*/  HADD2.F32 R3, -RZ, R39.H0_H0 ;  /* 0x20000027ff037230 */ /* 0x000fc40000004100 */
[----:B------:R-:W-:Y:S01]  /*1810*/  FADD.FTZ R55, -R36, R55 ;  /* 0x0000003724377221 */ /* 0x000fe20000010100 */
[----:B------:R-:W-:Y:S01]  /*1820*/  FFMA.FTZ R38, R56, R2, R38 ;  /* 0x0000000238267223 */ /* 0x000fe20000010026 */
[----:B------:R-:W-:Y:S01]  /*1830*/  FFMA.FTZ R37, R31, R12, R37 ;  /* 0x0000000c1f257223 */ /* 0x000fe20000010025 */
[----:B------:R-:W-:Y:S02]  /*1840*/  HADD2.F32 R2, -RZ, R39.H1_H1 ;  /* 0x30000027ff027230 */ /* 0x000fe40000004100 */
[----:B------:R-:W-:Y:S01]  /*1850*/  FMUL.FTZ R39, R29, R3 ;  /* 0x000000031d277220 */ /* 0x000fe20000410000 */
[----:B------:R-:W-:Y:S01]  /*1860*/  FMUL.FTZ R55, R33, R55 ;  /* 0x0000003721377220 */ /* 0x000fe20000410000 */
[----:B------:R-:W-:-:S03]  /*1870*/  FFMA.FTZ R37, R29, R11, R37 ;  /* 0x0000000b1d257223 */ /* 0x000fc60000010025 */
[----:B------:R-:W-:Y:S01]  /*1880*/  FFMA.FTZ R38, R55, R39, R38 ;  /* 0x0000002737267223 */ /* 0x000fe20000010026 */
[----:B------:R-:W-:Y:S01]  /*1890*/  FFMA.FTZ R39, R27, R10, R37 ;  /* 0x0000000a1b277223 */ /* 0x000fe20000010025 */
[----:B------:R-:W-:-:S03]  /*18a0*/  IMAD.MOV.U32 R50, RZ, RZ, 0x28 ;  /* 0x00000028ff327424 */ /* 0x000fc600078e00ff */
[----:B------:R-:W-:Y:S01]  /*18b0*/  FFMA.FTZ R39, R32, R9, R39 ;  /* 0x0000000920277223 */ /* 0x000fe20000010027 */
[----:B------:R-:W-:Y:S02]  /*18c0*/  IMAD R50, R53, R50, UR8 ;  /* 0x0000000835327e24 */ /* 0x000fe4000f8e0232 */
[----:B------:R-:W-:Y:S01]  /*18d0*/  FADD.FTZ R54, -R36, R54 ;  /* 0x0000003624367221 */ /* 0x000fe20000010100 */
[----:B------:R-:W-:Y:S01]  /*18e0*/  FFMA.FTZ R39, R31, R8, R39 ;  /* 0x000000081f277223 */ /* 0x000fe20000010027 */
[--C-:B------:R-:W-:Y:S02]  /*18f0*/  HADD2.F32 R79, -RZ, R35.reuse.H0_H0 ;  /* 0x20000023ff4f7230 */ /* 0x100fe40000004100 */
[----:B------:R-:W-:Y:S01]  /*1900*/  FMUL.FTZ R37, R27, R2 ;  /* 0x000000021b257220 */ /* 0x000fe20000410000 */
[----:B------:R-:W-:Y:S02]  /*1910*/  HADD2.F32 R53, -RZ, R35.H1_H1 ;  /* 0x30000023ff357230 */ /* 0x000fe40000004100 */
[----:B------:R-:W-:Y:S01]  /*1920*/  FMUL.FTZ R54, R33, R54 ;  /* 0x0000003621367220 */ /* 0x000fe20000410000 */
[----:B------:R-:W-:Y:S01]  /*1930*/  FFMA.FTZ R35, R29, R7, R39 ;  /* 0x000000071d237223 */ /* 0x000fe20000010027 */
[----:B------:R-:W-:Y:S01]  /*1940*/  LEA R52, R52, R50, 0x3 ;  /* 0x0000003234347211 */ /* 0x000fe200078e18ff */
[----:B------:R-:W-:-:S02]  /*1950*/  HADD2.F32 R50, -RZ, R34.H0_H0 ;  /* 0x20000022ff327230 */ /* 0x000fc40000004100 */
[----:B------:R-:W-:Y:S01]  /*1960*/  FFMA.FTZ R38, R54, R37, R38 ;  /* 0x0000002536267223 */ /* 0x000fe20000010026 */
[----:B------:R-:W-:Y:S01]  /*1970*/  FFMA.FTZ R51, R27, R6, R35 ;  /* 0x000000061b337223 */ /* 0x000fe20000010023 */
[----:B------:R-:W-:Y:S02]  /*1980*/  HADD2.F32 R37, -RZ, R34.H1_H1 ;  /* 0x30000022ff257230 */ /* 0x000fe40000004100 */
[----:B------:R-:W-:Y:S01]  /*1990*/  FADD.FTZ R50, -R36, R50 ;  /* 0x0000003224327221 */ /* 0x000fe20000010100 */
[----:B------:R-:W-:Y:S01]  /*19a0*/  FFMA.FTZ R51, R32, R5, R51 ;  /* 0x0000000520337223 */ /* 0x000fe20000010033 */
[C---:B------:R-:W-:Y:S01]  /*19b0*/  FADD.FTZ R39, -R36.reuse, R79 ;  /* 0x0000004f24277221 */ /* 0x040fe20000010100 */
[C---:B------:R-:W-:Y:S01]  /*19c0*/  FADD.FTZ R37, -R36.reuse, R37 ;  /* 0x0000002524257221 */ /* 0x040fe20000010100 */
[----:B------:R-:W-:Y:S01]  /*19d0*/  FADD.FTZ R79, -R36, R53 ;  /* 0x00000035244f7221 */ /* 0x000fe20000010100 */
[----:B------:R-:W-:Y:S01]  /*19e0*/  FMUL.FTZ R36, R33, R50 ;  /* 0x0000003221247220 */ /* 0x000fe20000410000 */
[----:B------:R-:W-:-:S02]  /*19f0*/  HADD2.F32 R34, -RZ, R40.H0_H0 ;  /* 0x20000028ff227230 */ /* 0x000fc40000004100 */
[----:B------:R-:W-:Y:S01]  /*1a00*/  FFMA.FTZ R50, R31, R4, R51 ;  /* 0x000000041f327223 */ /* 0x000fe20000010033 */
[----:B------:R-:W-:-:S03]  /*1a10*/  HADD2.F32 R35, -RZ, R40.H1_H1 ;  /* 0x30000028ff237230 */ /* 0x000fc60000004100 */
[----:B------:R-:W-:Y:S01]  /*1a20*/  FFMA.FTZ R50, R29, R3, R50 ;  /* 0x000000031d327223 */ /* 0x000fe20000010032 */
[----:B------:R-:W-:Y:S01]  /*1a30*/  FMUL.FTZ R40, R32, R34 ;  /* 0x0000002220287220 */ /* 0x000fe20000410000 */
[----:B------:R-:W-:Y:S02]  /*1a40*/  FMUL.FTZ R51, R31, R35 ;  /* 0x000000231f337220 */ /* 0x000fe40000410000 */
[----:B------:R-:W-:Y:S01]  /*1a50*/  FFMA.FTZ R50, R27, R2, R50 ;  /* 0x000000021b327223 */ /* 0x000fe20000010032 */
[----:B------:R-:W-:Y:S01]  /*1a60*/  FFMA.FTZ R40, R36, R40, R38 ;  /* 0x0000002824287223 */ /* 0x000fe20000010026 */
[C---:B------:R-:W-:Y:S01]  /*1a70*/  FMUL.FTZ R37, R33.reuse, R37 ;  /* 0x0000002521257220 */ /* 0x040fe20000410000 */
[--C-:B------:R-:W-:Y:S02]  /*1a80*/  HADD2.F32 R38, -RZ, R41.reuse.H0_H0 ;  /* 0x20000029ff267230 */ /* 0x100fe40000004100 */
[----:B------:R-:W-:Y:S01]  /*1a90*/  FFMA.FTZ R50, R32, R34, R50 ;  /* 0x0000002220327223 */ /* 0x000fe20000010032 */
[----:B------:R-:W-:Y:S01]  /*1aa0*/  FMUL.FTZ R39, R33, R39 ;  /* 0x0000002721277220 */ /* 0x000fe20000410000 */
[----:B------:R-:W-:Y:S01]  /*1ab0*/  FFMA.FTZ R51, R37, R51, R40 ;  /* 0x0000003325337223 */ /* 0x000fe20000010028 */
[----:B------:R-:W-:-:S02]  /*1ac0*/  HADD2.F32 R40, -RZ, R41.H1_H1 ;  /* 0x30000029ff287230 */ /* 0x000fc40000004100 */
[----:B------:R-:W-:Y:S01]  /*1ad0*/  FMUL.FTZ R53, R29, R38 ;  /* 0x000000261d357220 */ /* 0x000fe20000410000 */
[----:B------:R-:W-:Y:S01]  /*1ae0*/  FFMA.FTZ R50, R31, R35, R50 ;  /* 0x000000231f327223 */ /* 0x000fe20000010032 */
[----:B------:R-:W-:Y:S02]  /*1af0*/  FMUL.FTZ R41, R33, R79 ;  /* 0x0000004f21297220 */ /* 0x000fe40000410000 */
[----:B------:R-:W-:Y:S01]  /*1b00*/  FFMA.FTZ R51, R39, R53, R51 ;  /* 0x0000003527337223 */ /* 0x000fe20000010033 */
[----:B------:R-:W-:Y:S01]  /*1b10*/  FMUL.FTZ R53, R27, R40 ;  /* 0x000000281b357220 */ /* 0x000fe20000410000 */
[----:B------:R-:W-:Y:S01]  /*1b20*/  FFMA.FTZ R50, R29, R38, R50 ;  /* 0x000000261d327223 */ /* 0x000fe20000010032 */
[----:B------:R-:W-:Y:S01]  /*1b30*/  FADD.FTZ R43, R0, R43 ;  /* 0x0000002b002b7221 */ /* 0x000fe20000010000 */
[----:B------:R-:W0:Y:S01]  /*1b40*/  S2R R79, SR_TID.X ;  /* 0x00000000004f7919 */ /* 0x000e220000002100 */
[----:B------:R-:W-:Y:S01]  /*1b50*/  FFMA.FTZ R51, R41, R53, R51 ;  /* 0x0000003529337223 */ /* 0x000fe20000010033 */
[----:B------:R-:W-:Y:S01]  /*1b60*/  FFMA.FTZ R50, R27, R40, R50 ;  /* 0x000000281b327223 */ /* 0x000fe20000010032 */
[----:B------:R-:W-:Y:S01]  /*1b70*/  UIADD3 UR9, UP0, UR11, 0x8, URZ ;  /* 0x000000080b097890 */ /* 0x000fe2000ff1e03f */
        /* <DEDUP_REMOVED lines=8> */
[----:B------:R-:W-:Y:S01]  /*1c00*/  UIADD3.X UR10, URZ, UR5, URZ, UP0, !UPT ;  /* 0x000000053f0a7290 */ /* 0x000fe200087fe43f */
[----:B------:R1:W-:Y:S01]  /*1c10*/  STS.64 [R52], R50 ;  /* 0x0000003234007388 */ /* 0x0003e20000000a00 */
[----:B------:R-:W-:Y:S01]  /*1c20*/  UISETP.GE.U32.AND UP0, UPT, UR9, UR16, UPT ;  /* 0x000000100900728c */ /* 0x000fe2000bf06070 */
[----:B------:R-:W-:Y:S01]  /*1c30*/  FADD.FTZ R45, R45, R24 ;  /* 0x000000182d2d7221 */ /* 0x000fe20000010000 */
[----:B------:R-:W-:Y:S01]  /*1c40*/  FADD.FTZ R47, R47, R23 ;  /* 0x000000172f2f7221 */ /* 0x000fe20000010000 */
[----:B------:R-:W-:Y:S01]  /*1c50*/  FADD.FTZ R49, R49, R22 ;  /* 0x0000001631317221 */ /* 0x000fe20000010000 */
[----:B------:R-:W-:Y:S01]  /*1c60*/  FFMA.FTZ R42, R77, R25, R42 ;  /* 0x000000194d2a7223 */ /* 0x000fe2000001002a */
[----:B------:R-:W-:Y:S01]  /*1c70*/  FFMA.FTZ R44, R76, R24, R44 ;  /* 0x000000184c2c7223 */ /* 0x000fe2000001002c */
[----:B------:R-:W-:Y:S01]  /*1c80*/  FFMA.FTZ R46, R75, R23, R46 ;  /* 0x000000174b2e7223 */ /* 0x000fe2000001002e */
[----:B------:R-:W-:Y:S01]  /*1c90*/  UISETP.GE.AND.EX UP0, UPT, UR10, UR7, UPT, UP0 ;  /* 0x000000070a00728c */ /* 0x000fe2000bf06300 */
[----:B-1----:R-:W-:Y:S01]  /*1ca0*/  FADD.FTZ R50, R43, R21 ;  /* 0x000000152b327221 */ /* 0x002fe20000010000 */
[----:B------:R-:W-:Y:S01]  /*1cb0*/  FFMA.FTZ R43, R74, R22, R48 ;  /* 0x000000164a2b7223 */ /* 0x000fe20000010030 */
        /* <DEDUP_REMOVED lines=15> */
[----:B------:R-:W-:Y:S01]  /*1db0*/  PLOP3.LUT P0, PT, PT, PT, UP0, 0x80, 0x0 ;  /* 0x000000000000781c */ /* 0x000fe20003f0f008 */
        /* <DEDUP_REMOVED lines=25> */
[----:B0-----:R-:W-:Y:S01]  /*1f50*/  ISETP.GT.U32.AND P1, PT, R79, 0x1f, PT ;  /* 0x0000001f4f00780c */ /* 0x001fe20003f24070 */
[----:B------:R-:W-:Y:S01]  /*1f60*/  FADD.FTZ R45, R45, R35 ;  /* 0x000000232d2d7221 */ /* 0x000fe20000010000 */
[----:B------:R-:W-:Y:S01]  /*1f70*/  FADD.FTZ R47, R47, R38 ;  /* 0x000000262f2f7221 */ /* 0x000fe20000010000 */
[----:B------:R-:W-:Y:S01]  /*1f80*/  FADD.FTZ R49, R49, R40 ;  /* 0x0000002831317221 */ /* 0x000fe20000010000 */
[----:B------:R-:W-:Y:S01]  /*1f90*/  FFMA.FTZ R42, R36, R34, R42 ;  /* 0x00000022242a7223 */ /* 0x000fe2000001002a */
[----:B------:R-:W-:Y:S01]  /*1fa0*/  FFMA.FTZ R44, R37, R35, R44 ;  /* 0x00000023252c7223 */ /* 0x000fe2000001002c */
[----:B------:R-:W-:Y:S01]  /*1fb0*/  FFMA.FTZ R46, R39, R38, R46 ;  /* 0x00000026272e7223 */ /* 0x000fe2000001002e */
[----:B------:R-:W-:Y:S01]  /*1fc0*/  FFMA.FTZ R48, R41, R40, R50 ;  /* 0x0000002829307223 */ /* 0x000fe20000010032 */
[----:B------:R-:W-:Y:S06]  /*1fd0*/  BAR.SYNC.DEFER_BLOCKING 0x0 ;  /* 0x0000000000007b1d */ /* 0x000fec0000010000 */
[----:B------:R-:W-:Y:S05]  /*1fe0*/  @!P0 BRA `(.L_x_1606) ;  /* 0x0000000000e88947 */ /* 0x000fea0003800000 */
[----:B------:R-:W0:Y:S01]  /*1ff0*/  S2UR UR15, SR_CgaCtaId ;  /* 0x00000000000f79c3 */ /* 0x000e220000008800 */
[----:B------:R-:W-:Y:S01]  /*2000*/  UMOV UR5, 0x400 ;  /* 0x0000040000057882 */ /* 0x000fe20000000000 */
[----:B------:R-:W-:Y:S01]  /*2010*/  SHF.L.U32 R51, R79, 0x1, RZ ;  /* 0x000000014f337819 */ /* 0x000fe200000006ff */
[----:B------:R1:W-:Y:S03]  /*2020*/  STL.64 [R1+0x28], R2 ;  /* 0x0000280201007387 */ /* 0x0003e60000100a00 */
[----:B------:R-:W-:Y:S01]  /*2030*/  LOP3.LUT R51, R51, 0x18, RZ, 0xc0, !PT ;  /* 0x0000001833337812 */ /* 0x000fe200078ec0ff */
[----:B------:R-:W2:Y:S04]  /*2040*/  LDL R53, [R1+0x20] ;  /* 0x0000200001357983 */ /* 0x000ea80000100800 */
[----:B-1----:R-:W3:Y:S04]  /*2050*/  LDL R3, [R1+0x1c] ;  /* 0x00001c0001037983 */ /* 0x002ee80000100800 */
[----:B------:R-:W4:Y:S01]  /*2060*/  LDL R2, [R1+0x18] ;  /* 0x0000180001027983 */ /* 0x000f220000100800 */
[----:B0-----:R-:W-:-:S06]  /*2070*/  ULEA UR5, UR15, UR5, 0x18 ;  /* 0x000000050f057291 */ /* 0x001fcc000f8ec03f */
[----:B------:R-:W-:-:S04]  /*2080*/  LEA R50, R79, UR5, 0x5 ;  /* 0x000000054f327c11 */ /* 0x000fc8000f8e28ff */
[----:B------:R-:W-:-:S05]  /*2090*/  IADD3 R52, R50, R51, RZ ;  /* 0x0000003332347210 */ /* 0x000fca0007ffe0ff */
[----:B------:R0:W-:Y:S02]  /*20a0*/  STS.64 [R52], R42 ;  /* 0x0000002a34007388 */ /* 0x0001e40000000a00 */
[----:B0-----:R-:W-:-:S04]  /*20b0*/  LOP3.LUT R52, R51, 0x8, RZ, 0x3c, !PT ;  /* 0x0000000833347812 */ /* 0x001fc800078e3cff */
[----:B------:R-:W-:-:S05]  /*20c0*/  IADD3 R52, R50, R52, RZ ;  /* 0x0000003432347210 */ /* 0x000fca0007ffe0ff */
[----:B------:R0:W-:Y:S02]  /*20d0*/  STS.64 [R52], R44 ;  /* 0x0000002c34007388 */ /* 0x0001e40000000a00 */
[----:B0-----:R-:W-:-:S04]  /*20e0*/  LOP3.LUT R52, R51, 0x10, RZ, 0x3c, !PT ;  /* 0x0000001033347812 */ /* 0x001fc800078e3cff */
[----:B------:R-:W-:-:S05]  /*20f0*/  IADD3 R52, R50, R52, RZ ;  /* 0x0000003432347210 */ /* 0x000fca0007ffe0ff */
[----:B------:R0:W-:Y:S04]  /*2100*/  STS.64 [R52], R46 ;  /* 0x0000002e34007388 */ /* 0x0001e80000000a00 */
[----:B0-----:R-:W2:Y:S01]  /*2110*/  LDL R52, [R1+0x24] ;  /* 0x0000240001347983 */ /* 0x001ea20000100800 */
[----:B------:R-:W0:Y:S02]  /*2120*/  S2R R51, SR_TID.X ;  /* 0x0000000000337919 */ /* 0x000e240000002100 */
[----:B0-----:R-:W-:-:S04]  /*2130*/  SHF.R.S32.HI R79, RZ, 0x1f, R51 ;  /* 0x0000001fff4f7819 */ /* 0x001fc80000011433 */
[----:B------:R-:W-:Y:S02]  /*2140*/  LEA.HI R79, R79, R51, RZ, 0x2 ;  /* 0x000000334f4f7211 */ /* 0x000fe400078f10ff */
[----:B------:R-:W-:-:S04]  /*2150*/  SHF.L.U32 R51, R51, 0x1, RZ ;  /* 0x0000000133337819 */ /* 0x000fc800000006ff */
[----:B------:R-:W-:-:S04]  /*2160*/  LOP3.LUT R51, R51, 0x18, RZ, 0xc0, !PT ;  /* 0x0000001833337812 */ /* 0x000fc800078ec0ff */
[----:B------:R-:W-:-:S04]  /*2170*/  LOP3.LUT R51, R51, 0x18, RZ, 0x3c, !PT ;  /* 0x0000001833337812 */ /* 0x000fc800078e3cff */
[----:B------:R-:W-:-:S05]  /*2180*/  IADD3 R51, R50, R51, RZ ;  /* 0x0000003332337210 */ /* 0x000fca0007ffe0ff */
[----:B------:R-:W-:Y:S01]  /*2190*/  STS.64 [R51], R48 ;  /* 0x0000003033007388 */ /* 0x000fe20000000a00 */
[----:B------:R-:W-:-:S04]  /*21a0*/  SHF.R.S32.HI R79, RZ, 0x2, R79 ;  /* 0x00000002ff4f7819 */ /* 0x000fc8000001144f */
[----:B------:R-:W-:Y:S01]  /*21b0*/  LEA R79, R79, UR5, 0x5 ;  /* 0x000000054f4f7c11 */ /* 0x000fe2000f8e28ff */
[----:B------:R-:W-:-:S04]  /*21c0*/  USHF.R.U32.HI UR5, URZ, 0x2, UR6 ;  /* 0x000000023f057899 */ /* 0x000fc80008011606 */
[----:B------:R-:W-:-:S04]  /*21d0*/  USHF.L.U32 UR5, UR5, 0x5, URZ ;  /* 0x0000000505057899 */ /* 0x000fc8000800063f */
[----:B------:R-:W-:Y:S01]  /*21e0*/  ULOP3.LUT UR5, UR5, 0xffffffe0, UR17, 0xe2, !UPT ;  /* 0xffffffe005057892 */ /* 0x000fe2000f8ee211 */
[----:B------:R-:W-:Y:S01]  /*21f0*/  BAR.SYNC.DEFER_BLOCKING 0x0 ;  /* 0x0000000000007b1d */ /* 0x000fe20000010000 */
[----:B--2---:R-:W-:Y:S01]  /*2200*/  LEA R50, R52, R79, 0x3 ;  /* 0x0000004f34327211 */ /* 0x004fe200078e18ff */
[----:B------:R-:W-:-:S05]  /*2210*/  IMAD R52, R53, 0x8, R79 ;  /* 0x0000000835347824 */ /* 0x000fca00078e024f */
[----:B------:R-:W0:Y:S04]  /*2220*/  LDS.64 R50, [R50] ;  /* 0x0000000032327984 */ /* 0x000e280000000a00 */
[----:B------:R-:W1:Y:S01]  /*2230*/  LDS.64 R52, [R52+0xa00] ;  /* 0x000a000034347984 */ /* 0x000e620000000a00 */
[----:B0-----:R-:W-:Y:S01]  /*2240*/  FADD.FTZ R50, RZ, R50 ;  /* 0x00000032ff327221 */ /* 0x001fe20000010000 */
[----:B------:R-:W-:-:S03]  /*2250*/  FADD.FTZ R51, RZ, R51 ;  /* 0x00000033ff337221 */ /* 0x000fc60000010000 */
[----:B-1----:R-:W-:Y:S01]  /*2260*/  FADD.FTZ R52, R50, R52 ;  /* 0x0000003432347221 */ /* 0x002fe20000010000 */
[----:B---3--:R-:W-:Y:S01]  /*2270*/  LEA R50, R3, R79, 0x3 ;  /* 0x0000004f03327211 */ /* 0x008fe200078e18ff */
[----:B------:R-:W-:-:S05]  /*2280*/  FADD.FTZ R53, R51, R53 ;  /* 0x0000003533357221 */ /* 0x000fca0000010000 */
[----:B------:R-:W0:Y:S02]  /*2290*/  LDS.64 R50, [R50+0x1400] ;  /* 0x0014000032327984 */ /* 0x000e240000000a00 */
[----:B0-----:R-:W-:Y:S01]  /*22a0*/  FADD.FTZ R52, R52, R50 ;  /* 0x0000003234347221 */ /* 0x001fe20000010000 */
[----:B----4-:R-:W-:Y:S01]  /*22b0*/  LEA R50, R2, R79, 0x3 ;  /* 0x0000004f02327211 */ /* 0x010fe200078e18ff */
[----:B------:R-:W-:Y:S01]  /*22c0*/  FADD.FTZ R53, R53, R51 ;  /* 0x0000003335357221 */ /* 0x000fe20000010000 */
[----:B------:R-:W0:Y:S04]  /*22d0*/  LDC.64 R2, c[0x0][0x260] ;  /* 0x00009800ff027b82 */ /* 0x000e280000000a00 */
[----:B------:R-:W1:Y:S01]  /*22e0*/  LDS.64 R50, [R50+0x1e00] ;  /* 0x001e000032327984 */ /* 0x000e620000000a00 */
[----:B------:R-:W2:Y:S01]  /*22f0*/  S2R R79, SR_TID.X ;  /* 0x00000000004f7919 */ /* 0x000ea20000002100 */
[----:B-1----:R-:W-:Y:S01]  /*2300*/  FADD.FTZ R50, R52, R50 ;  /* 0x0000003234327221 */ /* 0x002fe20000010000 */
[----:B------:R-:W-:-:S05]  /*2310*/  MOV R52, UR5 ;  /* 0x0000000500347c02 */ /* 0x000fca0008000f00 */
[----:B--2---:R-:W-:-:S05]  /*2320*/  IMAD R52, R52, 0x500, R79 ;  /* 0x0000050034347824 */ /* 0x004fca00078e024f */
[----:B------:R-:W-:-:S04]  /*2330*/  IADD3 R52, R52, UR14, RZ ;  /* 0x0000000e34347c10 */ /* 0x000fc8000fffe0ff */
[----:B------:R-:W-:Y:S01]  /*2340*/  SHF.L.U32 R52, R52, 0x1, RZ ;  /* 0x0000000134347819 */ /* 0x000fe200000006ff */
[----:B------:R-:W-:-:S04]  /*2350*/  FADD.FTZ R51, R53, R51 ;  /* 0x0000003335337221 */ /* 0x000fc80000010000 */
[----:B0-----:R-:W-:Y:S02]  /*2360*/  IMAD.WIDE.U32 R52, R52, 0x4, R2 ;  /* 0x0000000434347825 */ /* 0x001fe400078e0002 */
[----:B------:R0:W5:Y:S04]  /*2370*/  LDL.LU.64 R2, [R1+0x28] ;  /* 0x0000280001027983 */ /* 0x0001680000300a00 */
[----:B------:R0:W-:Y:S02]  /*2380*/  STG.E.64 desc[UR12][R52.64+0x8000], R50 ;  /* 0x0080003234007986 */ /* 0x0001e4000c101b0c */
.L_x_1606:
[----:B------:R-:W-:Y:S01]  /*2390*/  BSSY B0, `(.L_x_1607) ;  /* 0x0000086000007945 */ /* 0x000fe20003800000 */
[----:B0-----:R-:W-:-:S03]  /*23a0*/  CS2R R50, SRZ ;  /* 0x0000000000327805 */ /* 0x001fc6000001ff00 */
[----:B------:R-:W-:Y:S05]  /*23b0*/  @P1 BRA `(.L_x_1608) ;  /* 0x00000008000c1947 */ /* 0x000fea0003800000 */
[----:B------:R-:W0:Y:S01]  /*23c0*/  S2R R53, SR_TID.X ;  /* 0x0000000000357919 */ /* 0x000e220000002100 */
[----:B------:R-:W-:Y:S01]  /*23d0*/  USHF.L.U32 UR5, UR11, 0x3, URZ ;  /* 0x000000030b057899 */ /* 0x000fe2000800063f */
[----:B------:R-:W-:Y:S01]  /*23e0*/  HFMA2.MMA R50, -RZ, RZ, 0, 2.384185791015625e-06 ;  /* 0x00000028ff327435 */ /* 0x000fe200000001ff */
[----:B------:R-:W-:Y:S02]  /*23f0*/  MOV R51, 0x28 ;  /* 0x0000002800337802 */ /* 0x000fe40000000f00 */
[----:B------:R-:W-:-:S06]  /*2400*/  ULOP3.LUT UR5, UR5, 0x18, URZ, 0xc0, !UPT ;  /* 0x0000001805057892 */ /* 0x000fcc000f8ec03f */
[----:B0-----:R-:W-:-:S05]  /*2410*/  LEA.HI R79, R53, UR5, RZ, 0x1e ;  /* 0x00000005354f7c11 */ /* 0x001fca000f8ff0ff */
[----:B------:R-:W-:-:S05]  /*2420*/  IMAD R79, R79, R50, -UR14 ;  /* 0x8000000e4f4f7e24 */ /* 0x000fca000f8e0232 */
[----:B------:R-:W-:-:S04]  /*2430*/  SHF.R.S32.HI R50, RZ, 0x1f, R79 ;  /* 0x0000001fff327819 */ /* 0x000fc8000001144f */
[----:B------:R-:W-:-:S04]  /*2440*/  LEA.HI R50, R50, R79, RZ, 0x2 ;  /* 0x0000004f32327211 */ /* 0x000fc800078f10ff */
[----:B------:R-:W-:-:S05]  /*2450*/  SHF.R.S32.HI R50, RZ, 0x2, R50 ;  /* 0x00000002ff327819 */ /* 0x000fca0000011432 */
[----:B------:R-:W-:Y:S01]  /*2460*/  IMAD R50, R50, R51, UR8 ;  /* 0x0000000832327e24 */ /* 0x000fe2000f8e0233 */
[----:B------:R-:W-:-:S04]  /*2470*/  IADD3 R51, R79, 0x4, RZ ;  /* 0x000000044f337810 */ /* 0x000fc80007ffe0ff */
[----:B------:R-:W-:-:S04]  /*2480*/  SHF.R.S32.HI R52, RZ, 0x1f, R51 ;  /* 0x0000001fff347819 */ /* 0x000fc80000011433 */
[----:B------:R-:W-:Y:S01]  /*2490*/  LEA.HI R52, R52, R51, RZ, 0x2 ;  /* 0x0000003334347211 */ /* 0x000fe200078f10ff */
[----:B------:R-:W-:-:S03]  /*24a0*/  IMAD.MOV.U32 R51, RZ, RZ, 0x28 ;  /* 0x00000028ff337424 */ /* 0x000fc600078e00ff */
[----:B------:R-:W-:-:S05]  /*24b0*/  SHF.R.S32.HI R52, RZ, 0x2, R52 ;  /* 0x00000002ff347819 */ /* 0x000fca0000011434 */
[----:B------:R-:W-:Y:S01]  /*24c0*/  IMAD R52, R52, R51, UR8 ;  /* 0x0000000834347e24 */ /* 0x000fe2000f8e0233 */
[----:B------:R-:W-:-:S04]  /*24d0*/  SHF.L.U32 R51, R53, 0x3, RZ ;  /* 0x0000000335337819 */ /* 0x000fc800000006ff */
[----:B------:R-:W-:-:S04]  /*24e0*/  LOP3.LUT R53, R51, 0x18, RZ, 0xc0, !PT ;  /* 0x0000001833357812 */ /* 0x000fc800078ec0ff */
[----:B------:R-:W-:Y:S02]  /*24f0*/  IADD3 R50, R50, R53, RZ ;  /* 0x0000003532327210 */ /* 0x000fe40007ffe0ff */
[----:B------:R-:W-:-:S04]  /*2500*/  IADD3 R52, R53, R52, RZ ;  /* 0x0000003435347210 */ /* 0x000fc80007ffe0ff */
        /* <DEDUP_REMOVED lines=12> */
[----:B------:R-:W0:Y:S02]  /*25d0*/  S2R R50, SR_TID.X ;  /* 0x0000000000327919 */ /* 0x000e240000002100 */
[----:B0-----:R-:W-:-:S04]  /*25e0*/  SHF.L.U32 R50, R50, 0x3, RZ ;  /* 0x0000000332327819 */ /* 0x001fc800000006ff */
[----:B------:R-:W-:-:S04]  /*25f0*/  LOP3.LUT R50, R50, 0x18, RZ, 0xc0, !PT ;  /* 0x0000001832327812 */ /* 0x000fc800078ec0ff */
        /* <DEDUP_REMOVED lines=37> */
[----:B0-----:R-:W-:-:S05]  /*2850*/  IMAD.SHL.U32 R50, R50, 0x8, RZ ;  /* 0x0000000832327824 */ /* 0x001fca00078e00ff */
        /* <DEDUP_REMOVED lines=26> */
[----:B------:R-:W-:-:S05]  /*2a00*/  LOP3.LUT R50, R50, 0x18, RZ, 0xc0, !PT ;  /* 0x0000001832327812 */ /* 0x000fca00078ec0ff */
        /* <DEDUP_REMOVED lines=17> */
[----:B------:R-:W-:Y:S01]  /*2b20*/  FADD.FTZ R52, R52, R50 ;  /* 0x0000003234347221 */ /* 0x000fe20000010000 */
[----:B------:R-:W0:Y:S01]  /*2b30*/  S2R R51, SR_TID.X ;  /* 0x0000000000337919 */ /* 0x000e220000002100 */
[----:B------:R-:W-:-:S04]  /*2b40*/  SHF.R.S32.HI R50, RZ, 0x1f, R79 ;  /* 0x0000001fff327819 */ /* 0x000fc8000001144f */
[----:B------:R-:W-:-:S04]  /*2b50*/  LEA.HI R50, R50, R79, RZ, 0x2 ;  /* 0x0000004f32327211 */ /* 0x000fc800078f10ff */
[----:B------:R-:W-:Y:S02]  /*2b60*/  SHF.R.S32.HI R50, RZ, 0x2, R50 ;  /* 0x00000002ff327819 */ /* 0x000fe40000011432 */
[----:B0-----:R-:W-:Y:S01]  /*2b70*/  SHF.L.U32 R79, R51, 0x3, RZ ;  /* 0x00000003334f7819 */ /* 0x001fe200000006ff */
[----:B------:R-:W-:-:S03]  /*2b80*/  HFMA2.MMA R51, -RZ, RZ, 0, 2.384185791015625e-06 ;  /* 0x00000028ff337435 */ /* 0x000fc600000001ff */
[----:B------:R-:W-:-:S07]  /*2b90*/  LOP3.LUT R79, R79, 0x18, RZ, 0xc0, !PT ;  /* 0x000000184f4f7812 */ /* 0x000fce00078ec0ff */
[----:B------:R-:W-:-:S05]  /*2ba0*/  IMAD R50, R50, R51, UR8 ;  /* 0x0000000832327e24 */ /* 0x000fca000f8e0233 */
[----:B------:R-:W-:-:S06]  /*2bb0*/  IADD3 R50, R79, R50, RZ ;  /* 0x000000324f327210 */ /* 0x000fcc0007ffe0ff */
[----:B------:R-:W0:Y:S02]  /*2bc0*/  LDS.64 R50, [R50] ;  /* 0x0000000032327984 */ /* 0x000e240000000a00 */
[----:B0-----:R-:W-:Y:S01]  /*2bd0*/  FADD.FTZ R50, R52, R50 ;  /* 0x0000003234327221 */ /* 0x001fe20000010000 */
[----:B------:R-:W-:-:S07]  /*2be0*/  FADD.FTZ R51, R53, R51 ;  /* 0x0000003335337221 */ /* 0x000fce0000010000 */
.L_x_1608:
[----:B------:R-:W-:Y:S05]  /*2bf0*/  BSYNC B0 ;  /* 0x0000000000007941 */ /* 0x000fea0003800000 */
.L_x_1607:
[----:B------:R-:W0:Y:S01]  /*2c00*/  SHFL.BFLY PT, R53, R50, 0x2, 0x1f ;  /* 0x0c401f0032357f89 */ /* 0x000e2200000e0000 */
[----:B------:R-:W-:Y:S03]  /*2c10*/  BSSY B0, `(.L_x_1609) ;  /* 0x0000019000007945 */ /* 0x000fe60003800000 */
[----:B------:R-:W1:Y:S01]  /*2c20*/  SHFL.BFLY PT, R52, R51, 0x2, 0x1f ;  /* 0x0c401f0033347f89 */ /* 0x000e6200000e0000 */
[----:B------:R-:W2:Y:S01]  /*2c30*/  S2R R79, SR_TID.X ;  /* 0x00000000004f7919 */ /* 0x000ea20000002100 */
        /* <DEDUP_REMOVED lines=8> */
[----:B-----5:R0:W-:Y:S01]  /*2cc0*/  STL.64 [R1+0x28], R2 ;  /* 0x0000280201007387 */ /* 0x0201e20000100a00 */
[----:B------:R-:W-:Y:S01]  /*2cd0*/  SHF.R.U32.HI R53, RZ, 0x2, R79 ;  /* 0x00000002ff357819 */ /* 0x000fe2000001164f */
[----:B------:R-:W-:Y:S01]  /*2ce0*/  ULDC UR5, c[0x0][0x10] ;  /* 0x0000040000057ab9 */ /* 0x000fe20000000800 */
[----:B------:R-:W-:Y:S01]  /*2cf0*/  MOV R52, UR17 ;  /* 0x0000001100347c02 */ /* 0x000fe20008000f00 */
[----:B------:R-:W-:Y:S02]  /*2d00*/  UIMAD UR5, UR5, UR4, UR6 ;  /* 0x00000004050572a4 */ /* 0x000fe4000f8e0206 */
[----:B------:R-:W-:-:S05]  /*2d10*/  IMAD.SHL.U32 R53, R53, 0x20, RZ ;  /* 0x0000002035357824 */ /* 0x000fca00078e00ff */
[----:B------:R-:W-:Y:S01]  /*2d20*/  LOP3.LUT R52, R53, 0xffffffe0, R52, 0xe2, !PT ;  /* 0xffffffe035347812 */ /* 0x000fe200078ee234 */
[----:B0-----:R-:W0:Y:S01]  /*2d30*/  LDC.64 R2, c[0x0][0x260] ;  /* 0x00009800ff027b82 */ /* 0x001e220000000a00 */
[----:B------:R-:W-:-:S04]  /*2d40*/  MOV R53, UR5 ;  /* 0x0000000500357c02 */ /* 0x000fc80008000f00 */
[----:B------:R-:W-:-:S04]  /*2d50*/  LEA R52, R53, R52, 0x8 ;  /* 0x0000003435347211 */ /* 0x000fc800078e40ff */
[----:B------:R-:W-:-:S05]  /*2d60*/  SHF.L.U32 R52, R52, 0x1, RZ ;  /* 0x0000000134347819 */ /* 0x000fca00000006ff */
[----:B0-----:R-:W-:Y:S02]  /*2d70*/  IMAD.WIDE.U32 R52, R52, 0x4, R2 ;  /* 0x0000000434347825 */ /* 0x001fe400078e0002 */
[----:B------:R0:W5:Y:S04]  /*2d80*/  LDL.LU.64 R2, [R1+0x28] ;  /* 0x0000280001027983 */ /* 0x0001680000300a00 */
[----:B------:R0:W-:Y:S02]  /*2d90*/  STG.E.64 desc[UR12][R52.64], R50 ;  /* 0x0000003234007986 */ /* 0x0001e4000c101b0c */
.L_x_1610:
[----:B------:R-:W-:Y:S05]  /*2da0*/  BSYNC B0 ;  /* 0x0000000000007941 */ /* 0x000fea0003800000 */
.L_x_1609:
        /* <DEDUP_REMOVED lines=17> */
.L_x_1613:
[----:B------:R-:W2:Y:S04]  /*2ec0*/  LD.E.STRONG.GPU R53, desc[UR12][R50.64] ;  /* 0x0000000c32357980 */ /* 0x000ea8000c10f900 */
[----:B--2---:R-:W-:Y:S01]  /*2ed0*/  CCTL.IVALL ;  /* 0x00000000ff00798f */ /* 0x004fe20002000000 */
[----:B------:R-:W-:Y:S05]  /*2ee0*/  YIELD ;  /* 0x0000000000007946 */ /* 0x000fea0003800000 */
[----:B-----5:R-:W-:-:S04]  /*2ef0*/  LOP3.LUT R53, R53, R52, RZ, 0x3c, !PT ;  /* 0x0000003435357212 */ /* 0x020fc800078e3cff */
[----:B------:R-:W-:-:S13]  /*2f00*/  ISETP.GT.AND P1, PT, R53, -0x1, PT ;  /* 0xffffffff3500780c */ /* 0x000fda0003f24270 */
[----:B------:R-:W-:Y:S05]  /*2f10*/  @P1 BRA `(.L_x_1613) ;  /* 0xfffffffc00e81947 */ /* 0x000fea000383ffff */
.L_x_1612:
[----:B------:R-:W-:Y:S05]  /*2f20*/  WARPSYNC.ALL ;  /* 0x0000000000007948 */ /* 0x000fea0003800000 */
[----:B------:R-:W-:Y:S06]  /*2f30*/  BAR.SYNC.DEFER_BLOCKING 0x0 ;  /* 0x0000000000007b1d */ /* 0x000fec0000010000 */
[----:B------:R-:W-:Y:S05]  /*2f40*/  BRA `(.L_x_1614) ;  /* 0x0000000000687947 */ /* 0x000fea0003800000 */
.L_x_1611:
        /* <DEDUP_REMOVED lines=11> */
[----:B0-----:R-:W-:-:S04]  /*3000*/  IMAD.WIDE.U32 R50, R50, 0x4, R52 ;  /* 0x0000000432327825 */ /* 0x001fc800078e0034 */
[----:B------:R-:W-:-:S05]  /*3010*/  IMAD.MOV.U32 R52, RZ, RZ, 0x7fffffc1 ;  /* 0x7fffffc1ff347424 */ /* 0x000fca00078e00ff */
[----:B------:R-:W-:Y:S01]  /*3020*/  SEL R52, R52, 0x1, !P1 ;  /* 0x0000000134347807 */ /* 0x000fe20004800000 */
[----:B------:R-:W-:Y:S06]  /*3030*/  MEMBAR.ALL.GPU ;  /* 0x0000000000007992 */ /* 0x000fec000000a000 */
[----:B------:R-:W-:-:S00]  /*3040*/  ERRBAR ;  /* 0x00000000000079ab */ /* 0x000fc00000000000 */
[----:B------:R-:W-:Y:S06]  /*3050*/  CGAERRBAR ;  /* 0x00000000000075ab */ /* 0x000fec0000000000 */
[----:B------:R0:W5:Y:S02]  /*3060*/  ATOM.E.ADD.STRONG.GPU PT, R52, desc[UR12][R50.64], R52 ;  /* 0x000000343234798a */ /* 0x00016400081ee1cc */
.L_x_1616:
[----:B------:R-:W2:Y:S04]  /*3070*/  LD.E.STRONG.GPU R53, desc[UR12][R50.64] ;  /* 0x0000000c32357980 */ /* 0x000ea8000c10f900 */
[----:B--2---:R-:W-:Y:S01]  /*3080*/  CCTL.IVALL ;  /* 0x00000000ff00798f */ /* 0x004fe20002000000 */
[----:B------:R-:W-:Y:S05]  /*3090*/  YIELD ;  /* 0x0000000000007946 */ /* 0x000fea0003800000 */
[----:B-----5:R-:W-:-:S04]  /*30a0*/  LOP3.LUT R53, R53, R52, RZ, 0x3c, !PT ;  /* 0x0000003435357212 */ /* 0x020fc800078e3cff */
[----:B------:R-:W-:-:S13]  /*30b0*/  ISETP.GT.AND P1, PT, R53, -0x1, PT ;  /* 0xffffffff3500780c */ /* 0x000fda0003f24270 */
[----:B------:R-:W-:Y:S05]  /*30c0*/  @P1 BRA `(.L_x_1616) ;  /* 0xfffffffc00e81947 */ /* 0x000fea000383ffff */
.L_x_1615:
[----:B------:R-:W-:Y:S05]  /*30d0*/  WARPSYNC.ALL ;  /* 0x0000000000007948 */ /* 0x000fea0003800000 */
[----:B------:R-:W-:Y:S06]  /*30e0*/  BAR.SYNC.DEFER_BLOCKING 0x0 ;  /* 0x0000000000007b1d */ /* 0x000fec0000010000 */
.L_x_1614:
[----:B0-----:R-:W0:Y:S01]  /*30f0*/  S2R R52, SR_TID.X ;  /* 0x0000000000347919 */ /* 0x001e220000002100 */
[----:B------:R-:W2:Y:S01]  /*3100*/  LDL.LU R79, [R1+0x14] ;  /* 0x00001400014f7983 */ /* 0x000ea20000300800 */
[----:B------:R-:W-:Y:S02]  /*3110*/  MOV R51, UR4 ;  /* 0x0000000400337c02 */ /* 0x000fe40008000f00 */
[----:B0-----:R-:W-:-:S13]  /*3120*/  ISETP.GT.U32.AND P1, PT, R52, 0xff, PT ;  /* 0x000000ff3400780c */ /* 0x001fda0003f24070 */
[----:B------:R-:W0:Y:S02]  /*3130*/  @!P1 LDC R50, c[0x0][0x10] ;  /* 0x00000400ff329b82 */ /* 0x000e240000000800 */
[----:B0-----:R-:W-:Y:S01]  /*3140*/  @!P1 IMAD R50, R50, R51, UR6 ;  /* 0x0000000632329e24 */ /* 0x001fe2000f8e0233 */
[----:B------:R-:W-:-:S04]  /*3150*/  @!P1 LOP3.LUT R51, R52, 0x7fffffe0, RZ, 0xc0, !PT ;  /* 0x7fffffe034339812 */ /* 0x000fc800078ec0ff */
        /* <DEDUP_REMOVED lines=8> */
[----:B------:R-:W0:Y:S01]  /*31e0*/  S2UR UR14, SR_CgaCtaId ;  /* 0x00000000000e79c3 */ /* 0x000e220000008800 */
[----:B------:R-:W-:Y:S01]  /*31f0*/  UMOV UR5, 0x400 ;  /* 0x0000040000057882 */ /* 0x000fe20000000000 */
[----:B------:R-:W1:Y:S01]  /*3200*/  S2R R53, SR_TID.X ;  /* 0x0000000000357919 */ /* 0x000e620000002100 */
[----:B------:R-:W-:Y:S02]  /*3210*/  UIADD3 UR5, UR5, 0x3480, URZ ;  /* 0x0000348005057890 */ /* 0x000fe4000fffe03f */
[----:B------:R-:W-:-:S04]  /*3220*/  USHF.L.U32 UR11, UR11, 0x3, URZ ;  /* 0x000000030b0b7899 */ /* 0x000fc8000800063f */
[----:B------:R-:W-:Y:S02]  /*3230*/  ULOP3.LUT UR11, UR11, 0x18, URZ, 0xc0, !UPT ;  /* 0x000000180b0b7892 */ /* 0x000fe4000f8ec03f */
[----:B0-----:R-:W-:-:S03]  /*3240*/  ULEA UR5, UR14, UR5, 0x18 ;  /* 0x000000050e057291 */ /* 0x001fc6000f8ec03f */
[----:B------:R-:W-:Y:S01]  /*3250*/  ULDC.64 UR14, c[0x0][0x210] ;  /* 0x00008400000e7ab9 */ /* 0x000fe20000000a00 */
[----:B---3--:R-:W-:Y:S01]  /*3260*/  @!P1 FADD.FTZ R52, RZ, R50 ;  /* 0x00000032ff349221 */ /* 0x008fe20000010000 */
[----:B------:R-:W-:Y:S01]  /*3270*/  MOV R50, RZ ;  /* 0x000000ff00327202 */ /* 0x000fe20000000f00 */
[----:B------:R-:W-:Y:S01]  /*3280*/  @!P1 FADD.FTZ R50, RZ, R51 ;  /* 0x00000033ff329221 */ /* 0x000fe20000010000 */
[----:B-1----:R-:W-:Y:S02]  /*3290*/  LOP3.LUT P1, RZ, R53, 0xffffff1f, RZ, 0xc0, !PT ;  /* 0xffffff1f35ff7812 */ /* 0x002fe4000782c0ff */
        /* <DEDUP_REMOVED lines=29> */
[----:B------:R-:W3:Y:S04]  /*3470*/  LDL.LU R51, [R1+0x10] ;  /* 0x0000100001337983 */ /* 0x000ee80000300800 */
[----:B------:R-:W0:Y:S02]  /*3480*/  LDS.64 R52, [R50] ;  /* 0x0000000032347984 */ /* 0x000e240000000a00 */
[--C-:B0-----:R-:W-:Y:S01]  /*3490*/  FFMA.FTZ R0, R0, R32, -R52.reuse ;  /* 0x0000002000007223 */ /* 0x101fe20000010834 */
        /* <DEDUP_REMOVED lines=16> */
[--C-:B-----5:R-:W-:Y:S01]  /*35a0*/  FFMA.FTZ R3, R29, R3, -R52.reuse ;  /* 0x000000031d037223 */ /* 0x120fe20000010834 */
[----:B------:R-:W-:Y:S01]  /*35b0*/  FFMA.FTZ R28, R28, R29, -R52 ;  /* 0x0000001d1c1c7223 */ /* 0x000fe20000010834 */
[-C--:B------:R-:W-:Y:S01]  /*35c0*/  FFMA.FTZ R36, R37, -R53.reuse, R31 ;  /* 0x8000003525247223 */ /* 0x080fe2000001001f */
[-C--:B------:R-:W-:Y:S01]  /*35d0*/  FFMA.FTZ R0, R82, -R53.reuse, R0 ;  /* 0x8000003552007223 */ /* 0x080fe20000010000 */
[-C--:B------:R-:W-:Y:S01]  /*35e0*/  FFMA.FTZ R30, R81, -R53.reuse, R30 ;  /* 0x80000035511e7223 */ /* 0x080fe2000001001e */
[----:B------:R-:W4:Y:S01]  /*35f0*/  LDL.LU R37, [R1+0x4] ;  /* 0x0000040001257983 */ /* 0x000f220000300800 */
[----:B------:R-:W-:Y:S01]  /*3600*/  FFMA.FTZ R6, R27, R6, -R52 ;  /* 0x000000061b067223 */ /* 0x000fe20000010834 */
[-C--:B------:R-:W-:Y:S01]  /*3610*/  FFMA.FTZ R4, R56, -R53.reuse, R4 ;  /* 0x8000003538047223 */ /* 0x080fe20000010004 */
[-C--:B------:R-:W-:Y:S01]  /*3620*/  FFMA.FTZ R56, R55, -R53.reuse, R3 ;  /* 0x8000003537387223 */ /* 0x080fe20000010003 */
[-C--:B------:R-:W-:Y:S01]  /*3630*/  FFMA.FTZ R28, R80, -R53.reuse, R28 ;  /* 0x80000035501c7223 */ /* 0x080fe2000001001c */
[C---:B------:R-:W-:Y:S01]  /*3640*/  FMUL.FTZ R3, R33.reuse, R0 ;  /* 0x0000000021037220 */ /* 0x040fe20000410000 */
[----:B------:R-:W-:Y:S01]  /*3650*/  FMUL.FTZ R30, R33, R30 ;  /* 0x0000001e211e7220 */ /* 0x000fe20000410000 */
[----:B------:R-:W4:Y:S01]  /*3660*/  LDL.LU R35, [R1+0x8] ;  /* 0x0000080001237983 */ /* 0x000f220000300800 */
[-C--:B------:R-:W-:Y:S01]  /*3670*/  FFMA.FTZ R6, R58, -R53.reuse, R6 ;  /* 0x800000353a067223 */ /* 0x080fe20000010006 */
[----:B------:R-:W-:Y:S01]  /*3680*/  FFMA.FTZ R58, R57, -R53, R5 ;  /* 0x80000035393a7223 */ /* 0x000fe20000010005 */
[----:B------:R-:W-:Y:S01]  /*3690*/  FMUL.FTZ R5, R33, R28 ;  /* 0x0000001c21057220 */ /* 0x000fe20000410000 */
[----:B------:R-:W-:Y:S01]  /*36a0*/  F2FP.F16.F32.PACK_AB R28, R30, R3 ;  /* 0x000000031e1c723e */ /* 0x000fe200000000ff */
[--C-:B------:R-:W-:Y:S01]  /*36b0*/  FFMA.FTZ R26, R26, R27, -R52.reuse ;  /* 0x0000001b1a1a7223 */ /* 0x100fe20000010834 */
[----:B------:R-:W4:Y:S01]  /*36c0*/  LDL.LU R30, [R1] ;  /* 0x00000000011e7983 */ /* 0x000f220000300800 */
[--C-:B------:R-:W-:Y:S01]  /*36d0*/  FFMA.FTZ R18, R27, R18, -R52.reuse ;  /* 0x000000121b127223 */ /* 0x100fe20000010834 */
[----:B------:R-:W-:Y:S01]  /*36e0*/  FFMA.FTZ R23, R29, R23, -R52 ;  /* 0x000000171d177223 */ /* 0x000fe20000010834 */
[-C--:B------:R-:W-:Y:S01]  /*36f0*/  FFMA.FTZ R26, R78, -R53.reuse, R26 ;  /* 0x800000354e1a7223 */ /* 0x080fe2000001001a */
[----:B------:R-:W-:Y:S01]  /*3700*/  FFMA.FTZ R22, R27, R22, -R52 ;  /* 0x000000161b167223 */ /* 0x000fe20000010834 */
[----:B------:R-:W-:Y:S01]  /*3710*/  FFMA.FTZ R18, R70, -R53, R18 ;  /* 0x8000003546127223 */ /* 0x000fe20000010012 */
[C-C-:B------:R-:W-:Y:S01]  /*3720*/  FFMA.FTZ R19, R29.reuse, R19, -R52.reuse ;  /* 0x000000131d137223 */ /* 0x140fe20000010834 */
[C-C-:B------:R-:W-:Y:S01]  /*3730*/  FFMA.FTZ R15, R29.reuse, R15, -R52.reuse ;  /* 0x0000000f1d0f7223 */ /* 0x140fe20000010834 */
[C-C-:B------:R-:W-:Y:S01]  /*3740*/  FFMA.FTZ R11, R29.reuse, R11, -R52.reuse ;  /* 0x0000000b1d0b7223 */ /* 0x140fe20000010834 */
[--C-:B------:R-:W-:Y:S01]  /*3750*/  FFMA.FTZ R7, R29, R7, -R52.reuse ;  /* 0x000000071d077223 */ /* 0x100fe20000010834 */
[--C-:B------:R-:W-:Y:S01]  /*3760*/  FFMA.FTZ R2, R27, R2, -R52.reuse ;  /* 0x000000021b027223 */ /* 0x100fe20000010834 */
[----:B------:R-:W-:Y:S01]  /*3770*/  FMUL.FTZ R70, R33, R26 ;  /* 0x0000001a21467220 */ /* 0x000fe20000410000 */
[----:B------:R-:W-:Y:S01]  /*3780*/  FFMA.FTZ R29, R29, R38, -R52 ;  /* 0x000000261d1d7223 */ /* 0x000fe20000010834 */
[-C--:B------:R-:W-:Y:S01]  /*3790*/  FFMA.FTZ R34, R77, -R53.reuse, R25 ;  /* 0x800000354d227223 */ /* 0x080fe20000010019 */
[-C--:B------:R-:W-:Y:S01]  /*37a0*/  FFMA.FTZ R24, R76, -R53.reuse, R24 ;  /* 0x800000354c187223 */ /* 0x080fe20000010018 */
[-C--:B------:R-:W-:Y:S01]  /*37b0*/  FFMA.FTZ R38, R75, -R53.reuse, R23 ;  /* 0x800000354b267223 */ /* 0x080fe20000010017 */
[-C--:B------:R-:W-:Y:S01]  /*37c0*/  FFMA.FTZ R22, R74, -R53.reuse, R22 ;  /* 0x800000354a167223 */ /* 0x080fe20000010016 */
[C-C-:B------:R-:W-:Y:S01]  /*37d0*/  FFMA.FTZ R14, R27.reuse, R14, -R52.reuse ;  /* 0x0000000e1b0e7223 */ /* 0x140fe20000010834 */
[C---:B------:R-:W-:Y:S01]  /*37e0*/  FFMA.FTZ R10, R27.reuse, R10, -R52 ;  /* 0x0000000a1b0a7223 */ /* 0x040fe20000010834 */
[-C--:B------:R-:W-:Y:S01]  /*37f0*/  FFMA.FTZ R8, R60, -R53.reuse, R8 ;  /* 0x800000353c087223 */ /* 0x080fe20000010008 */
[-C--:B------:R-:W-:Y:S01]  /*3800*/  FFMA.FTZ R54, R54, -R53.reuse, R2 ;  /* 0x8000003536367223 */ /* 0x080fe20000010002 */
[----:B------:R-:W-:Y:S01]  /*3810*/  FFMA.FTZ R27, R27, R40, -R52 ;  /* 0x000000281b1b7223 */ /* 0x000fe20000010834 */
[----:B------:R-:W-:Y:S01]  /*3820*/  FFMA.FTZ R0, R39, -R53, R29 ;  /* 0x8000003527007223 */ /* 0x000fe2000001001d */
[----:B------:R-:W-:Y:S01]  /*3830*/  F2FP.F16.F32.PACK_AB R5, R70, R5 ;  /* 0x000000054605723e */ /* 0x000fe200000000ff */
[-C--:B------:R-:W-:Y:S01]  /*3840*/  FFMA.FTZ R12, R64, -R53.reuse, R12 ;  /* 0x80000035400c7223 */ /* 0x080fe2000001000c */
[C---:B------:R-:W-:Y:S01]  /*3850*/  FMUL.FTZ R34, R33.reuse, R34 ;  /* 0x0000002221227220 */ /* 0x040fe20000410000 */
[C---:B------:R-:W-:Y:S01]  /*3860*/  FMUL.FTZ R29, R33.reuse, R24 ;  /* 0x00000018211d7220 */ /* 0x040fe20000410000 */
[C---:B------:R-:W-:Y:S01]  /*3870*/  FMUL.FTZ R38, R33.reuse, R38 ;  /* 0x0000002621267220 */ /* 0x040fe20000410000 */
[----:B------:R-:W-:Y:S01]  /*3880*/  FMUL.FTZ R31, R33, R22 ;  /* 0x00000016211f7220 */ /* 0x000fe20000410000 */
[-C--:B------:R-:W-:Y:S01]  /*3890*/  FFMA.FTZ R50, R71, -R53.reuse, R19 ;  /* 0x8000003547327223 */ /* 0x080fe20000010013 */
[-C--:B------:R-:W-:Y:S01]  /*38a0*/  FFMA.FTZ R64, R63, -R53.reuse, R11 ;  /* 0x800000353f407223 */ /* 0x080fe2000001000b */
[-C--:B------:R-:W-:Y:S01]  /*38b0*/  FFMA.FTZ R40, R73, -R53.reuse, R21 ;  /* 0x8000003549287223 */ /* 0x080fe20000010015 */
[-C--:B------:R-:W-:Y:S01]  /*38c0*/  FFMA.FTZ R20, R72, -R53.reuse, R20 ;  /* 0x8000003548147223 */ /* 0x080fe20000010014 */
[C---:B------:R-:W-:Y:S01]  /*38d0*/  FMUL.FTZ R11, R33.reuse, R8 ;  /* 0x00000008210b7220 */ /* 0x040fe20000410000 */
[----:B------:R-:W-:Y:S01]  /*38e0*/  FMUL.FTZ R19, R33, R6 ;  /* 0x0000000621137220 */ /* 0x000fe20000410000 */
[-C--:B------:R-:W-:Y:S01]  /*38f0*/  FFMA.FTZ R26, R41, -R53.reuse, R27 ;  /* 0x80000035291a7223 */ /* 0x080fe2000001001b */
[----:B------:R-:W-:Y:S01]  /*3900*/  PRMT R6, R28, 0x7632, R6 ;  /* 0x000076321c067816 */ /* 0x000fe20000000006 */
[-C--:B------:R-:W-:Y:S01]  /*3910*/  FFMA.FTZ R10, R62, -R53.reuse, R10 ;  /* 0x800000353e0a7223 */ /* 0x080fe2000001000a */
[----:B------:R-:W-:Y:S01]  /*3920*/  PRMT R8, R5, 0x7632, R8 ;  /* 0x0000763205087816 */ /* 0x000fe20000000008 */
[----:B------:R-:W-:Y:S01]  /*3930*/  FMUL.FTZ R27, R33, R4 ;  /* 0x00000004211b7220 */ /* 0x000fe20000410000 */
[-C--:B------:R-:W-:Y:S01]  /*3940*/  FFMA.FTZ R60, R59, -R53.reuse, R7 ;  /* 0x800000353b3c7223 */ /* 0x080fe20000010007 */
[----:B------:R-:W-:Y:S01]  /*3950*/  F2FP.F16.F32.PACK_AB R34, R29, R34 ;  /* 0x000000221d22723e */ /* 0x000fe200000000ff */
[----:B------:R-:W-:Y:S01]  /*3960*/  FMUL.FTZ R40, R33, R40 ;  /* 0x0000002821287220 */ /* 0x000fe20000410000 */
[----:B------:R-:W-:Y:S01]  /*3970*/  F2FP.F16.F32.PACK_AB R38, R31, R38 ;  /* 0x000000261f26723e */ /* 0x000fe200000000ff */
[C---:B------:R-:W-:Y:S01]  /*3980*/  FMUL.FTZ R7, R33.reuse, R20 ;  /* 0x0000001421077220 */ /* 0x040fe20000410000 */
[C---:B------:R-:W-:Y:S01]  /*3990*/  FMUL.FTZ R50, R33.reuse, R50 ;  /* 0x0000003221327220 */ /* 0x040fe20000410000 */
[----:B------:R-:W-:Y:S01]  /*39a0*/  FMUL.FTZ R23, R33, R18 ;  /* 0x0000001221177220 */ /* 0x000fe20000410000 */
[-C--:B------:R-:W-:Y:S01]  /*39b0*/  FFMA.FTZ R16, R68, -R53.reuse, R16 ;  /* 0x8000003544107223 */ /* 0x080fe20000010010 */
[-C--:B------:R-:W-:Y:S01]  /*39c0*/  FFMA.FTZ R52, R69, -R53.reuse, R17 ;  /* 0x8000003545347223 */ /* 0x080fe20000010011 */
[-C--:B------:R-:W-:Y:S01]  /*39d0*/  FFMA.FTZ R68, R67, -R53.reuse, R15 ;  /* 0x8000003543447223 */ /* 0x080fe2000001000f */
[-C--:B------:R-:W-:Y:S01]  /*39e0*/  FFMA.FTZ R14, R66, -R53.reuse, R14 ;  /* 0x80000035420e7223 */ /* 0x080fe2000001000e */
[----:B------:R-:W-:Y:S01]  /*39f0*/  FMUL.FTZ R21, R33, R10 ;  /* 0x0000000a21157220 */ /* 0x000fe20000410000 */
[----:B------:R-:W-:Y:S01]  /*3a00*/  PRMT R10, R34, 0x7632, R10 ;  /* 0x00007632220a7816 */ /* 0x000fe2000000000a */
[-C--:B------:R-:W-:Y:S01]  /*3a10*/  FFMA.FTZ R66, R65, -R53.reuse, R13 ;  /* 0x8000003541427223 */ /* 0x080fe2000001000d */
[----:B------:R-:W-:Y:S01]  /*3a20*/  F2FP.F16.F32.PACK_AB R40, R7, R40 ;  /* 0x000000280728723e */ /* 0x000fe200000000ff */
[----:B------:R-:W-:Y:S01]  /*3a30*/  FMUL.FTZ R52, R33, R52 ;  /* 0x0000003421347220 */ /* 0x000fe20000410000 */
[----:B------:R-:W-:Y:S01]  /*3a40*/  F2FP.F16.F32.PACK_AB R23, R23, R50 ;  /* 0x000000321717723e */ /* 0x000fe200000000ff */
[C---:B------:R-:W-:Y:S01]  /*3a50*/  FMUL.FTZ R13, R33.reuse, R16 ;  /* 0x00000010210d7220 */ /* 0x040fe20000410000 */
[C---:B------:R-:W-:Y:S01]  /*3a60*/  FMUL.FTZ R68, R33.reuse, R68 ;  /* 0x0000004421447220 */ /* 0x040fe20000410000 */
[C---:B------:R-:W-:Y:S01]  /*3a70*/  FMUL.FTZ R25, R33.reuse, R14 ;  /* 0x0000000e21197220 */ /* 0x040fe20000410000 */
[C---:B------:R-:W-:Y:S01]  /*3a80*/  FMUL.FTZ R15, R33.reuse, R12 ;  /* 0x0000000c210f7220 */ /* 0x040fe20000410000 */
[----:B------:R-:W-:Y:S01]  /*3a90*/  PRMT R12, R40, 0x7632, R12 ;  /* 0x00007632280c7816 */ /* 0x000fe2000000000c */
[----:B------:R-:W-:Y:S01]  /*3aa0*/  FMUL.FTZ R66, R33, R66 ;  /* 0x0000004221427220 */ /* 0x000fe20000410000 */
[----:B------:R-:W-:Y:S01]  /*3ab0*/  F2FP.F16.F32.PACK_AB R13, R13, R52 ;  /* 0x000000340d0d723e */ /* 0x000fe200000000ff */
[----:B------:R-:W-:Y:S01]  /*3ac0*/  FMUL.FTZ R64, R33, R64 ;  /* 0x0000004021407220 */ /* 0x000fe20000410000 */
[----:B------:R-:W-:Y:S01]  /*3ad0*/  F2FP.F16.F32.PACK_AB R25, R25, R68 ;  /* 0x000000441919723e */ /* 0x000fe200000000ff */
[----:B------:R-:W-:Y:S01]  /*3ae0*/  FFMA.FTZ R62, R61, -R53, R9 ;  /* 0x800000353d3e7223 */ /* 0x000fe20000010009 */
[----:B------:R-:W-:Y:S01]  /*3af0*/  F2FP.F16.F32.PACK_AB R15, R15, R66 ;  /* 0x000000420f0f723e */ /* 0x000fe200000000ff */
[----:B------:R-:W-:Y:S01]  /*3b00*/  FMUL.FTZ R60, R33, R60 ;  /* 0x0000003c213c7220 */ /* 0x000fe20000410000 */
[----:B------:R-:W-:Y:S01]  /*3b10*/  F2FP.F16.F32.PACK_AB R21, R21, R64 ;  /* 0x000000401515723e */ /* 0x000fe200000000ff */
        /* <DEDUP_REMOVED lines=11> */
[----:B------:R-:W-:-:S02]  /*3bd0*/  F2FP.F16.F32.PACK_AB R17, R17, R56 ;  /* 0x000000381111723e */ /* 0x000fc400000000ff */
[----:B------:R-:W-:Y:S02]  /*3be0*/  F2FP.F16.F32.PACK_AB R9, R9, R32 ;  /* 0x000000200909723e */ /* 0x000fe400000000ff */
[----:B------:R-:W-:Y:S01]  /*3bf0*/  F2FP.F16.F32.PACK_AB R0, R33, R0 ;  /* 0x000000002100723e */ /* 0x000fe200000000ff */
[----:B------:R-:W-:Y:S01]  /*3c00*/  ULOP3.LUT UR4, UR4, 0x1, URZ, 0x3c, !UPT ;  /* 0x0000000104047892 */ /* 0x000fe2000f8e3c3f */
[----:B------:R-:W-:Y:S01]  /*3c10*/  UMOV UR5, UR10 ;  /* 0x0000000a00057c82 */ /* 0x000fe20008000000 */
[----:B------:R-:W-:Y:S01]  /*3c20*/  UMOV UR11, UR9 ;  /* 0x00000009000b7c82 */ /* 0x000fe20008000000 */
[----:B--2---:R-:W-:-:S04]  /*3c30*/  IADD3 R2, P1, R79, UR14, RZ ;  /* 0x0000000e4f027c10 */ /* 0x004fc8000ff3e0ff */
[----:B---3--:R-:W-:-:S05]  /*3c40*/  IADD3.X R3, R51, UR15, RZ, P1, !PT ;  /* 0x0000000f33037c10 */ /* 0x008fca0008ffe4ff */
[----:B------:R-:W-:Y:S04]  /*3c50*/  STG.E.U16 desc[UR12][R2.64], R28 ;  /* 0x0000001c02007986 */ /* 0x000fe8000c10150c */
[----:B------:R-:W-:Y:S04]  /*3c60*/  STG.E.U16 desc[UR12][R2.64+0x2], R6 ;  /* 0x0000020602007986 */ /* 0x000fe8000c10150c */
[----:B------:R-:W-:Y:S04]  /*3c70*/  STG.E.U16 desc[UR12][R2.64+0x4], R5 ;  /* 0x0000040502007986 */ /* 0x000fe8000c10150c */
[----:B------:R0:W-:Y:S02]  /*3c80*/  STG.E.U16 desc[UR12][R2.64+0x6], R8 ;  /* 0x0000060802007986 */ /* 0x0001e4000c10150c */
[----:B0-----:R-:W-:-:S02]  /*3c90*/  PRMT R3, R38, 0x7632, R3 ;  /* 0x0000763226037816 */ /* 0x001fc40000000003 */
[----:B------:R-:W-:Y:S02]  /*3ca0*/  PRMT R8, R13, 0x7632, R8 ;  /* 0x000076320d087816 */ /* 0x000fe40000000008 */
[----:B----4-:R-:W-:-:S04]  /*3cb0*/  IADD3 R4, P1, R37, UR14, RZ ;  /* 0x0000000e25047c10 */ /* 0x010fc8000ff3e0ff */
[----:B------:R-:W-:Y:S02]  /*3cc0*/  IADD3.X R5, R35, UR15, RZ, P1, !PT ;  /* 0x0000000f23057c10 */ /* 0x000fe40008ffe4ff */
[----:B------:R-:W-:-:S03]  /*3cd0*/  IADD3 R6, P1, R93, UR14, RZ ;  /* 0x0000000e5d067c10 */ /* 0x000fc6000ff3e0ff */
[----:B------:R-:W-:Y:S01]  /*3ce0*/  STG.E.U16 desc[UR12][R4.64], R34 ;  /* 0x0000002204007986 */ /* 0x000fe2000c10150c */
[----:B------:R-:W-:-:S03]  /*3cf0*/  IADD3.X R7, R30, UR15, RZ, P1, !PT ;  /* 0x0000000f1e077c10 */ /* 0x000fc60008ffe4ff */
[----:B------:R-:W-:Y:S01]  /*3d00*/  STG.E.U16 desc[UR12][R4.64+0x2], R10 ;  /* 0x0000020a04007986 */ /* 0x000fe2000c10150c */
[----:B------:R-:W-:-:S03]  /*3d10*/  IADD3 R2, P1, R91, UR14, RZ ;  /* 0x0000000e5b027c10 */ /* 0x000fc6000ff3e0ff */
[----:B------:R-:W-:Y:S04]  /*3d20*/  STG.E.U16 desc[UR12][R4.64+0x4], R38 ;  /* 0x0000042604007986 */ /* 0x000fe8000c10150c */
[----:B------:R0:W-:Y:S04]  /*3d30*/  STG.E.U16 desc[UR12][R4.64+0x6], R3 ;  /* 0x0000060304007986 */ /* 0x0001e8000c10150c */
[----:B------:R-:W-:Y:S01]  /*3d40*/  STG.E.U16 desc[UR12][R6.64], R40 ;  /* 0x0000002806007986 */ /* 0x000fe2000c10150c */
[----:B0-----:R-:W-:-:S03]  /*3d50*/  PRMT R5, R23, 0x7632, R5 ;  /* 0x0000763217057816 */ /* 0x001fc60000000005 */
[----:B------:R-:W-:Y:S01]  /*3d60*/  STG.E.U16 desc[UR12][R6.64+0x2], R12 ;  /* 0x0000020c06007986 */ /* 0x000fe2000c10150c */
[----:B------:R-:W-:-:S03]  /*3d70*/  IADD3.X R3, R92, UR15, RZ, P1, !PT ;  /* 0x0000000f5c037c10 */ /* 0x000fc60008ffe4ff */
[----:B------:R-:W-:Y:S01]  /*3d80*/  STG.E.U16 desc[UR12][R6.64+0x4], R23 ;  /* 0x0000041706007986 */ /* 0x000fe2000c10150c */
[----:B------:R-:W-:-:S03]  /*3d90*/  IADD3 R4, P1, R89, UR14, RZ ;  /* 0x0000000e59047c10 */ /* 0x000fc6000ff3e0ff */
[----:B------:R0:W-:Y:S01]  /*3da0*/  STG.E.U16 desc[UR12][R6.64+0x6], R5 ;  /* 0x0000060506007986 */ /* 0x0001e2000c10150c */
[----:B------:R-:W-:-:S03]  /*3db0*/  PRMT R10, R15, 0x7632, R10 ;  /* 0x000076320f0a7816 */ /* 0x000fc6000000000a */
[----:B------:R-:W-:Y:S01]  /*3dc0*/  STG.E.U16 desc[UR12][R2.64], R13 ;  /* 0x0000000d02007986 */ /* 0x000fe2000c10150c */
[----:B0-----:R-:W-:-:S03]  /*3dd0*/  PRMT R7, R25, 0x7632, R7 ;  /* 0x0000763219077816 */ /* 0x001fc60000000007 */
[----:B------:R0:W-:Y:S01]  /*3de0*/  STG.E.U16 desc[UR12][R2.64+0x2], R8 ;  /* 0x0000020802007986 */ /* 0x0001e2000c10150c */
[----:B------:R-:W-:-:S03]  /*3df0*/  IADD3.X R5, R90, UR15, RZ, P1, !PT ;  /* 0x0000000f5a057c10 */ /* 0x000fc60008ffe4ff */
[----:B------:R-:W-:Y:S01]  /*3e00*/  STG.E.U16 desc[UR12][R2.64+0x4], R25 ;  /* 0x0000041902007986 */ /* 0x000fe2000c10150c */
[----:B------:R-:W-:-:S03]  /*3e10*/  IADD3 R6, P1, R87, UR14, RZ ;  /* 0x0000000e57067c10 */ /* 0x000fc6000ff3e0ff */
[----:B------:R1:W-:Y:S04]  /*3e20*/  STG.E.U16 desc[UR12][R2.64+0x6], R7 ;  /* 0x0000060702007986 */ /* 0x0003e8000c10150c */
[----:B------:R-:W-:Y:S01]  /*3e30*/  STG.E.U16 desc[UR12][R4.64], R15 ;  /* 0x0000000f04007986 */ /* 0x000fe2000c10150c */
[----:B0-----:R-:W-:Y:S02]  /*3e40*/  PRMT R8, R11, 0x7632, R8 ;  /* 0x000076320b087816 */ /* 0x001fe40000000008 */
[----:B-1----:R-:W-:Y:S01]  /*3e50*/  PRMT R3, R21, 0x7632, R3 ;  /* 0x0000763215037816 */ /* 0x002fe20000000003 */
[----:B------:R-:W-:Y:S01]  /*3e60*/  STG.E.U16 desc[UR12][R4.64+0x2], R10 ;  /* 0x0000020a04007986 */ /* 0x000fe2000c10150c */
[----:B------:R-:W-:-:S03]  /*3e70*/  IADD3.X R7, R88, UR15, RZ, P1, !PT ;  /* 0x0000000f58077c10 */ /* 0x000fc60008ffe4ff */
[----:B------:R-:W-:Y:S01]  /*3e80*/  STG.E.U16 desc[UR12][R4.64+0x4], R21 ;  /* 0x0000041504007986 */ /* 0x000fe2000c10150c */
[----:B------:R-:W-:-:S03]  /*3e90*/  IADD3 R2, P1, R85, UR14, RZ ;  /* 0x0000000e55027c10 */ /* 0x000fc6000ff3e0ff */
[----:B------:R0:W-:Y:S04]  /*3ea0*/  STG.E.U16 desc[UR12][R4.64+0x6], R3 ;  /* 0x0000060304007986 */ /* 0x0001e8000c10150c */
[----:B------:R-:W-:Y:S01]  /*3eb0*/  STG.E.U16 desc[UR12][R6.64], R11 ;  /* 0x0000000b06007986 */ /* 0x000fe2000c10150c */
[----:B0-----:R-:W-:-:S03]  /*3ec0*/  PRMT R5, R19, 0x7632, R5 ;  /* 0x0000763213057816 */ /* 0x001fc60000000005 */
        /* <DEDUP_REMOVED lines=18> */
[----:B------:R-:W-:Y:S05]  /*3ff0*/  @!P0 BRA `(.L_x_1617) ;  /* 0xffffffc400388947 */ /* 0x000fea000383ffff */
.L_x_1605:
        /* <DEDUP_REMOVED lines=10> */
[----:B------:R-:W1:Y:S01]  /*40a0*/  LDC.64 R18, c[0x0][0x258] ;  /* 0x00009600ff127b82 */ /* 0x000e620000000a00 */
[----:B------:R-:W3:Y:S01]  /*40b0*/  S2R R16, SR_TID.X ;  /* 0x0000000000107919 */ /* 0x000ee20000002100 */
[----:B------:R-:W-:Y:S01]  /*40c0*/  IMAD.MOV.U32 R15, RZ, RZ, -0x1 ;  /* 0xffffffffff0f7424 */ /* 0x000fe200078e00ff */
[----:B------:R-:W-:Y:S01]  /*40d0*/  HFMA2.MMA R10, -RZ, RZ, 0, 1.1920928955078125e-06 ;  /* 0x00000014ff0a7435 */ /* 0x000fe200000001ff */
[----:B-1----:R-:W-:Y:S02]  /*40e0*/  LOP3.LUT R12, RZ, R18, RZ, 0x33, !PT ;  /* 0x00000012ff0c7212 */ /* 0x002fe400078e33ff */
[----:B0-2---:R-:W-:Y:S02]  /*40f0*/  LOP3.LUT R3, RZ, R19, RZ, 0x33, !PT ;  /* 0x00000013ff037212 */ /* 0x005fe400078e33ff */
[----:B------:R-:W-:-:S04]  /*4100*/  ISETP.GT.U32.AND P0, PT, R12, -0x3, PT ;  /* 0xfffffffd0c00780c */ /* 0x000fc80003f04070 */
[C---:B------:R-:W-:Y:S02]  /*4110*/  ISETP.GT.AND.EX P0, PT, R3.reuse, -0x1, PT, P0 ;  /* 0xffffffff0300780c */ /* 0x040fe40003f04300 */
[----:B---3--:R-:W-:Y:S02]  /*4120*/  SHF.R.U32.HI R14, RZ, 0x5, R16 ;  /* 0x00000005ff0e7819 */ /* 0x008fe40000011610 */
        /* <DEDUP_REMOVED lines=27> */
[----:B------:R-:W-:Y:S01]  /*42e0*/  SEL R4, R19, RZ, P0 ;  /* 0x000000ff13047207 */ /* 0x000fe20000000000 */
[----:B------:R-:W-:Y:S01]  /*42f0*/  VIADD R0, R0, 0x1 ;  /* 0x0000000100007836 */ /* 0x000fe20000000000 */
[----:B------:R-:W-:-:S02]  /*4300*/  IADD3 R8, P0, R14, 0xa, RZ ;  /* 0x0000000a0e087810 */ /* 0x000fc40007f1e0ff */
[----:B------:R-:W-:Y:S02]  /*4310*/  IADD3 R7, P1, R14, 0x14, RZ ;  /* 0x000000140e077810 */ /* 0x000fe40007f3e0ff */
[----:B------:R-:W-:Y:S02]  /*4320*/  IADD3.X R6, RZ, RZ, RZ, P0, !PT ;  /* 0x000000ffff067210 */ /* 0x000fe400007fe4ff */
[----:B------:R-:W-:Y:S02]  /*4330*/  IADD3.X R5, RZ, RZ, RZ, P1, !PT ;  /* 0x000000ffff057210 */ /* 0x000fe40000ffe4ff */
[C---:B------:R-:W-:Y:S02]  /*4340*/  SHF.L.U64.HI R4, R15.reuse, 0x5, R4 ;  /* 0x000000050f047819 */ /* 0x040fe40000010204 */
[----:B------:R-:W-:Y:S02]  /*4350*/  SHF.L.U32 R3, R15, 0x5, RZ ;  /* 0x000000050f037819 */ /* 0x000fe400000006ff */
[----:B------:R-:W-:-:S02]  /*4360*/  LOP3.LUT R2, R2, 0x3, RZ, 0xc0, !PT ;  /* 0x0000000302027812 */ /* 0x000fc400078ec0ff */
[----:B------:R-:W-:-:S07]  /*4370*/  LOP3.LUT R0, R0, 0x3, RZ, 0xc0, !PT ;  /* 0x0000000300007812 */ /* 0x000fce00078ec0ff */
.L_x_1634:
        /* <DEDUP_REMOVED lines=46> */
.L_x_1621:
[----:B------:R-:W-:Y:S05]  /*4660*/  BSYNC B1 ;  /* 0x0000000000017941 */ /* 0x000fea0003800000 */
.L_x_1620:
        /* <DEDUP_REMOVED lines=21> */
.L_x_1624:
        /* <DEDUP_REMOVED lines=55> */
.L_x_1623:
[----:B------:R-:W-:Y:S05]  /*4b30*/  BSYNC B1 ;  /* 0x0000000000017941 */ /* 0x000fea0003800000 */
.L_x_1622:
        /* <DEDUP_REMOVED lines=35> */
.L_x_1626:
[----:B------:R-:W-:Y:S05]  /*4d70*/  BSYNC B1 ;  /* 0x0000000000017941 */ /* 0x000fea0003800000 */
.L_x_1625:
        /* <DEDUP_REMOVED lines=15> */
.L_x_1619:
[----:B------:R-:W-:Y:S05]  /*4e70*/  BSYNC B0 ;  /* 0x0000000000007941 */ /* 0x000fea0003800000 */
.L_x_1618:
        /* <DEDUP_REMOVED lines=27> */
[----:B0-----:R-:W-:Y:S01]  /*5030*/  IMAD.MOV.U32 R15, RZ, RZ, 0xffff ;  /* 0x0000ffffff0f7424 */ /* 0x001fe200078e00ff */
        /* <DEDUP_REMOVED lines=21> */
.L_x_1643:
[----:B------:R-:W0:Y:S01]  /*5190*/  LDC.64 R18, c[0x0][0x218] ;  /* 0x00008600ff127b82 */ /* 0x000e220000000a00 */
[----:B------:R-:W-:Y:S01]  /*51a0*/  ISETP.NE.AND P1, PT, R47, RZ, PT ;  /* 0x000000ff2f00720c */ /* 0x000fe20003f25270 */
[----:B--2---:R-:W-:Y:S01]  /*51b0*/  FADD.FTZ R22, R28, R23 ;  /* 0x000000171c167221 */ /* 0x004fe20000010000 */
[----:B------:R-:W-:Y:S02]  /*51c0*/  LEA.HI R15, R16, R9, RZ, 0x1c ;  /* 0x00000009100f7211 */ /* 0x000fe400078fe0ff */
[----:B------:R-:W-:Y:S02]  /*51d0*/  ISETP.NE.AND P2, PT, R2, 0x1, PT ;  /* 0x000000010200780c */ /* 0x000fe40003f45270 */
[----:B------:R-:W-:Y:S01]  /*51e0*/  LEA.HI R26, R16, 0x14, RZ, 0x1c ;  /* 0x00000014101a7811 */ /* 0x000fe200078fe0ff */
[----:B------:R-:W1:Y:S06]  /*51f0*/  LDC.64 R20, c[0x0][0x220] ;  /* 0x00008800ff147b82 */ /* 0x000e6c0000000a00 */
[----:B------:R-:W-:-:S02]  /*5200*/  @!P1 F2FP.F16.F32.PACK_AB R17, RZ, R30 ;  /* 0x0000001eff11923e */ /* 0x000fc400000000ff */
[----:B------:R-:W-:Y:S01]  /*5210*/  @!P1 F2FP.F16.F32.PACK_AB R22, RZ, R22 ;  /* 0x00000016ff16923e */ /* 0x000fe200000000ff */
        /* <DEDUP_REMOVED lines=36> */
.L_x_1653:
[----:B--2---:R-:W-:Y:S01]  /*5460*/  FADD.FTZ R17, R25, R23 ;  /* 0x0000001719117221 */ /* 0x004fe20000010000 */
[----:B------:R-:W-:Y:S02]  /*5470*/  @!P1 F2FP.F16.F32.PACK_AB R15, RZ, R31 ;  /* 0x0000001fff0f923e */ /* 0x000fe400000000ff */
[----:B------:R-:W-:Y:S02]  /*5480*/  ISETP.NE.AND P2, PT, R2, 0x2, PT ;  /* 0x000000020200780c */ /* 0x000fe40003f45270 */
[----:B------:R-:W-:Y:S01]  /*5490*/  @!P1 F2FP.F16.F32.PACK_AB R17, RZ, R17 ;  /* 0x00000011ff11923e */ /* 0x000fe200000000ff */
        /* <DEDUP_REMOVED lines=35> */
.L_x_1663:
[----:B--2---:R-:W-:Y:S01]  /*56d0*/  FADD.FTZ R17, R25, R23 ;  /* 0x0000001719117221 */ /* 0x004fe20000010000 */
[----:B------:R-:W-:Y:S02]  /*56e0*/  @!P1 F2FP.F16.F32.PACK_AB R15, RZ, R31 ;  /* 0x0000001fff0f923e */ /* 0x000fe400000000ff */
[----:B------:R-:W-:Y:S02]  /*56f0*/  LEA.HI R26, R16, 0x3c, RZ, 0x1c ;  /* 0x0000003c101a7811 */ /* 0x000fe400078fe0ff */
[----:B------:R-:W-:Y:S01]  /*5700*/  @!P1 F2FP.F16.F32.PACK_AB R17, RZ, R17 ;  /* 0x00000011ff11923e */ /* 0x000fe200000000ff */
[----:B------:R3:W-:Y:S04]  /*5710*/  @!P1 STG.E.U16 desc[UR12][R18.64+0x50], R15 ;  /* 0x0000500f12009986 */ /* 0x0007e8000c10150c */
[----:B------:R3:W-:Y:S02]  /*5720*/  @!P1 STG.E.U16 desc[UR12][R20.64+0x50], R17 ;  /* 0x0000501114009986 */ /* 0x0007e4000c10150c */
.L_x_1629:
[----:B------:R-:W-:Y:S05]  /*5730*/  BSYNC B0 ;  /* 0x0000000000007941 */ /* 0x000fea0003800000 */
.L_x_1628:
        /* <DEDUP_REMOVED lines=14> */
[----:B------:R-:W-:Y:S01]  /*5820*/  HFMA2.MMA R33, -RZ, RZ, 0, 0 ;  /* 0x00000000ff217435 */ /* 0x000fe200000001ff */
[----:B------:R-:W-:Y:S01]  /*5830*/  @!P0 SHF.L.U32 R21, R47, 0x1, RZ ;  /* 0x000000012f158819 */ /* 0x000fe200000006ff */
[----:B------:R-:W-:Y:S01]  /*5840*/  IMAD.MOV.U32 R29, RZ, RZ, RZ ;  /* 0x000000ffff1d7224 */ /* 0x000fe200078e00ff */
[----:B------:R-:W-:Y:S01]  /*5850*/  @!P0 IADD3 R20, R26, 0x28, RZ ;  /* 0x000000281a148810 */ /* 0x000fe20007ffe0ff */
[----:B------:R-:W-:Y:S01]  /*5860*/  IMAD.MOV.U32 R34, RZ, RZ, 0xffff ;  /* 0x0000ffffff227424 */ /* 0x000fe200078e00ff */
[----:B------:R-:W-:Y:S02]  /*5870*/  @!P0 LOP3.LUT R25, R25, R28, RZ, 0x3c, !PT ;  /* 0x0000001c19198212 */ /* 0x000fe400078e3cff */
[----:B------:R-:W-:Y:S02]  /*5880*/  @!P0 LEA R30, R47, UR4, 0x7 ;  /* 0x000000042f1e8c11 */ /* 0x000fe4000f8e38ff */
[----:B------:R-:W-:-:S02]  /*5890*/  @!P0 LOP3.LUT R20, R20, R21, RZ, 0x3c, !PT ;  /* 0x0000001514148212 */ /* 0x000fc400078e3cff */
[----:B------:R-:W-:Y:S02]  /*58a0*/  @!P0 LEA R31, R47, UR4, 0x7 ;  /* 0x000000042f1f8c11 */ /* 0x000fe4000f8e38ff */
[----:B------:R-:W-:Y:S02]  /*58b0*/  @!P0 LEA R25, R25, R30, 0x2 ;  /* 0x0000001e19198211 */ /* 0x000fe400078e10ff */
[----:B------:R-:W-:Y:S02]  /*58c0*/  @!P0 LEA R31, R20, R31, 0x2 ;  /* 0x0000001f141f8211 */ /* 0x000fe400078e10ff */
[----:B0-----:R-:W-:Y:S01]  /*58d0*/  MOV R15, 0xffff ;  /* 0x0000ffff000f7802 */ /* 0x001fe20000000f00 */
[----:B------:R-:W0:Y:S01]  /*58e0*/  @!P0 LDS R28, [R25+0x500] ;  /* 0x00050000191c8984 */ /* 0x000e220000000800 */
[----:B------:R-:W-:Y:S02]  /*58f0*/  @!P0 IADD3 R20, R26, 0x3c, RZ ;  /* 0x0000003c1a148810 */ /* 0x000fe40007ffe0ff */
[----:B------:R-:W-:Y:S01]  /*5900*/  @!P0 SHF.L.U32 R23, R47, 0x1, RZ ;  /* 0x000000012f178819 */ /* 0x000fe200000006ff */
[----:B------:R3:W-:Y:S01]  /*5910*/  @!P0 LDS R27, [R25] ;  /* 0x00000000191b8984 */ /* 0x0007e20000000800 */
[----:B------:R-:W-:-:S02]  /*5920*/  MOV R22, 0xffff ;  /* 0x0000ffff00167802 */ /* 0x000fc40000000f00 */
[----:B------:R-:W-:Y:S01]  /*5930*/  @!P0 LOP3.LUT R20, R20, R23, RZ, 0x3c, !PT ;  /* 0x0000001714148212 */ /* 0x000fe200078e3cff */
[----:B------:R-:W-:Y:S01]  /*5940*/  @!P0 LDS R36, [R31+0x500] ;  /* 0x000500001f248984 */ /* 0x000fe20000000800 */
[----:B------:R-:W-:Y:S02]  /*5950*/  @!P0 LEA R37, R47, UR4, 0x7 ;  /* 0x000000042f258c11 */ /* 0x000fe4000f8e38ff */
[----:B------:R-:W-:Y:S01]  /*5960*/  MOV R24, 0xffff ;  /* 0x0000ffff00187802 */ /* 0x000fe20000000f00 */
[----:B------:R4:W-:Y:S01]  /*5970*/  @!P0 LDS R35, [R31] ;  /* 0x000000001f238984 */ /* 0x0009e20000000800 */
[----:B------:R-:W-:Y:S01]  /*5980*/  @!P0 LEA R37, R20, R37, 0x2 ;  /* 0x0000002514258211 */ /* 0x000fe200078e10ff */
[----:B---3--:R-:W-:Y:S01]  /*5990*/  HFMA2.MMA R25, -RZ, RZ, 0, 0 ;  /* 0x00000000ff197435 */ /* 0x008fe200000001ff */
[----:B------:R-:W-:Y:S01]  /*59a0*/  MOV R46, 0xffff ;  /* 0x0000ffff002e7802 */ /* 0x000fe20000000f00 */
[----:B-1----:R-:W1:Y:S01]  /*59b0*/  SHFL.BFLY PT, R21, R18, 0x8, 0x101f ;  /* 0x0d101f0012157f89 */ /* 0x002e6200000e0000 */
[----:B------:R-:W-:-:S02]  /*59c0*/  MOV R17, 0xffff ;  /* 0x0000ffff00117802 */ /* 0x000fc40000000f00 */
[----:B------:R-:W-:Y:S01]  /*59d0*/  MOV R41, 0xffff ;  /* 0x0000ffff00297802 */ /* 0x000fe20000000f00 */
[----:B--2---:R-:W2:Y:S01]  /*59e0*/  SHFL.BFLY PT, R23, R19, 0x8, 0x101f ;  /* 0x0d101f0013177f89 */ /* 0x004ea200000e0000 */
[----:B----4-:R-:W-:Y:S02]  /*59f0*/  MOV R31, RZ ;  /* 0x000000ff001f7202 */ /* 0x010fe40000000f00 */
[----:B------:R-:W-:Y:S01]  /*5a00*/  MOV R39, RZ ;  /* 0x000000ff00277202 */ /* 0x000fe20000000f00 */
[----:B------:R-:W3:Y:S01]  /*5a10*/  @!P0 LDS R42, [R37] ;  /* 0x00000000252a8984 */ /* 0x000ee20000000800 */
[----:B------:R-:W-:Y:S02]  /*5a20*/  MOV R43, 0xffff ;  /* 0x0000ffff002b7802 */ /* 0x000fe40000000f00 */
[----:B------:R-:W-:Y:S01]  /*5a30*/  MOV R49, 0xffff ;  /* 0x0000ffff00317802 */ /* 0x000fe20000000f00 */
[----:B------:R4:W5:Y:S01]  /*5a40*/  @!P0 LDS R44, [R37+0x500] ;  /* 0x00050000252c8984 */ /* 0x0009620000000800 */
[----:B------:R-:W-:Y:S01]  /*5a50*/  MOV R51, 0xffff ;  /* 0x0000ffff00337802 */ /* 0x000fe20000000f00 */
[----:B----4-:R-:W-:Y:S01]  /*5a60*/  HFMA2.MMA R37, -RZ, RZ, 0, 0 ;  /* 0x00000000ff257435 */ /* 0x010fe200000001ff */
[----:B0-----:R-:W-:Y:S01]  /*5a70*/  @!P0 MOV R29, R28 ;  /* 0x0000001c001d8202 */ /* 0x001fe20000000f00 */
[----:B-1----:R-:W-:Y:S01]  /*5a80*/  FADD.FTZ R21, R21, R18 ;  /* 0x0000001215157221 */ /* 0x002fe20000010000 */
[----:B------:R-:W-:-:S02]  /*5a90*/  MOV R28, 0xffff ;  /* 0x0000ffff001c7802 */ /* 0x000fc40000000f00 */
[----:B------:R-:W-:Y:S01]  /*5aa0*/  @!P0 MOV R25, R27 ;  /* 0x0000001b00198202 */ /* 0x000fe20000000f00 */
[----:B------:R-:W0:Y:S01]  /*5ab0*/  SHFL.BFLY PT, R32, R29, 0x8, 0x101f ;  /* 0x0d101f001d207f89 */ /* 0x000e2200000e0000 */
[----:B--2---:R-:W-:Y:S01]  /*5ac0*/  FADD.FTZ R18, R23, R19 ;  /* 0x0000001317127221 */ /* 0x004fe20000010000 */
[----:B------:R-:W-:Y:S02]  /*5ad0*/  MOV R23, 0xffff ;  /* 0x0000ffff00177802 */ /* 0x000fe40000000f00 */
[----:B------:R-:W-:Y:S01]  /*5ae0*/  @!P0 MOV R33, R36 ;  /* 0x0000002400218202 */ /* 0x000fe20000000f00 */
[----:B------:R-:W1:Y:S01]  /*5af0*/  SHFL.BFLY PT, R20, R21, 0x4, 0x101f ;  /* 0x0c901f0015147f89 */ /* 0x000e6200000e0000 */
[----:B------:R-:W-:Y:S02]  /*5b00*/  MOV R36, 0xffff ;  /* 0x0000ffff00247802 */ /* 0x000fe40000000f00 */
[----:B------:R-:W-:Y:S01]  /*5b10*/  @!P0 MOV R31, R35 ;  /* 0x00000023001f8202 */ /* 0x000fe20000000f00 */
[----:B------:R-:W2:Y:S01]  /*5b20*/  SHFL.BFLY PT, R30, R25, 0x8, 0x101f ;  /* 0x0d101f00191e7f89 */ /* 0x000ea200000e0000 */
[----:B------:R-:W-:Y:S01]  /*5b30*/  MOV R27, 0xffff ;  /* 0x0000ffff001b7802 */ /* 0x000fe20000000f00 */
[----:B------:R-:W-:-:S02]  /*5b40*/  IMAD.MOV.U32 R35, RZ, RZ, 0xffff ;  /* 0x0000ffffff237424 */ /* 0x000fc400078e00ff */
[----:B------:R-:W4:Y:S04]  /*5b50*/  SHFL.BFLY PT, R40, R33, 0x8, 0x101f ;  /* 0x0d101f0021287f89 */ /* 0x000f2800000e0000 */
[----:B------:R-:W4:Y:S01]  /*5b60*/  SHFL.BFLY PT, R38, R31, 0x8, 0x101f ;  /* 0x0d101f001f267f89 */ /* 0x000f2200000e0000 */
[----:B---3--:R-:W-:Y:S01]  /*5b70*/  @!P0 MOV R37, R42 ;  /* 0x0000002a00258202 */ /* 0x008fe20000000f00 */
[----:B------:R-:W-:Y:S02]  /*5b80*/  IMAD.MOV.U32 R42, RZ, RZ, 0xffff ;  /* 0x0000ffffff2a7424 */ /* 0x000fe400078e00ff */
[----:B------:R-:W3:Y:S01]  /*5b90*/  SHFL.BFLY PT, R23, R18, 0x4, 0x101f ;  /* 0x0c901f0012177f89 */ /* 0x000ee200000e0000 */
[----:B-----5:R-:W-:Y:S01]  /*5ba0*/  @!P0 MOV R39, R44 ;  /* 0x0000002c00278202 */ /* 0x020fe20000000f00 */
[----:B0-----:R-:W-:Y:S01]  /*5bb0*/  FADD.FTZ R32, R32, R29 ;  /* 0x0000001d20207221 */ /* 0x001fe20000010000 */
[----:B------:R-:W-:Y:S01]  /*5bc0*/  MOV R44, 0xffff ;  /* 0x0000ffff002c7802 */ /* 0x000fe20000000f00 */
        /* <DEDUP_REMOVED lines=52> */
[----:B------:R-:W-:Y:S01]  /*5f10*/  @!P0 F2FP.F16.F32.PACK_AB R23, RZ, R19 ;  /* 0x00000013ff17823e */ /* 0x000fe200000000ff */
[----:B-1----:R-:W-:Y:S01]  /*5f20*/  FADD.FTZ R39, R18, R27 ;  /* 0x0000001b12277221 */ /* 0x002fe20000010000 */
[----:B------:R-:W1:Y:S02]  /*5f30*/  SHFL.BFLY PT, R51, R38, 0x2, 0x101f ;  /* 0x0c501f0026337f89 */ /* 0x000e6400000e0000 */
[----:B------:R-:W-:Y:S01]  /*5f40*/  PRMT R17, R23, 0x7610, R17 ;  /* 0x0000761017117816 */ /* 0x000fe20000000011 */
[----:B--2---:R-:W-:Y:S02]  /*5f50*/  FADD.FTZ R23, R34, R35 ;  /* 0x0000002322177221 */ /* 0x004fe40000010000 */
[----:B------:R-:W2:Y:S01]  /*5f60*/  @!P0 LDC.64 R28, c[0x0][0x220] ;  /* 0x00008800ff1c8b82 */ /* 0x000ea20000000a00 */
[----:B------:R-:W-:Y:S01]  /*5f70*/  @!P0 F2FP.F16.F32.PACK_AB R39, RZ, R39 ;  /* 0x00000027ff27823e */ /* 0x000fe200000000ff */
[----:B----4-:R-:W-:-:S04]  /*5f80*/  @!P0 IMAD.WIDE R20, R37, 0x2, R20 ;  /* 0x0000000225148825 */ /* 0x010fc800078e0214 */
[----:B---3--:R-:W-:Y:S01]  /*5f90*/  FADD.FTZ R25, R25, R36 ;  /* 0x0000002419197221 */ /* 0x008fe20000010000 */
[----:B------:R-:W-:Y:S01]  /*5fa0*/  @!P0 F2FP.F16.F32.PACK_AB R23, RZ, R23 ;  /* 0x00000017ff17823e */ /* 0x000fe200000000ff */
        /* <DEDUP_REMOVED lines=9> */
[----:B------:R-:W-:Y:S02]  /*6040*/  @!P0 F2FP.F16.F32.PACK_AB R15, RZ, R40 ;  /* 0x00000028ff0f823e */ /* 0x000fe400000000ff */
[----:B-1----:R-:W-:Y:S01]  /*6050*/  FADD.FTZ R38, R38, R51 ;  /* 0x0000003326267221 */ /* 0x002fe20000010000 */
[----:B--2---:R-:W-:Y:S01]  /*6060*/  @!P0 IMAD.WIDE R28, R37, 0x2, R28 ;  /* 0x00000002251c8825 */ /* 0x004fe200078e021c */
[----:B0-----:R-:W-:-:S02]  /*6070*/  MOV R33, 0xffff ;  /* 0x0000ffff00217802 */ /* 0x001fc40000000f00 */
[----:B------:R-:W-:Y:S02]  /*6080*/  MOV R17, 0xffff ;  /* 0x0000ffff00117802 */ /* 0x000fe40000000f00 */
[----:B-----5:R-:W-:Y:S02]  /*6090*/  @!P0 F2FP.F16.F32.PACK_AB R21, RZ, R25 ;  /* 0x00000019ff15823e */ /* 0x020fe400000000ff */
[----:B------:R-:W-:Y:S01]  /*60a0*/  PRMT R20, R23, 0x7610, R20 ;  /* 0x0000761017147816 */ /* 0x000fe20000000014 */
[C---:B---3--:R-:W-:Y:S01]  /*60b0*/  @!P0 IMAD.WIDE R26, R37.reuse, 0x2, R26 ;  /* 0x00000002251a8825 */ /* 0x048fe200078e021a */
[----:B------:R-:W-:Y:S01]  /*60c0*/  @!P0 F2FP.F16.F32.PACK_AB R25, RZ, R41 ;  /* 0x00000029ff19823e */ /* 0x000fe200000000ff */
        /* <DEDUP_REMOVED lines=8> */
.L_x_1697:
[----:B-1----:R-:W0:Y:S01]  /*6150*/  @!P0 LDC.64 R18, c[0x0][0x218] ;  /* 0x00008600ff128b82 */ /* 0x002e220000000a00 */
[----:B--2---:R-:W-:Y:S01]  /*6160*/  FADD.FTZ R17, R38, R23 ;  /* 0x0000001726117221 */ /* 0x004fe20000010000 */
[----:B------:R-:W-:-:S04]  /*6170*/  @!P0 F2FP.F16.F32.PACK_AB R15, RZ, R33 ;  /* 0x00000021ff0f823e */ /* 0x000fc800000000ff */
[----:B------:R-:W-:Y:S02]  /*6180*/  @!P0 F2FP.F16.F32.PACK_AB R17, RZ, R17 ;  /* 0x00000011ff11823e */ /* 0x000fe400000000ff */
[----:B------:R-:W1:Y:S01]  /*6190*/  @!P0 LDC.64 R20, c[0x0][0x220] ;  /* 0x00008800ff148b82 */ /* 0x000e620000000a00 */
[----:B0-----:R-:W-:-:S05]  /*61a0*/  @!P0 IMAD.WIDE R18, R37, 0x2, R18 ;  /* 0x0000000225128825 */ /* 0x001fca00078e0212 */
[----:B------:R4:W-:Y:S01]  /*61b0*/  @!P0 STG.E.U16 desc[UR12][R18.64+0x78], R15 ;  /* 0x0000780f12008986 */ /* 0x0009e2000c10150c */
[----:B-1----:R-:W-:-:S05]  /*61c0*/  @!P0 IMAD.WIDE R20, R37, 0x2, R20 ;  /* 0x0000000225148825 */ /* 0x002fca00078e0214 */
[----:B------:R4:W-:Y:S02]  /*61d0*/  @!P0 STG.E.U16 desc[UR12][R20.64+0x78], R17 ;  /* 0x0000781114008986 */ /* 0x0009e4000c10150c */
.L_x_1627:
        /* <DEDUP_REMOVED lines=8> */
.L_x_1630:
[----:B------:R-:W-:Y:S01]  /*6260*/  HFMA2.MMA R17, -RZ, RZ, 0, 4.76837158203125e-07 ;  /* 0x00000008ff117435 */ /* 0x000fe200000001ff */
[----:B-1----:R-:W-:Y:S01]  /*6270*/  MOV R24, R18 ;  /* 0x0000001200187202 */ /* 0x002fe20000000f00 */
[----:B0-----:R-:W-:Y:S01]  /*6280*/  IMAD.MOV.U32 R15, RZ, RZ, 0xffff ;  /* 0x0000ffffff0f7424 */ /* 0x001fe200078e00ff */
[----:B------:R-:W-:-:S08]  /*6290*/  MOV R22, 0x101f ;  /* 0x0000101f00167802 */ /* 0x000fd00000000f00 */
[----:B--2---:R-:W-:Y:S05]  /*62a0*/  WARPSYNC.COLLECTIVE R15, `(.L_x_1635) ;  /* 0x000000000f087348 */ /* 0x004fea0003c00000 */
[----:B------:R0:W1:Y:S02]  /*62b0*/  SHFL.BFLY P2, R23, R24, R17, R22 ;  /* 0x0c00001118177389 */ /* 0x0000640000040016 */
[----:B012---:R-:W-:Y:S01]  /*62c0*/  ENDCOLLECTIVE ;  /* 0x000000000000791b */ /* 0x007fe20003800000 */
.L_x_1635:
[----:B------:R-:W-:Y:S02]  /*62d0*/  MOV R24, R19 ;  /* 0x0000001300187202 */ /* 0x000fe40000000f00 */
[----:B------:R-:W-:-:S07]  /*62e0*/  MOV R21, R23 ;  /* 0x0000001700157202 */ /* 0x000fce0000000f00 */
[----:B------:R-:W-:Y:S05]  /*62f0*/  WARPSYNC.COLLECTIVE R15, `(.L_x_1636) ;  /* 0x000000000f087348 */ /* 0x000fea0003c00000 */
[----:B------:R0:W1:Y:S02]  /*6300*/  SHFL.BFLY P2, R23, R24, R17, R22 ;  /* 0x0c00001118177389 */ /* 0x0000640000040016 */
[----:B01----:R-:W-:Y:S01]  /*6310*/  ENDCOLLECTIVE ;  /* 0x000000000000791b */ /* 0x003fe20003800000 */
.L_x_1636:
[----:B------:R-:W-:Y:S01]  /*6320*/  FADD.FTZ R21, R21, R18 ;  /* 0x0000001215157221 */ /* 0x000fe20000010000 */
[----:B------:R-:W-:-:S04]  /*6330*/  HFMA2.MMA R17, -RZ, RZ, 0, 2.384185791015625e-07 ;  /* 0x00000004ff117435 */ /* 0x000fc800000001ff */
[----:B------:R-:W-:Y:S02]  /*6340*/  MOV R24, R21 ;  /* 0x0000001500187202 */ /* 0x000fe40000000f00 */
[----:B------:R-:W-:-:S07]  /*6350*/  MOV R20, R23 ;  /* 0x0000001700147202 */ /* 0x000fce0000000f00 */
[----:B------:R-:W-:Y:S05]  /*6360*/  WARPSYNC.COLLECTIVE R15, `(.L_x_1637) ;  /* 0x000000000f087348 */ /* 0x000fea0003c00000 */
[----:B------:R0:W1:Y:S02]  /*6370*/  SHFL.BFLY P2, R23, R24, R17, R22 ;  /* 0x0c00001118177389 */ /* 0x0000640000040016 */
[----:B01----:R-:W-:Y:S01]  /*6380*/  ENDCOLLECTIVE ;  /* 0x000000000000791b */ /* 0x003fe20003800000 */
.L_x_1637:
[----:B------:R-:W-:-:S05]  /*6390*/  FADD.FTZ R20, R20, R19 ;  /* 0x0000001314147221 */ /* 0x000fca0000010000 */
[----:B------:R-:W-:Y:S02]  /*63a0*/  MOV R24, R20 ;  /* 0x0000001400187202 */ /* 0x000fe40000000f00 */
[----:B------:R-:W-:-:S07]  /*63b0*/  MOV R26, R23 ;  /* 0x00000017001a7202 */ /* 0x000fce0000000f00 */
[----:B------:R-:W-:Y:S05]  /*63c0*/  WARPSYNC.COLLECTIVE R15, `(.L_x_1638) ;  /* 0x000000000f087348 */ /* 0x000fea0003c00000 */
[----:B------:R0:W1:Y:S02]  /*63d0*/  SHFL.BFLY P2, R23, R24, R17, R22 ;  /* 0x0c00001118177389 */ /* 0x0000640000040016 */
[----:B01----:R-:W-:Y:S01]  /*63e0*/  ENDCOLLECTIVE ;  /* 0x000000000000791b */ /* 0x003fe20003800000 */
.L_x_1638:
[----:B------:R-:W-:-:S05]  /*63f0*/  FADD.FTZ R26, R21, R26 ;  /* 0x0000001a151a7221 */ /* 0x000fca0000010000 */
[----:B------:R-:W-:Y:S01]  /*6400*/  MOV R24, R26 ;  /* 0x0000001a00187202 */ /* 0x000fe20000000f00 */
[----:B------:R-:W-:Y:S01]  /*6410*/  IMAD.MOV.U32 R17, RZ, RZ, 0x2 ;  /* 0x00000002ff117424 */ /* 0x000fe200078e00ff */
[----:B------:R-:W-:-:S07]  /*6420*/  MOV R25, R23 ;  /* 0x0000001700197202 */ /* 0x000fce0000000f00 */
[----:B------:R-:W-:Y:S05]  /*6430*/  WARPSYNC.COLLECTIVE R15, `(.L_x_1639) ;  /* 0x000000000f087348 */ /* 0x000fea0003c00000 */
[----:B------:R0:W1:Y:S02]  /*6440*/  SHFL.BFLY P2, R23, R24, R17, R22 ;  /* 0x0c00001118177389 */ /* 0x0000640000040016 */
[----:B01----:R-:W-:Y:S01]  /*6450*/  ENDCOLLECTIVE ;  /* 0x000000000000791b */ /* 0x003fe20003800000 */
.L_x_1639:
[----:B------:R-:W-:-:S05]  /*6460*/  FADD.FTZ R25, R20, R25 ;  /* 0x0000001914197221 */ /* 0x000fca0000010000 */
[----:B------:R-:W-:Y:S02]  /*6470*/  MOV R24, R25 ;  /* 0x0000001900187202 */ /* 0x000fe40000000f00 */
[----:B------:R-:W-:-:S07]  /*6480*/  MOV R27, R23 ;  /* 0x00000017001b7202 */ /* 0x000fce0000000f00 */
[----:B------:R-:W-:Y:S05]  /*6490*/  WARPSYNC.COLLECTIVE R15, `(.L_x_1640) ;  /* 0x000000000f087348 */ /* 0x000fea0003c00000 */
[----:B------:R0:W1:Y:S02]  /*64a0*/  SHFL.BFLY P2, R23, R24, R17, R22 ;  /* 0x0c00001118177389 */ /* 0x0000640000040016 */
[----:B01----:R-:W-:Y:S01]  /*64b0*/  ENDCOLLECTIVE ;  /* 0x000000000000791b */ /* 0x003fe20003800000 */
.L_x_1640:
[----:B------:R-:W-:Y:S01]  /*64c0*/  FADD.FTZ R27, R26, R27 ;  /* 0x0000001b1a1b7221 */ /* 0x000fe20000010000 */
[----:B------:R-:W-:-:S04]  /*64d0*/  HFMA2.MMA R17, -RZ, RZ, 0, 5.9604644775390625e-08 ;  /* 0x00000001ff117435 */ /* 0x000fc800000001ff */
[----:B------:R-:W-:Y:S02]  /*64e0*/  MOV R24, R27 ;  /* 0x0000001b00187202 */ /* 0x000fe40000000f00 */
[----:B------:R-:W-:-:S07]  /*64f0*/  MOV R18, R23 ;  /* 0x0000001700127202 */ /* 0x000fce0000000f00 */
[----:B------:R-:W-:Y:S05]  /*6500*/  WARPSYNC.COLLECTIVE R15, `(.L_x_1641) ;  /* 0x000000000f087348 */ /* 0x000fea0003c00000 */
[----:B------:R0:W1:Y:S02]  /*6510*/  SHFL.BFLY P2, R23, R24, R17, R22 ;  /* 0x0c00001118177389 */ /* 0x0000640000040016 */
[----:B01----:R-:W-:Y:S01]  /*6520*/  ENDCOLLECTIVE ;  /* 0x000000000000791b */ /* 0x003fe20003800000 */
.L_x_1641:
[----:B------:R-:W-:-:S05]  /*6530*/  FADD.FTZ R28, R25, R18 ;  /* 0x00000012191c7221 */ /* 0x000fca0000010000 */
[----:B------:R-:W-:Y:S02]  /*6540*/  MOV R24, R28 ;  /* 0x0000001c00187202 */ /* 0x000fe40000000f00 */
[----:B------:R-:W-:-:S07]  /*6550*/  MOV R30, R23 ;  /* 0x00000017001e7202 */ /* 0x000fce0000000f00 */
[----:B------:R-:W-:Y:S05]  /*6560*/  WARPSYNC.COLLECTIVE R15, `(.L_x_1642) ;  /* 0x000000000f087348 */ /* 0x000fea0003c00000 */
[----:B------:R0:W1:Y:S02]  /*6570*/  SHFL.BFLY P2, R23, R24, R17, R22 ;  /* 0x0c00001118177389 */ /* 0x0000640000040016 */
[----:B01----:R-:W-:Y:S01]  /*6580*/  ENDCOLLECTIVE ;  /* 0x000000000000791b */ /* 0x003fe20003800000 */
.L_x_1642:
[----:B------:R-:W-:Y:S01]  /*6590*/  FADD.FTZ R30, R27, R30 ;  /* 0x0000001e1b1e7221 */ /* 0x000fe20000010000 */
[----:B------:R-:W-:Y:S06]  /*65a0*/  BRA `(.L_x_1643) ;  /* 0xffffffe800f87947 */ /* 0x000fec000383ffff */
.L_x_1631:
[----:B------:R-:W-:Y:S01]  /*65b0*/  BSSY B1, `(.L_x_1644) ;  /* 0x0000008000017945 */ /* 0x000fe20003800000 */
[----:B-1----:R-:W-:Y:S01]  /*65c0*/  MOV R24, R25 ;  /* 0x0000001900187202 */ /* 0x002fe20000000f00 */
[----:B------:R-:W-:Y:S01]  /*65d0*/  IMAD.MOV.U32 R22, RZ, RZ, 0x101f ;  /* 0x0000101fff167424 */ /* 0x000fe200078e00ff */
[----:B------:R-:W-:Y:S02]  /*65e0*/  MOV R17, 0x8 ;  /* 0x0000000800117802 */ /* 0x000fe40000000f00 */
[----:B0-----:R-:W-:-:S07]  /*65f0*/  MOV R15, 0xffff ;  /* 0x0000ffff000f7802 */ /* 0x001fce0000000f00 */
[----:B--2---:R-:W-:Y:S05]  /*6600*/  WARPSYNC.COLLECTIVE R15, `(.L_x_1645) ;  /* 0x000000000f087348 */ /* 0x004fea0003c00000 */
[----:B------:R0:W1:Y:S02]  /*6610*/  SHFL.BFLY P2, R23, R24, R17, R22 ;  /* 0x0c00001118177389 */ /* 0x0000640000040016 */
[----:B012---:R-:W-:Y:S01]  /*6620*/  ENDCOLLECTIVE ;  /* 0x000000000000791b */ /* 0x007fe20003800000 */
.L_x_1645:
[----:B------:R-:W-:Y:S05]  /*6630*/  BSYNC B1 ;  /* 0x0000000000017941 */ /* 0x000fea0003800000 */
.L_x_1644:
        /* <DEDUP_REMOVED lines=8> */
.L_x_1646:
[----:B------:R-:W-:Y:S01]  /*66c0*/  FADD.FTZ R28, R28, R25 ;  /* 0x000000191c1c7221 */ /* 0x000fe20000010000 */
[----:B------:R-:W-:-:S04]  /*66d0*/  HFMA2.MMA R17, -RZ, RZ, 0, 2.384185791015625e-07 ;  /* 0x00000004ff117435 */ /* 0x000fc800000001ff */
[----:B------:R-:W-:Y:S02]  /*66e0*/  MOV R24, R28 ;  /* 0x0000001c00187202 */ /* 0x000fe40000000f00 */
[----:B------:R-:W-:-:S07]  /*66f0*/  MOV R27, R23 ;  /* 0x00000017001b7202 */ /* 0x000fce0000000f00 */
[----:B------:R-:W-:Y:S05]  /*6700*/  WARPSYNC.COLLECTIVE R15, `(.L_x_1647) ;  /* 0x000000000f087348 */ /* 0x000fea0003c00000 */
[----:B------:R0:W1:Y:S02]  /*6710*/  SHFL.BFLY P2, R23, R24, R17, R22 ;  /* 0x0c00001118177389 */ /* 0x0000640000040016 */
[----:B01----:R-:W-:Y:S01]  /*6720*/  ENDCOLLECTIVE ;  /* 0x000000000000791b */ /* 0x003fe20003800000 */
.L_x_1647:
[----:B------:R-:W-:-:S05]  /*6730*/  FADD.FTZ R27, R27, R26 ;  /* 0x0000001a1b1b7221 */ /* 0x000fca0000010000 */
[----:B------:R-:W-:Y:S01]  /*6740*/  MOV R24, R27 ;  /* 0x0000001b00187202 */ /* 0x000fe20000000f00 */
[----:B------:R-:W-:-:S07]  /*6750*/  IMAD.MOV.U32 R29, RZ, RZ, R23 ;  /* 0x000000ffff1d7224 */ /* 0x000fce00078e0017 */
[----:B------:R-:W-:Y:S05]  /*6760*/  WARPSYNC.COLLECTIVE R15, `(.L_x_1648) ;  /* 0x000000000f087348 */ /* 0x000fea0003c00000 */
[----:B------:R0:W1:Y:S02]  /*6770*/  SHFL.BFLY P2, R23, R24, R17, R22 ;  /* 0x0c00001118177389 */ /* 0x0000640000040016 */
[----:B01----:R-:W-:Y:S01]  /*6780*/  ENDCOLLECTIVE ;  /* 0x000000000000791b */ /* 0x003fe20003800000 */
.L_x_1648:
[----:B------:R-:W-:Y:S01]  /*6790*/  FADD.FTZ R29, R28, R29 ;  /* 0x0000001d1c1d7221 */ /* 0x000fe20000010000 */
[----:B------:R-:W-:-:S04]  /*67a0*/  HFMA2.MMA R17, -RZ, RZ, 0, 1.1920928955078125e-07 ;  /* 0x00000002ff117435 */ /* 0x000fc800000001ff */
[----:B------:R-:W-:Y:S02]  /*67b0*/  MOV R24, R29 ;  /* 0x0000001d00187202 */ /* 0x000fe40000000f00 */
[----:B------:R-:W-:-:S07]  /*67c0*/  MOV R30, R23 ;  /* 0x00000017001e7202 */ /* 0x000fce0000000f00 */
[----:B------:R-:W-:Y:S05]  /*67d0*/  WARPSYNC.COLLECTIVE R15, `(.L_x_1649) ;  /* 0x000000000f087348 */ /* 0x000fea0003c00000 */
[----:B------:R0:W1:Y:S02]  /*67e0*/  SHFL.BFLY P2, R23, R24, R17, R22 ;  /* 0x0c00001118177389 */ /* 0x0000640000040016 */
[----:B01----:R-:W-:Y:S01]  /*67f0*/  ENDCOLLECTIVE ;  /* 0x000000000000791b */ /* 0x003fe20003800000 */
.L_x_1649:
[----:B------:R-:W-:-:S05]  /*6800*/  FADD.FTZ R30, R27, R30 ;  /* 0x0000001e1b1e7221 */ /* 0x000fca0000010000 */
[----:B------:R-:W-:Y:S02]  /*6810*/  MOV R24, R30 ;  /* 0x0000001e00187202 */ /* 0x000fe40000000f00 */
[----:B------:R-:W-:-:S07]  /*6820*/  MOV R32, R23 ;  /* 0x0000001700207202 */ /* 0x000fce0000000f00 */
[----:B------:R-:W-:Y:S05]  /*6830*/  WARPSYNC.COLLECTIVE R15, `(.L_x_1650) ;  /* 0x000000000f087348 */ /* 0x000fea0003c00000 */
[----:B------:R0:W1:Y:S02]  /*6840*/  SHFL.BFLY P2, R23, R24, R17, R22 ;  /* 0x0c00001118177389 */ /* 0x0000640000040016 */
[----:B01----:R-:W-:Y:S01]  /*6850*/  ENDCOLLECTIVE ;  /* 0x000000000000791b */ /* 0x003fe20003800000 */
.L_x_1650:
[----:B------:R-:W-:Y:S01]  /*6860*/  FADD.FTZ R32, R29, R32 ;  /* 0x000000201d207221 */ /* 0x000fe20000010000 */
[----:B------:R-:W-:-:S04]  /*6870*/  HFMA2.MMA R17, -RZ, RZ, 0, 5.9604644775390625e-08 ;  /* 0x00000001ff117435 */ /* 0x000fc800000001ff */
[----:B------:R-:W-:Y:S02]  /*6880*/  MOV R24, R32 ;  /* 0x0000002000187202 */ /* 0x000fe40000000f00 */
[----:B------:R-:W-:-:S07]  /*6890*/  MOV R25, R23 ;  /* 0x0000001700197202 */ /* 0x000fce0000000f00 */
[----:B------:R-:W-:Y:S05]  /*68a0*/  WARPSYNC.COLLECTIVE R15, `(.L_x_1651) ;  /* 0x000000000f087348 */ /* 0x000fea0003c00000 */
[----:B------:R0:W1:Y:S02]  /*68b0*/  SHFL.BFLY P2, R23, R24, R17, R22 ;  /* 0x0c00001118177389 */ /* 0x0000640000040016 */
[----:B01----:R-:W-:Y:S01]  /*68c0*/  ENDCOLLECTIVE ;  /* 0x000000000000791b */ /* 0x003fe20003800000 */
.L_x_1651:
[----:B------:R-:W-:-:S05]  /*68d0*/  FADD.FTZ R25, R30, R25 ;  /* 0x000000191e197221 */ /* 0x000fca0000010000 */
[----:B------:R-:W-:Y:S01]  /*68e0*/  MOV R24, R25 ;  /* 0x0000001900187202 */ /* 0x000fe20000000f00 */
[----:B------:R-:W-:-:S07]  /*68f0*/  IMAD.MOV.U32 R31, RZ, RZ, R23 ;  /* 0x000000ffff1f7224 */ /* 0x000fce00078e0017 */
[----:B------:R-:W-:Y:S05]  /*6900*/  WARPSYNC.COLLECTIVE R15, `(.L_x_1652) ;  /* 0x000000000f087348 */ /* 0x000fea0003c00000 */
[----:B------:R0:W1:Y:S02]  /*6910*/  SHFL.BFLY P2, R23, R24, R17, R22 ;  /* 0x0c00001118177389 */ /* 0x0000640000040016 */
[----:B01----:R-:W-:Y:S01]  /*6920*/  ENDCOLLECTIVE ;  /* 0x000000000000791b */ /* 0x003fe20003800000 */
.L_x_1652:
[----:B------:R-:W-:Y:S01]  /*6930*/  FADD.FTZ R31, R32, R31 ;  /* 0x0000001f201f7221 */ /* 0x000fe20000010000 */
[----:B------:R-:W-:Y:S06]  /*6940*/  BRA `(.L_x_1653) ;  /* 0xffffffe800c47947 */ /* 0x000fec000383ffff */
.L_x_1632:
        /* <DEDUP_REMOVED lines=8> */
.L_x_1655:
[----:B------:R-:W-:Y:S05]  /*69d0*/  BSYNC B1 ;  /* 0x0000000000017941 */ /* 0x000fea0003800000 */
.L_x_1654:
        /* <DEDUP_REMOVED lines=8> */
.L_x_1656:
[----:B------:R-:W-:Y:S01]  /*6a60*/  FADD.FTZ R28, R28, R25 ;  /* 0x000000191c1c7221 */ /* 0x000fe20000010000 */
[----:B------:R-:W-:-:S04]  /*6a70*/  HFMA2.MMA R17, -RZ, RZ, 0, 2.384185791015625e-07 ;  /* 0x00000004ff117435 */ /* 0x000fc800000001ff */
[----:B------:R-:W-:Y:S02]  /*6a80*/  MOV R24, R28 ;  /* 0x0000001c00187202 */ /* 0x000fe40000000f00 */
[----:B------:R-:W-:-:S07]  /*6a90*/  MOV R27, R23 ;  /* 0x00000017001b7202 */ /* 0x000fce0000000f00 */
[----:B------:R-:W-:Y:S05]  /*6aa0*/  WARPSYNC.COLLECTIVE R15, `(.L_x_1657) ;  /* 0x000000000f087348 */ /* 0x000fea0003c00000 */
[----:B------:R0:W1:Y:S02]  /*6ab0*/  SHFL.BFLY P2, R23, R24, R17, R22 ;  /* 0x0c00001118177389 */ /* 0x0000640000040016 */
[----:B01----:R-:W-:Y:S01]  /*6ac0*/  ENDCOLLECTIVE ;  /* 0x000000000000791b */ /* 0x003fe20003800000 */
.L_x_1657:
[----:B------:R-:W-:-:S05]  /*6ad0*/  FADD.FTZ R27, R27, R26 ;  /* 0x0000001a1b1b7221 */ /* 0x000fca0000010000 */
[----:B------:R-:W-:Y:S02]  /*6ae0*/  MOV R24, R27 ;  /* 0x0000001b00187202 */ /* 0x000fe40000000f00 */
[----:B------:R-:W-:-:S07]  /*6af0*/  MOV R29, R23 ;  /* 0x00000017001d7202 */ /* 0x000fce0000000f00 */
[----:B------:R-:W-:Y:S05]  /*6b00*/  WARPSYNC.COLLECTIVE R15, `(.L_x_1658) ;  /* 0x000000000f087348 */ /* 0x000fea0003c00000 */
[----:B------:R0:W1:Y:S02]  /*6b10*/  SHFL.BFLY P2, R23, R24, R17, R22 ;  /* 0x0c00001118177389 */ /* 0x0000640000040016 */
[----:B01----:R-:W-:Y:S01]  /*6b20*/  ENDCOLLECTIVE ;  /* 0x000000000000791b */ /* 0x003fe20003800000 */
.L_x_1658:
[----:B------:R-:W-:Y:S01]  /*6b30*/  FADD.FTZ R29, R28, R29 ;  /* 0x0000001d1c1d7221 */ /* 0x000fe20000010000 */
[----:B------:R-:W-:-:S04]  /*6b40*/  HFMA2.MMA R17, -RZ, RZ, 0, 1.1920928955078125e-07 ;  /* 0x00000002ff117435 */ /* 0x000fc800000001ff */
[----:B------:R-:W-:Y:S02]  /*6b50*/  MOV R24, R29 ;  /* 0x0000001d00187202 */ /* 0x000fe40000000f00 */
[----:B------:R-:W-:-:S07]  /*6b60*/  MOV R30, R23 ;  /* 0x00000017001e7202 */ /* 0x000fce0000000f00 */
[----:B------:R-:W-:Y:S05]  /*6b70*/  WARPSYNC.COLLECTIVE R15, `(.L_x_1659) ;  /* 0x000000000f087348 */ /* 0x000fea0003c00000 */
[----:B------:R0:W1:Y:S02]  /*6b80*/  SHFL.BFLY P2, R23, R24, R17, R22 ;  /* 0x0c00001118177389 */ /* 0x0000640000040016 */
[----:B01----:R-:W-:Y:S01]  /*6b90*/  ENDCOLLECTIVE ;  /* 0x000000000000791b */ /* 0x003fe20003800000 */
.L_x_1659:
[----:B------:R-:W-:-:S04]  /*6ba0*/  FADD.FTZ R30, R27, R30 ;  /* 0x0000001e1b1e7221 */ /* 0x000fc80000010000 */
[----:B------:R-:W-:Y:S01]  /*6bb0*/  IMAD.MOV.U32 R24, RZ, RZ, R30 ;  /* 0x000000ffff187224 */ /* 0x000fe200078e001e */
[----:B------:R-:W-:-:S07]  /*6bc0*/  MOV R32, R23 ;  /* 0x0000001700207202 */ /* 0x000fce0000000f00 */
[----:B------:R-:W-:Y:S05]  /*6bd0*/  WARPSYNC.COLLECTIVE R15, `(.L_x_1660) ;  /* 0x000000000f087348 */ /* 0x000fea0003c00000 */
[----:B------:R0:W1:Y:S02]  /*6be0*/  SHFL.BFLY P2, R23, R24, R17, R22 ;  /* 0x0c00001118177389 */ /* 0x0000640000040016 */
[----:B01----:R-:W-:Y:S01]  /*6bf0*/  ENDCOLLECTIVE ;  /* 0x000000000000791b */ /* 0x003fe20003800000 */
.L_x_1660:
[----:B------:R-:W-:Y:S01]  /*6c00*/  FADD.FTZ R32, R29, R32 ;  /* 0x000000201d207221 */ /* 0x000fe20000010000 */
[----:B------:R-:W-:-:S04]  /*6c10*/  HFMA2.MMA R17, -RZ, RZ, 0, 5.9604644775390625e-08 ;  /* 0x00000001ff117435 */ /* 0x000fc800000001ff */
[----:B------:R-:W-:Y:S02]  /*6c20*/  MOV R24, R32 ;  /* 0x0000002000187202 */ /* 0x000fe40000000f00 */
[----:B------:R-:W-:-:S07]  /*6c30*/  MOV R25, R23 ;  /* 0x0000001700197202 */ /* 0x000fce0000000f00 */
[----:B------:R-:W-:Y:S05]  /*6c40*/  WARPSYNC.COLLECTIVE R15, `(.L_x_1661) ;  /* 0x000000000f087348 */ /* 0x000fea0003c00000 */
[----:B------:R0:W1:Y:S02]  /*6c50*/  SHFL.BFLY P2, R23, R24, R17, R22 ;  /* 0x0c00001118177389 */ /* 0x0000640000040016 */
[----:B01----:R-:W-:Y:S01]  /*6c60*/  ENDCOLLECTIVE ;  /* 0x000000000000791b */ /* 0x003fe20003800000 */
.L_x_1661:
[----:B------:R-:W-:-:S05]  /*6c70*/  FADD.FTZ R25, R30, R25 ;  /* 0x000000191e197221 */ /* 0x000fca0000010000 */
[----:B------:R-:W-:Y:S02]  /*6c80*/  MOV R24, R25 ;  /* 0x0000001900187202 */ /* 0x000fe40000000f00 */
[----:B------:R-:W-:-:S07]  /*6c90*/  MOV R31, R23 ;  /* 0x00000017001f7202 */ /* 0x000fce0000000f00 */
[----:B------:R-:W-:Y:S05]  /*6ca0*/  WARPSYNC.COLLECTIVE R15, `(.L_x_1662) ;  /* 0x000000000f087348 */ /* 0x000fea0003c00000 */
[----:B------:R0:W1:Y:S02]  /*6cb0*/  SHFL.BFLY P2, R23, R24, R17, R22 ;  /* 0x0c00001118177389 */ /* 0x0000640000040016 */
[----:B01----:R-:W-:Y:S01]  /*6cc0*/  ENDCOLLECTIVE ;  /* 0x000000000000791b */ /* 0x003fe20003800000 */
.L_x_1662:
[----:B------:R-:W-:Y:S01]  /*6cd0*/  FADD.FTZ R31, R32, R31 ;  /* 0x0000001f201f7221 */ /* 0x000fe20000010000 */
[----:B------:R-:W-:Y:S06]  /*6ce0*/  BRA `(.L_x_1663) ;  /* 0xffffffe800787947 */ /* 0x000fec000383ffff */
.L_x_1633:
        /* <DEDUP_REMOVED lines=8> */
.L_x_1665:
[----:B------:R-:W-:Y:S05]  /*6d70*/  BSYNC B0 ;  /* 0x0000000000007941 */ /* 0x000fea0003800000 */
.L_x_1664:
[----:B------:R-:W-:Y:S01]  /*6d80*/  HFMA2.MMA R17, -RZ, RZ, 0, 4.76837158203125e-07 ;  /* 0x00000008ff117435 */ /* 0x000fe200000001ff */
[----:B------:R-:W-:Y:S01]  /*6d90*/  MOV R24, R19 ;  /* 0x0000001300187202 */ /* 0x000fe20000000f00 */
[----:B------:R-:W-:Y:S01]  /*6da0*/  IMAD.MOV.U32 R21, RZ, RZ, R23 ;  /* 0x000000ffff157224 */ /* 0x000fe200078e0017 */
[----:B------:R-:W-:Y:S01]  /*6db0*/  MOV R22, 0x101f ;  /* 0x0000101f00167802 */ /* 0x000fe20000000f00 */
[----:B------:R-:W-:Y:S01]  /*6dc0*/  @!P0 VIADD R25, R26, 0x14 ;  /* 0x000000141a198836 */ /* 0x000fe20000000000 */
[----:B------:R-:W-:Y:S01]  /*6dd0*/  MOV R15, 0xffff ;  /* 0x0000ffff000f7802 */ /* 0x000fe20000000f00 */
[----:B------:R-:W-:Y:S01]  /*6de0*/  FADD.FTZ R21, R21, R18 ;  /* 0x0000001215157221 */ /* 0x000fe20000010000 */
[C---:B------:R-:W-:Y:S01]  /*6df0*/  @!P0 SHF.L.U32 R28, R47.reuse, 0x1, RZ ;  /* 0x000000012f1c8819 */ /* 0x040fe200000006ff */
[----:B------:R-:W-:Y:S01]  /*6e00*/  HFMA2.MMA R39, -RZ, RZ, 0, 0 ;  /* 0x00000000ff277435 */ /* 0x000fe200000001ff */
[----:B------:R-:W-:-:S10]  /*6e10*/  @!P0 LEA R30, R47, UR4, 0x7 ;  /* 0x000000042f1e8c11 */ /* 0x000fd4000f8e38ff */
[----:B------:R-:W-:Y:S05]  /*6e20*/  WARPSYNC.COLLECTIVE R15, `(.L_x_1666) ;  /* 0x000000000f087348 */ /* 0x000fea0003c00000 */
[----:B------:R0:W1:Y:S02]  /*6e30*/  SHFL.BFLY P2, R23, R24, R17, R22 ;  /* 0x0c00001118177389 */ /* 0x0000640000040016 */
[----:B01----:R-:W-:Y:S01]  /*6e40*/  ENDCOLLECTIVE ;  /* 0x000000000000791b */ /* 0x003fe20003800000 */
.L_x_1666:
[----:B------:R-:W-:Y:S02]  /*6e50*/  @!P0 LOP3.LUT R25, R25, R28, RZ, 0x3c, !PT ;  /* 0x0000001c19198212 */ /* 0x000fe400078e3cff */
[----:B------:R-:W-:Y:S02]  /*6e60*/  MOV R29, RZ ;  /* 0x000000ff001d7202 */ /* 0x000fe40000000f00 */
[----:B------:R-:W-:Y:S02]  /*6e70*/  @!P0 LEA R25, R25, R30, 0x2 ;  /* 0x0000001e19198211 */ /* 0x000fe400078e10ff */
[C---:B------:R-:W-:Y:S02]  /*6e80*/  @!P0 LEA R31, R47.reuse, UR4, 0x7 ;  /* 0x000000042f1f8c11 */ /* 0x040fe4000f8e38ff */
[----:B------:R-:W-:Y:S01]  /*6e90*/  MOV R33, RZ ;  /* 0x000000ff00217202 */ /* 0x000fe20000000f00 */
[----:B------:R-:W0:Y:S01]  /*6ea0*/  @!P0 LDS R28, [R25+0x500] ;  /* 0x00050000191c8984 */ /* 0x000e220000000800 */
[----:B------:R-:W-:Y:S01]  /*6eb0*/  @!P0 LEA R37, R47, UR4, 0x7 ;  /* 0x000000042f258c11 */ /* 0x000fe2000f8e38ff */
[----:B------:R-:W-:Y:S01]  /*6ec0*/  HFMA2.MMA R17, -RZ, RZ, 0, 2.384185791015625e-07 ;  /* 0x00000004ff117435 */ /* 0x000fe200000001ff */
[----:B------:R-:W-:Y:S01]  /*6ed0*/  MOV R24, R21 ;  /* 0x0000001500187202 */ /* 0x000fe20000000f00 */
[----:B------:R1:W2:Y:S01]  /*6ee0*/  @!P0 LDS R27, [R25] ;  /* 0x00000000191b8984 */ /* 0x0002a20000000800 */
[----:B------:R-:W-:Y:S01]  /*6ef0*/  FADD.FTZ R18, R23, R19 ;  /* 0x0000001317127221 */ /* 0x000fe20000010000 */
[----:B-1----:R-:W-:-:S11]  /*6f00*/  HFMA2.MMA R25, -RZ, RZ, 0, 0 ;  /* 0x00000000ff197435 */ /* 0x002fd600000001ff */
[----:B0-2---:R-:W-:Y:S05]  /*6f10*/  WARPSYNC.COLLECTIVE R15, `(.L_x_1667) ;  /* 0x000000000f087348 */ /* 0x005fea0003c00000 */
[----:B------:R1:W3:Y:S02]  /*6f20*/  SHFL.BFLY P2, R23, R24, R17, R22 ;  /* 0x0c00001118177389 */ /* 0x0002e40000040016 */
[----:B0123--:R-:W-:Y:S01]  /*6f30*/  ENDCOLLECTIVE ;  /* 0x000000000000791b */ /* 0x00ffe20003800000 */
.L_x_1667:
[----:B------:R-:W-:Y:S02]  /*6f40*/  MOV R24, R18 ;  /* 0x0000001200187202 */ /* 0x000fe40000000f00 */
[----:B------:R-:W-:-:S07]  /*6f50*/  MOV R20, R23 ;  /* 0x0000001700147202 */ /* 0x000fce0000000f00 */
[----:B------:R-:W-:Y:S05]  /*6f60*/  WARPSYNC.COLLECTIVE R15, `(.L_x_1668) ;  /* 0x000000000f087348 */ /* 0x000fea0003c00000 */
[----:B------:R0:W1:Y:S02]  /*6f70*/  SHFL.BFLY P2, R23, R24, R17, R22 ;  /* 0x0c00001118177389 */ /* 0x0000640000040016 */
[----:B01----:R-:W-:Y:S01]  /*6f80*/  ENDCOLLECTIVE ;  /* 0x000000000000791b */ /* 0x003fe20003800000 */
.L_x_1668:
[----:B------:R-:W-:Y:S01]  /*6f90*/  @!P0 MOV R29, R28 ;  /* 0x0000001c001d8202 */ /* 0x000fe20000000f00 */
[----:B------:R-:W-:Y:S01]  /*6fa0*/  FADD.FTZ R20, R21, R20 ;  /* 0x0000001415147221 */ /* 0x000fe20000010000 */
[----:B------:R-:W-:Y:S01]  /*6fb0*/  @!P0 MOV R25, R27 ;  /* 0x0000001b00198202 */ /* 0x000fe20000000f00 */
[----:B------:R-:W-:-:S03]  /*6fc0*/  HFMA2.MMA R17, -RZ, RZ, 0, 1.1920928955078125e-07 ;  /* 0x00000002ff117435 */ /* 0x000fc600000001ff */
[----:B------:R-:W-:Y:S01]  /*6fd0*/  MOV R24, R20 ;  /* 0x0000001400187202 */ /* 0x000fe20000000f00 */
[----:B------:R-:W-:-:S07]  /*6fe0*/  FADD.FTZ R21, R18, R23 ;  /* 0x0000001712157221 */ /* 0x000fce0000010000 */
[----:B------:R-:W-:Y:S05]  /*6ff0*/  WARPSYNC.COLLECTIVE R15, `(.L_x_1669) ;  /* 0x000000000f087348 */ /* 0x000fea0003c00000 */
[----:B------:R0:W1:Y:S02]  /*7000*/  SHFL.BFLY P2, R23, R24, R17, R22 ;  /* 0x0c00001118177389 */ /* 0x0000640000040016 */
[----:B01----:R-:W-:Y:S01]  /*7010*/  ENDCOLLECTIVE ;  /* 0x000000000000791b */ /* 0x003fe20003800000 */
.L_x_1669:
[----:B------:R-:W-:Y:S02]  /*7020*/  MOV R24, R21 ;  /* 0x0000001500187202 */ /* 0x000fe40000000f00 */
[----:B------:R-:W-:-:S07]  /*7030*/  MOV R19, R23 ;  /* 0x0000001700137202 */ /* 0x000fce0000000f00 */
[----:B------:R-:W-:Y:S05]  /*7040*/  WARPSYNC.COLLECTIVE R15, `(.L_x_1670) ;  /* 0x000000000f087348 */ /* 0x000fea0003c00000 */
[----:B------:R0:W1:Y:S02]  /*7050*/  SHFL.BFLY P2, R23, R24, R17, R22 ;  /* 0x0c00001118177389 */ /* 0x0000640000040016 */
[----:B01----:R-:W-:Y:S01]  /*7060*/  ENDCOLLECTIVE ;  /* 0x000000000000791b */ /* 0x003fe20003800000 */
.L_x_1670:
[----:B------:R-:W-:Y:S01]  /*7070*/  FADD.FTZ R19, R20, R19 ;  /* 0x0000001314137221 */ /* 0x000fe20000010000 */
[----:B------:R-:W-:Y:S01]  /*7080*/  @!P0 IADD3 R20, R26, 0x28, RZ ;  /* 0x000000281a148810 */ /* 0x000fe20007ffe0ff */
[----:B------:R-:W-:Y:S02]  /*7090*/  HFMA2.MMA R17, -RZ, RZ, 0, 5.9604644775390625e-08 ;  /* 0x00000001ff117435 */ /* 0x000fe400000001ff */
[----:B------:R-:W-:Y:S02]  /*70a0*/  IMAD.MOV.U32 R24, RZ, RZ, R19 ;  /* 0x000000ffff187224 */ /* 0x000fe400078e0013 */
[----:B------:R-:W-:Y:S01]  /*70b0*/  FADD.FTZ R18, R21, R23 ;  /* 0x0000001715127221 */ /* 0x000fe20000010000 */
[----:B------:R-:W-:-:S07]  /*70c0*/  @!P0 IMAD.SHL.U32 R21, R47, 0x2, RZ ;  /* 0x000000022f158824 */ /* 0x000fce00078e00ff */
[----:B------:R-:W-:Y:S05]  /*70d0*/  WARPSYNC.COLLECTIVE R15, `(.L_x_1671) ;  /* 0x000000000f087348 */ /* 0x000fea0003c00000 */
[----:B------:R0:W1:Y:S02]  /*70e0*/  SHFL.BFLY P2, R23, R24, R17, R22 ;  /* 0x0c00001118177389 */ /* 0x0000640000040016 */
[----:B01----:R-:W-:Y:S01]  /*70f0*/  ENDCOLLECTIVE ;  /* 0x000000000000791b */ /* 0x003fe20003800000 */
.L_x_1671:
        /* <DEDUP_REMOVED lines=10> */
.L_x_1672:
[----:B------:R-:W-:Y:S01]  /*71a0*/  FADD.FTZ R19, R19, R28 ;  /* 0x0000001c13137221 */ /* 0x000fe20000010000 */
[----:B------:R-:W-:Y:S01]  /*71b0*/  HFMA2.MMA R17, -RZ, RZ, 0, 4.76837158203125e-07 ;  /* 0x00000008ff117435 */ /* 0x000fe200000001ff */
[----:B------:R-:W-:Y:S02]  /*71c0*/  MOV R24, R25 ;  /* 0x0000001900187202 */ /* 0x000fe40000000f00 */
[----:B------:R-:W-:-:S08]  /*71d0*/  MOV R27, R23 ;  /* 0x00000017001b7202 */ /* 0x000fd00000000f00 */
[----:B------:R-:W-:Y:S05]  /*71e0*/  WARPSYNC.COLLECTIVE R15, `(.L_x_1673) ;  /* 0x000000000f087348 */ /* 0x000fea0003c00000 */
[----:B------:R0:W1:Y:S02]  /*71f0*/  SHFL.BFLY P2, R23, R24, R17, R22 ;  /* 0x0c00001118177389 */ /* 0x0000640000040016 */
[----:B01----:R-:W-:Y:S01]  /*7200*/  ENDCOLLECTIVE ;  /* 0x000000000000791b */ /* 0x003fe20003800000 */
.L_x_1673:
[----:B------:R-:W-:Y:S02]  /*7210*/  @!P0 MOV R33, R36 ;  /* 0x0000002400218202 */ /* 0x000fe40000000f00 */
[----:B------:R-:W-:Y:S02]  /*7220*/  @!P0 MOV R31, R35 ;  /* 0x00000023001f8202 */ /* 0x000fe40000000f00 */
[----:B------:R-:W-:Y:S02]  /*7230*/  MOV R24, R29 ;  /* 0x0000001d00187202 */ /* 0x000fe40000000f00 */
[----:B------:R-:W-:-:S07]  /*7240*/  MOV R30, R23 ;  /* 0x00000017001e7202 */ /* 0x000fce0000000f00 */
[----:B------:R-:W-:Y:S05]  /*7250*/  WARPSYNC.COLLECTIVE R15, `(.L_x_1674) ;  /* 0x000000000f087348 */ /* 0x000fea0003c00000 */
[----:B------:R0:W1:Y:S02]  /*7260*/  SHFL.BFLY P2, R23, R24, R17, R22 ;  /* 0x0c00001118177389 */ /* 0x0000640000040016 */
[----:B01----:R-:W-:Y:S01]  /*7270*/  ENDCOLLECTIVE ;  /* 0x000000000000791b */ /* 0x003fe20003800000 */
.L_x_1674:
[----:B------:R-:W-:Y:S01]  /*7280*/  FADD.FTZ R30, R30, R25 ;  /* 0x000000191e1e7221 */ /* 0x000fe20000010000 */
[----:B------:R-:W-:-:S04]  /*7290*/  HFMA2.MMA R17, -RZ, RZ, 0, 2.384185791015625e-07 ;  /* 0x00000004ff117435 */ /* 0x000fc800000001ff */
[----:B------:R-:W-:Y:S02]  /*72a0*/  MOV R24, R30 ;  /* 0x0000001e00187202 */ /* 0x000fe40000000f00 */
[----:B------:R-:W-:-:S07]  /*72b0*/  MOV R32, R23 ;  /* 0x0000001700207202 */ /* 0x000fce0000000f00 */
[----:B------:R-:W-:Y:S05]  /*72c0*/  WARPSYNC.COLLECTIVE R15, `(.L_x_1675) ;  /* 0x000000000f087348 */ /* 0x000fea0003c00000 */
[----:B------:R0:W1:Y:S02]  /*72d0*/  SHFL.BFLY P2, R23, R24, R17, R22 ;  /* 0x0c00001118177389 */ /* 0x0000640000040016 */
[----:B01----:R-:W-:Y:S01]  /*72e0*/  ENDCOLLECTIVE ;  /* 0x000000000000791b */ /* 0x003fe20003800000 */
.L_x_1675:
[----:B------:R-:W-:-:S05]  /*72f0*/  FADD.FTZ R32, R32, R29 ;  /* 0x0000001d20207221 */ /* 0x000fca0000010000 */
[----:B------:R-:W-:Y:S02]  /*7300*/  MOV R24, R32 ;  /* 0x0000002000187202 */ /* 0x000fe40000000f00 */
[----:B------:R-:W-:-:S07]  /*7310*/  MOV R25, R23 ;  /* 0x0000001700197202 */ /* 0x000fce0000000f00 */
[----:B------:R-:W-:Y:S05]  /*7320*/  WARPSYNC.COLLECTIVE R15, `(.L_x_1676) ;  /* 0x000000000f087348 */ /* 0x000fea0003c00000 */
[----:B------:R0:W1:Y:S02]  /*7330*/  SHFL.BFLY P2, R23, R24, R17, R22 ;  /* 0x0c00001118177389 */ /* 0x0000640000040016 */
[----:B01----:R-:W-:Y:S01]  /*7340*/  ENDCOLLECTIVE ;  /* 0x000000000000791b */ /* 0x003fe20003800000 */
.L_x_1676:
[----:B------:R-:W-:Y:S01]  /*7350*/  FADD.FTZ R25, R30, R25 ;  /* 0x000000191e197221 */ /* 0x000fe20000010000 */
[----:B------:R-:W-:-:S04]  /*7360*/  HFMA2.MMA R17, -RZ, RZ, 0, 1.1920928955078125e-07 ;  /* 0x00000002ff117435 */ /* 0x000fc800000001ff */
[----:B------:R-:W-:Y:S02]  /*7370*/  MOV R24, R25 ;  /* 0x0000001900187202 */ /* 0x000fe40000000f00 */
[----:B------:R-:W-:-:S07]  /*7380*/  MOV R29, R23 ;  /* 0x00000017001d7202 */ /* 0x000fce0000000f00 */
[----:B------:R-:W-:Y:S05]  /*7390*/  WARPSYNC.COLLECTIVE R15, `(.L_x_1677) ;  /* 0x000000000f087348 */ /* 0x000fea0003c00000 */
[----:B------:R0:W1:Y:S02]  /*73a0*/  SHFL.BFLY P2, R23, R24, R17, R22 ;  /* 0x0c00001118177389 */ /* 0x0000640000040016 */
[----:B01----:R-:W-:Y:S01]  /*73b0*/  ENDCOLLECTIVE ;  /* 0x000000000000791b */ /* 0x003fe20003800000 */
.L_x_1677:
[----:B------:R-:W-:-:S05]  /*73c0*/  FADD.FTZ R29, R32, R29 ;  /* 0x0000001d201d7221 */ /* 0x000fca0000010000 */
[----:B------:R-:W-:Y:S01]  /*73d0*/  MOV R24, R29 ;  /* 0x0000001d00187202 */ /* 0x000fe20000000f00 */
[----:B------:R-:W-:-:S07]  /*73e0*/  IMAD.MOV.U32 R20, RZ, RZ, R23 ;  /* 0x000000ffff147224 */ /* 0x000fce00078e0017 */
[----:B------:R-:W-:Y:S05]  /*73f0*/  WARPSYNC.COLLECTIVE R15, `(.L_x_1678) ;  /* 0x000000000f087348 */ /* 0x000fea0003c00000 */
[----:B------:R0:W1:Y:S02]  /*7400*/  SHFL.BFLY P2, R23, R24, R17, R22 ;  /* 0x0c00001118177389 */ /* 0x0000640000040016 */
[----:B01----:R-:W-:Y:S01]  /*7410*/  ENDCOLLECTIVE ;  /* 0x000000000000791b */ /* 0x003fe20003800000 */
.L_x_1678:
        /* <DEDUP_REMOVED lines=8> */
.L_x_1679:
[----:B------:R-:W-:-:S04]  /*74a0*/  FADD.FTZ R34, R29, R34 ;  /* 0x000000221d227221 */ /* 0x000fc80000010000 */
[----:B------:R-:W-:Y:S01]  /*74b0*/  IMAD.MOV.U32 R24, RZ, RZ, R34 ;  /* 0x000000ffff187224 */ /* 0x000fe200078e0022 */
[----:B------:R-:W-:-:S07]  /*74c0*/  MOV R36, R23 ;  /* 0x0000001700247202 */ /* 0x000fce0000000f00 */
[----:B------:R-:W-:Y:S05]  /*74d0*/  WARPSYNC.COLLECTIVE R15, `(.L_x_1680) ;  /* 0x000000000f087348 */ /* 0x000fea0003c00000 */
[----:B------:R0:W1:Y:S02]  /*74e0*/  SHFL.BFLY P2, R23, R24, R17, R22 ;  /* 0x0c00001118177389 */ /* 0x0000640000040016 */
[----:B01----:R-:W-:Y:S01]  /*74f0*/  ENDCOLLECTIVE ;  /* 0x000000000000791b */ /* 0x003fe20003800000 */
.L_x_1680:
[----:B------:R-:W-:Y:S01]  /*7500*/  FADD.FTZ R25, R25, R36 ;  /* 0x0000002419197221 */ /* 0x000fe20000010000 */
[----:B------:R-:W-:Y:S01]  /*7510*/  HFMA2.MMA R17, -RZ, RZ, 0, 4.76837158203125e-07 ;  /* 0x00000008ff117435 */ /* 0x000fe200000001ff */
[----:B------:R-:W-:Y:S02]  /*7520*/  MOV R24, R31 ;  /* 0x0000001f00187202 */ /* 0x000fe40000000f00 */
[----:B------:R-:W-:-:S08]  /*7530*/  MOV R35, R23 ;  /* 0x0000001700237202 */ /* 0x000fd00000000f00 */
[----:B------:R-:W-:Y:S05]  /*7540*/  WARPSYNC.COLLECTIVE R15, `(.L_x_1681) ;  /* 0x000000000f087348 */ /* 0x000fea0003c00000 */
[----:B------:R0:W1:Y:S02]  /*7550*/  SHFL.BFLY P2, R23, R24, R17, R22 ;  /* 0x0c00001118177389 */ /* 0x0000640000040016 */
[----:B01----:R-:W-:Y:S01]  /*7560*/  ENDCOLLECTIVE ;  /* 0x000000000000791b */ /* 0x003fe20003800000 */
.L_x_1681:
[----:B------:R-:W-:Y:S02]  /*7570*/  MOV R24, R33 ;  /* 0x0000002100187202 */ /* 0x000fe40000000f00 */
[----:B------:R-:W-:-:S07]  /*7580*/  MOV R38, R23 ;  /* 0x0000001700267202 */ /* 0x000fce0000000f00 */
[----:B------:R-:W-:Y:S05]  /*7590*/  WARPSYNC.COLLECTIVE R15, `(.L_x_1682) ;  /* 0x000000000f087348 */ /* 0x000fea0003c00000 */
[----:B------:R0:W1:Y:S02]  /*75a0*/  SHFL.BFLY P2, R23, R24, R17, R22 ;  /* 0x0c00001118177389 */ /* 0x0000640000040016 */
[----:B01----:R-:W-:Y:S01]  /*75b0*/  ENDCOLLECTIVE ;  /* 0x000000000000791b */ /* 0x003fe20003800000 */
.L_x_1682:
[----:B------:R-:W-:Y:S01]  /*75c0*/  FADD.FTZ R38, R38, R31 ;  /* 0x0000001f26267221 */ /* 0x000fe20000010000 */
[----:B------:R-:W-:-:S04]  /*75d0*/  HFMA2.MMA R17, -RZ, RZ, 0, 2.384185791015625e-07 ;  /* 0x00000004ff117435 */ /* 0x000fc800000001ff */
[----:B------:R-:W-:Y:S02]  /*75e0*/  MOV R24, R38 ;  /* 0x0000002600187202 */ /* 0x000fe40000000f00 */
[----:B------:R-:W-:-:S07]  /*75f0*/  MOV R40, R23 ;  /* 0x0000001700287202 */ /* 0x000fce0000000f00 */
[----:B------:R-:W-:Y:S05]  /*7600*/  WARPSYNC.COLLECTIVE R15, `(.L_x_1683) ;  /* 0x000000000f087348 */ /* 0x000fea0003c00000 */
[----:B------:R0:W1:Y:S02]  /*7610*/  SHFL.BFLY P2, R23, R24, R17, R22 ;  /* 0x0c00001118177389 */ /* 0x0000640000040016 */
[----:B01----:R-:W-:Y:S01]  /*7620*/  ENDCOLLECTIVE ;  /* 0x000000000000791b */ /* 0x003fe20003800000 */
.L_x_1683:
[----:B------:R-:W-:-:S05]  /*7630*/  FADD.FTZ R40, R40, R33 ;  /* 0x0000002128287221 */ /* 0x000fca0000010000 */
[----:B------:R-:W-:Y:S01]  /*7640*/  MOV R24, R40 ;  /* 0x0000002800187202 */ /* 0x000fe20000000f00 */
[----:B------:R-:W-:-:S07]  /*7650*/  IMAD.MOV.U32 R31, RZ, RZ, R23 ;  /* 0x000000ffff1f7224 */ /* 0x000fce00078e0017 */
[----:B------:R-:W-:Y:S05]  /*7660*/  WARPSYNC.COLLECTIVE R15, `(.L_x_1684) ;  /* 0x000000000f087348 */ /* 0x000fea0003c00000 */
[----:B------:R0:W1:Y:S02]  /*7670*/  SHFL.BFLY P2, R23, R24, R17, R22 ;  /* 0x0c00001118177389 */ /* 0x0000640000040016 */
[----:B01----:R-:W-:Y:S01]  /*7680*/  ENDCOLLECTIVE ;  /* 0x000000000000791b */ /* 0x003fe20003800000 */
.L_x_1684:
        /* <DEDUP_REMOVED lines=10> */
.L_x_1685:
[----:B------:R-:W-:-:S05]  /*7730*/  @!P0 LEA R37, R20, R37, 0x2 ;  /* 0x0000002514258211 */ /* 0x000fca00078e10ff */
[----:B------:R-:W0:Y:S04]  /*7740*/  @!P0 LDS R42, [R37] ;  /* 0x00000000252a8984 */ /* 0x000e280000000800 */
[----:B------:R1:W2:Y:S01]  /*7750*/  @!P0 LDS R44, [R37+0x500] ;  /* 0x00050000252c8984 */ /* 0x0002a20000000800 */
[----:B------:R-:W-:Y:S01]  /*7760*/  MOV R24, R33 ;  /* 0x0000002100187202 */ /* 0x000fe20000000f00 */
[----:B-1----:R-:W-:Y:S01]  /*7770*/  IMAD.MOV.U32 R37, RZ, RZ, RZ ;  /* 0x000000ffff257224 */ /* 0x002fe200078e00ff */
[----:B------:R-:W-:-:S07]  /*7780*/  MOV R30, R23 ;  /* 0x00000017001e7202 */ /* 0x000fce0000000f00 */
[----:B0-2---:R-:W-:Y:S05]  /*7790*/  WARPSYNC.COLLECTIVE R15, `(.L_x_1686) ;  /* 0x000000000f087348 */ /* 0x005fea0003c00000 */
[----:B------:R1:W3:Y:S02]  /*77a0*/  SHFL.BFLY P2, R23, R24, R17, R22 ;  /* 0x0c00001118177389 */ /* 0x0002e40000040016 */
[----:B0123--:R-:W-:Y:S01]  /*77b0*/  ENDCOLLECTIVE ;  /* 0x000000000000791b */ /* 0x00ffe20003800000 */
.L_x_1686:
        /* <DEDUP_REMOVED lines=8> */
.L_x_1687:
        /* <DEDUP_REMOVED lines=10> */
.L_x_1688:
        /* <DEDUP_REMOVED lines=9> */
.L_x_1689:
[----:B------:R-:W-:Y:S01]  /*7970*/  FADD.FTZ R41, R41, R42 ;  /* 0x0000002a29297221 */ /* 0x000fe20000010000 */
[----:B------:R-:W-:Y:S01]  /*7980*/  MOV R24, R39 ;  /* 0x0000002700187202 */ /* 0x000fe20000000f00 */
[----:B------:R-:W-:-:S07]  /*7990*/  IMAD.MOV.U32 R46, RZ, RZ, R23 ;  /* 0x000000ffff2e7224 */ /* 0x000fce00078e0017 */
[----:B------:R-:W-:Y:S05]  /*79a0*/  WARPSYNC.COLLECTIVE R15, `(.L_x_1690) ;  /* 0x000000000f087348 */ /* 0x000fea0003c00000 */
[----:B------:R0:W1:Y:S02]  /*79b0*/  SHFL.BFLY P2, R23, R24, R17, R22 ;  /* 0x0c00001118177389 */ /* 0x0000640000040016 */
[----:B01----:R-:W-:Y:S01]  /*79c0*/  ENDCOLLECTIVE ;  /* 0x000000000000791b */ /* 0x003fe20003800000 */
.L_x_1690:
[----:B------:R-:W-:Y:S01]  /*79d0*/  FADD.FTZ R46, R46, R37 ;  /* 0x000000252e2e7221 */ /* 0x000fe20000010000 */
[----:B------:R-:W-:-:S04]  /*79e0*/  HFMA2.MMA R17, -RZ, RZ, 0, 2.384185791015625e-07 ;  /* 0x00000004ff117435 */ /* 0x000fc800000001ff */
[----:B------:R-:W-:Y:S02]  /*79f0*/  MOV R24, R46 ;  /* 0x0000002e00187202 */ /* 0x000fe40000000f00 */
[----:B------:R-:W-:-:S07]  /*7a00*/  MOV R44, R23 ;  /* 0x00000017002c7202 */ /* 0x000fce0000000f00 */
[----:B------:R-:W-:Y:S05]  /*7a10*/  WARPSYNC.COLLECTIVE R15, `(.L_x_1691) ;  /* 0x000000000f087348 */ /* 0x000fea0003c00000 */
[----:B------:R0:W1:Y:S02]  /*7a20*/  SHFL.BFLY P2, R23, R24, R17, R22 ;  /* 0x0c00001118177389 */ /* 0x0000640000040016 */
[----:B01----:R-:W-:Y:S01]  /*7a30*/  ENDCOLLECTIVE ;  /* 0x000000000000791b */ /* 0x003fe20003800000 */
.L_x_1691:
[----:B------:R-:W-:Y:S01]  /*7a40*/  FADD.FTZ R38, R44, R39 ;  /* 0x000000272c267221 */ /* 0x000fe20000010000 */
[----:B------:R-:W-:-:S04]  /*7a50*/  FADD.FTZ R44, R18, R27 ;  /* 0x0000001b122c7221 */ /* 0x000fc80000010000 */
[----:B------:R-:W-:Y:S02]  /*7a60*/  MOV R24, R38 ;  /* 0x0000002600187202 */ /* 0x000fe40000000f00 */
[----:B------:R-:W-:-:S07]  /*7a70*/  MOV R37, R23 ;  /* 0x0000001700257202 */ /* 0x000fce0000000f00 */
[----:B------:R-:W-:Y:S05]  /*7a80*/  WARPSYNC.COLLECTIVE R15, `(.L_x_1692) ;  /* 0x000000000f087348 */ /* 0x000fea0003c00000 */
[----:B------:R0:W1:Y:S02]  /*7a90*/  SHFL.BFLY P2, R23, R24, R17, R22 ;  /* 0x0c00001118177389 */ /* 0x0000640000040016 */
[----:B01----:R-:W-:Y:S01]  /*7aa0*/  ENDCOLLECTIVE ;  /* 0x000000000000791b */ /* 0x003fe20003800000 */
.L_x_1692:
[----:B------:R-:W-:Y:S01]  /*7ab0*/  FADD.FTZ R46, R46, R37 ;  /* 0x000000252e2e7221 */ /* 0x000fe20000010000 */
[----:B------:R-:W-:Y:S02]  /*7ac0*/  IADD3 R37, R26, R9, RZ ;  /* 0x000000091a257210 */ /* 0x000fe40007ffe0ff */
[----:B------:R-:W0:Y:S03]  /*7ad0*/  @!P0 LDC.64 R26, c[0x0][0x218] ;  /* 0x00008600ff1a8b82 */ /* 0x000e260000000a00 */
[----:B------:R-:W-:-:S04]  /*7ae0*/  @!P0 IMAD.WIDE R32, R37, 0x2, R32 ;  /* 0x0000000225208825 */ /* 0x000fc800078e0220 */
[----:B------:R-:W-:Y:S01]  /*7af0*/  @!P0 IMAD.WIDE R20, R37, 0x2, R20 ;  /* 0x0000000225148825 */ /* 0x000fe200078e0214 */
[----:B------:R-:W-:-:S03]  /*7b00*/  MOV R24, R46 ;  /* 0x0000002e00187202 */ /* 0x000fc60000000f00 */
[----:B------:R-:W-:Y:S02]  /*7b10*/  IMAD.MOV.U32 R17, RZ, RZ, 0x2 ;  /* 0x00000002ff117424 */ /* 0x000fe400078e00ff */
[----:B------:R-:W-:-:S04]  /*7b20*/  @!P0 IMAD.WIDE R30, R37, 0x2, R30 ;  /* 0x00000002251e8825 */ /* 0x000fc800078e021e */
[----:B------:R-:W-:Y:S01]  /*7b30*/  @!P0 IMAD.WIDE R28, R37, 0x2, R28 ;  /* 0x00000002251c8825 */ /* 0x000fe200078e021c */
[----:B------:R-:W-:-:S07]  /*7b40*/  MOV R39, R23 ;  /* 0x0000001700277202 */ /* 0x000fce0000000f00 */
[----:B0-----:R-:W-:Y:S05]  /*7b50*/  WARPSYNC.COLLECTIVE R15, `(.L_x_1693) ;  /* 0x000000000f087348 */ /* 0x001fea0003c00000 */
[----:B------:R1:W2:Y:S02]  /*7b60*/  SHFL.BFLY P2, R23, R24, R17, R22 ;  /* 0x0c00001118177389 */ /* 0x0002a40000040016 */
[----:B012---:R-:W-:Y:S01]  /*7b70*/  ENDCOLLECTIVE ;  /* 0x000000000000791b */ /* 0x007fe20003800000 */
.L_x_1693:
[----:B------:R-:W-:Y:S01]  /*7b80*/  FADD.FTZ R38, R38, R39 ;  /* 0x0000002726267221 */ /* 0x000fe20000010000 */
[----:B------:R-:W-:Y:S01]  /*7b90*/  @!P0 F2FP.F16.F32.PACK_AB R39, RZ, R44 ;  /* 0x0000002cff27823e */ /* 0x000fe200000000ff */
[----:B------:R-:W-:-:S03]  /*7ba0*/  @!P0 IMAD.WIDE R26, R37, 0x2, R26 ;  /* 0x00000002251a8825 */ /* 0x000fc600078e021a */
        /* <DEDUP_REMOVED lines=9> */
.L_x_1694:
[----:B------:R0:W-:Y:S04]  /*7c40*/  @!P0 STG.E.U16 desc[UR12][R32.64], R44 ;  /* 0x0000002c20008986 */ /* 0x0001e8000c10150c */
[----:B------:R1:W-:Y:S01]  /*7c50*/  @!P0 STG.E.U16 desc[UR12][R20.64], R39 ;  /* 0x0000002714008986 */ /* 0x0003e2000c10150c */
[----:B------:R-:W-:Y:S01]  /*7c60*/  @!P0 F2FP.F16.F32.PACK_AB R15, RZ, R40 ;  /* 0x00000028ff0f823e */ /* 0x000fe200000000ff */
[----:B------:R-:W-:Y:S01]  /*7c70*/  HFMA2.MMA R17, -RZ, RZ, 0, 5.9604644775390625e-08 ;  /* 0x00000001ff117435 */ /* 0x000fe200000001ff */
[----:B------:R-:W-:Y:S02]  /*7c80*/  MOV R24, R46 ;  /* 0x0000002e00187202 */ /* 0x000fe40000000f00 */
[----:B0-----:R-:W-:Y:S02]  /*7c90*/  PRMT R32, R15, 0x7610, R32 ;  /* 0x000076100f207816 */ /* 0x001fe40000000020 */
[----:B------:R-:W-:Y:S01]  /*7ca0*/  MOV R15, 0xffff ;  /* 0x0000ffff000f7802 */ /* 0x000fe20000000f00 */
[----:B------:R-:W-:Y:S01]  /*7cb0*/  @!P0 IMAD.WIDE R18, R37, 0x2, R18 ;  /* 0x0000000225128825 */ /* 0x000fe200078e0212 */
[----:B-1----:R-:W-:-:S02]  /*7cc0*/  @!P0 F2FP.F16.F32.PACK_AB R21, RZ, R25 ;  /* 0x00000019ff15823e */ /* 0x002fc400000000ff */
[----:B------:R-:W-:Y:S01]  /*7cd0*/  MOV R51, R23 ;  /* 0x0000001700337202 */ /* 0x000fe20000000f00 */
[----:B------:R-:W-:Y:S01]  /*7ce0*/  FADD.FTZ R23, R34, R35 ;  /* 0x0000002322177221 */ /* 0x000fe20000010000 */
[----:B------:R-:W-:Y:S01]  /*7cf0*/  @!P0 F2FP.F16.F32.PACK_AB R25, RZ, R41 ;  /* 0x00000029ff19823e */ /* 0x000fe200000000ff */
[----:B------:R0:W-:Y:S02]  /*7d00*/  @!P0 STG.E.U16 desc[UR12][R30.64+0x28], R21 ;  /* 0x000028151e008986 */ /* 0x0001e4000c10150c */
[----:B------:R-:W-:Y:S01]  /*7d10*/  FADD.FTZ R38, R38, R51 ;  /* 0x0000003326267221 */ /* 0x000fe20000010000 */
[----:B------:R-:W-:-:S04]  /*7d20*/  @!P0 F2FP.F16.F32.PACK_AB R23, RZ, R23 ;  /* 0x00000017ff17823e */ /* 0x000fc800000000ff */
[----:B------:R-:W-:-:S07]  /*7d30*/  PRMT R20, R23, 0x7610, R20 ;  /* 0x0000761017147816 */ /* 0x000fce0000000014 */
[----:B0-----:R-:W-:Y:S05]  /*7d40*/  WARPSYNC.COLLECTIVE R15, `(.L_x_1695) ;  /* 0x000000000f087348 */ /* 0x001fea0003c00000 */
[----:B------:R1:W2:Y:S02]  /*7d50*/  SHFL.BFLY P2, R23, R24, R17, R22 ;  /* 0x0c00001118177389 */ /* 0x0002a40000040016 */
[----:B012---:R-:W-:Y:S01]  /*7d60*/  ENDCOLLECTIVE ;  /* 0x000000000000791b */ /* 0x007fe20003800000 */
.L_x_1695:
        /* <DEDUP_REMOVED lines=8> */
.L_x_1696:
[----:B------:R-:W-:Y:S01]  /*7df0*/  FADD.FTZ R33, R46, R33 ;  /* 0x000000212e217221 */ /* 0x000fe20000010000 */
[----:B------:R-:W-:Y:S06]  /*7e00*/  BRA `(.L_x_1697) ;  /* 0xffffffe000d07947 */ /* 0x000fec000383ffff */
.L_x_1698:
        /* <DEDUP_REMOVED lines=15> */
.L_x_2659:


//--------------------- .text._ZN13group_norm_v218gn_bwd_cuda_kernelI6__halfLi320ELi3ELi32ELi40ELi1024ELb0ELb1ELi32ELi320ELi320ELi4ELb1ELi8ELb0ELb0ELNS_15WgradSyncMethodE3ENS_16CompileConditionILi900EEEEEvPT_S6_S6_PKS5_S8_S8_S8_PKfflPfPj --------------------------
	.section	.text._ZN13group_norm_v218gn_bwd_cuda_kernelI6__halfLi320ELi3ELi32ELi40ELi1024ELb0ELb1ELi32ELi320ELi320ELi4ELb1ELi8ELb0ELb0ELNS_15WgradSyncMethodE3ENS_16CompileConditionILi900EEEEEvPT_S6_S6_PKS5_S8_S8_S8_PKfflPfPj,"ax",@progbits
	.align	128
        .global         _ZN13group_norm_v218gn_bwd_cuda_kernelI6__halfLi320ELi3ELi32ELi40ELi1024ELb0ELb1ELi32ELi320ELi320ELi4ELb1ELi8ELb0ELb0ELNS_15WgradSyncMethodE3ENS_16CompileConditionILi900EEEEEvPT_S6_S6_PKS5_S8_S8_S8_PKfflPfPj
        .type           _ZN13group_norm_v218gn_bwd_cuda_kernelI6__halfLi320ELi3ELi32ELi40ELi1024ELb0ELb1ELi32ELi320ELi320ELi4ELb1ELi8ELb0ELb0ELNS_15WgradSyncMethodE3ENS_16CompileConditionILi900EEEEEvPT_S6_S6_PKS5_S8_S8_S8_PKfflPfPj,@function
        .size           _ZN13group_norm_v218gn_bwd_cuda_kernelI6__halfLi320ELi3ELi32ELi40ELi1024ELb0ELb1ELi32ELi320ELi320ELi4ELb1ELi8ELb0ELb0ELNS_15WgradSyncMethodE3ENS_16CompileConditionILi900EEEEEvPT_S6_S6_PKS5_S8_S8_S8_PKfflPfPj,(.L_x_2660 - _ZN13group_norm_v218gn_bwd_cuda_kernelI6__halfLi320ELi3ELi32ELi40ELi1024ELb0ELb1ELi32ELi320ELi320ELi4ELb1ELi8ELb0ELb0ELNS_15WgradSyncMethodE3ENS_16CompileConditionILi900EEEEEvPT_S6_S6_PKS5_S8_S8_S8_PKfflPfPj)
        .other          _ZN13group_norm_v218gn_bwd_cuda_kernelI6__halfLi320ELi3ELi32ELi40ELi1024ELb0ELb1ELi32ELi320ELi320ELi4ELb1ELi8ELb0ELb0ELNS_15WgradSyncMethodE3ENS_16CompileConditionILi900EEEEEvPT_S6_S6_PKS5_S8_S8_S8_PKfflPfPj,@"STO_CUDA_ENTRY STV_DEFAULT"
_ZN13group_norm_v218gn_bwd_cuda_kernelI6__halfLi320ELi3ELi32ELi40ELi1024ELb0ELb1ELi32ELi320ELi320ELi4ELb1ELi8ELb0ELb0ELNS_15WgradSyncMethodE3ENS_16CompileConditionILi900EEEEEvPT_S6_S6_PKS5_S8_S8_S8_PKfflPfPj:
.text._ZN13group_norm_v218gn_bwd_cuda_kernelI6__halfLi320ELi3ELi32ELi40ELi1024ELb0ELb1ELi32ELi320ELi320ELi4ELb1ELi8ELb0ELb0ELNS_15WgradSyncMethodE3ENS_16CompileConditionILi900EEEEEvPT_S6_S6_PKS5_S8_S8_S8_PKfflPfPj:
        /* <DEDUP_REMOVED lines=32> */
.L_x_1701:
[----:B------:R-:W2:Y:S04]  /*0200*/  LD.E.STRONG.GPU R0, desc[UR12][R2.64] ;  /* 0x0000000c02007980 */ /* 0x000ea8000c10f900 */
[----:B--2---:R-:W-:Y:S01]  /*0210*/  CCTL.IVALL ;  /* 0x00000000ff00798f */ /* 0x004fe20002000000 */
[----:B------:R-:W-:Y:S05]  /*0220*/  YIELD ;  /* 0x0000000000007946 */ /* 0x000fea0003800000 */
[----:B-----5:R-:W-:-:S04]  /*0230*/  LOP3.LUT R0, R0, R5, RZ, 0x3c, !PT ;  /* 0x0000000500007212 */ /* 0x020fc800078e3cff */
[----:B------:R-:W-:-:S13]  /*0240*/  ISETP.GT.AND P0, PT, R0, -0x1, PT ;  /* 0xffffffff0000780c */ /* 0x000fda0003f04270 */
[----:B------:R-:W-:Y:S05]  /*0250*/  @P0 BRA `(.L_x_1701) ;  /* 0xfffffffc00e80947 */ /* 0x000fea000383ffff */
.L_x_1700:
[----:B------:R-:W-:Y:S05]  /*0260*/  WARPSYNC.ALL ;  /* 0x0000000000007948 */ /* 0x000fea0003800000 */
[----:B------:R-:W-:Y:S06]  /*0270*/  BAR.SYNC.DEFER_BLOCKING 0x0 ;  /* 0x0000000000007b1d */ /* 0x000fec0000010000 */
[----:B------:R-:W-:Y:S05]  /*0280*/  BRA `(.L_x_1702) ;  /* 0x0000004400607947 */ /* 0x000fea0003800000 */
.L_x_1699:
        /* <DEDUP_REMOVED lines=37> */
.L_x_1714:
[----:B01----:R-:W0:Y:S01]  /*04e0*/  S2R R0, SR_TID.X ;  /* 0x0000000000007919 */ /* 0x003e220000002100 */
[----:B------:R-:W-:Y:S01]  /*04f0*/  ULOP3.LUT UR9, UR11, 0x3, URZ, 0xc0, !UPT ;  /* 0x000000030b097892 */ /* 0x000fe2000f8ec03f */
[----:B------:R-:W1:Y:S01]  /*0500*/  LDC.64 R8, c[0x0][0x238] ;  /* 0x00008e00ff087b82 */ /* 0x000e620000000a00 */
[----:B------:R-:W-:Y:S01]  /*0510*/  USHF.R.U64 UR10, UR11, 0x2, UR5 ;  /* 0x000000020b0a7899 */ /* 0x000fe20008001205 */
[----:B-----5:R-:W-:Y:S01]  /*0520*/  STL [R1+0xd8], R32 ;  /* 0x0000d82001007387 */ /* 0x020fe20000100800 */
        /* <DEDUP_REMOVED lines=26> */
[----:B0-----:R-:W-:Y:S02]  /*06d0*/  IADD3 R0, R3, UR10, RZ ;  /* 0x0000000a03007c10 */ /* 0x001fe4000fffe0ff */
[----:B------:R-:W-:Y:S02]  /*06e0*/  IADD3 R3, P1, R4, R2, RZ ;  /* 0x0000000204037210 */ /* 0x000fe40007f3e0ff */
[----:B------:R-:W2:Y:S02]  /*06f0*/  LDG.E.64.CONSTANT R34, desc[UR12][R34.64] ;  /* 0x0000000c22227981 */ /* 0x000ea4000c1e9b00 */
[----:B------:R-:W-:Y:S02]  /*0700*/  IADD3.X R10, RZ, R0, RZ, P1, !PT ;  /* 0x00000000ff0a7210 */ /* 0x000fe40000ffe4ff */
[----:B------:R-:W-:-:S02]  /*0710*/  SHF.L.U32 R13, R3, 0x1, RZ ;  /* 0x00000001030d7819 */ /* 0x000fc400000006ff */
[----:B------:R-:W-:Y:S02]  /*0720*/  SHF.L.U64.HI R12, R3, 0x1, R10 ;  /* 0x00000001030c7819 */ /* 0x000fe4000001020a */
[C---:B------:R-:W-:Y:S02]  /*0730*/  IADD3 R10, P0, R13.reuse, UR18, RZ ;  /* 0x000000120d0a7c10 */ /* 0x040fe4000ff1e0ff */
[----:B------:R-:W-:Y:S02]  /*0740*/  IADD3 R52, P1, R13, UR20, RZ ;  /* 0x000000140d347c10 */ /* 0x000fe4000ff3e0ff */
[----:B------:R-:W-:Y:S01]  /*0750*/  IADD3.X R11, R12, UR19, RZ, P0, !PT ;  /* 0x000000130c0b7c10 */ /* 0x000fe200087fe4ff */
[----:B-1----:R-:W-:Y:S01]  /*0760*/  IMAD.WIDE R8, R6, 0x2, R8 ;  /* 0x0000000206087825 */ /* 0x002fe200078e0208 */
[----:B------:R-:W-:-:S03]  /*0770*/  IADD3.X R53, R12, UR21, RZ, P1, !PT ;  /* 0x000000150c357c10 */ /* 0x000fc60008ffe4ff */
[----:B------:R-:W3:Y:S01]  /*0780*/  LDG.E.64.CONSTANT R6, desc[UR12][R10.64] ;  /* 0x0000000c0a067981 */ /* 0x000ee2000c1e9b00 */
[----:B------:R-:W-:-:S03]  /*0790*/  IADD3 R3, R4, 0x1400, RZ ;  /* 0x0000140004037810 */ /* 0x000fc60007ffe0ff */
[----:B------:R0:W4:Y:S04]  /*07a0*/  LDG.E.64.CONSTANT R44, desc[UR12][R8.64] ;  /* 0x0000000c082c7981 */ /* 0x000128000c1e9b00 */
[----:B------:R-:W5:Y:S01]  /*07b0*/  LDG.E.64.CONSTANT R52, desc[UR12][R52.64] ;  /* 0x0000000c34347981 */ /* 0x000f62000c1e9b00 */
[----:B------:R-:W-:-:S03]  /*07c0*/  IADD3 R3, P0, R3, R2, RZ ;  /* 0x0000000203037210 */ /* 0x000fc60007f1e0ff */
[----:B------:R1:W-:Y:S04]  /*07d0*/  STL [R1+0x68], R13 ;  /* 0x0000680d01007387 */ /* 0x0003e80000100800 */
[----:B------:R0:W-:Y:S01]  /*07e0*/  STL [R1+0x90], R12 ;  /* 0x0000900c01007387 */ /* 0x0001e20000100800 */
[----:B-1----:R-:W-:Y:S02]  /*07f0*/  SHF.L.U32 R13, R3, 0x1, RZ ;  /* 0x00000001030d7819 */ /* 0x002fe400000006ff */
[----:B0-----:R-:W-:Y:S02]  /*0800*/  IADD3.X R12, RZ, R0, RZ, P0, !PT ;  /* 0x00000000ff0c7210 */ /* 0x001fe400007fe4ff */
[----:B------:R-:W-:Y:S02]  /*0810*/  IADD3 R40, P0, R13, UR18, RZ ;  /* 0x000000120d287c10 */ /* 0x000fe4000ff1e0ff */
[----:B------:R-:W-:-:S02]  /*0820*/  SHF.L.U64.HI R5, R3, 0x1, R12 ;  /* 0x0000000103057819 */ /* 0x000fc4000001020c */
[----:B------:R-:W-:Y:S02]  /*0830*/  IADD3 R42, P1, R13, UR20, RZ ;  /* 0x000000140d2a7c10 */ /* 0x000fe4000ff3e0ff */
[C---:B------:R-:W-:Y:S02]  /*0840*/  IADD3.X R41, R5.reuse, UR19, RZ, P0, !PT ;  /* 0x0000001305297c10 */ /* 0x040fe400087fe4ff */
[----:B------:R-:W-:Y:S01]  /*0850*/  IADD3.X R43, R5, UR21, RZ, P1, !PT ;  /* 0x00000015052b7c10 */ /* 0x000fe20008ffe4ff */
[----:B------:R-:W-:-:S03]  /*0860*/  VIADD R3, R4, 0x2800 ;  /* 0x0000280004037836 */ /* 0x000fc60000000000 */
[----:B------:R-:W5:Y:S02]  /*0870*/  LDG.E.64.CONSTANT R40, desc[UR12][R40.64] ;  /* 0x0000000c28287981 */ /* 0x000f64000c1e9b00 */
[----:B------:R-:W-:Y:S02]  /*0880*/  IADD3 R3, P0, R3, R2, RZ ;  /* 0x0000000203037210 */ /* 0x000fe40007f1e0ff */
[----:B------:R-:W5:Y:S02]  /*0890*/  LDG.E.64.CONSTANT R42, desc[UR12][R42.64] ;  /* 0x0000000c2a2a7981 */ /* 0x000f64000c1e9b00 */
[----:B------:R-:W-:Y:S02]  /*08a0*/  IADD3.X R8, RZ, R0, RZ, P0, !PT ;  /* 0x00000000ff087210 */ /* 0x000fe400007fe4ff */
[----:B------:R-:W-:Y:S01]  /*08b0*/  SHF.L.U32 R9, R3, 0x1, RZ ;  /* 0x0000000103097819 */ /* 0x000fe200000006ff */
[----:B------:R-:W-:Y:S03]  /*08c0*/  STL [R1+0x88], R13 ;  /* 0x0000880d01007387 */ /* 0x000fe60000100800 */
[C---:B------:R-:W-:Y:S01]  /*08d0*/  IADD3 R38, P0, R9.reuse, UR18, RZ ;  /* 0x0000001209267c10 */ /* 0x040fe2000ff1e0ff */
[----:B------:R0:W-:Y:S01]  /*08e0*/  STL [R1+0x8c], R5 ;  /* 0x00008c0501007387 */ /* 0x0001e20000100800 */
[----:B------:R-:W-:-:S02]  /*08f0*/  IADD3 R48, P1, R9, UR20, RZ ;  /* 0x0000001409307c10 */ /* 0x000fc4000ff3e0ff */
[----:B0-----:R-:W-:-:S04]  /*0900*/  SHF.L.U64.HI R5, R3, 0x1, R8 ;  /* 0x0000000103057819 */ /* 0x001fc80000010208 */
[C---:B------:R-:W-:Y:S02]  /*0910*/  IADD3.X R39, R5.reuse, UR19, RZ, P0, !PT ;  /* 0x0000001305277c10 */ /* 0x040fe400087fe4ff */
[----:B------:R-:W-:Y:S02]  /*0920*/  IADD3.X R49, R5, UR21, RZ, P1, !PT ;  /* 0x0000001505317c10 */ /* 0x000fe40008ffe4ff */
[----:B------:R-:W-:Y:S02]  /*0930*/  IADD3 R3, R4, 0x3c00, RZ ;  /* 0x00003c0004037810 */ /* 0x000fe40007ffe0ff */
[----:B------:R-:W5:Y:S02]  /*0940*/  LDG.E.64.CONSTANT R38, desc[UR12][R38.64] ;  /* 0x0000000c26267981 */ /* 0x000f64000c1e9b00 */
[----:B------:R-:W-:Y:S02]  /*0950*/  IADD3 R3, P0, R3, R2, RZ ;  /* 0x0000000203037210 */ /* 0x000fe40007f1e0ff */
[----:B------:R-:W5:Y:S02]  /*0960*/  LDG.E.64.CONSTANT R48, desc[UR12][R48.64] ;  /* 0x0000000c30307981 */ /* 0x000f64000c1e9b00 */
[----:B------:R-:W-:-:S02]  /*0970*/  IADD3.X R8, RZ, R0, RZ, P0, !PT ;  /* 0x00000000ff087210 */ /* 0x000fc400007fe4ff */
[C---:B------:R-:W-:Y:S01]  /*0980*/  SHF.L.U32 R10, R3.reuse, 0x1, RZ ;  /* 0x00000001030a7819 */ /* 0x040fe200000006ff */
[----:B------:R-:W-:Y:S04]  /*0990*/  STL [R1+0x80], R9 ;  /* 0x0000800901007387 */ /* 0x000fe80000100800 */
[----:B------:R0:W-:Y:S04]  /*09a0*/  STL [R1+0x84], R5 ;  /* 0x0000840501007387 */ /* 0x0001e80000100800 */
[----:B------:R1:W-:Y:S01]  /*09b0*/  STL [R1+0x78], R10 ;  /* 0x0000780a01007387 */ /* 0x0003e20000100800 */
[----:B0-----:R-:W-:-:S02]  /*09c0*/  SHF.L.U64.HI R5, R3, 0x1, R8 ;  /* 0x0000000103057819 */ /* 0x001fc40000010208 */
[C---:B------:R-:W-:Y:S02]  /*09d0*/  IADD3 R8, P0, R10.reuse, UR18, RZ ;  /* 0x000000120a087c10 */ /* 0x040fe4000ff1e0ff */
[----:B-1----:R-:W-:Y:S02]  /*09e0*/  IADD3 R10, P1, R10, UR20, RZ ;  /* 0x000000140a0a7c10 */ /* 0x002fe4000ff3e0ff */
[C---:B------:R-:W-:Y:S02]  /*09f0*/  IADD3.X R9, R5.reuse, UR19, RZ, P0, !PT ;  /* 0x0000001305097c10 */ /* 0x040fe400087fe4ff */
[----:B------:R-:W-:-:S04]  /*0a00*/  IADD3.X R11, R5, UR21, RZ, P1, !PT ;  /* 0x00000015050b7c10 */ /* 0x000fc80008ffe4ff */
[----:B------:R-:W5:Y:S01]  /*0a10*/  LDG.E.64.CONSTANT R8, desc[UR12][R8.64] ;  /* 0x0000000c08087981 */ /* 0x000f62000c1e9b00 */
[----:B------:R-:W-:-:S03]  /*0a20*/  IADD3 R3, R4, 0x5000, RZ ;  /* 0x0000500004037810 */ /* 0x000fc60007ffe0ff */
[----:B------:R-:W5:Y:S01]  /*0a30*/  LDG.E.64.CONSTANT R10, desc[UR12][R10.64] ;  /* 0x0000000c0a0a7981 */ /* 0x000f62000c1e9b00 */
[----:B------:R-:W-:-:S04]  /*0a40*/  IADD3 R3, P0, R3, R2, RZ ;  /* 0x0000000203037210 */ /* 0x000fc80007f1e0ff */
[----:B------:R-:W-:Y:S02]  /*0a50*/  IADD3.X R12, RZ, R0, RZ, P0, !PT ;  /* 0x00000000ff0c7210 */ /* 0x000fe400007fe4ff */
[C---:B------:R-:W-:Y:S01]  /*0a60*/  SHF.L.U32 R14, R3.reuse, 0x1, RZ ;  /* 0x00000001030e7819 */ /* 0x040fe200000006ff */
[----:B------:R0:W-:Y:S04]  /*0a70*/  STL [R1+0x7c], R5 ;  /* 0x00007c0501007387 */ /* 0x0001e80000100800 */
[----:B------:R1:W-:Y:S01]  /*0a80*/  STL [R1+0x70], R14 ;  /* 0x0000700e01007387 */ /* 0x0003e20000100800 */
[----:B0-----:R-:W-:Y:S02]  /*0a90*/  SHF.L.U64.HI R5, R3, 0x1, R12 ;  /* 0x0000000103057819 */ /* 0x001fe4000001020c */
[----:B------:R-:W-:-:S02]  /*0aa0*/  IADD3 R12, P0, R14, UR18, RZ ;  /* 0x000000120e0c7c10 */ /* 0x000fc4000ff1e0ff */
[----:B-1----:R-:W-:Y:S02]  /*0ab0*/  IADD3 R14, P1, R14, UR20, RZ ;  /* 0x000000140e0e7c10 */ /* 0x002fe4000ff3e0ff */
[C---:B------:R-:W-:Y:S02]  /*0ac0*/  IADD3.X R13, R5.reuse, UR19, RZ, P0, !PT ;  /* 0x00000013050d7c10 */ /* 0x040fe400087fe4ff */
[----:B------:R-:W-:-:S04]  /*0ad0*/  IADD3.X R15, R5, UR21, RZ, P1, !PT ;  /* 0x00000015050f7c10 */ /* 0x000fc80008ffe4ff */
[----:B------:R-:W5:Y:S04]  /*0ae0*/  LDG.E.64.CONSTANT R12, desc[UR12][R12.64] ;  /* 0x0000000c0c0c7981 */ /* 0x000f68000c1e9b00 */
[----:B------:R-:W5:Y:S01]  /*0af0*/  LDG.E.64.CONSTANT R14, desc[UR12][R14.64] ;  /* 0x0000000c0e0e7981 */ /* 0x000f62000c1e9b00 */
[----:B------:R-:W-:-:S05]  /*0b00*/  VIADD R3, R4, 0x6400 ;  /* 0x0000640004037836 */ /* 0x000fca0000000000 */
[----:B------:R-:W-:Y:S01]  /*0b10*/  IADD3 R3, P0, R3, R2, RZ ;  /* 0x0000000203037210 */ /* 0x000fe20007f1e0ff */
[----:B------:R0:W-:Y:S03]  /*0b20*/  STL [R1+0x74], R5 ;  /* 0x0000740501007387 */ /* 0x0001e60000100800 */
[----:B------:R-:W-:Y:S02]  /*0b30*/  IADD3.X R16, RZ, R0, RZ, P0, !PT ;  /* 0x00000000ff107210 */ /* 0x000fe400007fe4ff */
[C---:B------:R-:W-:Y:S02]  /*0b40*/  SHF.L.U32 R18, R3.reuse, 0x1, RZ ;  /* 0x0000000103127819 */ /* 0x040fe400000006ff */
[----:B0-----:R-:W-:-:S03]  /*0b50*/  SHF.L.U64.HI R5, R3, 0x1, R16 ;  /* 0x0000000103057819 */ /* 0x001fc60000010210 */
[----:B------:R0:W-:Y:S01]  /*0b60*/  STL [R1+0x64], R18 ;  /* 0x0000641201007387 */ /* 0x0001e20000100800 */
[C---:B------:R-:W-:Y:S02]  /*0b70*/  IADD3 R16, P0, R18.reuse, UR18, RZ ;  /* 0x0000001212107c10 */ /* 0x040fe4000ff1e0ff */
[----:B0-----:R-:W-:-:S04]  /*0b80*/  IADD3 R18, P1, R18, UR20, RZ ;  /* 0x0000001412127c10 */ /* 0x001fc8000ff3e0ff */
[C---:B------:R-:W-:Y:S02]  /*0b90*/  IADD3.X R19, R5.reuse, UR21, RZ, P1, !PT ;  /* 0x0000001505137c10 */ /* 0x040fe40008ffe4ff */
[----:B------:R-:W-:-:S04]  /*0ba0*/  IADD3.X R17, R5, UR19, RZ, P0, !PT ;  /* 0x0000001305117c10 */ /* 0x000fc800087fe4ff */
[----:B------:R-:W5:Y:S04]  /*0bb0*/  LDG.E.64.CONSTANT R18, desc[UR12][R18.64] ;  /* 0x0000000c12127981 */ /* 0x000f68000c1e9b00 */
[----:B------:R-:W5:Y:S01]  /*0bc0*/  LDG.E.64.CONSTANT R16, desc[UR12][R16.64] ;  /* 0x0000000c10107981 */ /* 0x000f62000c1e9b00 */
[----:B------:R-:W-:-:S04]  /*0bd0*/  IADD3 R3, R4, 0x7800, RZ ;  /* 0x0000780004037810 */ /* 0x000fc80007ffe0ff */
[----:B------:R-:W-:Y:S01]  /*0be0*/  IADD3 R3, P0, R3, R2, RZ ;  /* 0x0000000203037210 */ /* 0x000fe20007f1e0ff */
[----:B------:R0:W-:Y:S03]  /*0bf0*/  STL [R1+0x6c], R5 ;  /* 0x00006c0501007387 */ /* 0x0001e60000100800 */
[----:B------:R-:W-:Y:S02]  /*0c00*/  SHF.L.U32 R20, R3, 0x1, RZ ;  /* 0x0000000103147819 */ /* 0x000fe400000006ff */
[----:B0-----:R-:W-:-:S03]  /*0c10*/  IADD3.X R5, RZ, R0, RZ, P0, !PT ;  /* 0x00000000ff057210 */ /* 0x001fc600007fe4ff */
[----:B------:R0:W-:Y:S01]  /*0c20*/  STL [R1+0x5c], R20 ;  /* 0x00005c1401007387 */ /* 0x0001e20000100800 */
[C---:B------:R-:W-:Y:S02]  /*0c30*/  IADD3 R36, P0, R20.reuse, UR18, RZ ;  /* 0x0000001214247c10 */ /* 0x040fe4000ff1e0ff */
[----:B------:R-:W-:Y:S02]  /*0c40*/  SHF.L.U64.HI R22, R3, 0x1, R5 ;  /* 0x0000000103167819 */ /* 0x000fe40000010205 */
[----:B0-----:R-:W-:-:S04]  /*0c50*/  IADD3 R20, P1, R20, UR20, RZ ;  /* 0x0000001414147c10 */ /* 0x001fc8000ff3e0ff */
[----:B------:R-:W-:-:S06]  /*0c60*/  IADD3.X R21, R22, UR21, RZ, P1, !PT ;  /* 0x0000001516157c10 */ /* 0x000fcc0008ffe4ff */
[----:B------:R-:W5:Y:S01]  /*0c70*/  LDG.E.64.CONSTANT R20, desc[UR12][R20.64] ;  /* 0x0000000c14147981 */ /* 0x000f62000c1e9b00 */
[----:B------:R-:W-:-:S06]  /*0c80*/  IADD3.X R37, R22, UR19, RZ, P0, !PT ;  /* 0x0000001316257c10 */ /* 0x000fcc00087fe4ff */
[----:B------:R-:W5:Y:S01]  /*0c90*/  LDG.E.64.CONSTANT R36, desc[UR12][R36.64] ;  /* 0x0000000c24247981 */ /* 0x000f62000c1e9b00 */
[----:B------:R-:W-:-:S04]  /*0ca0*/  IADD3 R4, R4, 0x8c00, RZ ;  /* 0x00008c0004047810 */ /* 0x000fc80007ffe0ff */
[----:B------:R-:W-:Y:S01]  /*0cb0*/  IADD3 R4, P0, R4, R2, RZ ;  /* 0x0000000204047210 */ /* 0x000fe20007f1e0ff */
[----:B------:R0:W-:Y:S03]  /*0cc0*/  STL [R1+0x60], R22 ;  /* 0x0000601601007387 */ /* 0x0001e60000100800 */
[----:B------:R-:W-:Y:S02]  /*0cd0*/  IADD3.X R0, RZ, R0, RZ, P0, !PT ;  /* 0x00000000ff007210 */ /* 0x000fe400007fe4ff */
[C---:B------:R-:W-:Y:S02]  /*0ce0*/  SHF.L.U32 R24, R4.reuse, 0x1, RZ ;  /* 0x0000000104187819 */ /* 0x040fe400000006ff */
[----:B------:R-:W-:Y:S02]  /*0cf0*/  SHF.L.U64.HI R5, R4, 0x1, R0 ;  /* 0x0000000104057819 */ /* 0x000fe40000010200 */
[----:B0-----:R-:W-:Y:S01]  /*0d00*/  IADD3 R22, P0, R24, UR18, RZ ;  /* 0x0000001218167c10 */ /* 0x001fe2000ff1e0ff */
[----:B------:R0:W-:Y:S03]  /*0d10*/  STL [R1+0x54], R24 ;  /* 0x0000541801007387 */ /* 0x0001e60000100800 */
[----:B------:R-:W-:-:S06]  /*0d20*/  IADD3.X R23, R5, UR19, RZ, P0, !PT ;  /* 0x0000001305177c10 */ /* 0x000fcc00087fe4ff */
[----:B------:R-:W5:Y:S01]  /*0d30*/  LDG.E.64.CONSTANT R22, desc[UR12][R22.64] ;  /* 0x0000000c16167981 */ /* 0x000f62000c1e9b00 */
[----:B0-----:R-:W-:-:S04]  /*0d40*/  IADD3 R24, P0, R24, UR20, RZ ;  /* 0x0000001418187c10 */ /* 0x001fc8000ff1e0ff */
[----:B------:R-:W-:-:S06]  /*0d50*/  IADD3.X R25, R5, UR21, RZ, P0, !PT ;  /* 0x0000001505197c10 */ /* 0x000fcc00087fe4ff */
[----:B------:R-:W5:Y:S01]  /*0d60*/  LDG.E.64.CONSTANT R24, desc[UR12][R24.64] ;  /* 0x0000000c18187981 */ /* 0x000f62000c1e9b00 */
[----:B--2---:R-:W-:-:S06]  /*0d70*/  FADD.FTZ R2, R35, UR9 ;  /* 0x0000000923027e21 */ /* 0x004fcc0008010000 */
[----:B------:R-:W0:Y:S01]  /*0d80*/  MUFU.RSQ R2, R2 ;  /* 0x0000000200027308 */ /* 0x000e220000001400 */
[----:B------:R1:W-:Y:S01]  /*0d90*/  STL [R1+0x58], R5 ;  /* 0x0000580501007387 */ /* 0x0003e20000100800 */
[--C-:B---3--:R-:W-:Y:S02]  /*0da0*/  HADD2.F32 R35, -RZ, R6.reuse.H0_H0 ;  /* 0x20000006ff237230 */ /* 0x108fe40000004100 */
[----:B-1----:R-:W-:Y:S02]  /*0db0*/  HADD2.F32 R5, -RZ, R6.H1_H1 ;  /* 0x30000006ff057230 */ /* 0x002fe40000004100 */
[----:B----4-:R-:W-:Y:S02]  /*0dc0*/  HADD2.F32 R3, -RZ, R44.H0_H0 ;  /* 0x2000002cff037230 */ /* 0x010fe40000004100 */
[C---:B------:R-:W-:Y:S01]  /*0dd0*/  FADD.FTZ R35, -R34.reuse, R35 ;  /* 0x0000002322237221 */ /* 0x040fe20000010100 */
[----:B-----5:R-:W-:Y:S02]  /*0de0*/  HADD2.F32 R0, -RZ, R52.H0_H0 ;  /* 0x20000034ff007230 */ /* 0x020fe40000004100 */
[----:B------:R-:W-:Y:S01]  /*0df0*/  FADD.FTZ R5, -R34, R5 ;  /* 0x0000000522057221 */ /* 0x000fe20000010100 */
[----:B------:R-:W-:-:S02]  /*0e00*/  HADD2.F32 R4, -RZ, R44.H1_H1 ;  /* 0x3000002cff047230 */ /* 0x000fc40000004100 */
[----:B0-----:R-:W-:Y:S01]  /*0e10*/  FMUL.FTZ R32, R2, R35 ;  /* 0x0000002302207220 */ /* 0x001fe20000410000 */
[----:B------:R-:W-:Y:S02]  /*0e20*/  HADD2.F32 R52, -RZ, R52.H1_H1 ;  /* 0x30000034ff347230 */ /* 0x000fe40000004100 */
[----:B------:R-:W-:Y:S01]  /*0e30*/  FMUL.FTZ R6, R0, R3 ;  /* 0x0000000300067220 */ /* 0x000fe20000410000 */
[----:B------:R-:W-:Y:S01]  /*0e40*/  FMUL.FTZ R46, R2, R5 ;  /* 0x00000005022e7220 */ /* 0x000fe20000410000 */
[----:B------:R-:W-:Y:S02]  /*0e50*/  HADD2.F32 R44, -RZ, R7.H0_H0 ;  /* 0x20000007ff2c7230 */ /* 0x000fe40000004100 */
[----:B------:R-:W-:Y:S01]  /*0e60*/  FMUL.FTZ R35, R52, R4 ;  /* 0x0000000434237220 */ /* 0x000fe20000410000 */
[----:B------:R-:W-:Y:S01]  /*0e70*/  FFMA.FTZ R6, R32, R6, RZ ;  /* 0x0000000620067223 */ /* 0x000fe200000100ff */
[----:B------:R-:W-:-:S03]  /*0e80*/  HADD2.F32 R5, -RZ, R45.H0_H0 ;  /* 0x2000002dff057230 */ /* 0x000fc60000004100 */
[----:B------:R-:W-:Y:S01]  /*0e90*/  FFMA.FTZ R35, R46, R35, R6 ;  /* 0x000000232e237223 */ /* 0x000fe20000010006 */
[----:B------:R-:W-:Y:S02]  /*0ea0*/  HADD2.F32 R6, -RZ, R45.H1_H1 ;  /* 0x3000002dff067230 */ /* 0x000fe40000004100 */
[C---:B------:R-:W-:Y:S01]  /*0eb0*/  FADD.FTZ R44, -R34.reuse, R44 ;  /* 0x0000002c222c7221 */ /* 0x040fe20000010100 */
[----:B------:R-:W-:Y:S02]  /*0ec0*/  HADD2.F32 R51, -RZ, R53.H0_H0 ;  /* 0x20000035ff337230 */ /* 0x000fe40000004100 */
[----:B------:R-:W-:Y:S01]  /*0ed0*/  HADD2.F32 R45, -RZ, R7.H1_H1 ;  /* 0x30000007ff2d7230 */ /* 0x000fe20000004100 */
[----:B------:R-:W-:Y:S01]  /*0ee0*/  STL [R1+0x20], R32 ;  /* 0x0000202001007387 */ /* 0x000fe20000100800 */
[----:B------:R-:W-:Y:S02]  /*0ef0*/  HADD2.F32 R50, -RZ, R53.H1_H1 ;  /* 0x30000035ff327230 */ /* 0x000fe40000004100 */
[----:B------:R-:W-:Y:S01]  /*0f00*/  FMUL.FTZ R7, R51, R5 ;  /* 0x0000000533077220 */ /* 0x000fe20000410000 */
[----:B------:R0:W-:Y:S01]  /*0f10*/  STL [R1+0x50], R46 ;  /* 0x0000502e01007387 */ /* 0x0001e20000100800 */
[----:B------:R-:W-:-:S04]  /*0f20*/  FADD.FTZ R45, -R34, R45 ;  /* 0x0000002d222d7221 */ /* 0x000fc80000010100 */
[C---:B------:R-:W-:Y:S01]  /*0f30*/  FMUL.FTZ R45, R2.reuse, R45 ;  /* 0x0000002d022d7220 */ /* 0x040fe20000410000 */
[----:B0-----:R-:W-:Y:S01]  /*0f40*/  FMUL.FTZ R46, R2, R44 ;  /* 0x0000002c022e7220 */ /* 0x001fe20000410000 */
[----:B------:R-:W-:-:S03]  /*0f50*/  HADD2.F32 R44, -RZ, R40.H0_H0 ;  /* 0x20000028ff2c7230 */ /* 0x000fc60000004100 */
[----:B------:R-:W-:Y:S01]  /*0f60*/  FFMA.FTZ R35, R46, R7, R35 ;  /* 0x000000072e237223 */ /* 0x000fe20000010023 */
[----:B------:R-:W-:Y:S01]  /*0f70*/  FMUL.FTZ R7, R50, R6 ;  /* 0x0000000632077220 */ /* 0x000fe20000410000 */
[----:B------:R0:W-:Y:S01]  /*0f80*/  STL [R1+0x24], R46 ;  /* 0x0000242e01007387 */ /* 0x0001e20000100800 */
[----:B------:R-:W-:Y:S02]  /*0f90*/  HADD2.F32 R40, -RZ, R40.H1_H1 ;  /* 0x30000028ff287230 */ /* 0x000fe40000004100 */
[----:B------:R-:W-:Y:S01]  /*0fa0*/  FADD.FTZ R44, -R34, R44 ;  /* 0x0000002c222c7221 */ /* 0x000fe20000010100 */
[----:B------:R-:W-:Y:S01]  /*0fb0*/  FFMA.FTZ R35, R45, R7, R35 ;  /* 0x000000072d237223 */ /* 0x000fe20000010023 */
[----:B------:R1:W-:Y:S02]  /*0fc0*/  STL [R1+0x4c], R45 ;  /* 0x00004c2d01007387 */ /* 0x0003e40000100800 */
[----:B------:R-:W-:Y:S01]  /*0fd0*/  FMUL.FTZ R44, R2, R44 ;  /* 0x0000002c022c7220 */ /* 0x000fe20000410000 */
[----:B0-----:R-:W-:-:S02]  /*0fe0*/  HADD2.F32 R46, -RZ, R42.H0_H0 ;  /* 0x2000002aff2e7230 */ /* 0x001fc40000004100 */
[----:B-1----:R-:W-:Y:S02]  /*0ff0*/  HADD2.F32 R45, -RZ, R42.H1_H1 ;  /* 0x3000002aff2d7230 */ /* 0x002fe40000004100 */
[----:B------:R-:W-:Y:S01]  /*1000*/  FADD.FTZ R42, -R34, R40 ;  /* 0x00000028222a7221 */ /* 0x000fe20000010100 */
[----:B------:R-:W-:Y:S01]  /*1010*/  FMUL.FTZ R7, R3, R46 ;  /* 0x0000002e03077220 */ /* 0x000fe20000410000 */
[--C-:B------:R-:W-:Y:S01]  /*1020*/  HADD2.F32 R40, -RZ, R41.reuse.H0_H0 ;  /* 0x20000029ff287230 */ /* 0x100fe20000004100 */
[----:B------:R0:W-:Y:S01]  /*1030*/  STL [R1+0x48], R44 ;  /* 0x0000482c01007387 */ /* 0x0001e20000100800 */
[----:B------:R-:W-:Y:S01]  /*1040*/  FMUL.FTZ R42, R2, R42 ;  /* 0x0000002a022a7220 */ /* 0x000fe20000410000 */
[----:B------:R-:W-:Y:S01]  /*1050*/  FFMA.FTZ R35, R44, R7, R35 ;  /* 0x000000072c237223 */ /* 0x000fe20000010023 */
[----:B------:R-:W-:Y:S01]  /*1060*/  FMUL.FTZ R7, R4, R45 ;  /* 0x0000002d04077220 */ /* 0x000fe20000410000 */
[----:B------:R-:W-:Y:S01]  /*1070*/  FADD.FTZ R40, -R34, R40 ;  /* 0x0000002822287221 */ /* 0x000fe20000010100 */
[----:B------:R-:W-:-:S02]  /*1080*/  HADD2.F32 R41, -RZ, R41.H1_H1 ;  /* 0x30000029ff297230 */ /* 0x000fc40000004100 */
[--C-:B0-----:R-:W-:Y:S02]  /*1090*/  HADD2.F32 R44, -RZ, R43.reuse.H0_H0 ;  /* 0x2000002bff2c7230 */ /* 0x101fe40000004100 */
[----:B------:R-:W-:Y:S01]  /*10a0*/  FFMA.FTZ R35, R42, R7, R35 ;  /* 0x000000072a237223 */ /* 0x000fe20000010023 */
[----:B------:R-:W-:Y:S02]  /*10b0*/  FMUL.FTZ R40, R2, R40 ;  /* 0x0000002802287220 */ /* 0x000fe40000410000 */
[----:B------:R-:W-:Y:S01]  /*10c0*/  FMUL.FTZ R7, R5, R44 ;  /* 0x0000002c05077220 */ /* 0x000fe20000410000 */
[----:B------:R0:W-:Y:S01]  /*10d0*/  STL [R1+0x44], R42 ;  /* 0x0000442a01007387 */ /* 0x0001e20000100800 */
[----:B------:R-:W-:Y:S02]  /*10e0*/  HADD2.F32 R43, -RZ, R43.H1_H1 ;  /* 0x3000002bff2b7230 */ /* 0x000fe40000004100 */
[----:B------:R-:W-:Y:S01]  /*10f0*/  FADD.FTZ R41, -R34, R41 ;  /* 0x0000002922297221 */ /* 0x000fe20000010100 */
[----:B------:R-:W-:Y:S01]  /*1100*/  FFMA.FTZ R35, R40, R7, R35 ;  /* 0x0000000728237223 */ /* 0x000fe20000010023 */
[----:B------:R1:W-:Y:S02]  /*1110*/  STL [R1+0x40], R40 ;  /* 0x0000402801007387 */ /* 0x0003e40000100800 */
[----:B------:R-:W-:Y:S01]  /*1120*/  FMUL.FTZ R41, R2, R41 ;  /* 0x0000002902297220 */ /* 0x000fe20000410000 */
[----:B------:R-:W-:Y:S01]  /*1130*/  FMUL.FTZ R7, R6, R43 ;  /* 0x0000002b06077220 */ /* 0x000fe20000410000 */
[----:B0-----:R-:W-:-:S02]  /*1140*/  HADD2.F32 R42, -RZ, R48.H0_H0 ;  /* 0x20000030ff2a7230 */ /* 0x001fc40000004100 */
[--C-:B-1----:R-:W-:Y:S02]  /*1150*/  HADD2.F32 R40, -RZ, R38.reuse.H0_H0 ;  /* 0x20000026ff287230 */ /* 0x102fe40000004100 */
[----:B------:R-:W-:-:S03]  /*1160*/  HADD2.F32 R38, -RZ, R38.H1_H1 ;  /* 0x30000026ff267230 */ /* 0x000fc60000004100 */
[----:B------:R-:W-:Y:S01]  /*1170*/  FADD.FTZ R40, -R34, R40 ;  /* 0x0000002822287221 */ /* 0x000fe20000010100 */
[----:B------:R0:W-:Y:S01]  /*1180*/  STL [R1+0x3c], R41 ;  /* 0x00003c2901007387 */ /* 0x0001e20000100800 */
[----:B------:R-:W-:Y:S01]  /*1190*/  FFMA.FTZ R35, R41, R7, R35 ;  /* 0x0000000729237223 */ /* 0x000fe20000010023 */
[----:B------:R-:W-:Y:S01]  /*11a0*/  FMUL.FTZ R7, R3, R42 ;  /* 0x0000002a03077220 */ /* 0x000fe20000410000 */
[----:B------:R-:W-:Y:S01]  /*11b0*/  FMUL.FTZ R40, R2, R40 ;  /* 0x0000002802287220 */ /* 0x000fe20000410000 */
[----:B------:R-:W-:Y:S01]  /*11c0*/  FADD.FTZ R38, -R34, R38 ;  /* 0x0000002622267221 */ /* 0x000fe20000010100 */
[----:B------:R-:W-:Y:S02]  /*11d0*/  HADD2.F32 R47, -RZ, R39.H0_H0 ;  /* 0x20000027ff2f7230 */ /* 0x000fe40000004100 */
[----:B0-----:R-:W-:Y:S02]  /*11e0*/  HADD2.F32 R41, -RZ, R48.H1_H1 ;  /* 0x30000030ff297230 */ /* 0x001fe40000004100 */
[----:B------:R-:W-:Y:S01]  /*11f0*/  FFMA.FTZ R35, R40, R7, R35 ;  /* 0x0000000728237223 */ /* 0x000fe20000010023 */
[----:B------:R-:W-:Y:S01]  /*1200*/  FMUL.FTZ R38, R2, R38 ;  /* 0x0000002602267220 */ /* 0x000fe20000410000 */
[----:B------:R0:W-:Y:S01]  /*1210*/  STL [R1+0x38], R40 ;  /* 0x0000382801007387 */ /* 0x0001e20000100800 */
[----:B------:R-:W-:Y:S01]  /*1220*/  FMUL.FTZ R7, R4, R41 ;  /* 0x0000002904077220 */ /* 0x000fe20000410000 */
[----:B------:R-:W-:-:S02]  /*1230*/  FADD.FTZ R47, -R34, R47 ;  /* 0x0000002f222f7221 */ /* 0x000fc40000010100 */
[----:B------:R1:W-:Y:S01]  /*1240*/  STL [R1+0x34], R38 ;  /* 0x0000342601007387 */ /* 0x0003e20000100800 */
[----:B------:R-:W-:Y:S01]  /*1250*/  FFMA.FTZ R35, R38, R7, R35 ;  /* 0x0000000726237223 */ /* 0x000fe20000010023 */
[----:B0-----:R-:W-:Y:S02]  /*1260*/  HADD2.F32 R40, -RZ, R49.H0_H0 ;  /* 0x20000031ff287230 */ /* 0x001fe40000004100 */
[----:B------:R-:W-:Y:S01]  /*1270*/  FMUL.FTZ R47, R2, R47 ;  /* 0x0000002f022f7220 */ /* 0x000fe20000410000 */
[----:B-1----:R-:W-:Y:S02]  /*1280*/  HADD2.F32 R38, -RZ, R39.H1_H1 ;  /* 0x30000027ff267230 */ /* 0x002fe40000004100 */
[----:B------:R-:W-:Y:S01]  /*1290*/  FMUL.FTZ R7, R5, R40 ;  /* 0x0000002805077220 */ /* 0x000fe20000410000 */
[----:B------:R-:W-:Y:S02]  /*12a0*/  HADD2.F32 R39, -RZ, R49.H1_H1 ;  /* 0x30000031ff277230 */ /* 0x000fe40000004100 */
[----:B------:R-:W-:Y:S01]  /*12b0*/  FADD.FTZ R38, -R34, R38 ;  /* 0x0000002622267221 */ /* 0x000fe20000010100 */
[----:B------:R-:W-:Y:S01]  /*12c0*/  FFMA.FTZ R35, R47, R7, R35 ;  /* 0x000000072f237223 */ /* 0x000fe20000010023 */
[----:B------:R-:W-:Y:S01]  /*12d0*/  HADD2.F32 R7, -RZ, R8.H0_H0 ;  /* 0x20000008ff077230 */ /* 0x000fe20000004100 */
[----:B------:R0:W-:Y:S01]  /*12e0*/  STL [R1+0x30], R47 ;  /* 0x0000302f01007387 */ /* 0x0001e20000100800 */
[----:B------:R-:W-:Y:S01]  /*12f0*/  FMUL.FTZ R48, R2, R38 ;  /* 0x0000002602307220 */ /* 0x000fe20000410000 */
[----:B------:R-:W-:-:S02]  /*1300*/  HADD2.F32 R38, -RZ, R10.H0_H0 ;  /* 0x2000000aff267230 */ /* 0x000fc40000004100 */
[----:B------:R-:W-:Y:S01]  /*1310*/  FADD.FTZ R7, -R34, R7 ;  /* 0x0000000722077221 */ /* 0x000fe20000010100 */
[----:B------:R-:W-:Y:S01]  /*1320*/  HADD2.F32 R8, -RZ, R8.H1_H1 ;  /* 0x30000008ff087230 */ /* 0x000fe20000004100 */
[----:B------:R1:W-:Y:S01]  /*1330*/  STL [R1+0x2c], R48 ;  /* 0x00002c3001007387 */ /* 0x0003e20000100800 */
[----:B0-----:R-:W-:-:S04]  /*1340*/  FMUL.FTZ R47, R6, R39 ;  /* 0x00000027062f7220 */ /* 0x001fc80000410000 */
[----:B------:R-:W-:Y:S01]  /*1350*/  FFMA.FTZ R35, R48, R47, R35 ;  /* 0x0000002f30237223 */ /* 0x000fe20000010023 */
[----:B------:R-:W-:Y:S01]  /*1360*/  FMUL.FTZ R47, R3, R38 ;  /* 0x00000026032f7220 */ /* 0x000fe20000410000 */
[----:B-1----:R-:W-:Y:S01]  /*1370*/  FMUL.FTZ R48, R2, R7 ;  /* 0x0000000702307220 */ /* 0x002fe20000410000 */
[----:B------:R-:W-:Y:S02]  /*1380*/  HADD2.F32 R7, -RZ, R10.H1_H1 ;  /* 0x3000000aff077230 */ /* 0x000fe40000004100 */
[----:B------:R-:W-:Y:S01]  /*1390*/  FADD.FTZ R8, -R34, R8 ;  /* 0x0000000822087221 */ /* 0x000fe20000010100 */
[----:B------:R-:W-:Y:S01]  /*13a0*/  FFMA.FTZ R35, R48, R47, R35 ;  /* 0x0000002f30237223 */ /* 0x000fe20000010023 */
[----:B------:R0:W-:Y:S01]  /*13b0*/  STL [R1+0x28], R48 ;  /* 0x0000283001007387 */ /* 0x0001e20000100800 */
[----:B------:R-:W-:Y:S01]  /*13c0*/  FMUL.FTZ R10, R4, R7 ;  /* 0x00000007040a7220 */ /* 0x000fe20000410000 */
[----:B------:R-:W-:Y:S01]  /*13d0*/  FMUL.FTZ R49, R2, R8 ;  /* 0x0000000802317220 */ /* 0x000fe20000410000 */
[----:B------:R-:W-:-:S02]  /*13e0*/  HADD2.F32 R8, -RZ, R11.H0_H0 ;  /* 0x2000000bff087230 */ /* 0x000fc40000004100 */
[--C-:B0-----:R-:W-:Y:S02]  /*13f0*/  HADD2.F32 R48, -RZ, R9.reuse.H0_H0 ;  /* 0x20000009ff307230 */ /* 0x101fe40000004100 */
[----:B------:R-:W-:Y:S01]  /*1400*/  FFMA.FTZ R35, R49, R10, R35 ;  /* 0x0000000a31237223 */ /* 0x000fe20000010023 */
[----:B------:R-:W-:Y:S02]  /*1410*/  HADD2.F32 R10, -RZ, R9.H1_H1 ;  /* 0x30000009ff0a7230 */ /* 0x000fe40000004100 */
[----:B------:R-:W-:Y:S01]  /*1420*/  FADD.FTZ R48, -R34, R48 ;  /* 0x0000003022307221 */ /* 0x000fe20000010100 */
[----:B------:R-:W-:Y:S01]  /*1430*/  FMUL.FTZ R47, R5, R8 ;  /* 0x00000008052f7220 */ /* 0x000fe20000410000 */
[----:B------:R-:W-:Y:S02]  /*1440*/  HADD2.F32 R9, -RZ, R11.H1_H1 ;  /* 0x3000000bff097230 */ /* 0x000fe40000004100 */
[----:B------:R-:W-:Y:S01]  /*1450*/  FMUL.FTZ R48, R2, R48 ;  /* 0x0000003002307220 */ /* 0x000fe20000410000 */
[----:B------:R-:W-:Y:S01]  /*1460*/  FADD.FTZ R10, -R34, R10 ;  /* 0x0000000a220a7221 */ /* 0x000fe20000010100 */
[----:B------:R-:W-:Y:S01]  /*1470*/  HADD2.F32 R11, -RZ, R12.H0_H0 ;  /* 0x2000000cff0b7230 */ /* 0x000fe20000004100 */
[----:B------:R-:W-:Y:S01]  /*1480*/  STL [R1+0x1c], R49 ;  /* 0x00001c3101007387 */ /* 0x000fe20000100800 */
[----:B------:R-:W-:Y:S01]  /*1490*/  FFMA.FTZ R35, R48, R47, R35 ;  /* 0x0000002f30237223 */ /* 0x000fe20000010023 */
[----:B------:R-:W-:-:S02]  /*14a0*/  FMUL.FTZ R47, R6, R9 ;  /* 0x00000009062f7220 */ /* 0x000fc40000410000 */
[----:B------:R0:W-:Y:S01]  /*14b0*/  STL [R1+0x18], R48 ;  /* 0x0000183001007387 */ /* 0x0001e20000100800 */
[----:B------:R-:W-:Y:S01]  /*14c0*/  FADD.FTZ R11, -R34, R11 ;  /* 0x0000000b220b7221 */ /* 0x000fe20000010100 */
[----:B------:R-:W-:Y:S02]  /*14d0*/  HADD2.F32 R12, -RZ, R12.H1_H1 ;  /* 0x3000000cff0c7230 */ /* 0x000fe40000004100 */
[----:B0-----:R-:W-:Y:S01]  /*14e0*/  FMUL.FTZ R48, R2, R10 ;  /* 0x0000000a02307220 */ /* 0x001fe20000410000 */
[----:B------:R-:W-:-:S03]  /*14f0*/  HADD2.F32 R10, -RZ, R14.H0_H0 ;  /* 0x2000000eff0a7230 */ /* 0x000fc60000004100 */
[----:B------:R-:W-:Y:S01]  /*1500*/  FFMA.FTZ R35, R48, R47, R35 ;  /* 0x0000002f30237223 */ /* 0x000fe20000010023 */
[----:B------:R0:W-:Y:S01]  /*1510*/  STL [R1+0x14], R48 ;  /* 0x0000143001007387 */ /* 0x0001e20000100800 */
[----:B------:R-:W-:Y:S01]  /*1520*/  FMUL.FTZ R47, R3, R10 ;  /* 0x0000000a032f7220 */ /* 0x000fe20000410000 */
[----:B------:R-:W-:Y:S01]  /*1530*/  FADD.FTZ R12, -R34, R12 ;  /* 0x0000000c220c7221 */ /* 0x000fe20000010100 */
[----:B0-----:R-:W-:Y:S01]  /*1540*/  FMUL.FTZ R48, R2, R11 ;  /* 0x0000000b02307220 */ /* 0x001fe20000410000 */
[----:B------:R-:W-:-:S03]  /*1550*/  HADD2.F32 R11, -RZ, R14.H1_H1 ;  /* 0x3000000eff0b7230 */ /* 0x000fc60000004100 */
[----:B------:R-:W-:Y:S01]  /*1560*/  FFMA.FTZ R35, R48, R47, R35 ;  /* 0x0000002f30237223 */ /* 0x000fe20000010023 */
[----:B------:R0:W-:Y:S01]  /*1570*/  STL [R1+0x10], R48 ;  /* 0x0000103001007387 */ /* 0x0001e20000100800 */
[----:B------:R-:W-:Y:S01]  /*1580*/  FMUL.FTZ R49, R2, R12 ;  /* 0x0000000c02317220 */ /* 0x000fe20000410000 */
[----:B------:R-:W-:Y:S01]  /*1590*/  FMUL.FTZ R14, R4, R11 ;  /* 0x0000000b040e7220 */ /* 0x000fe20000410000 */
[----:B------:R-:W-:Y:S02]  /*15a0*/  HADD2.F32 R12, -RZ, R15.H0_H0 ;  /* 0x2000000fff0c7230 */ /* 0x000fe40000004100 */
[----:B0-----:R-:W-:Y:S02]  /*15b0*/  HADD2.F32 R48, -RZ, R13.H0_H0 ;  /* 0x2000000dff307230 */ /* 0x001fe40000004100 */
[----:B------:R-:W-:-:S03]  /*15c0*/  FFMA.FTZ R35, R49, R14, R35 ;  /* 0x0000000e31237223 */ /* 0x000fc60000010023 */
[----:B------:R-:W-:Y:S01]  /*15d0*/  FADD.FTZ R48, -R34, R48 ;  /* 0x0000003022307221 */ /* 0x000fe20000010100 */
[----:B------:R-:W-:Y:S01]  /*15e0*/  FMUL.FTZ R14, R5, R12 ;  /* 0x0000000c050e7220 */ /* 0x000fe20000410000 */
[----:B------:R-:W-:Y:S02]  /*15f0*/  HADD2.F32 R47, -RZ, R13.H1_H1 ;  /* 0x3000000dff2f7230 */ /* 0x000fe40000004100 */
[----:B------:R-:W-:Y:S01]  /*1600*/  FMUL.FTZ R48, R2, R48 ;  /* 0x0000003002307220 */ /* 0x000fe20000410000 */
[----:B------:R-:W-:Y:S01]  /*1610*/  STL [R1+0xc], R49 ;  /* 0x00000c3101007387 */ /* 0x000fe20000100800 */
[----:B------:R-:W-:Y:S02]  /*1620*/  HADD2.F32 R13, -RZ, R15.H1_H1 ;  /* 0x3000000fff0d7230 */ /* 0x000fe40000004100 */
[----:B------:R-:W-:Y:S01]  /*1630*/  FFMA.FTZ R35, R48, R14, R35 ;  /* 0x0000000e30237223 */ /* 0x000fe20000010023 */
[----:B------:R0:W-:Y:S01]  /*1640*/  STL [R1+0x8], R48 ;  /* 0x0000083001007387 */ /* 0x0001e20000100800 */
[----:B------:R-:W-:Y:S01]  /*1650*/  FADD.FTZ R15, -R34, R47 ;  /* 0x0000002f220f7221 */ /* 0x000fe20000010100 */
[----:B------:R-:W-:-:S03]  /*1660*/  FMUL.FTZ R14, R6, R13 ;  /* 0x0000000d060e7220 */ /* 0x000fc60000410000 */
[----:B------:R-:W-:Y:S01]  /*1670*/  FMUL.FTZ R15, R2, R15 ;  /* 0x0000000f020f7220 */ /* 0x000fe20000410000 */
[----:B0-----:R-:W-:-:S04]  /*1680*/  FFMA.FTZ R48, R0, R3, RZ ;  /* 0x0000000300307223 */ /* 0x001fc800000100ff */
[----:B------:R-:W-:Y:S01]  /*1690*/  FFMA.FTZ R48, R52, R4, R48 ;  /* 0x0000000434307223 */ /* 0x000fe20000010030 */
[----:B------:R0:W-:Y:S01]  /*16a0*/  STL [R1+0x4], R15 ;  /* 0x0000040f01007387 */ /* 0x0001e20000100800 */
[----:B------:R-:W-:Y:S02]  /*16b0*/  FFMA.FTZ R35, R15, R14, R35 ;  /* 0x0000000e0f237223 */ /* 0x000fe40000010023 */
[----:B------:R-:W-:Y:S01]  /*16c0*/  FFMA.FTZ R48, R51, R5, R48 ;  /* 0x0000000533307223 */ /* 0x000fe20000010030 */
[----:B------:R-:W-:Y:S02]  /*16d0*/  HADD2.F32 R14, -RZ, R18.H0_H0 ;  /* 0x20000012ff0e7230 */ /* 0x000fe40000004100 */
[----:B------:R-:W-:Y:S02]  /*16e0*/  HADD2.F32 R47, -RZ, R16.H0_H0 ;  /* 0x20000010ff2f7230 */ /* 0x000fe40000004100 */
[----:B0-----:R-:W-:Y:S02]  /*16f0*/  HADD2.F32 R15, -RZ, R18.H1_H1 ;  /* 0x30000012ff0f7230 */ /* 0x001fe40000004100 */
[----:B------:R-:W-:Y:S01]  /*1700*/  FFMA.FTZ R18, R50, R6, R48 ;  /* 0x0000000632127223 */ /* 0x000fe20000010030 */
[----:B------:R-:W-:-:S03]  /*1710*/  HADD2.F32 R61, -RZ, R16.H1_H1 ;  /* 0x30000010ff3d7230 */ /* 0x000fc60000004100 */
[----:B------:R-:W-:Y:S01]  /*1720*/  FFMA.FTZ R18, R3, R46, R18 ;  /* 0x0000002e03127223 */ /* 0x000fe20000010012 */
[----:B------:R-:W-:-:S03]  /*1730*/  FADD.FTZ R47, -R34, R47 ;  /* 0x0000002f222f7221 */ /* 0x000fc60000010100 */
[----:B------:R-:W-:Y:S01]  /*1740*/  FFMA.FTZ R18, R4, R45, R18 ;  /* 0x0000002d04127223 */ /* 0x000fe20000010012 */
[----:B------:R-:W-:Y:S01]  /*1750*/  FMUL.FTZ R16, R3, R14 ;  /* 0x0000000e03107220 */ /* 0x000fe20000410000 */
[----:B------:R-:W-:Y:S01]  /*1760*/  FMUL.FTZ R49, R2, R47 ;  /* 0x0000002f02317220 */ /* 0x000fe20000410000 */
[----:B------:R-:W-:Y:S01]  /*1770*/  FADD.FTZ R61, -R34, R61 ;  /* 0x0000003d223d7221 */ /* 0x000fe20000010100 */
[----:B------:R-:W-:Y:S02]  /*1780*/  FFMA.FTZ R18, R5, R44, R18 ;  /* 0x0000002c05127223 */ /* 0x000fe40000010012 */
[----:B------:R-:W-:Y:S01]  /*1790*/  FFMA.FTZ R35, R49, R16, R35 ;  /* 0x0000001031237223 */ /* 0x000fe20000010023 */
[----:B------:R-:W-:Y:S01]  /*17a0*/  FMUL.FTZ R16, R4, R15 ;  /* 0x0000000f04107220 */ /* 0x000fe20000410000 */
[----:B------:R-:W-:Y:S01]  /*17b0*/  FMUL.FTZ R61, R2, R61 ;  /* 0x0000003d023d7220 */ /* 0x000fe20000410000 */
[----:B------:R-:W-:Y:S01]  /*17c0*/  FFMA.FTZ R18, R6, R43, R18 ;  /* 0x0000002b06127223 */ /* 0x000fe20000010012 */
[----:B------:R-:W-:-:S02]  /*17d0*/  HADD2.F32 R60, -RZ, R17.H0_H0 ;  /* 0x20000011ff3c7230 */ /* 0x000fc40000004100 */
[----:B------:R-:W-:Y:S01]  /*17e0*/  FFMA.FTZ R35, R61, R16, R35 ;  /* 0x000000103d237223 */ /* 0x000fe20000010023 */
[----:B------:R-:W-:Y:S01]  /*17f0*/  FFMA.FTZ R18, R3, R42, R18 ;  /* 0x0000002a03127223 */ /* 0x000fe20000010012 */
[----:B------:R-:W-:Y:S02]  /*1800*/  HADD2.F32 R16, -RZ, R19.H0_H0 ;  /* 0x20000013ff107230 */ /* 0x000fe40000004100 */
[----:B------:R-:W-:Y:S01]  /*1810*/  FADD.FTZ R60, -R34, R60 ;  /* 0x0000003c223c7221 */ /* 0x000fe20000010100 */
[----:B------:R-:W-:Y:S02]  /*1820*/  HADD2.F32 R59, -RZ, R17.H1_H1 ;  /* 0x30000011ff3b7230 */ /* 0x000fe40000004100 */
[----:B------:R-:W-:Y:S01]  /*1830*/  FFMA.FTZ R47, R4, R41, R18 ;  /* 0x00000029042f7223 */ /* 0x000fe20000010012 */
[----:B------:R-:W-:Y:S02]  /*1840*/  HADD2.F32 R17, -RZ, R19.H1_H1 ;  /* 0x30000013ff117230 */ /* 0x000fe40000004100 */
[C---:B------:R-:W-:Y:S01]  /*1850*/  FMUL.FTZ R19, R5.reuse, R16 ;  /* 0x0000001005137220 */ /* 0x040fe20000410000 */
        /* <DEDUP_REMOVED lines=9> */
[----:B------:R-:W-:Y:S02]  /*18f0*/  HADD2.F32 R18, -RZ, R20.H0_H0 ;  /* 0x20000014ff127230 */ /* 0x000fe40000004100 */
[----:B------:R-:W-:Y:S01]  /*1900*/  FFMA.FTZ R20, R3, R38, R47 ;  /* 0x0000002603147223 */ /* 0x000fe2000001002f */
[----:B------:R-:W0:Y:S03]  /*1910*/  S2R R53, SR_TID.X ;  /* 0x0000000000357919 */ /* 0x000e260000002100 */
[----:B------:R-:W-:-:S04]  /*1920*/  FFMA.FTZ R20, R4, R7, R20 ;  /* 0x0000000704147223 */ /* 0x000fc80000010014 */
[----:B------:R-:W-:Y:S01]  /*1930*/  FFMA.FTZ R20, R5, R8, R20 ;  /* 0x0000000805147223 */ /* 0x000fe20000010014 */
[----:B------:R-:W-:-:S03]  /*1940*/  HADD2.F32 R58, -RZ, R36.H0_H0 ;  /* 0x20000024ff3a7230 */ /* 0x000fc60000004100 */
[----:B------:R-:W-:Y:S01]  /*1950*/  FFMA.FTZ R20, R6, R9, R20 ;  /* 0x0000000906147223 */ /* 0x000fe20000010014 */
[--C-:B------:R-:W-:Y:S02]  /*1960*/  HADD2.F32 R56, -RZ, R37.reuse.H0_H0 ;  /* 0x20000025ff387230 */ /* 0x100fe40000004100 */
[----:B------:R-:W-:Y:S02]  /*1970*/  HADD2.F32 R55, -RZ, R37.H1_H1 ;  /* 0x30000025ff377230 */ /* 0x000fe40000004100 */
[C---:B------:R-:W-:Y:S01]  /*1980*/  FFMA.FTZ R37, R3.reuse, R10, R20 ;  /* 0x0000000a03257223 */ /* 0x040fe20000010014 */
[----:B------:R-:W-:Y:S02]  /*1990*/  HADD2.F32 R57, -RZ, R36.H1_H1 ;  /* 0x30000024ff397230 */ /* 0x000fe40000004100 */
[----:B------:R-:W-:Y:S01]  /*19a0*/  FADD.FTZ R58, -R34, R58 ;  /* 0x0000003a223a7221 */ /* 0x000fe20000010100 */
[----:B------:R-:W-:Y:S01]  /*19b0*/  FFMA.FTZ R37, R4, R11, R37 ;  /* 0x0000000b04257223 */ /* 0x000fe20000010025 */
[----:B------:R-:W-:-:S02]  /*19c0*/  FMUL.FTZ R36, R3, R18 ;  /* 0x0000001203247220 */ /* 0x000fc40000410000 */
[----:B------:R-:W-:Y:S01]  /*19d0*/  FMUL.FTZ R58, R2, R58 ;  /* 0x0000003a023a7220 */ /* 0x000fe20000410000 */
[----:B------:R-:W-:Y:S01]  /*19e0*/  FADD.FTZ R57, -R34, R57 ;  /* 0x0000003922397221 */ /* 0x000fe20000010100 */
[----:B------:R-:W-:Y:S02]  /*19f0*/  FFMA.FTZ R37, R5, R12, R37 ;  /* 0x0000000c05257223 */ /* 0x000fe40000010025 */
[----:B------:R-:W-:Y:S01]  /*1a00*/  FFMA.FTZ R35, R58, R36, R35 ;  /* 0x000000243a237223 */ /* 0x000fe20000010023 */
[----:B------:R-:W-:Y:S01]  /*1a10*/  FMUL.FTZ R36, R4, R19 ;  /* 0x0000001304247220 */ /* 0x000fe20000410000 */
[----:B------:R-:W-:Y:S01]  /*1a20*/  FFMA.FTZ R37, R6, R13, R37 ;  /* 0x0000000d06257223 */ /* 0x000fe20000010025 */
[----:B------:R-:W-:-:S03]  /*1a30*/  FMUL.FTZ R57, R2, R57 ;  /* 0x0000003902397220 */ /* 0x000fc60000410000 */
[----:B------:R-:W-:Y:S01]  /*1a40*/  FFMA.FTZ R37, R3, R14, R37 ;  /* 0x0000000e03257223 */ /* 0x000fe20000010025 */
[----:B------:R-:W-:Y:S01]  /*1a50*/  FFMA.FTZ R35, R57, R36, R35 ;  /* 0x0000002439237223 */ /* 0x000fe20000010023 */
[----:B------:R-:W-:Y:S02]  /*1a60*/  IMAD.MOV.U32 R36, RZ, RZ, 0x28 ;  /* 0x00000028ff247424 */ /* 0x000fe400078e00ff */
[----:B0-----:R-:W-:Y:S02]  /*1a70*/  IMAD R53, R54, -0x50, R53 ;  /* 0xffffffb036357824 */ /* 0x001fe400078e0235 */
[----:B------:R-:W-:Y:S01]  /*1a80*/  FFMA.FTZ R37, R4, R15, R37 ;  /* 0x0000000f04257223 */ /* 0x000fe20000010025 */
[--C-:B------:R-:W-:Y:S02]  /*1a90*/  HADD2.F32 R20, -RZ, R21.reuse.H0_H0 ;  /* 0x20000015ff147230 */ /* 0x100fe40000004100 */
[----:B------:R-:W-:Y:S02]  /*1aa0*/  IMAD R36, R53, R36, UR8 ;  /* 0x0000000835247e24 */ /* 0x000fe4000f8e0224 */
[----:B------:R-:W-:Y:S01]  /*1ab0*/  FADD.FTZ R56, -R34, R56 ;  /* 0x0000003822387221 */ /* 0x000fe20000010100 */
[C---:B------:R-:W-:Y:S01]  /*1ac0*/  FFMA.FTZ R37, R5.reuse, R16, R37 ;  /* 0x0000001005257223 */ /* 0x040fe20000010025 */
[----:B------:R0:W-:Y:S01]  /*1ad0*/  STL [R1], R49 ;  /* 0x0000003101007387 */ /* 0x0001e20000100800 */
[----:B------:R-:W-:Y:S01]  /*1ae0*/  HADD2.F32 R21, -RZ, R21.H1_H1 ;  /* 0x30000015ff157230 */ /* 0x000fe20000004100 */
[----:B------:R-:W-:Y:S01]  /*1af0*/  LEA R36, R54, R36, 0x3 ;  /* 0x0000002436247211 */ /* 0x000fe200078e18ff */
[----:B------:R-:W-:Y:S01]  /*1b00*/  FMUL.FTZ R47, R5, R20 ;  /* 0x00000014052f7220 */ /* 0x000fe20000410000 */
[----:B------:R-:W-:Y:S01]  /*1b10*/  FMUL.FTZ R56, R2, R56 ;  /* 0x0000003802387220 */ /* 0x000fe20000410000 */
[----:B------:R-:W-:-:S02]  /*1b20*/  HADD2.F32 R54, -RZ, R22.H0_H0 ;  /* 0x20000016ff367230 */ /* 0x000fc40000004100 */
[----:B------:R-:W-:Y:S01]  /*1b30*/  FFMA.FTZ R37, R6, R17, R37 ;  /* 0x0000001106257223 */ /* 0x000fe20000010025 */
[----:B------:R-:W-:Y:S01]  /*1b40*/  FADD.FTZ R55, -R34, R55 ;  /* 0x0000003722377221 */ /* 0x000fe20000010100 */
[----:B------:R-:W-:Y:S02]  /*1b50*/  HADD2.F32 R53, -RZ, R22.H1_H1 ;  /* 0x30000016ff357230 */ /* 0x000fe40000004100 */
[--C-:B0-----:R-:W-:Y:S02]  /*1b60*/  HADD2.F32 R49, -RZ, R23.reuse.H0_H0 ;  /* 0x20000017ff317230 */ /* 0x101fe40000004100 */
[----:B------:R-:W-:Y:S02]  /*1b70*/  HADD2.F32 R23, -RZ, R23.H1_H1 ;  /* 0x30000017ff177230 */ /* 0x000fe40000004100 */
[----:B------:R-:W-:Y:S01]  /*1b80*/  FFMA.FTZ R35, R56, R47, R35 ;  /* 0x0000002f38237223 */ /* 0x000fe20000010023 */
[--C-:B------:R-:W-:Y:S02]  /*1b90*/  HADD2.F32 R22, -RZ, R24.reuse.H0_H0 ;  /* 0x20000018ff167230 */ /* 0x100fe40000004100 */
[----:B------:R-:W-:Y:S01]  /*1ba0*/  FFMA.FTZ R37, R3, R18, R37 ;  /* 0x0000001203257223 */ /* 0x000fe20000010025 */
[----:B------:R-:W-:Y:S01]  /*1bb0*/  FMUL.FTZ R47, R6, R21 ;  /* 0x00000015062f7220 */ /* 0x000fe20000410000 */
[----:B------:R-:W-:Y:S01]  /*1bc0*/  FMUL.FTZ R55, R2, R55 ;  /* 0x0000003702377220 */ /* 0x000fe20000410000 */
[C---:B------:R-:W-:Y:S01]  /*1bd0*/  FADD.FTZ R54, -R34.reuse, R54 ;  /* 0x0000003622367221 */ /* 0x040fe20000010100 */
[----:B------:R-:W-:Y:S01]  /*1be0*/  FADD.FTZ R48, -R34, R23 ;  /* 0x0000001722307221 */ /* 0x000fe20000010100 */
[----:B------:R-:W-:-:S02]  /*1bf0*/  HADD2.F32 R23, -RZ, R24.H1_H1 ;  /* 0x30000018ff177230 */ /* 0x000fc40000004100 */
[----:B------:R-:W-:Y:S01]  /*1c00*/  FFMA.FTZ R37, R4, R19, R37 ;  /* 0x0000001304257223 */ /* 0x000fe20000010025 */
[----:B------:R-:W-:Y:S01]  /*1c10*/  FFMA.FTZ R35, R55, R47, R35 ;  /* 0x0000002f37237223 */ /* 0x000fe20000010023 */
[----:B------:R-:W-:Y:S01]  /*1c20*/  FMUL.FTZ R24, R3, R22 ;  /* 0x0000001603187220 */ /* 0x000fe20000410000 */
[----:B------:R-:W-:Y:S01]  /*1c30*/  FMUL.FTZ R54, R2, R54 ;  /* 0x0000003602367220 */ /* 0x000fe20000410000 */
[C---:B------:R-:W-:Y:S01]  /*1c40*/  FADD.FTZ R53, -R34.reuse, R53 ;  /* 0x0000003522357221 */ /* 0x040fe20000010100 */
[----:B------:R-:W-:Y:S01]  /*1c50*/  FFMA.FTZ R37, R5, R20, R37 ;  /* 0x0000001405257223 */ /* 0x000fe20000010025 */
[----:B------:R-:W-:Y:S01]  /*1c60*/  FADD.FTZ R49, -R34, R49 ;  /* 0x0000003122317221 */ /* 0x000fe20000010100 */
[----:B------:R-:W-:Y:S01]  /*1c70*/  FFMA.FTZ R35, R54, R24, R35 ;  /* 0x0000001836237223 */ /* 0x000fe20000010023 */
[----:B------:R-:W-:Y:S01]  /*1c80*/  FMUL.FTZ R34, R4, R23 ;  /* 0x0000001704227220 */ /* 0x000fe20000410000 */
[----:B------:R-:W-:Y:S01]  /*1c90*/  FMUL.FTZ R53, R2, R53 ;  /* 0x0000003502357220 */ /* 0x000fe20000410000 */
[----:B------:R-:W-:-:S02]  /*1ca0*/  HADD2.F32 R24, -RZ, R25.H0_H0 ;  /* 0x20000019ff187230 */ /* 0x000fc40000004100 */
[----:B------:R-:W-:Y:S01]  /*1cb0*/  FFMA.FTZ R37, R6, R21, R37 ;  /* 0x0000001506257223 */ /* 0x000fe20000010025 */
[----:B------:R-:W-:Y:S01]  /*1cc0*/  STL [R1+0xa8], R61 ;  /* 0x0000a83d01007387 */ /* 0x000fe20000100800 */
[----:B------:R-:W-:Y:S01]  /*1cd0*/  FFMA.FTZ R34, R53, R34, R35 ;  /* 0x0000002235227223 */ /* 0x000fe20000010023 */
[----:B------:R-:W-:Y:S01]  /*1ce0*/  FMUL.FTZ R49, R2, R49 ;  /* 0x0000003102317220 */ /* 0x000fe20000410000 */
[----:B------:R-:W-:Y:S01]  /*1cf0*/  FMUL.FTZ R35, R5, R24 ;  /* 0x0000001805237220 */ /* 0x000fe20000410000 */
[----:B------:R-:W-:Y:S01]  /*1d00*/  STL [R1+0xb0], R60 ;  /* 0x0000b03c01007387 */ /* 0x000fe20000100800 */
[----:B------:R-:W-:Y:S01]  /*1d10*/  FFMA.FTZ R37, R3, R22, R37 ;  /* 0x0000001603257223 */ /* 0x000fe20000010025 */
[----:B------:R-:W-:Y:S02]  /*1d20*/  HADD2.F32 R25, -RZ, R25.H1_H1 ;  /* 0x30000019ff197230 */ /* 0x000fe40000004100 */
[----:B------:R0:W-:Y:S01]  /*1d30*/  STL [R1+0xb4], R59 ;  /* 0x0000b43b01007387 */ /* 0x0001e20000100800 */
[----:B------:R-:W-:-:S03]  /*1d40*/  FFMA.FTZ R35, R49, R35, R34 ;  /* 0x0000002331237223 */ /* 0x000fc60000010022 */
[----:B------:R-:W-:Y:S01]  /*1d50*/  STL [R1+0xd0], R38 ;  /* 0x0000d02601007387 */ /* 0x000fe20000100800 */
[----:B------:R-:W-:-:S03]  /*1d60*/  FFMA.FTZ R34, R4, R23, R37 ;  /* 0x0000001704227223 */ /* 0x000fc60000010025 */
[----:B------:R1:W-:Y:S01]  /*1d70*/  STL [R1+0xd4], R7 ;  /* 0x0000d40701007387 */ /* 0x0003e20000100800 */
[----:B------:R-:W-:-:S03]  /*1d80*/  FMUL.FTZ R37, R6, R25 ;  /* 0x0000001906257220 */ /* 0x000fc60000410000 */
[----:B------:R-:W-:Y:S01]  /*1d90*/  STL [R1+0xb8], R58 ;  /* 0x0000b83a01007387 */ /* 0x000fe20000100800 */
[----:B------:R-:W-:-:S03]  /*1da0*/  FMUL.FTZ R48, R2, R48 ;  /* 0x0000003002307220 */ /* 0x000fc60000410000 */
[----:B------:R-:W-:Y:S04]  /*1db0*/  STL [R1+0xbc], R57 ;  /* 0x0000bc3901007387 */ /* 0x000fe80000100800 */
[----:B------:R-:W-:Y:S01]  /*1dc0*/  STL [R1+0xc0], R10 ;  /* 0x0000c00a01007387 */ /* 0x000fe20000100800 */
[----:B------:R-:W-:-:S03]  /*1dd0*/  FFMA.FTZ R26, R32, R0, R26 ;  /* 0x00000000201a7223 */ /* 0x000fc6000001001a */
[----:B------:R-:W-:Y:S04]  /*1de0*/  STL [R1+0xc4], R11 ;  /* 0x0000c40b01007387 */ /* 0x000fe80000100800 */
[----:B------:R-:W-:Y:S01]  /*1df0*/  STL [R1+0xc8], R12 ;  /* 0x0000c80c01007387 */ /* 0x000fe20000100800 */
[----:B------:R-:W-:-:S03]  /*1e00*/  FFMA.FTZ R35, R48, R37, R35 ;  /* 0x0000002530237223 */ /* 0x000fc60000010023 */
[----:B0-----:R-:W2:Y:S04]  /*1e10*/  LDL R59, [R1+0x50] ;  /* 0x00005000013b7983 */ /* 0x001ea80000100800 */
[----:B------:R-:W3:Y:S04]  /*1e20*/  LDL R60, [R1+0x24] ;  /* 0x00002400013c7983 */ /* 0x000ee80000100800 */
[----:B------:R-:W4:Y:S04]  /*1e30*/  LDL R61, [R1+0x4c] ;  /* 0x00004c00013d7983 */ /* 0x000f280000100800 */
[----:B------:R0:W-:Y:S04]  /*1e40*/  STL [R1+0xcc], R56 ;  /* 0x0000cc3801007387 */ /* 0x0001e80000100800 */
[----:B------:R-:W4:Y:S04]  /*1e50*/  LDL.LU R32, [R1+0xd8] ;  /* 0x0000d80001207983 */ /* 0x000f280000300800 */
[----:B-1----:R-:W5:Y:S04]  /*1e60*/  LDL R7, [R1+0x48] ;  /* 0x0000480001077983 */ /* 0x002f680000100800 */
[----:B------:R-:W5:Y:S04]  /*1e70*/  LDL R37, [R1+0x44] ;  /* 0x0000440001257983 */ /* 0x000f680000100800 */
[----:B------:R-:W5:Y:S01]  /*1e80*/  LDL R38, [R1+0x40] ;  /* 0x0000400001267983 */ /* 0x000f620000100800 */
[----:B------:R-:W-:Y:S01]  /*1e90*/  FFMA.FTZ R34, R5, R24, R34 ;  /* 0x0000001805227223 */ /* 0x000fe20000010022 */
[----:B------:R-:W-:-:S02]  /*1ea0*/  FADD.FTZ R27, R0, R27 ;  /* 0x0000001b001b7221 */ /* 0x000fc40000010000 */
[----:B0-----:R-:W5:Y:S01]  /*1eb0*/  LDL R56, [R1+0x38] ;  /* 0x0000380001387983 */ /* 0x001f620000100800 */
[----:B------:R-:W-:Y:S01]  /*1ec0*/  FFMA.FTZ R34, R6, R25, R34 ;  /* 0x0000001906227223 */ /* 0x000fe20000010022 */
[----:B------:R-:W-:Y:S02]  /*1ed0*/  FADD.FTZ R27, R27, R46 ;  /* 0x0000002e1b1b7221 */ /* 0x000fe40000010000 */
[----:B------:R-:W5:Y:S04]  /*1ee0*/  LDL R12, [R1+0x34] ;  /* 0x00003400010c7983 */ /* 0x000f680000100800 */
[----:B------:R0:W-:Y:S04]  /*1ef0*/  STS.64 [R36], R34 ;  /* 0x0000002224007388 */ /* 0x0001e80000000a00 */
[----:B------:R-:W5:Y:S04]  /*1f00*/  LDL R11, [R1+0x30] ;  /* 0x00003000010b7983 */ /* 0x000f680000100800 */
[----:B------:R-:W5:Y:S01]  /*1f10*/  LDL R10, [R1+0x2c] ;  /* 0x00002c00010a7983 */ /* 0x000f620000100800 */
[----:B0-----:R-:W-:-:S03]  /*1f20*/  FADD.FTZ R34, R27, R42 ;  /* 0x0000002a1b227221 */ /* 0x001fc60000010000 */
[----:B------:R-:W5:Y:S04]  /*1f30*/  LDL R57, [R1+0x28] ;  /* 0x0000280001397983 */ /* 0x000f680000100800 */
[----:B------:R-:W5:Y:S04]  /*1f40*/  LDL R58, [R1+0x1c] ;  /* 0x00001c00013a7983 */ /* 0x000f680000100800 */
[----:B------:R-:W5:Y:S04]  /*1f50*/  LDL R35, [R1+0x8] ;  /* 0x0000080001237983 */ /* 0x000f680000100800 */
[----:B------:R-:W5:Y:S04]  /*1f60*/  LDL R36, [R1+0x4] ;  /* 0x0000040001247983 */ /* 0x000f680000100800 */
[----:B------:R-:W5:Y:S01]  /*1f70*/  LDL R27, [R1+0x3c] ;  /* 0x00003c00011b7983 */ /* 0x000f620000100800 */
[----:B------:R-:W-:Y:S01]  /*1f80*/  UIADD3 UR9, UP0, UR11, 0x8, URZ ;  /* 0x000000080b097890 */ /* 0x000fe2000ff1e03f */
[----:B--2---:R-:W-:-:S02]  /*1f90*/  FFMA.FTZ R28, R59, R52, R28 ;  /* 0x000000343b1c7223 */ /* 0x004fc4000001001c */
[----:B------:R-:W2:Y:S01]  /*1fa0*/  LDL R59, [R1+0x18] ;  /* 0x00001800013b7983 */ /* 0x000ea20000100800 */
[----:B---3--:R-:W-:-:S03]  /*1fb0*/  FFMA.FTZ R30, R60, R51, R30 ;  /* 0x000000333c1e7223 */ /* 0x008fc6000001001e */
[----:B------:R-:W3:Y:S01]  /*1fc0*/  LDL R60, [R1+0x14] ;  /* 0x00001400013c7983 */ /* 0x000ee20000100800 */
[----:B----4-:R-:W-:-:S03]  /*1fd0*/  FFMA.FTZ R32, R61, R50, R32 ;  /* 0x000000323d207223 */ /* 0x010fc60000010020 */
[----:B------:R-:W4:Y:S01]  /*1fe0*/  LDL R61, [R1+0x10] ;  /* 0x00001000013d7983 */ /* 0x000f220000100800 */
[----:B-----5:R-:W-:-:S03]  /*1ff0*/  FFMA.FTZ R26, R7, R46, R26 ;  /* 0x0000002e071a7223 */ /* 0x020fc6000001001a */
[----:B------:R-:W5:Y:S01]  /*2000*/  LDL.LU R7, [R1+0xd4] ;  /* 0x0000d40001077983 */ /* 0x000f620000300800 */
[----:B------:R-:W-:-:S03]  /*2010*/  FFMA.FTZ R28, R37, R45, R28 ;  /* 0x0000002d251c7223 */ /* 0x000fc6000001001c */
[----:B------:R-:W4:Y:S01]  /*2020*/  LDL R37, [R1] ;  /* 0x0000000001257983 */ /* 0x000f220000100800 */
[----:B------:R-:W-:-:S03]  /*2030*/  FFMA.FTZ R30, R38, R44, R30 ;  /* 0x0000002c261e7223 */ /* 0x000fc6000001001e */
[----:B------:R-:W2:Y:S01]  /*2040*/  LDL.LU R38, [R1+0xd0] ;  /* 0x0000d00001267983 */ /* 0x000ea20000300800 */
[----:B------:R-:W-:Y:S01]  /*2050*/  FFMA.FTZ R26, R56, R42, R26 ;  /* 0x0000002a381a7223 */ /* 0x000fe2000001001a */
[----:B------:R-:W-:Y:S01]  /*2060*/  FFMA.FTZ R28, R12, R41, R28 ;  /* 0x000000290c1c7223 */ /* 0x000fe2000001001c */
[----:B------:R-:W-:Y:S01]  /*2070*/  FFMA.FTZ R30, R11, R40, R30 ;  /* 0x000000280b1e7223 */ /* 0x000fe2000001001e */
[----:B------:R-:W-:-:S04]  /*2080*/  FFMA.FTZ R27, R27, R43, R32 ;  /* 0x0000002b1b1b7223 */ /* 0x000fc80000010020 */
[----:B------:R-:W-:Y:S01]  /*2090*/  FFMA.FTZ R27, R10, R39, R27 ;  /* 0x000000270a1b7223 */ /* 0x000fe2000001001b */
[----:B------:R-:W0:Y:S01]  /*20a0*/  S2R R47, SR_TID.X ;  /* 0x00000000002f7919 */ /* 0x000e220000002100 */
[----:B------:R-:W-:Y:S01]  /*20b0*/  FADD.FTZ R29, R52, R29 ;  /* 0x0000001d341d7221 */ /* 0x000fe20000010000 */
[----:B------:R-:W-:Y:S01]  /*20c0*/  FADD.FTZ R31, R51, R31 ;  /* 0x0000001f331f7221 */ /* 0x000fe20000010000 */
[----:B------:R-:W-:Y:S01]  /*20d0*/  FADD.FTZ R33, R50, R33 ;  /* 0x0000002132217221 */ /* 0x000fe20000010000 */
[----:B------:R-:W-:Y:S01]  /*20e0*/  BAR.SYNC.DEFER_BLOCKING 0x0 ;  /* 0x0000000000007b1d */ /* 0x000fe20000010000 */
[----:B--2---:R-:W-:-:S05]  /*20f0*/  FADD.FTZ R32, R34, R38 ;  /* 0x0000002622207221 */ /* 0x004fca0000010000 */
[----:B------:R-:W2:Y:S04]  /*2100*/  LDL R34, [R1+0xc] ;  /* 0x00000c0001227983 */ /* 0x000ea80000100800 */
[----:B------:R-:W2:Y:S04]  /*2110*/  LDL.LU R56, [R1+0xcc] ;  /* 0x0000cc0001387983 */ /* 0x000ea80000300800 */
[----:B------:R-:W2:Y:S04]  /*2120*/  LDL.LU R12, [R1+0xc8] ;  /* 0x0000c800010c7983 */ /* 0x000ea80000300800 */
[----:B------:R-:W2:Y:S04]  /*2130*/  LDL.LU R11, [R1+0xc4] ;  /* 0x0000c400010b7983 */ /* 0x000ea80000300800 */
[----:B------:R-:W4:Y:S01]  /*2140*/  LDL.LU R10, [R1+0xc0] ;  /* 0x0000c000010a7983 */ /* 0x000f220000300800 */
[----:B------:R-:W-:Y:S01]  /*2150*/  FFMA.FTZ R26, R57, R38, R26 ;  /* 0x00000026391a7223 */ /* 0x000fe2000001001a */
[----:B-----5:R-:W-:Y:S01]  /*2160*/  FFMA.FTZ R28, R58, R7, R28 ;  /* 0x000000073a1c7223 */ /* 0x020fe2000001001c */
[----:B------:R-:W-:Y:S01]  /*2170*/  FFMA.FTZ R30, R59, R8, R30 ;  /* 0x000000083b1e7223 */ /* 0x000fe2000001001e */
[----:B------:R-:W5:Y:S01]  /*2180*/  LDL.LU R57, [R1+0xbc] ;  /* 0x0000bc0001397983 */ /* 0x000f620000300800 */
[----:B---3--:R-:W-:-:S03]  /*2190*/  FFMA.FTZ R27, R60, R9, R27 ;  /* 0x000000093c1b7223 */ /* 0x008fc6000001001b */
[----:B------:R-:W3:Y:S04]  /*21a0*/  LDL.LU R58, [R1+0xb8] ;  /* 0x0000b800013a7983 */ /* 0x000ee80000300800 */
[----:B------:R-:W5:Y:S04]  /*21b0*/  LDL.LU R59, [R1+0xb4] ;  /* 0x0000b400013b7983 */ /* 0x000f680000300800 */
[----:B------:R-:W3:Y:S01]  /*21c0*/  LDL.LU R60, [R1+0xb0] ;  /* 0x0000b000013c7983 */ /* 0x000ee20000300800 */
[----:B------:R-:W-:Y:S01]  /*21d0*/  UIADD3.X UR10, URZ, UR5, URZ, UP0, !UPT ;  /* 0x000000053f0a7290 */ /* 0x000fe200087fe43f */
[----:B----4-:R-:W-:-:S02]  /*21e0*/  FFMA.FTZ R26, R61, R10, R26 ;  /* 0x0000000a3d1a7223 */ /* 0x010fc4000001001a */
[----:B------:R-:W4:Y:S01]  /*21f0*/  LDL.LU R61, [R1+0xa8] ;  /* 0x0000a800013d7983 */ /* 0x000f220000300800 */
[----:B------:R-:W-:Y:S01]  /*2200*/  UISETP.GE.U32.AND UP0, UPT, UR9, UR16, UPT ;  /* 0x000000100900728c */ /* 0x000fe2000bf06070 */
[----:B------:R-:W-:Y:S01]  /*2210*/  FADD.FTZ R29, R29, R45 ;  /* 0x0000002d1d1d7221 */ /* 0x000fe20000010000 */
[----:B------:R-:W-:Y:S01]  /*2220*/  FADD.FTZ R31, R31, R44 ;  /* 0x0000002c1f1f7221 */ /* 0x000fe20000010000 */
[----:B------:R-:W-:Y:S01]  /*2230*/  FADD.FTZ R33, R33, R43 ;  /* 0x0000002b21217221 */ /* 0x000fe20000010000 */
[----:B------:R-:W-:Y:S01]  /*2240*/  UISETP.GE.AND.EX UP0, UPT, UR10, UR7, UPT, UP0 ;  /* 0x000000070a00728c */ /* 0x000fe2000bf06300 */
[----:B------:R-:W-:Y:S01]  /*2250*/  FADD.FTZ R29, R29, R41 ;  /* 0x000000291d1d7221 */ /* 0x000fe20000010000 */
[----:B------:R-:W-:Y:S01]  /*2260*/  FADD.FTZ R31, R31, R40 ;  /* 0x000000281f1f7221 */ /* 0x000fe20000010000 */
[----:B------:R-:W-:Y:S02]  /*2270*/  FADD.FTZ R33, R33, R39 ;  /* 0x0000002721217221 */ /* 0x000fe40000010000 */
[----:B------:R-:W-:Y:S01]  /*2280*/  FADD.FTZ R29, R29, R7 ;  /* 0x000000071d1d7221 */ /* 0x000fe20000010000 */
[----:B------:R-:W-:Y:S01]  /*2290*/  FADD.FTZ R31, R31, R8 ;  /* 0x000000081f1f7221 */ /* 0x000fe20000010000 */
[----:B------:R-:W-:Y:S01]  /*22a0*/  FADD.FTZ R33, R33, R9 ;  /* 0x0000000921217221 */ /* 0x000fe20000010000 */
[----:B------:R-:W-:Y:S01]  /*22b0*/  PLOP3.LUT P0, PT, PT, PT, UP0, 0x80, 0x0 ;  /* 0x000000000000781c */ /* 0x000fe20003f0f008 */
[----:B------:R-:W-:Y:S01]  /*22c0*/  FADD.FTZ R32, R32, R10 ;  /* 0x0000000a20207221 */ /* 0x000fe20000010000 */
[----:B--2---:R-:W-:Y:S01]  /*22d0*/  FADD.FTZ R29, R29, R11 ;  /* 0x0000000b1d1d7221 */ /* 0x004fe20000010000 */
[----:B------:R-:W-:Y:S01]  /*22e0*/  FADD.FTZ R31, R31, R12 ;  /* 0x0000000c1f1f7221 */ /* 0x000fe20000010000 */
[----:B------:R-:W-:Y:S01]  /*22f0*/  FADD.FTZ R33, R33, R13 ;  /* 0x0000000d21217221 */ /* 0x000fe20000010000 */
        /* <DEDUP_REMOVED lines=8> */
[----:B---3--:R-:W-:Y:S01]  /*2380*/  FFMA.FTZ R30, R60, R16, R30 ;  /* 0x000000103c1e7223 */ /* 0x008fe2000001001e */
[----:B-----5:R-:W-:Y:S01]  /*2390*/  FFMA.FTZ R34, R59, R17, R27 ;  /* 0x000000113b227223 */ /* 0x020fe2000001001b */
        /* <DEDUP_REMOVED lines=15> */
[----:B----4-:R-:W-:-:S04]  /*2490*/  FFMA.FTZ R28, R61, R15, R28 ;  /* 0x0000000f3d1c7223 */ /* 0x010fc8000001001c */
[----:B------:R-:W-:-:S04]  /*24a0*/  FFMA.FTZ R28, R57, R19, R28 ;  /* 0x00000013391c7223 */ /* 0x000fc8000001001c */
[----:B------:R-:W-:Y:S01]  /*24b0*/  FFMA.FTZ R28, R53, R23, R28 ;  /* 0x00000017351c7223 */ /* 0x000fe2000001001c */
[----:B------:R-:W-:Y:S06]  /*24c0*/  @!P0 BRA `(.L_x_1703) ;  /* 0x0000000000e88947 */ /* 0x000fec0003800000 */
        /* <DEDUP_REMOVED lines=58> */
.L_x_1703:
        /* <DEDUP_REMOVED lines=134> */
.L_x_1705:
[----:B------:R-:W-:Y:S05]  /*30d0*/  BSYNC B0 ;  /* 0x0000000000007941 */ /* 0x000fea0003800000 */
.L_x_1704:
        /* <DEDUP_REMOVED lines=26> */
.L_x_1707:
[----:B------:R-:W-:Y:S05]  /*3280*/  BSYNC B0 ;  /* 0x0000000000007941 */ /* 0x000fea0003800000 */
.L_x_1706:
        /* <DEDUP_REMOVED lines=17> */
.L_x_1710:
[----:B------:R-:W2:Y:S04]  /*33a0*/  LD.E.STRONG.GPU R37, desc[UR12][R34.64] ;  /* 0x0000000c22257980 */ /* 0x000ea8000c10f900 */
[----:B--2---:R-:W-:Y:S01]  /*33b0*/  CCTL.IVALL ;  /* 0x00000000ff00798f */ /* 0x004fe20002000000 */
[----:B------:R-:W-:Y:S05]  /*33c0*/  YIELD ;  /* 0x0000000000007946 */ /* 0x000fea0003800000 */
[----:B-----5:R-:W-:-:S04]  /*33d0*/  LOP3.LUT R37, R37, R36, RZ, 0x3c, !PT ;  /* 0x0000002425257212 */ /* 0x020fc800078e3cff */
[----:B------:R-:W-:-:S13]  /*33e0*/  ISETP.GT.AND P1, PT, R37, -0x1, PT ;  /* 0xffffffff2500780c */ /* 0x000fda0003f24270 */
[----:B------:R-:W-:Y:S05]  /*33f0*/  @P1 BRA `(.L_x_1710) ;  /* 0xfffffffc00e81947 */ /* 0x000fea000383ffff */
.L_x_1709:
[----:B------:R-:W-:Y:S05]  /*3400*/  WARPSYNC.ALL ;  /* 0x0000000000007948 */ /* 0x000fea0003800000 */
[----:B------:R-:W-:Y:S06]  /*3410*/  BAR.SYNC.DEFER_BLOCKING 0x0 ;  /* 0x0000000000007b1d */ /* 0x000fec0000010000 */
[----:B------:R-:W-:Y:S05]  /*3420*/  BRA `(.L_x_1711) ;  /* 0x0000000000687947 */ /* 0x000fea0003800000 */
.L_x_1708:
        /* <DEDUP_REMOVED lines=18> */
.L_x_1713:
[----:B------:R-:W2:Y:S04]  /*3550*/  LD.E.STRONG.GPU R37, desc[UR12][R34.64] ;  /* 0x0000000c22257980 */ /* 0x000ea8000c10f900 */
[----:B--2---:R-:W-:Y:S01]  /*3560*/  CCTL.IVALL ;  /* 0x00000000ff00798f */ /* 0x004fe20002000000 */
[----:B------:R-:W-:Y:S05]  /*3570*/  YIELD ;  /* 0x0000000000007946 */ /* 0x000fea0003800000 */
[----:B-----5:R-:W-:-:S04]  /*3580*/  LOP3.LUT R37, R37, R36, RZ, 0x3c, !PT ;  /* 0x0000002425257212 */ /* 0x020fc800078e3cff */
[----:B------:R-:W-:-:S13]  /*3590*/  ISETP.GT.AND P1, PT, R37, -0x1, PT ;  /* 0xffffffff2500780c */ /* 0x000fda0003f24270 */
[----:B------:R-:W-:Y:S05]  /*35a0*/  @P1 BRA `(.L_x_1713) ;  /* 0xfffffffc00e81947 */ /* 0x000fea000383ffff */
.L_x_1712:
[----:B------:R-:W-:Y:S05]  /*35b0*/  WARPSYNC.ALL ;  /* 0x0000000000007948 */ /* 0x000fea0003800000 */
[----:B------:R-:W-:Y:S06]  /*35c0*/  BAR.SYNC.DEFER_BLOCKING 0x0 ;  /* 0x0000000000007b1d */ /* 0x000fec0000010000 */
.L_x_1711:
[----:B------:R-:W2:Y:S01]  /*35d0*/  LDL.LU R47, [R1+0x94] ;  /* 0x00009400012f7983 */ /* 0x000ea20000300800 */
[----:B0-----:R-:W-:-:S03]  /*35e0*/  MOV R35, UR4 ;  /* 0x0000000400237c02 */ /* 0x001fc60008000f00 */
[----:B------:R0:W-:Y:S04]  /*35f0*/  STL [R1+0xd0], R49 ;  /* 0x0000d03101007387 */ /* 0x0001e80000100800 */
[----:B------:R-:W-:Y:S04]  /*3600*/  STL [R1+0xcc], R48 ;  /* 0x0000cc3001007387 */ /* 0x000fe80000100800 */
[----:B------:R-:W-:Y:S01]  /*3610*/  STL [R1+0xc8], R33 ;  /* 0x0000c82101007387 */ /* 0x000fe20000100800 */
[----:B0-----:R-:W0:Y:S03]  /*3620*/  S2R R49, SR_TID.X ;  /* 0x0000000000317919 */ /* 0x001e260000002100 */
[----:B------:R-:W-:Y:S04]  /*3630*/  STL [R1+0xc4], R32 ;  /* 0x0000c42001007387 */ /* 0x000fe80000100800 */
[----:B------:R-:W-:Y:S04]  /*3640*/  STL [R1+0xc0], R31 ;  /* 0x0000c01f01007387 */ /* 0x000fe80000100800 */
[----:B------:R-:W-:Y:S04]  /*3650*/  STL [R1+0xbc], R30 ;  /* 0x0000bc1e01007387 */ /* 0x000fe80000100800 */
[----:B------:R1:W-:Y:S04]  /*3660*/  STL [R1+0xb8], R29 ;  /* 0x0000b81d01007387 */ /* 0x0003e80000100800 */
[----:B------:R3:W-:Y:S04]  /*3670*/  STL [R1+0xb4], R28 ;  /* 0x0000b41c01007387 */ /* 0x0007e80000100800 */
[----:B------:R4:W-:Y:S04]  /*3680*/  STL [R1+0xb0], R27 ;  /* 0x0000b01b01007387 */ /* 0x0009e80000100800 */
[----:B------:R4:W-:Y:S01]  /*3690*/  STL [R1+0xa8], R26 ;  /* 0x0000a81a01007387 */ /* 0x0009e20000100800 */
[----:B0-----:R-:W-:-:S03]  /*36a0*/  ISETP.GT.U32.AND P1, PT, R49, 0xff, PT ;  /* 0x000000ff3100780c */ /* 0x001fc60003f24070 */
[----:B-1----:R-:W2:Y:S04]  /*36b0*/  LDL.LU R29, [R1+0x20] ;  /* 0x00002000011d7983 */ /* 0x002ea80000300800 */
[----:B---3--:R-:W3:Y:S04]  /*36c0*/  LDL.LU R28, [R1+0x50] ;  /* 0x00005000011c7983 */ /* 0x008ee80000300800 */
[----:B----4-:R-:W4:Y:S02]  /*36d0*/  LDL.LU R27, [R1+0x24] ;  /* 0x00002400011b7983 */ /* 0x010f240000300800 */
[----:B------:R-:W0:Y:S02]  /*36e0*/  @!P1 LDC R34, c[0x0][0x10] ;  /* 0x00000400ff229b82 */ /* 0x000e240000000800 */
[----:B------:R-:W4:Y:S06]  /*36f0*/  LDL.LU R26, [R1+0x4c] ;  /* 0x00004c00011a7983 */ /* 0x000f2c0000300800 */
        /* <DEDUP_REMOVED lines=12> */
[----:B------:R-:W-:Y:S02]  /*37c0*/  USHF.L.U32 UR11, UR11, 0x3, URZ ;  /* 0x000000030b0b7899 */ /* 0x000fe4000800063f */
[----:B------:R-:W-:Y:S02]  /*37d0*/  UIADD3 UR5, UR5, 0x3480, URZ ;  /* 0x0000348005057890 */ /* 0x000fe4000fffe03f */
[----:B------:R-:W-:Y:S02]  /*37e0*/  ULOP3.LUT UR11, UR11, 0x18, URZ, 0xc0, !UPT ;  /* 0x000000180b0b7892 */ /* 0x000fe4000f8ec03f */
[----:B0-----:R-:W-:-:S03]  /*37f0*/  ULEA UR5, UR14, UR5, 0x18 ;  /* 0x000000050e057291 */ /* 0x001fc6000f8ec03f */
[----:B------:R-:W-:Y:S01]  /*3800*/  ULDC.64 UR14, c[0x0][0x210] ;  /* 0x00008400000e7ab9 */ /* 0x000fe20000000a00 */
[----:B--2---:R-:W-:Y:S01]  /*3810*/  @!P1 FADD.FTZ R36, RZ, R34 ;  /* 0x00000022ff249221 */ /* 0x004fe20000010000 */
[----:B------:R-:W-:Y:S01]  /*3820*/  MOV R34, RZ ;  /* 0x000000ff00227202 */ /* 0x000fe20000000f00 */
[----:B------:R-:W-:Y:S01]  /*3830*/  @!P1 FADD.FTZ R34, RZ, R35 ;  /* 0x00000023ff229221 */ /* 0x000fe20000010000 */
[----:B------:R-:W-:Y:S02]  /*3840*/  LOP3.LUT P1, RZ, R49, 0xffffff1f, RZ, 0xc0, !PT ;  /* 0xffffff1f31ff7812 */ /* 0x000fe4000782c0ff */
        /* <DEDUP_REMOVED lines=25> */
[----:B0-----:R-:W-:-:S04]  /*39e0*/  IADD3 R34, R47, -UR11, RZ ;  /* 0x8000000b2f227c10 */ /* 0x001fc8000fffe0ff */
[----:B------:R-:W-:Y:S01]  /*39f0*/  LEA R34, R34, UR5, 0x3 ;  /* 0x0000000522227c11 */ /* 0x000fe2000f8e18ff */
[----:B------:R-:W-:Y:S06]  /*3a00*/  BAR.SYNC.DEFER_BLOCKING 0x0 ;  /* 0x0000000000007b1d */ /* 0x000fec0000010000 */
[----:B------:R-:W0:Y:S02]  /*3a10*/  LDS.64 R36, [R34] ;  /* 0x0000000022247984 */ /* 0x000e240000000a00 */
[--C-:B0----5:R-:W-:Y:S01]  /*3a20*/  FFMA.FTZ R0, R0, R3, -R36.reuse ;  /* 0x0000000300007223 */ /* 0x121fe20000010824 */
        /* <DEDUP_REMOVED lines=28> */
[--C-:B------:R-:W-:Y:S01]  /*3bf0*/  FFMA.FTZ R4, R4, R23, -R36.reuse ;  /* 0x0000001704047223 */ /* 0x100fe20000010824 */
[--C-:B------:R-:W-:Y:S01]  /*3c00*/  FFMA.FTZ R5, R5, R24, -R36.reuse ;  /* 0x0000001805057223 */ /* 0x100fe20000010824 */
[----:B------:R-:W-:-:S02]  /*3c10*/  FFMA.FTZ R6, R6, R25, -R36 ;  /* 0x0000001906067223 */ /* 0x000fc40000010824 */
[----:B------:R-:W2:Y:S04]  /*3c20*/  LDL.LU R36, [R1+0x48] ;  /* 0x0000480001247983 */ /* 0x000ea80000300800 */
[----:B------:R-:W2:Y:S04]  /*3c30*/  LDL.LU R35, [R1+0x44] ;  /* 0x0000440001237983 */ /* 0x000ea80000300800 */
[----:B------:R-:W2:Y:S04]  /*3c40*/  LDL.LU R49, [R1+0x40] ;  /* 0x0000400001317983 */ /* 0x000ea80000300800 */
[----:B------:R-:W2:Y:S01]  /*3c50*/  LDL.LU R48, [R1+0x3c] ;  /* 0x00003c0001307983 */ /* 0x000ea20000300800 */
[----:B------:R-:W-:-:S03]  /*3c60*/  FFMA.FTZ R0, R29, -R37, R0 ;  /* 0x800000251d007223 */ /* 0x000fc60000010000 */
[----:B------:R-:W2:Y:S01]  /*3c70*/  LDL.LU R33, [R1+0x38] ;  /* 0x0000380001217983 */ /* 0x000ea20000300800 */
[----:B---3--:R-:W-:-:S03]  /*3c80*/  FFMA.FTZ R52, R28, -R37, R52 ;  /* 0x800000251c347223 */ /* 0x008fc60000010034 */
[----:B------:R-:W3:Y:S01]  /*3c90*/  LDL.LU R32, [R1+0x34] ;  /* 0x0000340001207983 */ /* 0x000ee20000300800 */
[----:B----4-:R-:W-:-:S03]  /*3ca0*/  FFMA.FTZ R51, R27, -R37, R51 ;  /* 0x800000251b337223 */ /* 0x010fc60000010033 */
[----:B------:R-:W4:Y:S01]  /*3cb0*/  LDL.LU R31, [R1+0x30] ;  /* 0x00003000011f7983 */ /* 0x000f220000300800 */
[----:B------:R-:W-:-:S03]  /*3cc0*/  FFMA.FTZ R50, R26, -R37, R50 ;  /* 0x800000251a327223 */ /* 0x000fc60000010032 */
[----:B------:R-:W4:Y:S04]  /*3cd0*/  LDL.LU R30, [R1+0x2c] ;  /* 0x00002c00011e7983 */ /* 0x000f280000300800 */
[----:B------:R-:W4:Y:S04]  /*3ce0*/  LDL.LU R29, [R1+0x28] ;  /* 0x00002800011d7983 */ /* 0x000f280000300800 */
[----:B------:R-:W4:Y:S04]  /*3cf0*/  LDL.LU R28, [R1+0x1c] ;  /* 0x00001c00011c7983 */ /* 0x000f280000300800 */
[----:B------:R-:W4:Y:S04]  /*3d00*/  LDL.LU R27, [R1+0x18] ;  /* 0x00001800011b7983 */ /* 0x000f280000300800 */
[----:B------:R-:W4:Y:S04]  /*3d10*/  LDL.LU R26, [R1+0x14] ;  /* 0x00001400011a7983 */ /* 0x000f280000300800 */
[----:B------:R-:W4:Y:S04]  /*3d20*/  LDL.LU R34, [R1+0x10] ;  /* 0x0000100001227983 */ /* 0x000f280000300800 */
[----:B------:R-:W4:Y:S04]  /*3d30*/  LDL.LU R22, [R1+0xc] ;  /* 0x00000c0001167983 */ /* 0x000f280000300800 */
[----:B------:R-:W4:Y:S01]  /*3d40*/  LDL.LU R47, [R1+0x8] ;  /* 0x00000800012f7983 */ /* 0x000f220000300800 */
[----:B--2---:R-:W-:-:S03]  /*3d50*/  FFMA.FTZ R46, R36, -R37, R46 ;  /* 0x80000025242e7223 */ /* 0x004fc6000001002e */
[----:B------:R-:W2:Y:S01]  /*3d60*/  LDL.LU R36, [R1+0x4] ;  /* 0x0000040001247983 */ /* 0x000ea20000300800 */
[----:B------:R-:W-:-:S03]  /*3d70*/  FFMA.FTZ R45, R35, -R37, R45 ;  /* 0x80000025232d7223 */ /* 0x000fc6000001002d */
[----:B------:R-:W2:Y:S01]  /*3d80*/  LDL.LU R35, [R1] ;  /* 0x0000000001237983 */ /* 0x000ea20000300800 */
[----:B------:R-:W-:-:S03]  /*3d90*/  FFMA.FTZ R44, R49, -R37, R44 ;  /* 0x80000025312c7223 */ /* 0x000fc6000001002c */
[----:B------:R-:W2:Y:S01]  /*3da0*/  LDL.LU R49, [R1+0xd0] ;  /* 0x0000d00001317983 */ /* 0x000ea20000300800 */
[----:B------:R-:W-:-:S03]  /*3db0*/  FFMA.FTZ R43, R48, -R37, R43 ;  /* 0x80000025302b7223 */ /* 0x000fc6000001002b */
[----:B------:R-:W2:Y:S01]  /*3dc0*/  LDL.LU R48, [R1+0xcc] ;  /* 0x0000cc0001307983 */ /* 0x000ea20000300800 */
[----:B------:R-:W-:-:S03]  /*3dd0*/  FFMA.FTZ R42, R33, -R37, R42 ;  /* 0x80000025212a7223 */ /* 0x000fc6000001002a */
[----:B------:R0:W5:Y:S01]  /*3de0*/  LDL.LU R33, [R1+0xc8] ;  /* 0x0000c80001217983 */ /* 0x0001620000300800 */
[----:B---3--:R-:W-:-:S03]  /*3df0*/  FFMA.FTZ R41, R32, -R37, R41 ;  /* 0x8000002520297223 */ /* 0x008fc60000010029 */
[----:B------:R0:W5:Y:S01]  /*3e00*/  LDL.LU R32, [R1+0xc4] ;  /* 0x0000c40001207983 */ /* 0x0001620000300800 */
[----:B----4-:R-:W-:-:S03]  /*3e10*/  FFMA.FTZ R40, R31, -R37, R40 ;  /* 0x800000251f287223 */ /* 0x010fc60000010028 */
[----:B------:R0:W5:Y:S01]  /*3e20*/  LDL.LU R31, [R1+0xc0] ;  /* 0x0000c000011f7983 */ /* 0x0001620000300800 */
[----:B------:R-:W-:-:S03]  /*3e30*/  FFMA.FTZ R39, R30, -R37, R39 ;  /* 0x800000251e277223 */ /* 0x000fc60000010027 */
        /* <DEDUP_REMOVED lines=10> */
[----:B------:R-:W3:Y:S01]  /*3ee0*/  LDL.LU R34, [R1+0x68] ;  /* 0x0000680001227983 */ /* 0x000ee20000300800 */
[----:B------:R-:W-:-:S03]  /*3ef0*/  FFMA.FTZ R11, R22, -R37, R11 ;  /* 0x80000025160b7223 */ /* 0x000fc6000001000b */
[----:B------:R-:W4:Y:S01]  /*3f00*/  LDL.LU R22, [R1+0x90] ;  /* 0x0000900001167983 */ /* 0x000f220000300800 */
        /* <DEDUP_REMOVED lines=10> */
[-C--:B--2---:R-:W-:Y:S01]  /*3fb0*/  FFMA.FTZ R13, R36, -R37.reuse, R13 ;  /* 0x80000025240d7223 */ /* 0x084fe2000001000d */
[-C--:B------:R-:W-:Y:S01]  /*3fc0*/  FFMA.FTZ R14, R35, -R37.reuse, R14 ;  /* 0x80000025230e7223 */ /* 0x080fe2000001000e */
[-C--:B------:R-:W-:Y:S01]  /*3fd0*/  FFMA.FTZ R49, R49, -R37.reuse, R5 ;  /* 0x8000002531317223 */ /* 0x080fe20000010005 */
[----:B------:R-:W-:Y:S01]  /*3fe0*/  FFMA.FTZ R6, R48, -R37, R6 ;  /* 0x8000002530067223 */ /* 0x000fe20000010006 */
[----:B---3--:R-:W-:-:S02]  /*3ff0*/  IADD3 R4, P1, R34, UR14, RZ ;  /* 0x0000000e22047c10 */ /* 0x008fc4000ff3e0ff */
[----:B------:R-:W2:Y:S04]  /*4000*/  LDL.LU R34, [R1+0x88] ;  /* 0x0000880001227983 */ /* 0x000ea80000300800 */
[----:B------:R-:W3:Y:S01]  /*4010*/  LDL.LU R37, [R1+0x8c] ;  /* 0x00008c0001257983 */ /* 0x000ee20000300800 */
[C---:B------:R-:W-:Y:S01]  /*4020*/  FMUL.FTZ R0, R2.reuse, R0 ;  /* 0x0000000002007220 */ /* 0x040fe20000410000 */
[C---:B------:R-:W-:Y:S01]  /*4030*/  FMUL.FTZ R52, R2.reuse, R52 ;  /* 0x0000003402347220 */ /* 0x040fe20000410000 */
[C---:B------:R-:W-:Y:S01]  /*4040*/  FMUL.FTZ R51, R2.reuse, R51 ;  /* 0x0000003302337220 */ /* 0x040fe20000410000 */
[C---:B------:R-:W-:Y:S01]  /*4050*/  FMUL.FTZ R50, R2.reuse, R50 ;  /* 0x0000003202327220 */ /* 0x040fe20000410000 */
[----:B------:R-:W3:Y:S01]  /*4060*/  LDL.LU R47, [R1+0x80] ;  /* 0x00008000012f7983 */ /* 0x000ee20000300800 */
[----:B------:R-:W-:Y:S01]  /*4070*/  FMUL.FTZ R46, R2, R46 ;  /* 0x0000002e022e7220 */ /* 0x000fe20000410000 */
[----:B------:R-:W-:Y:S01]  /*4080*/  F2FP.F16.F32.PACK_AB R0, R52, R0 ;  /* 0x000000003400723e */ /* 0x000fe200000000ff */
[----:B------:R-:W-:Y:S01]  /*4090*/  FMUL.FTZ R45, R2, R45 ;  /* 0x0000002d022d7220 */ /* 0x000fe20000410000 */
[----:B----4-:R-:W-:Y:S01]  /*40a0*/  IADD3.X R5, R22, UR15, RZ, P1, !PT ;  /* 0x0000000f16057c10 */ /* 0x010fe20008ffe4ff */
[----:B------:R-:W-:Y:S01]  /*40b0*/  FMUL.FTZ R22, R2, R3 ;  /* 0x0000000302167220 */ /* 0x000fe20000410000 */
[----:B------:R-:W4:Y:S01]  /*40c0*/  LDL.LU R36, [R1+0x84] ;  /* 0x0000840001247983 */ /* 0x000f220000300800 */
[----:B------:R-:W-:Y:S01]  /*40d0*/  PRMT R3, R0, 0x7632, R3 ;  /* 0x0000763200037816 */ /* 0x000fe20000000003 */
[----:B------:R-:W-:Y:S01]  /*40e0*/  FMUL.FTZ R44, R2, R44 ;  /* 0x0000002c022c7220 */ /* 0x000fe20000410000 */
[----:B------:R-:W-:Y:S01]  /*40f0*/  F2FP.F16.F32.PACK_AB R50, R50, R51 ;  /* 0x000000333232723e */ /* 0x000fe200000000ff */
        /* <DEDUP_REMOVED lines=24> */
[----:B------:R-:W4:Y:S01]  /*4280*/  LDL.LU R35, [R1+0x78] ;  /* 0x0000780001237983 */ /* 0x000f220000300800 */
[----:B------:R-:W-:-:S02]  /*4290*/  F2FP.F16.F32.PACK_AB R45, R45, R46 ;  /* 0x0000002e2d2d723e */ /* 0x000fc400000000ff */
[----:B------:R-:W-:Y:S01]  /*42a0*/  PRMT R23, R50, 0x7632, R23 ;  /* 0x0000763232177816 */ /* 0x000fe20000000017 */
[----:B------:R3:W-:Y:S01]  /*42b0*/  STG.E.U16 desc[UR12][R4.64+0x2], R3 ;  /* 0x0000020304007986 */ /* 0x0007e2000c10150c */
[----:B------:R-:W-:-:S03]  /*42c0*/  PRMT R24, R45, 0x7632, R24 ;  /* 0x000076322d187816 */ /* 0x000fc60000000018 */
[----:B------:R-:W-:Y:S04]  /*42d0*/  STG.E.U16 desc[UR12][R4.64], R0 ;  /* 0x0000000004007986 */ /* 0x000fe8000c10150c */
[----:B------:R-:W-:Y:S04]  /*42e0*/  STG.E.U16 desc[UR12][R4.64+0x4], R50 ;  /* 0x0000043204007986 */ /* 0x000fe8000c10150c */
[----:B------:R-:W-:Y:S01]  /*42f0*/  STG.E.U16 desc[UR12][R4.64+0x6], R23 ;  /* 0x0000061704007986 */ /* 0x000fe2000c10150c */
[----:B--2---:R-:W-:-:S03]  /*4300*/  IADD3 R2, P1, R34, UR14, RZ ;  /* 0x0000000e22027c10 */ /* 0x004fc6000ff3e0ff */
[----:B------:R-:W2:Y:S01]  /*4310*/  LDL.LU R34, [R1+0x7c] ;  /* 0x00007c0001227983 */ /* 0x000ea20000300800 */
[----:B---3--:R-:W-:-:S03]  /*4320*/  IADD3.X R3, R37, UR15, RZ, P1, !PT ;  /* 0x0000000f25037c10 */ /* 0x008fc60008ffe4ff */
[----:B------:R-:W3:Y:S04]  /*4330*/  LDL.LU R37, [R1+0x70] ;  /* 0x0000700001257983 */ /* 0x000ee80000300800 */
[----:B------:R1:W-:Y:S04]  /*4340*/  STG.E.U16 desc[UR12][R2.64+0x2], R24 ;  /* 0x0000021802007986 */ /* 0x0003e8000c10150c */
[----:B-1----:R-:W3:Y:S01]  /*4350*/  LDL.LU R24, [R1+0x74] ;  /* 0x0000740001187983 */ /* 0x002ee20000300800 */
[----:B------:R-:W-:Y:S02]  /*4360*/  F2FP.F16.F32.PACK_AB R43, R43, R44 ;  /* 0x0000002c2b2b723e */ /* 0x000fe400000000ff */
[----:B------:R-:W-:-:S02]  /*4370*/  IADD3 R4, P1, R47, UR14, RZ ;  /* 0x0000000e2f047c10 */ /* 0x000fc4000ff3e0ff */
[----:B------:R-:W-:Y:S02]  /*4380*/  PRMT R0, R43, 0x7632, R0 ;  /* 0x000076322b007816 */ /* 0x000fe40000000000 */
[----:B------:R-:W-:Y:S02]  /*4390*/  F2FP.F16.F32.PACK_AB R41, R41, R42 ;  /* 0x0000002a2929723e */ /* 0x000fe400000000ff */
[----:B------:R-:W-:Y:S01]  /*43a0*/  F2FP.F16.F32.PACK_AB R39, R39, R40 ;  /* 0x000000282727723e */ /* 0x000fe200000000ff */
[----:B------:R-:W-:Y:S01]  /*43b0*/  STG.E.U16 desc[UR12][R2.64], R45 ;  /* 0x0000002d02007986 */ /* 0x000fe2000c10150c */
[----:B----4-:R-:W-:Y:S02]  /*43c0*/  IADD3.X R5, R36, UR15, RZ, P1, !PT ;  /* 0x0000000f24057c10 */ /* 0x010fe40008ffe4ff */
[----:B------:R-:W-:Y:S01]  /*43d0*/  PRMT R25, R41, 0x7632, R25 ;  /* 0x0000763229197816 */ /* 0x000fe20000000019 */
[----:B------:R-:W-:Y:S01]  /*43e0*/  STG.E.U16 desc[UR12][R2.64+0x4], R43 ;  /* 0x0000042b02007986 */ /* 0x000fe2000c10150c */
[----:B------:R-:W-:-:S03]  /*43f0*/  PRMT R23, R39, 0x7632, R23 ;  /* 0x0000763227177816 */ /* 0x000fc60000000017 */
[----:B------:R-:W4:Y:S04]  /*4400*/  LDL.LU R36, [R1+0x64] ;  /* 0x0000640001247983 */ /* 0x000f280000300800 */
[----:B------:R1:W-:Y:S04]  /*4410*/  STG.E.U16 desc[UR12][R2.64+0x6], R0 ;  /* 0x0000060002007986 */ /* 0x0003e8000c10150c */
[----:B------:R-:W-:Y:S01]  /*4420*/  STG.E.U16 desc[UR12][R4.64], R41 ;  /* 0x0000002904007986 */ /* 0x000fe2000c10150c */
[----:B-1----:R-:W-:-:S03]  /*4430*/  IADD3 R2, P1, R35, UR14, RZ ;  /* 0x0000000e23027c10 */ /* 0x002fc6000ff3e0ff */
[----:B------:R-:W4:Y:S04]  /*4440*/  LDL.LU R35, [R1+0x6c] ;  /* 0x00006c0001237983 */ /* 0x000f280000300800 */
[----:B------:R-:W-:Y:S04]  /*4450*/  STG.E.U16 desc[UR12][R4.64+0x2], R25 ;  /* 0x0000021904007986 */ /* 0x000fe8000c10150c */
[----:B------:R-:W-:Y:S04]  /*4460*/  STG.E.U16 desc[UR12][R4.64+0x4], R39 ;  /* 0x0000042704007986 */ /* 0x000fe8000c10150c */
[----:B------:R3:W-:Y:S01]  /*4470*/  STG.E.U16 desc[UR12][R4.64+0x6], R23 ;  /* 0x0000061704007986 */ /* 0x0007e2000c10150c */
[----:B--2---:R-:W-:-:S03]  /*4480*/  IADD3.X R3, R34, UR15, RZ, P1, !PT ;  /* 0x0000000f22037c10 */ /* 0x004fc60008ffe4ff */
[----:B------:R-:W2:Y:S01]  /*4490*/  LDL.LU R34, [R1+0x5c] ;  /* 0x00005c0001227983 */ /* 0x000ea20000300800 */
[----:B---3--:R-:W-:-:S03]  /*44a0*/  IADD3 R4, P1, R37, UR14, RZ ;  /* 0x0000000e25047c10 */ /* 0x008fc6000ff3e0ff */
[----:B------:R-:W3:Y:S01]  /*44b0*/  LDL.LU R25, [R1+0x60] ;  /* 0x0000600001197983 */ /* 0x000ee20000300800 */
[----:B------:R-:W-:-:S03]  /*44c0*/  IADD3.X R5, R24, UR15, RZ, P1, !PT ;  /* 0x0000000f18057c10 */ /* 0x000fc60008ffe4ff */
[----:B------:R-:W3:Y:S04]  /*44d0*/  LDL.LU R24, [R1+0x54] ;  /* 0x0000540001187983 */ /* 0x000ee80000300800 */
[----:B------:R-:W3:Y:S01]  /*44e0*/  LDL.LU R23, [R1+0x58] ;  /* 0x0000580001177983 */ /* 0x000ee20000300800 */
[----:B------:R-:W-:Y:S02]  /*44f0*/  F2FP.F16.F32.PACK_AB R7, R7, R38 ;  /* 0x000000260707723e */ /* 0x000fe400000000ff */
[----:B------:R-:W-:Y:S02]  /*4500*/  F2FP.F16.F32.PACK_AB R8, R9, R8 ;  /* 0x000000080908723e */ /* 0x000fe400000000ff */
[----:B------:R-:W-:Y:S02]  /*4510*/  PRMT R9, R7, 0x7632, R9 ;  /* 0x0000763207097816 */ /* 0x000fe40000000009 */
[----:B------:R-:W-:Y:S01]  /*4520*/  PRMT R0, R8, 0x7632, R0 ;  /* 0x0000763208007816 */ /* 0x000fe20000000000 */
[----:B------:R4:W-:Y:S01]  /*4530*/  STG.E.U16 desc[UR12][R2.64+0x4], R8 ;  /* 0x0000040802007986 */ /* 0x0009e2000c10150c */
[----:B------:R-:W-:-:S02]  /*4540*/  F2FP.F16.F32.PACK_AB R10, R11, R10 ;  /* 0x0000000a0b0a723e */ /* 0x000fc400000000ff */
[----:B------:R-:W-:Y:S02]  /*4550*/  F2FP.F16.F32.PACK_AB R12, R13, R12 ;  /* 0x0000000c0d0c723e */ /* 0x000fe400000000ff */
[----:B------:R-:W-:Y:S01]  /*4560*/  F2FP.F16.F32.PACK_AB R14, R15, R14 ;  /* 0x0000000e0f0e723e */ /* 0x000fe200000000ff */
[----:B------:R-:W-:Y:S01]  /*4570*/  STG.E.U16 desc[UR12][R2.64], R7 ;  /* 0x0000000702007986 */ /* 0x000fe2000c10150c */
[----:B------:R-:W-:-:S03]  /*4580*/  PRMT R11, R10, 0x7632, R11 ;  /* 0x000076320a0b7816 */ /* 0x000fc6000000000b */
[----:B------:R1:W-:Y:S01]  /*4590*/  STG.E.U16 desc[UR12][R2.64+0x2], R9 ;  /* 0x0000020902007986 */ /* 0x0003e2000c10150c */
[----:B----4-:R-:W-:-:S03]  /*45a0*/  IADD3 R8, P1, R36, UR14, RZ ;  /* 0x0000000e24087c10 */ /* 0x010fc6000ff3e0ff */
[----:B------:R4:W-:Y:S01]  /*45b0*/  STG.E.U16 desc[UR12][R2.64+0x6], R0 ;  /* 0x0000060002007986 */ /* 0x0009e2000c10150c */
[----:B------:R-:W-:Y:S02]  /*45c0*/  F2FP.F16.F32.PACK_AB R16, R17, R16 ;  /* 0x000000101110723e */ /* 0x000fe400000000ff */
[----:B------:R-:W-:Y:S02]  /*45d0*/  F2FP.F16.F32.PACK_AB R18, R19, R18 ;  /* 0x000000121312723e */ /* 0x000fe400000000ff */
[----:B------:R-:W-:Y:S02]  /*45e0*/  F2FP.F16.F32.PACK_AB R20, R21, R20 ;  /* 0x000000141514723e */ /* 0x000fe400000000ff */
[----:B-1----:R-:W-:Y:S02]  /*45f0*/  IADD3.X R9, R35, UR15, RZ, P1, !PT ;  /* 0x0000000f23097c10 */ /* 0x002fe40008ffe4ff */
[----:B----4-:R-:W-:Y:S02]  /*4600*/  PRMT R3, R12, 0x7632, R3 ;  /* 0x000076320c037816 */ /* 0x010fe40000000003 */
[----:B------:R-:W-:Y:S01]  /*4610*/  PRMT R0, R14, 0x7632, R0 ;  /* 0x000076320e007816 */ /* 0x000fe20000000000 */
[----:B------:R-:W-:Y:S01]  /*4620*/  STG.E.U16 desc[UR12][R4.64], R10 ;  /* 0x0000000a04007986 */ /* 0x000fe2000c10150c */
[----:B------:R-:W-:-:S03]  /*4630*/  PRMT R7, R18, 0x7632, R7 ;  /* 0x0000763212077816 */ /* 0x000fc60000000007 */
[----:B------:R-:W-:Y:S04]  /*4640*/  STG.E.U16 desc[UR12][R4.64+0x2], R11 ;  /* 0x0000020b04007986 */ /* 0x000fe8000c10150c */
[----:B------:R-:W-:Y:S04]  /*4650*/  STG.E.U16 desc[UR12][R4.64+0x4], R12 ;  /* 0x0000040c04007986 */ /* 0x000fe8000c10150c */
[----:B------:R1:W-:Y:S01]  /*4660*/  STG.E.U16 desc[UR12][R4.64+0x6], R3 ;  /* 0x0000060304007986 */ /* 0x0003e2000c10150c */
[----:B------:R-:W-:-:S03]  /*4670*/  F2FP.F16.F32.PACK_AB R22, R53, R22 ;  /* 0x000000163516723e */ /* 0x000fc600000000ff */
[----:B------:R4:W-:Y:S01]  /*4680*/  STG.E.U16 desc[UR12][R8.64+0x2], R0 ;  /* 0x0000020008007986 */ /* 0x0009e2000c10150c */
[----:B------:R-:W-:Y:S02]  /*4690*/  F2FP.F16.F32.PACK_AB R6, R6, R49 ;  /* 0x000000310606723e */ /* 0x000fe400000000ff */
[----:B-1----:R-:W-:Y:S02]  /*46a0*/  PRMT R5, R16, 0x7632, R5 ;  /* 0x0000763210057816 */ /* 0x002fe40000000005 */
[----:B----4-:R-:W-:Y:S01]  /*46b0*/  PRMT R0, R20, 0x7632, R0 ;  /* 0x0000763214007816 */ /* 0x010fe20000000000 */
[----:B------:R-:W-:Y:S04]  /*46c0*/  STG.E.U16 desc[UR12][R8.64], R14 ;  /* 0x0000000e08007986 */ /* 0x000fe8000c10150c */
[----:B------:R-:W-:Y:S04]  /*46d0*/  STG.E.U16 desc[UR12][R8.64+0x4], R16 ;  /* 0x0000041008007986 */ /* 0x000fe8000c10150c */
[----:B------:R1:W-:Y:S02]  /*46e0*/  STG.E.U16 desc[UR12][R8.64+0x6], R5 ;  /* 0x0000060508007986 */ /* 0x0003e4000c10150c */
[----:B-1----:R-:W-:Y:S01]  /*46f0*/  PRMT R8, R6, 0x7632, R8 ;  /* 0x0000763206087816 */ /* 0x002fe20000000008 */
[----:B------:R-:W-:Y:S01]  /*4700*/  ULOP3.LUT UR4, UR4, 0x1, URZ, 0x3c, !UPT ;  /* 0x0000000104047892 */ /* 0x000fe2000f8e3c3f */
[----:B------:R-:W-:Y:S01]  /*4710*/  UMOV UR5, UR10 ;  /* 0x0000000a00057c82 */ /* 0x000fe20008000000 */
[----:B------:R-:W-:Y:S01]  /*4720*/  UMOV UR11, UR9 ;  /* 0x00000009000b7c82 */ /* 0x000fe20008000000 */
[----:B--2---:R-:W-:-:S04]  /*4730*/  IADD3 R2, P1, R34, UR14, RZ ;  /* 0x0000000e22027c10 */ /* 0x004fc8000ff3e0ff */
[----:B---3--:R-:W-:-:S05]  /*4740*/  IADD3.X R3, R25, UR15, RZ, P1, !PT ;  /* 0x0000000f19037c10 */ /* 0x008fca0008ffe4ff */
[----:B------:R-:W-:Y:S04]  /*4750*/  STG.E.U16 desc[UR12][R2.64], R18 ;  /* 0x0000001202007986 */ /* 0x000fe8000c10150c */
[----:B------:R-:W-:Y:S04]  /*4760*/  STG.E.U16 desc[UR12][R2.64+0x2], R7 ;  /* 0x0000020702007986 */ /* 0x000fe8000c10150c */
[----:B------:R-:W-:Y:S01]  /*4770*/  STG.E.U16 desc[UR12][R2.64+0x4], R20 ;  /* 0x0000041402007986 */ /* 0x000fe2000c10150c */
[----:B------:R-:W-:-:S03]  /*4780*/  IADD3 R4, P1, R24, UR14, RZ ;  /* 0x0000000e18047c10 */ /* 0x000fc6000ff3e0ff */
[----:B------:R1:W-:Y:S01]  /*4790*/  STG.E.U16 desc[UR12][R2.64+0x6], R0 ;  /* 0x0000060002007986 */ /* 0x0003e2000c10150c */
[----:B------:R-:W-:Y:S02]  /*47a0*/  IADD3.X R5, R23, UR15, RZ, P1, !PT ;  /* 0x0000000f17057c10 */ /* 0x000fe40008ffe4ff */
[----:B-1----:R-:W-:-:S03]  /*47b0*/  PRMT R3, R22, 0x7632, R3 ;  /* 0x0000763216037816 */ /* 0x002fc60000000003 */
[----:B------:R0:W-:Y:S04]  /*47c0*/  STG.E.U16 desc[UR12][R4.64], R22 ;  /* 0x0000001604007986 */ /* 0x0001e8000c10150c */
[----:B------:R0:W-:Y:S04]  /*47d0*/  STG.E.U16 desc[UR12][R4.64+0x2], R3 ;  /* 0x0000020304007986 */ /* 0x0001e8000c10150c */
[----:B------:R0:W-:Y:S04]  /*47e0*/  STG.E.U16 desc[UR12][R4.64+0x4], R6 ;  /* 0x0000040604007986 */ /* 0x0001e8000c10150c */
[----:B------:R0:W-:Y:S01]  /*47f0*/  STG.E.U16 desc[UR12][R4.64+0x6], R8 ;  /* 0x0000060804007986 */ /* 0x0001e2000c10150c */
[----:B------:R-:W-:Y:S05]  /*4800*/  @!P0 BRA `(.L_x_1714) ;  /* 0xffffffbc00348947 */ /* 0x000fea000383ffff */
.L_x_1702:
        /* <DEDUP_REMOVED lines=11> */
[----:B------:R-:W2:Y:S01]  /*48c0*/  S2R R56, SR_TID.X ;  /* 0x0000000000387919 */ /* 0x000ea20000002100 */
[----:B0-----:R-:W-:Y:S01]  /*48d0*/  HFMA2.MMA R5, -RZ, RZ, 0, 1.1920928955078125e-06 ;  /* 0x00000014ff057435 */ /* 0x001fe200000001ff */
[----:B-1----:R-:W-:Y:S02]  /*48e0*/  LOP3.LUT R3, RZ, R14, RZ, 0x33, !PT ;  /* 0x0000000eff037212 */ /* 0x002fe400078e33ff */
[----:B------:R-:W-:Y:S02]  /*48f0*/  LOP3.LUT R4, RZ, R15, RZ, 0x33, !PT ;  /* 0x0000000fff047212 */ /* 0x000fe400078e33ff */
[----:B------:R-:W-:-:S04]  /*4900*/  ISETP.GT.U32.AND P0, PT, R3, -0x3, PT ;  /* 0xfffffffd0300780c */ /* 0x000fc80003f04070 */
[C---:B------:R-:W-:Y:S02]  /*4910*/  ISETP.GT.AND.EX P0, PT, R4.reuse, -0x1, PT, P0 ;  /* 0xffffffff0400780c */ /* 0x040fe40003f04300 */
[----:B--2---:R-:W-:Y:S02]  /*4920*/  SHF.R.U32.HI R0, RZ, 0x5, R56 ;  /* 0x00000005ff007819 */ /* 0x004fe40000011638 */
[----:B------:R-:W-:Y:S02]  /*4930*/  SEL R3, R3, 0xfffffffd, P0 ;  /* 0xfffffffd03037807 */ /* 0x000fe40000000000 */
[----:B------:R-:W-:Y:S02]  /*4940*/  SEL R4, R4, 0xffffffff, P0 ;  /* 0xffffffff04047807 */ /* 0x000fe40000000000 */
[C---:B------:R-:W-:Y:S02]  /*4950*/  SHF.L.U32 R2, R3.reuse, 0x5, RZ ;  /* 0x0000000503027819 */ /* 0x040fe400000006ff */
[----:B------:R-:W-:Y:S01]  /*4960*/  SHF.L.U64.HI R3, R3, 0x5, R4 ;  /* 0x0000000503037819 */ /* 0x000fe20000010204 */
[----:B------:R-:W-:Y:S01]  /*4970*/  IMAD.MOV.U32 R4, RZ, RZ, -0x1 ;  /* 0xffffffffff047424 */ /* 0x000fe200078e00ff */
        /* <DEDUP_REMOVED lines=20> */
[----:B------:R-:W-:Y:S01]  /*4ac0*/  SEL R48, R15, RZ, P0 ;  /* 0x000000ff0f307207 */ /* 0x000fe20000000000 */
[----:B------:R-:W-:Y:S01]  /*4ad0*/  VIADD R51, R51, 0x1 ;  /* 0x0000000133337836 */ /* 0x000fe20000000000 */
[C---:B------:R-:W-:Y:S02]  /*4ae0*/  IADD3 R7, P0, R0.reuse, 0xa, RZ ;  /* 0x0000000a00077810 */ /* 0x040fe40007f1e0ff */
[----:B------:R-:W-:-:S02]  /*4af0*/  IADD3 R8, P1, R0, 0x14, RZ ;  /* 0x0000001400087810 */ /* 0x000fc40007f3e0ff */
[----:B------:R-:W-:Y:S02]  /*4b00*/  IADD3 R9, P2, R0, 0x1e, RZ ;  /* 0x0000001e00097810 */ /* 0x000fe40007f5e0ff */
[----:B------:R-:W-:Y:S02]  /*4b10*/  SHF.L.U64.HI R48, R49, 0x5, R48 ;  /* 0x0000000531307819 */ /* 0x000fe40000010230 */
[----:B------:R-:W-:Y:S02]  /*4b20*/  LOP3.LUT R10, R56, 0xf, RZ, 0xc0, !PT ;  /* 0x0000000f380a7812 */ /* 0x000fe400078ec0ff */
[----:B------:R-:W-:Y:S02]  /*4b30*/  IADD3.X R11, RZ, RZ, RZ, P0, !PT ;  /* 0x000000ffff0b7210 */ /* 0x000fe400007fe4ff */
[----:B------:R-:W-:Y:S02]  /*4b40*/  IADD3.X R12, RZ, RZ, RZ, P1, !PT ;  /* 0x000000ffff0c7210 */ /* 0x000fe40000ffe4ff */
[----:B------:R-:W-:-:S02]  /*4b50*/  IADD3.X R13, RZ, RZ, RZ, P2, !PT ;  /* 0x000000ffff0d7210 */ /* 0x000fc400017fe4ff */
[----:B------:R-:W-:Y:S02]  /*4b60*/  SHF.L.U32 R49, R49, 0x5, RZ ;  /* 0x0000000531317819 */ /* 0x000fe400000006ff */
[----:B------:R-:W-:Y:S02]  /*4b70*/  LOP3.LUT R50, R50, 0x3, RZ, 0xc0, !PT ;  /* 0x0000000332327812 */ /* 0x000fe400078ec0ff */
[----:B------:R-:W-:-:S07]  /*4b80*/  LOP3.LUT R51, R51, 0x3, RZ, 0xc0, !PT ;  /* 0x0000000333337812 */ /* 0x000fce00078ec0ff */
.L_x_1731:
        /* <DEDUP_REMOVED lines=45> */
.L_x_1718:
[----:B------:R-:W-:Y:S05]  /*4e60*/  BSYNC B1 ;  /* 0x0000000000017941 */ /* 0x000fea0003800000 */
.L_x_1717:
        /* <DEDUP_REMOVED lines=21> */
.L_x_1721:
[----:B------:R-:W2:Y:S04]  /*4fc0*/  LDG.E.64 R16, desc[UR12][R14.64+-0x32000] ;  /* 0xfce0000c0e107981 */ /* 0x000ea8000c1e1b00 */
[----:B------:R-:W3:Y:S04]  /*4fd0*/  LDG.E.64 R18, desc[UR12][R14.64+-0x19000] ;  /* 0xfe70000c0e127981 */ /* 0x000ee8000c1e1b00 */
[----:B------:R-:W4:Y:S04]  /*4fe0*/  LDG.E.64 R20, desc[UR12][R14.64] ;  /* 0x0000000c0e147981 */ /* 0x000f28000c1e1b00 */
[----:B------:R-:W4:Y:S04]  /*4ff0*/  LDG.E.64 R22, desc[UR12][R14.64+0x19000] ;  /* 0x0190000c0e167981 */ /* 0x000f28000c1e1b00 */
[----:B------:R-:W4:Y:S04]  /*5000*/  LDG.E.64 R24, desc[UR12][R14.64+0x32000] ;  /* 0x0320000c0e187981 */ /* 0x000f28000c1e1b00 */
[----:B-----5:R-:W4:Y:S04]  /*5010*/  LDG.E.64 R26, desc[UR12][R14.64+0x4b000] ;  /* 0x04b0000c0e1a7981 */ /* 0x020f28000c1e1b00 */
[----:B------:R-:W4:Y:S04]  /*5020*/  LDG.E.64 R28, desc[UR12][R14.64+0x64000] ;  /* 0x0640000c0e1c7981 */ /* 0x000f28000c1e1b00 */
        /* <DEDUP_REMOVED lines=8> */
[----:B------:R0:W4:Y:S01]  /*50b0*/  LDG.E.64 R46, desc[UR12][R14.64+0x145000] ;  /* 0x1450000c0e2e7981 */ /* 0x000122000c1e1b00 */
[----:B------:R-:W-:-:S04]  /*50c0*/  IADD3 R54, P1, R54, 0xa0, RZ ;  /* 0x000000a036367810 */ /* 0x000fc80007f3e0ff */
[----:B------:R-:W-:Y:S02]  /*50d0*/  IADD3.X R53, RZ, R53, RZ, P1, !PT ;  /* 0x00000035ff357210 */ /* 0x000fe40000ffe4ff */
[----:B------:R-:W-:Y:S02]  /*50e0*/  ISETP.GE.U32.AND P1, PT, R54, R57, PT ;  /* 0x000000393600720c */ /* 0x000fe40003f26070 */
[----:B0-----:R-:W-:Y:S02]  /*50f0*/  IADD3 R14, P2, R14, 0x190000, RZ ;  /* 0x001900000e0e7810 */ /* 0x001fe40007f5e0ff */
[----:B------:R-:W-:-:S03]  /*5100*/  ISETP.GE.AND.EX P1, PT, R53, R58, PT, P1 ;  /* 0x0000003a3500720c */ /* 0x000fc60003f26310 */
[----:B------:R-:W-:Y:S02]  /*5110*/  IMAD.X R15, RZ, RZ, R15, P2 ;  /* 0x000000ffff0f7224 */ /* 0x000fe400010e060f */
        /* <DEDUP_REMOVED lines=33> */
.L_x_1720:
[----:B------:R-:W-:Y:S05]  /*5330*/  BSYNC B1 ;  /* 0x0000000000017941 */ /* 0x000fea0003800000 */
.L_x_1719:
        /* <DEDUP_REMOVED lines=9> */
[----:B------:R-:W4:Y:S04]  /*53d0*/  LDG.E.64 R22, desc[UR12][R14.64+0x19000] ;  /* 0x0190000c0e167981 */ /* 0x000f28000c1e1b00 */
[----:B------:R-:W4:Y:S04]  /*53e0*/  LDG.E.64 R24, desc[UR12][R14.64+0x32000] ;  /* 0x0320000c0e187981 */ /* 0x000f28000c1e1b00 */
[----:B-----5:R-:W4:Y:S04]  /*53f0*/  LDG.E.64 R26, desc[UR12][R14.64+0x4b000] ;  /* 0x04b0000c0e1a7981 */ /* 0x020f28000c1e1b00 */
[----:B------:R-:W4:Y:S04]  /*5400*/  LDG.E.64 R28, desc[UR12][R14.64+0x64000] ;  /* 0x0640000c0e1c7981 */ /* 0x000f28000c1e1b00 */
[----:B------:R0:W4:Y:S01]  /*5410*/  LDG.E.64 R30, desc[UR12][R14.64+0x7d000] ;  /* 0x07d0000c0e1e7981 */ /* 0x000122000c1e1b00 */
        /* <DEDUP_REMOVED lines=21> */
.L_x_1723:
[----:B------:R-:W-:Y:S05]  /*5570*/  BSYNC B1 ;  /* 0x0000000000017941 */ /* 0x000fea0003800000 */
.L_x_1722:
[----:B------:R-:W-:-:S04]  /*5580*/  ISETP.LT.U32.AND P1, PT, R54, R49, PT ;  /* 0x000000313600720c */ /* 0x000fc80003f21070 */
[----:B------:R-:W-:-:S13]  /*5590*/  ISETP.LT.OR.EX P0, PT, R53, R48, P0, P1 ;  /* 0x000000303500720c */ /* 0x000fda0000701710 */
[----:B------:R-:W-:Y:S05]  /*55a0*/  @!P0 BRA `(.L_x_1716) ;  /* 0x0000000000308947 */ /* 0x000fea0003800000 */
[----:B------:R-:W2:Y:S04]  /*55b0*/  LDG.E.64 R16, desc[UR12][R14.64+-0x32000] ;  /* 0xfce0000c0e107981 */ /* 0x000ea8000c1e1b00 */
[----:B------:R-:W3:Y:S04]  /*55c0*/  LDG.E.64 R20, desc[UR12][R14.64+-0x19000] ;  /* 0xfe70000c0e147981 */ /* 0x000ee8000c1e1b00 */
[----:B------:R-:W4:Y:S04]  /*55d0*/  LDG.E.64 R22, desc[UR12][R14.64] ;  /* 0x0000000c0e167981 */ /* 0x000f28000c1e1b00 */
[----:B------:R-:W4:Y:S01]  /*55e0*/  LDG.E.64 R24, desc[UR12][R14.64+0x19000] ;  /* 0x0190000c0e187981 */ /* 0x000f22000c1e1b00 */
[----:B--2---:R-:W-:Y:S01]  /*55f0*/  FADD.FTZ R19, R52, R16 ;  /* 0x0000001034137221 */ /* 0x004fe20000010000 */
[----:B------:R-:W-:-:S03]  /*5600*/  FADD.FTZ R16, R55, R17 ;  /* 0x0000001137107221 */ /* 0x000fc60000010000 */
[----:B---3--:R-:W-:Y:S01]  /*5610*/  FADD.FTZ R19, R19, R20 ;  /* 0x0000001413137221 */ /* 0x008fe20000010000 */
[----:B------:R-:W-:-:S03]  /*5620*/  FADD.FTZ R16, R16, R21 ;  /* 0x0000001510107221 */ /* 0x000fc60000010000 */
[----:B----4-:R-:W-:Y:S01]  /*5630*/  FADD.FTZ R19, R19, R22 ;  /* 0x0000001613137221 */ /* 0x010fe20000010000 */
[----:B------:R-:W-:-:S03]  /*5640*/  FADD.FTZ R16, R16, R23 ;  /* 0x0000001710107221 */ /* 0x000fc60000010000 */
[----:B------:R-:W-:Y:S01]  /*5650*/  FADD.FTZ R52, R19, R24 ;  /* 0x0000001813347221 */ /* 0x000fe20000010000 */
[----:B------:R-:W-:-:S07]  /*5660*/  FADD.FTZ R55, R16, R25 ;  /* 0x0000001910377221 */ /* 0x000fce0000010000 */
.L_x_1716:
[----:B------:R-:W-:Y:S05]  /*5670*/  BSYNC B0 ;  /* 0x0000000000007941 */ /* 0x000fea0003800000 */
.L_x_1715:
        /* <DEDUP_REMOVED lines=27> */
[----:B------:R-:W-:Y:S01]  /*5830*/  IMAD.MOV.U32 R21, RZ, RZ, 0xffff ;  /* 0x0000ffffff157424 */ /* 0x000fe200078e00ff */
[----:B------:R-:W-:Y:S02]  /*5840*/  MOV R20, 0xffff ;  /* 0x0000ffff00147802 */ /* 0x000fe40000000f00 */
[----:B------:R-:W-:Y:S01]  /*5850*/  MOV R22, 0xffff ;  /* 0x0000ffff00167802 */ /* 0x000fe20000000f00 */
[----:B-1----:R-:W1:Y:S01]  /*5860*/  SHFL.BFLY PT, R17, R14, 0x8, 0x101f ;  /* 0x0d101f000e117f89 */ /* 0x002e6200000e0000 */
[----:B------:R-:W-:Y:S02]  /*5870*/  MOV R23, 0xffff ;  /* 0x0000ffff00177802 */ /* 0x000fe40000000f00 */
[----:B------:R-:W-:Y:S01]  /*5880*/  MOV R25, 0xffff ;  /* 0x0000ffff00197802 */ /* 0x000fe20000000f00 */
[----:B0-2---:R-:W0:Y:S01]  /*5890*/  SHFL.BFLY PT, R16, R15, 0x8, 0x101f ;  /* 0x0d101f000f107f89 */ /* 0x005e2200000e0000 */
[----:B------:R-:W-:Y:S02]  /*58a0*/  MOV R24, 0xffff ;  /* 0x0000ffff00187802 */ /* 0x000fe40000000f00 */
[----:B-----5:R-:W-:Y:S01]  /*58b0*/  MOV R26, 0xffff ;  /* 0x0000ffff001a7802 */ /* 0x020fe20000000f00 */
        /* <DEDUP_REMOVED lines=14> */
.L_x_1740:
        /* <DEDUP_REMOVED lines=46> */
.L_x_1750:
[----:B--2---:R-:W-:Y:S01]  /*5c80*/  FADD.FTZ R15, R14, R30 ;  /* 0x0000001e0e0f7221 */ /* 0x004fe20000010000 */
[----:B------:R-:W-:Y:S02]  /*5c90*/  @!P1 F2FP.F16.F32.PACK_AB R14, RZ, R24 ;  /* 0x00000018ff0e923e */ /* 0x000fe400000000ff */
[----:B------:R-:W-:Y:S02]  /*5ca0*/  ISETP.NE.AND P2, PT, R50, 0x2, PT ;  /* 0x000000023200780c */ /* 0x000fe40003f45270 */
[----:B------:R-:W-:Y:S01]  /*5cb0*/  @!P1 F2FP.F16.F32.PACK_AB R15, RZ, R15 ;  /* 0x0000000fff0f923e */ /* 0x000fe200000000ff */
        /* <DEDUP_REMOVED lines=37> */
.L_x_1760:
[----:B--2---:R-:W-:Y:S01]  /*5f10*/  FADD.FTZ R15, R14, R30 ;  /* 0x0000001e0e0f7221 */ /* 0x004fe20000010000 */
[----:B------:R-:W-:-:S04]  /*5f20*/  @!P1 F2FP.F16.F32.PACK_AB R14, RZ, R24 ;  /* 0x00000018ff0e923e */ /* 0x000fc800000000ff */
[----:B------:R-:W-:Y:S01]  /*5f30*/  @!P1 F2FP.F16.F32.PACK_AB R15, RZ, R15 ;  /* 0x0000000fff0f923e */ /* 0x000fe200000000ff */
[----:B------:R3:W-:Y:S03]  /*5f40*/  @!P1 STG.E.U16 desc[UR12][R16.64+0x50], R14 ;  /* 0x0000500e10009986 */ /* 0x0007e6000c10150c */
[----:B------:R-:W-:Y:S02]  /*5f50*/  PRMT R20, R15, 0x7610, R20 ;  /* 0x000076100f147816 */ /* 0x000fe40000000014 */
[----:B------:R-:W-:-:S03]  /*5f60*/  LEA.HI R15, R56, 0x3c, RZ, 0x1c ;  /* 0x0000003c380f7811 */ /* 0x000fc600078fe0ff */
[----:B------:R3:W-:Y:S04]  /*5f70*/  @!P1 STG.E.U16 desc[UR12][R18.64+0x50], R20 ;  /* 0x0000501412009986 */ /* 0x0007e8000c10150c */
.L_x_1726:
[----:B------:R-:W-:Y:S05]  /*5f80*/  BSYNC B0 ;  /* 0x0000000000007941 */ /* 0x000fea0003800000 */
.L_x_1725:
        /* <DEDUP_REMOVED lines=13> */
[C---:B------:R-:W-:Y:S01]  /*6060*/  @!P0 SHF.L.U32 R19, R10.reuse, 0x1, RZ ;  /* 0x000000010a138819 */ /* 0x040fe200000006ff */
[----:B------:R-:W-:Y:S01]  /*6070*/  IMAD.MOV.U32 R41, RZ, RZ, 0xffff ;  /* 0x0000ffffff297424 */ /* 0x000fe200078e00ff */
[C---:B------:R-:W-:Y:S02]  /*6080*/  @!P0 IADD3 R18, R15.reuse, 0x14, RZ ;  /* 0x000000140f128810 */ /* 0x040fe40007ffe0ff */
[----:B------:R-:W-:Y:S02]  /*6090*/  @!P0 LEA R23, R10, UR4, 0x7 ;  /* 0x000000040a178c11 */ /* 0x000fe4000f8e38ff */
        /* <DEDUP_REMOVED lines=13> */
[----:B-----5:R-:W-:-:S02]  /*6170*/  @!P0 LEA R30, R10, UR4, 0x7 ;  /* 0x000000040a1e8c11 */ /* 0x020fc4000f8e38ff */
[----:B------:R-:W-:Y:S01]  /*6180*/  @!P0 LOP3.LUT R23, R23, R24, RZ, 0x3c, !PT ;  /* 0x0000001817178212 */ /* 0x000fe200078e3cff */
[----:B------:R-:W-:Y:S01]  /*6190*/  @!P0 LDS R37, [R22] ;  /* 0x0000000016258984 */ /* 0x000fe20000000800 */
[----:B------:R-:W-:Y:S02]  /*61a0*/  MOV R27, 0xffff ;  /* 0x0000ffff001b7802 */ /* 0x000fe40000000f00 */
[----:B------:R-:W-:Y:S01]  /*61b0*/  @!P0 LEA R39, R23, R30, 0x2 ;  /* 0x0000001e17278211 */ /* 0x000fe200078e10ff */
[----:B-1----:R-:W1:Y:S01]  /*61c0*/  SHFL.BFLY PT, R17, R16, 0x8, 0x101f ;  /* 0x0d101f0010117f89 */ /* 0x002e6200000e0000 */
[----:B------:R-:W-:Y:S01]  /*61d0*/  MOV R32, RZ ;  /* 0x000000ff00207202 */ /* 0x000fe20000000f00 */
[----:B------:R-:W-:Y:S01]  /*61e0*/  IMAD.MOV.U32 R23, RZ, RZ, RZ ;  /* 0x000000ffff177224 */ /* 0x000fe200078e00ff */
        /* <DEDUP_REMOVED lines=10> */
[----:B------:R-:W-:Y:S02]  /*6290*/  MOV R43, 0xffff ;  /* 0x0000ffff002b7802 */ /* 0x000fe40000000f00 */
[----:B---3--:R-:W-:Y:S01]  /*62a0*/  @!P0 MOV R32, R20 ;  /* 0x0000001400208202 */ /* 0x008fe20000000f00 */
[----:B-1----:R-:W-:Y:S01]  /*62b0*/  FADD.FTZ R25, R17, R16 ;  /* 0x0000001011197221 */ /* 0x002fe20000010000 */
[----:B------:R0:W-:Y:S01]  /*62c0*/  @!P0 LDS R20, [R39+0x500] ;  /* 0x0005000027148984 */ /* 0x0001e20000000800 */
[----:B------:R-:W-:Y:S02]  /*62d0*/  MOV R16, 0xffff ;  /* 0x0000ffff00107802 */ /* 0x000fe40000000f00 */
[----:B------:R-:W-:Y:S01]  /*62e0*/  @!P0 MOV R34, R21 ;  /* 0x0000001500228202 */ /* 0x000fe20000000f00 */
[----:B------:R-:W1:Y:S01]  /*62f0*/  SHFL.BFLY PT, R31, R32, 0x8, 0x101f ;  /* 0x0d101f00201f7f89 */ /* 0x000e6200000e0000 */
[----:B--2---:R-:W-:Y:S01]  /*6300*/  FADD.FTZ R17, R30, R14 ;  /* 0x0000000e1e117221 */ /* 0x004fe20000010000 */
[----:B------:R-:W-:-:S02]  /*6310*/  MOV R30, 0xffff ;  /* 0x0000ffff001e7802 */ /* 0x000fc40000000f00 */
[----:B------:R-:W-:Y:S01]  /*6320*/  @!P0 MOV R23, R38 ;  /* 0x0000002600178202 */ /* 0x000fe20000000f00 */
[----:B------:R-:W2:Y:S01]  /*6330*/  SHFL.BFLY PT, R16, R25, 0x4, 0x101f ;  /* 0x0c901f0019107f89 */ /* 0x000ea200000e0000 */
[----:B------:R-:W-:Y:S02]  /*6340*/  MOV R38, 0xffff ;  /* 0x0000ffff00267802 */ /* 0x000fe40000000f00 */
[----:B------:R-:W-:Y:S01]  /*6350*/  @!P0 MOV R24, R37 ;  /* 0x0000002500188202 */ /* 0x000fe20000000f00 */
[----:B------:R-:W-:Y:S01]  /*6360*/  IMAD.MOV.U32 R37, RZ, RZ, 0xffff ;  /* 0x0000ffffff257424 */ /* 0x000fe200078e00ff */
[----:B------:R-:W3:Y:S01]  /*6370*/  SHFL.BFLY PT, R33, R34, 0x8, 0x101f ;  /* 0x0d101f0022217f89 */ /* 0x000ee200000e0000 */
[----:B------:R-:W-:Y:S02]  /*6380*/  MOV R21, RZ ;  /* 0x000000ff00157202 */ /* 0x000fe40000000f00 */
[----:B0-----:R-:W-:Y:S01]  /*6390*/  MOV R39, 0xffff ;  /* 0x0000ffff00277802 */ /* 0x001fe20000000f00 */
[----:B------:R-:W0:Y:S04]  /*63a0*/  SHFL.BFLY PT, R38, R23, 0x8, 0x101f ;  /* 0x0d101f0017267f89 */ /* 0x000e2800000e0000 */
[----:B------:R-:W0:Y:S01]  /*63b0*/  SHFL.BFLY PT, R37, R24, 0x8, 0x101f ;  /* 0x0d101f0018257f89 */ /* 0x000e2200000e0000 */
[----:B----4-:R-:W-:-:S02]  /*63c0*/  @!P0 MOV R21, R22 ;  /* 0x0000001600158202 */ /* 0x010fc40000000f00 */
[----:B------:R-:W-:Y:S01]  /*63d0*/  MOV R22, 0xffff ;  /* 0x0000ffff00167802 */ /* 0x000fe20000000f00 */
        /* <DEDUP_REMOVED lines=8> */
[----:B------:R-:W-:Y:S02]  /*6460*/  MOV R20, 0xffff ;  /* 0x0000ffff00147802 */ /* 0x000fe40000000f00 */
[----:B------:R-:W-:Y:S01]  /*6470*/  MOV R23, 0xffff ;  /* 0x0000ffff00177802 */ /* 0x000fe20000000f00 */
[----:B------:R-:W-:Y:S01]  /*6480*/  FADD.FTZ R25, R37, R24 ;  /* 0x0000001825197221 */ /* 0x000fe20000010000 */
[----:B------:R-:W-:Y:S01]  /*6490*/  IMAD.MOV.U32 R24, RZ, RZ, 0xffff ;  /* 0x0000ffffff187424 */ /* 0x000fe200078e00ff */
[----:B------:R-:W0:Y:S01]  /*64a0*/  SHFL.BFLY PT, R37, R32, 0x4, 0x101f ;  /* 0x0c901f0020257f89 */ /* 0x000e2200000e0000 */
[----:B------:R-:W-:Y:S01]  /*64b0*/  ISETP.NE.AND P0, PT, R10, RZ, PT ;  /* 0x000000ff0a00720c */ /* 0x000fe20003f05270 */
[----:B----4-:R-:W-:Y:S01]  /*64c0*/  FADD.FTZ R14, R17, R30 ;  /* 0x0000001e110e7221 */ /* 0x010fe20000010000 */
[----:B------:R-:W-:Y:S01]  /*64d0*/  MOV R17, 0xffff ;  /* 0x0000ffff00117802 */ /* 0x000fe20000000f00 */
[----:B------:R-:W3:Y:S01]  /*64e0*/  SHFL.BFLY PT, R20, R31, 0x4, 0x101f ;  /* 0x0c901f001f147f89 */ /* 0x000ee200000e0000 */
[----:B------:R-:W-:Y:S01]  /*64f0*/  MOV R34, 0xffff ;  /* 0x0000ffff00227802 */ /* 0x000fe20000000f00 */
[----:B-1----:R-:W-:Y:S01]  /*6500*/  FADD.FTZ R42, R42, R21 ;  /* 0x000000152a2a7221 */ /* 0x002fe20000010000 */
[----:B------:R-:W-:Y:S01]  /*6510*/  MOV R21, 0xffff ;  /* 0x0000ffff00157802 */ /* 0x000fe20000000f00 */
[----:B------:R-:W1:Y:S04]  /*6520*/  SHFL.BFLY PT, R23, R18, 0x8, 0x101f ;  /* 0x0d101f0012177f89 */ /* 0x000e6800000e0000 */
[----:B------:R-:W4:Y:S01]  /*6530*/  SHFL.BFLY PT, R36, R33, 0x4, 0x101f ;  /* 0x0c901f0021247f89 */ /* 0x000f2200000e0000 */
[----:B--2---:R-:W-:-:S03]  /*6540*/  FADD.FTZ R16, R19, R16 ;  /* 0x0000001013107221 */ /* 0x004fc60000010000 */
[----:B------:R-:W2:Y:S01]  /*6550*/  SHFL.BFLY PT, R38, R25, 0x4, 0x101f ;  /* 0x0c901f0019267f89 */ /* 0x000ea200000e0000 */
[----:B------:R-:W-:-:S03]  /*6560*/  MOV R19, 0xffff ;  /* 0x0000ffff00137802 */ /* 0x000fc60000000f00 */
[----:B------:R-:W2:Y:S01]  /*6570*/  SHFL.BFLY PT, R30, R14, 0x2, 0x101f ;  /* 0x0c501f000e1e7f89 */ /* 0x000ea200000e0000 */
        /* <DEDUP_REMOVED lines=15> */
[----:B------:R-:W-:Y:S01]  /*6670*/  FADD.FTZ R17, R14, R30 ;  /* 0x0000001e0e117221 */ /* 0x000fe20000010000 */
[----:B------:R-:W-:Y:S02]  /*6680*/  MOV R14, 0xffff ;  /* 0x0000ffff000e7802 */ /* 0x000fe40000000f00 */
[----:B------:R-:W2:Y:S01]  /*6690*/  SHFL.BFLY PT, R21, R36, 0x2, 0x101f ;  /* 0x0c501f0024157f89 */ /* 0x000ea200000e0000 */
[----:B0-----:R-:W-:-:S03]  /*66a0*/  FADD.FTZ R42, R42, R41 ;  /* 0x000000292a2a7221 */ /* 0x001fc60000010000 */
[----:B------:R-:W0:Y:S01]  /*66b0*/  SHFL.BFLY PT, R23, R38, 0x2, 0x101f ;  /* 0x0c501f0026177f89 */ /* 0x000e2200000e0000 */
[----:B------:R-:W-:-:S03]  /*66c0*/  IMAD.IADD R41, R15, 0x1, R6 ;  /* 0x000000010f297824 */ /* 0x000fc600078e0206 */
[----:B------:R-:W0:Y:S01]  /*66d0*/  SHFL.BFLY PT, R14, R17, 0x1, 0x101f ;  /* 0x0c301f00110e7f89 */ /* 0x000e2200000e0000 */
[----:B---3--:R-:W-:Y:S02]  /*66e0*/  FADD.FTZ R37, R37, R24 ;  /* 0x0000001825257221 */ /* 0x008fe40000010000 */
[----:B------:R-:W3:Y:S01]  /*66f0*/  @!P0 LDC.64 R24, c[0x0][0x218] ;  /* 0x00008600ff188b82 */ /* 0x000ee20000000a00 */
[----:B-1----:R-:W-:Y:S01]  /*6700*/  FADD.FTZ R16, R16, R19 ;  /* 0x0000001310107221 */ /* 0x002fe20000010000 */
[----:B------:R-:W1:Y:S01]  /*6710*/  SHFL.BFLY PT, R43, R42, 0x2, 0x101f ;  /* 0x0c501f002a2b7f89 */ /* 0x000e6200000e0000 */
[----:B----4-:R-:W-:-:S03]  /*6720*/  FADD.FTZ R31, R31, R20 ;  /* 0x000000141f1f7221 */ /* 0x010fc60000010000 */
[----:B------:R-:W4:Y:S01]  /*6730*/  SHFL.BFLY PT, R40, R37, 0x1, 0x101f ;  /* 0x0c301f0025287f89 */ /* 0x000f2200000e0000 */
[----:B------:R-:W-:Y:S01]  /*6740*/  @!P0 F2FP.F16.F32.PACK_AB R30, RZ, R16 ;  /* 0x00000010ff1e823e */ /* 0x000fe200000000ff */
[----:B--2---:R-:W-:Y:S02]  /*6750*/  FADD.FTZ R35, R35, R18 ;  /* 0x0000001223237221 */ /* 0x004fe40000010000 */
[----:B------:R-:W2:Y:S01]  /*6760*/  SHFL.BFLY PT, R32, R31, 0x2, 0x101f ;  /* 0x0c501f001f207f89 */ /* 0x000ea200000e0000 */
[----:B------:R-:W2:Y:S01]  /*6770*/  @!P0 LDC.64 R18, c[0x0][0x220] ;  /* 0x00008800ff128b82 */ /* 0x000ea20000000a00 */
[----:B------:R-:W-:Y:S02]  /*6780*/  FADD.FTZ R36, R36, R21 ;  /* 0x0000001524247221 */ /* 0x000fe40000010000 */
[----:B------:R-:W2:Y:S01]  /*6790*/  SHFL.BFLY PT, R34, R35, 0x1, 0x101f ;  /* 0x0c301f0023227f89 */ /* 0x000ea200000e0000 */
[----:B0-----:R-:W-:-:S03]  /*67a0*/  FADD.FTZ R38, R38, R23 ;  /* 0x0000001726267221 */ /* 0x001fc60000010000 */
[----:B------:R-:W0:Y:S01]  /*67b0*/  SHFL.BFLY PT, R33, R36, 0x1, 0x101f ;  /* 0x0c301f0024217f89 */ /* 0x000e2200000e0000 */
[----:B------:R-:W0:Y:S01]  /*67c0*/  @!P0 LDC.64 R22, c[0x0][0x220] ;  /* 0x00008800ff168b82 */ /* 0x000e220000000a00 */
[----:B------:R-:W-:Y:S02]  /*67d0*/  FADD.FTZ R44, R17, R14 ;  /* 0x0000000e112c7221 */ /* 0x000fe40000010000 */
[----:B------:R-:W0:Y:S01]  /*67e0*/  SHFL.BFLY PT, R39, R38, 0x1, 0x101f ;  /* 0x0c301f0026277f89 */ /* 0x000e2200000e0000 */
[----:B---3--:R-:W-:Y:S02]  /*67f0*/  @!P0 IMAD.WIDE R24, R41, 0x2, R24 ;  /* 0x0000000229188825 */ /* 0x008fe400078e0218 */
[----:B------:R-:W-:Y:S02]  /*6800*/  @!P0 F2FP.F16.F32.PACK_AB R44, RZ, R44 ;  /* 0x0000002cff2c823e */ /* 0x000fe400000000ff */
[----:B------:R-:W3:Y:S01]  /*6810*/  @!P0 LDC.64 R20, c[0x0][0x218] ;  /* 0x00008600ff148b82 */ /* 0x000ee20000000a00 */
[----:B-1----:R-:W-:Y:S01]  /*6820*/  FADD.FTZ R42, R42, R43 ;  /* 0x0000002b2a2a7221 */ /* 0x002fe20000010000 */
[----:B------:R1:W-:Y:S01]  /*6830*/  @!P0 STG.E.U16 desc[UR12][R24.64], R30 ;  /* 0x0000001e18008986 */ /* 0x0003e2000c10150c */
[----:B----4-:R-:W-:Y:S01]  /*6840*/  FADD.FTZ R37, R37, R40 ;  /* 0x0000002825257221 */ /* 0x010fe20000010000 */
[----:B--2---:R-:W-:-:S04]  /*6850*/  FADD.FTZ R31, R31, R32 ;  /* 0x000000201f1f7221 */ /* 0x004fc80000010000 */
[----:B------:R-:W2:Y:S01]  /*6860*/  @!P0 LDC.64 R16, c[0x0][0x218] ;  /* 0x00008600ff108b82 */ /* 0x000ea20000000a00 */
[----:B------:R-:W-:-:S04]  /*6870*/  @!P0 IMAD.WIDE R18, R41, 0x2, R18 ;  /* 0x0000000229128825 */ /* 0x000fc800078e0212 */
[----:B------:R-:W-:Y:S01]  /*6880*/  FADD.FTZ R34, R35, R34 ;  /* 0x0000002223227221 */ /* 0x000fe20000010000 */
[----:B------:R-:W-:Y:S02]  /*6890*/  MOV R35, 0xffff ;  /* 0x0000ffff00237802 */ /* 0x000fe40000000f00 */
[----:B-1----:R-:W-:Y:S01]  /*68a0*/  MOV R30, 0xffff ;  /* 0x0000ffff001e7802 */ /* 0x002fe20000000f00 */
[----:B0-----:R-:W-:Y:S01]  /*68b0*/  FADD.FTZ R33, R36, R33 ;  /* 0x0000002124217221 */ /* 0x001fe20000010000 */
[----:B------:R-:W0:Y:S01]  /*68c0*/  @!P0 LDC.64 R14, c[0x0][0x220] ;  /* 0x00008800ff0e8b82 */ /* 0x000e220000000a00 */
[C---:B------:R-:W-:Y:S01]  /*68d0*/  @!P0 IMAD.WIDE R22, R41.reuse, 0x2, R22 ;  /* 0x0000000229168825 */ /* 0x040fe200078e0216 */
[----:B------:R-:W1:Y:S03]  /*68e0*/  SHFL.BFLY PT, R35, R42, 0x1, 0x101f ;  /* 0x0c301f002a237f89 */ /* 0x000e6600000e0000 */
[----:B------:R-:W-:Y:S01]  /*68f0*/  FADD.FTZ R38, R38, R39 ;  /* 0x0000002726267221 */ /* 0x000fe20000010000 */
[----:B------:R-:W-:Y:S01]  /*6900*/  @!P0 F2FP.F16.F32.PACK_AB R25, RZ, R33 ;  /* 0x00000021ff19823e */ /* 0x000fe200000000ff */
[----:B------:R4:W-:Y:S01]  /*6910*/  @!P0 STG.E.U16 desc[UR12][R22.64], R44 ;  /* 0x0000002c16008986 */ /* 0x0009e2000c10150c */
[----:B------:R-:W-:Y:S01]  /*6920*/  @!P0 F2FP.F16.F32.PACK_AB R33, RZ, R37 ;  /* 0x00000025ff21823e */ /* 0x000fe200000000ff */
[C---:B---3--:R-:W-:Y:S01]  /*6930*/  @!P0 IMAD.WIDE R20, R41.reuse, 0x2, R20 ;  /* 0x0000000229148825 */ /* 0x048fe200078e0214 */
[----:B------:R-:W-:Y:S01]  /*6940*/  @!P0 F2FP.F16.F32.PACK_AB R26, RZ, R38 ;  /* 0x00000026ff1a823e */ /* 0x000fe200000000ff */
[----:B------:R3:W3:Y:S02]  /*6950*/  SHFL.BFLY PT, R30, R31, 0x1, 0x101f ;  /* 0x0c301f001f1e7f89 */ /* 0x0006e400000e0000 */
[----:B--2---:R-:W-:Y:S01]  /*6960*/  @!P0 IMAD.WIDE R16, R41, 0x2, R16 ;  /* 0x0000000229108825 */ /* 0x004fe200078e0210 */
[----:B----4-:R-:W-:-:S05]  /*6970*/  @!P0 F2FP.F16.F32.PACK_AB R23, RZ, R34 ;  /* 0x00000022ff17823e */ /* 0x010fca00000000ff */
[----:B------:R2:W-:Y:S01]  /*6980*/  @!P0 STG.E.U16 desc[UR12][R20.64+0x28], R23 ;  /* 0x0000281714008986 */ /* 0x0005e2000c10150c */
[----:B0-----:R-:W-:-:S04]  /*6990*/  @!P0 IMAD.WIDE R14, R41, 0x2, R14 ;  /* 0x00000002290e8825 */ /* 0x001fc800078e020e */
[----:B-1----:R-:W-:Y:S01]  /*69a0*/  FADD.FTZ R35, R42, R35 ;  /* 0x000000232a237221 */ /* 0x002fe20000010000 */
[----:B------:R2:W-:Y:S04]  /*69b0*/  @!P0 STG.E.U16 desc[UR12][R18.64+0x28], R25 ;  /* 0x0000281912008986 */ /* 0x0005e8000c10150c */
[----:B------:R2:W-:Y:S04]  /*69c0*/  @!P0 STG.E.U16 desc[UR12][R16.64+0x50], R26 ;  /* 0x0000501a10008986 */ /* 0x0005e8000c10150c */
[----:B---3--:R2:W-:Y:S02]  /*69d0*/  @!P0 STG.E.U16 desc[UR12][R14.64+0x50], R33 ;  /* 0x000050210e008986 */ /* 0x0085e4000c10150c */
.L_x_1794:
[----:B--2---:R-:W0:Y:S01]  /*69e0*/  @!P0 LDC.64 R14, c[0x0][0x218] ;  /* 0x00008600ff0e8b82 */ /* 0x004e220000000a00 */
[----:B------:R-:W-:Y:S01]  /*69f0*/  FADD.FTZ R19, R31, R30 ;  /* 0x0000001e1f137221 */ /* 0x000fe20000010000 */
[----:B------:R-:W-:-:S04]  /*6a00*/  @!P0 F2FP.F16.F32.PACK_AB R18, RZ, R35 ;  /* 0x00000023ff12823e */ /* 0x000fc800000000ff */
[----:B------:R-:W-:Y:S02]  /*6a10*/  @!P0 F2FP.F16.F32.PACK_AB R19, RZ, R19 ;  /* 0x00000013ff13823e */ /* 0x000fe400000000ff */
[----:B------:R-:W1:Y:S01]  /*6a20*/  @!P0 LDC.64 R16, c[0x0][0x220] ;  /* 0x00008800ff108b82 */ /* 0x000e620000000a00 */
[----:B0-----:R-:W-:-:S05]  /*6a30*/  @!P0 IMAD.WIDE R14, R41, 0x2, R14 ;  /* 0x00000002290e8825 */ /* 0x001fca00078e020e */
[----:B------:R4:W-:Y:S01]  /*6a40*/  @!P0 STG.E.U16 desc[UR12][R14.64+0x78], R18 ;  /* 0x000078120e008986 */ /* 0x0009e2000c10150c */
[----:B-1----:R-:W-:-:S05]  /*6a50*/  @!P0 IMAD.WIDE R16, R41, 0x2, R16 ;  /* 0x0000000229108825 */ /* 0x002fca00078e0210 */
[----:B------:R4:W-:Y:S02]  /*6a60*/  @!P0 STG.E.U16 desc[UR12][R16.64+0x78], R19 ;  /* 0x0000781310008986 */ /* 0x0009e4000c10150c */
.L_x_1724:
        /* <DEDUP_REMOVED lines=8> */
.L_x_1727:
[----:B-----5:R-:W-:Y:S01]  /*6af0*/  HFMA2.MMA R28, -RZ, RZ, 0, 4.76837158203125e-07 ;  /* 0x00000008ff1c7435 */ /* 0x020fe200000001ff */
[----:B-1----:R-:W-:Y:S02]  /*6b00*/  MOV R29, R14 ;  /* 0x0000000e001d7202 */ /* 0x002fe40000000f00 */
[----:B------:R-:W-:Y:S02]  /*6b10*/  MOV R27, 0x101f ;  /* 0x0000101f001b7802 */ /* 0x000fe40000000f00 */
[----:B------:R-:W-:-:S07]  /*6b20*/  MOV R26, 0xffff ;  /* 0x0000ffff001a7802 */ /* 0x000fce0000000f00 */
[----:B0-2---:R-:W-:Y:S05]  /*6b30*/  WARPSYNC.COLLECTIVE R26, `(.L_x_1732) ;  /* 0x000000001a087348 */ /* 0x005fea0003c00000 */
[----:B------:R1:W3:Y:S02]  /*6b40*/  SHFL.BFLY P2, R30, R29, R28, R27 ;  /* 0x0c00001c1d1e7389 */ /* 0x0002e4000004001b */
[----:B0123--:R-:W-:Y:S01]  /*6b50*/  ENDCOLLECTIVE ;  /* 0x000000000000791b */ /* 0x00ffe20003800000 */
.L_x_1732:
[----:B------:R-:W-:Y:S01]  /*6b60*/  IMAD.MOV.U32 R29, RZ, RZ, R15 ;  /* 0x000000ffff1d7224 */ /* 0x000fe200078e000f */
[----:B------:R-:W-:-:S07]  /*6b70*/  MOV R17, R30 ;  /* 0x0000001e00117202 */ /* 0x000fce0000000f00 */
[----:B------:R-:W-:Y:S05]  /*6b80*/  WARPSYNC.COLLECTIVE R26, `(.L_x_1733) ;  /* 0x000000001a087348 */ /* 0x000fea0003c00000 */
[----:B------:R0:W1:Y:S02]  /*6b90*/  SHFL.BFLY P2, R30, R29, R28, R27 ;  /* 0x0c00001c1d1e7389 */ /* 0x000064000004001b */
[----:B01----:R-:W-:Y:S01]  /*6ba0*/  ENDCOLLECTIVE ;  /* 0x000000000000791b */ /* 0x003fe20003800000 */
.L_x_1733:
[----:B------:R-:W-:Y:S01]  /*6bb0*/  FADD.FTZ R17, R17, R14 ;  /* 0x0000000e11117221 */ /* 0x000fe20000010000 */
[----:B------:R-:W-:-:S04]  /*6bc0*/  HFMA2.MMA R28, -RZ, RZ, 0, 2.384185791015625e-07 ;  /* 0x00000004ff1c7435 */ /* 0x000fc800000001ff */
[----:B------:R-:W-:Y:S02]  /*6bd0*/  MOV R29, R17 ;  /* 0x00000011001d7202 */ /* 0x000fe40000000f00 */
[----:B------:R-:W-:-:S07]  /*6be0*/  MOV R16, R30 ;  /* 0x0000001e00107202 */ /* 0x000fce0000000f00 */
[----:B------:R-:W-:Y:S05]  /*6bf0*/  WARPSYNC.COLLECTIVE R26, `(.L_x_1734) ;  /* 0x000000001a087348 */ /* 0x000fea0003c00000 */
[----:B------:R0:W1:Y:S02]  /*6c00*/  SHFL.BFLY P2, R30, R29, R28, R27 ;  /* 0x0c00001c1d1e7389 */ /* 0x000064000004001b */
[----:B01----:R-:W-:Y:S01]  /*6c10*/  ENDCOLLECTIVE ;  /* 0x000000000000791b */ /* 0x003fe20003800000 */
.L_x_1734:
[----:B------:R-:W-:-:S05]  /*6c20*/  FADD.FTZ R16, R16, R15 ;  /* 0x0000000f10107221 */ /* 0x000fca0000010000 */
[----:B------:R-:W-:Y:S02]  /*6c30*/  MOV R29, R16 ;  /* 0x00000010001d7202 */ /* 0x000fe40000000f00 */
[----:B------:R-:W-:-:S07]  /*6c40*/  MOV R18, R30 ;  /* 0x0000001e00127202 */ /* 0x000fce0000000f00 */
[----:B------:R-:W-:Y:S05]  /*6c50*/  WARPSYNC.COLLECTIVE R26, `(.L_x_1735) ;  /* 0x000000001a087348 */ /* 0x000fea0003c00000 */
[----:B------:R0:W1:Y:S02]  /*6c60*/  SHFL.BFLY P2, R30, R29, R28, R27 ;  /* 0x0c00001c1d1e7389 */ /* 0x000064000004001b */
[----:B01----:R-:W-:Y:S01]  /*6c70*/  ENDCOLLECTIVE ;  /* 0x000000000000791b */ /* 0x003fe20003800000 */
.L_x_1735:
[----:B------:R-:W-:Y:S01]  /*6c80*/  FADD.FTZ R18, R17, R18 ;  /* 0x0000001211127221 */ /* 0x000fe20000010000 */
[----:B------:R-:W-:-:S04]  /*6c90*/  HFMA2.MMA R28, -RZ, RZ, 0, 1.1920928955078125e-07 ;  /* 0x00000002ff1c7435 */ /* 0x000fc800000001ff */
[----:B------:R-:W-:Y:S02]  /*6ca0*/  MOV R29, R18 ;  /* 0x00000012001d7202 */ /* 0x000fe40000000f00 */
[----:B------:R-:W-:-:S07]  /*6cb0*/  MOV R19, R30 ;  /* 0x0000001e00137202 */ /* 0x000fce0000000f00 */
[----:B------:R-:W-:Y:S05]  /*6cc0*/  WARPSYNC.COLLECTIVE R26, `(.L_x_1736) ;  /* 0x000000001a087348 */ /* 0x000fea0003c00000 */
[----:B------:R0:W1:Y:S02]  /*6cd0*/  SHFL.BFLY P2, R30, R29, R28, R27 ;  /* 0x0c00001c1d1e7389 */ /* 0x000064000004001b */
[----:B01----:R-:W-:Y:S01]  /*6ce0*/  ENDCOLLECTIVE ;  /* 0x000000000000791b */ /* 0x003fe20003800000 */
.L_x_1736:
[----:B------:R-:W-:-:S05]  /*6cf0*/  FADD.FTZ R19, R16, R19 ;  /* 0x0000001310137221 */ /* 0x000fca0000010000 */
[----:B------:R-:W-:Y:S01]  /*6d00*/  MOV R29, R19 ;  /* 0x00000013001d7202 */ /* 0x000fe20000000f00 */
[----:B------:R-:W-:-:S07]  /*6d10*/  IMAD.MOV.U32 R21, RZ, RZ, R30 ;  /* 0x000000ffff157224 */ /* 0x000fce00078e001e */
[----:B------:R-:W-:Y:S05]  /*6d20*/  WARPSYNC.COLLECTIVE R26, `(.L_x_1737) ;  /* 0x000000001a087348 */ /* 0x000fea0003c00000 */
[----:B------:R0:W1:Y:S02]  /*6d30*/  SHFL.BFLY P2, R30, R29, R28, R27 ;  /* 0x0c00001c1d1e7389 */ /* 0x000064000004001b */
[----:B01----:R-:W-:Y:S01]  /*6d40*/  ENDCOLLECTIVE ;  /* 0x000000000000791b */ /* 0x003fe20003800000 */
.L_x_1737:
[----:B------:R-:W-:Y:S01]  /*6d50*/  FADD.FTZ R21, R18, R21 ;  /* 0x0000001512157221 */ /* 0x000fe20000010000 */
[----:B------:R-:W-:-:S04]  /*6d60*/  HFMA2.MMA R28, -RZ, RZ, 0, 5.9604644775390625e-08 ;  /* 0x00000001ff1c7435 */ /* 0x000fc800000001ff */
[----:B------:R-:W-:Y:S02]  /*6d70*/  MOV R29, R21 ;  /* 0x00000015001d7202 */ /* 0x000fe40000000f00 */
[----:B------:R-:W-:-:S07]  /*6d80*/  MOV R14, R30 ;  /* 0x0000001e000e7202 */ /* 0x000fce0000000f00 */
[----:B------:R-:W-:Y:S05]  /*6d90*/  WARPSYNC.COLLECTIVE R26, `(.L_x_1738) ;  /* 0x000000001a087348 */ /* 0x000fea0003c00000 */
[----:B------:R0:W1:Y:S02]  /*6da0*/  SHFL.BFLY P2, R30, R29, R28, R27 ;  /* 0x0c00001c1d1e7389 */ /* 0x000064000004001b */
[----:B01----:R-:W-:Y:S01]  /*6db0*/  ENDCOLLECTIVE ;  /* 0x000000000000791b */ /* 0x003fe20003800000 */
.L_x_1738:
[----:B------:R-:W-:-:S05]  /*6dc0*/  FADD.FTZ R14, R19, R14 ;  /* 0x0000000e130e7221 */ /* 0x000fca0000010000 */
[----:B------:R-:W-:Y:S02]  /*6dd0*/  MOV R29, R14 ;  /* 0x0000000e001d7202 */ /* 0x000fe40000000f00 */
[----:B------:R-:W-:-:S07]  /*6de0*/  MOV R20, R30 ;  /* 0x0000001e00147202 */ /* 0x000fce0000000f00 */
[----:B------:R-:W-:Y:S05]  /*6df0*/  WARPSYNC.COLLECTIVE R26, `(.L_x_1739) ;  /* 0x000000001a087348 */ /* 0x000fea0003c00000 */
[----:B------:R0:W1:Y:S02]  /*6e00*/  SHFL.BFLY P2, R30, R29, R28, R27 ;  /* 0x0c00001c1d1e7389 */ /* 0x000064000004001b */
[----:B01----:R-:W-:Y:S01]  /*6e10*/  ENDCOLLECTIVE ;  /* 0x000000000000791b */ /* 0x003fe20003800000 */
.L_x_1739:
[----:B------:R-:W-:Y:S01]  /*6e20*/  FADD.FTZ R20, R21, R20 ;  /* 0x0000001415147221 */ /* 0x000fe20000010000 */
[----:B------:R-:W-:Y:S06]  /*6e30*/  BRA `(.L_x_1740) ;  /* 0xffffffe800d87947 */ /* 0x000fec000383ffff */
.L_x_1728:
        /* <DEDUP_REMOVED lines=8> */
.L_x_1742:
[----:B------:R-:W-:Y:S05]  /*6ec0*/  BSYNC B1 ;  /* 0x0000000000017941 */ /* 0x000fea0003800000 */
.L_x_1741:
        /* <DEDUP_REMOVED lines=8> */
.L_x_1743:
[----:B------:R-:W-:-:S05]  /*6f50*/  FADD.FTZ R21, R21, R14 ;  /* 0x0000000e15157221 */ /* 0x000fca0000010000 */
[----:B------:R-:W-:Y:S01]  /*6f60*/  MOV R29, R21 ;  /* 0x00000015001d7202 */ /* 0x000fe20000000f00 */
[----:B------:R-:W-:Y:S01]  /*6f70*/  IMAD.MOV.U32 R28, RZ, RZ, 0x4 ;  /* 0x00000004ff1c7424 */ /* 0x000fe200078e00ff */
[----:B------:R-:W-:-:S07]  /*6f80*/  MOV R20, R30 ;  /* 0x0000001e00147202 */ /* 0x000fce0000000f00 */
[----:B------:R-:W-:Y:S05]  /*6f90*/  WARPSYNC.COLLECTIVE R26, `(.L_x_1744) ;  /* 0x000000001a087348 */ /* 0x000fea0003c00000 */
[----:B------:R0:W1:Y:S02]  /*6fa0*/  SHFL.BFLY P2, R30, R29, R28, R27 ;  /* 0x0c00001c1d1e7389 */ /* 0x000064000004001b */
[----:B01----:R-:W-:Y:S01]  /*6fb0*/  ENDCOLLECTIVE ;  /* 0x000000000000791b */ /* 0x003fe20003800000 */
.L_x_1744:
[----:B------:R-:W-:-:S05]  /*6fc0*/  FADD.FTZ R20, R20, R15 ;  /* 0x0000000f14147221 */ /* 0x000fca0000010000 */
[----:B------:R-:W-:Y:S02]  /*6fd0*/  MOV R29, R20 ;  /* 0x00000014001d7202 */ /* 0x000fe40000000f00 */
[----:B------:R-:W-:-:S07]  /*6fe0*/  MOV R22, R30 ;  /* 0x0000001e00167202 */ /* 0x000fce0000000f00 */
[----:B------:R-:W-:Y:S05]  /*6ff0*/  WARPSYNC.COLLECTIVE R26, `(.L_x_1745) ;  /* 0x000000001a087348 */ /* 0x000fea0003c00000 */
[----:B------:R0:W1:Y:S02]  /*7000*/  SHFL.BFLY P2, R30, R29, R28, R27 ;  /* 0x0c00001c1d1e7389 */ /* 0x000064000004001b */
[----:B01----:R-:W-:Y:S01]  /*7010*/  ENDCOLLECTIVE ;  /* 0x000000000000791b */ /* 0x003fe20003800000 */
.L_x_1745:
[----:B------:R-:W-:Y:S01]  /*7020*/  FADD.FTZ R22, R21, R22 ;  /* 0x0000001615167221 */ /* 0x000fe20000010000 */
[----:B------:R-:W-:-:S04]  /*7030*/  HFMA2.MMA R28, -RZ, RZ, 0, 1.1920928955078125e-07 ;  /* 0x00000002ff1c7435 */ /* 0x000fc800000001ff */
[----:B------:R-:W-:Y:S02]  /*7040*/  MOV R29, R22 ;  /* 0x00000016001d7202 */ /* 0x000fe40000000f00 */
[----:B------:R-:W-:-:S07]  /*7050*/  MOV R23, R30 ;  /* 0x0000001e00177202 */ /* 0x000fce0000000f00 */
[----:B------:R-:W-:Y:S05]  /*7060*/  WARPSYNC.COLLECTIVE R26, `(.L_x_1746) ;  /* 0x000000001a087348 */ /* 0x000fea0003c00000 */
[----:B------:R0:W1:Y:S02]  /*7070*/  SHFL.BFLY P2, R30, R29, R28, R27 ;  /* 0x0c00001c1d1e7389 */ /* 0x000064000004001b */
[----:B01----:R-:W-:Y:S01]  /*7080*/  ENDCOLLECTIVE ;  /* 0x000000000000791b */ /* 0x003fe20003800000 */
.L_x_1746:
[----:B------:R-:W-:-:S05]  /*7090*/  FADD.FTZ R23, R20, R23 ;  /* 0x0000001714177221 */ /* 0x000fca0000010000 */
[----:B------:R-:W-:Y:S02]  /*70a0*/  MOV R29, R23 ;  /* 0x00000017001d7202 */ /* 0x000fe40000000f00 */
[----:B------:R-:W-:-:S07]  /*70b0*/  MOV R25, R30 ;  /* 0x0000001e00197202 */ /* 0x000fce0000000f00 */
[----:B------:R-:W-:Y:S05]  /*70c0*/  WARPSYNC.COLLECTIVE R26, `(.L_x_1747) ;  /* 0x000000001a087348 */ /* 0x000fea0003c00000 */
[----:B------:R0:W1:Y:S02]  /*70d0*/  SHFL.BFLY P2, R30, R29, R28, R27 ;  /* 0x0c00001c1d1e7389 */ /* 0x000064000004001b */
[----:B01----:R-:W-:Y:S01]  /*70e0*/  ENDCOLLECTIVE ;  /* 0x000000000000791b */ /* 0x003fe20003800000 */
.L_x_1747:
[----:B------:R-:W-:Y:S01]  /*70f0*/  FADD.FTZ R25, R22, R25 ;  /* 0x0000001916197221 */ /* 0x000fe20000010000 */
[----:B------:R-:W-:-:S03]  /*7100*/  HFMA2.MMA R28, -RZ, RZ, 0, 5.9604644775390625e-08 ;  /* 0x00000001ff1c7435 */ /* 0x000fc600000001ff */
[----:B------:R-:W-:Y:S01]  /*7110*/  IMAD.MOV.U32 R29, RZ, RZ, R25 ;  /* 0x000000ffff1d7224 */ /* 0x000fe200078e0019 */
[----:B------:R-:W-:-:S07]  /*7120*/  MOV R14, R30 ;  /* 0x0000001e000e7202 */ /* 0x000fce0000000f00 */
[----:B------:R-:W-:Y:S05]  /*7130*/  WARPSYNC.COLLECTIVE R26, `(.L_x_1748) ;  /* 0x000000001a087348 */ /* 0x000fea0003c00000 */
[----:B------:R0:W1:Y:S02]  /*7140*/  SHFL.BFLY P2, R30, R29, R28, R27 ;  /* 0x0c00001c1d1e7389 */ /* 0x000064000004001b */
[----:B01----:R-:W-:Y:S01]  /*7150*/  ENDCOLLECTIVE ;  /* 0x000000000000791b */ /* 0x003fe20003800000 */
.L_x_1748:
[----:B------:R-:W-:-:S05]  /*7160*/  FADD.FTZ R14, R23, R14 ;  /* 0x0000000e170e7221 */ /* 0x000fca0000010000 */
[----:B------:R-:W-:Y:S02]  /*7170*/  MOV R29, R14 ;  /* 0x0000000e001d7202 */ /* 0x000fe40000000f00 */
[----:B------:R-:W-:-:S07]  /*7180*/  MOV R24, R30 ;  /* 0x0000001e00187202 */ /* 0x000fce0000000f00 */
[----:B------:R-:W-:Y:S05]  /*7190*/  WARPSYNC.COLLECTIVE R26, `(.L_x_1749) ;  /* 0x000000001a087348 */ /* 0x000fea0003c00000 */
[----:B------:R0:W1:Y:S02]  /*71a0*/  SHFL.BFLY P2, R30, R29, R28, R27 ;  /* 0x0c00001c1d1e7389 */ /* 0x000064000004001b */
[----:B01----:R-:W-:Y:S01]  /*71b0*/  ENDCOLLECTIVE ;  /* 0x000000000000791b */ /* 0x003fe20003800000 */
.L_x_1749:
[----:B------:R-:W-:Y:S01]  /*71c0*/  FADD.FTZ R24, R25, R24 ;  /* 0x0000001819187221 */ /* 0x000fe20000010000 */
[----:B------:R-:W-:Y:S06]  /*71d0*/  BRA `(.L_x_1750) ;  /* 0xffffffe800a87947 */ /* 0x000fec000383ffff */
.L_x_1729:
        /* <DEDUP_REMOVED lines=8> */
.L_x_1752:
[----:B------:R-:W-:Y:S05]  /*7260*/  BSYNC B1 ;  /* 0x0000000000017941 */ /* 0x000fea0003800000 */
.L_x_1751:
        /* <DEDUP_REMOVED lines=8> */
.L_x_1753:
[----:B------:R-:W-:Y:S01]  /*72f0*/  FADD.FTZ R21, R21, R14 ;  /* 0x0000000e15157221 */ /* 0x000fe20000010000 */
[----:B------:R-:W-:-:S04]  /*7300*/  HFMA2.MMA R28, -RZ, RZ, 0, 2.384185791015625e-07 ;  /* 0x00000004ff1c7435 */ /* 0x000fc800000001ff */
[----:B------:R-:W-:Y:S02]  /*7310*/  MOV R29, R21 ;  /* 0x00000015001d7202 */ /* 0x000fe40000000f00 */
[----:B------:R-:W-:-:S07]  /*7320*/  MOV R20, R30 ;  /* 0x0000001e00147202 */ /* 0x000fce0000000f00 */
[----:B------:R-:W-:Y:S05]  /*7330*/  WARPSYNC.COLLECTIVE R26, `(.L_x_1754) ;  /* 0x000000001a087348 */ /* 0x000fea0003c00000 */
[----:B------:R0:W1:Y:S02]  /*7340*/  SHFL.BFLY P2, R30, R29, R28, R27 ;  /* 0x0c00001c1d1e7389 */ /* 0x000064000004001b */
[----:B01----:R-:W-:Y:S01]  /*7350*/  ENDCOLLECTIVE ;  /* 0x000000000000791b */ /* 0x003fe20003800000 */
.L_x_1754:
[----:B------:R-:W-:-:S05]  /*7360*/  FADD.FTZ R20, R20, R15 ;  /* 0x0000000f14147221 */ /* 0x000fca0000010000 */
[----:B------:R-:W-:Y:S02]  /*7370*/  MOV R29, R20 ;  /* 0x00000014001d7202 */ /* 0x000fe40000000f00 */
[----:B------:R-:W-:-:S07]  /*7380*/  MOV R22, R30 ;  /* 0x0000001e00167202 */ /* 0x000fce0000000f00 */
[----:B------:R-:W-:Y:S05]  /*7390*/  WARPSYNC.COLLECTIVE R26, `(.L_x_1755) ;  /* 0x000000001a087348 */ /* 0x000fea0003c00000 */
[----:B------:R0:W1:Y:S02]  /*73a0*/  SHFL.BFLY P2, R30, R29, R28, R27 ;  /* 0x0c00001c1d1e7389 */ /* 0x000064000004001b */
[----:B01----:R-:W-:Y:S01]  /*73b0*/  ENDCOLLECTIVE ;  /* 0x000000000000791b */ /* 0x003fe20003800000 */
.L_x_1755:
[----:B------:R-:W-:Y:S01]  /*73c0*/  FADD.FTZ R22, R21, R22 ;  /* 0x0000001615167221 */ /* 0x000fe20000010000 */
[----:B------:R-:W-:-:S04]  /*73d0*/  HFMA2.MMA R28, -RZ, RZ, 0, 1.1920928955078125e-07 ;  /* 0x00000002ff1c7435 */ /* 0x000fc800000001ff */
[----:B------:R-:W-:Y:S01]  /*73e0*/  MOV R29, R22 ;  /* 0x00000016001d7202 */ /* 0x000fe20000000f00 */
[----:B------:R-:W-:-:S07]  /*73f0*/  IMAD.MOV.U32 R23, RZ, RZ, R30 ;  /* 0x000000ffff177224 */ /* 0x000fce00078e001e */
[----:B------:R-:W-:Y:S05]  /*7400*/  WARPSYNC.COLLECTIVE R26, `(.L_x_1756) ;  /* 0x000000001a087348 */ /* 0x000fea0003c00000 */
[----:B------:R0:W1:Y:S02]  /*7410*/  SHFL.BFLY P2, R30, R29, R28, R27 ;  /* 0x0c00001c1d1e7389 */ /* 0x000064000004001b */
[----:B01----:R-:W-:Y:S01]  /*7420*/  ENDCOLLECTIVE ;  /* 0x000000000000791b */ /* 0x003fe20003800000 */
.L_x_1756:
[----:B------:R-:W-:-:S05]  /*7430*/  FADD.FTZ R23, R20, R23 ;  /* 0x0000001714177221 */ /* 0x000fca0000010000 */
[----:B------:R-:W-:Y:S02]  /*7440*/  MOV R29, R23 ;  /* 0x00000017001d7202 */ /* 0x000fe40000000f00 */
[----:B------:R-:W-:-:S07]  /*7450*/  MOV R25, R30 ;  /* 0x0000001e00197202 */ /* 0x000fce0000000f00 */
[----:B------:R-:W-:Y:S05]  /*7460*/  WARPSYNC.COLLECTIVE R26, `(.L_x_1757) ;  /* 0x000000001a087348 */ /* 0x000fea0003c00000 */
[----:B------:R0:W1:Y:S02]  /*7470*/  SHFL.BFLY P2, R30, R29, R28, R27 ;  /* 0x0c00001c1d1e7389 */ /* 0x000064000004001b */
[----:B01----:R-:W-:Y:S01]  /*7480*/  ENDCOLLECTIVE ;  /* 0x000000000000791b */ /* 0x003fe20003800000 */
.L_x_1757:
[----:B------:R-:W-:Y:S01]  /*7490*/  FADD.FTZ R25, R22, R25 ;  /* 0x0000001916197221 */ /* 0x000fe20000010000 */
[----:B------:R-:W-:-:S04]  /*74a0*/  HFMA2.MMA R28, -RZ, RZ, 0, 5.9604644775390625e-08 ;  /* 0x00000001ff1c7435 */ /* 0x000fc800000001ff */
[----:B------:R-:W-:Y:S02]  /*74b0*/  MOV R29, R25 ;  /* 0x00000019001d7202 */ /* 0x000fe40000000f00 */
[----:B------:R-:W-:-:S07]  /*74c0*/  MOV R14, R30 ;  /* 0x0000001e000e7202 */ /* 0x000fce0000000f00 */
[----:B------:R-:W-:Y:S05]  /*74d0*/  WARPSYNC.COLLECTIVE R26, `(.L_x_1758) ;  /* 0x000000001a087348 */ /* 0x000fea0003c00000 */
[----:B------:R0:W1:Y:S02]  /*74e0*/  SHFL.BFLY P2, R30, R29, R28, R27 ;  /* 0x0c00001c1d1e7389 */ /* 0x000064000004001b */
[----:B01----:R-:W-:Y:S01]  /*74f0*/  ENDCOLLECTIVE ;  /* 0x000000000000791b */ /* 0x003fe20003800000 */
.L_x_1758:
[----:B------:R-:W-:-:S04]  /*7500*/  FADD.FTZ R14, R23, R14 ;  /* 0x0000000e170e7221 */ /* 0x000fc80000010000 */
[----:B------:R-:W-:Y:S01]  /*7510*/  IMAD.MOV.U32 R29, RZ, RZ, R14 ;  /* 0x000000ffff1d7224 */ /* 0x000fe200078e000e */
[----:B------:R-:W-:-:S07]  /*7520*/  MOV R24, R30 ;  /* 0x0000001e00187202 */ /* 0x000fce0000000f00 */
[----:B------:R-:W-:Y:S05]  /*7530*/  WARPSYNC.COLLECTIVE R26, `(.L_x_1759) ;  /* 0x000000001a087348 */ /* 0x000fea0003c00000 */
[----:B------:R0:W1:Y:S02]  /*7540*/  SHFL.BFLY P2, R30, R29, R28, R27 ;  /* 0x0c00001c1d1e7389 */ /* 0x000064000004001b */
[----:B01----:R-:W-:Y:S01]  /*7550*/  ENDCOLLECTIVE ;  /* 0x000000000000791b */ /* 0x003fe20003800000 */
.L_x_1759:
[----:B------:R-:W-:Y:S01]  /*7560*/  FADD.FTZ R24, R25, R24 ;  /* 0x0000001819187221 */ /* 0x000fe20000010000 */
[----:B------:R-:W-:Y:S06]  /*7570*/  BRA `(.L_x_1760) ;  /* 0xffffffe800647947 */ /* 0x000fec000383ffff */
.L_x_1730:
[----:B------:R-:W-:Y:S01]  /*7580*/  BSSY B0, `(.L_x_1761) ;  /* 0x0000008000007945 */ /* 0x000fe20003800000 */
[----:B-1---5:R-:W-:Y:S02]  /*7590*/  MOV R29, R16 ;  /* 0x00000010001d7202 */ /* 0x022fe40000000f00 */
[----:B------:R-:W-:Y:S02]  /*75a0*/  MOV R28, 0x8 ;  /* 0x00000008001c7802 */ /* 0x000fe40000000f00 */
[----:B------:R-:W-:Y:S02]  /*75b0*/  MOV R27, 0x101f ;  /* 0x0000101f001b7802 */ /* 0x000fe40000000f00 */
[----:B------:R-:W-:-:S07]  /*75c0*/  MOV R26, 0xffff ;  /* 0x0000ffff001a7802 */ /* 0x000fce0000000f00 */
[----:B0-2---:R-:W-:Y:S05]  /*75d0*/  WARPSYNC.COLLECTIVE R26, `(.L_x_1762) ;  /* 0x000000001a087348 */ /* 0x005fea0003c00000 */
[----:B------:R1:W3:Y:S02]  /*75e0*/  SHFL.BFLY P2, R30, R29, R28, R27 ;  /* 0x0c00001c1d1e7389 */ /* 0x0002e4000004001b */
[----:B0123--:R-:W-:Y:S01]  /*75f0*/  ENDCOLLECTIVE ;  /* 0x000000000000791b */ /* 0x00ffe20003800000 */
.L_x_1762:
[----:B------:R-:W-:Y:S05]  /*7600*/  BSYNC B0 ;  /* 0x0000000000007941 */ /* 0x000fea0003800000 */
.L_x_1761:
[----:B------:R-:W-:Y:S01]  /*7610*/  HFMA2.MMA R28, -RZ, RZ, 0, 4.76837158203125e-07 ;  /* 0x00000008ff1c7435 */ /* 0x000fe200000001ff */
[----:B------:R-:W-:Y:S01]  /*7620*/  MOV R29, R14 ;  /* 0x0000000e001d7202 */ /* 0x000fe20000000f00 */
[----:B------:R-:W-:Y:S01]  /*7630*/  IMAD.MOV.U32 R26, RZ, RZ, 0xffff ;  /* 0x0000ffffff1a7424 */ /* 0x000fe200078e00ff */
[----:B------:R-:W-:Y:S01]  /*7640*/  MOV R27, 0x101f ;  /* 0x0000101f001b7802 */ /* 0x000fe20000000f00 */
[----:B------:R-:W-:Y:S01]  /*7650*/  HFMA2.MMA R32, -RZ, RZ, 0, 0 ;  /* 0x00000000ff207435 */ /* 0x000fe200000001ff */
[----:B------:R-:W-:Y:S02]  /*7660*/  MOV R17, R30 ;  /* 0x0000001e00117202 */ /* 0x000fe40000000f00 */
[----:B------:R-:W-:-:S08]  /*7670*/  @!P0 SHF.L.U32 R19, R10, 0x1, RZ ;  /* 0x000000010a138819 */ /* 0x000fd000000006ff */
[----:B------:R-:W-:Y:S05]  /*7680*/  WARPSYNC.COLLECTIVE R26, `(.L_x_1763) ;  /* 0x000000001a087348 */ /* 0x000fea0003c00000 */
[----:B------:R0:W1:Y:S02]  /*7690*/  SHFL.BFLY P2, R30, R29, R28, R27 ;  /* 0x0c00001c1d1e7389 */ /* 0x000064000004001b */
[----:B01----:R-:W-:Y:S01]  /*76a0*/  ENDCOLLECTIVE ;  /* 0x000000000000791b */ /* 0x003fe20003800000 */
.L_x_1763:
        /* <DEDUP_REMOVED lines=17> */
.L_x_1764:
[----:B------:R-:W-:Y:S02]  /*77c0*/  MOV R29, R17 ;  /* 0x00000011001d7202 */ /* 0x000fe40000000f00 */
[----:B------:R-:W-:-:S07]  /*77d0*/  MOV R16, R30 ;  /* 0x0000001e00107202 */ /* 0x000fce0000000f00 */
[----:B------:R-:W-:Y:S05]  /*77e0*/  WARPSYNC.COLLECTIVE R26, `(.L_x_1765) ;  /* 0x000000001a087348 */ /* 0x000fea0003c00000 */
[----:B------:R0:W1:Y:S02]  /*77f0*/  SHFL.BFLY P2, R30, R29, R28, R27 ;  /* 0x0c00001c1d1e7389 */ /* 0x000064000004001b */
[----:B01----:R-:W-:Y:S01]  /*7800*/  ENDCOLLECTIVE ;  /* 0x000000000000791b */ /* 0x003fe20003800000 */
.L_x_1765:
[----:B------:R-:W-:Y:S01]  /*7810*/  FADD.FTZ R19, R25, R16 ;  /* 0x0000001019137221 */ /* 0x000fe20000010000 */
[----:B------:R-:W-:Y:S02]  /*7820*/  @!P0 MOV R32, R20 ;  /* 0x0000001400208202 */ /* 0x000fe40000000f00 */
[----:B------:R-:W-:Y:S02]  /*7830*/  @!P0 MOV R34, R21 ;  /* 0x0000001500228202 */ /* 0x000fe40000000f00 */
[----:B------:R-:W-:Y:S02]  /*7840*/  @!P0 IADD3 R21, R15, 0x28, RZ ;  /* 0x000000280f158810 */ /* 0x000fe40007ffe0ff */
[----:B------:R-:W-:Y:S01]  /*7850*/  MOV R29, R19 ;  /* 0x00000013001d7202 */ /* 0x000fe20000000f00 */
[----:B------:R-:W-:Y:S01]  /*7860*/  IMAD.MOV.U32 R28, RZ, RZ, 0x2 ;  /* 0x00000002ff1c7424 */ /* 0x000fe200078e00ff */
[----:B------:R-:W-:-:S04]  /*7870*/  @!P0 LOP3.LUT R21, R21, R22, RZ, 0x3c, !PT ;  /* 0x0000001615158212 */ /* 0x000fc800078e3cff */
[----:B------:R-:W-:Y:S01]  /*7880*/  @!P0 LEA R22, R21, R24, 0x2 ;  /* 0x0000001815168211 */ /* 0x000fe200078e10ff */
[----:B------:R-:W-:Y:S01]  /*7890*/  HFMA2.MMA R24, -RZ, RZ, 0, 0 ;  /* 0x00000000ff187435 */ /* 0x000fe200000001ff */
[----:B------:R-:W-:-:S03]  /*78a0*/  FADD.FTZ R14, R17, R30 ;  /* 0x0000001e110e7221 */ /* 0x000fc60000010000 */
[----:B------:R0:W1:Y:S07]  /*78b0*/  @!P0 LDS R37, [R22] ;  /* 0x0000000016258984 */ /* 0x00006e0000000800 */
[----:B01----:R-:W-:Y:S05]  /*78c0*/  WARPSYNC.COLLECTIVE R26, `(.L_x_1766) ;  /* 0x000000001a087348 */ /* 0x003fea0003c00000 */
[----:B------:R2:W3:Y:S02]  /*78d0*/  SHFL.BFLY P2, R30, R29, R28, R27 ;  /* 0x0c00001c1d1e7389 */ /* 0x0004e4000004001b */
[----:B0123--:R-:W-:Y:S01]  /*78e0*/  ENDCOLLECTIVE ;  /* 0x000000000000791b */ /* 0x00ffe20003800000 */
.L_x_1766:
[----:B------:R0:W1:Y:S01]  /*78f0*/  @!P0 LDS R38, [R22+0x500] ;  /* 0x0005000016268984 */ /* 0x0000620000000800 */
[----:B------:R-:W-:Y:S02]  /*7900*/  MOV R29, R14 ;  /* 0x0000000e001d7202 */ /* 0x000fe40000000f00 */
[----:B------:R-:W-:-:S07]  /*7910*/  MOV R16, R30 ;  /* 0x0000001e00107202 */ /* 0x000fce0000000f00 */
[----:B01----:R-:W-:Y:S05]  /*7920*/  WARPSYNC.COLLECTIVE R26, `(.L_x_1767) ;  /* 0x000000001a087348 */ /* 0x003fea0003c00000 */
[----:B------:R2:W3:Y:S02]  /*7930*/  SHFL.BFLY P2, R30, R29, R28, R27 ;  /* 0x0c00001c1d1e7389 */ /* 0x0004e4000004001b */
[----:B0123--:R-:W-:Y:S01]  /*7940*/  ENDCOLLECTIVE ;  /* 0x000000000000791b */ /* 0x00ffe20003800000 */
.L_x_1767:
[----:B------:R-:W-:Y:S01]  /*7950*/  FADD.FTZ R16, R19, R16 ;  /* 0x0000001013107221 */ /* 0x000fe20000010000 */
[----:B------:R-:W-:Y:S01]  /*7960*/  @!P0 MOV R24, R37 ;  /* 0x0000002500188202 */ /* 0x000fe20000000f00 */
[----:B------:R-:W-:-:S03]  /*7970*/  HFMA2.MMA R28, -RZ, RZ, 0, 5.9604644775390625e-08 ;  /* 0x00000001ff1c7435 */ /* 0x000fc600000001ff */
[----:B------:R-:W-:Y:S02]  /*7980*/  MOV R29, R16 ;  /* 0x00000010001d7202 */ /* 0x000fe40000000f00 */
[----:B------:R-:W-:Y:S01]  /*7990*/  @!P0 MOV R23, R38 ;  /* 0x0000002600178202 */ /* 0x000fe20000000f00 */
[----:B------:R-:W-:-:S07]  /*79a0*/  FADD.FTZ R17, R14, R30 ;  /* 0x0000001e0e117221 */ /* 0x000fce0000010000 */
[----:B------:R-:W-:Y:S05]  /*79b0*/  WARPSYNC.COLLECTIVE R26, `(.L_x_1768) ;  /* 0x000000001a087348 */ /* 0x000fea0003c00000 */
[----:B------:R0:W1:Y:S02]  /*79c0*/  SHFL.BFLY P2, R30, R29, R28, R27 ;  /* 0x0c00001c1d1e7389 */ /* 0x000064000004001b */
[----:B01----:R-:W-:Y:S01]  /*79d0*/  ENDCOLLECTIVE ;  /* 0x000000000000791b */ /* 0x003fe20003800000 */
.L_x_1768:
[----:B------:R-:W-:Y:S01]  /*79e0*/  MOV R29, R17 ;  /* 0x00000011001d7202 */ /* 0x000fe20000000f00 */
[----:B------:R-:W-:-:S07]  /*79f0*/  IMAD.MOV.U32 R19, RZ, RZ, R30 ;  /* 0x000000ffff137224 */ /* 0x000fce00078e001e */
[----:B------:R-:W-:Y:S05]  /*7a00*/  WARPSYNC.COLLECTIVE R26, `(.L_x_1769) ;  /* 0x000000001a087348 */ /* 0x000fea0003c00000 */
[----:B------:R0:W1:Y:S02]  /*7a10*/  SHFL.BFLY P2, R30, R29, R28, R27 ;  /* 0x0c00001c1d1e7389 */ /* 0x000064000004001b */
[----:B01----:R-:W-:Y:S01]  /*7a20*/  ENDCOLLECTIVE ;  /* 0x000000000000791b */ /* 0x003fe20003800000 */
.L_x_1769:
[----:B------:R-:W-:Y:S01]  /*7a30*/  FADD.FTZ R16, R16, R19 ;  /* 0x0000001310107221 */ /* 0x000fe20000010000 */
[----:B------:R-:W-:Y:S01]  /*7a40*/  HFMA2.MMA R28, -RZ, RZ, 0, 4.76837158203125e-07 ;  /* 0x00000008ff1c7435 */ /* 0x000fe200000001ff */
[----:B------:R-:W-:Y:S02]  /*7a50*/  MOV R29, R32 ;  /* 0x00000020001d7202 */ /* 0x000fe40000000f00 */
[----:B------:R-:W-:-:S08]  /*7a60*/  MOV R14, R30 ;  /* 0x0000001e000e7202 */ /* 0x000fd00000000f00 */
[----:B------:R-:W-:Y:S05]  /*7a70*/  WARPSYNC.COLLECTIVE R26, `(.L_x_1770) ;  /* 0x000000001a087348 */ /* 0x000fea0003c00000 */
[----:B------:R0:W1:Y:S02]  /*7a80*/  SHFL.BFLY P2, R30, R29, R28, R27 ;  /* 0x0c00001c1d1e7389 */ /* 0x000064000004001b */
[----:B01----:R-:W-:Y:S01]  /*7a90*/  ENDCOLLECTIVE ;  /* 0x000000000000791b */ /* 0x003fe20003800000 */
.L_x_1770:
[----:B------:R-:W-:Y:S01]  /*7aa0*/  FADD.FTZ R44, R17, R14 ;  /* 0x0000000e112c7221 */ /* 0x000fe20000010000 */
[----:B------:R-:W-:Y:S02]  /*7ab0*/  MOV R29, R34 ;  /* 0x00000022001d7202 */ /* 0x000fe40000000f00 */
[----:B------:R-:W-:-:S07]  /*7ac0*/  MOV R31, R30 ;  /* 0x0000001e001f7202 */ /* 0x000fce0000000f00 */
[----:B------:R-:W-:Y:S05]  /*7ad0*/  WARPSYNC.COLLECTIVE R26, `(.L_x_1771) ;  /* 0x000000001a087348 */ /* 0x000fea0003c00000 */
[----:B------:R0:W1:Y:S02]  /*7ae0*/  SHFL.BFLY P2, R30, R29, R28, R27 ;  /* 0x0c00001c1d1e7389 */ /* 0x000064000004001b */
[----:B01----:R-:W-:Y:S01]  /*7af0*/  ENDCOLLECTIVE ;  /* 0x000000000000791b */ /* 0x003fe20003800000 */
.L_x_1771:
[----:B------:R-:W-:Y:S01]  /*7b00*/  FADD.FTZ R31, R31, R32 ;  /* 0x000000201f1f7221 */ /* 0x000fe20000010000 */
[----:B------:R-:W-:-:S03]  /*7b10*/  HFMA2.MMA R28, -RZ, RZ, 0, 2.384185791015625e-07 ;  /* 0x00000004ff1c7435 */ /* 0x000fc600000001ff */
[----:B------:R-:W-:Y:S01]  /*7b20*/  IMAD.MOV.U32 R29, RZ, RZ, R31 ;  /* 0x000000ffff1d7224 */ /* 0x000fe200078e001f */
[----:B------:R-:W-:-:S07]  /*7b30*/  MOV R33, R30 ;  /* 0x0000001e00217202 */ /* 0x000fce0000000f00 */
[----:B------:R-:W-:Y:S05]  /*7b40*/  WARPSYNC.COLLECTIVE R26, `(.L_x_1772) ;  /* 0x000000001a087348 */ /* 0x000fea0003c00000 */
[----:B------:R0:W1:Y:S02]  /*7b50*/  SHFL.BFLY P2, R30, R29, R28, R27 ;  /* 0x0c00001c1d1e7389 */ /* 0x000064000004001b */
[----:B01----:R-:W-:Y:S01]  /*7b60*/  ENDCOLLECTIVE ;  /* 0x000000000000791b */ /* 0x003fe20003800000 */
.L_x_1772:
[----:B------:R-:W-:-:S05]  /*7b70*/  FADD.FTZ R33, R33, R34 ;  /* 0x0000002221217221 */ /* 0x000fca0000010000 */
[----:B------:R-:W-:Y:S02]  /*7b80*/  MOV R29, R33 ;  /* 0x00000021001d7202 */ /* 0x000fe40000000f00 */
[----:B------:R-:W-:-:S07]  /*7b90*/  MOV R20, R30 ;  /* 0x0000001e00147202 */ /* 0x000fce0000000f00 */
[----:B------:R-:W-:Y:S05]  /*7ba0*/  WARPSYNC.COLLECTIVE R26, `(.L_x_1773) ;  /* 0x000000001a087348 */ /* 0x000fea0003c00000 */
[----:B------:R0:W1:Y:S02]  /*7bb0*/  SHFL.BFLY P2, R30, R29, R28, R27 ;  /* 0x0c00001c1d1e7389 */ /* 0x000064000004001b */
[----:B01----:R-:W-:Y:S01]  /*7bc0*/  ENDCOLLECTIVE ;  /* 0x000000000000791b */ /* 0x003fe20003800000 */
.L_x_1773:
[----:B------:R-:W-:Y:S01]  /*7bd0*/  FADD.FTZ R35, R31, R20 ;  /* 0x000000141f237221 */ /* 0x000fe20000010000 */
[----:B------:R-:W-:-:S04]  /*7be0*/  HFMA2.MMA R28, -RZ, RZ, 0, 1.1920928955078125e-07 ;  /* 0x00000002ff1c7435 */ /* 0x000fc800000001ff */
[----:B------:R-:W-:Y:S02]  /*7bf0*/  MOV R29, R35 ;  /* 0x00000023001d7202 */ /* 0x000fe40000000f00 */
[----:B------:R-:W-:-:S07]  /*7c00*/  MOV R36, R30 ;  /* 0x0000001e00247202 */ /* 0x000fce0000000f00 */
[----:B------:R-:W-:Y:S05]  /*7c10*/  WARPSYNC.COLLECTIVE R26, `(.L_x_1774) ;  /* 0x000000001a087348 */ /* 0x000fea0003c00000 */
[----:B------:R0:W1:Y:S02]  /*7c20*/  SHFL.BFLY P2, R30, R29, R28, R27 ;  /* 0x0c00001c1d1e7389 */ /* 0x000064000004001b */
[----:B01----:R-:W-:Y:S01]  /*7c30*/  ENDCOLLECTIVE ;  /* 0x000000000000791b */ /* 0x003fe20003800000 */
.L_x_1774:
[----:B------:R-:W-:-:S05]  /*7c40*/  FADD.FTZ R36, R33, R36 ;  /* 0x0000002421247221 */ /* 0x000fca0000010000 */
[----:B------:R-:W-:Y:S01]  /*7c50*/  MOV R29, R36 ;  /* 0x00000024001d7202 */ /* 0x000fe20000000f00 */
[----:B------:R-:W-:-:S07]  /*7c60*/  IMAD.MOV.U32 R18, RZ, RZ, R30 ;  /* 0x000000ffff127224 */ /* 0x000fce00078e001e */
[----:B------:R-:W-:Y:S05]  /*7c70*/  WARPSYNC.COLLECTIVE R26, `(.L_x_1775) ;  /* 0x000000001a087348 */ /* 0x000fea0003c00000 */
[----:B------:R0:W1:Y:S02]  /*7c80*/  SHFL.BFLY P2, R30, R29, R28, R27 ;  /* 0x0c00001c1d1e7389 */ /* 0x000064000004001b */
[----:B01----:R-:W-:Y:S01]  /*7c90*/  ENDCOLLECTIVE ;  /* 0x000000000000791b */ /* 0x003fe20003800000 */
.L_x_1775:
        /* <DEDUP_REMOVED lines=8> */
.L_x_1776:
[----:B------:R-:W-:Y:S01]  /*7d20*/  FADD.FTZ R36, R36, R21 ;  /* 0x0000001524247221 */ /* 0x000fe20000010000 */
[----:B------:R-:W-:-:S03]  /*7d30*/  IMAD.MOV.U32 R21, RZ, RZ, RZ ;  /* 0x000000ffff157224 */ /* 0x000fc600078e00ff */
[----:B------:R-:W-:Y:S01]  /*7d40*/  IMAD.MOV.U32 R29, RZ, RZ, R36 ;  /* 0x000000ffff1d7224 */ /* 0x000fe200078e0024 */
[----:B------:R-:W-:-:S07]  /*7d50*/  MOV R34, R30 ;  /* 0x0000001e00227202 */ /* 0x000fce0000000f00 */
[----:B------:R-:W-:Y:S05]  /*7d60*/  WARPSYNC.COLLECTIVE R26, `(.L_x_1777) ;  /* 0x000000001a087348 */ /* 0x000fea0003c00000 */
[----:B------:R0:W1:Y:S02]  /*7d70*/  SHFL.BFLY P2, R30, R29, R28, R27 ;  /* 0x0c00001c1d1e7389 */ /* 0x000064000004001b */
[----:B01----:R-:W-:Y:S01]  /*7d80*/  ENDCOLLECTIVE ;  /* 0x000000000000791b */ /* 0x003fe20003800000 */
.L_x_1777:
[----:B------:R-:W-:Y:S01]  /*7d90*/  FADD.FTZ R34, R35, R34 ;  /* 0x0000002223227221 */ /* 0x000fe20000010000 */
[----:B------:R-:W-:Y:S01]  /*7da0*/  HFMA2.MMA R28, -RZ, RZ, 0, 4.76837158203125e-07 ;  /* 0x00000008ff1c7435 */ /* 0x000fe200000001ff */
[----:B------:R-:W-:Y:S02]  /*7db0*/  MOV R29, R24 ;  /* 0x00000018001d7202 */ /* 0x000fe40000000f00 */
[----:B------:R-:W-:-:S08]  /*7dc0*/  MOV R33, R30 ;  /* 0x0000001e00217202 */ /* 0x000fd00000000f00 */
[----:B------:R-:W-:Y:S05]  /*7dd0*/  WARPSYNC.COLLECTIVE R26, `(.L_x_1778) ;  /* 0x000000001a087348 */ /* 0x000fea0003c00000 */
[----:B------:R0:W1:Y:S02]  /*7de0*/  SHFL.BFLY P2, R30, R29, R28, R27 ;  /* 0x0c00001c1d1e7389 */ /* 0x000064000004001b */
[----:B01----:R-:W-:Y:S01]  /*7df0*/  ENDCOLLECTIVE ;  /* 0x000000000000791b */ /* 0x003fe20003800000 */
.L_x_1778:
[----:B------:R-:W-:Y:S01]  /*7e00*/  FADD.FTZ R33, R36, R33 ;  /* 0x0000002124217221 */ /* 0x000fe20000010000 */
[----:B------:R-:W-:Y:S02]  /*7e10*/  MOV R29, R23 ;  /* 0x00000017001d7202 */ /* 0x000fe40000000f00 */
[----:B------:R-:W-:-:S07]  /*7e20*/  MOV R37, R30 ;  /* 0x0000001e00257202 */ /* 0x000fce0000000f00 */
[----:B------:R-:W-:Y:S05]  /*7e30*/  WARPSYNC.COLLECTIVE R26, `(.L_x_1779) ;  /* 0x000000001a087348 */ /* 0x000fea0003c00000 */
[----:B------:R0:W1:Y:S02]  /*7e40*/  SHFL.BFLY P2, R30, R29, R28, R27 ;  /* 0x0c00001c1d1e7389 */ /* 0x000064000004001b */
[----:B01----:R-:W-:Y:S01]  /*7e50*/  ENDCOLLECTIVE ;  /* 0x000000000000791b */ /* 0x003fe20003800000 */
.L_x_1779:
        /* <DEDUP_REMOVED lines=8> */
.L_x_1780:
        /* <DEDUP_REMOVED lines=8> */
.L_x_1781:
        /* <DEDUP_REMOVED lines=10> */
.L_x_1782:
[----:B------:R0:W1:Y:S04]  /*8000*/  @!P0 LDS R22, [R39] ;  /* 0x0000000027168984 */ /* 0x0000680000000800 */
[----:B------:R0:W2:Y:S01]  /*8010*/  @!P0 LDS R20, [R39+0x500] ;  /* 0x0005000027148984 */ /* 0x0000a20000000800 */
[----:B------:R-:W-:Y:S02]  /*8020*/  MOV R29, R37 ;  /* 0x00000025001d7202 */ /* 0x000fe40000000f00 */
[----:B------:R-:W-:-:S07]  /*8030*/  MOV R23, R30 ;  /* 0x0000001e00177202 */ /* 0x000fce0000000f00 */
[----:B012---:R-:W-:Y:S05]  /*8040*/  WARPSYNC.COLLECTIVE R26, `(.L_x_1783) ;  /* 0x000000001a087348 */ /* 0x007fea0003c00000 */
[----:B------:R3:W4:Y:S02]  /*8050*/  SHFL.BFLY P2, R30, R29, R28, R27 ;  /* 0x0c00001c1d1e7389 */ /* 0x000724000004001b */
[----:B01234-:R-:W-:Y:S01]  /*8060*/  ENDCOLLECTIVE ;  /* 0x000000000000791b */ /* 0x01ffe20003800000 */
.L_x_1783:
        /* <DEDUP_REMOVED lines=9> */
.L_x_1784:
[----:B------:R-:W-:Y:S01]  /*8100*/  ISETP.NE.AND P0, PT, R10, RZ, PT ;  /* 0x000000ff0a00720c */ /* 0x000fe20003f05270 */
[----:B------:R-:W-:-:S05]  /*8110*/  FADD.FTZ R37, R37, R24 ;  /* 0x0000001825257221 */ /* 0x000fca0000010000 */
[----:B------:R-:W-:-:S07]  /*8120*/  MOV R29, R37 ;  /* 0x00000025001d7202 */ /* 0x000fce0000000f00 */
[----:B------:R-:W0:Y:S01]  /*8130*/  @!P0 LDC.64 R24, c[0x0][0x218] ;  /* 0x00008600ff188b82 */ /* 0x000e220000000a00 */
[----:B------:R-:W-:Y:S02]  /*8140*/  @!P0 F2FP.F16.F32.PACK_AB R44, RZ, R44 ;  /* 0x0000002cff2c823e */ /* 0x000fe400000000ff */
[----:B------:R-:W-:-:S07]  /*8150*/  MOV R39, R30 ;  /* 0x0000001e00277202 */ /* 0x000fce0000000f00 */
[----:B0-----:R-:W-:Y:S05]  /*8160*/  WARPSYNC.COLLECTIVE R26, `(.L_x_1785) ;  /* 0x000000001a087348 */ /* 0x001fea0003c00000 */
[----:B------:R1:W2:Y:S02]  /*8170*/  SHFL.BFLY P2, R30, R29, R28, R27 ;  /* 0x0c00001c1d1e7389 */ /* 0x0002a4000004001b */
[----:B012---:R-:W-:Y:S01]  /*8180*/  ENDCOLLECTIVE ;  /* 0x000000000000791b */ /* 0x007fe20003800000 */
.L_x_1785:
[----:B------:R-:W-:Y:S01]  /*8190*/  FADD.FTZ R38, R38, R39 ;  /* 0x0000002726267221 */ /* 0x000fe20000010000 */
[----:B------:R-:W-:Y:S01]  /*81a0*/  HFMA2.MMA R28, -RZ, RZ, 0, 4.76837158203125e-07 ;  /* 0x00000008ff1c7435 */ /* 0x000fe200000001ff */
[----:B------:R-:W-:Y:S02]  /*81b0*/  MOV R29, R21 ;  /* 0x00000015001d7202 */ /* 0x000fe40000000f00 */
[----:B------:R-:W-:-:S08]  /*81c0*/  MOV R40, R30 ;  /* 0x0000001e00287202 */ /* 0x000fd00000000f00 */
[----:B------:R-:W-:Y:S05]  /*81d0*/  WARPSYNC.COLLECTIVE R26, `(.L_x_1786) ;  /* 0x000000001a087348 */ /* 0x000fea0003c00000 */
[----:B------:R0:W1:Y:S02]  /*81e0*/  SHFL.BFLY P2, R30, R29, R28, R27 ;  /* 0x0c00001c1d1e7389 */ /* 0x000064000004001b */
[----:B01----:R-:W-:Y:S01]  /*81f0*/  ENDCOLLECTIVE ;  /* 0x000000000000791b */ /* 0x003fe20003800000 */
.L_x_1786:
[----:B------:R-:W-:Y:S01]  /*8200*/  FADD.FTZ R37, R37, R40 ;  /* 0x0000002825257221 */ /* 0x000fe20000010000 */
[----:B------:R-:W-:Y:S01]  /*8210*/  MOV R29, R18 ;  /* 0x00000012001d7202 */ /* 0x000fe20000000f00 */
[----:B------:R-:W-:-:S07]  /*8220*/  IMAD.MOV.U32 R42, RZ, RZ, R30 ;  /* 0x000000ffff2a7224 */ /* 0x000fce00078e001e */
[----:B------:R-:W-:Y:S05]  /*8230*/  WARPSYNC.COLLECTIVE R26, `(.L_x_1787) ;  /* 0x000000001a087348 */ /* 0x000fea0003c00000 */
[----:B------:R0:W1:Y:S02]  /*8240*/  SHFL.BFLY P2, R30, R29, R28, R27 ;  /* 0x0c00001c1d1e7389 */ /* 0x000064000004001b */
[----:B01----:R-:W-:Y:S01]  /*8250*/  ENDCOLLECTIVE ;  /* 0x000000000000791b */ /* 0x003fe20003800000 */
.L_x_1787:
[----:B------:R-:W-:Y:S01]  /*8260*/  FADD.FTZ R42, R42, R21 ;  /* 0x000000152a2a7221 */ /* 0x000fe20000010000 */
[----:B------:R-:W-:-:S04]  /*8270*/  HFMA2.MMA R28, -RZ, RZ, 0, 2.384185791015625e-07 ;  /* 0x00000004ff1c7435 */ /* 0x000fc800000001ff */
[----:B------:R-:W-:Y:S02]  /*8280*/  MOV R29, R42 ;  /* 0x0000002a001d7202 */ /* 0x000fe40000000f00 */
[----:B------:R-:W-:-:S07]  /*8290*/  MOV R23, R30 ;  /* 0x0000001e00177202 */ /* 0x000fce0000000f00 */
[----:B------:R-:W-:Y:S05]  /*82a0*/  WARPSYNC.COLLECTIVE R26, `(.L_x_1788) ;  /* 0x000000001a087348 */ /* 0x000fea0003c00000 */
[----:B------:R0:W1:Y:S02]  /*82b0*/  SHFL.BFLY P2, R30, R29, R28, R27 ;  /* 0x0c00001c1d1e7389 */ /* 0x000064000004001b */
[----:B01----:R-:W-:Y:S01]  /*82c0*/  ENDCOLLECTIVE ;  /* 0x000000000000791b */ /* 0x003fe20003800000 */
.L_x_1788:
        /* <DEDUP_REMOVED lines=8> */
.L_x_1789:
[----:B------:R-:W-:Y:S01]  /*8350*/  FADD.FTZ R42, R42, R41 ;  /* 0x000000292a2a7221 */ /* 0x000fe20000010000 */
[----:B------:R-:W-:Y:S02]  /*8360*/  IADD3 R41, R15, R6, RZ ;  /* 0x000000060f297210 */ /* 0x000fe40007ffe0ff */
[----:B------:R-:W0:Y:S03]  /*8370*/  @!P0 LDC.64 R14, c[0x0][0x220] ;  /* 0x00008800ff0e8b82 */ /* 0x000e260000000a00 */
[----:B------:R-:W-:-:S04]  /*8380*/  @!P0 IMAD.WIDE R24, R41, 0x2, R24 ;  /* 0x0000000229188825 */ /* 0x000fc800078e0218 */
[----:B------:R-:W-:Y:S01]  /*8390*/  @!P0 IMAD.WIDE R22, R41, 0x2, R22 ;  /* 0x0000000229168825 */ /* 0x000fe200078e0216 */
[----:B------:R-:W-:-:S03]  /*83a0*/  MOV R29, R42 ;  /* 0x0000002a001d7202 */ /* 0x000fc60000000f00 */
[----:B------:R-:W-:Y:S02]  /*83b0*/  IMAD.MOV.U32 R28, RZ, RZ, 0x2 ;  /* 0x00000002ff1c7424 */ /* 0x000fe400078e00ff */
[----:B------:R-:W-:Y:S01]  /*83c0*/  @!P0 IMAD.WIDE R18, R41, 0x2, R18 ;  /* 0x0000000229128825 */ /* 0x000fe200078e0212 */
[----:B------:R-:W-:-:S07]  /*83d0*/  MOV R20, R30 ;  /* 0x0000001e00147202 */ /* 0x000fce0000000f00 */
[----:B0-----:R-:W-:Y:S05]  /*83e0*/  WARPSYNC.COLLECTIVE R26, `(.L_x_1790) ;  /* 0x000000001a087348 */ /* 0x001fea0003c00000 */
[----:B------:R1:W2:Y:S02]  /*83f0*/  SHFL.BFLY P2, R30, R29, R28, R27 ;  /* 0x0c00001c1d1e7389 */ /* 0x0002a4000004001b */
[----:B012---:R-:W-:Y:S01]  /*8400*/  ENDCOLLECTIVE ;  /* 0x000000000000791b */ /* 0x007fe20003800000 */
.L_x_1790:
[----:B------:R-:W-:Y:S01]  /*8410*/  FADD.FTZ R31, R31, R20 ;  /* 0x000000141f1f7221 */ /* 0x000fe20000010000 */
[C---:B------:R-:W-:Y:S01]  /*8420*/  @!P0 IMAD.WIDE R14, R41.reuse, 0x2, R14 ;  /* 0x00000002290e8825 */ /* 0x040fe200078e020e */
[----:B------:R-:W0:Y:S03]  /*8430*/  @!P0 LDC.64 R20, c[0x0][0x218] ;  /* 0x00008600ff148b82 */ /* 0x000e260000000a00 */
[----:B------:R-:W-:Y:S02]  /*8440*/  MOV R29, R31 ;  /* 0x0000001f001d7202 */ /* 0x000fe40000000f00 */
[----:B------:R-:W-:Y:S02]  /*8450*/  MOV R43, R30 ;  /* 0x0000001e002b7202 */ /* 0x000fe40000000f00 */
[----:B------:R-:W-:Y:S02]  /*8460*/  @!P0 F2FP.F16.F32.PACK_AB R30, RZ, R16 ;  /* 0x00000010ff1e823e */ /* 0x000fe400000000ff */
[----:B------:R-:W1:Y:S01]  /*8470*/  @!P0 LDC.64 R16, c[0x0][0x218] ;  /* 0x00008600ff108b82 */ /* 0x000e620000000a00 */
[----:B------:R-:W-:Y:S01]  /*8480*/  FADD.FTZ R42, R42, R43 ;  /* 0x0000002b2a2a7221 */ /* 0x000fe20000010000 */
[----:B------:R-:W-:Y:S01]  /*8490*/  PRMT R45, R30, 0x7610, R45 ;  /* 0x000076101e2d7816 */ /* 0x000fe2000000002d */
[----:B0-----:R-:W-:-:S07]  /*84a0*/  @!P0 IMAD.WIDE R20, R41, 0x2, R20 ;  /* 0x0000000229148825 */ /* 0x001fce00078e0214 */
[----:B-1----:R-:W-:Y:S05]  /*84b0*/  WARPSYNC.COLLECTIVE R26, `(.L_x_1791) ;  /* 0x000000001a087348 */ /* 0x002fea0003c00000 */
[----:B------:R0:W2:Y:S02]  /*84c0*/  SHFL.BFLY P2, R30, R29, R28, R27 ;  /* 0x0c00001c1d1e7389 */ /* 0x0000a4000004001b */
[----:B012---:R-:W-:Y:S01]  /*84d0*/  ENDCOLLECTIVE ;  /* 0x000000000000791b */ /* 0x007fe20003800000 */
.L_x_1791:
[----:B------:R0:W-:Y:S04]  /*84e0*/  @!P0 STG.E.U16 desc[UR12][R24.64], R45 ;  /* 0x0000002d18008986 */ /* 0x0001e8000c10150c */
[----:B------:R1:W-:Y:S01]  /*84f0*/  @!P0 STG.E.U16 desc[UR12][R22.64], R44 ;  /* 0x0000002c16008986 */ /* 0x0003e2000c10150c */
[----:B------:R-:W-:Y:S01]  /*8500*/  @!P0 F2FP.F16.F32.PACK_AB R26, RZ, R38 ;  /* 0x00000026ff1a823e */ /* 0x000fe200000000ff */
[----:B------:R-:W-:Y:S01]  /*8510*/  HFMA2.MMA R28, -RZ, RZ, 0, 5.9604644775390625e-08 ;  /* 0x00000001ff1c7435 */ /* 0x000fe200000001ff */
        /* <DEDUP_REMOVED lines=10> */
.L_x_1792:
        /* <DEDUP_REMOVED lines=11> */
.L_x_1793:
[----:B------:R-:W-:Y:S01]  /*8670*/  FADD.FTZ R35, R42, R35 ;  /* 0x000000232a237221 */ /* 0x000fe20000010000 */
[----:B------:R-:W-:Y:S06]  /*8680*/  BRA `(.L_x_1794) ;  /* 0xffffffe000d47947 */ /* 0x000fec000383ffff */
.L_x_1795:
        /* <DEDUP_REMOVED lines=15> */
.L_x_2660:


//--------------------- .text._ZN13group_norm_v218gn_bwd_cuda_kernelI6__halfLi320ELi3ELi32ELi40ELi1024ELb0ELb1ELi32ELi320ELi320ELi4ELb1ELi12ELb0ELb0ELNS_15WgradSyncMethodE3ENS_16CompileConditionILi900EEEEEvPT_S6_S6_PKS5_S8_S8_S8_PKfflPfPj --------------------------
	.section	.text._ZN13group_norm_v218gn_bwd_cuda_kernelI6__halfLi320ELi3ELi32ELi40ELi1024ELb0ELb1ELi32ELi320ELi320ELi4ELb1ELi12ELb0ELb0ELNS_15WgradSyncMethodE3ENS_16CompileConditionILi900EEEEEvPT_S6_S6_PKS5_S8_S8_S8_PKfflPfPj,"ax",@progbits
	.align	128
        .global         _ZN13group_norm_v218gn_bwd_cuda_kernelI6__halfLi320ELi3ELi32ELi40ELi1024ELb0ELb1ELi32ELi320ELi320ELi4ELb1ELi12ELb0ELb0ELNS_15WgradSyncMethodE3ENS_16CompileConditionILi900EEEEEvPT_S6_S6_PKS5_S8_S8_S8_PKfflPfPj
        .type           _ZN13group_norm_v218gn_bwd_cuda_kernelI6__halfLi320ELi3ELi32ELi40ELi1024ELb0ELb1ELi32ELi320ELi320ELi4ELb1ELi12ELb0ELb0ELNS_15WgradSyncMethodE3ENS_16CompileConditionILi900EEEEEvPT_S6_S6_PKS5_S8_S8_S8_PKfflPfPj,@function
        .size           _ZN13group_norm_v218gn_bwd_cuda_kernelI6__halfLi320ELi3ELi32ELi40ELi1024ELb0ELb1ELi32ELi320ELi320ELi4ELb1ELi12ELb0ELb0ELNS_15WgradSyncMethodE3ENS_16CompileConditionILi900EEEEEvPT_S6_S6_PKS5_S8_S8_S8_PKfflPfPj,(.L_x_2661 - _ZN13group_norm_v218gn_bwd_cuda_kernelI6__halfLi320ELi3ELi32ELi40ELi1024ELb0ELb1ELi32ELi320ELi320ELi4ELb1ELi12ELb0ELb0ELNS_15WgradSyncMethodE3ENS_16CompileConditionILi900EEEEEvPT_S6_S6_PKS5_S8_S8_S8_PKfflPfPj)
        .other          _ZN13group_norm_v218gn_bwd_cuda_kernelI6__halfLi320ELi3ELi32ELi40ELi1024ELb0ELb1ELi32ELi320ELi320ELi4ELb1ELi12ELb0ELb0ELNS_15WgradSyncMethodE3ENS_16CompileConditionILi900EEEEEvPT_S6_S6_PKS5_S8_S8_S8_PKfflPfPj,@"STO_CUDA_ENTRY STV_DEFAULT"
_ZN13group_norm_v218gn_bwd_cuda_kernelI6__halfLi320ELi3ELi32ELi40ELi1024ELb0ELb1ELi32ELi320ELi320ELi4ELb1ELi12ELb0ELb0ELNS_15WgradSyncMethodE3ENS_16CompileConditionILi900EEEEEvPT_S6_S6_PKS5_S8_S8_S8_PKfflPfPj:
.text._ZN13group_norm_v218gn_bwd_cuda_kernelI6__halfLi320ELi3ELi32ELi40ELi1024ELb0ELb1ELi32ELi320ELi320ELi4ELb1ELi12ELb0ELb0ELNS_15WgradSyncMethodE3ENS_16CompileConditionILi900EEEEEvPT_S6_S6_PKS5_S8_S8_S8_PKfflPfPj:
        /* <DEDUP_REMOVED lines=32> */
.L_x_1798:
[----:B------:R-:W2:Y:S04]  /*0200*/  LD.E.STRONG.GPU R0, desc[UR12][R2.64] ;  /* 0x0000000c02007980 */ /* 0x000ea8000c10f900 */
[----:B--2---:R-:W-:Y:S01]  /*0210*/  CCTL.IVALL ;  /* 0x00000000ff00798f */ /* 0x004fe20002000000 */
[----:B------:R-:W-:Y:S05]  /*0220*/  YIELD ;  /* 0x0000000000007946 */ /* 0x000fea0003800000 */
[----:B-----5:R-:W-:-:S04]  /*0230*/  LOP3.LUT R0, R0, R5, RZ, 0x3c, !PT ;  /* 0x0000000500007212 */ /* 0x020fc800078e3cff */
[----:B------:R-:W-:-:S13]  /*0240*/  ISETP.GT.AND P0, PT, R0, -0x1, PT ;  /* 0xffffffff0000780c */ /* 0x000fda0003f04270 */
[----:B------:R-:W-:Y:S05]  /*0250*/  @P0 BRA `(.L_x_1798) ;  /* 0xfffffffc00e80947 */ /* 0x000fea000383ffff */
.L_x_1797:
[----:B------:R-:W-:Y:S05]  /*0260*/  WARPSYNC.ALL ;  /* 0x0000000000007948 */ /* 0x000fea0003800000 */
[----:B------:R-:W-:Y:S06]  /*0270*/  BAR.SYNC.DEFER_BLOCKING 0x0 ;  /* 0x0000000000007b1d */ /* 0x000fec0000010000 */
[----:B------:R-:W-:Y:S05]  /*0280*/  BRA `(.L_x_1799) ;  /* 0x0000004400607947 */ /* 0x000fea0003800000 */
.L_x_1796:
        /* <DEDUP_REMOVED lines=37> */
.L_x_1811:
        /* <DEDUP_REMOVED lines=569> */
.L_x_1800:
        /* <DEDUP_REMOVED lines=134> */
.L_x_1802:
[----:B------:R-:W-:Y:S05]  /*30d0*/  BSYNC B0 ;  /* 0x0000000000007941 */ /* 0x000fea0003800000 */
.L_x_1801:
        /* <DEDUP_REMOVED lines=26> */
.L_x_1804:
[----:B------:R-:W-:Y:S05]  /*3280*/  BSYNC B0 ;  /* 0x0000000000007941 */ /* 0x000fea0003800000 */
.L_x_1803:
        /* <DEDUP_REMOVED lines=17> */
.L_x_1807:
[----:B------:R-:W2:Y:S04]  /*33a0*/  LD.E.STRONG.GPU R37, desc[UR12][R34.64] ;  /* 0x0000000c22257980 */ /* 0x000ea8000c10f900 */
[----:B--2---:R-:W-:Y:S01]  /*33b0*/  CCTL.IVALL ;  /* 0x00000000ff00798f */ /* 0x004fe20002000000 */
[----:B------:R-:W-:Y:S05]  /*33c0*/  YIELD ;  /* 0x0000000000007946 */ /* 0x000fea0003800000 */
[----:B-----5:R-:W-:-:S04]  /*33d0*/  LOP3.LUT R37, R37, R36, RZ, 0x3c, !PT ;  /* 0x0000002425257212 */ /* 0x020fc800078e3cff */
[----:B------:R-:W-:-:S13]  /*33e0*/  ISETP.GT.AND P1, PT, R37, -0x1, PT ;  /* 0xffffffff2500780c */ /* 0x000fda0003f24270 */
[----:B------:R-:W-:Y:S05]  /*33f0*/  @P1 BRA `(.L_x_1807) ;  /* 0xfffffffc00e81947 */ /* 0x000fea000383ffff */
.L_x_1806:
[----:B------:R-:W-:Y:S05]  /*3400*/  WARPSYNC.ALL ;  /* 0x0000000000007948 */ /* 0x000fea0003800000 */
[----:B------:R-:W-:Y:S06]  /*3410*/  BAR.SYNC.DEFER_BLOCKING 0x0 ;  /* 0x0000000000007b1d */ /* 0x000fec0000010000 */
[----:B------:R-:W-:Y:S05]  /*3420*/  BRA `(.L_x_1808) ;  /* 0x0000000000687947 */ /* 0x000fea0003800000 */
.L_x_1805:
        /* <DEDUP_REMOVED lines=18> */
.L_x_1810:
[----:B------:R-:W2:Y:S04]  /*3550*/  LD.E.STRONG.GPU R37, desc[UR12][R34.64] ;  /* 0x0000000c22257980 */ /* 0x000ea8000c10f900 */
[----:B--2---:R-:W-:Y:S01]  /*3560*/  CCTL.IVALL ;  /* 0x00000000ff00798f */ /* 0x004fe20002000000 */
[----:B------:R-:W-:Y:S05]  /*3570*/  YIELD ;  /* 0x0000000000007946 */ /* 0x000fea0003800000 */
[----:B-----5:R-:W-:-:S04]  /*3580*/  LOP3.LUT R37, R37, R36, RZ, 0x3c, !PT ;  /* 0x0000002425257212 */ /* 0x020fc800078e3cff */
[----:B------:R-:W-:-:S13]  /*3590*/  ISETP.GT.AND P1, PT, R37, -0x1, PT ;  /* 0xffffffff2500780c */ /* 0x000fda0003f24270 */
[----:B------:R-:W-:Y:S05]  /*35a0*/  @P1 BRA `(.L_x_1810) ;  /* 0xfffffffc00e81947 */ /* 0x000fea000383ffff */
.L_x_1809:
[----:B------:R-:W-:Y:S05]  /*35b0*/  WARPSYNC.ALL ;  /* 0x0000000000007948 */ /* 0x000fea0003800000 */
[----:B------:R-:W-:Y:S06]  /*35c0*/  BAR.SYNC.DEFER_BLOCKING 0x0 ;  /* 0x0000000000007b1d */ /* 0x000fec0000010000 */
.L_x_1808:
        /* <DEDUP_REMOVED lines=292> */
.L_x_1799:
        /* <DEDUP_REMOVED lines=56> */
.L_x_1828:
        /* <DEDUP_REMOVED lines=45> */
.L_x_1815:
[----:B------:R-:W-:Y:S05]  /*4e60*/  BSYNC B1 ;  /* 0x0000000000017941 */ /* 0x000fea0003800000 */
.L_x_1814:
        /* <DEDUP_REMOVED lines=21> */
.L_x_1818:
        /* <DEDUP_REMOVED lines=55> */
.L_x_1817:
[----:B------:R-:W-:Y:S05]  /*5330*/  BSYNC B1 ;  /* 0x0000000000017941 */ /* 0x000fea0003800000 */
.L_x_1816:
        /* <DEDUP_REMOVED lines=35> */
.L_x_1820:
[----:B------:R-:W-:Y:S05]  /*5570*/  BSYNC B1 ;  /* 0x0000000000017941 */ /* 0x000fea0003800000 */
.L_x_1819:
        /* <DEDUP_REMOVED lines=15> */
.L_x_1813:
[----:B------:R-:W-:Y:S05]  /*5670*/  BSYNC B0 ;  /* 0x0000000000007941 */ /* 0x000fea0003800000 */
.L_x_1812:
        /* <DEDUP_REMOVED lines=50> */
.L_x_1837:
        /* <DEDUP_REMOVED lines=46> */
.L_x_1847:
        /* <DEDUP_REMOVED lines=41> */
.L_x_1857:
[----:B--2---:R-:W-:Y:S01]  /*5f10*/  FADD.FTZ R15, R14, R30 ;  /* 0x0000001e0e0f7221 */ /* 0x004fe20000010000 */
[----:B------:R-:W-:-:S04]  /*5f20*/  @!P1 F2FP.F16.F32.PACK_AB R14, RZ, R24 ;  /* 0x00000018ff0e923e */ /* 0x000fc800000000ff */
[----:B------:R-:W-:Y:S01]  /*5f30*/  @!P1 F2FP.F16.F32.PACK_AB R15, RZ, R15 ;  /* 0x0000000fff0f923e */ /* 0x000fe200000000ff */
[----:B------:R3:W-:Y:S03]  /*5f40*/  @!P1 STG.E.U16 desc[UR12][R16.64+0x50], R14 ;  /* 0x0000500e10009986 */ /* 0x0007e6000c10150c */
[----:B------:R-:W-:Y:S02]  /*5f50*/  PRMT R20, R15, 0x7610, R20 ;  /* 0x000076100f147816 */ /* 0x000fe40000000014 */
[----:B------:R-:W-:-:S03]  /*5f60*/  LEA.HI R15, R56, 0x3c, RZ, 0x1c ;  /* 0x0000003c380f7811 */ /* 0x000fc600078fe0ff */
[----:B------:R3:W-:Y:S04]  /*5f70*/  @!P1 STG.E.U16 desc[UR12][R18.64+0x50], R20 ;  /* 0x0000501412009986 */ /* 0x0007e8000c10150c */
.L_x_1823:
[----:B------:R-:W-:Y:S05]  /*5f80*/  BSYNC B0 ;  /* 0x0000000000007941 */ /* 0x000fea0003800000 */
.L_x_1822:
        /* <DEDUP_REMOVED lines=165> */
.L_x_1891:
        /* <DEDUP_REMOVED lines=9> */
.L_x_1821:
        /* <DEDUP_REMOVED lines=8> */
.L_x_1824:
[----:B-----5:R-:W-:Y:S01]  /*6af0*/  HFMA2.MMA R28, -RZ, RZ, 0, 4.76837158203125e-07 ;  /* 0x00000008ff1c7435 */ /* 0x020fe200000001ff */
[----:B-1----:R-:W-:Y:S02]  /*6b00*/  MOV R29, R14 ;  /* 0x0000000e001d7202 */ /* 0x002fe40000000f00 */
[----:B------:R-:W-:Y:S02]  /*6b10*/  MOV R27, 0x101f ;  /* 0x0000101f001b7802 */ /* 0x000fe40000000f00 */
[----:B------:R-:W-:-:S07]  /*6b20*/  MOV R26, 0xffff ;  /* 0x0000ffff001a7802 */ /* 0x000fce0000000f00 */
[----:B0-2---:R-:W-:Y:S05]  /*6b30*/  WARPSYNC.COLLECTIVE R26, `(.L_x_1829) ;  /* 0x000000001a087348 */ /* 0x005fea0003c00000 */
[----:B------:R1:W3:Y:S02]  /*6b40*/  SHFL.BFLY P2, R30, R29, R28, R27 ;  /* 0x0c00001c1d1e7389 */ /* 0x0002e4000004001b */
[----:B0123--:R-:W-:Y:S01]  /*6b50*/  ENDCOLLECTIVE ;  /* 0x000000000000791b */ /* 0x00ffe20003800000 */
.L_x_1829:
[----:B------:R-:W-:Y:S01]  /*6b60*/  IMAD.MOV.U32 R29, RZ, RZ, R15 ;  /* 0x000000ffff1d7224 */ /* 0x000fe200078e000f */
[----:B------:R-:W-:-:S07]  /*6b70*/  MOV R17, R30 ;  /* 0x0000001e00117202 */ /* 0x000fce0000000f00 */
[----:B------:R-:W-:Y:S05]  /*6b80*/  WARPSYNC.COLLECTIVE R26, `(.L_x_1830) ;  /* 0x000000001a087348 */ /* 0x000fea0003c00000 */
[----:B------:R0:W1:Y:S02]  /*6b90*/  SHFL.BFLY P2, R30, R29, R28, R27 ;  /* 0x0c00001c1d1e7389 */ /* 0x000064000004001b */
[----:B01----:R-:W-:Y:S01]  /*6ba0*/  ENDCOLLECTIVE ;  /* 0x000000000000791b */ /* 0x003fe20003800000 */
.L_x_1830:
[----:B------:R-:W-:Y:S01]  /*6bb0*/  FADD.FTZ R17, R17, R14 ;  /* 0x0000000e11117221 */ /* 0x000fe20000010000 */
[----:B------:R-:W-:-:S04]  /*6bc0*/  HFMA2.MMA R28, -RZ, RZ, 0, 2.384185791015625e-07 ;  /* 0x00000004ff1c7435 */ /* 0x000fc800000001ff */
[----:B------:R-:W-:Y:S02]  /*6bd0*/  MOV R29, R17 ;  /* 0x00000011001d7202 */ /* 0x000fe40000000f00 */
[----:B------:R-:W-:-:S07]  /*6be0*/  MOV R16, R30 ;  /* 0x0000001e00107202 */ /* 0x000fce0000000f00 */
[----:B------:R-:W-:Y:S05]  /*6bf0*/  WARPSYNC.COLLECTIVE R26, `(.L_x_1831) ;  /* 0x000000001a087348 */ /* 0x000fea0003c00000 */
[----:B------:R0:W1:Y:S02]  /*6c00*/  SHFL.BFLY P2, R30, R29, R28, R27 ;  /* 0x0c00001c1d1e7389 */ /* 0x000064000004001b */
[----:B01----:R-:W-:Y:S01]  /*6c10*/  ENDCOLLECTIVE ;  /* 0x000000000000791b */ /* 0x003fe20003800000 */
.L_x_1831:
[----:B------:R-:W-:-:S05]  /*6c20*/  FADD.FTZ R16, R16, R15 ;  /* 0x0000000f10107221 */ /* 0x000fca0000010000 */
[----:B------:R-:W-:Y:S02]  /*6c30*/  MOV R29, R16 ;  /* 0x00000010001d7202 */ /* 0x000fe40000000f00 */
[----:B------:R-:W-:-:S07]  /*6c40*/  MOV R18, R30 ;  /* 0x0000001e00127202 */ /* 0x000fce0000000f00 */
[----:B------:R-:W-:Y:S05]  /*6c50*/  WARPSYNC.COLLECTIVE R26, `(.L_x_1832) ;  /* 0x000000001a087348 */ /* 0x000fea0003c00000 */
[----:B------:R0:W1:Y:S02]  /*6c60*/  SHFL.BFLY P2, R30, R29, R28, R27 ;  /* 0x0c00001c1d1e7389 */ /* 0x000064000004001b */
[----:B01----:R-:W-:Y:S01]  /*6c70*/  ENDCOLLECTIVE ;  /* 0x000000000000791b */ /* 0x003fe20003800000 */
.L_x_1832:
[----:B------:R-:W-:Y:S01]  /*6c80*/  FADD.FTZ R18, R17, R18 ;  /* 0x0000001211127221 */ /* 0x000fe20000010000 */
[----:B------:R-:W-:-:S04]  /*6c90*/  HFMA2.MMA R28, -RZ, RZ, 0, 1.1920928955078125e-07 ;  /* 0x00000002ff1c7435 */ /* 0x000fc800000001ff */
[----:B------:R-:W-:Y:S02]  /*6ca0*/  MOV R29, R18 ;  /* 0x00000012001d7202 */ /* 0x000fe40000000f00 */
[----:B------:R-:W-:-:S07]  /*6cb0*/  MOV R19, R30 ;  /* 0x0000001e00137202 */ /* 0x000fce0000000f00 */
[----:B------:R-:W-:Y:S05]  /*6cc0*/  WARPSYNC.COLLECTIVE R26, `(.L_x_1833) ;  /* 0x000000001a087348 */ /* 0x000fea0003c00000 */
[----:B------:R0:W1:Y:S02]  /*6cd0*/  SHFL.BFLY P2, R30, R29, R28, R27 ;  /* 0x0c00001c1d1e7389 */ /* 0x000064000004001b */
[----:B01----:R-:W-:Y:S01]  /*6ce0*/  ENDCOLLECTIVE ;  /* 0x000000000000791b */ /* 0x003fe20003800000 */
.L_x_1833:
[----:B------:R-:W-:-:S05]  /*6cf0*/  FADD.FTZ R19, R16, R19 ;  /* 0x0000001310137221 */ /* 0x000fca0000010000 */
[----:B------:R-:W-:Y:S01]  /*6d00*/  MOV R29, R19 ;  /* 0x00000013001d7202 */ /* 0x000fe20000000f00 */
[----:B------:R-:W-:-:S07]  /*6d10*/  IMAD.MOV.U32 R21, RZ, RZ, R30 ;  /* 0x000000ffff157224 */ /* 0x000fce00078e001e */
[----:B------:R-:W-:Y:S05]  /*6d20*/  WARPSYNC.COLLECTIVE R26, `(.L_x_1834) ;  /* 0x000000001a087348 */ /* 0x000fea0003c00000 */
[----:B------:R0:W1:Y:S02]  /*6d30*/  SHFL.BFLY P2, R30, R29, R28, R27 ;  /* 0x0c00001c1d1e7389 */ /* 0x000064000004001b */
[----:B01----:R-:W-:Y:S01]  /*6d40*/  ENDCOLLECTIVE ;  /* 0x000000000000791b */ /* 0x003fe20003800000 */
.L_x_1834:
[----:B------:R-:W-:Y:S01]  /*6d50*/  FADD.FTZ R21, R18, R21 ;  /* 0x0000001512157221 */ /* 0x000fe20000010000 */
[----:B------:R-:W-:-:S04]  /*6d60*/  HFMA2.MMA R28, -RZ, RZ, 0, 5.9604644775390625e-08 ;  /* 0x00000001ff1c7435 */ /* 0x000fc800000001ff */
[----:B------:R-:W-:Y:S02]  /*6d70*/  MOV R29, R21 ;  /* 0x00000015001d7202 */ /* 0x000fe40000000f00 */
[----:B------:R-:W-:-:S07]  /*6d80*/  MOV R14, R30 ;  /* 0x0000001e000e7202 */ /* 0x000fce0000000f00 */
[----:B------:R-:W-:Y:S05]  /*6d90*/  WARPSYNC.COLLECTIVE R26, `(.L_x_1835) ;  /* 0x000000001a087348 */ /* 0x000fea0003c00000 */
[----:B------:R0:W1:Y:S02]  /*6da0*/  SHFL.BFLY P2, R30, R29, R28, R27 ;  /* 0x0c00001c1d1e7389 */ /* 0x000064000004001b */
[----:B01----:R-:W-:Y:S01]  /*6db0*/  ENDCOLLECTIVE ;  /* 0x000000000000791b */ /* 0x003fe20003800000 */
.L_x_1835:
[----:B------:R-:W-:-:S05]  /*6dc0*/  FADD.FTZ R14, R19, R14 ;  /* 0x0000000e130e7221 */ /* 0x000fca0000010000 */
[----:B------:R-:W-:Y:S02]  /*6dd0*/  MOV R29, R14 ;  /* 0x0000000e001d7202 */ /* 0x000fe40000000f00 */
[----:B------:R-:W-:-:S07]  /*6de0*/  MOV R20, R30 ;  /* 0x0000001e00147202 */ /* 0x000fce0000000f00 */
[----:B------:R-:W-:Y:S05]  /*6df0*/  WARPSYNC.COLLECTIVE R26, `(.L_x_1836) ;  /* 0x000000001a087348 */ /* 0x000fea0003c00000 */
[----:B------:R0:W1:Y:S02]  /*6e00*/  SHFL.BFLY P2, R30, R29, R28, R27 ;  /* 0x0c00001c1d1e7389 */ /* 0x000064000004001b */
[----:B01----:R-:W-:Y:S01]  /*6e10*/  ENDCOLLECTIVE ;  /* 0x000000000000791b */ /* 0x003fe20003800000 */
.L_x_1836:
[----:B------:R-:W-:Y:S01]  /*6e20*/  FADD.FTZ R20, R21, R20 ;  /* 0x0000001415147221 */ /* 0x000fe20000010000 */
[----:B------:R-:W-:Y:S06]  /*6e30*/  BRA `(.L_x_1837) ;  /* 0xffffffe800d87947 */ /* 0x000fec000383ffff */
.L_x_1825:
        /* <DEDUP_REMOVED lines=8> */
.L_x_1839:
[----:B------:R-:W-:Y:S05]  /*6ec0*/  BSYNC B1 ;  /* 0x0000000000017941 */ /* 0x000fea0003800000 */
.L_x_1838:
        /* <DEDUP_REMOVED lines=8> */
.L_x_1840:
[----:B------:R-:W-:-:S05]  /*6f50*/  FADD.FTZ R21, R21, R14 ;  /* 0x0000000e15157221 */ /* 0x000fca0000010000 */
[----:B------:R-:W-:Y:S01]  /*6f60*/  MOV R29, R21 ;  /* 0x00000015001d7202 */ /* 0x000fe20000000f00 */
[----:B------:R-:W-:Y:S01]  /*6f70*/  IMAD.MOV.U32 R28, RZ, RZ, 0x4 ;  /* 0x00000004ff1c7424 */ /* 0x000fe200078e00ff */
[----:B------:R-:W-:-:S07]  /*6f80*/  MOV R20, R30 ;  /* 0x0000001e00147202 */ /* 0x000fce0000000f00 */
[----:B------:R-:W-:Y:S05]  /*6f90*/  WARPSYNC.COLLECTIVE R26, `(.L_x_1841) ;  /* 0x000000001a087348 */ /* 0x000fea0003c00000 */
[----:B------:R0:W1:Y:S02]  /*6fa0*/  SHFL.BFLY P2, R30, R29, R28, R27 ;  /* 0x0c00001c1d1e7389 */ /* 0x000064000004001b */
[----:B01----:R-:W-:Y:S01]  /*6fb0*/  ENDCOLLECTIVE ;  /* 0x000000000000791b */ /* 0x003fe20003800000 */
.L_x_1841:
[----:B------:R-:W-:-:S05]  /*6fc0*/  FADD.FTZ R20, R20, R15 ;  /* 0x0000000f14147221 */ /* 0x000fca0000010000 */
[----:B------:R-:W-:Y:S02]  /*6fd0*/  MOV R29, R20 ;  /* 0x00000014001d7202 */ /* 0x000fe40000000f00 */
[----:B------:R-:W-:-:S07]  /*6fe0*/  MOV R22, R30 ;  /* 0x0000001e00167202 */ /* 0x000fce0000000f00 */
[----:B------:R-:W-:Y:S05]  /*6ff0*/  WARPSYNC.COLLECTIVE R26, `(.L_x_1842) ;  /* 0x000000001a087348 */ /* 0x000fea0003c00000 */
[----:B------:R0:W1:Y:S02]  /*7000*/  SHFL.BFLY P2, R30, R29, R28, R27 ;  /* 0x0c00001c1d1e7389 */ /* 0x000064000004001b */
[----:B01----:R-:W-:Y:S01]  /*7010*/  ENDCOLLECTIVE ;  /* 0x000000000000791b */ /* 0x003fe20003800000 */
.L_x_1842:
[----:B------:R-:W-:Y:S01]  /*7020*/  FADD.FTZ R22, R21, R22 ;  /* 0x0000001615167221 */ /* 0x000fe20000010000 */
[----:B------:R-:W-:-:S04]  /*7030*/  HFMA2.MMA R28, -RZ, RZ, 0, 1.1920928955078125e-07 ;  /* 0x00000002ff1c7435 */ /* 0x000fc800000001ff */
[----:B------:R-:W-:Y:S02]  /*7040*/  MOV R29, R22 ;  /* 0x00000016001d7202 */ /* 0x000fe40000000f00 */
[----:B------:R-:W-:-:S07]  /*7050*/  MOV R23, R30 ;  /* 0x0000001e00177202 */ /* 0x000fce0000000f00 */
[----:B------:R-:W-:Y:S05]  /*7060*/  WARPSYNC.COLLECTIVE R26, `(.L_x_1843) ;  /* 0x000000001a087348 */ /* 0x000fea0003c00000 */
[----:B------:R0:W1:Y:S02]  /*7070*/  SHFL.BFLY P2, R30, R29, R28, R27 ;  /* 0x0c00001c1d1e7389 */ /* 0x000064000004001b */
[----:B01----:R-:W-:Y:S01]  /*7080*/  ENDCOLLECTIVE ;  /* 0x000000000000791b */ /* 0x003fe20003800000 */
.L_x_1843:
[----:B------:R-:W-:-:S05]  /*7090*/  FADD.FTZ R23, R20, R23 ;  /* 0x0000001714177221 */ /* 0x000fca0000010000 */
[----:B------:R-:W-:Y:S02]  /*70a0*/  MOV R29, R23 ;  /* 0x00000017001d7202 */ /* 0x000fe40000000f00 */
[----:B------:R-:W-:-:S07]  /*70b0*/  MOV R25, R30 ;  /* 0x0000001e00197202 */ /* 0x000fce0000000f00 */
[----:B------:R-:W-:Y:S05]  /*70c0*/  WARPSYNC.COLLECTIVE R26, `(.L_x_1844) ;  /* 0x000000001a087348 */ /* 0x000fea0003c00000 */
[----:B------:R0:W1:Y:S02]  /*70d0*/  SHFL.BFLY P2, R30, R29, R28, R27 ;  /* 0x0c00001c1d1e7389 */ /* 0x000064000004001b */
[----:B01----:R-:W-:Y:S01]  /*70e0*/  ENDCOLLECTIVE ;  /* 0x000000000000791b */ /* 0x003fe20003800000 */
.L_x_1844:
[----:B------:R-:W-:Y:S01]  /*70f0*/  FADD.FTZ R25, R22, R25 ;  /* 0x0000001916197221 */ /* 0x000fe20000010000 */
[----:B------:R-:W-:-:S03]  /*7100*/  HFMA2.MMA R28, -RZ, RZ, 0, 5.9604644775390625e-08 ;  /* 0x00000001ff1c7435 */ /* 0x000fc600000001ff */
[----:B------:R-:W-:Y:S01]  /*7110*/  IMAD.MOV.U32 R29, RZ, RZ, R25 ;  /* 0x000000ffff1d7224 */ /* 0x000fe200078e0019 */
[----:B------:R-:W-:-:S07]  /*7120*/  MOV R14, R30 ;  /* 0x0000001e000e7202 */ /* 0x000fce0000000f00 */
[----:B------:R-:W-:Y:S05]  /*7130*/  WARPSYNC.COLLECTIVE R26, `(.L_x_1845) ;  /* 0x000000001a087348 */ /* 0x000fea0003c00000 */
[----:B------:R0:W1:Y:S02]  /*7140*/  SHFL.BFLY P2, R30, R29, R28, R27 ;  /* 0x0c00001c1d1e7389 */ /* 0x000064000004001b */
[----:B01----:R-:W-:Y:S01]  /*7150*/  ENDCOLLECTIVE ;  /* 0x000000000000791b */ /* 0x003fe20003800000 */
.L_x_1845:
[----:B------:R-:W-:-:S05]  /*7160*/  FADD.FTZ R14, R23, R14 ;  /* 0x0000000e170e7221 */ /* 0x000fca0000010000 */
[----:B------:R-:W-:Y:S02]  /*7170*/  MOV R29, R14 ;  /* 0x0000000e001d7202 */ /* 0x000fe40000000f00 */
[----:B------:R-:W-:-:S07]  /*7180*/  MOV R24, R30 ;  /* 0x0000001e00187202 */ /* 0x000fce0000000f00 */
[----:B------:R-:W-:Y:S05]  /*7190*/  WARPSYNC.COLLECTIVE R26, `(.L_x_1846) ;  /* 0x000000001a087348 */ /* 0x000fea0003c00000 */
[----:B------:R0:W1:Y:S02]  /*71a0*/  SHFL.BFLY P2, R30, R29, R28, R27 ;  /* 0x0c00001c1d1e7389 */ /* 0x000064000004001b */
[----:B01----:R-:W-:Y:S01]  /*71b0*/  ENDCOLLECTIVE ;  /* 0x000000000000791b */ /* 0x003fe20003800000 */
.L_x_1846:
[----:B------:R-:W-:Y:S01]  /*71c0*/  FADD.FTZ R24, R25, R24 ;  /* 0x0000001819187221 */ /* 0x000fe20000010000 */
[----:B------:R-:W-:Y:S06]  /*71d0*/  BRA `(.L_x_1847) ;  /* 0xffffffe800a87947 */ /* 0x000fec000383ffff */
.L_x_1826:
        /* <DEDUP_REMOVED lines=8> */
.L_x_1849:
[----:B------:R-:W-:Y:S05]  /*7260*/  BSYNC B1 ;  /* 0x0000000000017941 */ /* 0x000fea0003800000 */
.L_x_1848:
        /* <DEDUP_REMOVED lines=8> */
.L_x_1850:
[----:B------:R-:W-:Y:S01]  /*72f0*/  FADD.FTZ R21, R21, R14 ;  /* 0x0000000e15157221 */ /* 0x000fe20000010000 */
[----:B------:R-:W-:-:S04]  /*7300*/  HFMA2.MMA R28, -RZ, RZ, 0, 2.384185791015625e-07 ;  /* 0x00000004ff1c7435 */ /* 0x000fc800000001ff */
[----:B------:R-:W-:Y:S02]  /*7310*/  MOV R29, R21 ;  /* 0x00000015001d7202 */ /* 0x000fe40000000f00 */
[----:B------:R-:W-:-:S07]  /*7320*/  MOV R20, R30 ;  /* 0x0000001e00147202 */ /* 0x000fce0000000f00 */
[----:B------:R-:W-:Y:S05]  /*7330*/  WARPSYNC.COLLECTIVE R26, `(.L_x_1851) ;  /* 0x000000001a087348 */ /* 0x000fea0003c00000 */
[----:B------:R0:W1:Y:S02]  /*7340*/  SHFL.BFLY P2, R30, R29, R28, R27 ;  /* 0x0c00001c1d1e7389 */ /* 0x000064000004001b */
[----:B01----:R-:W-:Y:S01]  /*7350*/  ENDCOLLECTIVE ;  /* 0x000000000000791b */ /* 0x003fe20003800000 */
.L_x_1851:
[----:B------:R-:W-:-:S05]  /*7360*/  FADD.FTZ R20, R20, R15 ;  /* 0x0000000f14147221 */ /* 0x000fca0000010000 */
[----:B------:R-:W-:Y:S02]  /*7370*/  MOV R29, R20 ;  /* 0x00000014001d7202 */ /* 0x000fe40000000f00 */
[----:B------:R-:W-:-:S07]  /*7380*/  MOV R22, R30 ;  /* 0x0000001e00167202 */ /* 0x000fce0000000f00 */
[----:B------:R-:W-:Y:S05]  /*7390*/  WARPSYNC.COLLECTIVE R26, `(.L_x_1852) ;  /* 0x000000001a087348 */ /* 0x000fea0003c00000 */
[----:B------:R0:W1:Y:S02]  /*73a0*/  SHFL.BFLY P2, R30, R29, R28, R27 ;  /* 0x0c00001c1d1e7389 */ /* 0x000064000004001b */
[----:B01----:R-:W-:Y:S01]  /*73b0*/  ENDCOLLECTIVE ;  /* 0x000000000000791b */ /* 0x003fe20003800000 */
.L_x_1852:
[----:B------:R-:W-:Y:S01]  /*73c0*/  FADD.FTZ R22, R21, R22 ;  /* 0x0000001615167221 */ /* 0x000fe20000010000 */
[----:B------:R-:W-:-:S04]  /*73d0*/  HFMA2.MMA R28, -RZ, RZ, 0, 1.1920928955078125e-07 ;  /* 0x00000002ff1c7435 */ /* 0x000fc800000001ff */
[----:B------:R-:W-:Y:S01]  /*73e0*/  MOV R29, R22 ;  /* 0x00000016001d7202 */ /* 0x000fe20000000f00 */
[----:B------:R-:W-:-:S07]  /*73f0*/  IMAD.MOV.U32 R23, RZ, RZ, R30 ;  /* 0x000000ffff177224 */ /* 0x000fce00078e001e */
[----:B------:R-:W-:Y:S05]  /*7400*/  WARPSYNC.COLLECTIVE R26, `(.L_x_1853) ;  /* 0x000000001a087348 */ /* 0x000fea0003c00000 */
[----:B------:R0:W1:Y:S02]  /*7410*/  SHFL.BFLY P2, R30, R29, R28, R27 ;  /* 0x0c00001c1d1e7389 */ /* 0x000064000004001b */
[----:B01----:R-:W-:Y:S01]  /*7420*/  ENDCOLLECTIVE ;  /* 0x000000000000791b */ /* 0x003fe20003800000 */
.L_x_1853:
[----:B------:R-:W-:-:S05]  /*7430*/  FADD.FTZ R23, R20, R23 ;  /* 0x0000001714177221 */ /* 0x000fca0000010000 */
[----:B------:R-:W-:Y:S02]  /*7440*/  MOV R29, R23 ;  /* 0x00000017001d7202 */ /* 0x000fe40000000f00 */
[----:B------:R-:W-:-:S07]  /*7450*/  MOV R25, R30 ;  /* 0x0000001e00197202 */ /* 0x000fce0000000f00 */
[----:B------:R-:W-:Y:S05]  /*7460*/  WARPSYNC.COLLECTIVE R26, `(.L_x_1854) ;  /* 0x000000001a087348 */ /* 0x000fea0003c00000 */
[----:B------:R0:W1:Y:S02]  /*7470*/  SHFL.BFLY P2, R30, R29, R28, R27 ;  /* 0x0c00001c1d1e7389 */ /* 0x000064000004001b */
[----:B01----:R-:W-:Y:S01]  /*7480*/  ENDCOLLECTIVE ;  /* 0x000000000000791b */ /* 0x003fe20003800000 */
.L_x_1854:
[----:B------:R-:W-:Y:S01]  /*7490*/  FADD.FTZ R25, R22, R25 ;  /* 0x0000001916197221 */ /* 0x000fe20000010000 */
[----:B------:R-:W-:-:S04]  /*74a0*/  HFMA2.MMA R28, -RZ, RZ, 0, 5.9604644775390625e-08 ;  /* 0x00000001ff1c7435 */ /* 0x000fc800000001ff */
[----:B------:R-:W-:Y:S02]  /*74b0*/  MOV R29, R25 ;  /* 0x00000019001d7202 */ /* 0x000fe40000000f00 */
[----:B------:R-:W-:-:S07]  /*74c0*/  MOV R14, R30 ;  /* 0x0000001e000e7202 */ /* 0x000fce0000000f00 */
[----:B------:R-:W-:Y:S05]  /*74d0*/  WARPSYNC.COLLECTIVE R26, `(.L_x_1855) ;  /* 0x000000001a087348 */ /* 0x000fea0003c00000 */
[----:B------:R0:W1:Y:S02]  /*74e0*/  SHFL.BFLY P2, R30, R29, R28, R27 ;  /* 0x0c00001c1d1e7389 */ /* 0x000064000004001b */
[----:B01----:R-:W-:Y:S01]  /*74f0*/  ENDCOLLECTIVE ;  /* 0x000000000000791b */ /* 0x003fe20003800000 */
.L_x_1855:
[----:B------:R-:W-:-:S04]  /*7500*/  FADD.FTZ R14, R23, R14 ;  /* 0x0000000e170e7221 */ /* 0x000fc80000010000 */
[----:B------:R-:W-:Y:S01]  /*7510*/  IMAD.MOV.U32 R29, RZ, RZ, R14 ;  /* 0x000000ffff1d7224 */ /* 0x000fe200078e000e */
[----:B------:R-:W-:-:S07]  /*7520*/  MOV R24, R30 ;  /* 0x0000001e00187202 */ /* 0x000fce0000000f00 */
[----:B------:R-:W-:Y:S05]  /*7530*/  WARPSYNC.COLLECTIVE R26, `(.L_x_1856) ;  /* 0x000000001a087348 */ /* 0x000fea0003c00000 */
[----:B------:R0:W1:Y:S02]  /*7540*/  SHFL.BFLY P2, R30, R29, R28, R27 ;  /* 0x0c00001c1d1e7389 */ /* 0x000064000004001b */
[----:B01----:R-:W-:Y:S01]  /*7550*/  ENDCOLLECTIVE ;  /* 0x000000000000791b */ /* 0x003fe20003800000 */
.L_x_1856:
[----:B------:R-:W-:Y:S01]  /*7560*/  FADD.FTZ R24, R25, R24 ;  /* 0x0000001819187221 */ /* 0x000fe20000010000 */
[----:B------:R-:W-:Y:S06]  /*7570*/  BRA `(.L_x_1857) ;  /* 0xffffffe800647947 */ /* 0x000fec000383ffff */
.L_x_1827:
        /* <DEDUP_REMOVED lines=8> */
.L_x_1859:
[----:B------:R-:W-:Y:S05]  /*7600*/  BSYNC B0 ;  /* 0x0000000000007941 */ /* 0x000fea0003800000 */
.L_x_1858:
        /* <DEDUP_REMOVED lines=10> */
.L_x_1860:
        /* <DEDUP_REMOVED lines=17> */
.L_x_1861:
[----:B------:R-:W-:Y:S02]  /*77c0*/  MOV R29, R17 ;  /* 0x00000011001d7202 */ /* 0x000fe40000000f00 */
[----:B------:R-:W-:-:S07]  /*77d0*/  MOV R16, R30 ;  /* 0x0000001e00107202 */ /* 0x000fce0000000f00 */
[----:B------:R-:W-:Y:S05]  /*77e0*/  WARPSYNC.COLLECTIVE R26, `(.L_x_1862) ;  /* 0x000000001a087348 */ /* 0x000fea0003c00000 */
[----:B------:R0:W1:Y:S02]  /*77f0*/  SHFL.BFLY P2, R30, R29, R28, R27 ;  /* 0x0c00001c1d1e7389 */ /* 0x000064000004001b */
[----:B01----:R-:W-:Y:S01]  /*7800*/  ENDCOLLECTIVE ;  /* 0x000000000000791b */ /* 0x003fe20003800000 */
.L_x_1862:
        /* <DEDUP_REMOVED lines=14> */
.L_x_1863:
[----:B------:R0:W1:Y:S01]  /*78f0*/  @!P0 LDS R38, [R22+0x500] ;  /* 0x0005000016268984 */ /* 0x0000620000000800 */
[----:B------:R-:W-:Y:S02]  /*7900*/  MOV R29, R14 ;  /* 0x0000000e001d7202 */ /* 0x000fe40000000f00 */
[----:B------:R-:W-:-:S07]  /*7910*/  MOV R16, R30 ;  /* 0x0000001e00107202 */ /* 0x000fce0000000f00 */
[----:B01----:R-:W-:Y:S05]  /*7920*/  WARPSYNC.COLLECTIVE R26, `(.L_x_1864) ;  /* 0x000000001a087348 */ /* 0x003fea0003c00000 */
[----:B------:R2:W3:Y:S02]  /*7930*/  SHFL.BFLY P2, R30, R29, R28, R27 ;  /* 0x0c00001c1d1e7389 */ /* 0x0004e4000004001b */
[----:B0123--:R-:W-:Y:S01]  /*7940*/  ENDCOLLECTIVE ;  /* 0x000000000000791b */ /* 0x00ffe20003800000 */
.L_x_1864:
        /* <DEDUP_REMOVED lines=9> */
.L_x_1865:
[----:B------:R-:W-:Y:S01]  /*79e0*/  MOV R29, R17 ;  /* 0x00000011001d7202 */ /* 0x000fe20000000f00 */
[----:B------:R-:W-:-:S07]  /*79f0*/  IMAD.MOV.U32 R19, RZ, RZ, R30 ;  /* 0x000000ffff137224 */ /* 0x000fce00078e001e */
[----:B------:R-:W-:Y:S05]  /*7a00*/  WARPSYNC.COLLECTIVE R26, `(.L_x_1866) ;  /* 0x000000001a087348 */ /* 0x000fea0003c00000 */
[----:B------:R0:W1:Y:S02]  /*7a10*/  SHFL.BFLY P2, R30, R29, R28, R27 ;  /* 0x0c00001c1d1e7389 */ /* 0x000064000004001b */
[----:B01----:R-:W-:Y:S01]  /*7a20*/  ENDCOLLECTIVE ;  /* 0x000000000000791b */ /* 0x003fe20003800000 */
.L_x_1866:
[----:B------:R-:W-:Y:S01]  /*7a30*/  FADD.FTZ R16, R16, R19 ;  /* 0x0000001310107221 */ /* 0x000fe20000010000 */
[----:B------:R-:W-:Y:S01]  /*7a40*/  HFMA2.MMA R28, -RZ, RZ, 0, 4.76837158203125e-07 ;  /* 0x00000008ff1c7435 */ /* 0x000fe200000001ff */
[----:B------:R-:W-:Y:S02]  /*7a50*/  MOV R29, R32 ;  /* 0x00000020001d7202 */ /* 0x000fe40000000f00 */
[----:B------:R-:W-:-:S08]  /*7a60*/  MOV R14, R30 ;  /* 0x0000001e000e7202 */ /* 0x000fd00000000f00 */
[----:B------:R-:W-:Y:S05]  /*7a70*/  WARPSYNC.COLLECTIVE R26, `(.L_x_1867) ;  /* 0x000000001a087348 */ /* 0x000fea0003c00000 */
[----:B------:R0:W1:Y:S02]  /*7a80*/  SHFL.BFLY P2, R30, R29, R28, R27 ;  /* 0x0c00001c1d1e7389 */ /* 0x000064000004001b */
[----:B01----:R-:W-:Y:S01]  /*7a90*/  ENDCOLLECTIVE ;  /* 0x000000000000791b */ /* 0x003fe20003800000 */
.L_x_1867:
[----:B------:R-:W-:Y:S01]  /*7aa0*/  FADD.FTZ R44, R17, R14 ;  /* 0x0000000e112c7221 */ /* 0x000fe20000010000 */
[----:B------:R-:W-:Y:S02]  /*7ab0*/  MOV R29, R34 ;  /* 0x00000022001d7202 */ /* 0x000fe40000000f00 */
[----:B------:R-:W-:-:S07]  /*7ac0*/  MOV R31, R30 ;  /* 0x0000001e001f7202 */ /* 0x000fce0000000f00 */
[----:B------:R-:W-:Y:S05]  /*7ad0*/  WARPSYNC.COLLECTIVE R26, `(.L_x_1868) ;  /* 0x000000001a087348 */ /* 0x000fea0003c00000 */
[----:B------:R0:W1:Y:S02]  /*7ae0*/  SHFL.BFLY P2, R30, R29, R28, R27 ;  /* 0x0c00001c1d1e7389 */ /* 0x000064000004001b */
[----:B01----:R-:W-:Y:S01]  /*7af0*/  ENDCOLLECTIVE ;  /* 0x000000000000791b */ /* 0x003fe20003800000 */
.L_x_1868:
[----:B------:R-:W-:Y:S01]  /*7b00*/  FADD.FTZ R31, R31, R32 ;  /* 0x000000201f1f7221 */ /* 0x000fe20000010000 */
[----:B------:R-:W-:-:S03]  /*7b10*/  HFMA2.MMA R28, -RZ, RZ, 0, 2.384185791015625e-07 ;  /* 0x00000004ff1c7435 */ /* 0x000fc600000001ff */
[----:B------:R-:W-:Y:S01]  /*7b20*/  IMAD.MOV.U32 R29, RZ, RZ, R31 ;  /* 0x000000ffff1d7224 */ /* 0x000fe200078e001f */
[----:B------:R-:W-:-:S07]  /*7b30*/  MOV R33, R30 ;  /* 0x0000001e00217202 */ /* 0x000fce0000000f00 */
[----:B------:R-:W-:Y:S05]  /*7b40*/  WARPSYNC.COLLECTIVE R26, `(.L_x_1869) ;  /* 0x000000001a087348 */ /* 0x000fea0003c00000 */
[----:B------:R0:W1:Y:S02]  /*7b50*/  SHFL.BFLY P2, R30, R29, R28, R27 ;  /* 0x0c00001c1d1e7389 */ /* 0x000064000004001b */
[----:B01----:R-:W-:Y:S01]  /*7b60*/  ENDCOLLECTIVE ;  /* 0x000000000000791b */ /* 0x003fe20003800000 */
.L_x_1869:
[----:B------:R-:W-:-:S05]  /*7b70*/  FADD.FTZ R33, R33, R34 ;  /* 0x0000002221217221 */ /* 0x000fca0000010000 */
[----:B------:R-:W-:Y:S02]  /*7b80*/  MOV R29, R33 ;  /* 0x00000021001d7202 */ /* 0x000fe40000000f00 */
[----:B------:R-:W-:-:S07]  /*7b90*/  MOV R20, R30 ;  /* 0x0000001e00147202 */ /* 0x000fce0000000f00 */
[----:B------:R-:W-:Y:S05]  /*7ba0*/  WARPSYNC.COLLECTIVE R26, `(.L_x_1870) ;  /* 0x000000001a087348 */ /* 0x000fea0003c00000 */
[----:B------:R0:W1:Y:S02]  /*7bb0*/  SHFL.BFLY P2, R30, R29, R28, R27 ;  /* 0x0c00001c1d1e7389 */ /* 0x000064000004001b */
[----:B01----:R-:W-:Y:S01]  /*7bc0*/  ENDCOLLECTIVE ;  /* 0x000000000000791b */ /* 0x003fe20003800000 */
.L_x_1870:
[----:B------:R-:W-:Y:S01]  /*7bd0*/  FADD.FTZ R35, R31, R20 ;  /* 0x000000141f237221 */ /* 0x000fe20000010000 */
[----:B------:R-:W-:-:S04]  /*7be0*/  HFMA2.MMA R28, -RZ, RZ, 0, 1.1920928955078125e-07 ;  /* 0x00000002ff1c7435 */ /* 0x000fc800000001ff */
[----:B------:R-:W-:Y:S02]  /*7bf0*/  MOV R29, R35 ;  /* 0x00000023001d7202 */ /* 0x000fe40000000f00 */
[----:B------:R-:W-:-:S07]  /*7c00*/  MOV R36, R30 ;  /* 0x0000001e00247202 */ /* 0x000fce0000000f00 */
[----:B------:R-:W-:Y:S05]  /*7c10*/  WARPSYNC.COLLECTIVE R26, `(.L_x_1871) ;  /* 0x000000001a087348 */ /* 0x000fea0003c00000 */
[----:B------:R0:W1:Y:S02]  /*7c20*/  SHFL.BFLY P2, R30, R29, R28, R27 ;  /* 0x0c00001c1d1e7389 */ /* 0x000064000004001b */
[----:B01----:R-:W-:Y:S01]  /*7c30*/  ENDCOLLECTIVE ;  /* 0x000000000000791b */ /* 0x003fe20003800000 */
.L_x_1871:
[----:B------:R-:W-:-:S05]  /*7c40*/  FADD.FTZ R36, R33, R36 ;  /* 0x0000002421247221 */ /* 0x000fca0000010000 */
[----:B------:R-:W-:Y:S01]  /*7c50*/  MOV R29, R36 ;  /* 0x00000024001d7202 */ /* 0x000fe20000000f00 */
[----:B------:R-:W-:-:S07]  /*7c60*/  IMAD.MOV.U32 R18, RZ, RZ, R30 ;  /* 0x000000ffff127224 */ /* 0x000fce00078e001e */
[----:B------:R-:W-:Y:S05]  /*7c70*/  WARPSYNC.COLLECTIVE R26, `(.L_x_1872) ;  /* 0x000000001a087348 */ /* 0x000fea0003c00000 */
[----:B------:R0:W1:Y:S02]  /*7c80*/  SHFL.BFLY P2, R30, R29, R28, R27 ;  /* 0x0c00001c1d1e7389 */ /* 0x000064000004001b */
[----:B01----:R-:W-:Y:S01]  /*7c90*/  ENDCOLLECTIVE ;  /* 0x000000000000791b */ /* 0x003fe20003800000 */
.L_x_1872:
        /* <DEDUP_REMOVED lines=8> */
.L_x_1873:
[----:B------:R-:W-:Y:S01]  /*7d20*/  FADD.FTZ R36, R36, R21 ;  /* 0x0000001524247221 */ /* 0x000fe20000010000 */
[----:B------:R-:W-:-:S03]  /*7d30*/  IMAD.MOV.U32 R21, RZ, RZ, RZ ;  /* 0x000000ffff157224 */ /* 0x000fc600078e00ff */
[----:B------:R-:W-:Y:S01]  /*7d40*/  IMAD.MOV.U32 R29, RZ, RZ, R36 ;  /* 0x000000ffff1d7224 */ /* 0x000fe200078e0024 */
[----:B------:R-:W-:-:S07]  /*7d50*/  MOV R34, R30 ;  /* 0x0000001e00227202 */ /* 0x000fce0000000f00 */
[----:B------:R-:W-:Y:S05]  /*7d60*/  WARPSYNC.COLLECTIVE R26, `(.L_x_1874) ;  /* 0x000000001a087348 */ /* 0x000fea0003c00000 */
[----:B------:R0:W1:Y:S02]  /*7d70*/  SHFL.BFLY P2, R30, R29, R28, R27 ;  /* 0x0c00001c1d1e7389 */ /* 0x000064000004001b */
[----:B01----:R-:W-:Y:S01]  /*7d80*/  ENDCOLLECTIVE ;  /* 0x000000000000791b */ /* 0x003fe20003800000 */
.L_x_1874:
[----:B------:R-:W-:Y:S01]  /*7d90*/  FADD.FTZ R34, R35, R34 ;  /* 0x0000002223227221 */ /* 0x000fe20000010000 */
[----:B------:R-:W-:Y:S01]  /*7da0*/  HFMA2.MMA R28, -RZ, RZ, 0, 4.76837158203125e-07 ;  /* 0x00000008ff1c7435 */ /* 0x000fe200000001ff */
[----:B------:R-:W-:Y:S02]  /*7db0*/  MOV R29, R24 ;  /* 0x00000018001d7202 */ /* 0x000fe40000000f00 */
[----:B------:R-:W-:-:S08]  /*7dc0*/  MOV R33, R30 ;  /* 0x0000001e00217202 */ /* 0x000fd00000000f00 */
[----:B------:R-:W-:Y:S05]  /*7dd0*/  WARPSYNC.COLLECTIVE R26, `(.L_x_1875) ;  /* 0x000000001a087348 */ /* 0x000fea0003c00000 */
[----:B------:R0:W1:Y:S02]  /*7de0*/  SHFL.BFLY P2, R30, R29, R28, R27 ;  /* 0x0c00001c1d1e7389 */ /* 0x000064000004001b */
[----:B01----:R-:W-:Y:S01]  /*7df0*/  ENDCOLLECTIVE ;  /* 0x000000000000791b */ /* 0x003fe20003800000 */
.L_x_1875:
[----:B------:R-:W-:Y:S01]  /*7e00*/  FADD.FTZ R33, R36, R33 ;  /* 0x0000002124217221 */ /* 0x000fe20000010000 */
[----:B------:R-:W-:Y:S02]  /*7e10*/  MOV R29, R23 ;  /* 0x00000017001d7202 */ /* 0x000fe40000000f00 */
[----:B------:R-:W-:-:S07]  /*7e20*/  MOV R37, R30 ;  /* 0x0000001e00257202 */ /* 0x000fce0000000f00 */
[----:B------:R-:W-:Y:S05]  /*7e30*/  WARPSYNC.COLLECTIVE R26, `(.L_x_1876) ;  /* 0x000000001a087348 */ /* 0x000fea0003c00000 */
[----:B------:R0:W1:Y:S02]  /*7e40*/  SHFL.BFLY P2, R30, R29, R28, R27 ;  /* 0x0c00001c1d1e7389 */ /* 0x000064000004001b */
[----:B01----:R-:W-:Y:S01]  /*7e50*/  ENDCOLLECTIVE ;  /* 0x000000000000791b */ /* 0x003fe20003800000 */
.L_x_1876:
        /* <DEDUP_REMOVED lines=8> */
.L_x_1877:
        /* <DEDUP_REMOVED lines=8> */
.L_x_1878:
        /* <DEDUP_REMOVED lines=10> */
.L_x_1879:
[----:B------:R0:W1:Y:S04]  /*8000*/  @!P0 LDS R22, [R39] ;  /* 0x0000000027168984 */ /* 0x0000680000000800 */
[----:B------:R0:W2:Y:S01]  /*8010*/  @!P0 LDS R20, [R39+0x500] ;  /* 0x0005000027148984 */ /* 0x0000a20000000800 */
[----:B------:R-:W-:Y:S02]  /*8020*/  MOV R29, R37 ;  /* 0x00000025001d7202 */ /* 0x000fe40000000f00 */
[----:B------:R-:W-:-:S07]  /*8030*/  MOV R23, R30 ;  /* 0x0000001e00177202 */ /* 0x000fce0000000f00 */
[----:B012---:R-:W-:Y:S05]  /*8040*/  WARPSYNC.COLLECTIVE R26, `(.L_x_1880) ;  /* 0x000000001a087348 */ /* 0x007fea0003c00000 */
[----:B------:R3:W4:Y:S02]  /*8050*/  SHFL.BFLY P2, R30, R29, R28, R27 ;  /* 0x0c00001c1d1e7389 */ /* 0x000724000004001b */
[----:B01234-:R-:W-:Y:S01]  /*8060*/  ENDCOLLECTIVE ;  /* 0x000000000000791b */ /* 0x01ffe20003800000 */
.L_x_1880:
        /* <DEDUP_REMOVED lines=9> */
.L_x_1881:
        /* <DEDUP_REMOVED lines=9> */
.L_x_1882:
[----:B------:R-:W-:Y:S01]  /*8190*/  FADD.FTZ R38, R38, R39 ;  /* 0x0000002726267221 */ /* 0x000fe20000010000 */
[----:B------:R-:W-:Y:S01]  /*81a0*/  HFMA2.MMA R28, -RZ, RZ, 0, 4.76837158203125e-07 ;  /* 0x00000008ff1c7435 */ /* 0x000fe200000001ff */
[----:B------:R-:W-:Y:S02]  /*81b0*/  MOV R29, R21 ;  /* 0x00000015001d7202 */ /* 0x000fe40000000f00 */
[----:B------:R-:W-:-:S08]  /*81c0*/  MOV R40, R30 ;  /* 0x0000001e00287202 */ /* 0x000fd00000000f00 */
[----:B------:R-:W-:Y:S05]  /*81d0*/  WARPSYNC.COLLECTIVE R26, `(.L_x_1883) ;  /* 0x000000001a087348 */ /* 0x000fea0003c00000 */
[----:B------:R0:W1:Y:S02]  /*81e0*/  SHFL.BFLY P2, R30, R29, R28, R27 ;  /* 0x0c00001c1d1e7389 */ /* 0x000064000004001b */
[----:B01----:R-:W-:Y:S01]  /*81f0*/  ENDCOLLECTIVE ;  /* 0x000000000000791b */ /* 0x003fe20003800000 */
.L_x_1883:
[----:B------:R-:W-:Y:S01]  /*8200*/  FADD.FTZ R37, R37, R40 ;  /* 0x0000002825257221 */ /* 0x000fe20000010000 */
[----:B------:R-:W-:Y:S01]  /*8210*/  MOV R29, R18 ;  /* 0x00000012001d7202 */ /* 0x000fe20000000f00 */
[----:B------:R-:W-:-:S07]  /*8220*/  IMAD.MOV.U32 R42, RZ, RZ, R30 ;  /* 0x000000ffff2a7224 */ /* 0x000fce00078e001e */
[----:B------:R-:W-:Y:S05]  /*8230*/  WARPSYNC.COLLECTIVE R26, `(.L_x_1884) ;  /* 0x000000001a087348 */ /* 0x000fea0003c00000 */
[----:B------:R0:W1:Y:S02]  /*8240*/  SHFL.BFLY P2, R30, R29, R28, R27 ;  /* 0x0c00001c1d1e7389 */ /* 0x000064000004001b */
[----:B01----:R-:W-:Y:S01]  /*8250*/  ENDCOLLECTIVE ;  /* 0x000000000000791b */ /* 0x003fe20003800000 */
.L_x_1884:
[----:B------:R-:W-:Y:S01]  /*8260*/  FADD.FTZ R42, R42, R21 ;  /* 0x000000152a2a7221 */ /* 0x000fe20000010000 */
[----:B------:R-:W-:-:S04]  /*8270*/  HFMA2.MMA R28, -RZ, RZ, 0, 2.384185791015625e-07 ;  /* 0x00000004ff1c7435 */ /* 0x000fc800000001ff */
[----:B------:R-:W-:Y:S02]  /*8280*/  MOV R29, R42 ;  /* 0x0000002a001d7202 */ /* 0x000fe40000000f00 */
[----:B------:R-:W-:-:S07]  /*8290*/  MOV R23, R30 ;  /* 0x0000001e00177202 */ /* 0x000fce0000000f00 */
[----:B------:R-:W-:Y:S05]  /*82a0*/  WARPSYNC.COLLECTIVE R26, `(.L_x_1885) ;  /* 0x000000001a087348 */ /* 0x000fea0003c00000 */
[----:B------:R0:W1:Y:S02]  /*82b0*/  SHFL.BFLY P2, R30, R29, R28, R27 ;  /* 0x0c00001c1d1e7389 */ /* 0x000064000004001b */
[----:B01----:R-:W-:Y:S01]  /*82c0*/  ENDCOLLECTIVE ;  /* 0x000000000000791b */ /* 0x003fe20003800000 */
.L_x_1885:
        /* <DEDUP_REMOVED lines=8> */
.L_x_1886:
        /* <DEDUP_REMOVED lines=12> */
.L_x_1887:
        /* <DEDUP_REMOVED lines=13> */
.L_x_1888:
        /* <DEDUP_REMOVED lines=14> */
.L_x_1889:
        /* <DEDUP_REMOVED lines=11> */
.L_x_1890:
[----:B------:R-:W-:Y:S01]  /*8670*/  FADD.FTZ R35, R42, R35 ;  /* 0x000000232a237221 */ /* 0x000fe20000010000 */
[----:B------:R-:W-:Y:S06]  /*8680*/  BRA `(.L_x_1891) ;  /* 0xffffffe000d47947 */ /* 0x000fec000383ffff */
.L_x_1892:
        /* <DEDUP_REMOVED lines=15> */
.L_x_2661:


//--------------------- .text._ZN13group_norm_v218gn_bwd_cuda_kernelI6__halfLi320ELi3ELi16ELi80ELi1024ELb1ELb1ELi16ELi320ELi320ELi4ELb1ELi5ELb0ELb0ELNS_15WgradSyncMethodE2ENS_16CompileConditionILi900EEEEEvPT_S6_S6_PKS5_S8_S8_S8_PKfflPfPj --------------------------
	.section	.text._ZN13group_norm_v218gn_bwd_cuda_kernelI6__halfLi320ELi3ELi16ELi80ELi1024ELb1ELb1ELi16ELi320ELi320ELi4ELb1ELi5ELb0ELb0ELNS_15WgradSyncMethodE2ENS_16CompileConditionILi900EEEEEvPT_S6_S6_PKS5_S8_S8_S8_PKfflPfPj,"ax",@progbits
	.align	128
        .global         _ZN13group_norm_v218gn_bwd_cuda_kernelI6__halfLi320ELi3ELi16ELi80ELi1024ELb1ELb1ELi16ELi320ELi320ELi4ELb1ELi5ELb0ELb0ELNS_15WgradSyncMethodE2ENS_16CompileConditionILi900EEEEEvPT_S6_S6_PKS5_S8_S8_S8_PKfflPfPj
        .type           _ZN13group_norm_v218gn_bwd_cuda_kernelI6__halfLi320ELi3ELi16ELi80ELi1024ELb1ELb1ELi16ELi320ELi320ELi4ELb1ELi5ELb0ELb0ELNS_15WgradSyncMethodE2ENS_16CompileConditionILi900EEEEEvPT_S6_S6_PKS5_S8_S8_S8_PKfflPfPj,@function
        .size           _ZN13group_norm_v218gn_bwd_cuda_kernelI6__halfLi320ELi3ELi16ELi80ELi1024ELb1ELb1ELi16ELi320ELi320ELi4ELb1ELi5ELb0ELb0ELNS_15WgradSyncMethodE2ENS_16CompileConditionILi900EEEEEvPT_S6_S6_PKS5_S8_S8_S8_PKfflPfPj,(.L_x_2662 - _ZN13group_norm_v218gn_bwd_cuda_kernelI6__halfLi320ELi3ELi16ELi80ELi1024ELb1ELb1ELi16ELi320ELi320ELi4ELb1ELi5ELb0ELb0ELNS_15WgradSyncMethodE2ENS_16CompileConditionILi900EEEEEvPT_S6_S6_PKS5_S8_S8_S8_PKfflPfPj)
        .other          _ZN13group_norm_v218gn_bwd_cuda_kernelI6__halfLi320ELi3ELi16ELi80ELi1024ELb1ELb1ELi16ELi320ELi320ELi4ELb1ELi5ELb0ELb0ELNS_15WgradSyncMethodE2ENS_16CompileConditionILi900EEEEEvPT_S6_S6_PKS5_S8_S8_S8_PKfflPfPj,@"STO_CUDA_ENTRY STV_DEFAULT"
_ZN13group_norm_v218gn_bwd_cuda_kernelI6__halfLi320ELi3ELi16ELi80ELi1024ELb1ELb1ELi16ELi320ELi320ELi4ELb1ELi5ELb0ELb0ELNS_15WgradSyncMethodE2ENS_16CompileConditionILi900EEEEEvPT_S6_S6_PKS5_S8_S8_S8_PKfflPfPj:
.text._ZN13group_norm_v218gn_bwd_cuda_kernelI6__halfLi320ELi3ELi16ELi80ELi1024ELb1ELb1ELi16ELi320ELi320ELi4ELb1ELi5ELb0ELb0ELNS_15WgradSyncMethodE2ENS_16CompileConditionILi900EEEEEvPT_S6_S6_PKS5_S8_S8_S8_PKfflPfPj:
        /* <DEDUP_REMOVED lines=30> */
.L_x_1895:
[----:B------:R-:W2:Y:S04]  /*01e0*/  LD.E.STRONG.GPU R0, desc[UR14][R2.64] ;  /* 0x0000000e02007980 */ /* 0x000ea8000c10f900 */
[----:B--2---:R-:W-:Y:S01]  /*01f0*/  CCTL.IVALL ;  /* 0x00000000ff00798f */ /* 0x004fe20002000000 */
[----:B------:R-:W-:Y:S05]  /*0200*/  YIELD ;  /* 0x0000000000007946 */ /* 0x000fea0003800000 */
[----:B-----5:R-:W-:-:S04]  /*0210*/  LOP3.LUT R0, R0, R5, RZ, 0x3c, !PT ;  /* 0x0000000500007212 */ /* 0x020fc800078e3cff */
[----:B------:R-:W-:-:S13]  /*0220*/  ISETP.GT.AND P0, PT, R0, -0x1, PT ;  /* 0xffffffff0000780c */ /* 0x000fda0003f04270 */
[----:B------:R-:W-:Y:S05]  /*0230*/  @P0 BRA `(.L_x_1895) ;  /* 0xfffffffc00e80947 */ /* 0x000fea000383ffff */
.L_x_1894:
[----:B------:R-:W-:Y:S05]  /*0240*/  WARPSYNC.ALL ;  /* 0x0000000000007948 */ /* 0x000fea0003800000 */
[----:B------:R-:W-:Y:S06]  /*0250*/  BAR.SYNC.DEFER_BLOCKING 0x0 ;  /* 0x0000000000007b1d */ /* 0x000fec0000010000 */
[----:B------:R-:W-:Y:S05]  /*0260*/  BRA `(.L_x_1896) ;  /* 0x0000003800307947 */ /* 0x000fea0003800000 */
.L_x_1893:
[----:B------:R-:W0:Y:S01]  /*0270*/  S2R R7, SR_CgaCtaId ;  /* 0x0000000000077919 */ /* 0x000e220000008800 */
[----:B------:R-:W-:Y:S01]  /*0280*/  MOV R0, 0x400 ;  /* 0x0000040000007802 */ /* 0x000fe20000000f00 */
[----:B------:R-:W-:Y:S01]  /*0290*/  UMOV UR4, URZ ;  /* 0x0000003f00047c82 */ /* 0x000fe20008000000 */
[----:B------:R-:W1:Y:S02]  /*02a0*/  S2R R5, SR_TID.X ;  /* 0x0000000000057919 */ /* 0x000e640000002100 */
[----:B------:R-:W-:-:S04]  /*02b0*/  IADD3 R0, R0, 0x2800, RZ ;  /* 0x0000280000007810 */ /* 0x000fc80007ffe0ff */
[----:B0-----:R-:W-:-:S07]  /*02c0*/  LEA R7, R7, R0, 0x18 ;  /* 0x0000000007077211 */ /* 0x001fce00078ec0ff */
.L_x_1907:
[----:B-1----:R-:W-:Y:S01]  /*02d0*/  IMAD.WIDE.U32 R42, R5, -0x33333333, RZ ;  /* 0xcccccccd052a7825 */ /* 0x002fe200078e00ff */
[----:B------:R-:W-:Y:S01]  /*02e0*/  ULOP3.LUT UR8, UR10, 0x3, URZ, 0xc0, !UPT ;  /* 0x000000030a087892 */ /* 0x000fe2000f8ec03f */
[----:B------:R-:W0:Y:S01]  /*02f0*/  LDC.64 R16, c[0x0][0x238] ;  /* 0x00008e00ff107b82 */ /* 0x000e220000000a00 */
[----:B------:R-:W-:Y:S02]  /*0300*/  USHF.L.U32 UR9, UR19, 0x4, URZ ;  /* 0x0000000413097899 */ /* 0x000fe4000800063f */
[----:B------:R-:W-:Y:S01]  /*0310*/  SHF.R.U32.HI R42, RZ, 0x6, R43 ;  /* 0x00000006ff2a7819 */ /* 0x000fe2000001162b */
[----:B------:R-:W-:Y:S02]  /*0320*/  UIMAD UR11, UR8, 0x140, URZ ;  /* 0x00000140080b78a4 */ /* 0x000fe4000f8e023f */
[----:B------:R-:W-:Y:S02]  /*0330*/  USHF.R.U64 UR12, UR10, 0x2, UR5 ;  /* 0x000000020a0c7899 */ /* 0x000fe40008001205 */
[----:B------:R-:W-:Y:S01]  /*0340*/  IMAD R44, R42, -0x50, R5 ;  /* 0xffffffb02a2c7824 */ /* 0x000fe200078e0205 */
[----:B------:R-:W-:Y:S01]  /*0350*/  ULOP3.LUT UR9, UR9, 0x3f0, URZ, 0xc0, !UPT ;  /* 0x000003f009097892 */ /* 0x000fe2000f8ec03f */
[----:B--2---:R-:W1:Y:S01]  /*0360*/  LDC.64 R14, c[0x0][0x240] ;  /* 0x00009000ff0e7b82 */ /* 0x004e620000000a00 */
[----:B------:R-:W-:-:S02]  /*0370*/  USHF.R.U32.HI UR8, URZ, 0x2, UR5 ;  /* 0x000000023f087899 */ /* 0x000fc40008011605 */
[----:B------:R-:W-:Y:S02]  /*0380*/  LEA R54, R44, UR11, 0x2 ;  /* 0x0000000b2c367c11 */ /* 0x000fe4000f8e10ff */
[----:B------:R-:W-:Y:S02]  /*0390*/  VIADD R0, R42, UR9 ;  /* 0x000000092a007c36 */ /* 0x000fe40008000000 */
[----:B------:R-:W-:Y:S01]  /*03a0*/  SHF.R.S32.HI R55, RZ, 0x1f, R54 ;  /* 0x0000001fff377819 */ /* 0x000fe20000011436 */
[----:B------:R-:W-:Y:S01]  /*03b0*/  IMAD.WIDE.U32 R8, R54, -0x33333333, RZ ;  /* 0xcccccccd36087825 */ /* 0x000fe200078e00ff */
[----:B------:R-:W-:Y:S01]  /*03c0*/  MOV R6, UR8 ;  /* 0x0000000800067c02 */ /* 0x000fe20008000f00 */
[----:B------:R-:W-:Y:S02]  /*03d0*/  UIMAD UR8, UR8, 0x140000, URZ ;  /* 0x00140000080878a4 */ /* 0x000fe4000f8e023f */
[----:B------:R-:W-:Y:S01]  /*03e0*/  IMAD R11, R0, 0x500, RZ ;  /* 0x00000500000b7824 */ /* 0x000fe200078e02ff */
[----:B------:R-:W-:-:S02]  /*03f0*/  SHF.R.U32.HI R8, RZ, 0x6, R9 ;  /* 0x00000006ff087819 */ /* 0x000fc40000011609 */
[----:B------:R-:W-:Y:S01]  /*0400*/  MOV R9, UR12 ;  /* 0x0000000c00097c02 */ /* 0x000fe20008000f00 */
[----:B------:R-:W-:-:S03]  /*0410*/  ULDC.64 UR12, c[0x0][0x248] ;  /* 0x00009200000c7ab9 */ /* 0x000fc60000000a00 */
[C---:B------:R-:W-:Y:S01]  /*0420*/  LEA R4, P0, R9.reuse, R8, 0x4 ;  /* 0x0000000809047211 */ /* 0x040fe200078020ff */
[----:B------:R-:W-:-:S03]  /*0430*/  IMAD.WIDE.U32 R2, R9, 0x140000, R54 ;  /* 0x0014000009027825 */ /* 0x000fc600078e0036 */
[----:B------:R-:W-:Y:S02]  /*0440*/  LEA.HI.X R9, R9, RZ, R6, 0x4, P0 ;  /* 0x000000ff09097211 */ /* 0x000fe400000f2406 */
[C---:B------:R-:W-:Y:S02]  /*0450*/  LEA R12, P0, R4.reuse, UR12, 0x3 ;  /* 0x0000000c040c7c11 */ /* 0x040fe4000f8018ff */
[----:B------:R-:W-:Y:S01]  /*0460*/  IADD3 R0, R3, UR8, RZ ;  /* 0x0000000803007c10 */ /* 0x000fe2000fffe0ff */
[----:B------:R-:W-:Y:S01]  /*0470*/  ULDC.64 UR8, c[0x0][0x230] ;  /* 0x00008c0000087ab9 */ /* 0x000fe20000000a00 */
[----:B------:R-:W-:Y:S02]  /*0480*/  IADD3 R10, P1, R11, R2, RZ ;  /* 0x000000020b0a7210 */ /* 0x000fe40007f3e0ff */
[----:B------:R-:W-:Y:S01]  /*0490*/  LEA.HI.X R13, R4, UR13, R9, 0x3, P0 ;  /* 0x0000000d040d7c11 */ /* 0x000fe200080f1c09 */
[----:B0-----:R-:W-:Y:S01]  /*04a0*/  IMAD.WIDE R16, R54, 0x2, R16 ;  /* 0x0000000236107825 */ /* 0x001fe200078e0210 */
[----:B------:R-:W-:Y:S01]  /*04b0*/  IADD3.X R3, RZ, R0, RZ, P1, !PT ;  /* 0x00000000ff037210 */ /* 0x000fe20000ffe4ff */
[----:B------:R-:W-:Y:S01]  /*04c0*/  ULDC.64 UR12, c[0x0][0x228] ;  /* 0x00008a00000c7ab9 */ /* 0x000fe20000000a00 */
[----:B------:R-:W-:-:S02]  /*04d0*/  SHF.L.U32 R9, R10, 0x1, RZ ;  /* 0x000000010a097819 */ /* 0x000fc400000006ff */
[----:B------:R-:W2:Y:S01]  /*04e0*/  LDG.E.64.CONSTANT R12, desc[UR14][R12.64] ;  /* 0x0000000e0c0c7981 */ /* 0x000ea2000c1e9b00 */
[----:B------:R-:W-:Y:S02]  /*04f0*/  SHF.L.U64.HI R10, R10, 0x1, R3 ;  /* 0x000000010a0a7819 */ /* 0x000fe40000010203 */
[----:B------:R-:W-:Y:S01]  /*0500*/  IADD3 R20, P0, R9, UR8, RZ ;  /* 0x0000000809147c10 */ /* 0x000fe2000ff1e0ff */
[----:B-1----:R-:W-:Y:S01]  /*0510*/  IMAD.WIDE R54, R54, 0x2, R14 ;  /* 0x0000000236367825 */ /* 0x002fe200078e020e */
[----:B------:R-:W3:Y:S02]  /*0520*/  LDG.E.64.CONSTANT R16, desc[UR14][R16.64] ;  /* 0x0000000e10107981 */ /* 0x000ee4000c1e9b00 */
[----:B------:R-:W-:Y:S02]  /*0530*/  IADD3.X R21, R10, UR9, RZ, P0, !PT ;  /* 0x000000090a157c10 */ /* 0x000fe400087fe4ff */
[----:B------:R-:W-:Y:S01]  /*0540*/  IADD3 R3, R11, 0x1400, RZ ;  /* 0x000014000b037810 */ /* 0x000fe20007ffe0ff */
[----:B------:R-:W4:Y:S04]  /*0550*/  LDG.E.64.CONSTANT R54, desc[UR14][R54.64] ;  /* 0x0000000e36367981 */ /* 0x000f28000c1e9b00 */
[----:B------:R-:W5:Y:S01]  /*0560*/  LDG.E.64.CONSTANT R20, desc[UR14][R20.64] ;  /* 0x0000000e14147981 */ /* 0x000f62000c1e9b00 */
[----:B------:R-:W-:-:S04]  /*0570*/  IADD3 R3, P0, R3, R2, RZ ;  /* 0x0000000203037210 */ /* 0x000fc80007f1e0ff */
[----:B------:R-:W-:Y:S02]  /*0580*/  IADD3.X R4, RZ, R0, RZ, P0, !PT ;  /* 0x00000000ff047210 */ /* 0x000fe400007fe4ff */
[C---:B------:R-:W-:Y:S02]  /*0590*/  SHF.L.U32 R34, R3.reuse, 0x1, RZ ;  /* 0x0000000103227819 */ /* 0x040fe400000006ff */
[----:B------:R-:W-:Y:S02]  /*05a0*/  SHF.L.U64.HI R6, R3, 0x1, R4 ;  /* 0x0000000103067819 */ /* 0x000fe40000010204 */
[----:B------:R-:W-:-:S04]  /*05b0*/  IADD3 R18, P0, R34, UR8, RZ ;  /* 0x0000000822127c10 */ /* 0x000fc8000ff1e0ff */
[----:B------:R-:W-:-:S06]  /*05c0*/  IADD3.X R19, R6, UR9, RZ, P0, !PT ;  /* 0x0000000906137c10 */ /* 0x000fcc00087fe4ff */
[----:B------:R-:W3:Y:S01]  /*05d0*/  LDG.E.64.CONSTANT R18, desc[UR14][R18.64] ;  /* 0x0000000e12127981 */ /* 0x000ee2000c1e9b00 */
[----:B------:R-:W-:-:S04]  /*05e0*/  IADD3 R3, R11, 0x2800, RZ ;  /* 0x000028000b037810 */ /* 0x000fc80007ffe0ff */
[----:B------:R-:W-:Y:S02]  /*05f0*/  IADD3 R3, P1, R3, R2, RZ ;  /* 0x0000000203037210 */ /* 0x000fe40007f3e0ff */
[----:B------:R-:W-:Y:S02]  /*0600*/  IADD3 R22, P0, R9, UR12, RZ ;  /* 0x0000000c09167c10 */ /* 0x000fe4000ff1e0ff */
[C---:B------:R-:W-:Y:S01]  /*0610*/  SHF.L.U32 R38, R3.reuse, 0x1, RZ ;  /* 0x0000000103267819 */ /* 0x040fe200000006ff */
[----:B------:R-:W-:Y:S01]  /*0620*/  IMAD.X R4, RZ, RZ, R0, P1 ;  /* 0x000000ffff047224 */ /* 0x000fe200008e0600 */
[----:B------:R-:W-:Y:S02]  /*0630*/  IADD3.X R23, R10, UR13, RZ, P0, !PT ;  /* 0x0000000d0a177c10 */ /* 0x000fe400087fe4ff */
[----:B------:R-:W-:Y:S02]  /*0640*/  IADD3 R26, P0, R38, UR8, RZ ;  /* 0x00000008261a7c10 */ /* 0x000fe4000ff1e0ff */
[----:B------:R-:W-:-:S02]  /*0650*/  SHF.L.U64.HI R4, R3, 0x1, R4 ;  /* 0x0000000103047819 */ /* 0x000fc40000010204 */
[----:B------:R-:W3:Y:S02]  /*0660*/  LDG.E.64.CONSTANT R22, desc[UR14][R22.64] ;  /* 0x0000000e16167981 */ /* 0x000ee4000c1e9b00 */
[----:B------:R-:W-:-:S06]  /*0670*/  IADD3.X R27, R4, UR9, RZ, P0, !PT ;  /* 0x00000009041b7c10 */ /* 0x000fcc00087fe4ff */
[----:B------:R-:W3:Y:S01]  /*0680*/  LDG.E.64.CONSTANT R26, desc[UR14][R26.64] ;  /* 0x0000000e1a1a7981 */ /* 0x000ee2000c1e9b00 */
[----:B------:R-:W-:Y:S02]  /*0690*/  IADD3 R34, P0, R34, UR12, RZ ;  /* 0x0000000c22227c10 */ /* 0x000fe4000ff1e0ff */
[----:B------:R-:W-:Y:S02]  /*06a0*/  IADD3 R3, R11, 0x3c00, RZ ;  /* 0x00003c000b037810 */ /* 0x000fe40007ffe0ff */
[----:B------:R-:W-:Y:S02]  /*06b0*/  IADD3.X R35, R6, UR13, RZ, P0, !PT ;  /* 0x0000000d06237c10 */ /* 0x000fe400087fe4ff */
[----:B------:R-:W-:-:S04]  /*06c0*/  IADD3 R3, P0, R3, R2, RZ ;  /* 0x0000000203037210 */ /* 0x000fc80007f1e0ff */
[----:B------:R-:W-:Y:S01]  /*06d0*/  IADD3.X R0, RZ, R0, RZ, P0, !PT ;  /* 0x00000000ff007210 */ /* 0x000fe200007fe4ff */
[----:B------:R-:W3:Y:S01]  /*06e0*/  LDG.E.64.CONSTANT R34, desc[UR14][R34.64] ;  /* 0x0000000e22227981 */ /* 0x000ee2000c1e9b00 */
[C---:B------:R-:W-:Y:S02]  /*06f0*/  SHF.L.U32 R40, R3.reuse, 0x1, RZ ;  /* 0x0000000103287819 */ /* 0x040fe400000006ff */
[----:B------:R-:W-:Y:S02]  /*0700*/  SHF.L.U64.HI R0, R3, 0x1, R0 ;  /* 0x0000000103007819 */ /* 0x000fe40000010200 */
[----:B------:R-:W-:Y:S01]  /*0710*/  IADD3 R36, P0, R40, UR8, RZ ;  /* 0x0000000828247c10 */ /* 0x000fe2000ff1e0ff */
[----:B------:R-:W-:-:S03]  /*0720*/  ULDC UR8, c[0x0][0x250] ;  /* 0x0000940000087ab9 */ /* 0x000fc60000000800 */
[----:B------:R-:W-:-:S06]  /*0730*/  IADD3.X R37, R0, UR9, RZ, P0, !PT ;  /* 0x0000000900257c10 */ /* 0x000fcc00087fe4ff */
[----:B------:R-:W3:Y:S01]  /*0740*/  LDG.E.64.CONSTANT R36, desc[UR14][R36.64] ;  /* 0x0000000e24247981 */ /* 0x000ee2000c1e9b00 */
[----:B------:R-:W-:-:S04]  /*0750*/  IADD3 R38, P0, R38, UR12, RZ ;  /* 0x0000000c26267c10 */ /* 0x000fc8000ff1e0ff */
[----:B------:R-:W-:-:S06]  /*0760*/  IADD3.X R39, R4, UR13, RZ, P0, !PT ;  /* 0x0000000d04277c10 */ /* 0x000fcc00087fe4ff */
[----:B------:R-:W3:Y:S01]  /*0770*/  LDG.E.64.CONSTANT R38, desc[UR14][R38.64] ;  /* 0x0000000e26267981 */ /* 0x000ee2000c1e9b00 */
[----:B------:R-:W-:-:S04]  /*0780*/  IADD3 R40, P0, R40, UR12, RZ ;  /* 0x0000000c28287c10 */ /* 0x000fc8000ff1e0ff */
[----:B------:R-:W-:-:S06]  /*0790*/  IADD3.X R41, R0, UR13, RZ, P0, !PT ;  /* 0x0000000d00297c10 */ /* 0x000fcc00087fe4ff */
[----:B------:R-:W3:Y:S01]  /*07a0*/  LDG.E.64.CONSTANT R40, desc[UR14][R40.64] ;  /* 0x0000000e28287981 */ /* 0x000ee2000c1e9b00 */
[----:B--2---:R-:W-:-:S06]  /*07b0*/  FADD.FTZ R11, R13, UR8 ;  /* 0x000000080d0b7e21 */ /* 0x004fcc0008010000 */
[----:B------:R-:W0:Y:S01]  /*07c0*/  MUFU.RSQ R11, R11 ;  /* 0x0000000b000b7308 */ /* 0x000e220000001400 */
[--C-:B-----5:R-:W-:Y:S02]  /*07d0*/  HADD2.F32 R25, -RZ, R20.reuse.H1_H1 ;  /* 0x30000014ff197230 */ /* 0x120fe40000004100 */
[----:B------:R-:W-:-:S03]  /*07e0*/  HADD2.F32 R3, -RZ, R20.H0_H0 ;  /* 0x20000014ff037230 */ /* 0x000fc60000004100 */
[C---:B------:R-:W-:Y:S01]  /*07f0*/  FADD.FTZ R2, -R12.reuse, R25 ;  /* 0x000000190c027221 */ /* 0x040fe20000010100 */
[--C-:B------:R-:W-:Y:S02]  /*0800*/  HADD2.F32 R25, -RZ, R21.reuse.H0_H0 ;  /* 0x20000015ff197230 */ /* 0x100fe40000004100 */
[----:B------:R-:W-:Y:S02]  /*0810*/  HADD2.F32 R21, -RZ, R21.H1_H1 ;  /* 0x30000015ff157230 */ /* 0x000fe40000004100 */
[C---:B------:R-:W-:Y:S01]  /*0820*/  FADD.FTZ R0, -R12.reuse, R3 ;  /* 0x000000030c007221 */ /* 0x040fe20000010100 */
[----:B----4-:R-:W-:Y:S02]  /*0830*/  HADD2.F32 R52, -RZ, R54.H0_H0 ;  /* 0x20000036ff347230 */ /* 0x010fe40000004100 */
[----:B------:R-:W-:Y:S01]  /*0840*/  FADD.FTZ R4, -R12, R25 ;  /* 0x000000190c047221 */ /* 0x000fe20000010100 */
[----:B---3--:R-:W-:Y:S02]  /*0850*/  HADD2.F32 R13, -RZ, R16.H1_H1 ;  /* 0x30000010ff0d7230 */ /* 0x008fe40000004100 */
[----:B0-----:R-:W-:Y:S01]  /*0860*/  FMUL.FTZ R2, R11, R2 ;  /* 0x000000020b027220 */ /* 0x001fe20000410000 */
[----:B------:R-:W-:-:S02]  /*0870*/  HADD2.F32 R54, -RZ, R54.H1_H1 ;  /* 0x30000036ff367230 */ /* 0x000fc40000004100 */
[----:B------:R-:W-:Y:S01]  /*0880*/  FADD.FTZ R6, -R12, R21 ;  /* 0x000000150c067221 */ /* 0x000fe20000010100 */
[----:B------:R-:W-:Y:S02]  /*0890*/  HADD2.F32 R3, -RZ, R16.H0_H0 ;  /* 0x20000010ff037230 */ /* 0x000fe40000004100 */
[C---:B------:R-:W-:Y:S01]  /*08a0*/  FMUL.FTZ R0, R11.reuse, R0 ;  /* 0x000000000b007220 */ /* 0x040fe20000410000 */
[----:B------:R-:W-:Y:S02]  /*08b0*/  HADD2.F32 R15, -RZ, R17.H0_H0 ;  /* 0x20000011ff0f7230 */ /* 0x000fe40000004100 */
[----:B------:R-:W-:Y:S01]  /*08c0*/  FMUL.FTZ R4, R11, R4 ;  /* 0x000000040b047220 */ /* 0x000fe20000410000 */
[----:B------:R-:W-:Y:S02]  /*08d0*/  HADD2.F32 R58, -RZ, R55.H0_H0 ;  /* 0x20000037ff3a7230 */ /* 0x000fe40000004100 */
[----:B------:R-:W-:Y:S01]  /*08e0*/  FFMA.FTZ R30, R2, R13, R54 ;  /* 0x0000000d021e7223 */ /* 0x000fe20000010036 */
[----:B------:R-:W-:-:S02]  /*08f0*/  HADD2.F32 R17, -RZ, R17.H1_H1 ;  /* 0x30000011ff117230 */ /* 0x000fc40000004100 */
[----:B------:R-:W-:Y:S01]  /*0900*/  FMUL.FTZ R6, R11, R6 ;  /* 0x000000060b067220 */ /* 0x000fe20000410000 */
[----:B------:R-:W-:Y:S02]  /*0910*/  HADD2.F32 R56, -RZ, R55.H1_H1 ;  /* 0x30000037ff387230 */ /* 0x000fe40000004100 */
[----:B------:R-:W-:Y:S01]  /*0920*/  FFMA.FTZ R24, R0, R3, R52 ;  /* 0x0000000300187223 */ /* 0x000fe20000010034 */
[----:B------:R-:W-:Y:S01]  /*0930*/  FFMA.FTZ R32, R4, R15, R58 ;  /* 0x0000000f04207223 */ /* 0x000fe2000001003a */
[----:B------:R-:W-:Y:S01]  /*0940*/  FMUL.FTZ R16, R30, -1.4426950216293334961 ;  /* 0xbfb8aa3b1e107820 */ /* 0x000fe20000410000 */
[----:B------:R-:W-:Y:S01]  /*0950*/  FFMA.FTZ R45, R6, R17, R56 ;  /* 0x00000011062d7223 */ /* 0x000fe20000010038 */
[----:B------:R-:W-:Y:S01]  /*0960*/  FMUL.FTZ R20, R24, -1.4426950216293334961 ;  /* 0xbfb8aa3b18147820 */ /* 0x000fe20000410000 */
[--C-:B------:R-:W-:Y:S02]  /*0970*/  HADD2.F32 R29, -RZ, R18.reuse.H0_H0 ;  /* 0x20000012ff1d7230 */ /* 0x100fe40000004100 */
[----:B------:R-:W-:-:S02]  /*0980*/  HADD2.F32 R21, -RZ, R18.H1_H1 ;  /* 0x30000012ff157230 */ /* 0x000fc40000004100 */
[----:B------:R-:W-:Y:S01]  /*0990*/  FMUL.FTZ R18, R32, -1.4426950216293334961 ;  /* 0xbfb8aa3b20127820 */ /* 0x000fe20000410000 */
[----:B------:R-:W0:Y:S01]  /*09a0*/  MUFU.EX2 R25, R16 ;  /* 0x0000001000197308 */ /* 0x000e220000000800 */
[----:B------:R-:W-:-:S07]  /*09b0*/  FMUL.FTZ R28, R45, -1.4426950216293334961 ;  /* 0xbfb8aa3b2d1c7820 */ /* 0x000fce0000410000 */
[----:B------:R-:W1:Y:S08]  /*09c0*/  MUFU.EX2 R20, R20 ;  /* 0x0000001400147308 */ /* 0x000e700000000800 */
[----:B------:R-:W2:Y:S08]  /*09d0*/  MUFU.EX2 R18, R18 ;  /* 0x0000001200127308 */ /* 0x000eb00000000800 */
[----:B------:R-:W3:Y:S01]  /*09e0*/  MUFU.EX2 R28, R28 ;  /* 0x0000001c001c7308 */ /* 0x000ee20000000800 */
[----:B0-----:R-:W-:Y:S01]  /*09f0*/  FADD.FTZ R49, R25, 1 ;  /* 0x3f80000019317421 */ /* 0x001fe20000010000 */
[----:B------:R-:W-:Y:S01]  /*0a00*/  FADD.FTZ R46, -R12, R21 ;  /* 0x000000150c2e7221 */ /* 0x000fe20000010100 */
[----:B-1----:R-:W-:Y:S01]  /*0a10*/  FADD.FTZ R20, R20, 1 ;  /* 0x3f80000014147421 */ /* 0x002fe20000010000 */
[----:B------:R-:W-:-:S02]  /*0a20*/  HADD2.F32 R25, -RZ, R19.H0_H0 ;  /* 0x20000013ff197230 */ /* 0x000fc40000004100 */
[----:B------:R-:W-:Y:S01]  /*0a30*/  FMUL.FTZ R16, R11, R46 ;  /* 0x0000002e0b107220 */ /* 0x000fe20000410000 */
[----:B------:R-:W-:Y:S01]  /*0a40*/  HADD2.F32 R19, -RZ, R19.H1_H1 ;  /* 0x30000013ff137230 */ /* 0x000fe20000004100 */
[----:B------:R-:W0:Y:S01]  /*0a50*/  MUFU.RCP R49, R49 ;  /* 0x0000003100317308 */ /* 0x000e220000001000 */
[----:B--2---:R-:W-:Y:S01]  /*0a60*/  FADD.FTZ R47, R18, 1 ;  /* 0x3f800000122f7421 */ /* 0x004fe20000010000 */
[C---:B------:R-:W-:Y:S01]  /*0a70*/  FADD.FTZ R14, -R12.reuse, R29 ;  /* 0x0000001d0c0e7221 */ /* 0x040fe20000010100 */
[----:B------:R-:W-:-:S05]  /*0a80*/  FADD.FTZ R18, -R12, R25 ;  /* 0x000000190c127221 */ /* 0x000fca0000010100 */
[----:B------:R1:W2:Y:S01]  /*0a90*/  MUFU.RCP R48, R20 ;  /* 0x0000001400307308 */ /* 0x0002a20000001000 */
[----:B---3--:R-:W-:Y:S01]  /*0aa0*/  FADD.FTZ R46, R28, 1 ;  /* 0x3f8000001c2e7421 */ /* 0x008fe20000010000 */
[----:B------:R-:W-:Y:S01]  /*0ab0*/  FADD.FTZ R28, -R12, R19 ;  /* 0x000000130c1c7221 */ /* 0x000fe20000010100 */
[C---:B------:R-:W-:Y:S01]  /*0ac0*/  FMUL.FTZ R14, R11.reuse, R14 ;  /* 0x0000000e0b0e7220 */ /* 0x040fe20000410000 */
[----:B------:R-:W-:Y:S01]  /*0ad0*/  FMUL.FTZ R18, R11, R18 ;  /* 0x000000120b127220 */ /* 0x000fe20000410000 */
[----:B------:R-:W-:-:S03]  /*0ae0*/  FFMA.FTZ R21, R13, R16, R54 ;  /* 0x000000100d157223 */ /* 0x000fc60000010036 */
[----:B------:R-:W3:Y:S01]  /*0af0*/  MUFU.RCP R47, R47 ;  /* 0x0000002f002f7308 */ /* 0x000ee20000001000 */
[----:B-1----:R-:W-:Y:S01]  /*0b00*/  FMUL.FTZ R20, R11, R28 ;  /* 0x0000001c0b147220 */ /* 0x002fe20000410000 */
[----:B------:R-:W-:Y:S01]  /*0b10*/  FFMA.FTZ R29, R3, R14, R52 ;  /* 0x0000000e031d7223 */ /* 0x000fe20000010034 */
[----:B------:R-:W-:-:S05]  /*0b20*/  FFMA.FTZ R25, R15, R18, R58 ;  /* 0x000000120f197223 */ /* 0x000fca000001003a */
[----:B------:R-:W1:Y:S01]  /*0b30*/  MUFU.RCP R46, R46 ;  /* 0x0000002e002e7308 */ /* 0x000e620000001000 */
[----:B------:R-:W-:Y:S01]  /*0b40*/  FMUL.FTZ R33, R21, -1.4426950216293334961 ;  /* 0xbfb8aa3b15217820 */ /* 0x000fe20000410000 */
[----:B------:R-:W-:Y:S01]  /*0b50*/  FFMA.FTZ R19, R17, R20, R56 ;  /* 0x0000001411137223 */ /* 0x000fe20000010038 */
[----:B------:R-:W-:Y:S01]  /*0b60*/  FMUL.FTZ R43, R29, -1.4426950216293334961 ;  /* 0xbfb8aa3b1d2b7820 */ /* 0x000fe20000410000 */
[----:B------:R-:W-:Y:S01]  /*0b70*/  FMUL.FTZ R31, R25, -1.4426950216293334961 ;  /* 0xbfb8aa3b191f7820 */ /* 0x000fe20000410000 */
[----:B0-----:R-:W-:Y:S01]  /*0b80*/  FADD.FTZ R53, -R49, 1 ;  /* 0x3f80000031357421 */ /* 0x001fe20000010100 */
[----:B------:R-:W-:Y:S01]  /*0b90*/  FMUL.FTZ R28, R19, -1.4426950216293334961 ;  /* 0xbfb8aa3b131c7820 */ /* 0x000fe20000410000 */
[----:B--2---:R-:W-:Y:S01]  /*0ba0*/  FADD.FTZ R51, -R48, 1 ;  /* 0x3f80000030337421 */ /* 0x004fe20000010100 */
[----:B------:R-:W0:Y:S01]  /*0bb0*/  MUFU.EX2 R33, R33 ;  /* 0x0000002100217308 */ /* 0x000e220000000800 */
[----:B------:R-:W-:Y:S01]  /*0bc0*/  FFMA.FTZ R30, R30, R53, 1 ;  /* 0x3f8000001e1e7423 */ /* 0x000fe20000010035 */
[----:B---3--:R-:W-:Y:S01]  /*0bd0*/  FADD.FTZ R53, -R47, 1 ;  /* 0x3f8000002f357421 */ /* 0x008fe20000010100 */
[----:B------:R-:W-:-:S05]  /*0be0*/  FFMA.FTZ R51, R24, R51, 1 ;  /* 0x3f80000018337423 */ /* 0x000fca0000010033 */
[----:B------:R-:W2:Y:S01]  /*0bf0*/  MUFU.EX2 R43, R43 ;  /* 0x0000002b002b7308 */ /* 0x000ea20000000800 */
[----:B-1----:R-:W-:Y:S01]  /*0c00*/  FADD.FTZ R24, -R46, 1 ;  /* 0x3f8000002e187421 */ /* 0x002fe20000010100 */
[----:B------:R-:W-:-:S06]  /*0c10*/  FFMA.FTZ R32, R32, R53, 1 ;  /* 0x3f80000020207423 */ /* 0x000fcc0000010035 */
[----:B------:R-:W1:Y:S01]  /*0c20*/  MUFU.EX2 R31, R31 ;  /* 0x0000001f001f7308 */ /* 0x000e620000000800 */
[----:B------:R-:W-:Y:S01]  /*0c30*/  FFMA.FTZ R53, R45, R24, 1 ;  /* 0x3f8000002d357423 */ /* 0x000fe20000010018 */
[----:B------:R-:W-:-:S06]  /*0c40*/  HADD2.F32 R24, -RZ, R22.H0_H0 ;  /* 0x20000016ff187230 */ /* 0x000fcc0000004100 */
[----:B------:R-:W3:Y:S01]  /*0c50*/  MUFU.EX2 R28, R28 ;  /* 0x0000001c001c7308 */ /* 0x000ee20000000800 */
[----:B------:R-:W-:Y:S01]  /*0c60*/  FMUL.FTZ R51, R48, R51 ;  /* 0x0000003330337220 */ /* 0x000fe20000410000 */
[----:B------:R-:W-:Y:S01]  /*0c70*/  FMUL.FTZ R49, R49, R30 ;  /* 0x0000001e31317220 */ /* 0x000fe20000410000 */
[----:B------:R-:W-:Y:S01]  /*0c80*/  FMUL.FTZ R30, R47, R32 ;  /* 0x000000202f1e7220 */ /* 0x000fe20000410000 */
[----:B------:R-:W-:Y:S02]  /*0c90*/  HADD2.F32 R32, -RZ, R22.H1_H1 ;  /* 0x30000016ff207230 */ /* 0x000fe40000004100 */
[----:B------:R-:W-:Y:S01]  /*0ca0*/  FMUL.FTZ R22, R24, R51 ;  /* 0x0000003318167220 */ /* 0x000fe20000410000 */
[----:B------:R-:W-:Y:S02]  /*0cb0*/  HADD2.F32 R51, -RZ, R26.H0_H0 ;  /* 0x2000001aff337230 */ /* 0x000fe40000004100 */
[----:B0-----:R-:W-:Y:S01]  /*0cc0*/  FADD.FTZ R45, R33, 1 ;  /* 0x3f800000212d7421 */ /* 0x001fe20000010000 */
[----:B--2---:R-:W-:Y:S01]  /*0cd0*/  FADD.FTZ R43, R43, 1 ;  /* 0x3f8000002b2b7421 */ /* 0x004fe20000010000 */
[----:B-1----:R-:W-:Y:S01]  /*0ce0*/  FADD.FTZ R47, R31, 1 ;  /* 0x3f8000001f2f7421 */ /* 0x002fe20000010000 */
[----:B------:R-:W-:Y:S01]  /*0cf0*/  FMUL.FTZ R24, R32, R49 ;  /* 0x0000003120187220 */ /* 0x000fe20000410000 */
[----:B------:R-:W-:-:S02]  /*0d00*/  HADD2.F32 R31, -RZ, R23.H0_H0 ;  /* 0x20000017ff1f7230 */ /* 0x000fc40000004100 */
[----:B------:R-:W-:Y:S01]  /*0d10*/  FADD.FTZ R32, -R12, R51 ;  /* 0x000000330c207221 */ /* 0x000fe20000010100 */
[----:B------:R-:W-:Y:S01]  /*0d20*/  HADD2.F32 R33, -RZ, R23.H1_H1 ;  /* 0x30000017ff217230 */ /* 0x000fe20000004100 */
[----:B------:R-:W0:Y:S01]  /*0d30*/  MUFU.RCP R45, R45 ;  /* 0x0000002d002d7308 */ /* 0x000e220000001000 */
[----:B------:R-:W-:Y:S01]  /*0d40*/  FMUL.FTZ R46, R46, R53 ;  /* 0x000000352e2e7220 */ /* 0x000fe20000410000 */
[----:B---3--:R-:W-:Y:S01]  /*0d50*/  FADD.FTZ R23, R28, 1 ;  /* 0x3f8000001c177421 */ /* 0x008fe20000010000 */
[----:B------:R-:W-:Y:S01]  /*0d60*/  FMUL.FTZ R28, R11, R32 ;  /* 0x000000200b1c7220 */ /* 0x000fe20000410000 */
[----:B------:R-:W-:Y:S02]  /*0d70*/  HADD2.F32 R49, -RZ, R26.H1_H1 ;  /* 0x3000001aff317230 */ /* 0x000fe40000004100 */
[----:B------:R-:W-:Y:S02]  /*0d80*/  FMUL.FTZ R26, R31, R30 ;  /* 0x0000001e1f1a7220 */ /* 0x000fe40000410000 */
[----:B------:R-:W1:Y:S01]  /*0d90*/  MUFU.RCP R43, R43 ;  /* 0x0000002b002b7308 */ /* 0x000e620000001000 */
[----:B------:R-:W-:Y:S01]  /*0da0*/  FMUL.FTZ R30, R33, R46 ;  /* 0x0000002e211e7220 */ /* 0x000fe20000410000 */
[----:B------:R-:W-:Y:S01]  /*0db0*/  FFMA.FTZ R33, R3, R28, R52 ;  /* 0x0000001c03217223 */ /* 0x000fe20000010034 */
[----:B------:R-:W-:-:S05]  /*0dc0*/  FADD.FTZ R32, -R12, R49 ;  /* 0x000000310c207221 */ /* 0x000fca0000010100 */
[----:B------:R-:W2:Y:S01]  /*0dd0*/  MUFU.RCP R23, R23 ;  /* 0x0000001700177308 */ /* 0x000ea20000001000 */
[----:B------:R-:W-:Y:S01]  /*0de0*/  FMUL.FTZ R49, R33, -1.4426950216293334961 ;  /* 0xbfb8aa3b21317820 */ /* 0x000fe20000410000 */
[----:B------:R-:W-:-:S06]  /*0df0*/  HADD2.F32 R31, -RZ, R27.H0_H0 ;  /* 0x2000001bff1f7230 */ /* 0x000fcc0000004100 */
[----:B------:R-:W3:Y:S01]  /*0e00*/  MUFU.RCP R47, R47 ;  /* 0x0000002f002f7308 */ /* 0x000ee20000001000 */
[----:B------:R-:W-:Y:S01]  /*0e10*/  FADD.FTZ R46, -R12, R31 ;  /* 0x0000001f0c2e7221 */ /* 0x000fe20000010100 */
[----:B0-----:R-:W-:Y:S01]  /*0e20*/  FADD.FTZ R50, -R45, 1 ;  /* 0x3f8000002d327421 */ /* 0x001fe20000010100 */
[----:B-1----:R-:W-:-:S05]  /*0e30*/  FADD.FTZ R48, -R43, 1 ;  /* 0x3f8000002b307421 */ /* 0x002fca0000010100 */
[----:B------:R-:W0:Y:S01]  /*0e40*/  MUFU.EX2 R49, R49 ;  /* 0x0000003100317308 */ /* 0x000e220000000800 */
[----:B------:R-:W-:Y:S01]  /*0e50*/  FMUL.FTZ R46, R11, R46 ;  /* 0x0000002e0b2e7220 */ /* 0x000fe20000410000 */
[----:B------:R-:W-:Y:S01]  /*0e60*/  FFMA.FTZ R50, R21, R50, 1 ;  /* 0x3f80000015327423 */ /* 0x000fe20000010032 */
[----:B------:R-:W-:Y:S01]  /*0e70*/  FMUL.FTZ R32, R11, R32 ;  /* 0x000000200b207220 */ /* 0x000fe20000410000 */
[----:B--2---:R-:W-:Y:S01]  /*0e80*/  FADD.FTZ R21, -R23, 1 ;  /* 0x3f80000017157421 */ /* 0x004fe20000010100 */
[----:B------:R-:W-:Y:S01]  /*0e90*/  FFMA.FTZ R48, R29, R48, 1 ;  /* 0x3f8000001d307423 */ /* 0x000fe20000010030 */
[----:B------:R-:W-:Y:S01]  /*0ea0*/  FFMA.FTZ R31, R15, R46, R58 ;  /* 0x0000002e0f1f7223 */ /* 0x000fe2000001003a */
[----:B------:R-:W-:Y:S01]  /*0eb0*/  FFMA.FTZ R29, R13, R32, R54 ;  /* 0x000000200d1d7223 */ /* 0x000fe20000010036 */
[----:B------:R-:W-:Y:S01]  /*0ec0*/  FFMA.FTZ R51, R19, R21, 1 ;  /* 0x3f80000013337423 */ /* 0x000fe20000010015 */
[----:B------:R-:W-:Y:S02]  /*0ed0*/  HADD2.F32 R27, -RZ, R27.H1_H1 ;  /* 0x3000001bff1b7230 */ /* 0x000fe40000004100 */
[----:B---3--:R-:W-:Y:S01]  /*0ee0*/  FADD.FTZ R60, -R47, 1 ;  /* 0x3f8000002f3c7421 */ /* 0x008fe20000010100 */
[----:B------:R-:W-:Y:S01]  /*0ef0*/  FMUL.FTZ R19, R43, R48 ;  /* 0x000000302b137220 */ /* 0x000fe20000410000 */
[----:B------:R-:W-:Y:S01]  /*0f00*/  FMUL.FTZ R43, R31, -1.4426950216293334961 ;  /* 0xbfb8aa3b1f2b7820 */ /* 0x000fe20000410000 */
[----:B------:R-:W-:Y:S01]  /*0f10*/  FMUL.FTZ R53, R29, -1.4426950216293334961 ;  /* 0xbfb8aa3b1d357820 */ /* 0x000fe20000410000 */
[----:B------:R-:W-:Y:S01]  /*0f20*/  FFMA.FTZ R60, R25, R60, 1 ;  /* 0x3f800000193c7423 */ /* 0x000fe2000001003c */
[----:B------:R-:W-:Y:S01]  /*0f30*/  FMUL.FTZ R21, R45, R50 ;  /* 0x000000322d157220 */ /* 0x000fe20000410000 */
[----:B------:R-:W-:Y:S01]  /*0f40*/  FADD.FTZ R48, -R12, R27 ;  /* 0x0000001b0c307221 */ /* 0x000fe20000010100 */
[----:B------:R-:W-:Y:S01]  /*0f50*/  FMUL.FTZ R45, R23, R51 ;  /* 0x00000033172d7220 */ /* 0x000fe20000410000 */
[----:B0-----:R-:W-:Y:S01]  /*0f60*/  FADD.FTZ R51, R49, 1 ;  /* 0x3f80000031337421 */ /* 0x001fe20000010000 */
[----:B------:R-:W0:Y:S01]  /*0f70*/  MUFU.EX2 R25, R53 ;  /* 0x0000003500197308 */ /* 0x000e220000000800 */
[----:B------:R-:W-:Y:S01]  /*0f80*/  FMUL.FTZ R47, R47, R60 ;  /* 0x0000003c2f2f7220 */ /* 0x000fe20000410000 */
[----:B------:R-:W-:Y:S01]  /*0f90*/  FMUL.FTZ R48, R11, R48 ;  /* 0x000000300b307220 */ /* 0x000fe20000410000 */
[----:B------:R-:W-:-:S02]  /*0fa0*/  HADD2.F32 R50, -RZ, R34.H0_H0 ;  /* 0x20000022ff327230 */ /* 0x000fc40000004100 */
[----:B------:R-:W-:-:S03]  /*0fb0*/  HADD2.F32 R60, -RZ, R34.H1_H1 ;  /* 0x30000022ff3c7230 */ /* 0x000fc60000004100 */
[----:B------:R-:W1:Y:S01]  /*0fc0*/  MUFU.EX2 R43, R43 ;  /* 0x0000002b002b7308 */ /* 0x000e620000000800 */
[----:B------:R-:W-:Y:S01]  /*0fd0*/  FFMA.FTZ R27, R17, R48, R56 ;  /* 0x00000030111b7223 */ /* 0x000fe20000010038 */
[----:B------:R-:W-:-:S06]  /*0fe0*/  HADD2.F32 R49, -RZ, R35.H0_H0 ;  /* 0x20000023ff317230 */ /* 0x000fcc0000004100 */
[----:B------:R-:W2:Y:S01]  /*0ff0*/  MUFU.RCP R34, R51 ;  /* 0x0000003300227308 */ /* 0x000ea20000001000 */
[----:B------:R-:W-:Y:S01]  /*1000*/  FMUL.FTZ R55, R27, -1.4426950216293334961 ;  /* 0xbfb8aa3b1b377820 */ /* 0x000fe20000410000 */
[----:B------:R-:W-:Y:S01]  /*1010*/  FMUL.FTZ R23, R50, R19 ;  /* 0x0000001332177220 */ /* 0x000fe20000410000 */
[----:B------:R-:W-:Y:S01]  /*1020*/  FMUL.FTZ R19, R49, R47 ;  /* 0x0000002f31137220 */ /* 0x000fe20000410000 */
[----:B------:R-:W-:Y:S01]  /*1030*/  FMUL.FTZ R47, R3, R22 ;  /* 0x00000016032f7220 */ /* 0x000fe20000410000 */
[----:B------:R-:W-:Y:S02]  /*1040*/  HADD2.F32 R50, -RZ, R35.H1_H1 ;  /* 0x30000023ff327230 */ /* 0x000fe40000004100 */
[----:B------:R-:W-:Y:S01]  /*1050*/  FMUL.FTZ R35, R13, R24 ;  /* 0x000000180d237220 */ /* 0x000fe20000410000 */
[--C-:B------:R-:W-:Y:S01]  /*1060*/  HADD2.F32 R57, -RZ, R36.reuse.H0_H0 ;  /* 0x20000024ff397230 */ /* 0x100fe20000004100 */
[----:B------:R3:W4:Y:S01]  /*1070*/  MUFU.EX2 R49, R55 ;  /* 0x0000003700317308 */ /* 0x0007220000000800 */
[----:B------:R-:W-:Y:S01]  /*1080*/  FFMA.FTZ R47, R0, R47, RZ ;  /* 0x0000002f002f7223 */ /* 0x000fe200000100ff */
[----:B0-----:R-:W-:Y:S01]  /*1090*/  FADD.FTZ R53, R25, 1 ;  /* 0x3f80000019357421 */ /* 0x001fe20000010000 */
[----:B-1----:R-:W-:Y:S01]  /*10a0*/  FADD.FTZ R43, R43, 1 ;  /* 0x3f8000002b2b7421 */ /* 0x002fe20000010000 */
[----:B------:R-:W-:Y:S01]  /*10b0*/  FMUL.FTZ R25, R50, R45 ;  /* 0x0000002d32197220 */ /* 0x000fe20000410000 */
[----:B------:R-:W-:Y:S01]  /*10c0*/  FMUL.FTZ R21, R60, R21 ;  /* 0x000000153c157220 */ /* 0x000fe20000410000 */
[----:B------:R-:W-:Y:S01]  /*10d0*/  FADD.FTZ R50, -R12, R57 ;  /* 0x000000390c327221 */ /* 0x000fe20000010100 */
[----:B------:R-:W-:Y:S01]  /*10e0*/  FFMA.FTZ R47, R2, R35, R47 ;  /* 0x00000023022f7223 */ /* 0x000fe2000001002f */
[----:B--2---:R-:W-:Y:S01]  /*10f0*/  FADD.FTZ R60, -R34, 1 ;  /* 0x3f800000223c7421 */ /* 0x004fe20000010100 */
[----:B------:R-:W0:Y:S01]  /*1100*/  MUFU.RCP R35, R53 ;  /* 0x0000003500237308 */ /* 0x000e220000001000 */
[----:B------:R-:W-:Y:S01]  /*1110*/  FMUL.FTZ R50, R11, R50 ;  /* 0x000000320b327220 */ /* 0x000fe20000410000 */
[----:B---3--:R-:W-:-:S02]  /*1120*/  HADD2.F32 R55, -RZ, R36.H1_H1 ;  /* 0x30000024ff377230 */ /* 0x008fc40000004100 */
[----:B------:R-:W-:-:S04]  /*1130*/  FFMA.FTZ R51, R33, R60, 1 ;  /* 0x3f80000021337423 */ /* 0x000fc8000001003c */
[----:B------:R-:W1:Y:S01]  /*1140*/  MUFU.RCP R43, R43 ;  /* 0x0000002b002b7308 */ /* 0x000e620000001000 */
[----:B------:R-:W-:Y:S01]  /*1150*/  FFMA.FTZ R33, R3, R50, R52 ;  /* 0x0000003203217223 */ /* 0x000fe20000010034 */
[----:B------:R-:W-:Y:S01]  /*1160*/  FMUL.FTZ R36, R34, R51 ;  /* 0x0000003322247220 */ /* 0x000fe20000410000 */
[C---:B------:R-:W-:Y:S01]  /*1170*/  FADD.FTZ R52, -R12.reuse, R55 ;  /* 0x000000370c347221 */ /* 0x040fe20000010100 */
[--C-:B------:R-:W-:Y:S02]  /*1180*/  HADD2.F32 R51, -RZ, R37.reuse.H0_H0 ;  /* 0x20000025ff337230 */ /* 0x100fe40000004100 */
[----:B------:R-:W-:Y:S02]  /*1190*/  HADD2.F32 R55, -RZ, R37.H1_H1 ;  /* 0x30000025ff377230 */ /* 0x000fe40000004100 */
[----:B----4-:R-:W-:Y:S01]  /*11a0*/  FADD.FTZ R37, R49, 1 ;  /* 0x3f80000031257421 */ /* 0x010fe20000010000 */
[----:B------:R-:W-:Y:S01]  /*11b0*/  FMUL.FTZ R45, R15, R26 ;  /* 0x0000001a0f2d7220 */ /* 0x000fe20000410000 */
[----:B------:R-:W-:Y:S01]  /*11c0*/  FMUL.FTZ R52, R11, R52 ;  /* 0x000000340b347220 */ /* 0x000fe20000410000 */
[----:B------:R-:W-:-:S02]  /*11d0*/  FADD.FTZ R51, -R12, R51 ;  /* 0x000000330c337221 */ /* 0x000fc40000010100 */
[----:B------:R-:W-:Y:S01]  /*11e0*/  FFMA.FTZ R45, R4, R45, R47 ;  /* 0x0000002d042d7223 */ /* 0x000fe2000001002f */
[----:B------:R-:W2:Y:S01]  /*11f0*/  MUFU.RCP R37, R37 ;  /* 0x0000002500257308 */ /* 0x000ea20000001000 */
[----:B------:R-:W-:Y:S01]  /*1200*/  FMUL.FTZ R47, R17, R30 ;  /* 0x0000001e112f7220 */ /* 0x000fe20000410000 */
[----:B0-----:R-:W-:Y:S01]  /*1210*/  FADD.FTZ R60, -R35, 1 ;  /* 0x3f800000233c7421 */ /* 0x001fe20000010100 */
[----:B------:R-:W-:Y:S01]  /*1220*/  FFMA.FTZ R34, R13, R52, R54 ;  /* 0x000000340d227223 */ /* 0x000fe20000010036 */
[----:B------:R-:W-:Y:S01]  /*1230*/  FMUL.FTZ R53, R33, -1.4426950216293334961 ;  /* 0xbfb8aa3b21357820 */ /* 0x000fe20000410000 */
[----:B------:R-:W-:Y:S01]  /*1240*/  FADD.FTZ R55, -R12, R55 ;  /* 0x000000370c377221 */ /* 0x000fe20000010100 */
[----:B------:R-:W-:Y:S01]  /*1250*/  FMUL.FTZ R54, R11, R51 ;  /* 0x000000330b367220 */ /* 0x000fe20000410000 */
[----:B-1----:R-:W-:Y:S01]  /*1260*/  FADD.FTZ R12, -R43, 1 ;  /* 0x3f8000002b0c7421 */ /* 0x002fe20000010100 */
[----:B------:R-:W-:Y:S01]  /*1270*/  FFMA.FTZ R45, R6, R47, R45 ;  /* 0x0000002f062d7223 */ /* 0x000fe2000001002d */
[----:B------:R-:W-:Y:S01]  /*1280*/  FFMA.FTZ R60, R29, R60, 1 ;  /* 0x3f8000001d3c7423 */ /* 0x000fe2000001003c */
[----:B------:R-:W0:Y:S01]  /*1290*/  MUFU.EX2 R47, R53 ;  /* 0x00000035002f7308 */ /* 0x000e220000000800 */
[----:B------:R-:W-:Y:S01]  /*12a0*/  FMUL.FTZ R29, R34, -1.4426950216293334961 ;  /* 0xbfb8aa3b221d7820 */ /* 0x000fe20000410000 */
[----:B------:R-:W-:Y:S01]  /*12b0*/  FFMA.FTZ R58, R15, R54, R58 ;  /* 0x000000360f3a7223 */ /* 0x000fe2000001003a */
[----:B------:R-:W-:Y:S01]  /*12c0*/  FFMA.FTZ R51, R31, R12, 1 ;  /* 0x3f8000001f337423 */ /* 0x000fe2000001000c */
[----:B------:R-:W-:Y:S01]  /*12d0*/  FMUL.FTZ R12, R11, R55 ;  /* 0x000000370b0c7220 */ /* 0x000fe20000410000 */
[----:B------:R-:W-:Y:S01]  /*12e0*/  FMUL.FTZ R31, R35, R60 ;  /* 0x0000003c231f7220 */ /* 0x000fe20000410000 */
[----:B------:R-:W-:Y:S01]  /*12f0*/  FMUL.FTZ R49, R58, -1.4426950216293334961 ;  /* 0xbfb8aa3b3a317820 */ /* 0x000fe20000410000 */
[----:B------:R-:W-:Y:S01]  /*1300*/  FMUL.FTZ R35, R3, R23 ;  /* 0x0000001703237220 */ /* 0x000fe20000410000 */
[----:B------:R-:W1:Y:S01]  /*1310*/  MUFU.EX2 R29, R29 ;  /* 0x0000001d001d7308 */ /* 0x000e620000000800 */
[----:B------:R-:W-:-:S02]  /*1320*/  FFMA.FTZ R56, R17, R12, R56 ;  /* 0x0000000c11387223 */ /* 0x000fc40000010038 */
[----:B------:R-:W-:Y:S01]  /*1330*/  FFMA.FTZ R35, R14, R35, R45 ;  /* 0x000000230e237223 */ /* 0x000fe2000001002d */
[----:B------:R-:W-:Y:S01]  /*1340*/  FMUL.FTZ R45, R43, R51 ;  /* 0x000000332b2d7220 */ /* 0x000fe20000410000 */
[----:B--2---:R-:W-:Y:S01]  /*1350*/  FADD.FTZ R60, -R37, 1 ;  /* 0x3f800000253c7421 */ /* 0x004fe20000010100 */
[----:B------:R-:W-:Y:S02]  /*1360*/  FMUL.FTZ R43, R56, -1.4426950216293334961 ;  /* 0xbfb8aa3b382b7820 */ /* 0x000fe40000410000 */
[----:B------:R-:W2:Y:S01]  /*1370*/  MUFU.EX2 R49, R49 ;  /* 0x0000003100317308 */ /* 0x000ea20000000800 */
[----:B------:R-:W-:Y:S01]  /*1380*/  FFMA.FTZ R60, R27, R60, 1 ;  /* 0x3f8000001b3c7423 */ /* 0x000fe2000001003c */
[----:B------:R-:W-:Y:S01]  /*1390*/  FMUL.FTZ R27, R13, R21 ;  /* 0x000000150d1b7220 */ /* 0x000fe20000410000 */
[----:B0-----:R-:W-:Y:S01]  /*13a0*/  FADD.FTZ R53, R47, 1 ;  /* 0x3f8000002f357421 */ /* 0x001fe20000010000 */
[----:B------:R-:W-:Y:S02]  /*13b0*/  HADD2.F32 R51, -RZ, R38.H0_H0 ;  /* 0x20000026ff337230 */ /* 0x000fe40000004100 */
[----:B------:R-:W-:-:S02]  /*13c0*/  FMUL.FTZ R47, R37, R60 ;  /* 0x0000003c252f7220 */ /* 0x000fc40000410000 */
[----:B------:R-:W0:Y:S01]  /*13d0*/  MUFU.EX2 R43, R43 ;  /* 0x0000002b002b7308 */ /* 0x000e220000000800 */
[----:B------:R-:W-:Y:S01]  /*13e0*/  FFMA.FTZ R27, R16, R27, R35 ;  /* 0x0000001b101b7223 */ /* 0x000fe20000010023 */
[----:B------:R-:W-:Y:S01]  /*13f0*/  FMUL.FTZ R37, R15, R19 ;  /* 0x000000130f257220 */ /* 0x000fe20000410000 */
[----:B------:R-:W-:Y:S02]  /*1400*/  HADD2.F32 R38, -RZ, R38.H1_H1 ;  /* 0x30000026ff267230 */ /* 0x000fe40000004100 */
[----:B-1----:R-:W-:Y:S01]  /*1410*/  FADD.FTZ R55, R29, 1 ;  /* 0x3f8000001d377421 */ /* 0x002fe20000010000 */
[----:B------:R-:W-:Y:S01]  /*1420*/  FMUL.FTZ R29, R17, R25 ;  /* 0x00000019111d7220 */ /* 0x000fe20000410000 */
[----:B------:R-:W-:Y:S01]  /*1430*/  FFMA.FTZ R37, R18, R37, R27 ;  /* 0x0000002512257223 */ /* 0x000fe2000001001b */
[----:B------:R-:W-:Y:S01]  /*1440*/  FMUL.FTZ R27, R51, R36 ;  /* 0x00000024331b7220 */ /* 0x000fe20000410000 */
[----:B------:R-:W-:Y:S02]  /*1450*/  HADD2.F32 R60, -RZ, R39.H0_H0 ;  /* 0x20000027ff3c7230 */ /* 0x000fe40000004100 */
[----:B------:R-:W-:Y:S01]  /*1460*/  FMUL.FTZ R31, R38, R31 ;  /* 0x0000001f261f7220 */ /* 0x000fe20000410000 */
[----:B--2---:R-:W-:Y:S01]  /*1470*/  FADD.FTZ R57, R49, 1 ;  /* 0x3f80000031397421 */ /* 0x004fe20000010000 */
[C---:B------:R-:W-:Y:S01]  /*1480*/  FFMA.FTZ R38, R3.reuse, R22, RZ ;  /* 0x0000001603267223 */ /* 0x040fe200000100ff */
[----:B------:R-:W-:Y:S01]  /*1490*/  FFMA.FTZ R49, R20, R29, R37 ;  /* 0x0000001d14317223 */ /* 0x000fe20000010025 */
[----:B------:R-:W-:Y:S01]  /*14a0*/  FMUL.FTZ R51, R3, R27 ;  /* 0x0000001b03337220 */ /* 0x000fe20000410000 */
[----:B------:R-:W1:Y:S01]  /*14b0*/  MUFU.RCP R35, R53 ;  /* 0x0000003500237308 */ /* 0x000e620000001000 */
[----:B------:R-:W-:Y:S01]  /*14c0*/  FMUL.FTZ R29, R60, R45 ;  /* 0x0000002d3c1d7220 */ /* 0x000fe20000410000 */
[----:B------:R-:W-:Y:S01]  /*14d0*/  FFMA.FTZ R60, R13, R24, R38 ;  /* 0x000000180d3c7223 */ /* 0x000fe20000010026 */
[----:B------:R-:W-:Y:S01]  /*14e0*/  FFMA.FTZ R49, R28, R51, R49 ;  /* 0x000000331c317223 */ /* 0x000fe20000010031 */
[----:B0-----:R-:W-:Y:S01]  /*14f0*/  FADD.FTZ R51, R43, 1 ;  /* 0x3f8000002b337421 */ /* 0x001fe20000010000 */
[----:B------:R-:W-:Y:S01]  /*1500*/  FMUL.FTZ R43, R13, R31 ;  /* 0x0000001f0d2b7220 */ /* 0x000fe20000410000 */
[----:B------:R-:W-:-:S02]  /*1510*/  FFMA.FTZ R60, R15, R26, R60 ;  /* 0x0000001a0f3c7223 */ /* 0x000fc4000001003c */
[----:B------:R-:W0:Y:S01]  /*1520*/  MUFU.RCP R36, R55 ;  /* 0x0000003700247308 */ /* 0x000e220000001000 */
[----:B------:R-:W-:Y:S02]  /*1530*/  HADD2.F32 R45, -RZ, R39.H1_H1 ;  /* 0x30000027ff2d7230 */ /* 0x000fe40000004100 */
[----:B------:R-:W-:Y:S01]  /*1540*/  FFMA.FTZ R43, R32, R43, R49 ;  /* 0x0000002b202b7223 */ /* 0x000fe20000010031 */
[----:B------:R-:W-:Y:S01]  /*1550*/  FMUL.FTZ R39, R15, R29 ;  /* 0x0000001d0f277220 */ /* 0x000fe20000410000 */
[----:B------:R-:W-:Y:S01]  /*1560*/  FFMA.FTZ R60, R17, R30, R60 ;  /* 0x0000001e113c7223 */ /* 0x000fe2000001003c */
[----:B------:R-:W-:Y:S02]  /*1570*/  FMUL.FTZ R47, R45, R47 ;  /* 0x0000002f2d2f7220 */ /* 0x000fe40000410000 */
[----:B------:R-:W-:Y:S01]  /*1580*/  FFMA.FTZ R39, R46, R39, R43 ;  /* 0x000000272e277223 */ /* 0x000fe2000001002b */
[----:B------:R-:W2:Y:S01]  /*1590*/  MUFU.RCP R38, R51 ;  /* 0x0000003300267308 */ /* 0x000ea20000001000 */
[----:B------:R-:W-:Y:S01]  /*15a0*/  FFMA.FTZ R43, R3, R23, R60 ;  /* 0x00000017032b7223 */ /* 0x000fe2000001003c */
[----:B------:R-:W-:Y:S01]  /*15b0*/  FMUL.FTZ R45, R17, R47 ;  /* 0x0000002f112d7220 */ /* 0x000fe20000410000 */
[----:B-1----:R-:W-:-:S02]  /*15c0*/  FADD.FTZ R49, -R35, 1 ;  /* 0x3f80000023317421 */ /* 0x002fc40000010100 */
[----:B------:R-:W-:-:S03]  /*15d0*/  FFMA.FTZ R43, R13, R21, R43 ;  /* 0x000000150d2b7223 */ /* 0x000fc6000001002b */
[----:B------:R-:W1:Y:S01]  /*15e0*/  MUFU.RCP R37, R57 ;  /* 0x0000003900257308 */ /* 0x000e620000001000 */
[----:B------:R-:W-:Y:S01]  /*15f0*/  FFMA.FTZ R39, R48, R45, R39 ;  /* 0x0000002d30277223 */ /* 0x000fe20000010027 */
[----:B------:R-:W-:Y:S01]  /*1600*/  FFMA.FTZ R60, R33, R49, 1 ;  /* 0x3f800000213c7423 */ /* 0x000fe20000010031 */
[----:B0-----:R-:W-:Y:S01]  /*1610*/  FADD.FTZ R45, -R36, 1 ;  /* 0x3f800000242d7421 */ /* 0x001fe20000010100 */
[----:B------:R-:W-:-:S03]  /*1620*/  FFMA.FTZ R33, R15, R19, R43 ;  /* 0x000000130f217223 */ /* 0x000fc6000001002b */
[----:B------:R-:W-:Y:S01]  /*1630*/  FFMA.FTZ R45, R34, R45, 1 ;  /* 0x3f800000222d7423 */ /* 0x000fe2000001002d */
[----:B------:R-:W-:Y:S01]  /*1640*/  FFMA.FTZ R34, R17, R25, R33 ;  /* 0x0000001911227223 */ /* 0x000fe20000010021 */
[----:B--2---:R-:W-:Y:S01]  /*1650*/  FADD.FTZ R51, -R38, 1 ;  /* 0x3f80000026337421 */ /* 0x004fe20000010100 */
[--C-:B------:R-:W-:Y:S02]  /*1660*/  HADD2.F32 R33, -RZ, R40.reuse.H0_H0 ;  /* 0x20000028ff217230 */ /* 0x100fe40000004100 */
[----:B------:R-:W-:Y:S01]  /*1670*/  FFMA.FTZ R34, R3, R27, R34 ;  /* 0x0000001b03227223 */ /* 0x000fe20000010022 */
[----:B------:R-:W-:Y:S01]  /*1680*/  FMUL.FTZ R60, R35, R60 ;  /* 0x0000003c233c7220 */ /* 0x000fe20000410000 */
[----:B------:R-:W-:Y:S01]  /*1690*/  FFMA.FTZ R43, R56, R51, 1 ;  /* 0x3f800000382b7423 */ /* 0x000fe20000010033 */
[----:B------:R-:W-:Y:S02]  /*16a0*/  HADD2.F32 R51, -RZ, R40.H1_H1 ;  /* 0x30000028ff337230 */ /* 0x000fe40000004100 */
[----:B------:R-:W-:Y:S01]  /*16b0*/  FFMA.FTZ R34, R13, R31, R34 ;  /* 0x0000001f0d227223 */ /* 0x000fe20000010022 */
[----:B-1----:R-:W-:Y:S01]  /*16c0*/  FADD.FTZ R49, -R37, 1 ;  /* 0x3f80000025317421 */ /* 0x002fe20000010100 */
[----:B------:R-:W-:Y:S01]  /*16d0*/  FMUL.FTZ R36, R36, R45 ;  /* 0x0000002d24247220 */ /* 0x000fe20000410000 */
[----:B------:R-:W-:Y:S01]  /*16e0*/  FMUL.FTZ R33, R33, R60 ;  /* 0x0000003c21217220 */ /* 0x000fe20000410000 */
[----:B------:R-:W-:Y:S01]  /*16f0*/  FFMA.FTZ R34, R15, R29, R34 ;  /* 0x0000001d0f227223 */ /* 0x000fe20000010022 */
[----:B------:R-:W-:Y:S01]  /*1700*/  FFMA.FTZ R58, R58, R49, 1 ;  /* 0x3f8000003a3a7423 */ /* 0x000fe20000010031 */
[----:B------:R-:W-:-:S02]  /*1710*/  HADD2.F32 R49, -RZ, R41.H0_H0 ;  /* 0x20000029ff317230 */ /* 0x000fc40000004100 */
[----:B------:R-:W-:Y:S01]  /*1720*/  FMUL.FTZ R35, R3, R33 ;  /* 0x0000002103237220 */ /* 0x000fe20000410000 */
[----:B------:R-:W-:Y:S01]  /*1730*/  FMUL.FTZ R51, R51, R36 ;  /* 0x0000002433337220 */ /* 0x000fe20000410000 */
[----:B------:R-:W-:Y:S01]  /*1740*/  FMUL.FTZ R58, R37, R58 ;  /* 0x0000003a253a7220 */ /* 0x000fe20000410000 */
[----:B------:R-:W0:Y:S01]  /*1750*/  S2UR UR13, SR_CgaCtaId ;  /* 0x00000000000d79c3 */ /* 0x000e220000008800 */
[----:B------:R-:W-:Y:S01]  /*1760*/  FFMA.FTZ R34, R17, R47, R34 ;  /* 0x0000002f11227223 */ /* 0x000fe20000010022 */
[----:B------:R-:W-:Y:S01]  /*1770*/  FFMA.FTZ R35, R50, R35, R39 ;  /* 0x0000002332237223 */ /* 0x000fe20000010027 */
[----:B------:R-:W-:Y:S01]  /*1780*/  FMUL.FTZ R36, R13, R51 ;  /* 0x000000330d247220 */ /* 0x000fe20000410000 */
[----:B------:R-:W-:Y:S01]  /*1790*/  FMUL.FTZ R49, R49, R58 ;  /* 0x0000003a31317220 */ /* 0x000fe20000410000 */
[----:B------:R-:W-:Y:S02]  /*17a0*/  HADD2.F32 R53, -RZ, R41.H1_H1 ;  /* 0x30000029ff357230 */ /* 0x000fe40000004100 */
[----:B------:R-:W-:Y:S01]  /*17b0*/  FMUL.FTZ R38, R38, R43 ;  /* 0x0000002b26267220 */ /* 0x000fe20000410000 */
[----:B------:R-:W-:Y:S01]  /*17c0*/  FFMA.FTZ R34, R3, R33, R34 ;  /* 0x0000002103227223 */ /* 0x000fe20000010022 */
[----:B------:R-:W-:Y:S01]  /*17d0*/  FFMA.FTZ R35, R52, R36, R35 ;  /* 0x0000002434237223 */ /* 0x000fe20000010023 */
[----:B------:R-:W-:Y:S01]  /*17e0*/  FMUL.FTZ R36, R15, R49 ;  /* 0x000000310f247220 */ /* 0x000fe20000410000 */
[----:B------:R-:W-:Y:S01]  /*17f0*/  FMUL.FTZ R53, R53, R38 ;  /* 0x0000002635357220 */ /* 0x000fe20000410000 */
[----:B------:R-:W-:Y:S01]  /*1800*/  FFMA.FTZ R34, R13, R51, R34 ;  /* 0x000000330d227223 */ /* 0x000fe20000010022 */
[----:B------:R-:W-:-:S02]  /*1810*/  IMAD R37, R44, 0x28, R7 ;  /* 0x000000282c257824 */ /* 0x000fc400078e0207 */
[----:B------:R-:W-:Y:S01]  /*1820*/  FFMA.FTZ R35, R54, R36, R35 ;  /* 0x0000002436237223 */ /* 0x000fe20000010023 */
[----:B------:R-:W-:Y:S01]  /*1830*/  FMUL.FTZ R36, R17, R53 ;  /* 0x0000003511247220 */ /* 0x000fe20000410000 */
[----:B------:R-:W-:Y:S01]  /*1840*/  FFMA.FTZ R34, R15, R49, R34 ;  /* 0x000000310f227223 */ /* 0x000fe20000010022 */
[----:B------:R-:W-:Y:S02]  /*1850*/  LEA R42, R42, R37, 0x3 ;  /* 0x000000252a2a7211 */ /* 0x000fe400078e18ff */
[----:B------:R-:W-:Y:S01]  /*1860*/  FFMA.FTZ R35, R12, R36, R35 ;  /* 0x000000240c237223 */ /* 0x000fe20000010023 */
[----:B------:R-:W-:Y:S01]  /*1870*/  FFMA.FTZ R34, R17, R53, R34 ;  /* 0x0000003511227223 */ /* 0x000fe20000010022 */
[----:B------:R-:W-:Y:S01]  /*1880*/  FADD.FTZ R36, RZ, R22 ;  /* 0x00000016ff247221 */ /* 0x000fe20000010000 */
[----:B------:R-:W-:Y:S01]  /*1890*/  UMOV UR12, 0x400 ;  /* 0x00000400000c7882 */ /* 0x000fe20000000000 */
[----:B------:R-:W-:Y:S01]  /*18a0*/  FFMA.FTZ R37, R0, R22, RZ ;  /* 0x0000001600257223 */ /* 0x000fe200000100ff */
[----:B------:R-:W-:Y:S01]  /*18b0*/  SHF.L.U32 R55, R5, 0x1, RZ ;  /* 0x0000000105377819 */ /* 0x000fe200000006ff */
[----:B------:R1:W-:Y:S01]  /*18c0*/  STS.64 [R42], R34 ;  /* 0x000000222a007388 */ /* 0x0003e20000000a00 */
[----:B------:R-:W-:Y:S01]  /*18d0*/  FADD.FTZ R36, R36, R23 ;  /* 0x0000001724247221 */ /* 0x000fe20000010000 */
[----:B0-----:R-:W-:Y:S01]  /*18e0*/  ULEA UR8, UR13, UR12, 0x18 ;  /* 0x0000000c0d087291 */ /* 0x001fe2000f8ec03f */
[----:B------:R-:W-:Y:S01]  /*18f0*/  FFMA.FTZ R37, R14, R23, R37 ;  /* 0x000000170e257223 */ /* 0x000fe20000010025 */
[----:B------:R-:W-:Y:S01]  /*1900*/  LOP3.LUT R38, R55, 0x18, RZ, 0xc0, !PT ;  /* 0x0000001837267812 */ /* 0x000fe200078ec0ff */
[----:B------:R-:W-:-:S02]  /*1910*/  FADD.FTZ R36, R36, R27 ;  /* 0x0000001b24247221 */ /* 0x000fc40000010000 */
[----:B------:R-:W-:Y:S01]  /*1920*/  FFMA.FTZ R37, R28, R27, R37 ;  /* 0x0000001b1c257223 */ /* 0x000fe20000010025 */
[----:B------:R-:W-:Y:S01]  /*1930*/  LEA R41, R5, UR8, 0x5 ;  /* 0x0000000805297c11 */ /* 0x000fe2000f8e28ff */
[----:B-1----:R-:W-:Y:S01]  /*1940*/  FADD.FTZ R35, R36, R33 ;  /* 0x0000002124237221 */ /* 0x002fe20000010000 */
[----:B------:R-:W-:Y:S01]  /*1950*/  LOP3.LUT R36, R38, 0x10, RZ, 0x3c, !PT ;  /* 0x0000001026247812 */ /* 0x000fe200078e3cff */
[----:B------:R-:W-:Y:S01]  /*1960*/  FFMA.FTZ R34, R50, R33, R37 ;  /* 0x0000002132227223 */ /* 0x000fe20000010025 */
[----:B------:R-:W-:Y:S01]  /*1970*/  SHF.R.S32.HI R40, RZ, 0x1f, R5 ;  /* 0x0000001fff287819 */ /* 0x000fe20000011405 */
[----:B------:R-:W-:Y:S01]  /*1980*/  FFMA.FTZ R37, R2, R24, RZ ;  /* 0x0000001802257223 */ /* 0x000fe200000100ff */
[C---:B------:R-:W-:Y:S01]  /*1990*/  IADD3 R43, R41.reuse, R36, RZ ;  /* 0x00000024292b7210 */ /* 0x040fe20007ffe0ff */
[----:B------:R-:W-:Y:S01]  /*19a0*/  FADD.FTZ R36, RZ, R24 ;  /* 0x00000018ff247221 */ /* 0x000fe20000010000 */
[----:B------:R-:W-:Y:S01]  /*19b0*/  FFMA.FTZ R45, R4, R26, RZ ;  /* 0x0000001a042d7223 */ /* 0x000fe200000100ff */
[----:B------:R-:W-:Y:S01]  /*19c0*/  FADD.FTZ R56, RZ, R26 ;  /* 0x0000001aff387221 */ /* 0x000fe20000010000 */
[----:B------:R-:W-:Y:S01]  /*19d0*/  LEA.HI R39, R40, R5, RZ, 0x2 ;  /* 0x0000000528277211 */ /* 0x000fe200078f10ff */
[----:B------:R-:W-:Y:S01]  /*19e0*/  FFMA.FTZ R37, R16, R21, R37 ;  /* 0x0000001510257223 */ /* 0x000fe20000010025 */
[----:B------:R-:W-:Y:S01]  /*19f0*/  FADD.FTZ R36, R36, R21 ;  /* 0x0000001524247221 */ /* 0x000fe20000010000 */
[C---:B------:R-:W-:Y:S01]  /*1a00*/  IADD3 R57, R41.reuse, R38, RZ ;  /* 0x0000002629397210 */ /* 0x040fe20007ffe0ff */
[----:B------:R-:W-:Y:S01]  /*1a10*/  BAR.SYNC.DEFER_BLOCKING 0x0 ;  /* 0x0000000000007b1d */ /* 0x000fe20000010000 */
[----:B------:R-:W-:Y:S01]  /*1a20*/  LOP3.LUT R42, R38, 0x8, RZ, 0x3c, !PT ;  /* 0x00000008262a7812 */ /* 0x000fe200078e3cff */
[----:B------:R-:W-:Y:S01]  /*1a30*/  FFMA.FTZ R45, R18, R19, R45 ;  /* 0x00000013122d7223 */ /* 0x000fe2000001002d */
[----:B------:R-:W-:Y:S01]  /*1a40*/  FADD.FTZ R56, R56, R19 ;  /* 0x0000001338387221 */ /* 0x000fe20000010000 */
[----:B------:R-:W-:Y:S01]  /*1a50*/  SHF.R.S32.HI R38, RZ, 0x2, R39 ;  /* 0x00000002ff267819 */ /* 0x000fe20000011427 */
[----:B------:R-:W-:Y:S01]  /*1a60*/  FFMA.FTZ R37, R32, R31, R37 ;  /* 0x0000001f20257223 */ /* 0x000fe20000010025 */
[----:B------:R-:W-:Y:S01]  /*1a70*/  FADD.FTZ R36, R36, R31 ;  /* 0x0000001f24247221 */ /* 0x000fe20000010000 */
[----:B------:R-:W-:Y:S01]  /*1a80*/  FFMA.FTZ R45, R46, R29, R45 ;  /* 0x0000001d2e2d7223 */ /* 0x000fe2000001002d */
[----:B------:R-:W-:Y:S01]  /*1a90*/  FADD.FTZ R56, R56, R29 ;  /* 0x0000001d38387221 */ /* 0x000fe20000010000 */
[----:B------:R-:W-:Y:S01]  /*1aa0*/  IADD3 R44, R38, 0x50, RZ ;  /* 0x00000050262c7810 */ /* 0x000fe20007ffe0ff */
[----:B------:R-:W-:Y:S01]  /*1ab0*/  IMAD.IADD R42, R41, 0x1, R42 ;  /* 0x00000001292a7824 */ /* 0x000fe200078e022a */
[----:B------:R0:W-:Y:S02]  /*1ac0*/  STS.64 [R57], R34 ;  /* 0x0000002239007388 */ /* 0x0001e40000000a00 */
[----:B0-----:R-:W-:Y:S01]  /*1ad0*/  FFMA.FTZ R34, R52, R51, R37 ;  /* 0x0000003334227223 */ /* 0x001fe20000010025 */
[----:B------:R-:W-:Y:S01]  /*1ae0*/  FADD.FTZ R35, R36, R51 ;  /* 0x0000003324237221 */ /* 0x000fe20000010000 */
[----:B------:R-:W-:Y:S01]  /*1af0*/  FFMA.FTZ R36, R54, R49, R45 ;  /* 0x0000003136247223 */ /* 0x000fe2000001002d */
[----:B------:R-:W-:Y:S01]  /*1b00*/  FADD.FTZ R37, R56, R49 ;  /* 0x0000003138257221 */ /* 0x000fe20000010000 */
[----:B------:R-:W-:-:S02]  /*1b10*/  LOP3.LUT R56, R55, 0x18, RZ, 0xc, !PT ;  /* 0x0000001837387812 */ /* 0x000fc400078e0cff */
[----:B------:R-:W-:Y:S02]  /*1b20*/  SHF.R.S32.HI R45, RZ, 0x1f, R44 ;  /* 0x0000001fff2d7819 */ /* 0x000fe4000001142c */
[----:B------:R-:W-:Y:S01]  /*1b30*/  IADD3 R41, R41, R56, RZ ;  /* 0x0000003829297210 */ /* 0x000fe20007ffe0ff */
[----:B------:R-:W-:Y:S01]  /*1b40*/  FADD.FTZ R56, RZ, R30 ;  /* 0x0000001eff387221 */ /* 0x000fe20000010000 */
[----:B------:R-:W-:Y:S01]  /*1b50*/  LEA.HI R44, R45, R44, RZ, 0x2 ;  /* 0x0000002c2d2c7211 */ /* 0x000fe200078f10ff */
[----:B------:R-:W-:Y:S02]  /*1b60*/  FFMA.FTZ R45, R6, R30, RZ ;  /* 0x0000001e062d7223 */ /* 0x000fe400000100ff */
[----:B------:R-:W-:Y:S02]  /*1b70*/  FADD.FTZ R56, R56, R25 ;  /* 0x0000001938387221 */ /* 0x000fe40000010000 */
[----:B------:R-:W-:Y:S02]  /*1b80*/  FFMA.FTZ R45, R20, R25, R45 ;  /* 0x00000019142d7223 */ /* 0x000fe4000001002d */
[----:B------:R-:W-:-:S02]  /*1b90*/  FADD.FTZ R56, R56, R47 ;  /* 0x0000002f38387221 */ /* 0x000fc40000010000 */
[----:B------:R-:W-:Y:S01]  /*1ba0*/  FFMA.FTZ R45, R48, R47, R45 ;  /* 0x0000002f302d7223 */ /* 0x000fe2000001002d */
[----:B------:R-:W-:Y:S04]  /*1bb0*/  STS.64 [R42], R34 ;  /* 0x000000222a007388 */ /* 0x000fe80000000a00 */
[----:B------:R0:W-:Y:S01]  /*1bc0*/  STS.64 [R43], R36 ;  /* 0x000000242b007388 */ /* 0x0001e20000000a00 */
[----:B------:R-:W-:Y:S01]  /*1bd0*/  IADD3 R57, R38, 0xa0, RZ ;  /* 0x000000a026397810 */ /* 0x000fe20007ffe0ff */
[----:B0-----:R-:W-:Y:S01]  /*1be0*/  FFMA.FTZ R36, R12, R53, R45 ;  /* 0x000000350c247223 */ /* 0x001fe2000001002d */
[----:B------:R-:W-:-:S05]  /*1bf0*/  FADD.FTZ R37, R56, R53 ;  /* 0x0000003538257221 */ /* 0x000fca0000010000 */
[----:B------:R-:W-:Y:S01]  /*1c00*/  STS.64 [R41], R36 ;  /* 0x0000002429007388 */ /* 0x000fe20000000a00 */
[----:B------:R-:W-:Y:S02]  /*1c10*/  IADD3 R35, R38, 0xf0, RZ ;  /* 0x000000f026237810 */ /* 0x000fe40007ffe0ff */
[----:B------:R-:W-:Y:S02]  /*1c20*/  LEA.HI R40, R40, R5, RZ, 0x4 ;  /* 0x0000000528287211 */ /* 0x000fe400078f20ff */
[----:B------:R-:W-:Y:S02]  /*1c30*/  LOP3.LUT R58, R39, 0xfffffffc, RZ, 0xc0, !PT ;  /* 0xfffffffc273a7812 */ /* 0x000fe400078ec0ff */
[----:B------:R-:W-:Y:S02]  /*1c40*/  SHF.R.S32.HI R34, RZ, 0x1f, R57 ;  /* 0x0000001fff227819 */ /* 0x000fe40000011439 */
[----:B------:R-:W-:Y:S02]  /*1c50*/  SHF.R.S32.HI R42, RZ, 0x1f, R35 ;  /* 0x0000001fff2a7819 */ /* 0x000fe40000011423 */
[----:B------:R-:W-:-:S02]  /*1c60*/  SHF.R.U32.HI R40, RZ, 0x4, R40 ;  /* 0x00000004ff287819 */ /* 0x000fc40000011628 */
[----:B------:R-:W-:Y:S02]  /*1c70*/  IADD3 R39, -R58, R5, RZ ;  /* 0x000000053a277210 */ /* 0x000fe40007ffe1ff */
[----:B------:R-:W-:Y:S02]  /*1c80*/  LEA.HI R34, R34, R57, RZ, 0x2 ;  /* 0x0000003922227211 */ /* 0x000fe400078f10ff */
[----:B------:R-:W-:Y:S02]  /*1c90*/  LEA.HI R42, R42, R35, RZ, 0x2 ;  /* 0x000000232a2a7211 */ /* 0x000fe400078f10ff */
[----:B------:R-:W-:Y:S02]  /*1ca0*/  LEA R38, R38, UR8, 0x5 ;  /* 0x0000000826267c11 */ /* 0x000fe4000f8e28ff */
[----:B------:R-:W-:Y:S02]  /*1cb0*/  LOP3.LUT R35, R39, 0x3, R40, 0x78, !PT ;  /* 0x0000000327237812 */ /* 0x000fe400078e7828 */
[----:B------:R-:W-:-:S02]  /*1cc0*/  SHF.R.U32.HI R44, RZ, 0x2, R44 ;  /* 0x00000002ff2c7819 */ /* 0x000fc4000001162c */
[----:B------:R-:W-:Y:S02]  /*1cd0*/  SHF.R.U32.HI R40, RZ, 0x2, R34 ;  /* 0x00000002ff287819 */ /* 0x000fe40000011622 */
[----:B------:R-:W-:Y:S01]  /*1ce0*/  LEA R34, R35, R38, 0x3 ;  /* 0x0000002623227211 */ /* 0x000fe200078e18ff */
[----:B------:R-:W-:Y:S01]  /*1cf0*/  BAR.SYNC.DEFER_BLOCKING 0x0 ;  /* 0x0000000000007b1d */ /* 0x000fe20000010000 */
[C---:B------:R-:W-:Y:S02]  /*1d00*/  LOP3.LUT R43, R39.reuse, 0x3, R44, 0x78, !PT ;  /* 0x00000003272b7812 */ /* 0x040fe400078e782c */
[----:B------:R-:W-:Y:S02]  /*1d10*/  SHF.R.U32.HI R42, RZ, 0x2, R42 ;  /* 0x00000002ff2a7819 */ /* 0x000fe4000001162a */
[----:B------:R-:W-:Y:S01]  /*1d20*/  LOP3.LUT R45, R39, 0x3, R40, 0x78, !PT ;  /* 0x00000003272d7812 */ /* 0x000fe200078e7828 */
[----:B------:R-:W-:Y:S01]  /*1d30*/  IMAD R44, R43, 0x8, R38 ;  /* 0x000000082b2c7824 */ /* 0x000fe200078e0226 */
[----:B------:R-:W-:-:S02]  /*1d40*/  LOP3.LUT R43, R39, 0x3, R42, 0x78, !PT ;  /* 0x00000003272b7812 */ /* 0x000fc400078e782a */
        /* <DEDUP_REMOVED lines=21> */
[----:B------:R-:W-:Y:S02]  /*1ea0*/  IADD3 R35, R43, UR9, RZ ;  /* 0x000000092b237c10 */ /* 0x000fe4000fffe0ff */
        /* <DEDUP_REMOVED lines=12> */
[----:B------:R-:W-:Y:S01]  /*1f70*/  HFMA2.MMA R34, -RZ, RZ, 0, 4.76837158203125e-06 ;  /* 0x00000050ff227435 */ /* 0x000fe200000001ff */
[----:B------:R-:W-:Y:S02]  /*1f80*/  IMAD.SHL.U32 R44, R5, 0x8, RZ ;  /* 0x00000008052c7824 */ /* 0x000fe400078e00ff */
[----:B------:R-:W-:-:S03]  /*1f90*/  ULOP3.LUT UR8, UR8, 0xc, URZ, 0xc0, !UPT ;  /* 0x0000000c08087892 */ /* 0x000fc6000f8ec03f */
[----:B------:R-:W-:-:S03]  /*1fa0*/  LOP3.LUT R44, R44, 0x18, RZ, 0xc0, !PT ;  /* 0x000000182c2c7812 */ /* 0x000fc600078ec0ff */
[----:B------:R-:W-:-:S05]  /*1fb0*/  LEA.HI R45, R5, UR8, RZ, 0x1e ;  /* 0x00000008052d7c11 */ /* 0x000fca000f8ff0ff */
[----:B------:R-:W-:-:S05]  /*1fc0*/  IMAD R45, R45, R34, -UR11 ;  /* 0x8000000b2d2d7e24 */ /* 0x000fca000f8e0222 */
[----:B------:R-:W-:Y:S02]  /*1fd0*/  SHF.R.S32.HI R34, RZ, 0x1f, R45 ;  /* 0x0000001fff227819 */ /* 0x000fe4000001142d */
[C---:B------:R-:W-:Y:S02]  /*1fe0*/  IADD3 R35, R45.reuse, 0x4, RZ ;  /* 0x000000042d237810 */ /* 0x040fe40007ffe0ff */
[----:B------:R-:W-:Y:S02]  /*1ff0*/  LEA.HI R34, R34, R45, RZ, 0x2 ;  /* 0x0000002d22227211 */ /* 0x000fe400078f10ff */
[----:B------:R-:W-:Y:S02]  /*2000*/  SHF.R.S32.HI R36, RZ, 0x1f, R35 ;  /* 0x0000001fff247819 */ /* 0x000fe40000011423 */
[----:B------:R-:W-:Y:S02]  /*2010*/  SHF.R.S32.HI R34, RZ, 0x2, R34 ;  /* 0x00000002ff227819 */ /* 0x000fe40000011422 */
[----:B------:R-:W-:-:S02]  /*2020*/  IADD3 R37, R45, 0x8, RZ ;  /* 0x000000082d257810 */ /* 0x000fc40007ffe0ff */
[----:B------:R-:W-:Y:S01]  /*2030*/  LEA.HI R36, R36, R35, RZ, 0x2 ;  /* 0x0000002324247211 */ /* 0x000fe200078f10ff */
[----:B------:R-:W-:Y:S01]  /*2040*/  IMAD R35, R34, 0x28, R7 ;  /* 0x0000002822237824 */ /* 0x000fe200078e0207 */
[----:B------:R-:W-:Y:S02]  /*2050*/  SHF.R.S32.HI R38, RZ, 0x1f, R37 ;  /* 0x0000001fff267819 */ /* 0x000fe40000011425 */
[----:B------:R-:W-:Y:S02]  /*2060*/  SHF.R.S32.HI R36, RZ, 0x2, R36 ;  /* 0x00000002ff247819 */ /* 0x000fe40000011424 */
[----:B------:R-:W-:Y:S02]  /*2070*/  LEA.HI R38, R38, R37, RZ, 0x2 ;  /* 0x0000002526267211 */ /* 0x000fe400078f10ff */
[----:B------:R-:W-:Y:S01]  /*2080*/  IADD3 R42, R35, R44, RZ ;  /* 0x0000002c232a7210 */ /* 0x000fe20007ffe0ff */
[----:B------:R-:W-:Y:S01]  /*2090*/  IMAD R37, R36, 0x28, R7 ;  /* 0x0000002824257824 */ /* 0x000fe200078e0207 */
[----:B------:R-:W-:-:S02]  /*20a0*/  IADD3 R39, R45, 0xc, RZ ;  /* 0x0000000c2d277810 */ /* 0x000fc40007ffe0ff */
[----:B------:R-:W-:Y:S02]  /*20b0*/  SHF.R.S32.HI R38, RZ, 0x2, R38 ;  /* 0x00000002ff267819 */ /* 0x000fe40000011426 */
[----:B------:R-:W-:Y:S01]  /*20c0*/  SHF.R.S32.HI R36, RZ, 0x1f, R39 ;  /* 0x0000001fff247819 */ /* 0x000fe20000011427 */
[----:B------:R-:W0:Y:S01]  /*20d0*/  LDS.64 R42, [R42] ;  /* 0x000000002a2a7984 */ /* 0x000e220000000a00 */
[----:B------:R-:W-:Y:S01]  /*20e0*/  IADD3 R34, R44, R37, RZ ;  /* 0x000000252c227210 */ /* 0x000fe20007ffe0ff */
[----:B------:R-:W-:Y:S01]  /*20f0*/  IMAD R37, R38, 0x28, R7 ;  /* 0x0000002826257824 */ /* 0x000fe200078e0207 */
[----:B------:R-:W-:Y:S02]  /*2100*/  LEA.HI R36, R36, R39, RZ, 0x2 ;  /* 0x0000002724247211 */ /* 0x000fe400078f10ff */
[----:B------:R-:W-:Y:S02]  /*2110*/  IADD3 R38, R45, 0x10, RZ ;  /* 0x000000102d267810 */ /* 0x000fe40007ffe0ff */
[----:B------:R-:W1:Y:S01]  /*2120*/  LDS.64 R34, [R34] ;  /* 0x0000000022227984 */ /* 0x000e620000000a00 */
[----:B------:R-:W-:-:S02]  /*2130*/  SHF.R.S32.HI R36, RZ, 0x2, R36 ;  /* 0x00000002ff247819 */ /* 0x000fc40000011424 */
[----:B------:R-:W-:Y:S02]  /*2140*/  IADD3 R37, R44, R37, RZ ;  /* 0x000000252c257210 */ /* 0x000fe40007ffe0ff */
[----:B------:R-:W-:Y:S01]  /*2150*/  SHF.R.S32.HI R41, RZ, 0x1f, R38 ;  /* 0x0000001fff297819 */ /* 0x000fe20000011426 */
[----:B------:R-:W-:Y:S01]  /*2160*/  IMAD R39, R36, 0x28, R7 ;  /* 0x0000002824277824 */ /* 0x000fe200078e0207 */
[----:B------:R-:W-:Y:S02]  /*2170*/  IADD3 R56, R45, 0x14, RZ ;  /* 0x000000142d387810 */ /* 0x000fe40007ffe0ff */
[----:B------:R-:W2:Y:S01]  /*2180*/  LDS.64 R36, [R37] ;  /* 0x0000000025247984 */ /* 0x000ea20000000a00 */
[----:B------:R-:W-:Y:S02]  /*2190*/  LEA.HI R41, R41, R38, RZ, 0x2 ;  /* 0x0000002629297211 */ /* 0x000fe400078f10ff */
[----:B------:R-:W-:Y:S02]  /*21a0*/  IADD3 R39, R44, R39, RZ ;  /* 0x000000272c277210 */ /* 0x000fe40007ffe0ff */
[----:B------:R-:W-:-:S02]  /*21b0*/  SHF.R.S32.HI R40, RZ, 0x2, R41 ;  /* 0x00000002ff287819 */ /* 0x000fc40000011429 */
[----:B------:R-:W-:Y:S02]  /*21c0*/  SHF.R.S32.HI R41, RZ, 0x1f, R56 ;  /* 0x0000001fff297819 */ /* 0x000fe40000011438 */
[----:B------:R-:W3:Y:S01]  /*21d0*/  LDS.64 R38, [R39] ;  /* 0x0000000027267984 */ /* 0x000ee20000000a00 */
[----:B------:R-:W-:Y:S02]  /*21e0*/  IADD3 R58, R45, 0x2c, RZ ;  /* 0x0000002c2d3a7810 */ /* 0x000fe40007ffe0ff */
[----:B------:R-:W-:Y:S01]  /*21f0*/  LEA.HI R56, R41, R56, RZ, 0x2 ;  /* 0x0000003829387211 */ /* 0x000fe200078f10ff */
[----:B------:R-:W-:-:S03]  /*2200*/  IMAD R41, R40, 0x28, R7 ;  /* 0x0000002828297824 */ /* 0x000fc600078e0207 */
[----:B------:R-:W-:Y:S01]  /*2210*/  SHF.R.S32.HI R56, RZ, 0x2, R56 ;  /* 0x00000002ff387819 */ /* 0x000fe20000011438 */
[----:B------:R-:W-:-:S04]  /*2220*/  IMAD.IADD R41, R44, 0x1, R41 ;  /* 0x000000012c297824 */ /* 0x000fc800078e0229 */
[----:B------:R-:W-:Y:S01]  /*2230*/  IMAD R59, R56, 0x28, R7 ;  /* 0x00000028383b7824 */ /* 0x000fe200078e0207 */
[----:B------:R-:W-:Y:S01]  /*2240*/  IADD3 R56, R45, 0x18, RZ ;  /* 0x000000182d387810 */ /* 0x000fe20007ffe0ff */
[----:B------:R-:W4:Y:S01]  /*2250*/  LDS.64 R40, [R41] ;  /* 0x0000000029287984 */ /* 0x000f220000000a00 */
[----:B0-----:R-:W-:Y:S02]  /*2260*/  FADD.FTZ R57, RZ, R42 ;  /* 0x0000002aff397221 */ /* 0x001fe40000010000 */
[----:B------:R-:W-:Y:S02]  /*2270*/  IADD3 R42, R44, R59, RZ ;  /* 0x0000003b2c2a7210 */ /* 0x000fe40007ffe0ff */
[----:B-1----:R-:W-:Y:S01]  /*2280*/  FADD.FTZ R57, R57, R34 ;  /* 0x0000002239397221 */ /* 0x002fe20000010000 */
[----:B------:R-:W-:-:S03]  /*2290*/  FADD.FTZ R34, RZ, R43 ;  /* 0x0000002bff227221 */ /* 0x000fc60000010000 */
[----:B------:R-:W0:Y:S01]  /*22a0*/  LDS.64 R42, [R42] ;  /* 0x000000002a2a7984 */ /* 0x000e220000000a00 */
[----:B------:R-:W-:Y:S01]  /*22b0*/  FADD.FTZ R34, R34, R35 ;  /* 0x0000002322227221 */ /* 0x000fe20000010000 */
[----:B--2---:R-:W-:Y:S01]  /*22c0*/  FADD.FTZ R35, R57, R36 ;  /* 0x0000002439237221 */ /* 0x004fe20000010000 */
[----:B------:R-:W-:Y:S02]  /*22d0*/  SHF.R.S32.HI R57, RZ, 0x1f, R56 ;  /* 0x0000001fff397819 */ /* 0x000fe40000011438 */
[----:B------:R-:W-:Y:S02]  /*22e0*/  FADD.FTZ R34, R34, R37 ;  /* 0x0000002522227221 */ /* 0x000fe40000010000 */
[----:B------:R-:W-:Y:S02]  /*22f0*/  LEA.HI R57, R57, R56, RZ, 0x2 ;  /* 0x0000003839397211 */ /* 0x000fe400078f10ff */
[----:B------:R-:W-:Y:S02]  /*2300*/  IADD3 R56, R45, 0x1c, RZ ;  /* 0x0000001c2d387810 */ /* 0x000fe40007ffe0ff */
[----:B------:R-:W-:Y:S01]  /*2310*/  SHF.R.S32.HI R36, RZ, 0x2, R57 ;  /* 0x00000002ff247819 */ /* 0x000fe20000011439 */
[----:B---3--:R-:W-:Y:S01]  /*2320*/  FADD.FTZ R35, R35, R38 ;  /* 0x0000002623237221 */ /* 0x008fe20000010000 */
[----:B------:R-:W-:Y:S01]  /*2330*/  FADD.FTZ R34, R34, R39 ;  /* 0x0000002722227221 */ /* 0x000fe20000010000 */
[----:B------:R-:W-:-:S02]  /*2340*/  IADD3 R38, R45, 0x20, RZ ;  /* 0x000000202d267810 */ /* 0x000fc40007ffe0ff */
[----:B------:R-:W-:Y:S01]  /*2350*/  SHF.R.S32.HI R39, RZ, 0x1f, R56 ;  /* 0x0000001fff277819 */ /* 0x000fe20000011438 */
[----:B------:R-:W-:Y:S01]  /*2360*/  IMAD R37, R36, 0x28, R7 ;  /* 0x0000002824257824 */ /* 0x000fe200078e0207 */
[----:B------:R-:W-:Y:S02]  /*2370*/  SHF.R.S32.HI R57, RZ, 0x1f, R38 ;  /* 0x0000001fff397819 */ /* 0x000fe40000011426 */
[----:B------:R-:W-:Y:S02]  /*2380*/  LEA.HI R36, R39, R56, RZ, 0x2 ;  /* 0x0000003827247211 */ /* 0x000fe400078f10ff */
[----:B------:R-:W-:Y:S02]  /*2390*/  IADD3 R39, R44, R37, RZ ;  /* 0x000000252c277210 */ /* 0x000fe40007ffe0ff */
[----:B------:R-:W-:Y:S01]  /*23a0*/  LEA.HI R38, R57, R38, RZ, 0x2 ;  /* 0x0000002639267211 */ /* 0x000fe200078f10ff */
[----:B----4-:R-:W-:Y:S01]  /*23b0*/  FADD.FTZ R37, R35, R40 ;  /* 0x0000002823257221 */ /* 0x010fe20000010000 */
[----:B------:R-:W-:Y:S01]  /*23c0*/  IADD3 R57, R45, 0x24, RZ ;  /* 0x000000242d397810 */ /* 0x000fe20007ffe0ff */
[----:B------:R-:W-:Y:S01]  /*23d0*/  FADD.FTZ R56, R34, R41 ;  /* 0x0000002922387221 */ /* 0x000fe20000010000 */
[----:B------:R-:W-:Y:S01]  /*23e0*/  SHF.R.S32.HI R36, RZ, 0x2, R36 ;  /* 0x00000002ff247819 */ /* 0x000fe20000011424 */
[----:B------:R1:W2:Y:S01]  /*23f0*/  LDS.64 R34, [R39] ;  /* 0x0000000027227984 */ /* 0x0002a20000000a00 */
[----:B------:R-:W-:-:S02]  /*2400*/  SHF.R.S32.HI R40, RZ, 0x1f, R57 ;  /* 0x0000001fff287819 */ /* 0x000fc40000011439 */
[----:B------:R-:W-:Y:S02]  /*2410*/  SHF.R.S32.HI R38, RZ, 0x2, R38 ;  /* 0x00000002ff267819 */ /* 0x000fe40000011426 */
[----:B------:R-:W-:Y:S01]  /*2420*/  LEA.HI R40, R40, R57, RZ, 0x2 ;  /* 0x0000003928287211 */ /* 0x000fe200078f10ff */
[--C-:B------:R-:W-:Y:S02]  /*2430*/  IMAD R57, R36, 0x28, R7.reuse ;  /* 0x0000002824397824 */ /* 0x100fe400078e0207 */
[----:B0-----:R-:W-:Y:S01]  /*2440*/  FADD.FTZ R41, R37, R42 ;  /* 0x0000002a25297221 */ /* 0x001fe20000010000 */
[----:B------:R-:W-:Y:S01]  /*2450*/  IMAD R37, R38, 0x28, R7 ;  /* 0x0000002826257824 */ /* 0x000fe200078e0207 */
[----:B------:R-:W-:Y:S01]  /*2460*/  SHF.R.S32.HI R40, RZ, 0x2, R40 ;  /* 0x00000002ff287819 */ /* 0x000fe20000011428 */
[----:B------:R-:W-:Y:S01]  /*2470*/  IMAD.IADD R42, R44, 0x1, R57 ;  /* 0x000000012c2a7824 */ /* 0x000fe200078e0239 */
[----:B------:R-:W-:Y:S01]  /*2480*/  IADD3 R36, R45, 0x28, RZ ;  /* 0x000000282d247810 */ /* 0x000fe20007ffe0ff */
[----:B------:R-:W-:Y:S01]  /*2490*/  FADD.FTZ R56, R56, R43 ;  /* 0x0000002b38387221 */ /* 0x000fe20000010000 */
[----:B------:R-:W-:Y:S01]  /*24a0*/  IADD3 R37, R44, R37, RZ ;  /* 0x000000252c257210 */ /* 0x000fe20007ffe0ff */
[----:B-1----:R-:W-:Y:S01]  /*24b0*/  IMAD R39, R40, 0x28, R7 ;  /* 0x0000002828277824 */ /* 0x002fe200078e0207 */
[----:B------:R-:W-:Y:S01]  /*24c0*/  SHF.R.S32.HI R57, RZ, 0x1f, R36 ;  /* 0x0000001fff397819 */ /* 0x000fe20000011424 */
[----:B------:R-:W0:Y:S03]  /*24d0*/  LDS.64 R42, [R42] ;  /* 0x000000002a2a7984 */ /* 0x000e260000000a00 */
[----:B------:R-:W-:-:S02]  /*24e0*/  LEA.HI R57, R57, R36, RZ, 0x2 ;  /* 0x0000002439397211 */ /* 0x000fc400078f10ff */
[----:B------:R-:W-:Y:S01]  /*24f0*/  IADD3 R39, R44, R39, RZ ;  /* 0x000000272c277210 */ /* 0x000fe20007ffe0ff */
[----:B------:R-:W1:Y:S01]  /*2500*/  LDS.64 R36, [R37] ;  /* 0x0000000025247984 */ /* 0x000e620000000a00 */
[----:B------:R-:W-:-:S04]  /*2510*/  SHF.R.S32.HI R40, RZ, 0x2, R57 ;  /* 0x00000002ff287819 */ /* 0x000fc80000011439 */
[----:B------:R-:W3:Y:S01]  /*2520*/  LDS.64 R38, [R39] ;  /* 0x0000000027267984 */ /* 0x000ee20000000a00 */
[----:B------:R-:W-:-:S05]  /*2530*/  IMAD R57, R40, 0x28, R7 ;  /* 0x0000002828397824 */ /* 0x000fca00078e0207 */
[----:B------:R-:W-:Y:S02]  /*2540*/  IADD3 R40, R44, R57, RZ ;  /* 0x000000392c287210 */ /* 0x000fe40007ffe0ff */
[----:B------:R-:W-:-:S04]  /*2550*/  SHF.R.S32.HI R57, RZ, 0x1f, R58 ;  /* 0x0000001fff397819 */ /* 0x000fc8000001143a */
[----:B------:R-:W-:Y:S01]  /*2560*/  LEA.HI R58, R57, R58, RZ, 0x2 ;  /* 0x0000003a393a7211 */ /* 0x000fe200078f10ff */
[----:B--2---:R-:W-:Y:S01]  /*2570*/  FADD.FTZ R57, R41, R34 ;  /* 0x0000002229397221 */ /* 0x004fe20000010000 */
[----:B------:R-:W-:Y:S01]  /*2580*/  FADD.FTZ R56, R56, R35 ;  /* 0x0000002338387221 */ /* 0x000fe20000010000 */
[----:B------:R-:W2:Y:S01]  /*2590*/  LDS.64 R40, [R40] ;  /* 0x0000000028287984 */ /* 0x000ea20000000a00 */
[----:B------:R-:W-:-:S05]  /*25a0*/  SHF.R.S32.HI R58, RZ, 0x2, R58 ;  /* 0x00000002ff3a7819 */ /* 0x000fca000001143a */
[----:B------:R-:W-:-:S05]  /*25b0*/  IMAD R59, R58, 0x28, R7 ;  /* 0x000000283a3b7824 */ /* 0x000fca00078e0207 */
[----:B------:R-:W-:Y:S01]  /*25c0*/  IADD3 R34, R44, R59, RZ ;  /* 0x0000003b2c227210 */ /* 0x000fe20007ffe0ff */
[----:B0-----:R-:W-:Y:S01]  /*25d0*/  FADD.FTZ R57, R57, R42 ;  /* 0x0000002a39397221 */ /* 0x001fe20000010000 */
[----:B------:R-:W-:Y:S01]  /*25e0*/  FADD.FTZ R56, R56, R43 ;  /* 0x0000002b38387221 */ /* 0x000fe20000010000 */
[----:B------:R-:W-:-:S03]  /*25f0*/  IADD3 R42, R45, 0x34, RZ ;  /* 0x000000342d2a7810 */ /* 0x000fc60007ffe0ff */
[----:B------:R-:W0:Y:S01]  /*2600*/  LDS.64 R34, [R34] ;  /* 0x0000000022227984 */ /* 0x000e220000000a00 */
[----:B------:R-:W-:Y:S02]  /*2610*/  VIADD R43, R45, 0x38 ;  /* 0x000000382d2b7836 */ /* 0x000fe40000000000 */
[----:B-1----:R-:W-:Y:S01]  /*2620*/  FADD.FTZ R57, R57, R36 ;  /* 0x0000002439397221 */ /* 0x002fe20000010000 */
[----:B------:R-:W-:Y:S01]  /*2630*/  FADD.FTZ R56, R56, R37 ;  /* 0x0000002538387221 */ /* 0x000fe20000010000 */
[----:B------:R-:W-:-:S03]  /*2640*/  IADD3 R36, R45, 0x30, RZ ;  /* 0x000000302d247810 */ /* 0x000fc60007ffe0ff */
[----:B---3--:R-:W-:Y:S01]  /*2650*/  FADD.FTZ R58, R56, R39 ;  /* 0x00000027383a7221 */ /* 0x008fe20000010000 */
[----:B------:R-:W-:Y:S01]  /*2660*/  SHF.R.S32.HI R39, RZ, 0x1f, R36 ;  /* 0x0000001fff277819 */ /* 0x000fe20000011424 */
[----:B------:R-:W-:Y:S01]  /*2670*/  FADD.FTZ R37, R57, R38 ;  /* 0x0000002639257221 */ /* 0x000fe20000010000 */
[----:B------:R-:W-:Y:S02]  /*2680*/  SHF.R.S32.HI R56, RZ, 0x1f, R43 ;  /* 0x0000001fff387819 */ /* 0x000fe4000001142b */
[----:B------:R-:W-:Y:S02]  /*2690*/  LEA.HI R38, R39, R36, RZ, 0x2 ;  /* 0x0000002427267211 */ /* 0x000fe400078f10ff */
[----:B------:R-:W-:Y:S02]  /*26a0*/  SHF.R.S32.HI R39, RZ, 0x1f, R42 ;  /* 0x0000001fff277819 */ /* 0x000fe4000001142a */
[----:B------:R-:W-:Y:S02]  /*26b0*/  SHF.R.S32.HI R38, RZ, 0x2, R38 ;  /* 0x00000002ff267819 */ /* 0x000fe40000011426 */
[----:B------:R-:W-:-:S02]  /*26c0*/  LEA.HI R36, R39, R42, RZ, 0x2 ;  /* 0x0000002a27247211 */ /* 0x000fc400078f10ff */
[----:B------:R-:W-:Y:S02]  /*26d0*/  LEA.HI R42, R56, R43, RZ, 0x2 ;  /* 0x0000002b382a7211 */ /* 0x000fe400078f10ff */
[----:B------:R-:W-:Y:S01]  /*26e0*/  IADD3 R56, R45, 0x40, RZ ;  /* 0x000000402d387810 */ /* 0x000fe20007ffe0ff */
[----:B--2---:R-:W-:Y:S01]  /*26f0*/  FADD.FTZ R39, R37, R40 ;  /* 0x0000002825277221 */ /* 0x004fe20000010000 */
[----:B------:R-:W-:Y:S01]  /*2700*/  FADD.FTZ R58, R58, R41 ;  /* 0x000000293a3a7221 */ /* 0x000fe20000010000 */
[----:B------:R-:W-:Y:S01]  /*2710*/  IMAD R37, R38, 0x28, R7 ;  /* 0x0000002826257824 */ /* 0x000fe200078e0207 */
[----:B------:R-:W-:Y:S02]  /*2720*/  SHF.R.S32.HI R41, RZ, 0x1f, R56 ;  /* 0x0000001fff297819 */ /* 0x000fe40000011438 */
[----:B------:R-:W-:Y:S02]  /*2730*/  SHF.R.S32.HI R36, RZ, 0x2, R36 ;  /* 0x00000002ff247819 */ /* 0x000fe40000011424 */
[----:B------:R-:W-:-:S02]  /*2740*/  LEA.HI R56, R41, R56, RZ, 0x2 ;  /* 0x0000003829387211 */ /* 0x000fc400078f10ff */
[----:B------:R-:W-:Y:S01]  /*2750*/  IADD3 R37, R44, R37, RZ ;  /* 0x000000252c257210 */ /* 0x000fe20007ffe0ff */
[----:B------:R-:W-:Y:S01]  /*2760*/  IMAD R41, R36, 0x28, R7 ;  /* 0x0000002824297824 */ /* 0x000fe200078e0207 */
[C---:B------:R-:W-:Y:S02]  /*2770*/  IADD3 R43, R45.reuse, 0x3c, RZ ;  /* 0x0000003c2d2b7810 */ /* 0x040fe40007ffe0ff */
[----:B------:R-:W-:Y:S02]  /*2780*/  IADD3 R38, R45, 0x44, RZ ;  /* 0x000000442d267810 */ /* 0x000fe40007ffe0ff */
[----:B------:R-:W-:Y:S01]  /*2790*/  SHF.R.S32.HI R40, RZ, 0x1f, R43 ;  /* 0x0000001fff287819 */ /* 0x000fe2000001142b */
[----:B------:R-:W1:Y:S01]  /*27a0*/  LDS.64 R36, [R37] ;  /* 0x0000000025247984 */ /* 0x000e620000000a00 */
[----:B------:R-:W-:Y:S01]  /*27b0*/  IADD3 R41, R44, R41, RZ ;  /* 0x000000292c297210 */ /* 0x000fe20007ffe0ff */
[----:B0-----:R-:W-:Y:S01]  /*27c0*/  FADD.FTZ R39, R39, R34 ;  /* 0x0000002227277221 */ /* 0x001fe20000010000 */
[----:B------:R-:W-:Y:S01]  /*27d0*/  LEA.HI R43, R40, R43, RZ, 0x2 ;  /* 0x0000002b282b7211 */ /* 0x000fe200078f10ff */
[----:B------:R-:W-:Y:S01]  /*27e0*/  FADD.FTZ R58, R58, R35 ;  /* 0x000000233a3a7221 */ /* 0x000fe20000010000 */
[----:B------:R-:W-:-:S02]  /*27f0*/  SHF.R.S32.HI R57, RZ, 0x1f, R38 ;  /* 0x0000001fff397819 */ /* 0x000fc40000011426 */
[----:B------:R-:W0:Y:S01]  /*2800*/  LDS.64 R40, [R41] ;  /* 0x0000000029287984 */ /* 0x000e220000000a00 */
[----:B------:R-:W-:Y:S02]  /*2810*/  IADD3 R34, R45, 0x48, RZ ;  /* 0x000000482d227810 */ /* 0x000fe40007ffe0ff */
[----:B------:R-:W-:Y:S02]  /*2820*/  LEA.HI R38, R57, R38, RZ, 0x2 ;  /* 0x0000002639267211 */ /* 0x000fe400078f10ff */
[----:B------:R-:W-:Y:S02]  /*2830*/  IADD3 R57, R45, 0x4c, RZ ;  /* 0x0000004c2d397810 */ /* 0x000fe40007ffe0ff */
[----:B------:R-:W-:Y:S02]  /*2840*/  SHF.R.S32.HI R45, RZ, 0x1f, R34 ;  /* 0x0000001fff2d7819 */ /* 0x000fe40000011422 */
[----:B------:R-:W-:Y:S02]  /*2850*/  SHF.R.S32.HI R60, RZ, 0x1f, R57 ;  /* 0x0000001fff3c7819 */ /* 0x000fe40000011439 */
[----:B------:R-:W-:-:S02]  /*2860*/  LEA.HI R34, R45, R34, RZ, 0x2 ;  /* 0x000000222d227211 */ /* 0x000fc400078f10ff */
[----:B------:R-:W-:Y:S02]  /*2870*/  SHF.R.S32.HI R42, RZ, 0x2, R42 ;  /* 0x00000002ff2a7819 */ /* 0x000fe4000001142a */
[----:B------:R-:W-:Y:S02]  /*2880*/  LEA.HI R45, R60, R57, RZ, 0x2 ;  /* 0x000000393c2d7211 */ /* 0x000fe400078f10ff */
[----:B------:R-:W-:Y:S01]  /*2890*/  SHF.R.S32.HI R34, RZ, 0x2, R34 ;  /* 0x00000002ff227819 */ /* 0x000fe20000011422 */
[----:B------:R-:W-:Y:S01]  /*28a0*/  IMAD R57, R42, 0x28, R7 ;  /* 0x000000282a397824 */ /* 0x000fe200078e0207 */
[----:B------:R-:W-:Y:S02]  /*28b0*/  SHF.R.S32.HI R60, RZ, 0x2, R43 ;  /* 0x00000002ff3c7819 */ /* 0x000fe4000001142b */
[----:B------:R-:W-:Y:S02]  /*28c0*/  SHF.R.S32.HI R43, RZ, 0x2, R38 ;  /* 0x00000002ff2b7819 */ /* 0x000fe40000011426 */
[----:B------:R-:W-:Y:S01]  /*28d0*/  SHF.R.S32.HI R56, RZ, 0x2, R56 ;  /* 0x00000002ff387819 */ /* 0x000fe20000011438 */
[----:B------:R-:W-:Y:S01]  /*28e0*/  IMAD R61, R60, 0x28, R7 ;  /* 0x000000283c3d7824 */ /* 0x000fe200078e0207 */
[----:B------:R-:W-:Y:S01]  /*28f0*/  SHF.R.S32.HI R38, RZ, 0x2, R45 ;  /* 0x00000002ff267819 */ /* 0x000fe2000001142d */
[----:B------:R-:W-:-:S02]  /*2900*/  IMAD R45, R34, 0x28, R7 ;  /* 0x00000028222d7824 */ /* 0x000fc400078e0207 */
[C---:B------:R-:W-:Y:S01]  /*2910*/  IMAD.IADD R34, R44.reuse, 0x1, R57 ;  /* 0x000000012c227824 */ /* 0x040fe200078e0239 */
[----:B------:R-:W-:Y:S01]  /*2920*/  IADD3 R57, R44, R61, RZ ;  /* 0x0000003d2c397210 */ /* 0x000fe20007ffe0ff */
[--C-:B------:R-:W-:Y:S02]  /*2930*/  IMAD R42, R56, 0x28, R7.reuse ;  /* 0x00000028382a7824 */ /* 0x100fe400078e0207 */
[--C-:B------:R-:W-:Y:S02]  /*2940*/  IMAD R43, R43, 0x28, R7.reuse ;  /* 0x000000282b2b7824 */ /* 0x100fe400078e0207 */
[----:B-1----:R-:W-:Y:S01]  /*2950*/  FADD.FTZ R39, R39, R36 ;  /* 0x0000002427277221 */ /* 0x002fe20000010000 */
[----:B------:R-:W1:Y:S01]  /*2960*/  LDS.64 R34, [R34] ;  /* 0x0000000022227984 */ /* 0x000e620000000a00 */
[----:B------:R-:W-:Y:S01]  /*2970*/  IMAD R59, R38, 0x28, R7 ;  /* 0x00000028263b7824 */ /* 0x000fe200078e0207 */
[----:B------:R-:W-:Y:S01]  /*2980*/  IADD3 R38, R44, R42, RZ ;  /* 0x0000002a2c267210 */ /* 0x000fe20007ffe0ff */
[----:B------:R-:W-:Y:S01]  /*2990*/  FADD.FTZ R58, R58, R37 ;  /* 0x000000253a3a7221 */ /* 0x000fe20000010000 */
[C---:B------:R-:W-:Y:S01]  /*29a0*/  IADD3 R56, R44.reuse, R43, RZ ;  /* 0x0000002b2c387210 */ /* 0x040fe20007ffe0ff */
[----:B------:R-:W2:Y:S01]  /*29b0*/  LDS.64 R36, [R57] ;  /* 0x0000000039247984 */ /* 0x000ea20000000a00 */
[----:B------:R-:W-:Y:S01]  /*29c0*/  IADD3 R42, R44, R45, RZ ;  /* 0x0000002d2c2a7210 */ /* 0x000fe20007ffe0ff */
[----:B0-----:R-:W-:Y:S01]  /*29d0*/  FADD.FTZ R58, R58, R41 ;  /* 0x000000293a3a7221 */ /* 0x001fe20000010000 */
[----:B------:R-:W-:Y:S01]  /*29e0*/  IADD3 R44, R44, R59, RZ ;  /* 0x0000003b2c2c7210 */ /* 0x000fe20007ffe0ff */
[----:B------:R-:W-:-:S02]  /*29f0*/  FADD.FTZ R59, R39, R40 ;  /* 0x00000028273b7221 */ /* 0x000fc40000010000 */
[----:B------:R-:W0:Y:S04]  /*2a00*/  LDS.64 R38, [R38] ;  /* 0x0000000026267984 */ /* 0x000e280000000a00 */
[----:B------:R-:W3:Y:S04]  /*2a10*/  LDS.64 R40, [R56] ;  /* 0x0000000038287984 */ /* 0x000ee80000000a00 */
[----:B------:R-:W4:Y:S04]  /*2a20*/  LDS.64 R42, [R42] ;  /* 0x000000002a2a7984 */ /* 0x000f280000000a00 */
[----:B------:R-:W5:Y:S01]  /*2a30*/  LDS.64 R44, [R44] ;  /* 0x000000002c2c7984 */ /* 0x000f620000000a00 */
[----:B-1----:R-:W-:Y:S01]  /*2a40*/  FADD.FTZ R59, R59, R34 ;  /* 0x000000223b3b7221 */ /* 0x002fe20000010000 */
[----:B------:R-:W-:-:S03]  /*2a50*/  FADD.FTZ R58, R58, R35 ;  /* 0x000000233a3a7221 */ /* 0x000fc60000010000 */
[----:B--2---:R-:W-:Y:S01]  /*2a60*/  FADD.FTZ R59, R59, R36 ;  /* 0x000000243b3b7221 */ /* 0x004fe20000010000 */
[----:B------:R-:W-:-:S03]  /*2a70*/  FADD.FTZ R58, R58, R37 ;  /* 0x000000253a3a7221 */ /* 0x000fc60000010000 */
[----:B0-----:R-:W-:Y:S01]  /*2a80*/  FADD.FTZ R59, R59, R38 ;  /* 0x000000263b3b7221 */ /* 0x001fe20000010000 */
[----:B------:R-:W-:-:S03]  /*2a90*/  FADD.FTZ R58, R58, R39 ;  /* 0x000000273a3a7221 */ /* 0x000fc60000010000 */
[----:B---3--:R-:W-:Y:S01]  /*2aa0*/  FADD.FTZ R59, R59, R40 ;  /* 0x000000283b3b7221 */ /* 0x008fe20000010000 */
[----:B------:R-:W-:-:S03]  /*2ab0*/  FADD.FTZ R58, R58, R41 ;  /* 0x000000293a3a7221 */ /* 0x000fc60000010000 */
[----:B----4-:R-:W-:Y:S01]  /*2ac0*/  FADD.FTZ R59, R59, R42 ;  /* 0x0000002a3b3b7221 */ /* 0x010fe20000010000 */
[----:B------:R-:W-:-:S03]  /*2ad0*/  FADD.FTZ R58, R58, R43 ;  /* 0x0000002b3a3a7221 */ /* 0x000fc60000010000 */
[----:B-----5:R-:W-:Y:S01]  /*2ae0*/  FADD.FTZ R44, R59, R44 ;  /* 0x0000002c3b2c7221 */ /* 0x020fe20000010000 */
[----:B------:R-:W-:-:S07]  /*2af0*/  FADD.FTZ R45, R58, R45 ;  /* 0x0000002d3a2d7221 */ /* 0x000fce0000010000 */
.L_x_1898:
[----:B------:R-:W-:Y:S05]  /*2b00*/  BSYNC B0 ;  /* 0x0000000000007941 */ /* 0x000fea0003800000 */
.L_x_1897:
        /* <DEDUP_REMOVED lines=23> */
.L_x_1900:
[----:B------:R-:W-:Y:S05]  /*2c80*/  BSYNC B0 ;  /* 0x0000000000007941 */ /* 0x000fea0003800000 */
.L_x_1899:
        /* <DEDUP_REMOVED lines=19> */
.L_x_1903:
[----:B------:R-:W2:Y:S04]  /*2dc0*/  LD.E.STRONG.GPU R36, desc[UR14][R34.64] ;  /* 0x0000000e22247980 */ /* 0x000ea8000c10f900 */
[----:B--2---:R-:W-:Y:S01]  /*2dd0*/  CCTL.IVALL ;  /* 0x00000000ff00798f */ /* 0x004fe20002000000 */
[----:B------:R-:W-:Y:S05]  /*2de0*/  YIELD ;  /* 0x0000000000007946 */ /* 0x000fea0003800000 */
[----:B-----5:R-:W-:-:S04]  /*2df0*/  LOP3.LUT R36, R36, R37, RZ, 0x3c, !PT ;  /* 0x0000002524247212 */ /* 0x020fc800078e3cff */
[----:B------:R-:W-:-:S13]  /*2e00*/  ISETP.GT.AND P0, PT, R36, -0x1, PT ;  /* 0xffffffff2400780c */ /* 0x000fda0003f04270 */
[----:B------:R-:W-:Y:S05]  /*2e10*/  @P0 BRA `(.L_x_1903) ;  /* 0xfffffffc00e80947 */ /* 0x000fea000383ffff */
.L_x_1902:
[----:B------:R-:W-:Y:S05]  /*2e20*/  WARPSYNC.ALL ;  /* 0x0000000000007948 */ /* 0x000fea0003800000 */
[----:B------:R-:W-:Y:S06]  /*2e30*/  BAR.SYNC.DEFER_BLOCKING 0x0 ;  /* 0x0000000000007b1d */ /* 0x000fec0000010000 */
[----:B------:R-:W-:Y:S05]  /*2e40*/  BRA `(.L_x_1904) ;  /* 0x0000000000607947 */ /* 0x000fea0003800000 */
.L_x_1901:
        /* <DEDUP_REMOVED lines=16> */
.L_x_1906:
[----:B------:R-:W2:Y:S04]  /*2f50*/  LD.E.STRONG.GPU R36, desc[UR14][R34.64] ;  /* 0x0000000e22247980 */ /* 0x000ea8000c10f900 */
[----:B--2---:R-:W-:Y:S01]  /*2f60*/  CCTL.IVALL ;  /* 0x00000000ff00798f */ /* 0x004fe20002000000 */
[----:B------:R-:W-:Y:S05]  /*2f70*/  YIELD ;  /* 0x0000000000007946 */ /* 0x000fea0003800000 */
[----:B-----5:R-:W-:-:S04]  /*2f80*/  LOP3.LUT R36, R36, R37, RZ, 0x3c, !PT ;  /* 0x0000002524247212 */ /* 0x020fc800078e3cff */
[----:B------:R-:W-:-:S13]  /*2f90*/  ISETP.GT.AND P0, PT, R36, -0x1, PT ;  /* 0xffffffff2400780c */ /* 0x000fda0003f04270 */
[----:B------:R-:W-:Y:S05]  /*2fa0*/  @P0 BRA `(.L_x_1906) ;  /* 0xfffffffc00e80947 */ /* 0x000fea000383ffff */
.L_x_1905:
[----:B------:R-:W-:Y:S05]  /*2fb0*/  WARPSYNC.ALL ;  /* 0x0000000000007948 */ /* 0x000fea0003800000 */
[----:B------:R-:W-:Y:S06]  /*2fc0*/  BAR.SYNC.DEFER_BLOCKING 0x0 ;  /* 0x0000000000007b1d */ /* 0x000fec0000010000 */
.L_x_1904:
        /* <DEDUP_REMOVED lines=8> */
[----:B------:R-:W-:-:S04]  /*3050*/  @!P0 IADD3 R36, R36, R37, RZ ;  /* 0x0000002524248210 */ /* 0x000fc80007ffe0ff */
[----:B------:R-:W-:-:S04]  /*3060*/  @!P0 SHF.L.U32 R39, R36, 0x1, RZ ;  /* 0x0000000124278819 */ /* 0x000fc800000006ff */
        /* <DEDUP_REMOVED lines=14> */
[----:B------:R-:W-:Y:S01]  /*3150*/  USHF.R.U32.HI UR5, URZ, 0x2, UR5 ;  /* 0x000000023f057899 */ /* 0x000fe20008011605 */
[----:B------:R-:W-:Y:S01]  /*3160*/  LEA R8, R8, UR8, 0x3 ;  /* 0x0000000808087c11 */ /* 0x000fe2000f8e18ff */
[----:B------:R-:W-:-:S02]  /*3170*/  UISETP.GE.U32.AND UP0, UPT, UR9, UR18, UPT ;  /* 0x000000120900728c */ /* 0x000fc4000bf06070 */
        /* <DEDUP_REMOVED lines=33> */
[----:B------:R-:W-:Y:S01]  /*3390*/  @!P0 FMUL.FTZ R34, R34, 1.2207031431898940355e-05 ;  /* 0x374ccccd22228820 */ /* 0x000fe20000410000 */
[----:B------:R-:W-:-:S05]  /*33a0*/  @!P0 FMUL.FTZ R35, R35, 1.2207031431898940355e-05 ;  /* 0x374ccccd23238820 */ /* 0x000fca0000410000 */
        /* <DEDUP_REMOVED lines=9> */
[----:B------:R-:W-:Y:S01]  /*3440*/  SHF.R.S32.HI R35, RZ, 0x1f, R34 ;  /* 0x0000001fff237819 */ /* 0x000fe20000011422 */
[----:B------:R-:W-:-:S03]  /*3450*/  UMOV UR10, UR9 ;  /* 0x00000009000a7c82 */ /* 0x000fc60008000000 */
[C---:B------:R-:W-:Y:S01]  /*3460*/  IADD3 R41, R38.reuse, 0x1400, RZ ;  /* 0x0000140026297810 */ /* 0x040fe20007ffe0ff */
[----:B------:R-:W-:Y:S01]  /*3470*/  IMAD.WIDE.U32 R34, R39, 0x140000, R34 ;  /* 0x0014000027227825 */ /* 0x000fe200078e0022 */
[C---:B------:R-:W-:Y:S02]  /*3480*/  IADD3 R39, R38.reuse, 0x3c00, RZ ;  /* 0x00003c0026277810 */ /* 0x040fe40007ffe0ff */
[----:B------:R-:W-:Y:S01]  /*3490*/  IADD3 R43, R38, 0x2800, RZ ;  /* 0x00002800262b7810 */ /* 0x000fe20007ffe0ff */
[----:B------:R0:W1:Y:S03]  /*34a0*/  LDS.64 R36, [R8] ;  /* 0x0000000008247984 */ /* 0x0000660000000a00 */
[-C--:B------:R-:W-:Y:S02]  /*34b0*/  IADD3 R38, P1, R43, R34.reuse, RZ ;  /* 0x000000222b267210 */ /* 0x080fe40007f3e0ff */
[----:B0-----:R-:W-:-:S02]  /*34c0*/  IADD3 R8, P0, R39, R34, RZ ;  /* 0x0000002227087210 */ /* 0x001fc40007f1e0ff */
[----:B------:R-:W-:Y:S02]  /*34d0*/  IADD3 R39, P3, R41, R34, RZ ;  /* 0x0000002229277210 */ /* 0x000fe40007f7e0ff */
[----:B------:R-:W-:Y:S01]  /*34e0*/  IADD3 R34, R35, UR5, RZ ;  /* 0x0000000523227c10 */ /* 0x000fe2000fffe0ff */
[----:B------:R-:W-:Y:S01]  /*34f0*/  UMOV UR5, UR11 ;  /* 0x0000000b00057c82 */ /* 0x000fe20008000000 */
[C-C-:B-1----:R-:W-:Y:S01]  /*3500*/  FFMA.FTZ R35, R3.reuse, R22, -R36.reuse ;  /* 0x0000001603237223 */ /* 0x142fe20000010824 */
[C-C-:B------:R-:W-:Y:S01]  /*3510*/  FFMA.FTZ R23, R3.reuse, R23, -R36.reuse ;  /* 0x0000001703177223 */ /* 0x140fe20000010824 */
[C-C-:B------:R-:W-:Y:S01]  /*3520*/  FFMA.FTZ R27, R3.reuse, R27, -R36.reuse ;  /* 0x0000001b031b7223 */ /* 0x140fe20000010824 */
[--C-:B------:R-:W-:Y:S01]  /*3530*/  FFMA.FTZ R3, R3, R33, -R36.reuse ;  /* 0x0000002103037223 */ /* 0x100fe20000010824 */
[C-C-:B------:R-:W-:Y:S01]  /*3540*/  FFMA.FTZ R33, R13.reuse, R24, -R36.reuse ;  /* 0x000000180d217223 */ /* 0x140fe20000010824 */
[--C-:B------:R-:W-:Y:S01]  /*3550*/  FFMA.FTZ R41, R13, R21, -R36.reuse ;  /* 0x000000150d297223 */ /* 0x100fe20000010824 */
[C-C-:B------:R-:W-:Y:S01]  /*3560*/  FFMA.FTZ R43, R15.reuse, R19, -R36.reuse ;  /* 0x000000130f2b7223 */ /* 0x140fe20000010824 */
[--C-:B------:R-:W-:Y:S01]  /*3570*/  FFMA.FTZ R21, R15, R26, -R36.reuse ;  /* 0x0000001a0f157223 */ /* 0x100fe20000010824 */
[--C-:B------:R-:W-:Y:S01]  /*3580*/  FFMA.FTZ R19, R17, R30, -R36.reuse ;  /* 0x0000001e11137223 */ /* 0x100fe20000010824 */
[-C--:B------:R-:W-:Y:S01]  /*3590*/  FFMA.FTZ R0, R0, -R37.reuse, R35 ;  /* 0x8000002500007223 */ /* 0x080fe20000010023 */
[-C--:B------:R-:W-:Y:S01]  /*35a0*/  FFMA.FTZ R2, R2, -R37.reuse, R33 ;  /* 0x8000002502027223 */ /* 0x080fe20000010021 */
[-C--:B------:R-:W-:Y:S01]  /*35b0*/  FFMA.FTZ R50, R50, -R37.reuse, R3 ;  /* 0x8000002532327223 */ /* 0x080fe20000010003 */
[-C--:B------:R-:W-:Y:S01]  /*35c0*/  FFMA.FTZ R4, R4, -R37.reuse, R21 ;  /* 0x8000002504047223 */ /* 0x080fe20000010015 */
[----:B------:R-:W-:Y:S01]  /*35d0*/  FFMA.FTZ R6, R6, -R37, R19 ;  /* 0x8000002506067223 */ /* 0x000fe20000010013 */
[C---:B------:R-:W-:Y:S01]  /*35e0*/  FMUL.FTZ R0, R11.reuse, R0 ;  /* 0x000000000b007220 */ /* 0x040fe20000410000 */
[----:B------:R-:W-:Y:S01]  /*35f0*/  FMUL.FTZ R3, R11, R2 ;  /* 0x000000020b037220 */ /* 0x000fe20000410000 */
[C-C-:B------:R-:W-:Y:S01]  /*3600*/  FFMA.FTZ R31, R13.reuse, R31, -R36.reuse ;  /* 0x0000001f0d1f7223 */ /* 0x140fe20000010824 */
[--C-:B------:R-:W-:Y:S01]  /*3610*/  FFMA.FTZ R13, R13, R51, -R36.reuse ;  /* 0x000000330d0d7223 */ /* 0x100fe20000010824 */
[----:B------:R-:W-:Y:S01]  /*3620*/  IADD3 R2, P2, R9, UR12, RZ ;  /* 0x0000000c09027c10 */ /* 0x000fe2000ff5e0ff */
[--C-:B------:R-:W-:Y:S01]  /*3630*/  FFMA.FTZ R29, R15, R29, -R36.reuse ;  /* 0x0000001d0f1d7223 */ /* 0x100fe20000010824 */
[C-C-:B------:R-:W-:Y:S01]  /*3640*/  FFMA.FTZ R25, R17.reuse, R25, -R36.reuse ;  /* 0x0000001911197223 */ /* 0x140fe20000010824 */
[--C-:B------:R-:W-:Y:S01]  /*3650*/  FFMA.FTZ R47, R17, R47, -R36.reuse ;  /* 0x0000002f112f7223 */ /* 0x100fe20000010824 */
[-C--:B------:R-:W-:Y:S01]  /*3660*/  FFMA.FTZ R14, R14, -R37.reuse, R23 ;  /* 0x800000250e0e7223 */ /* 0x080fe20000010017 */
[----:B------:R-:W-:Y:S01]  /*3670*/  FFMA.FTZ R16, R16, -R37, R41 ;  /* 0x8000002510107223 */ /* 0x000fe20000010029 */
[--C-:B------:R-:W-:Y:S01]  /*3680*/  FFMA.FTZ R15, R15, R49, -R36.reuse ;  /* 0x000000310f0f7223 */ /* 0x100fe20000010824 */
[----:B------:R-:W-:Y:S01]  /*3690*/  FFMA.FTZ R17, R17, R53, -R36 ;  /* 0x0000003511117223 */ /* 0x000fe20000010824 */
[C---:B------:R-:W-:Y:S01]  /*36a0*/  FMUL.FTZ R4, R11.reuse, R4 ;  /* 0x000000040b047220 */ /* 0x040fe20000410000 */
[----:B------:R-:W-:Y:S01]  /*36b0*/  FMUL.FTZ R9, R11, R6 ;  /* 0x000000060b097220 */ /* 0x000fe20000410000 */
[----:B------:R-:W-:Y:S01]  /*36c0*/  F2FP.F16.F32.PACK_AB R0, R3, R0 ;  /* 0x000000000300723e */ /* 0x000fe200000000ff */
[-C--:B------:R-:W-:Y:S01]  /*36d0*/  FFMA.FTZ R52, R52, -R37.reuse, R13 ;  /* 0x8000002534347223 */ /* 0x080fe2000001000d */
[----:B------:R-:W-:Y:S01]  /*36e0*/  IADD3.X R3, R10, UR13, RZ, P2, !PT ;  /* 0x0000000d0a037c10 */ /* 0x000fe200097fe4ff */
[C---:B------:R-:W-:Y:S01]  /*36f0*/  FMUL.FTZ R14, R11.reuse, R14 ;  /* 0x0000000e0b0e7220 */ /* 0x040fe20000410000 */
[----:B------:R-:W-:Y:S01]  /*3700*/  IADD3.X R10, RZ, R34, RZ, P3, !PT ;  /* 0x00000022ff0a7210 */ /* 0x000fe20001ffe4ff */
[----:B------:R-:W-:Y:S01]  /*3710*/  FMUL.FTZ R13, R11, R16 ;  /* 0x000000100b0d7220 */ /* 0x000fe20000410000 */
        /* <DEDUP_REMOVED lines=8> */
[----:B------:R-:W-:Y:S01]  /*37a0*/  F2FP.F16.F32.PACK_AB R4, R9, R4 ;  /* 0x000000040904723e */ /* 0x000fe200000000ff */
        /* <DEDUP_REMOVED lines=12> */
[----:B------:R-:W-:Y:S01]  /*3870*/  IMAD.SHL.U32 R12, R38, 0x2, RZ ;  /* 0x00000002260c7824 */ /* 0x000fe200078e00ff */
[----:B------:R-:W-:Y:S01]  /*3880*/  F2FP.F16.F32.PACK_AB R14, R13, R14 ;  /* 0x0000000e0d0e723e */ /* 0x000fe200000000ff */
[----:B------:R0:W-:Y:S01]  /*3890*/  STG.E.U16 desc[UR14][R2.64], R0 ;  /* 0x0000000002007986 */ /* 0x0001e2000c10150e */
[----:B------:R-:W-:-:S02]  /*38a0*/  PRMT R11, R0, 0x7632, R11 ;  /* 0x00007632000b7816 */ /* 0x000fc4000000000b */
[----:B------:R-:W-:Y:S01]  /*38b0*/  PRMT R13, R4, 0x7632, R13 ;  /* 0x00007632040d7816 */ /* 0x000fe2000000000d */
[----:B------:R1:W-:Y:S01]  /*38c0*/  STG.E.U16 desc[UR14][R2.64+0x4], R4 ;  /* 0x0000040402007986 */ /* 0x0003e2000c10150e */
[----:B------:R-:W-:Y:S02]  /*38d0*/  IADD3 R10, P2, R10, UR12, RZ ;  /* 0x0000000c0a0a7c10 */ /* 0x000fe4000ff5e0ff */
[----:B------:R-:W-:Y:S01]  /*38e0*/  F2FP.F16.F32.PACK_AB R18, R15, R18 ;  /* 0x000000120f12723e */ /* 0x000fe200000000ff */
[----:B------:R2:W-:Y:S01]  /*38f0*/  STG.E.U16 desc[UR14][R2.64+0x2], R11 ;  /* 0x0000020b02007986 */ /* 0x0005e2000c10150e */
[----:B------:R-:W-:Y:S02]  /*3900*/  IADD3.X R9, RZ, R34, RZ, P1, !PT ;  /* 0x00000022ff097210 */ /* 0x000fe40000ffe4ff */
[----:B------:R-:W-:Y:S01]  /*3910*/  F2FP.F16.F32.PACK_AB R28, R17, R28 ;  /* 0x0000001c111c723e */ /* 0x000fe200000000ff */
[----:B------:R3:W-:Y:S01]  /*3920*/  STG.E.U16 desc[UR14][R2.64+0x6], R13 ;  /* 0x0000060d02007986 */ /* 0x0007e2000c10150e */
[----:B0-----:R-:W-:-:S02]  /*3930*/  PRMT R0, R14, 0x7632, R0 ;  /* 0x000076320e007816 */ /* 0x001fc40000000000 */
[----:B------:R-:W-:Y:S02]  /*3940*/  SHF.L.U64.HI R9, R38, 0x1, R9 ;  /* 0x0000000126097819 */ /* 0x000fe40000010209 */
[----:B-1----:R-:W-:Y:S02]  /*3950*/  PRMT R4, R18, 0x7632, R4 ;  /* 0x0000763212047816 */ /* 0x002fe40000000004 */
[----:B------:R-:W-:Y:S02]  /*3960*/  IADD3 R12, P1, R12, UR12, RZ ;  /* 0x0000000c0c0c7c10 */ /* 0x000fe4000ff3e0ff */
[----:B--2---:R-:W-:Y:S02]  /*3970*/  IADD3.X R11, R6, UR13, RZ, P2, !PT ;  /* 0x0000000d060b7c10 */ /* 0x004fe400097fe4ff */
[----:B------:R-:W-:Y:S02]  /*3980*/  F2FP.F16.F32.PACK_AB R46, R19, R46 ;  /* 0x0000002e132e723e */ /* 0x000fe400000000ff */
[----:B---3--:R-:W-:Y:S01]  /*3990*/  IADD3.X R3, RZ, R34, RZ, P0, !PT ;  /* 0x00000022ff037210 */ /* 0x008fe200007fe4ff */
[----:B------:R0:W-:Y:S01]  /*39a0*/  STG.E.U16 desc[UR14][R10.64+0x2], R0 ;  /* 0x000002000a007986 */ /* 0x0001e2000c10150e */
[----:B------:R-:W-:-:S02]  /*39b0*/  SHF.L.U32 R2, R8, 0x1, RZ ;  /* 0x0000000108027819 */ /* 0x000fc400000006ff */
[----:B------:R-:W-:Y:S01]  /*39c0*/  SHF.L.U64.HI R3, R8, 0x1, R3 ;  /* 0x0000000108037819 */ /* 0x000fe20000010203 */
[----:B------:R1:W-:Y:S01]  /*39d0*/  STG.E.U16 desc[UR14][R10.64+0x6], R4 ;  /* 0x000006040a007986 */ /* 0x0003e2000c10150e */
[----:B------:R-:W-:Y:S02]  /*39e0*/  IADD3 R2, P0, R2, UR12, RZ ;  /* 0x0000000c02027c10 */ /* 0x000fe4000ff1e0ff */
[----:B------:R-:W-:Y:S01]  /*39f0*/  F2FP.F16.F32.PACK_AB R50, R21, R50 ;  /* 0x000000321532723e */ /* 0x000fe200000000ff */
[----:B------:R2:W-:Y:S01]  /*3a00*/  STG.E.U16 desc[UR14][R10.64], R14 ;  /* 0x0000000e0a007986 */ /* 0x0005e2000c10150e */
[----:B------:R-:W-:Y:S02]  /*3a10*/  F2FP.F16.F32.PACK_AB R54, R23, R54 ;  /* 0x000000361736723e */ /* 0x000fe400000000ff */
[----:B------:R-:W-:Y:S01]  /*3a20*/  IADD3.X R13, R9, UR13, RZ, P1, !PT ;  /* 0x0000000d090d7c10 */ /* 0x000fe20008ffe4ff */
[----:B------:R2:W-:Y:S01]  /*3a30*/  STG.E.U16 desc[UR14][R10.64+0x4], R18 ;  /* 0x000004120a007986 */ /* 0x0005e2000c10150e */
[----:B------:R-:W-:-:S02]  /*3a40*/  PRMT R6, R28, 0x7632, R6 ;  /* 0x000076321c067816 */ /* 0x000fc40000000006 */
[----:B0-----:R-:W-:Y:S01]  /*3a50*/  PRMT R0, R46, 0x7632, R0 ;  /* 0x000076322e007816 */ /* 0x001fe20000000000 */
[----:B------:R2:W-:Y:S01]  /*3a60*/  STG.E.U16 desc[UR14][R12.64], R28 ;  /* 0x0000001c0c007986 */ /* 0x0005e2000c10150e */
[----:B------:R-:W-:Y:S02]  /*3a70*/  IADD3.X R3, R3, UR13, RZ, P0, !PT ;  /* 0x0000000d03037c10 */ /* 0x000fe400087fe4ff */
[----:B-1----:R-:W-:Y:S01]  /*3a80*/  PRMT R4, R50, 0x7632, R4 ;  /* 0x0000763232047816 */ /* 0x002fe20000000004 */
[----:B------:R2:W-:Y:S01]  /*3a90*/  STG.E.U16 desc[UR14][R12.64+0x2], R6 ;  /* 0x000002060c007986 */ /* 0x0005e2000c10150e */
[----:B------:R-:W-:Y:S02]  /*3aa0*/  PRMT R8, R54, 0x7632, R8 ;  /* 0x0000763236087816 */ /* 0x000fe40000000008 */
[----:B------:R-:W-:Y:S01]  /*3ab0*/  PLOP3.LUT P0, PT, PT, PT, UP0, 0x80, 0x0 ;  /* 0x000000000000781c */ /* 0x000fe20003f0f008 */
[----:B------:R2:W-:Y:S04]  /*3ac0*/  STG.E.U16 desc[UR14][R12.64+0x4], R46 ;  /* 0x0000042e0c007986 */ /* 0x0005e8000c10150e */
[----:B------:R2:W-:Y:S04]  /*3ad0*/  STG.E.U16 desc[UR14][R12.64+0x6], R0 ;  /* 0x000006000c007986 */ /* 0x0005e8000c10150e */
[----:B------:R2:W-:Y:S04]  /*3ae0*/  STG.E.U16 desc[UR14][R2.64], R50 ;  /* 0x0000003202007986 */ /* 0x0005e8000c10150e */
[----:B------:R2:W-:Y:S04]  /*3af0*/  STG.E.U16 desc[UR14][R2.64+0x2], R4 ;  /* 0x0000020402007986 */ /* 0x0005e8000c10150e */
[----:B------:R2:W-:Y:S04]  /*3b00*/  STG.E.U16 desc[UR14][R2.64+0x4], R54 ;  /* 0x0000043602007986 */ /* 0x0005e8000c10150e */
[----:B------:R2:W-:Y:S01]  /*3b10*/  STG.E.U16 desc[UR14][R2.64+0x6], R8 ;  /* 0x0000060802007986 */ /* 0x0005e2000c10150e */
[----:B------:R-:W-:Y:S05]  /*3b20*/  @!P0 BRA `(.L_x_1907) ;  /* 0xffffffc400e88947 */ /* 0x000fea000383ffff */
.L_x_1896:
[----:B------:R-:W-:-:S04]  /*3b30*/  ULEA UR8, UR6, UR19, 0x6 ;  /* 0x0000001306087291 */ /* 0x000fc8000f8e303f */
[----:B------:R-:W-:-:S04]  /*3b40*/  USHF.L.U32 UR8, UR8, 0x5, URZ ;  /* 0x0000000508087899 */ /* 0x000fc8000800063f */
[----:B------:R-:W-:-:S06]  /*3b50*/  UISETP.GT.AND UP0, UPT, UR8, 0x4ff, UPT ;  /* 0x000004ff0800788c */ /* 0x000fcc000bf04270 */
[----:B------:R-:W-:-:S13]  /*3b60*/  PLOP3.LUT P0, PT, PT, PT, UP0, 0x80, 0x0 ;  /* 0x000000000000781c */ /* 0x000fda0003f0f008 */
[----:B------:R-:W-:Y:S05]  /*3b70*/  @P0 EXIT ;  /* 0x000000000000094d */ /* 0x000fea0003800000 */
[----:B--2---:R-:W1:Y:S01]  /*3b80*/  S2R R0, SR_TID.X ;  /* 0x0000000000007919 */ /* 0x004e620000002100 */
[----:B------:R-:W0:Y:S01]  /*3b90*/  LDC.64 R4, c[0x0][0x258] ;  /* 0x00009600ff047b82 */ /* 0x000e220000000a00 */
[----:B------:R-:W-:Y:S01]  /*3ba0*/  HFMA2.MMA R10, -RZ, RZ, 0, 1.1920928955078125e-06 ;  /* 0x00000014ff0a7435 */ /* 0x000fe200000001ff */
        /* <DEDUP_REMOVED lines=22> */
[C---:B------:R-:W-:Y:S02]  /*3d10*/  IADD3 R12, P1, R2.reuse, 0x14, RZ ;  /* 0x00000014020c7810 */ /* 0x040fe40007f3e0ff */
[----:B------:R-:W-:Y:S02]  /*3d20*/  IADD3 R13, P2, R2, 0x1e, RZ ;  /* 0x0000001e020d7810 */ /* 0x000fe40007f5e0ff */
[----:B------:R-:W-:-:S02]  /*3d30*/  IADD3 R50, R50, 0x1, RZ ;  /* 0x0000000132327810 */ /* 0x000fc40007ffe0ff */
[----:B------:R-:W-:Y:S02]  /*3d40*/  LOP3.LUT R11, R0, 0xf, RZ, 0xc0, !PT ;  /* 0x0000000f000b7812 */ /* 0x000fe400078ec0ff */
[----:B------:R-:W-:Y:S02]  /*3d50*/  IADD3.X R14, RZ, RZ, RZ, P0, !PT ;  /* 0x000000ffff0e7210 */ /* 0x000fe400007fe4ff */
[----:B------:R-:W-:Y:S02]  /*3d60*/  IADD3.X R15, RZ, RZ, RZ, P1, !PT ;  /* 0x000000ffff0f7210 */ /* 0x000fe40000ffe4ff */
[----:B------:R-:W-:Y:S02]  /*3d70*/  IADD3.X R48, RZ, RZ, RZ, P2, !PT ;  /* 0x000000ffff307210 */ /* 0x000fe400017fe4ff */
[----:B------:R-:W-:Y:S02]  /*3d80*/  LOP3.LUT R49, R49, 0x3, RZ, 0xc0, !PT ;  /* 0x0000000331317812 */ /* 0x000fe400078ec0ff */
[----:B------:R-:W-:-:S07]  /*3d90*/  LOP3.LUT R50, R50, 0x3, RZ, 0xc0, !PT ;  /* 0x0000000332327812 */ /* 0x000fce00078ec0ff */
.L_x_1924:
[----:B------:R-:W-:Y:S01]  /*3da0*/  ISETP.GT.U32.AND P0, PT, R3, R2, PT ;  /* 0x000000020300720c */ /* 0x000fe20003f04070 */
[----:B------:R-:W-:Y:S01]  /*3db0*/  BSSY B0, `(.L_x_1908) ;  /* 0x00000ab000007945 */ /* 0x000fe20003800000 */
[----:B0-----:R-:W-:Y:S02]  /*3dc0*/  MOV R51, RZ ;  /* 0x000000ff00337202 */ /* 0x001fe40000000f00 */
[----:B------:R-:W-:Y:S02]  /*3dd0*/  ISETP.GT.AND.EX P0, PT, R4, RZ, PT, P0 ;  /* 0x000000ff0400720c */ /* 0x000fe40003f04300 */
[----:B------:R-:W-:-:S11]  /*3de0*/  MOV R54, RZ ;  /* 0x000000ff00367202 */ /* 0x000fd60000000f00 */
[----:B-123--:R-:W-:Y:S05]  /*3df0*/  @!P0 BRA `(.L_x_1909) ;  /* 0x0000000800988947 */ /* 0x00efea0003800000 */
[----:B------:R-:W-:Y:S01]  /*3e00*/  ISETP.NE.U32.AND P1, PT, R50, RZ, PT ;  /* 0x000000ff3200720c */ /* 0x000fe20003f25070 */
[----:B------:R-:W-:Y:S01]  /*3e10*/  BSSY B1, `(.L_x_1910) ;  /* 0x0000024000017945 */ /* 0x000fe20003800000 */
[----:B------:R-:W-:Y:S01]  /*3e20*/  LOP3.LUT R16, R0, 0x1f, RZ, 0xc0, !PT ;  /* 0x0000001f00107812 */ /* 0x000fe200078ec0ff */
[----:B------:R-:W-:Y:S01]  /*3e30*/  HFMA2.MMA R54, -RZ, RZ, 0, 0 ;  /* 0x00000000ff367435 */ /* 0x000fe200000001ff */
[----:B------:R-:W-:Y:S01]  /*3e40*/  ISETP.NE.AND.EX P1, PT, RZ, RZ, PT, P1 ;  /* 0x000000ffff00720c */ /* 0x000fe20003f25310 */
[----:B------:R-:W-:Y:S01]  /*3e50*/  HFMA2.MMA R51, -RZ, RZ, 0, 0 ;  /* 0x00000000ff337435 */ /* 0x000fe200000001ff */
[----:B------:R-:W-:Y:S01]  /*3e60*/  ISETP.GE.U32.AND P0, PT, R5, 0x1e, PT ;  /* 0x0000001e0500780c */ /* 0x000fe20003f06070 */
[----:B------:R-:W-:Y:S01]  /*3e70*/  IMAD.MOV.U32 R52, RZ, RZ, R2 ;  /* 0x000000ffff347224 */ /* 0x000fe200078e0002 */
[----:B------:R-:W-:Y:S02]  /*3e80*/  IADD3 R16, P2, R16, R9, RZ ;  /* 0x0000000910107210 */ /* 0x000fe40007f5e0ff */
[----:B------:R-:W-:-:S02]  /*3e90*/  ISETP.GE.U32.AND.EX P0, PT, R6, RZ, PT, P0 ;  /* 0x000000ff0600720c */ /* 0x000fc40003f06100 */
[----:B------:R-:W-:Y:S02]  /*3ea0*/  MOV R53, RZ ;  /* 0x000000ff00357202 */ /* 0x000fe40000000f00 */
        /* <DEDUP_REMOVED lines=26> */
.L_x_1911:
[----:B------:R-:W-:Y:S05]  /*4050*/  BSYNC B1 ;  /* 0x0000000000017941 */ /* 0x000fea0003800000 */
.L_x_1910:
        /* <DEDUP_REMOVED lines=21> */
.L_x_1914:
        /* <DEDUP_REMOVED lines=55> */
.L_x_1913:
[----:B------:R-:W-:Y:S05]  /*4520*/  BSYNC B1 ;  /* 0x0000000000017941 */ /* 0x000fea0003800000 */
.L_x_1912:
        /* <DEDUP_REMOVED lines=35> */
.L_x_1916:
[----:B------:R-:W-:Y:S05]  /*4760*/  BSYNC B1 ;  /* 0x0000000000017941 */ /* 0x000fea0003800000 */
.L_x_1915:
        /* <DEDUP_REMOVED lines=15> */
.L_x_1909:
[----:B------:R-:W-:Y:S05]  /*4860*/  BSYNC B0 ;  /* 0x0000000000007941 */ /* 0x000fea0003800000 */
.L_x_1908:
        /* <DEDUP_REMOVED lines=50> */
.L_x_1933:
        /* <DEDUP_REMOVED lines=47> */
.L_x_1943:
        /* <DEDUP_REMOVED lines=41> */
.L_x_1953:
[----:B--2---:R-:W-:Y:S01]  /*5110*/  FADD.FTZ R17, R16, R32 ;  /* 0x0000002010117221 */ /* 0x004fe20000010000 */
[----:B------:R-:W-:-:S04]  /*5120*/  @!P1 F2FP.F16.F32.PACK_AB R16, RZ, R26 ;  /* 0x0000001aff10923e */ /* 0x000fc800000000ff */
[----:B------:R-:W-:Y:S02]  /*5130*/  PRMT R22, R16, 0x7610, R22 ;  /* 0x0000761010167816 */ /* 0x000fe40000000016 */
[----:B------:R-:W-:Y:S02]  /*5140*/  @!P1 F2FP.F16.F32.PACK_AB R17, RZ, R17 ;  /* 0x00000011ff11923e */ /* 0x000fe400000000ff */
[----:B------:R-:W-:Y:S01]  /*5150*/  LEA.HI R16, R0, 0x3c, RZ, 0x1c ;  /* 0x0000003c00107811 */ /* 0x000fe200078fe0ff */
[----:B------:R2:W-:Y:S04]  /*5160*/  @!P1 STG.E.U16 desc[UR14][R18.64+0x50], R22 ;  /* 0x0000501612009986 */ /* 0x0005e8000c10150e */
[----:B------:R2:W-:Y:S02]  /*5170*/  @!P1 STG.E.U16 desc[UR14][R20.64+0x50], R17 ;  /* 0x0000501114009986 */ /* 0x0005e4000c10150e */
.L_x_1919:
[----:B------:R-:W-:Y:S05]  /*5180*/  BSYNC B0 ;  /* 0x0000000000007941 */ /* 0x000fea0003800000 */
.L_x_1918:
        /* <DEDUP_REMOVED lines=23> */
[----:B------:R-:W-:Y:S01]  /*5300*/  @!P0 IADD3 R25, R16, 0x3c, RZ ;  /* 0x0000003c10198810 */ /* 0x000fe20007ffe0ff */
[----:B------:R-:W-:Y:S01]  /*5310*/  @!P0 IMAD R24, R23, 0x4, R32 ;  /* 0x0000000417188824 */ /* 0x000fe200078e0220 */
[----:B------:R-:W-:Y:S01]  /*5320*/  MOV R29, 0xffff ;  /* 0x0000ffff001d7802 */ /* 0x000fe20000000f00 */
[----:B------:R-:W3:Y:S01]  /*5330*/  @!P0 LDS R22, [R21] ;  /* 0x0000000015168984 */ /* 0x000ee20000000800 */
[----:B------:R-:W-:-:S02]  /*5340*/  @!P0 LOP3.LUT R25, R25, R26, RZ, 0x3c, !PT ;  /* 0x0000001a19198212 */ /* 0x000fc400078e3cff */
[----:B------:R-:W-:Y:S01]  /*5350*/  MOV R34, RZ ;  /* 0x000000ff00227202 */ /* 0x000fe20000000f00 */
[----:B------:R-:W-:Y:S01]  /*5360*/  @!P0 LDS R39, [R24+0x500] ;  /* 0x0005000018278984 */ /* 0x000fe20000000800 */
[----:B------:R-:W-:Y:S02]  /*5370*/  @!P0 LEA R41, R25, R32, 0x2 ;  /* 0x0000002019298211 */ /* 0x000fe400078e10ff */
[----:B------:R-:W-:Y:S01]  /*5380*/  MOV R25, RZ ;  /* 0x000000ff00197202 */ /* 0x000fe20000000f00 */
[----:B------:R-:W-:Y:S01]  /*5390*/  @!P0 LDS R27, [R24] ;  /* 0x00000000181b8984 */ /* 0x000fe20000000800 */
[----:B------:R-:W-:Y:S02]  /*53a0*/  MOV R40, 0xffff ;  /* 0x0000ffff00287802 */ /* 0x000fe40000000f00 */
[----:B------:R-:W-:Y:S01]  /*53b0*/  MOV R32, 0xffff ;  /* 0x0000ffff00207802 */ /* 0x000fe20000000f00 */
[----:B------:R4:W-:Y:S01]  /*53c0*/  @!P0 LDS R23, [R21+0x500] ;  /* 0x0005000015178984 */ /* 0x0009e20000000800 */
[----:B------:R-:W-:-:S02]  /*53d0*/  MOV R26, RZ ;  /* 0x000000ff001a7202 */ /* 0x000fc40000000f00 */
[----:B------:R-:W-:Y:S01]  /*53e0*/  MOV R36, RZ ;  /* 0x000000ff00247202 */ /* 0x000fe20000000f00 */
[----:B01----:R-:W0:Y:S01]  /*53f0*/  SHFL.BFLY PT, R19, R18, 0x8, 0x101f ;  /* 0x0d101f0012137f89 */ /* 0x003e2200000e0000 */
[----:B------:R-:W-:Y:S02]  /*5400*/  MOV R37, 0xffff ;  /* 0x0000ffff00257802 */ /* 0x000fe40000000f00 */
[----:B------:R-:W-:Y:S01]  /*5410*/  MOV R31, 0xffff ;  /* 0x0000ffff001f7802 */ /* 0x000fe20000000f00 */
[----:B--2---:R-:W1:Y:S01]  /*5420*/  SHFL.BFLY PT, R32, R17, 0x8, 0x101f ;  /* 0x0d101f0011207f89 */ /* 0x004e6200000e0000 */
[----:B------:R-:W-:Y:S01]  /*5430*/  MOV R28, 0xffff ;  /* 0x0000ffff001c7802 */ /* 0x000fe20000000f00 */
[----:B----4-:R-:W-:Y:S01]  /*5440*/  IMAD.MOV.U32 R21, RZ, RZ, RZ ;  /* 0x000000ffff157224 */ /* 0x010fe200078e00ff */
[----:B------:R-:W-:Y:S01]  /*5450*/  MOV R30, 0xffff ;  /* 0x0000ffff001e7802 */ /* 0x000fe20000000f00 */
[----:B------:R-:W2:Y:S01]  /*5460*/  @!P0 LDS R24, [R41] ;  /* 0x0000000029188984 */ /* 0x000ea20000000800 */
[----:B------:R-:W-:-:S02]  /*5470*/  MOV R45, 0xffff ;  /* 0x0000ffff002d7802 */ /* 0x000fc40000000f00 */
[----:B------:R-:W-:Y:S02]  /*5480*/  IADD3 R43, R16, R9, RZ ;  /* 0x00000009102b7210 */ /* 0x000fe40007ffe0ff */
[----:B---3--:R-:W-:Y:S01]  /*5490*/  @!P0 MOV R34, R22 ;  /* 0x0000001600228202 */ /* 0x008fe20000000f00 */
[----:B0-----:R-:W-:Y:S01]  /*54a0*/  FADD.FTZ R19, R19, R18 ;  /* 0x0000001213137221 */ /* 0x001fe20000010000 */
        /* <DEDUP_REMOVED lines=26> */
[----:B------:R-:W-:-:S02]  /*5650*/  ISETP.NE.AND P0, PT, R11, RZ, PT ;  /* 0x000000ff0b00720c */ /* 0x000fc40003f05270 */
[----:B------:R-:W-:Y:S01]  /*5660*/  SHFL.BFLY PT, R24, R21, 0x8, 0x101f ;  /* 0x0d101f0015187f89 */ /* 0x000fe200000e0000 */
[----:B------:R-:W-:-:S03]  /*5670*/  MOV R36, 0xffff ;  /* 0x0000ffff00247802 */ /* 0x000fc60000000f00 */
[----:B------:R-:W3:Y:S01]  /*5680*/  SHFL.BFLY PT, R22, R33, 0x4, 0x101f ;  /* 0x0c901f0021167f89 */ /* 0x000ee200000e0000 */
[----:B--2---:R-:W-:Y:S01]  /*5690*/  FADD.FTZ R44, R44, R23 ;  /* 0x000000172c2c7221 */ /* 0x004fe20000010000 */
[----:B------:R-:W-:Y:S02]  /*56a0*/  MOV R23, 0xffff ;  /* 0x0000ffff00177802 */ /* 0x000fe40000000f00 */
[----:B------:R-:W2:Y:S04]  /*56b0*/  SHFL.BFLY PT, R38, R35, 0x4, 0x101f ;  /* 0x0c901f0023267f89 */ /* 0x000ea800000e0000 */
[----:B------:R-:W4:Y:S01]  /*56c0*/  SHFL.BFLY PT, R39, R34, 0x4, 0x101f ;  /* 0x0c901f0022277f89 */ /* 0x000f2200000e0000 */
[----:B0-----:R-:W-:Y:S01]  /*56d0*/  FADD.FTZ R17, R18, R32 ;  /* 0x0000002012117221 */ /* 0x001fe20000010000 */
[----:B------:R-:W-:-:S02]  /*56e0*/  MOV R32, 0xffff ;  /* 0x0000ffff00207802 */ /* 0x000fc40000000f00 */
        /* <DEDUP_REMOVED lines=39> */
[----:B------:R-:W-:Y:S01]  /*5960*/  @!P0 F2FP.F16.F32.PACK_AB R32, RZ, R19 ;  /* 0x00000013ff20823e */ /* 0x000fe200000000ff */
[----:B------:R-:W-:Y:S01]  /*5970*/  FADD.FTZ R46, R18, R17 ;  /* 0x00000011122e7221 */ /* 0x000fe20000010000 */
[----:B------:R-:W5:Y:S01]  /*5980*/  @!P0 LDC.64 R20, c[0x0][0x220] ;  /* 0x00008800ff148b82 */ /* 0x000f620000000a00 */
[C---:B---3--:R-:W-:Y:S01]  /*5990*/  @!P0 IMAD.WIDE R24, R43.reuse, 0x2, R24 ;  /* 0x000000022b188825 */ /* 0x048fe200078e0218 */
[----:B------:R-:W3:Y:S03]  /*59a0*/  SHFL.BFLY PT, R34, R33, 0x2, 0x101f ;  /* 0x0c501f0021227f89 */ /* 0x000ee600000e0000 */
[----:B--2---:R-:W-:Y:S01]  /*59b0*/  FADD.FTZ R40, R40, R41 ;  /* 0x0000002928287221 */ /* 0x004fe20000010000 */
[----:B------:R-:W-:Y:S01]  /*59c0*/  @!P0 F2FP.F16.F32.PACK_AB R46, RZ, R46 ;  /* 0x0000002eff2e823e */ /* 0x000fe200000000ff */
[----:B------:R-:W-:Y:S01]  /*59d0*/  @!P0 IMAD.WIDE R22, R43, 0x2, R22 ;  /* 0x000000022b168825 */ /* 0x000fe200078e0216 */
[----:B------:R-:W2:Y:S03]  /*59e0*/  @!P0 LDC.64 R18, c[0x0][0x218] ;  /* 0x00008600ff128b82 */ /* 0x000ea60000000a00 */
[----:B0-----:R-:W-:Y:S01]  /*59f0*/  FADD.FTZ R36, R37, R36 ;  /* 0x0000002425247221 */ /* 0x001fe20000010000 */
[----:B------:R-:W-:Y:S01]  /*5a00*/  MOV R37, 0xffff ;  /* 0x0000ffff00257802 */ /* 0x000fe20000000f00 */
[----:B-1----:R-:W-:Y:S01]  /*5a10*/  FADD.FTZ R35, R38, R35 ;  /* 0x0000002326237221 */ /* 0x002fe20000010000 */
[----:B------:R-:W-:Y:S01]  /*5a20*/  @!P0 F2FP.F16.F32.PACK_AB R28, RZ, R40 ;  /* 0x00000028ff1c823e */ /* 0x000fe200000000ff */
        /* <DEDUP_REMOVED lines=9> */
[----:B-1----:R-:W-:Y:S01]  /*5ac0*/  @!P0 F2FP.F16.F32.PACK_AB R27, RZ, R35 ;  /* 0x00000023ff1b823e */ /* 0x002fe200000000ff */
[C---:B--2---:R-:W-:Y:S01]  /*5ad0*/  @!P0 IMAD.WIDE R18, R43.reuse, 0x2, R18 ;  /* 0x000000022b128825 */ /* 0x044fe200078e0212 */
[----:B------:R-:W-:Y:S02]  /*5ae0*/  MOV R32, 0xffff ;  /* 0x0000ffff00207802 */ /* 0x000fe40000000f00 */
[----:B----4-:R-:W-:Y:S02]  /*5af0*/  @!P0 F2FP.F16.F32.PACK_AB R25, RZ, R36 ;  /* 0x00000024ff19823e */ /* 0x010fe400000000ff */
[----:B------:R-:W-:Y:S02]  /*5b00*/  @!P0 F2FP.F16.F32.PACK_AB R35, RZ, R39 ;  /* 0x00000027ff23823e */ /* 0x000fe400000000ff */
[----:B------:R1:W2:Y:S01]  /*5b10*/  SHFL.BFLY PT, R32, R33, 0x1, 0x101f ;  /* 0x0c301f0021207f89 */ /* 0x0002a200000e0000 */
[----:B0-----:R-:W-:-:S03]  /*5b20*/  @!P0 IMAD.WIDE R16, R43, 0x2, R16 ;  /* 0x000000022b108825 */ /* 0x001fc600078e0210 */
[----:B------:R1:W-:Y:S04]  /*5b30*/  @!P0 STG.E.U16 desc[UR14][R22.64+0x28], R25 ;  /* 0x0000281916008986 */ /* 0x0003e8000c10150e */
[----:B------:R1:W-:Y:S04]  /*5b40*/  @!P0 STG.E.U16 desc[UR14][R20.64+0x28], R27 ;  /* 0x0000281b14008986 */ /* 0x0003e8000c10150e */
[----:B------:R1:W-:Y:S01]  /*5b50*/  @!P0 STG.E.U16 desc[UR14][R18.64+0x50], R28 ;  /* 0x0000501c12008986 */ /* 0x0003e2000c10150e */
[----:B---3--:R-:W-:-:S03]  /*5b60*/  FADD.FTZ R37, R44, R37 ;  /* 0x000000252c257221 */ /* 0x008fc60000010000 */
[----:B------:R1:W-:Y:S04]  /*5b70*/  @!P0 STG.E.U16 desc[UR14][R16.64+0x50], R35 ;  /* 0x0000502310008986 */ /* 0x0003e8000c10150e */
.L_x_1987:
        /* <DEDUP_REMOVED lines=9> */
.L_x_1917:
[----:B------:R-:W-:Y:S05]  /*5c10*/  WARPSYNC.ALL ;  /* 0x0000000000007948 */ /* 0x000fea0003800000 */
[----:B------:R-:W-:Y:S01]  /*5c20*/  BAR.SYNC.DEFER_BLOCKING 0x0 ;  /* 0x0000000000007b1d */ /* 0x000fe20000010000 */
[C---:B------:R-:W-:Y:S02]  /*5c30*/  ISETP.GE.AND P0, PT, R9.reuse, -0x2300, PT ;  /* 0xffffdd000900780c */ /* 0x040fe40003f06270 */
[----:B------:R-:W-:-:S11]  /*5c40*/  IADD3 R9, R9, 0x2800, RZ ;  /* 0x0000280009097810 */ /* 0x000fd60007ffe0ff */
[----:B------:R-:W-:Y:S05]  /*5c50*/  @!P0 BRA `(.L_x_1924) ;  /* 0xffffffe000508947 */ /* 0x000fea000383ffff */
[----:B------:R-:W-:Y:S05]  /*5c60*/  EXIT ;  /* 0x000000000000794d */ /* 0x000fea0003800000 */
.L_x_1920:
[----:B------:R-:W-:Y:S01]  /*5c70*/  HFMA2.MMA R30, -RZ, RZ, 0, 4.76837158203125e-07 ;  /* 0x00000008ff1e7435 */ /* 0x000fe200000001ff */
[----:B-1----:R-:W-:Y:S01]  /*5c80*/  MOV R31, R16 ;  /* 0x00000010001f7202 */ /* 0x002fe20000000f00 */
[----:B------:R-:W-:Y:S01]  /*5c90*/  IMAD.MOV.U32 R29, RZ, RZ, 0x101f ;  /* 0x0000101fff1d7424 */ /* 0x000fe200078e00ff */
[----:B------:R-:W-:-:S08]  /*5ca0*/  MOV R28, 0xffff ;  /* 0x0000ffff001c7802 */ /* 0x000fd00000000f00 */
[----:B0-2---:R-:W-:Y:S05]  /*5cb0*/  WARPSYNC.COLLECTIVE R28, `(.L_x_1925) ;  /* 0x000000001c087348 */ /* 0x005fea0003c00000 */
[----:B------:R1:W3:Y:S02]  /*5cc0*/  SHFL.BFLY P2, R32, R31, R30, R29 ;  /* 0x0c00001e1f207389 */ /* 0x0002e4000004001d */
[----:B0123--:R-:W-:Y:S01]  /*5cd0*/  ENDCOLLECTIVE ;  /* 0x000000000000791b */ /* 0x00ffe20003800000 */
.L_x_1925:
[----:B------:R-:W-:Y:S02]  /*5ce0*/  MOV R31, R17 ;  /* 0x00000011001f7202 */ /* 0x000fe40000000f00 */
[----:B------:R-:W-:-:S07]  /*5cf0*/  MOV R19, R32 ;  /* 0x0000002000137202 */ /* 0x000fce0000000f00 */
[----:B------:R-:W-:Y:S05]  /*5d00*/  WARPSYNC.COLLECTIVE R28, `(.L_x_1926) ;  /* 0x000000001c087348 */ /* 0x000fea0003c00000 */
[----:B------:R0:W1:Y:S02]  /*5d10*/  SHFL.BFLY P2, R32, R31, R30, R29 ;  /* 0x0c00001e1f207389 */ /* 0x000064000004001d */
[----:B01----:R-:W-:Y:S01]  /*5d20*/  ENDCOLLECTIVE ;  /* 0x000000000000791b */ /* 0x003fe20003800000 */
.L_x_1926:
[----:B------:R-:W-:Y:S01]  /*5d30*/  FADD.FTZ R19, R19, R16 ;  /* 0x0000001013137221 */ /* 0x000fe20000010000 */
[----:B------:R-:W-:-:S04]  /*5d40*/  HFMA2.MMA R30, -RZ, RZ, 0, 2.384185791015625e-07 ;  /* 0x00000004ff1e7435 */ /* 0x000fc800000001ff */
[----:B------:R-:W-:Y:S02]  /*5d50*/  MOV R31, R19 ;  /* 0x00000013001f7202 */ /* 0x000fe40000000f00 */
[----:B------:R-:W-:-:S07]  /*5d60*/  MOV R18, R32 ;  /* 0x0000002000127202 */ /* 0x000fce0000000f00 */
[----:B------:R-:W-:Y:S05]  /*5d70*/  WARPSYNC.COLLECTIVE R28, `(.L_x_1927) ;  /* 0x000000001c087348 */ /* 0x000fea0003c00000 */
[----:B------:R0:W1:Y:S02]  /*5d80*/  SHFL.BFLY P2, R32, R31, R30, R29 ;  /* 0x0c00001e1f207389 */ /* 0x000064000004001d */
[----:B01----:R-:W-:Y:S01]  /*5d90*/  ENDCOLLECTIVE ;  /* 0x000000000000791b */ /* 0x003fe20003800000 */
.L_x_1927:
[----:B------:R-:W-:-:S05]  /*5da0*/  FADD.FTZ R18, R18, R17 ;  /* 0x0000001112127221 */ /* 0x000fca0000010000 */
[----:B------:R-:W-:Y:S02]  /*5db0*/  MOV R31, R18 ;  /* 0x00000012001f7202 */ /* 0x000fe40000000f00 */
[----:B------:R-:W-:-:S07]  /*5dc0*/  MOV R20, R32 ;  /* 0x0000002000147202 */ /* 0x000fce0000000f00 */
[----:B------:R-:W-:Y:S05]  /*5dd0*/  WARPSYNC.COLLECTIVE R28, `(.L_x_1928) ;  /* 0x000000001c087348 */ /* 0x000fea0003c00000 */
[----:B------:R0:W1:Y:S02]  /*5de0*/  SHFL.BFLY P2, R32, R31, R30, R29 ;  /* 0x0c00001e1f207389 */ /* 0x000064000004001d */
[----:B01----:R-:W-:Y:S01]  /*5df0*/  ENDCOLLECTIVE ;  /* 0x000000000000791b */ /* 0x003fe20003800000 */
.L_x_1928:
[----:B------:R-:W-:Y:S01]  /*5e00*/  FADD.FTZ R20, R19, R20 ;  /* 0x0000001413147221 */ /* 0x000fe20000010000 */
[----:B------:R-:W-:-:S04]  /*5e10*/  HFMA2.MMA R30, -RZ, RZ, 0, 1.1920928955078125e-07 ;  /* 0x00000002ff1e7435 */ /* 0x000fc800000001ff */
[----:B------:R-:W-:Y:S01]  /*5e20*/  MOV R31, R20 ;  /* 0x00000014001f7202 */ /* 0x000fe20000000f00 */
[----:B------:R-:W-:-:S07]  /*5e30*/  IMAD.MOV.U32 R21, RZ, RZ, R32 ;  /* 0x000000ffff157224 */ /* 0x000fce00078e0020 */
[----:B------:R-:W-:Y:S05]  /*5e40*/  WARPSYNC.COLLECTIVE R28, `(.L_x_1929) ;  /* 0x000000001c087348 */ /* 0x000fea0003c00000 */
[----:B------:R0:W1:Y:S02]  /*5e50*/  SHFL.BFLY P2, R32, R31, R30, R29 ;  /* 0x0c00001e1f207389 */ /* 0x000064000004001d */
[----:B01----:R-:W-:Y:S01]  /*5e60*/  ENDCOLLECTIVE ;  /* 0x000000000000791b */ /* 0x003fe20003800000 */
.L_x_1929:
[----:B------:R-:W-:-:S05]  /*5e70*/  FADD.FTZ R21, R18, R21 ;  /* 0x0000001512157221 */ /* 0x000fca0000010000 */
[----:B------:R-:W-:Y:S02]  /*5e80*/  MOV R31, R21 ;  /* 0x00000015001f7202 */ /* 0x000fe40000000f00 */
[----:B------:R-:W-:-:S07]  /*5e90*/  MOV R23, R32 ;  /* 0x0000002000177202 */ /* 0x000fce0000000f00 */
[----:B------:R-:W-:Y:S05]  /*5ea0*/  WARPSYNC.COLLECTIVE R28, `(.L_x_1930) ;  /* 0x000000001c087348 */ /* 0x000fea0003c00000 */
[----:B------:R0:W1:Y:S02]  /*5eb0*/  SHFL.BFLY P2, R32, R31, R30, R29 ;  /* 0x0c00001e1f207389 */ /* 0x000064000004001d */
[----:B01----:R-:W-:Y:S01]  /*5ec0*/  ENDCOLLECTIVE ;  /* 0x000000000000791b */ /* 0x003fe20003800000 */
.L_x_1930:
[----:B------:R-:W-:Y:S01]  /*5ed0*/  FADD.FTZ R23, R20, R23 ;  /* 0x0000001714177221 */ /* 0x000fe20000010000 */
[----:B------:R-:W-:-:S04]  /*5ee0*/  HFMA2.MMA R30, -RZ, RZ, 0, 5.9604644775390625e-08 ;  /* 0x00000001ff1e7435 */ /* 0x000fc800000001ff */
[----:B------:R-:W-:Y:S02]  /*5ef0*/  MOV R31, R23 ;  /* 0x00000017001f7202 */ /* 0x000fe40000000f00 */
[----:B------:R-:W-:-:S07]  /*5f00*/  MOV R16, R32 ;  /* 0x0000002000107202 */ /* 0x000fce0000000f00 */
[----:B------:R-:W-:Y:S05]  /*5f10*/  WARPSYNC.COLLECTIVE R28, `(.L_x_1931) ;  /* 0x000000001c087348 */ /* 0x000fea0003c00000 */
[----:B------:R0:W1:Y:S02]  /*5f20*/  SHFL.BFLY P2, R32, R31, R30, R29 ;  /* 0x0c00001e1f207389 */ /* 0x000064000004001d */
[----:B01----:R-:W-:Y:S01]  /*5f30*/  ENDCOLLECTIVE ;  /* 0x000000000000791b */ /* 0x003fe20003800000 */
.L_x_1931:
[----:B------:R-:W-:-:S04]  /*5f40*/  FADD.FTZ R16, R21, R16 ;  /* 0x0000001015107221 */ /* 0x000fc80000010000 */
[----:B------:R-:W-:Y:S01]  /*5f50*/  IMAD.MOV.U32 R31, RZ, RZ, R16 ;  /* 0x000000ffff1f7224 */ /* 0x000fe200078e0010 */
[----:B------:R-:W-:-:S07]  /*5f60*/  MOV R22, R32 ;  /* 0x0000002000167202 */ /* 0x000fce0000000f00 */
[----:B------:R-:W-:Y:S05]  /*5f70*/  WARPSYNC.COLLECTIVE R28, `(.L_x_1932) ;  /* 0x000000001c087348 */ /* 0x000fea0003c00000 */
[----:B------:R0:W1:Y:S02]  /*5f80*/  SHFL.BFLY P2, R32, R31, R30, R29 ;  /* 0x0c00001e1f207389 */ /* 0x000064000004001d */
[----:B01----:R-:W-:Y:S01]  /*5f90*/  ENDCOLLECTIVE ;  /* 0x000000000000791b */ /* 0x003fe20003800000 */
.L_x_1932:
[----:B------:R-:W-:Y:S01]  /*5fa0*/  FADD.FTZ R22, R23, R22 ;  /* 0x0000001617167221 */ /* 0x000fe20000010000 */
[----:B------:R-:W-:Y:S06]  /*5fb0*/  BRA `(.L_x_1933) ;  /* 0xffffffe800f47947 */ /* 0x000fec000383ffff */
.L_x_1921:
        /* <DEDUP_REMOVED lines=8> */
.L_x_1935:
[----:B------:R-:W-:Y:S05]  /*6040*/  BSYNC B1 ;  /* 0x0000000000017941 */ /* 0x000fea0003800000 */
.L_x_1934:
        /* <DEDUP_REMOVED lines=8> */
.L_x_1936:
[----:B------:R-:W-:Y:S01]  /*60d0*/  FADD.FTZ R23, R23, R16 ;  /* 0x0000001017177221 */ /* 0x000fe20000010000 */
[----:B------:R-:W-:-:S04]  /*60e0*/  HFMA2.MMA R30, -RZ, RZ, 0, 2.384185791015625e-07 ;  /* 0x00000004ff1e7435 */ /* 0x000fc800000001ff */
[----:B------:R-:W-:Y:S02]  /*60f0*/  MOV R31, R23 ;  /* 0x00000017001f7202 */ /* 0x000fe40000000f00 */
[----:B------:R-:W-:-:S07]  /*6100*/  MOV R22, R32 ;  /* 0x0000002000167202 */ /* 0x000fce0000000f00 */
[----:B------:R-:W-:Y:S05]  /*6110*/  WARPSYNC.COLLECTIVE R28, `(.L_x_1937) ;  /* 0x000000001c087348 */ /* 0x000fea0003c00000 */
[----:B------:R0:W1:Y:S02]  /*6120*/  SHFL.BFLY P2, R32, R31, R30, R29 ;  /* 0x0c00001e1f207389 */ /* 0x000064000004001d */
[----:B01----:R-:W-:Y:S01]  /*6130*/  ENDCOLLECTIVE ;  /* 0x000000000000791b */ /* 0x003fe20003800000 */
.L_x_1937:
[----:B------:R-:W-:-:S05]  /*6140*/  FADD.FTZ R22, R22, R17 ;  /* 0x0000001116167221 */ /* 0x000fca0000010000 */
[----:B------:R-:W-:Y:S02]  /*6150*/  MOV R31, R22 ;  /* 0x00000016001f7202 */ /* 0x000fe40000000f00 */
[----:B------:R-:W-:-:S07]  /*6160*/  MOV R24, R32 ;  /* 0x0000002000187202 */ /* 0x000fce0000000f00 */
[----:B------:R-:W-:Y:S05]  /*6170*/  WARPSYNC.COLLECTIVE R28, `(.L_x_1938) ;  /* 0x000000001c087348 */ /* 0x000fea0003c00000 */
[----:B------:R0:W1:Y:S02]  /*6180*/  SHFL.BFLY P2, R32, R31, R30, R29 ;  /* 0x0c00001e1f207389 */ /* 0x000064000004001d */
[----:B01----:R-:W-:Y:S01]  /*6190*/  ENDCOLLECTIVE ;  /* 0x000000000000791b */ /* 0x003fe20003800000 */
.L_x_1938:
[----:B------:R-:W-:Y:S01]  /*61a0*/  FADD.FTZ R24, R23, R24 ;  /* 0x0000001817187221 */ /* 0x000fe20000010000 */
[----:B------:R-:W-:-:S04]  /*61b0*/  HFMA2.MMA R30, -RZ, RZ, 0, 1.1920928955078125e-07 ;  /* 0x00000002ff1e7435 */ /* 0x000fc800000001ff */
[----:B------:R-:W-:Y:S02]  /*61c0*/  MOV R31, R24 ;  /* 0x00000018001f7202 */ /* 0x000fe40000000f00 */
[----:B------:R-:W-:-:S07]  /*61d0*/  MOV R25, R32 ;  /* 0x0000002000197202 */ /* 0x000fce0000000f00 */
[----:B------:R-:W-:Y:S05]  /*61e0*/  WARPSYNC.COLLECTIVE R28, `(.L_x_1939) ;  /* 0x000000001c087348 */ /* 0x000fea0003c00000 */
[----:B------:R0:W1:Y:S02]  /*61f0*/  SHFL.BFLY P2, R32, R31, R30, R29 ;  /* 0x0c00001e1f207389 */ /* 0x000064000004001d */
[----:B01----:R-:W-:Y:S01]  /*6200*/  ENDCOLLECTIVE ;  /* 0x000000000000791b */ /* 0x003fe20003800000 */
.L_x_1939:
[----:B------:R-:W-:-:S05]  /*6210*/  FADD.FTZ R25, R22, R25 ;  /* 0x0000001916197221 */ /* 0x000fca0000010000 */
[----:B------:R-:W-:Y:S01]  /*6220*/  MOV R31, R25 ;  /* 0x00000019001f7202 */ /* 0x000fe20000000f00 */
[----:B------:R-:W-:-:S07]  /*6230*/  IMAD.MOV.U32 R27, RZ, RZ, R32 ;  /* 0x000000ffff1b7224 */ /* 0x000fce00078e0020 */
[----:B------:R-:W-:Y:S05]  /*6240*/  WARPSYNC.COLLECTIVE R28, `(.L_x_1940) ;  /* 0x000000001c087348 */ /* 0x000fea0003c00000 */
[----:B------:R0:W1:Y:S02]  /*6250*/  SHFL.BFLY P2, R32, R31, R30, R29 ;  /* 0x0c00001e1f207389 */ /* 0x000064000004001d */
[----:B01----:R-:W-:Y:S01]  /*6260*/  ENDCOLLECTIVE ;  /* 0x000000000000791b */ /* 0x003fe20003800000 */
.L_x_1940:
[----:B------:R-:W-:Y:S01]  /*6270*/  FADD.FTZ R27, R24, R27 ;  /* 0x0000001b181b7221 */ /* 0x000fe20000010000 */
[----:B------:R-:W-:-:S04]  /*6280*/  HFMA2.MMA R30, -RZ, RZ, 0, 5.9604644775390625e-08 ;  /* 0x00000001ff1e7435 */ /* 0x000fc800000001ff */
[----:B------:R-:W-:Y:S02]  /*6290*/  MOV R31, R27 ;  /* 0x0000001b001f7202 */ /* 0x000fe40000000f00 */
[----:B------:R-:W-:-:S07]  /*62a0*/  MOV R16, R32 ;  /* 0x0000002000107202 */ /* 0x000fce0000000f00 */
[----:B------:R-:W-:Y:S05]  /*62b0*/  WARPSYNC.COLLECTIVE R28, `(.L_x_1941) ;  /* 0x000000001c087348 */ /* 0x000fea0003c00000 */
[----:B------:R0:W1:Y:S02]  /*62c0*/  SHFL.BFLY P2, R32, R31, R30, R29 ;  /* 0x0c00001e1f207389 */ /* 0x000064000004001d */
[----:B01----:R-:W-:Y:S01]  /*62d0*/  ENDCOLLECTIVE ;  /* 0x000000000000791b */ /* 0x003fe20003800000 */
.L_x_1941:
[----:B------:R-:W-:-:S05]  /*62e0*/  FADD.FTZ R16, R25, R16 ;  /* 0x0000001019107221 */ /* 0x000fca0000010000 */
[----:B------:R-:W-:Y:S02]  /*62f0*/  MOV R31, R16 ;  /* 0x00000010001f7202 */ /* 0x000fe40000000f00 */
[----:B------:R-:W-:-:S07]  /*6300*/  MOV R26, R32 ;  /* 0x00000020001a7202 */ /* 0x000fce0000000f00 */
[----:B------:R-:W-:Y:S05]  /*6310*/  WARPSYNC.COLLECTIVE R28, `(.L_x_1942) ;  /* 0x000000001c087348 */ /* 0x000fea0003c00000 */
[----:B------:R0:W1:Y:S02]  /*6320*/  SHFL.BFLY P2, R32, R31, R30, R29 ;  /* 0x0c00001e1f207389 */ /* 0x000064000004001d */
[----:B01----:R-:W-:Y:S01]  /*6330*/  ENDCOLLECTIVE ;  /* 0x000000000000791b */ /* 0x003fe20003800000 */
.L_x_1942:
[----:B------:R-:W-:Y:S01]  /*6340*/  FADD.FTZ R26, R27, R26 ;  /* 0x0000001a1b1a7221 */ /* 0x000fe20000010000 */
[----:B------:R-:W-:Y:S06]  /*6350*/  BRA `(.L_x_1943) ;  /* 0xffffffe800c87947 */ /* 0x000fec000383ffff */
.L_x_1922:
        /* <DEDUP_REMOVED lines=8> */
.L_x_1945:
[----:B------:R-:W-:Y:S05]  /*63e0*/  BSYNC B1 ;  /* 0x0000000000017941 */ /* 0x000fea0003800000 */
.L_x_1944:
        /* <DEDUP_REMOVED lines=8> */
.L_x_1946:
[----:B------:R-:W-:-:S05]  /*6470*/  FADD.FTZ R23, R23, R16 ;  /* 0x0000001017177221 */ /* 0x000fca0000010000 */
[----:B------:R-:W-:Y:S01]  /*6480*/  MOV R31, R23 ;  /* 0x00000017001f7202 */ /* 0x000fe20000000f00 */
[----:B------:R-:W-:Y:S01]  /*6490*/  IMAD.MOV.U32 R30, RZ, RZ, 0x4 ;  /* 0x00000004ff1e7424 */ /* 0x000fe200078e00ff */
[----:B------:R-:W-:-:S07]  /*64a0*/  MOV R22, R32 ;  /* 0x0000002000167202 */ /* 0x000fce0000000f00 */
[----:B------:R-:W-:Y:S05]  /*64b0*/  WARPSYNC.COLLECTIVE R28, `(.L_x_1947) ;  /* 0x000000001c087348 */ /* 0x000fea0003c00000 */
[----:B------:R0:W1:Y:S02]  /*64c0*/  SHFL.BFLY P2, R32, R31, R30, R29 ;  /* 0x0c00001e1f207389 */ /* 0x000064000004001d */
[----:B01----:R-:W-:Y:S01]  /*64d0*/  ENDCOLLECTIVE ;  /* 0x000000000000791b */ /* 0x003fe20003800000 */
.L_x_1947:
[----:B------:R-:W-:-:S05]  /*64e0*/  FADD.FTZ R22, R22, R17 ;  /* 0x0000001116167221 */ /* 0x000fca0000010000 */
[----:B------:R-:W-:Y:S02]  /*64f0*/  MOV R31, R22 ;  /* 0x00000016001f7202 */ /* 0x000fe40000000f00 */
[----:B------:R-:W-:-:S07]  /*6500*/  MOV R24, R32 ;  /* 0x0000002000187202 */ /* 0x000fce0000000f00 */
[----:B------:R-:W-:Y:S05]  /*6510*/  WARPSYNC.COLLECTIVE R28, `(.L_x_1948) ;  /* 0x000000001c087348 */ /* 0x000fea0003c00000 */
[----:B------:R0:W1:Y:S02]  /*6520*/  SHFL.BFLY P2, R32, R31, R30, R29 ;  /* 0x0c00001e1f207389 */ /* 0x000064000004001d */
[----:B01----:R-:W-:Y:S01]  /*6530*/  ENDCOLLECTIVE ;  /* 0x000000000000791b */ /* 0x003fe20003800000 */
.L_x_1948:
[----:B------:R-:W-:Y:S01]  /*6540*/  FADD.FTZ R24, R23, R24 ;  /* 0x0000001817187221 */ /* 0x000fe20000010000 */
[----:B------:R-:W-:-:S04]  /*6550*/  HFMA2.MMA R30, -RZ, RZ, 0, 1.1920928955078125e-07 ;  /* 0x00000002ff1e7435 */ /* 0x000fc800000001ff */
[----:B------:R-:W-:Y:S02]  /*6560*/  MOV R31, R24 ;  /* 0x00000018001f7202 */ /* 0x000fe40000000f00 */
[----:B------:R-:W-:-:S07]  /*6570*/  MOV R25, R32 ;  /* 0x0000002000197202 */ /* 0x000fce0000000f00 */
[----:B------:R-:W-:Y:S05]  /*6580*/  WARPSYNC.COLLECTIVE R28, `(.L_x_1949) ;  /* 0x000000001c087348 */ /* 0x000fea0003c00000 */
[----:B------:R0:W1:Y:S02]  /*6590*/  SHFL.BFLY P2, R32, R31, R30, R29 ;  /* 0x0c00001e1f207389 */ /* 0x000064000004001d */
[----:B01----:R-:W-:Y:S01]  /*65a0*/  ENDCOLLECTIVE ;  /* 0x000000000000791b */ /* 0x003fe20003800000 */
.L_x_1949:
[----:B------:R-:W-:-:S05]  /*65b0*/  FADD.FTZ R25, R22, R25 ;  /* 0x0000001916197221 */ /* 0x000fca0000010000 */
[----:B------:R-:W-:Y:S02]  /*65c0*/  MOV R31, R25 ;  /* 0x00000019001f7202 */ /* 0x000fe40000000f00 */
[----:B------:R-:W-:-:S07]  /*65d0*/  MOV R27, R32 ;  /* 0x00000020001b7202 */ /* 0x000fce0000000f00 */
[----:B------:R-:W-:Y:S05]  /*65e0*/  WARPSYNC.COLLECTIVE R28, `(.L_x_1950) ;  /* 0x000000001c087348 */ /* 0x000fea0003c00000 */
[----:B------:R0:W1:Y:S02]  /*65f0*/  SHFL.BFLY P2, R32, R31, R30, R29 ;  /* 0x0c00001e1f207389 */ /* 0x000064000004001d */
[----:B01----:R-:W-:Y:S01]  /*6600*/  ENDCOLLECTIVE ;  /* 0x000000000000791b */ /* 0x003fe20003800000 */
.L_x_1950:
[----:B------:R-:W-:Y:S01]  /*6610*/  FADD.FTZ R27, R24, R27 ;  /* 0x0000001b181b7221 */ /* 0x000fe20000010000 */
[----:B------:R-:W-:-:S03]  /*6620*/  HFMA2.MMA R30, -RZ, RZ, 0, 5.9604644775390625e-08 ;  /* 0x00000001ff1e7435 */ /* 0x000fc600000001ff */
[----:B------:R-:W-:Y:S01]  /*6630*/  IMAD.MOV.U32 R31, RZ, RZ, R27 ;  /* 0x000000ffff1f7224 */ /* 0x000fe200078e001b */
[----:B------:R-:W-:-:S07]  /*6640*/  MOV R16, R32 ;  /* 0x0000002000107202 */ /* 0x000fce0000000f00 */
[----:B------:R-:W-:Y:S05]  /*6650*/  WARPSYNC.COLLECTIVE R28, `(.L_x_1951) ;  /* 0x000000001c087348 */ /* 0x000fea0003c00000 */
[----:B------:R0:W1:Y:S02]  /*6660*/  SHFL.BFLY P2, R32, R31, R30, R29 ;  /* 0x0c00001e1f207389 */ /* 0x000064000004001d */
[----:B01----:R-:W-:Y:S01]  /*6670*/  ENDCOLLECTIVE ;  /* 0x000000000000791b */ /* 0x003fe20003800000 */
.L_x_1951:
[----:B------:R-:W-:-:S05]  /*6680*/  FADD.FTZ R16, R25, R16 ;  /* 0x0000001019107221 */ /* 0x000fca0000010000 */
[----:B------:R-:W-:Y:S02]  /*6690*/  MOV R31, R16 ;  /* 0x00000010001f7202 */ /* 0x000fe40000000f00 */
[----:B------:R-:W-:-:S07]  /*66a0*/  MOV R26, R32 ;  /* 0x00000020001a7202 */ /* 0x000fce0000000f00 */
[----:B------:R-:W-:Y:S05]  /*66b0*/  WARPSYNC.COLLECTIVE R28, `(.L_x_1952) ;  /* 0x000000001c087348 */ /* 0x000fea0003c00000 */
[----:B------:R0:W1:Y:S02]  /*66c0*/  SHFL.BFLY P2, R32, R31, R30, R29 ;  /* 0x0c00001e1f207389 */ /* 0x000064000004001d */
[----:B01----:R-:W-:Y:S01]  /*66d0*/  ENDCOLLECTIVE ;  /* 0x000000000000791b */ /* 0x003fe20003800000 */
.L_x_1952:
[----:B------:R-:W-:Y:S01]  /*66e0*/  FADD.FTZ R26, R27, R26 ;  /* 0x0000001a1b1a7221 */ /* 0x000fe20000010000 */
[----:B------:R-:W-:Y:S06]  /*66f0*/  BRA `(.L_x_1953) ;  /* 0xffffffe800847947 */ /* 0x000fec000383ffff */
.L_x_1923:
        /* <DEDUP_REMOVED lines=8> */
.L_x_1955:
[----:B------:R-:W-:Y:S05]  /*6780*/  BSYNC B0 ;  /* 0x0000000000007941 */ /* 0x000fea0003800000 */
.L_x_1954:
[----:B------:R-:W-:Y:S01]  /*6790*/  HFMA2.MMA R30, -RZ, RZ, 0, 4.76837158203125e-07 ;  /* 0x00000008ff1e7435 */ /* 0x000fe200000001ff */
[----:B------:R-:W-:Y:S01]  /*67a0*/  IMAD.MOV.U32 R31, RZ, RZ, R17 ;  /* 0x000000ffff1f7224 */ /* 0x000fe200078e0011 */
[----:B------:R-:W-:Y:S01]  /*67b0*/  MOV R29, 0x101f ;  /* 0x0000101f001d7802 */ /* 0x000fe20000000f00 */
[----:B------:R-:W-:Y:S01]  /*67c0*/  @!P0 VIADD R21, R16, 0x14 ;  /* 0x0000001410158836 */ /* 0x000fe20000000000 */
[----:B------:R-:W-:Y:S01]  /*67d0*/  MOV R28, 0xffff ;  /* 0x0000ffff001c7802 */ /* 0x000fe20000000f00 */
[----:B------:R-:W-:Y:S01]  /*67e0*/  HFMA2.MMA R34, -RZ, RZ, 0, 0 ;  /* 0x00000000ff227435 */ /* 0x000fe200000001ff */
[----:B------:R-:W-:Y:S02]  /*67f0*/  MOV R19, R32 ;  /* 0x0000002000137202 */ /* 0x000fe40000000f00 */
[----:B------:R-:W-:-:S08]  /*6800*/  @!P0 SHF.L.U32 R22, R11, 0x1, RZ ;  /* 0x000000010b168819 */ /* 0x000fd000000006ff */
[----:B------:R-:W-:Y:S05]  /*6810*/  WARPSYNC.COLLECTIVE R28, `(.L_x_1956) ;  /* 0x000000001c087348 */ /* 0x000fea0003c00000 */
[----:B------:R0:W1:Y:S02]  /*6820*/  SHFL.BFLY P2, R32, R31, R30, R29 ;  /* 0x0c00001e1f207389 */ /* 0x000064000004001d */
[----:B01----:R-:W-:Y:S01]  /*6830*/  ENDCOLLECTIVE ;  /* 0x000000000000791b */ /* 0x003fe20003800000 */
.L_x_1956:
[----:B------:R-:W-:Y:S01]  /*6840*/  @!P0 LEA R24, R11, UR4, 0x7 ;  /* 0x000000040b188c11 */ /* 0x000fe2000f8e38ff */
[----:B------:R-:W-:Y:S01]  /*6850*/  FADD.FTZ R19, R19, R18 ;  /* 0x0000001213137221 */ /* 0x000fe20000010000 */
[----:B------:R-:W-:Y:S02]  /*6860*/  @!P0 LOP3.LUT R21, R21, R22, RZ, 0x3c, !PT ;  /* 0x0000001615158212 */ /* 0x000fe400078e3cff */
[----:B------:R-:W-:Y:S02]  /*6870*/  MOV R36, RZ ;  /* 0x000000ff00247202 */ /* 0x000fe40000000f00 */
[----:B------:R-:W-:Y:S02]  /*6880*/  @!P0 LEA R21, R21, R24, 0x2 ;  /* 0x0000001815158211 */ /* 0x000fe400078e10ff */
[----:B------:R-:W-:Y:S02]  /*6890*/  @!P0 SHF.L.U32 R26, R11, 0x1, RZ ;  /* 0x000000010b1a8819 */ /* 0x000fe400000006ff */
[----:B------:R-:W-:Y:S01]  /*68a0*/  MOV R25, RZ ;  /* 0x000000ff00197202 */ /* 0x000fe20000000f00 */
[----:B------:R0:W1:Y:S01]  /*68b0*/  @!P0 LDS R22, [R21] ;  /* 0x0000000015168984 */ /* 0x0000620000000800 */
[----:B------:R-:W-:Y:S01]  /*68c0*/  IADD3 R43, R16, R9, RZ ;  /* 0x00000009102b7210 */ /* 0x000fe20007ffe0ff */
[----:B------:R-:W-:Y:S01]  /*68d0*/  HFMA2.MMA R30, -RZ, RZ, 0, 2.384185791015625e-07 ;  /* 0x00000004ff1e7435 */ /* 0x000fe200000001ff */
[----:B------:R-:W-:Y:S01]  /*68e0*/  MOV R31, R19 ;  /* 0x00000013001f7202 */ /* 0x000fe20000000f00 */
[----:B------:R0:W2:Y:S01]  /*68f0*/  @!P0 LDS R23, [R21+0x500] ;  /* 0x0005000015178984 */ /* 0x0000a20000000800 */
[----:B------:R-:W-:-:S08]  /*6900*/  FADD.FTZ R18, R32, R17 ;  /* 0x0000001120127221 */ /* 0x000fd00000010000 */
[----:B012---:R-:W-:Y:S05]  /*6910*/  WARPSYNC.COLLECTIVE R28, `(.L_x_1957) ;  /* 0x000000001c087348 */ /* 0x007fea0003c00000 */
[----:B------:R3:W4:Y:S02]  /*6920*/  SHFL.BFLY P2, R32, R31, R30, R29 ;  /* 0x0c00001e1f207389 */ /* 0x000724000004001d */
[----:B01234-:R-:W-:Y:S01]  /*6930*/  ENDCOLLECTIVE ;  /* 0x000000000000791b */ /* 0x01ffe20003800000 */
.L_x_1957:
[----:B------:R-:W-:Y:S02]  /*6940*/  MOV R31, R18 ;  /* 0x00000012001f7202 */ /* 0x000fe40000000f00 */
[----:B------:R-:W-:-:S07]  /*6950*/  MOV R20, R32 ;  /* 0x0000002000147202 */ /* 0x000fce0000000f00 */
[----:B------:R-:W-:Y:S05]  /*6960*/  WARPSYNC.COLLECTIVE R28, `(.L_x_1958) ;  /* 0x000000001c087348 */ /* 0x000fea0003c00000 */
[----:B------:R0:W1:Y:S02]  /*6970*/  SHFL.BFLY P2, R32, R31, R30, R29 ;  /* 0x0c00001e1f207389 */ /* 0x000064000004001d */
[----:B01----:R-:W-:Y:S01]  /*6980*/  ENDCOLLECTIVE ;  /* 0x000000000000791b */ /* 0x003fe20003800000 */
.L_x_1958:
[----:B------:R-:W-:Y:S01]  /*6990*/  @!P0 MOV R34, R22 ;  /* 0x0000001600228202 */ /* 0x000fe20000000f00 */
[----:B------:R-:W-:Y:S01]  /*69a0*/  FADD.FTZ R20, R19, R20 ;  /* 0x0000001413147221 */ /* 0x000fe20000010000 */
[----:B------:R-:W-:Y:S01]  /*69b0*/  @!P0 IMAD.MOV.U32 R36, RZ, RZ, R23 ;  /* 0x000000ffff248224 */ /* 0x000fe200078e0017 */
[----:B------:R-:W-:-:S04]  /*69c0*/  @!P0 IADD3 R23, R16, 0x28, RZ ;  /* 0x0000002810178810 */ /* 0x000fc80007ffe0ff */
[----:B------:R-:W-:Y:S01]  /*69d0*/  @!P0 LOP3.LUT R23, R23, R26, RZ, 0x3c, !PT ;  /* 0x0000001a17178212 */ /* 0x000fe200078e3cff */
[----:B------:R-:W-:Y:S02]  /*69e0*/  HFMA2.MMA R26, -RZ, RZ, 0, 0 ;  /* 0x00000000ff1a7435 */ /* 0x000fe400000001ff */
[----:B------:R-:W-:Y:S01]  /*69f0*/  HFMA2.MMA R30, -RZ, RZ, 0, 1.1920928955078125e-07 ;  /* 0x00000002ff1e7435 */ /* 0x000fe200000001ff */
[----:B------:R-:W-:Y:S01]  /*6a00*/  MOV R31, R20 ;  /* 0x00000014001f7202 */ /* 0x000fe20000000f00 */
[----:B------:R-:W-:-:S09]  /*6a10*/  FADD.FTZ R17, R18, R32 ;  /* 0x0000002012117221 */ /* 0x000fd20000010000 */
[----:B------:R-:W-:Y:S05]  /*6a20*/  WARPSYNC.COLLECTIVE R28, `(.L_x_1959) ;  /* 0x000000001c087348 */ /* 0x000fea0003c00000 */
[----:B------:R0:W1:Y:S02]  /*6a30*/  SHFL.BFLY P2, R32, R31, R30, R29 ;  /* 0x0c00001e1f207389 */ /* 0x000064000004001d */
[----:B01----:R-:W-:Y:S01]  /*6a40*/  ENDCOLLECTIVE ;  /* 0x000000000000791b */ /* 0x003fe20003800000 */
.L_x_1959:
[----:B------:R-:W-:Y:S02]  /*6a50*/  MOV R31, R17 ;  /* 0x00000011001f7202 */ /* 0x000fe40000000f00 */
[----:B------:R-:W-:-:S07]  /*6a60*/  MOV R19, R32 ;  /* 0x0000002000137202 */ /* 0x000fce0000000f00 */
[----:B------:R-:W-:Y:S05]  /*6a70*/  WARPSYNC.COLLECTIVE R28, `(.L_x_1960) ;  /* 0x000000001c087348 */ /* 0x000fea0003c00000 */
[----:B------:R0:W1:Y:S02]  /*6a80*/  SHFL.BFLY P2, R32, R31, R30, R29 ;  /* 0x0c00001e1f207389 */ /* 0x000064000004001d */
[----:B01----:R-:W-:Y:S01]  /*6a90*/  ENDCOLLECTIVE ;  /* 0x000000000000791b */ /* 0x003fe20003800000 */
.L_x_1960:
[----:B------:R-:W-:Y:S01]  /*6aa0*/  FADD.FTZ R19, R20, R19 ;  /* 0x0000001314137221 */ /* 0x000fe20000010000 */
[----:B------:R-:W-:-:S04]  /*6ab0*/  HFMA2.MMA R30, -RZ, RZ, 0, 5.9604644775390625e-08 ;  /* 0x00000001ff1e7435 */ /* 0x000fc800000001ff */
[----:B------:R-:W-:Y:S01]  /*6ac0*/  MOV R31, R19 ;  /* 0x00000013001f7202 */ /* 0x000fe20000000f00 */
[----:B------:R-:W-:-:S07]  /*6ad0*/  FADD.FTZ R18, R17, R32 ;  /* 0x0000002011127221 */ /* 0x000fce0000010000 */
[----:B------:R-:W-:Y:S05]  /*6ae0*/  WARPSYNC.COLLECTIVE R28, `(.L_x_1961) ;  /* 0x000000001c087348 */ /* 0x000fea0003c00000 */
[----:B------:R0:W1:Y:S02]  /*6af0*/  SHFL.BFLY P2, R32, R31, R30, R29 ;  /* 0x0c00001e1f207389 */ /* 0x000064000004001d */
[----:B01----:R-:W-:Y:S01]  /*6b00*/  ENDCOLLECTIVE ;  /* 0x000000000000791b */ /* 0x003fe20003800000 */
.L_x_1961:
[----:B------:R-:W-:Y:S02]  /*6b10*/  MOV R31, R18 ;  /* 0x00000012001f7202 */ /* 0x000fe40000000f00 */
[----:B------:R-:W-:-:S07]  /*6b20*/  MOV R20, R32 ;  /* 0x0000002000147202 */ /* 0x000fce0000000f00 */
[----:B------:R-:W-:Y:S05]  /*6b30*/  WARPSYNC.COLLECTIVE R28, `(.L_x_1962) ;  /* 0x000000001c087348 */ /* 0x000fea0003c00000 */
[----:B------:R0:W1:Y:S02]  /*6b40*/  SHFL.BFLY P2, R32, R31, R30, R29 ;  /* 0x0c00001e1f207389 */ /* 0x000064000004001d */
[----:B01----:R-:W-:Y:S01]  /*6b50*/  ENDCOLLECTIVE ;  /* 0x000000000000791b */ /* 0x003fe20003800000 */
.L_x_1962:
[----:B------:R-:W-:Y:S01]  /*6b60*/  FADD.FTZ R19, R19, R20 ;  /* 0x0000001413137221 */ /* 0x000fe20000010000 */
[----:B------:R-:W-:Y:S01]  /*6b70*/  HFMA2.MMA R30, -RZ, RZ, 0, 4.76837158203125e-07 ;  /* 0x00000008ff1e7435 */ /* 0x000fe200000001ff */
[----:B------:R-:W-:Y:S02]  /*6b80*/  MOV R31, R34 ;  /* 0x00000022001f7202 */ /* 0x000fe40000000f00 */
[----:B------:R-:W-:-:S08]  /*6b90*/  MOV R17, R32 ;  /* 0x0000002000117202 */ /* 0x000fd00000000f00 */
[----:B------:R-:W-:Y:S05]  /*6ba0*/  WARPSYNC.COLLECTIVE R28, `(.L_x_1963) ;  /* 0x000000001c087348 */ /* 0x000fea0003c00000 */
[----:B------:R0:W1:Y:S02]  /*6bb0*/  SHFL.BFLY P2, R32, R31, R30, R29 ;  /* 0x0c00001e1f207389 */ /* 0x000064000004001d */
[----:B01----:R-:W-:Y:S01]  /*6bc0*/  ENDCOLLECTIVE ;  /* 0x000000000000791b */ /* 0x003fe20003800000 */
.L_x_1963:
[----:B------:R-:W-:Y:S01]  /*6bd0*/  FADD.FTZ R46, R18, R17 ;  /* 0x00000011122e7221 */ /* 0x000fe20000010000 */
[----:B------:R-:W-:Y:S01]  /*6be0*/  IMAD.MOV.U32 R31, RZ, RZ, R36 ;  /* 0x000000ffff1f7224 */ /* 0x000fe200078e0024 */
[----:B------:R-:W-:-:S07]  /*6bf0*/  MOV R33, R32 ;  /* 0x0000002000217202 */ /* 0x000fce0000000f00 */
[----:B------:R-:W-:Y:S05]  /*6c00*/  WARPSYNC.COLLECTIVE R28, `(.L_x_1964) ;  /* 0x000000001c087348 */ /* 0x000fea0003c00000 */
[----:B------:R0:W1:Y:S02]  /*6c10*/  SHFL.BFLY P2, R32, R31, R30, R29 ;  /* 0x0c00001e1f207389 */ /* 0x000064000004001d */
[----:B01----:R-:W-:Y:S01]  /*6c20*/  ENDCOLLECTIVE ;  /* 0x000000000000791b */ /* 0x003fe20003800000 */
.L_x_1964:
[----:B------:R-:W-:Y:S01]  /*6c30*/  FADD.FTZ R33, R33, R34 ;  /* 0x0000002221217221 */ /* 0x000fe20000010000 */
[----:B------:R-:W-:-:S04]  /*6c40*/  HFMA2.MMA R30, -RZ, RZ, 0, 2.384185791015625e-07 ;  /* 0x00000004ff1e7435 */ /* 0x000fc800000001ff */
[----:B------:R-:W-:Y:S02]  /*6c50*/  MOV R31, R33 ;  /* 0x00000021001f7202 */ /* 0x000fe40000000f00 */
[----:B------:R-:W-:-:S07]  /*6c60*/  MOV R35, R32 ;  /* 0x0000002000237202 */ /* 0x000fce0000000f00 */
[----:B------:R-:W-:Y:S05]  /*6c70*/  WARPSYNC.COLLECTIVE R28, `(.L_x_1965) ;  /* 0x000000001c087348 */ /* 0x000fea0003c00000 */
[----:B------:R0:W1:Y:S02]  /*6c80*/  SHFL.BFLY P2, R32, R31, R30, R29 ;  /* 0x0c00001e1f207389 */ /* 0x000064000004001d */
[----:B01----:R-:W-:Y:S01]  /*6c90*/  ENDCOLLECTIVE ;  /* 0x000000000000791b */ /* 0x003fe20003800000 */
.L_x_1965:
[----:B------:R-:W-:-:S05]  /*6ca0*/  FADD.FTZ R35, R35, R36 ;  /* 0x0000002423237221 */ /* 0x000fca0000010000 */
[----:B------:R-:W-:Y:S02]  /*6cb0*/  MOV R31, R35 ;  /* 0x00000023001f7202 */ /* 0x000fe40000000f00 */
[----:B------:R-:W-:-:S07]  /*6cc0*/  MOV R22, R32 ;  /* 0x0000002000167202 */ /* 0x000fce0000000f00 */
[----:B------:R-:W-:Y:S05]  /*6cd0*/  WARPSYNC.COLLECTIVE R28, `(.L_x_1966) ;  /* 0x000000001c087348 */ /* 0x000fea0003c00000 */
[----:B------:R0:W1:Y:S02]  /*6ce0*/  SHFL.BFLY P2, R32, R31, R30, R29 ;  /* 0x0c00001e1f207389 */ /* 0x000064000004001d */
[----:B01----:R-:W-:Y:S01]  /*6cf0*/  ENDCOLLECTIVE ;  /* 0x000000000000791b */ /* 0x003fe20003800000 */
.L_x_1966:
[----:B------:R-:W-:Y:S01]  /*6d00*/  FADD.FTZ R37, R33, R22 ;  /* 0x0000001621257221 */ /* 0x000fe20000010000 */
[----:B------:R-:W-:-:S04]  /*6d10*/  HFMA2.MMA R30, -RZ, RZ, 0, 1.1920928955078125e-07 ;  /* 0x00000002ff1e7435 */ /* 0x000fc800000001ff */
[----:B------:R-:W-:Y:S02]  /*6d20*/  MOV R31, R37 ;  /* 0x00000025001f7202 */ /* 0x000fe40000000f00 */
[----:B------:R-:W-:Y:S02]  /*6d30*/  MOV R38, R32 ;  /* 0x0000002000267202 */ /* 0x000fe40000000f00 */
[----:B------:R-:W-:-:S03]  /*6d40*/  @!P0 LEA R32, R11, UR4, 0x7 ;  /* 0x000000040b208c11 */ /* 0x000fc6000f8e38ff */
[----:B------:R-:W-:Y:S02]  /*6d50*/  FADD.FTZ R38, R35, R38 ;  /* 0x0000002623267221 */ /* 0x000fe40000010000 */
[----:B------:R-:W-:Y:S01]  /*6d60*/  @!P0 IMAD R24, R23, 0x4, R32 ;  /* 0x0000000417188824 */ /* 0x000fe200078e0220 */
[----:B------:R-:W-:-:S11]  /*6d70*/  HFMA2.MMA R23, -RZ, RZ, 0, 0 ;  /* 0x00000000ff177435 */ /* 0x000fd600000001ff */
[----:B------:R-:W-:Y:S05]  /*6d80*/  WARPSYNC.COLLECTIVE R28, `(.L_x_1967) ;  /* 0x000000001c087348 */ /* 0x000fea0003c00000 */
[----:B------:R0:W1:Y:S02]  /*6d90*/  SHFL.BFLY P2, R32, R31, R30, R29 ;  /* 0x0c00001e1f207389 */ /* 0x000064000004001d */
[----:B01----:R-:W-:Y:S01]  /*6da0*/  ENDCOLLECTIVE ;  /* 0x000000000000791b */ /* 0x003fe20003800000 */
.L_x_1967:
[----:B------:R0:W1:Y:S04]  /*6db0*/  @!P0 LDS R27, [R24] ;  /* 0x00000000181b8984 */ /* 0x0000680000000800 */
[----:B------:R0:W2:Y:S01]  /*6dc0*/  @!P0 LDS R39, [R24+0x500] ;  /* 0x0005000018278984 */ /* 0x0000a20000000800 */
[----:B------:R-:W-:Y:S02]  /*6dd0*/  MOV R31, R38 ;  /* 0x00000026001f7202 */ /* 0x000fe40000000f00 */
[----:B------:R-:W-:-:S07]  /*6de0*/  MOV R22, R32 ;  /* 0x0000002000167202 */ /* 0x000fce0000000f00 */
[----:B012---:R-:W-:Y:S05]  /*6df0*/  WARPSYNC.COLLECTIVE R28, `(.L_x_1968) ;  /* 0x000000001c087348 */ /* 0x007fea0003c00000 */
[----:B------:R3:W4:Y:S02]  /*6e00*/  SHFL.BFLY P2, R32, R31, R30, R29 ;  /* 0x0c00001e1f207389 */ /* 0x000724000004001d */
[----:B01234-:R-:W-:Y:S01]  /*6e10*/  ENDCOLLECTIVE ;  /* 0x000000000000791b */ /* 0x01ffe20003800000 */
.L_x_1968:
        /* <DEDUP_REMOVED lines=9> */
.L_x_1969:
[----:B------:R-:W-:Y:S01]  /*6eb0*/  FADD.FTZ R38, R38, R21 ;  /* 0x0000001526267221 */ /* 0x000fe20000010000 */
[----:B------:R-:W-:-:S04]  /*6ec0*/  HFMA2.MMA R21, -RZ, RZ, 0, 0 ;  /* 0x00000000ff157435 */ /* 0x000fc800000001ff */
[----:B------:R-:W-:Y:S02]  /*6ed0*/  MOV R31, R38 ;  /* 0x00000026001f7202 */ /* 0x000fe40000000f00 */
[----:B------:R-:W-:-:S07]  /*6ee0*/  MOV R36, R32 ;  /* 0x0000002000247202 */ /* 0x000fce0000000f00 */
[----:B------:R-:W-:Y:S05]  /*6ef0*/  WARPSYNC.COLLECTIVE R28, `(.L_x_1970) ;  /* 0x000000001c087348 */ /* 0x000fea0003c00000 */
[----:B------:R0:W1:Y:S02]  /*6f00*/  SHFL.BFLY P2, R32, R31, R30, R29 ;  /* 0x0c00001e1f207389 */ /* 0x000064000004001d */
[----:B01----:R-:W-:Y:S01]  /*6f10*/  ENDCOLLECTIVE ;  /* 0x000000000000791b */ /* 0x003fe20003800000 */
.L_x_1970:
[----:B------:R-:W-:Y:S01]  /*6f20*/  FADD.FTZ R36, R37, R36 ;  /* 0x0000002425247221 */ /* 0x000fe20000010000 */
[----:B------:R-:W-:Y:S01]  /*6f30*/  HFMA2.MMA R30, -RZ, RZ, 0, 4.76837158203125e-07 ;  /* 0x00000008ff1e7435 */ /* 0x000fe200000001ff */
[----:B------:R-:W-:Y:S02]  /*6f40*/  MOV R31, R26 ;  /* 0x0000001a001f7202 */ /* 0x000fe40000000f00 */
[----:B------:R-:W-:-:S08]  /*6f50*/  MOV R35, R32 ;  /* 0x0000002000237202 */ /* 0x000fd00000000f00 */
[----:B------:R-:W-:Y:S05]  /*6f60*/  WARPSYNC.COLLECTIVE R28, `(.L_x_1971) ;  /* 0x000000001c087348 */ /* 0x000fea0003c00000 */
[----:B------:R0:W1:Y:S02]  /*6f70*/  SHFL.BFLY P2, R32, R31, R30, R29 ;  /* 0x0c00001e1f207389 */ /* 0x000064000004001d */
[----:B01----:R-:W-:Y:S01]  /*6f80*/  ENDCOLLECTIVE ;  /* 0x000000000000791b */ /* 0x003fe20003800000 */
.L_x_1971:
[----:B------:R-:W-:Y:S01]  /*6f90*/  FADD.FTZ R35, R38, R35 ;  /* 0x0000002326237221 */ /* 0x000fe20000010000 */
[----:B------:R-:W-:Y:S01]  /*6fa0*/  IMAD.MOV.U32 R31, RZ, RZ, R25 ;  /* 0x000000ffff1f7224 */ /* 0x000fe200078e0019 */
[----:B------:R-:W-:-:S07]  /*6fb0*/  MOV R27, R32 ;  /* 0x00000020001b7202 */ /* 0x000fce0000000f00 */
[----:B------:R-:W-:Y:S05]  /*6fc0*/  WARPSYNC.COLLECTIVE R28, `(.L_x_1972) ;  /* 0x000000001c087348 */ /* 0x000fea0003c00000 */
[----:B------:R0:W1:Y:S02]  /*6fd0*/  SHFL.BFLY P2, R32, R31, R30, R29 ;  /* 0x0c00001e1f207389 */ /* 0x000064000004001d */
[----:B01----:R-:W-:Y:S01]  /*6fe0*/  ENDCOLLECTIVE ;  /* 0x000000000000791b */ /* 0x003fe20003800000 */
.L_x_1972:
        /* <DEDUP_REMOVED lines=8> */
.L_x_1973:
        /* <DEDUP_REMOVED lines=8> */
.L_x_1974:
        /* <DEDUP_REMOVED lines=10> */
.L_x_1975:
[----:B------:R0:W1:Y:S04]  /*7190*/  @!P0 LDS R24, [R41] ;  /* 0x0000000029188984 */ /* 0x0000680000000800 */
[----:B------:R0:W2:Y:S01]  /*71a0*/  @!P0 LDS R22, [R41+0x500] ;  /* 0x0005000029168984 */ /* 0x0000a20000000800 */
[----:B------:R-:W-:Y:S02]  /*71b0*/  MOV R31, R39 ;  /* 0x00000027001f7202 */ /* 0x000fe40000000f00 */
[----:B------:R-:W-:-:S07]  /*71c0*/  MOV R25, R32 ;  /* 0x0000002000197202 */ /* 0x000fce0000000f00 */
[----:B012---:R-:W-:Y:S05]  /*71d0*/  WARPSYNC.COLLECTIVE R28, `(.L_x_1976) ;  /* 0x000000001c087348 */ /* 0x007fea0003c00000 */
[----:B------:R3:W4:Y:S02]  /*71e0*/  SHFL.BFLY P2, R32, R31, R30, R29 ;  /* 0x0c00001e1f207389 */ /* 0x000724000004001d */
[----:B01234-:R-:W-:Y:S01]  /*71f0*/  ENDCOLLECTIVE ;  /* 0x000000000000791b */ /* 0x01ffe20003800000 */
.L_x_1976:
        /* <DEDUP_REMOVED lines=9> */
.L_x_1977:
[----:B------:R-:W-:Y:S01]  /*7290*/  ISETP.NE.AND P0, PT, R11, RZ, PT ;  /* 0x000000ff0b00720c */ /* 0x000fe20003f05270 */
[----:B------:R-:W-:-:S05]  /*72a0*/  FADD.FTZ R39, R39, R26 ;  /* 0x0000001a27277221 */ /* 0x000fca0000010000 */
[----:B------:R-:W-:-:S07]  /*72b0*/  MOV R31, R39 ;  /* 0x00000027001f7202 */ /* 0x000fce0000000f00 */
[----:B------:R-:W0:Y:S01]  /*72c0*/  @!P0 LDC.64 R26, c[0x0][0x218] ;  /* 0x00008600ff1a8b82 */ /* 0x000e220000000a00 */
[----:B------:R-:W-:-:S07]  /*72d0*/  @!P0 F2FP.F16.F32.PACK_AB R46, RZ, R46 ;  /* 0x0000002eff2e823e */ /* 0x000fce00000000ff */
[----:B------:R-:W1:Y:S01]  /*72e0*/  @!P0 LDC.64 R16, c[0x0][0x220] ;  /* 0x00008800ff108b82 */ /* 0x000e620000000a00 */
[----:B------:R-:W-:-:S07]  /*72f0*/  MOV R41, R32 ;  /* 0x0000002000297202 */ /* 0x000fce0000000f00 */
[----:B01----:R-:W-:Y:S05]  /*7300*/  WARPSYNC.COLLECTIVE R28, `(.L_x_1978) ;  /* 0x000000001c087348 */ /* 0x003fea0003c00000 */
[----:B------:R2:W3:Y:S02]  /*7310*/  SHFL.BFLY P2, R32, R31, R30, R29 ;  /* 0x0c00001e1f207389 */ /* 0x0004e4000004001d */
[----:B0123--:R-:W-:Y:S01]  /*7320*/  ENDCOLLECTIVE ;  /* 0x000000000000791b */ /* 0x00ffe20003800000 */
.L_x_1978:
        /* <DEDUP_REMOVED lines=9> */
.L_x_1979:
[----:B------:R-:W-:Y:S01]  /*73c0*/  FADD.FTZ R39, R39, R42 ;  /* 0x0000002a27277221 */ /* 0x000fe20000010000 */
[----:B------:R-:W-:Y:S01]  /*73d0*/  IMAD.MOV.U32 R31, RZ, RZ, R21 ;  /* 0x000000ffff1f7224 */ /* 0x000fe200078e0015 */
[----:B------:R-:W-:-:S07]  /*73e0*/  MOV R44, R32 ;  /* 0x00000020002c7202 */ /* 0x000fce0000000f00 */
[----:B------:R-:W-:Y:S05]  /*73f0*/  WARPSYNC.COLLECTIVE R28, `(.L_x_1980) ;  /* 0x000000001c087348 */ /* 0x000fea0003c00000 */
[----:B------:R0:W1:Y:S02]  /*7400*/  SHFL.BFLY P2, R32, R31, R30, R29 ;  /* 0x0c00001e1f207389 */ /* 0x000064000004001d */
[----:B01----:R-:W-:Y:S01]  /*7410*/  ENDCOLLECTIVE ;  /* 0x000000000000791b */ /* 0x003fe20003800000 */
.L_x_1980:
[----:B------:R-:W-:Y:S01]  /*7420*/  FADD.FTZ R44, R44, R23 ;  /* 0x000000172c2c7221 */ /* 0x000fe20000010000 */
[----:B------:R-:W-:-:S04]  /*7430*/  HFMA2.MMA R30, -RZ, RZ, 0, 2.384185791015625e-07 ;  /* 0x00000004ff1e7435 */ /* 0x000fc800000001ff */
[----:B------:R-:W-:Y:S02]  /*7440*/  MOV R31, R44 ;  /* 0x0000002c001f7202 */ /* 0x000fe40000000f00 */
[----:B------:R-:W-:-:S07]  /*7450*/  MOV R24, R32 ;  /* 0x0000002000187202 */ /* 0x000fce0000000f00 */
[----:B------:R-:W-:Y:S05]  /*7460*/  WARPSYNC.COLLECTIVE R28, `(.L_x_1981) ;  /* 0x000000001c087348 */ /* 0x000fea0003c00000 */
[----:B------:R0:W1:Y:S02]  /*7470*/  SHFL.BFLY P2, R32, R31, R30, R29 ;  /* 0x0c00001e1f207389 */ /* 0x000064000004001d */
[----:B01----:R-:W-:Y:S01]  /*7480*/  ENDCOLLECTIVE ;  /* 0x000000000000791b */ /* 0x003fe20003800000 */
.L_x_1981:
        /* <DEDUP_REMOVED lines=8> */
.L_x_1982:
[----:B------:R-:W-:Y:S01]  /*7510*/  FADD.FTZ R44, R44, R23 ;  /* 0x000000172c2c7221 */ /* 0x000fe20000010000 */
[C---:B------:R-:W-:Y:S01]  /*7520*/  @!P0 IMAD.WIDE R24, R43.reuse, 0x2, R24 ;  /* 0x000000022b188825 */ /* 0x040fe200078e0218 */
[----:B------:R-:W0:Y:S03]  /*7530*/  @!P0 LDC.64 R22, c[0x0][0x218] ;  /* 0x00008600ff168b82 */ /* 0x000e260000000a00 */
[----:B------:R-:W-:Y:S01]  /*7540*/  @!P0 IMAD.WIDE R20, R43, 0x2, R20 ;  /* 0x000000022b148825 */ /* 0x000fe200078e0214 */
[----:B------:R-:W-:Y:S01]  /*7550*/  HFMA2.MMA R30, -RZ, RZ, 0, 1.1920928955078125e-07 ;  /* 0x00000002ff1e7435 */ /* 0x000fe200000001ff */
[----:B------:R-:W-:Y:S02]  /*7560*/  MOV R31, R44 ;  /* 0x0000002c001f7202 */ /* 0x000fe40000000f00 */
[----:B------:R-:W-:-:S08]  /*7570*/  MOV R34, R32 ;  /* 0x0000002000227202 */ /* 0x000fd00000000f00 */
[----:B0-----:R-:W-:Y:S05]  /*7580*/  WARPSYNC.COLLECTIVE R28, `(.L_x_1983) ;  /* 0x000000001c087348 */ /* 0x001fea0003c00000 */
[----:B------:R1:W2:Y:S02]  /*7590*/  SHFL.BFLY P2, R32, R31, R30, R29 ;  /* 0x0c00001e1f207389 */ /* 0x0002a4000004001d */
[----:B012---:R-:W-:Y:S01]  /*75a0*/  ENDCOLLECTIVE ;  /* 0x000000000000791b */ /* 0x007fe20003800000 */
.L_x_1983:
[----:B------:R-:W-:Y:S01]  /*75b0*/  FADD.FTZ R33, R33, R34 ;  /* 0x0000002221217221 */ /* 0x000fe20000010000 */
[----:B------:R-:W-:-:S04]  /*75c0*/  @!P0 IMAD.WIDE R22, R43, 0x2, R22 ;  /* 0x000000022b168825 */ /* 0x000fc800078e0216 */
[----:B------:R-:W-:Y:S01]  /*75d0*/  MOV R31, R33 ;  /* 0x00000021001f7202 */ /* 0x000fe20000000f00 */
[----:B------:R-:W-:Y:S01]  /*75e0*/  IMAD.MOV.U32 R45, RZ, RZ, R32 ;  /* 0x000000ffff2d7224 */ /* 0x000fe200078e0020 */
[----:B------:R-:W-:Y:S02]  /*75f0*/  @!P0 F2FP.F16.F32.PACK_AB R32, RZ, R19 ;  /* 0x00000013ff20823e */ /* 0x000fe400000000ff */
[----:B------:R-:W0:Y:S01]  /*7600*/  @!P0 LDC.64 R18, c[0x0][0x218] ;  /* 0x00008600ff128b82 */ /* 0x000e220000000a00 */
[----:B------:R-:W-:Y:S01]  /*7610*/  FADD.FTZ R44, R44, R45 ;  /* 0x0000002d2c2c7221 */ /* 0x000fe20000010000 */
[----:B------:R-:W-:-:S07]  /*7620*/  PRMT R47, R32, 0x7610, R47 ;  /* 0x00007610202f7816 */ /* 0x000fce000000002f */
[----:B0-----:R-:W-:Y:S05]  /*7630*/  WARPSYNC.COLLECTIVE R28, `(.L_x_1984) ;  /* 0x000000001c087348 */ /* 0x001fea0003c00000 */
[----:B------:R1:W2:Y:S02]  /*7640*/  SHFL.BFLY P2, R32, R31, R30, R29 ;  /* 0x0c00001e1f207389 */ /* 0x0002a4000004001d */
[----:B012---:R-:W-:Y:S01]  /*7650*/  ENDCOLLECTIVE ;  /* 0x000000000000791b */ /* 0x007fe20003800000 */
.L_x_1984:
        /* <DEDUP_REMOVED lines=14> */
.L_x_1985:
        /* <DEDUP_REMOVED lines=11> */
.L_x_1986:
[----:B------:R-:W-:Y:S01]  /*77f0*/  FADD.FTZ R37, R44, R37 ;  /* 0x000000252c257221 */ /* 0x000fe20000010000 */
[----:B------:R-:W-:Y:S06]  /*7800*/  BRA `(.L_x_1987) ;  /* 0xffffffe000dc7947 */ /* 0x000fec000383ffff */
.L_x_1988:
        /* <DEDUP_REMOVED lines=15> */
.L_x_2662:


//--------------------- .text._ZN13group_norm_v218gn_bwd_cuda_kernelI6__halfLi320ELi1ELi16ELi80ELi1024ELb1ELb1ELi32ELi320ELi320ELi4ELb1ELi4ELb0ELb0ELNS_15WgradSyncMethodE3ENS_16CompileConditionILi900EEEEEvPT_S6_S6_PKS5_S8_S8_S8_PKfflPfPj --------------------------
	.section	.text._ZN13group_norm_v218gn_bwd_cuda_kernelI6__halfLi320ELi1ELi16ELi80ELi1024ELb1ELb1ELi32ELi320ELi320ELi4ELb1ELi4ELb0ELb0ELNS_15WgradSyncMethodE3ENS_16CompileConditionILi900EEEEEvPT_S6_S6_PKS5_S8_S8_S8_PKfflPfPj,"ax",@progbits
	.align	128
        .global         _ZN13group_norm_v218gn_bwd_cuda_kernelI6__halfLi320ELi1ELi16ELi80ELi1024ELb1ELb1ELi32ELi320ELi320ELi4ELb1ELi4ELb0ELb0ELNS_15WgradSyncMethodE3ENS_16CompileConditionILi900EEEEEvPT_S6_S6_PKS5_S8_S8_S8_PKfflPfPj
        .type           _ZN13group_norm_v218gn_bwd_cuda_kernelI6__halfLi320ELi1ELi16ELi80ELi1024ELb1ELb1ELi32ELi320ELi320ELi4ELb1ELi4ELb0ELb0ELNS_15WgradSyncMethodE3ENS_16CompileConditionILi900EEEEEvPT_S6_S6_PKS5_S8_S8_S8_PKfflPfPj,@function
        .size           _ZN13group_norm_v218gn_bwd_cuda_kernelI6__halfLi320ELi1ELi16ELi80ELi1024ELb1ELb1ELi32ELi320ELi320ELi4ELb1ELi4ELb0ELb0ELNS_15WgradSyncMethodE3ENS_16CompileConditionILi900EEEEEvPT_S6_S6_PKS5_S8_S8_S8_PKfflPfPj,(.L_x_2663 - _ZN13group_norm_v218gn_bwd_cuda_kernelI6__halfLi320ELi1ELi16ELi80ELi1024ELb1ELb1ELi32ELi320ELi320ELi4ELb1ELi4ELb0ELb0ELNS_15WgradSyncMethodE3ENS_16CompileConditionILi900EEEEEvPT_S6_S6_PKS5_S8_S8_S8_PKfflPfPj)
        .other          _ZN13group_norm_v218gn_bwd_cuda_kernelI6__halfLi320ELi1ELi16ELi80ELi1024ELb1ELb1ELi32ELi320ELi320ELi4ELb1ELi4ELb0ELb0ELNS_15WgradSyncMethodE3ENS_16CompileConditionILi900EEEEEvPT_S6_S6_PKS5_S8_S8_S8_PKfflPfPj,@"STO_CUDA_ENTRY STV_DEFAULT"
_ZN13group_norm_v218gn_bwd_cuda_kernelI6__halfLi320ELi1ELi16ELi80ELi1024ELb1ELb1ELi32ELi320ELi320ELi4ELb1ELi4ELb0ELb0ELNS_15WgradSyncMethodE3ENS_16CompileConditionILi900EEEEEvPT_S6_S6_PKS5_S8_S8_S8_PKfflPfPj:
.text._ZN13group_norm_v218gn_bwd_cuda_kernelI6__halfLi320ELi1ELi16ELi80ELi1024ELb1ELb1ELi32ELi320ELi320ELi4ELb1ELi4ELb0ELb0ELNS_15WgradSyncMethodE3ENS_16CompileConditionILi900EEEEEvPT_S6_S6_PKS5_S8_S8_S8_PKfflPfPj:
        /* <DEDUP_REMOVED lines=30> */
.L_x_1991:
[----:B------:R-:W2:Y:S04]  /*01e0*/  LD.E.STRONG.GPU R0, desc[UR8][R2.64] ;  /* 0x0000000802007980 */ /* 0x000ea8000c10f900 */
[----:B--2---:R-:W-:Y:S01]  /*01f0*/  CCTL.IVALL ;  /* 0x00000000ff00798f */ /* 0x004fe20002000000 */
[----:B------:R-:W-:Y:S05]  /*0200*/  YIELD ;  /* 0x0000000000007946 */ /* 0x000fea0003800000 */
[----:B-----5:R-:W-:-:S04]  /*0210*/  LOP3.LUT R0, R0, R5, RZ, 0x3c, !PT ;  /* 0x0000000500007212 */ /* 0x020fc800078e3cff */
[----:B------:R-:W-:-:S13]  /*0220*/  ISETP.GT.AND P0, PT, R0, -0x1, PT ;  /* 0xffffffff0000780c */ /* 0x000fda0003f04270 */
[----:B------:R-:W-:Y:S05]  /*0230*/  @P0 BRA `(.L_x_1991) ;  /* 0xfffffffc00e80947 */ /* 0x000fea000383ffff */
.L_x_1990:
[----:B------:R-:W-:Y:S05]  /*0240*/  WARPSYNC.ALL ;  /* 0x0000000000007948 */ /* 0x000fea0003800000 */
[----:B------:R-:W-:Y:S06]  /*0250*/  BAR.SYNC.DEFER_BLOCKING 0x0 ;  /* 0x0000000000007b1d */ /* 0x000fec0000010000 */
[----:B------:R-:W-:Y:S05]  /*0260*/  BRA `(.L_x_1992) ;  /* 0x0000005000087947 */ /* 0x000fea0003800000 */
.L_x_1989:
        /* <DEDUP_REMOVED lines=18> */
[----:B------:R-:W-:Y:S02]  /*0390*/  SHF.R.S32.HI R23, RZ, 0x2, R2 ;  /* 0x00000002ff177819 */ /* 0x000fe40000011402 */
[----:B------:R-:W-:Y:S01]  /*03a0*/  LEA.HI R5, R5, R24, RZ, 0x4 ;  /* 0x0000001805057211 */ /* 0x000fe200078f20ff */
[----:B------:R-:W-:Y:S01]  /*03b0*/  IMAD R20, R21, 0x28, R22 ;  /* 0x0000002815147824 */ /* 0x000fe200078e0216 */
[C---:B------:R-:W-:Y:S01]  /*03c0*/  IADD3 R3, R23.reuse, 0x50, RZ ;  /* 0x0000005017037810 */ /* 0x040fe20007ffe0ff */
[----:B------:R-:W-:Y:S01]  /*03d0*/  IMAD R15, R0, 0x500, RZ ;  /* 0x00000500000f7824 */ /* 0x000fe200078e02ff */
[C---:B------:R-:W-:Y:S02]  /*03e0*/  IADD3 R6, R23.reuse, 0xa0, RZ ;  /* 0x000000a017067810 */ /* 0x040fe40007ffe0ff */
[----:B------:R-:W-:-:S02]  /*03f0*/  IADD3 R8, R23, 0xf0, RZ ;  /* 0x000000f017087810 */ /* 0x000fc40007ffe0ff */
[----:B------:R-:W-:Y:S02]  /*0400*/  SHF.R.S32.HI R4, RZ, 0x1f, R3 ;  /* 0x0000001fff047819 */ /* 0x000fe40000011403 */
[----:B------:R-:W-:Y:S02]  /*0410*/  LEA R20, R9, R20, 0x3 ;  /* 0x0000001409147211 */ /* 0x000fe400078e18ff */
[----:B------:R-:W-:Y:S02]  /*0420*/  SHF.R.S32.HI R7, RZ, 0x1f, R6 ;  /* 0x0000001fff077819 */ /* 0x000fe40000011406 */
[----:B------:R-:W-:Y:S02]  /*0430*/  SHF.R.S32.HI R9, RZ, 0x1f, R8 ;  /* 0x0000001fff097819 */ /* 0x000fe40000011408 */
[----:B------:R-:W-:Y:S02]  /*0440*/  LEA.HI R4, R4, R3, RZ, 0x2 ;  /* 0x0000000304047211 */ /* 0x000fe400078f10ff */
[----:B------:R-:W-:-:S02]  /*0450*/  LOP3.LUT R3, R2, 0xfffffffc, RZ, 0xc0, !PT ;  /* 0xfffffffc02037812 */ /* 0x000fc400078ec0ff */
[----:B------:R-:W-:Y:S02]  /*0460*/  LEA.HI R7, R7, R6, RZ, 0x2 ;  /* 0x0000000607077211 */ /* 0x000fe400078f10ff */
[----:B------:R-:W-:Y:S02]  /*0470*/  LEA.HI R9, R9, R8, RZ, 0x2 ;  /* 0x0000000809097211 */ /* 0x000fe400078f10ff */
[----:B------:R-:W-:Y:S02]  /*0480*/  SHF.R.U32.HI R2, RZ, 0x4, R5 ;  /* 0x00000004ff027819 */ /* 0x000fe40000011605 */
[----:B------:R-:W-:Y:S02]  /*0490*/  IADD3 R3, -R3, R24, RZ ;  /* 0x0000001803037210 */ /* 0x000fe40007ffe1ff */
[----:B------:R-:W-:Y:S02]  /*04a0*/  SHF.R.U32.HI R4, RZ, 0x2, R4 ;  /* 0x00000002ff047819 */ /* 0x000fe40000011604 */
[----:B------:R-:W-:-:S02]  /*04b0*/  SHF.R.U32.HI R6, RZ, 0x2, R7 ;  /* 0x00000002ff067819 */ /* 0x000fc40000011607 */
[----:B------:R-:W-:Y:S02]  /*04c0*/  SHF.R.U32.HI R16, RZ, 0x2, R9 ;  /* 0x00000002ff107819 */ /* 0x000fe40000011609 */
[C---:B------:R-:W-:Y:S02]  /*04d0*/  LOP3.LUT R19, R3.reuse, 0x3, R2, 0x78, !PT ;  /* 0x0000000303137812 */ /* 0x040fe400078e7802 */
[C---:B------:R-:W-:Y:S02]  /*04e0*/  LOP3.LUT R18, R3.reuse, 0x3, R4, 0x78, !PT ;  /* 0x0000000303127812 */ /* 0x040fe400078e7804 */
[C---:B------:R-:W-:Y:S02]  /*04f0*/  LOP3.LUT R17, R3.reuse, 0x3, R6, 0x78, !PT ;  /* 0x0000000303117812 */ /* 0x040fe400078e7806 */
[----:B------:R-:W-:-:S07]  /*0500*/  LOP3.LUT R16, R3, 0x3, R16, 0x78, !PT ;  /* 0x0000000303107812 */ /* 0x000fce00078e7810 */
.L_x_2004:
[C---:B------:R-:W-:Y:S01]  /*0510*/  LOP3.LUT R94, R100.reuse, 0x3, RZ, 0xc0, !PT ;  /* 0x00000003645e7812 */ /* 0x040fe200078ec0ff */
[----:B------:R-:W0:Y:S01]  /*0520*/  LDC.64 R60, c[0x0][0x238] ;  /* 0x00008e00ff3c7b82 */ /* 0x000e220000000a00 */
[----:B-1----:R-:W-:Y:S01]  /*0530*/  SHF.R.U64 R5, R100, 0x2, R126 ;  /* 0x0000000264057819 */ /* 0x002fe2000000127e */
[----:B------:R-:W-:Y:S01]  /*0540*/  ULDC.64 UR12, c[0x0][0x248] ;  /* 0x00009200000c7ab9 */ /* 0x000fe20000000a00 */
        /* <DEDUP_REMOVED lines=10> */
[----:B------:R-:W-:Y:S02]  /*05f0*/  LEA R0, P0, R5, R69, 0x4 ;  /* 0x0000004505007211 */ /* 0x000fe400078020ff */
        /* <DEDUP_REMOVED lines=14> */
[----:B------:R-:W3:Y:S01]  /*06e0*/  LDG.E.64.CONSTANT R60, desc[UR8][R60.64] ;  /* 0x000000083c3c7981 */ /* 0x000ee2000c1e9b00 */
[----:B-1----:R-:W-:Y:S01]  /*06f0*/  IMAD.WIDE R122, R122, 0x2, R2 ;  /* 0x000000027a7a7825 */ /* 0x002fe200078e0202 */
[----:B------:R-:W-:-:S03]  /*0700*/  IADD3 R3, R15, 0x1400, RZ ;  /* 0x000014000f037810 */ /* 0x000fc60007ffe0ff */
[----:B------:R-:W4:Y:S01]  /*0710*/  LDG.E.64.CONSTANT R48, desc[UR8][R48.64] ;  /* 0x0000000830307981 */ /* 0x000f22000c1e9b00 */
[----:B------:R-:W-:-:S03]  /*0720*/  IADD3 R3, P0, R3, R42, RZ ;  /* 0x0000002a03037210 */ /* 0x000fc60007f1e0ff */
[----:B------:R-:W5:Y:S01]  /*0730*/  LDG.E.64.CONSTANT R122, desc[UR8][R122.64] ;  /* 0x000000087a7a7981 */ /* 0x000f62000c1e9b00 */
        /* <DEDUP_REMOVED lines=29> */
[----:B------:R-:W-:Y:S01]  /*0910*/  IADD3.X R4, RZ, R47, RZ, P0, !PT ;  /* 0x0000002fff047210 */ /* 0x000fe200007fe4ff */
[----:B------:R-:W5:Y:S01]  /*0920*/  LDG.E.64.CONSTANT R34, desc[UR8][R34.64] ;  /* 0x0000000822227981 */ /* 0x000f62000c1e9b00 */
[C---:B------:R-:W-:Y:S02]  /*0930*/  SHF.L.U32 R6, R3.reuse, 0x1, RZ ;  /* 0x0000000103067819 */ /* 0x040fe400000006ff */
[----:B------:R-:W-:Y:S02]  /*0940*/  SHF.L.U64.HI R4, R3, 0x1, R4 ;  /* 0x0000000103047819 */ /* 0x000fe40000010204 */
[----:B------:R-:W-:-:S04]  /*0950*/  IADD3 R30, P0, R6, UR12, RZ ;  /* 0x0000000c061e7c10 */ /* 0x000fc8000ff1e0ff */
        /* <DEDUP_REMOVED lines=19> */
[----:B--2---:R-:W-:-:S04]  /*0a90*/  FADD.FTZ R71, R71, UR5 ;  /* 0x0000000547477e21 */ /* 0x004fc80008010000 */
[----:B------:R-:W0:Y:S01]  /*0aa0*/  MUFU.RSQ R102, R71 ;  /* 0x0000004700667308 */ /* 0x000e220000001400 */
[--C-:B----4-:R-:W-:Y:S02]  /*0ab0*/  HADD2.F32 R3, -RZ, R48.reuse.H0_H0 ;  /* 0x20000030ff037230 */ /* 0x110fe40000004100 */
[----:B------:R-:W-:-:S03]  /*0ac0*/  HADD2.F32 R27, -RZ, R48.H1_H1 ;  /* 0x30000030ff1b7230 */ /* 0x000fc60000004100 */
[----:B------:R-:W-:Y:S01]  /*0ad0*/  FADD.FTZ R3, -R70, R3 ;  /* 0x0000000346037221 */ /* 0x000fe20000010100 */
[----:B---3--:R-:W-:Y:S02]  /*0ae0*/  HADD2.F32 R5, -RZ, R60.H0_H0 ;  /* 0x2000003cff057230 */ /* 0x008fe40000004100 */
[----:B-----5:R-:W-:Y:S02]  /*0af0*/  HADD2.F32 R120, -RZ, R122.H0_H0 ;  /* 0x2000007aff787230 */ /* 0x020fe40000004100 */
[----:B0-----:R-:W-:Y:S01]  /*0b00*/  FMUL.FTZ R3, R102, R3 ;  /* 0x0000000366037220 */ /* 0x001fe20000410000 */
[----:B------:R-:W-:Y:S01]  /*0b10*/  FADD.FTZ R27, -R70, R27 ;  /* 0x0000001b461b7221 */ /* 0x000fe20000010100 */
[----:B------:R-:W-:Y:S02]  /*0b20*/  HADD2.F32 R43, -RZ, R49.H0_H0 ;  /* 0x20000031ff2b7230 */ /* 0x000fe40000004100 */
[----:B------:R-:W-:Y:S02]  /*0b30*/  HADD2.F32 R101, -RZ, R60.H1_H1 ;  /* 0x3000003cff657230 */ /* 0x000fe40000004100 */
[----:B------:R-:W-:Y:S01]  /*0b40*/  FFMA.FTZ R54, R3, R5, R120 ;  /* 0x0000000503367223 */ /* 0x000fe20000010078 */
[----:B------:R-:W-:-:S02]  /*0b50*/  HADD2.F32 R122, -RZ, R122.H1_H1 ;  /* 0x3000007aff7a7230 */ /* 0x000fc40000004100 */
[----:B------:R-:W-:Y:S01]  /*0b60*/  FMUL.FTZ R67, R102, R27 ;  /* 0x0000001b66437220 */ /* 0x000fe20000410000 */
[----:B------:R-:W-:Y:S02]  /*0b70*/  HADD2.F32 R51, -RZ, R49.H1_H1 ;  /* 0x30000031ff337230 */ /* 0x000fe40000004100 */
[----:B------:R-:W-:Y:S01]  /*0b80*/  FMUL.FTZ R27, R54, -1.4426950216293334961 ;  /* 0xbfb8aa3b361b7820 */ /* 0x000fe20000410000 */
[----:B------:R-:W-:Y:S01]  /*0b90*/  FADD.FTZ R43, -R70, R43 ;  /* 0x0000002b462b7221 */ /* 0x000fe20000010100 */
[----:B------:R-:W-:Y:S01]  /*0ba0*/  FFMA.FTZ R49, R67, R101, R122 ;  /* 0x0000006543317223 */ /* 0x000fe2000001007a */
[----:B------:R-:W-:Y:S01]  /*0bb0*/  HADD2.F32 R65, -RZ, R61.H0_H0 ;  /* 0x2000003dff417230 */ /* 0x000fe20000004100 */
[----:B------:R0:W1:Y:S01]  /*0bc0*/  MUFU.EX2 R53, R27 ;  /* 0x0000001b00357308 */ /* 0x0000620000000800 */
[----:B------:R-:W-:Y:S02]  /*0bd0*/  HADD2.F32 R55, -RZ, R44.H0_H0 ;  /* 0x2000002cff377230 */ /* 0x000fe40000004100 */
[----:B------:R-:W-:Y:S01]  /*0be0*/  FMUL.FTZ R63, R102, R43 ;  /* 0x0000002b663f7220 */ /* 0x000fe20000410000 */
[----:B------:R-:W-:-:S02]  /*0bf0*/  HADD2.F32 R96, -RZ, R123.H0_H0 ;  /* 0x2000007bff607230 */ /* 0x000fc40000004100 */
[----:B------:R-:W-:Y:S01]  /*0c00*/  FMUL.FTZ R43, R49, -1.4426950216293334961 ;  /* 0xbfb8aa3b312b7820 */ /* 0x000fe20000410000 */
[C---:B------:R-:W-:Y:S01]  /*0c10*/  FADD.FTZ R51, -R70.reuse, R51 ;  /* 0x0000003346337221 */ /* 0x040fe20000010100 */
[----:B------:R-:W-:Y:S01]  /*0c20*/  FADD.FTZ R55, -R70, R55 ;  /* 0x0000003746377221 */ /* 0x000fe20000010100 */
[----:B0-----:R-:W-:Y:S01]  /*0c30*/  HADD2.F32 R27, -RZ, R44.H1_H1 ;  /* 0x3000002cff1b7230 */ /* 0x001fe20000004100 */
[----:B------:R0:W-:Y:S01]  /*0c40*/  MUFU.EX2 R58, R43 ;  /* 0x0000002b003a7308 */ /* 0x0001e20000000800 */
[----:B------:R-:W-:Y:S01]  /*0c50*/  FFMA.FTZ R52, R63, R65, R96 ;  /* 0x000000413f347223 */ /* 0x000fe20000010060 */
[C---:B------:R-:W-:Y:S01]  /*0c60*/  FMUL.FTZ R68, R102.reuse, R55 ;  /* 0x0000003766447220 */ /* 0x040fe20000410000 */
[----:B------:R-:W-:Y:S01]  /*0c70*/  FMUL.FTZ R59, R102, R51 ;  /* 0x00000033663b7220 */ /* 0x000fe20000410000 */
[--C-:B------:R-:W-:Y:S02]  /*0c80*/  HADD2.F32 R55, -RZ, R45.reuse.H1_H1 ;  /* 0x3000002dff377230 */ /* 0x100fe40000004100 */
[----:B------:R-:W-:Y:S01]  /*0c90*/  FMUL.FTZ R48, R52, -1.4426950216293334961 ;  /* 0xbfb8aa3b34307820 */ /* 0x000fe20000410000 */
[----:B0-----:R-:W-:Y:S01]  /*0ca0*/  FADD.FTZ R43, -R70, R27 ;  /* 0x0000001b462b7221 */ /* 0x001fe20000010100 */
[----:B------:R-:W-:Y:S01]  /*0cb0*/  IADD3 R27, R15, 0x7800, RZ ;  /* 0x000078000f1b7810 */ /* 0x000fe20007ffe0ff */
[----:B------:R-:W-:-:S03]  /*0cc0*/  HADD2.F32 R51, -RZ, R45.H0_H0 ;  /* 0x2000002dff337230 */ /* 0x000fc60000004100 */
[----:B------:R-:W-:Y:S01]  /*0cd0*/  IADD3 R27, P1, R27, R42, RZ ;  /* 0x0000002a1b1b7210 */ /* 0x000fe20007f3e0ff */
[----:B------:R0:W2:Y:S01]  /*0ce0*/  MUFU.EX2 R60, R48 ;  /* 0x00000030003c7308 */ /* 0x0000a20000000800 */
[C---:B------:R-:W-:Y:S01]  /*0cf0*/  FADD.FTZ R55, -R70.reuse, R55 ;  /* 0x0000003746377221 */ /* 0x040fe20000010100 */
[----:B------:R-:W-:Y:S01]  /*0d00*/  FADD.FTZ R51, -R70, R51 ;  /* 0x0000003346337221 */ /* 0x000fe20000010100 */
[----:B------:R-:W-:Y:S02]  /*0d10*/  SHF.L.U32 R57, R27, 0x1, RZ ;  /* 0x000000011b397819 */ /* 0x000fe400000006ff */
[C---:B------:R-:W-:Y:S01]  /*0d20*/  FMUL.FTZ R62, R102.reuse, R55 ;  /* 0x00000037663e7220 */ /* 0x040fe20000410000 */
[----:B0-----:R-:W-:Y:S01]  /*0d30*/  IADD3.X R48, RZ, R47, RZ, P1, !PT ;  /* 0x0000002fff307210 */ /* 0x001fe20000ffe4ff */
[----:B------:R-:W-:Y:S01]  /*0d40*/  FMUL.FTZ R64, R102, R51 ;  /* 0x0000003366407220 */ /* 0x000fe20000410000 */
[----:B------:R-:W-:Y:S02]  /*0d50*/  IADD3 R84, P0, R57, UR12, RZ ;  /* 0x0000000c39547c10 */ /* 0x000fe4000ff1e0ff */
[----:B------:R-:W-:-:S02]  /*0d60*/  SHF.L.U64.HI R55, R27, 0x1, R48 ;  /* 0x000000011b377819 */ /* 0x000fc40000010230 */
[----:B------:R-:W-:Y:S02]  /*0d70*/  IADD3 R51, R15, 0x8c00, RZ ;  /* 0x00008c000f337810 */ /* 0x000fe40007ffe0ff */
[----:B------:R-:W-:Y:S02]  /*0d80*/  IADD3.X R85, R55, UR13, RZ, P0, !PT ;  /* 0x0000000d37557c10 */ /* 0x000fe400087fe4ff */
[----:B------:R-:W-:Y:S01]  /*0d90*/  IADD3 R51, P0, R51, R42, RZ ;  /* 0x0000002a33337210 */ /* 0x000fe20007f1e0ff */
[----:B-1----:R-:W-:-:S03]  /*0da0*/  FADD.FTZ R56, R53, 1 ;  /* 0x3f80000035387421 */ /* 0x002fc60000010000 */
[----:B------:R-:W-:Y:S01]  /*0db0*/  IADD3.X R86, RZ, R47, RZ, P0, !PT ;  /* 0x0000002fff567210 */ /* 0x000fe200007fe4ff */
[----:B------:R-:W3:Y:S01]  /*0dc0*/  LDG.E.64.CONSTANT R84, desc[UR8][R84.64] ;  /* 0x0000000854547981 */ /* 0x000ee2000c1e9b00 */
[C---:B------:R-:W-:Y:S02]  /*0dd0*/  SHF.L.U32 R53, R51.reuse, 0x1, RZ ;  /* 0x0000000133357819 */ /* 0x040fe400000006ff */
[----:B------:R-:W-:Y:S02]  /*0de0*/  SHF.L.U64.HI R51, R51, 0x1, R86 ;  /* 0x0000000133337819 */ /* 0x000fe40000010256 */
[----:B------:R-:W-:Y:S01]  /*0df0*/  IADD3 R86, P0, R53, UR12, RZ ;  /* 0x0000000c35567c10 */ /* 0x000fe2000ff1e0ff */
[----:B------:R-:W-:-:S03]  /*0e00*/  HADD2.F32 R89, -RZ, R40.H0_H0 ;  /* 0x20000028ff597230 */ /* 0x000fc60000004100 */
[----:B------:R-:W-:Y:S02]  /*0e10*/  IADD3.X R87, R51, UR13, RZ, P0, !PT ;  /* 0x0000000d33577c10 */ /* 0x000fe400087fe4ff */
[----:B------:R-:W-:Y:S01]  /*0e20*/  FADD.FTZ R89, -R70, R89 ;  /* 0x0000005946597221 */ /* 0x000fe20000010100 */
[----:B------:R-:W-:Y:S01]  /*0e30*/  IADD3 R88, P0, R2, UR14, RZ ;  /* 0x0000000e02587c10 */ /* 0x000fe2000ff1e0ff */
[----:B--2---:R-:W-:Y:S02]  /*0e40*/  FADD.FTZ R47, R60, 1 ;  /* 0x3f8000003c2f7421 */ /* 0x004fe40000010000 */
[----:B------:R-:W2:Y:S01]  /*0e50*/  LDG.E.64.CONSTANT R86, desc[UR8][R86.64] ;  /* 0x0000000856567981 */ /* 0x000ea2000c1e9b00 */
[----:B------:R-:W-:Y:S01]  /*0e60*/  FMUL.FTZ R60, R102, R89 ;  /* 0x00000059663c7220 */ /* 0x000fe20000410000 */
[----:B------:R-:W-:-:S06]  /*0e70*/  IADD3.X R89, R0, UR15, RZ, P0, !PT ;  /* 0x0000000f00597c10 */ /* 0x000fcc00087fe4ff */
[----:B------:R-:W4:Y:S01]  /*0e80*/  LDG.E.64.CONSTANT R88, desc[UR8][R88.64] ;  /* 0x0000000858587981 */ /* 0x000f22000c1e9b00 */
[----:B------:R-:W-:Y:S02]  /*0e90*/  HADD2.F32 R61, -RZ, R61.H1_H1 ;  /* 0x3000003dff3d7230 */ /* 0x000fe40000004100 */
[----:B------:R-:W-:-:S05]  /*0ea0*/  HADD2.F32 R98, -RZ, R123.H1_H1 ;  /* 0x3000007bff627230 */ /* 0x000fca0000004100 */
[----:B------:R-:W-:-:S04]  /*0eb0*/  FFMA.FTZ R91, R59, R61, R98 ;  /* 0x0000003d3b5b7223 */ /* 0x000fc80000010062 */
[----:B------:R-:W-:-:S04]  /*0ec0*/  FMUL.FTZ R50, R91, -1.4426950216293334961 ;  /* 0xbfb8aa3b5b327820 */ /* 0x000fc80000410000 */
[----:B------:R-:W0:Y:S01]  /*0ed0*/  MUFU.EX2 R71, R50 ;  /* 0x0000003200477308 */ /* 0x000e220000000800 */
[----:B------:R-:W-:Y:S01]  /*0ee0*/  FADD.FTZ R58, R58, 1 ;  /* 0x3f8000003a3a7421 */ /* 0x000fe20000010000 */
[----:B------:R-:W-:Y:S01]  /*0ef0*/  FFMA.FTZ R46, R5, R68, R120 ;  /* 0x00000044052e7223 */ /* 0x000fe20000010078 */
[----:B------:R-:W-:-:S05]  /*0f00*/  HADD2.F32 R95, -RZ, R40.H1_H1 ;  /* 0x30000028ff5f7230 */ /* 0x000fca0000004100 */
[----:B------:R-:W1:Y:S01]  /*0f10*/  MUFU.RCP R42, R56 ;  /* 0x00000038002a7308 */ /* 0x000e620000001000 */
[----:B------:R-:W-:-:S07]  /*0f20*/  FMUL.FTZ R66, R102, R43 ;  /* 0x0000002b66427220 */ /* 0x000fce0000410000 */
[----:B------:R1:W5:Y:S01]  /*0f30*/  MUFU.RCP R103, R47 ;  /* 0x0000002f00677308 */ /* 0x0003620000001000 */
[----:B0-----:R-:W-:Y:S01]  /*0f40*/  FADD.FTZ R40, R71, 1 ;  /* 0x3f80000047287421 */ /* 0x001fe20000010000 */
[----:B------:R-:W-:-:S06]  /*0f50*/  FMUL.FTZ R90, R46, -1.4426950216293334961 ;  /* 0xbfb8aa3b2e5a7820 */ /* 0x000fcc0000410000 */
[----:B------:R-:W0:Y:S01]  /*0f60*/  MUFU.RCP R93, R58 ;  /* 0x0000003a005d7308 */ /* 0x000e220000001000 */
[----:B------:R-:W-:Y:S01]  /*0f70*/  FFMA.FTZ R44, R101, R66, R122 ;  /* 0x00000042652c7223 */ /* 0x000fe2000001007a */
[----:B------:R-:W-:-:S06]  /*0f80*/  FFMA.FTZ R43, R65, R64, R96 ;  /* 0x00000040412b7223 */ /* 0x000fcc0000010060 */
[----:B------:R-:W0:Y:S01]  /*0f90*/  MUFU.RCP R107, R40 ;  /* 0x00000028006b7308 */ /* 0x000e220000001000 */
[----:B------:R-:W-:Y:S01]  /*0fa0*/  FMUL.FTZ R45, R44, -1.4426950216293334961 ;  /* 0xbfb8aa3b2c2d7820 */ /* 0x000fe20000410000 */
[----:B------:R-:W-:Y:S02]  /*0fb0*/  HADD2.F32 R99, -RZ, R41.H1_H1 ;  /* 0x30000029ff637230 */ /* 0x000fe40000004100 */
[----:B-1----:R-:W-:Y:S01]  /*0fc0*/  FADD.FTZ R47, -R42, 1 ;  /* 0x3f8000002a2f7421 */ /* 0x002fe20000010100 */
[----:B------:R-:W-:-:S03]  /*0fd0*/  FMUL.FTZ R50, R43, -1.4426950216293334961 ;  /* 0xbfb8aa3b2b327820 */ /* 0x000fc60000410000 */
[----:B------:R-:W1:Y:S01]  /*0fe0*/  MUFU.EX2 R90, R90 ;  /* 0x0000005a005a7308 */ /* 0x000e620000000800 */
[----:B-----5:R-:W-:Y:S01]  /*0ff0*/  FADD.FTZ R105, -R103, 1 ;  /* 0x3f80000067697421 */ /* 0x020fe20000010100 */
[----:B------:R-:W-:Y:S01]  /*1000*/  FFMA.FTZ R47, R54, R47, 1 ;  /* 0x3f800000362f7423 */ /* 0x000fe2000001002f */
[----:B0-----:R-:W-:Y:S01]  /*1010*/  FADD.FTZ R104, -R93, 1 ;  /* 0x3f8000005d687421 */ /* 0x001fe20000010100 */
[----:B------:R-:W-:Y:S01]  /*1020*/  FFMA.FTZ R27, R61, R62, R98 ;  /* 0x0000003e3d1b7223 */ /* 0x000fe20000010062 */
[----:B------:R-:W-:-:S03]  /*1030*/  FADD.FTZ R99, -R70, R99 ;  /* 0x0000006346637221 */ /* 0x000fc60000010100 */
[----:B------:R-:W0:Y:S01]  /*1040*/  MUFU.EX2 R45, R45 ;  /* 0x0000002d002d7308 */ /* 0x000e220000000800 */
[----:B------:R-:W-:Y:S01]  /*1050*/  FFMA.FTZ R106, R52, R105, 1 ;  /* 0x3f800000346a7423 */ /* 0x000fe20000010069 */
[--C-:B------:R-:W-:Y:S02]  /*1060*/  HADD2.F32 R52, -RZ, R38.reuse.H0_H0 ;  /* 0x20000026ff347230 */ /* 0x100fe40000004100 */
[----:B------:R-:W-:Y:S01]  /*1070*/  FFMA.FTZ R104, R49, R104, 1 ;  /* 0x3f80000031687423 */ /* 0x000fe20000010068 */
[----:B------:R-:W-:Y:S01]  /*1080*/  FMUL.FTZ R47, R42, R47 ;  /* 0x0000002f2a2f7220 */ /* 0x000fe20000410000 */
[----:B------:R-:W-:Y:S01]  /*1090*/  FMUL.FTZ R48, R27, -1.4426950216293334961 ;  /* 0xbfb8aa3b1b307820 */ /* 0x000fe20000410000 */
[----:B------:R-:W-:Y:S01]  /*10a0*/  FMUL.FTZ R54, R102, R99 ;  /* 0x0000006366367220 */ /* 0x000fe20000410000 */
[----:B------:R-:W5:Y:S01]  /*10b0*/  MUFU.EX2 R50, R50 ;  /* 0x0000003200327308 */ /* 0x000f620000000800 */
[----:B------:R-:W-:Y:S01]  /*10c0*/  FADD.FTZ R108, -R107, 1 ;  /* 0x3f8000006b6c7421 */ /* 0x000fe20000010100 */
[----:B------:R-:W-:-:S02]  /*10d0*/  HADD2.F32 R49, -RZ, R38.H1_H1 ;  /* 0x30000026ff317230 */ /* 0x000fc40000004100 */
[----:B------:R-:W-:Y:S01]  /*10e0*/  FMUL.FTZ R104, R93, R104 ;  /* 0x000000685d687220 */ /* 0x000fe20000410000 */
[----:B------:R-:W-:Y:S01]  /*10f0*/  FMUL.FTZ R52, R52, R47 ;  /* 0x0000002f34347220 */ /* 0x000fe20000410000 */
[----:B------:R-:W-:Y:S01]  /*1100*/  FFMA.FTZ R99, R61, R54, R98 ;  /* 0x000000363d637223 */ /* 0x000fe20000010062 */
[----:B------:R-:W-:Y:S01]  /*1110*/  FFMA.FTZ R108, R91, R108, 1 ;  /* 0x3f8000005b6c7423 */ /* 0x000fe2000001006c */
[----:B-1----:R-:W-:Y:S01]  /*1120*/  FADD.FTZ R91, R90, 1 ;  /* 0x3f8000005a5b7421 */ /* 0x002fe20000010000 */
[----:B------:R-:W1:Y:S01]  /*1130*/  MUFU.EX2 R48, R48 ;  /* 0x0000003000307308 */ /* 0x000e620000000800 */
[----:B------:R-:W-:Y:S01]  /*1140*/  FMUL.FTZ R49, R49, R104 ;  /* 0x0000006831317220 */ /* 0x000fe20000410000 */
[----:B------:R-:W-:Y:S01]  /*1150*/  FMUL.FTZ R42, R5, R52 ;  /* 0x00000034052a7220 */ /* 0x000fe20000410000 */
[----:B------:R-:W-:Y:S01]  /*1160*/  FMUL.FTZ R105, R99, -1.4426950216293334961 ;  /* 0xbfb8aa3b63697820 */ /* 0x000fe20000410000 */
[----:B------:R-:W-:Y:S01]  /*1170*/  FMUL.FTZ R106, R103, R106 ;  /* 0x0000006a676a7220 */ /* 0x000fe20000410000 */
[----:B------:R-:W-:Y:S01]  /*1180*/  FMUL.FTZ R90, R101, R49 ;  /* 0x00000031655a7220 */ /* 0x000fe20000410000 */
[----:B------:R-:W-:Y:S01]  /*1190*/  FFMA.FTZ R42, R3, R42, RZ ;  /* 0x0000002a032a7223 */ /* 0x000fe200000100ff */
[----:B0-----:R-:W-:Y:S01]  /*11a0*/  FADD.FTZ R103, R45, 1 ;  /* 0x3f8000002d677421 */ /* 0x001fe20000010000 */
[----:B------:R-:W0:Y:S01]  /*11b0*/  MUFU.RCP R93, R91 ;  /* 0x0000005b005d7308 */ /* 0x000e220000001000 */
[----:B------:R-:W-:-:S02]  /*11c0*/  HADD2.F32 R47, -RZ, R39.H0_H0 ;  /* 0x20000027ff2f7230 */ /* 0x000fc40000004100 */
[----:B------:R-:W-:Y:S01]  /*11d0*/  FADD.FTZ R95, -R70, R95 ;  /* 0x0000005f465f7221 */ /* 0x000fe20000010100 */
[----:B------:R-:W-:Y:S02]  /*11e0*/  HADD2.F32 R71, -RZ, R41.H0_H0 ;  /* 0x20000029ff477230 */ /* 0x000fe40000004100 */
[----:B------:R-:W-:Y:S02]  /*11f0*/  FFMA.FTZ R42, R67, R90, R42 ;  /* 0x0000005a432a7223 */ /* 0x000fe4000001002a */
[----:B------:R1:W-:Y:S01]  /*1200*/  MUFU.EX2 R38, R105 ;  /* 0x0000006900267308 */ /* 0x0003e20000000800 */
[----:B-----5:R-:W-:Y:S01]  /*1210*/  FADD.FTZ R90, R50, 1 ;  /* 0x3f800000325a7421 */ /* 0x020fe20000010000 */
[----:B------:R-:W-:Y:S01]  /*1220*/  FFMA.FTZ R97, R5, R60, R120 ;  /* 0x0000003c05617223 */ /* 0x000fe20000010078 */
[----:B------:R-:W-:Y:S02]  /*1230*/  HADD2.F32 R45, -RZ, R39.H1_H1 ;  /* 0x30000027ff2d7230 */ /* 0x000fe40000004100 */
[----:B------:R-:W-:Y:S01]  /*1240*/  FMUL.FTZ R58, R102, R95 ;  /* 0x0000005f663a7220 */ /* 0x000fe20000410000 */
[----:B-1----:R-:W-:-:S02]  /*1250*/  HADD2.F32 R105, -RZ, R36.H0_H0 ;  /* 0x20000024ff697230 */ /* 0x002fc40000004100 */
[----:B------:R-:W1:Y:S01]  /*1260*/  MUFU.RCP R109, R103 ;  /* 0x00000067006d7308 */ /* 0x000e620000001000 */
[----:B------:R-:W-:Y:S01]  /*1270*/  FMUL.FTZ R108, R107, R108 ;  /* 0x0000006c6b6c7220 */ /* 0x000fe20000410000 */
[----:B------:R-:W-:Y:S01]  /*1280*/  FMUL.FTZ R47, R47, R106 ;  /* 0x0000006a2f2f7220 */ /* 0x000fe20000410000 */
[C---:B------:R-:W-:Y:S01]  /*1290*/  FADD.FTZ R95, -R70.reuse, R71 ;  /* 0x00000047465f7221 */ /* 0x040fe20000010100 */
[----:B------:R-:W-:Y:S01]  /*12a0*/  FADD.FTZ R105, -R70, R105 ;  /* 0x0000006946697221 */ /* 0x000fe20000010100 */
[----:B------:R-:W-:Y:S01]  /*12b0*/  FMUL.FTZ R41, R97, -1.4426950216293334961 ;  /* 0xbfb8aa3b61297820 */ /* 0x000fe20000410000 */
[----:B------:R-:W-:Y:S02]  /*12c0*/  HADD2.F32 R91, -RZ, R36.H1_H1 ;  /* 0x30000024ff5b7230 */ /* 0x000fe40000004100 */
[----:B------:R5:W5:Y:S01]  /*12d0*/  MUFU.RCP R110, R90 ;  /* 0x0000005a006e7308 */ /* 0x000b620000001000 */
[----:B------:R-:W-:Y:S01]  /*12e0*/  FMUL.FTZ R39, R65, R47 ;  /* 0x0000002f41277220 */ /* 0x000fe20000410000 */
[----:B------:R-:W-:Y:S01]  /*12f0*/  FMUL.FTZ R45, R45, R108 ;  /* 0x0000006c2d2d7220 */ /* 0x000fe20000410000 */
[C---:B------:R-:W-:Y:S01]  /*1300*/  FMUL.FTZ R50, R102.reuse, R105 ;  /* 0x0000006966327220 */ /* 0x040fe20000410000 */
[----:B------:R-:W-:Y:S01]  /*1310*/  FFMA.FTZ R71, R101, R58, R122 ;  /* 0x0000003a65477223 */ /* 0x000fe2000001007a */
[----:B------:R-:W-:Y:S01]  /*1320*/  FMUL.FTZ R56, R102, R95 ;  /* 0x0000005f66387220 */ /* 0x000fe20000410000 */
[----:B------:R-:W-:Y:S01]  /*1330*/  FADD.FTZ R105, R48, 1 ;  /* 0x3f80000030697421 */ /* 0x000fe20000010000 */
[----:B------:R-:W-:Y:S01]  /*1340*/  FFMA.FTZ R42, R63, R39, R42 ;  /* 0x000000273f2a7223 */ /* 0x000fe2000001002a */
[----:B------:R-:W-:Y:S01]  /*1350*/  FADD.FTZ R107, -R70, R91 ;  /* 0x0000005b466b7221 */ /* 0x000fe20000010100 */
[----:B------:R-:W-:Y:S01]  /*1360*/  FMUL.FTZ R36, R61, R45 ;  /* 0x0000002d3d247220 */ /* 0x000fe20000410000 */
[----:B------:R-:W-:Y:S01]  /*1370*/  MUFU.EX2 R41, R41 ;  /* 0x0000002900297308 */ /* 0x000fe20000000800 */
[----:B------:R-:W-:Y:S01]  /*1380*/  FMUL.FTZ R40, R71, -1.4426950216293334961 ;  /* 0xbfb8aa3b47287820 */ /* 0x000fe20000410000 */
[----:B------:R-:W-:Y:S01]  /*1390*/  FFMA.FTZ R95, R65, R56, R96 ;  /* 0x00000038415f7223 */ /* 0x000fe20000010060 */
[----:B0-----:R-:W-:Y:S01]  /*13a0*/  FADD.FTZ R91, -R93, 1 ;  /* 0x3f8000005d5b7421 */ /* 0x001fe20000010100 */
[----:B------:R-:W-:-:S04]  /*13b0*/  FFMA.FTZ R39, R59, R36, R42 ;  /* 0x000000243b277223 */ /* 0x000fc8000001002a */
[----:B------:R-:W0:Y:S01]  /*13c0*/  MUFU.RCP R112, R105 ;  /* 0x0000006900707308 */ /* 0x000e220000001000 */
[----:B------:R-:W-:Y:S01]  /*13d0*/  FMUL.FTZ R92, R95, -1.4426950216293334961 ;  /* 0xbfb8aa3b5f5c7820 */ /* 0x000fe20000410000 */
[----:B------:R-:W-:Y:S02]  /*13e0*/  HADD2.F32 R111, -RZ, R37.H0_H0 ;  /* 0x20000025ff6f7230 */ /* 0x000fe40000004100 */
[----:B------:R-:W-:Y:S01]  /*13f0*/  FFMA.FTZ R42, R46, R91, 1 ;  /* 0x3f8000002e2a7423 */ /* 0x000fe2000001005b */
[----:B-1----:R-:W-:Y:S01]  /*1400*/  FADD.FTZ R91, -R109, 1 ;  /* 0x3f8000006d5b7421 */ /* 0x002fe20000010100 */
[----:B-----5:R-:W-:Y:S02]  /*1410*/  IADD3 R90, P0, R57, UR14, RZ ;  /* 0x0000000e395a7c10 */ /* 0x020fe4000ff1e0ff */
[----:B------:R-:W1:Y:S01]  /*1420*/  MUFU.EX2 R40, R40 ;  /* 0x0000002800287308 */ /* 0x000e620000000800 */
[----:B------:R-:W-:Y:S01]  /*1430*/  FADD.FTZ R111, -R70, R111 ;  /* 0x0000006f466f7221 */ /* 0x000fe20000010100 */
[----:B------:R-:W-:Y:S01]  /*1440*/  FFMA.FTZ R108, R44, R91, 1 ;  /* 0x3f8000002c6c7423 */ /* 0x000fe2000001005b */
[----:B------:R-:W-:Y:S01]  /*1450*/  FMUL.FTZ R93, R93, R42 ;  /* 0x0000002a5d5d7220 */ /* 0x000fe20000410000 */
[----:B------:R-:W-:Y:S01]  /*1460*/  FADD.FTZ R44, -R110, 1 ;  /* 0x3f8000006e2c7421 */ /* 0x000fe20000010100 */
[----:B------:R-:W-:-:S03]  /*1470*/  HADD2.F32 R42, -RZ, R34.H0_H0 ;  /* 0x20000022ff2a7230 */ /* 0x000fc60000004100 */
[----:B------:R-:W5:Y:S01]  /*1480*/  MUFU.EX2 R92, R92 ;  /* 0x0000005c005c7308 */ /* 0x000f620000000800 */
[----:B------:R-:W-:Y:S01]  /*1490*/  FMUL.FTZ R46, R102, R111 ;  /* 0x0000006f662e7220 */ /* 0x000fe20000410000 */
[----:B------:R-:W-:Y:S01]  /*14a0*/  IADD3.X R91, R55, UR15, RZ, P0, !PT ;  /* 0x0000000f375b7c10 */ /* 0x000fe200087fe4ff */
[----:B------:R-:W-:Y:S01]  /*14b0*/  FFMA.FTZ R111, R43, R44, 1 ;  /* 0x3f8000002b6f7423 */ /* 0x000fe2000001002c */
[----:B------:R-:W-:Y:S02]  /*14c0*/  HADD2.F32 R43, -RZ, R34.H1_H1 ;  /* 0x30000022ff2b7230 */ /* 0x000fe40000004100 */
[----:B------:R-:W-:Y:S01]  /*14d0*/  FMUL.FTZ R42, R42, R93 ;  /* 0x0000005d2a2a7220 */ /* 0x000fe20000410000 */
[----:B------:R-:W-:Y:S01]  /*14e0*/  FMUL.FTZ R108, R109, R108 ;  /* 0x0000006c6d6c7220 */ /* 0x000fe20000410000 */
[----:B0-----:R-:W-:Y:S01]  /*14f0*/  FADD.FTZ R114, -R112, 1 ;  /* 0x3f80000070727421 */ /* 0x001fe20000010100 */
[----:B------:R-:W-:Y:S01]  /*1500*/  FADD.FTZ R93, R41, 1 ;  /* 0x3f800000295d7421 */ /* 0x000fe20000010000 */
[----:B------:R-:W4:Y:S01]  /*1510*/  LDG.E.64.CONSTANT R90, desc[UR8][R90.64] ;  /* 0x000000085a5a7981 */ /* 0x000f22000c1e9b00 */
[----:B------:R-:W-:Y:S01]  /*1520*/  FMUL.FTZ R34, R5, R42 ;  /* 0x0000002a05227220 */ /* 0x000fe20000410000 */
[----:B------:R-:W-:Y:S01]  /*1530*/  FMUL.FTZ R110, R110, R111 ;  /* 0x0000006f6e6e7220 */ /* 0x000fe20000410000 */
[----:B------:R-:W-:Y:S01]  /*1540*/  FMUL.FTZ R43, R43, R108 ;  /* 0x0000006c2b2b7220 */ /* 0x000fe20000410000 */
[----:B------:R-:W-:Y:S01]  /*1550*/  FFMA.FTZ R113, R27, R114, 1 ;  /* 0x3f8000001b717423 */ /* 0x000fe20000010072 */
[----:B------:R0:W5:Y:S01]  /*1560*/  MUFU.RCP R111, R93 ;  /* 0x0000005d006f7308 */ /* 0x0001620000001000 */
[----:B------:R-:W-:Y:S01]  /*1570*/  FFMA.FTZ R39, R68, R34, R39 ;  /* 0x0000002244277223 */ /* 0x000fe20000010027 */
[----:B-1----:R-:W-:Y:S01]  /*1580*/  FADD.FTZ R108, R40, 1 ;  /* 0x3f800000286c7421 */ /* 0x002fe20000010000 */
[----:B------:R-:W-:Y:S01]  /*1590*/  FMUL.FTZ R34, R101, R43 ;  /* 0x0000002b65227220 */ /* 0x000fe20000410000 */
[----:B------:R-:W-:-:S02]  /*15a0*/  HADD2.F32 R40, -RZ, R35.H1_H1 ;  /* 0x30000023ff287230 */ /* 0x000fc40000004100 */
[----:B------:R-:W-:Y:S01]  /*15b0*/  FMUL.FTZ R113, R112, R113 ;  /* 0x0000007170717220 */ /* 0x000fe20000410000 */
[----:B0-----:R-:W-:Y:S02]  /*15c0*/  HADD2.F32 R93, -RZ, R30.H1_H1 ;  /* 0x3000001eff5d7230 */ /* 0x001fe40000004100 */
[----:B-----5:R-:W-:Y:S01]  /*15d0*/  FADD.FTZ R112, R92, 1 ;  /* 0x3f8000005c707421 */ /* 0x020fe20000010000 */
[----:B------:R-:W-:Y:S02]  /*15e0*/  HADD2.F32 R41, -RZ, R35.H0_H0 ;  /* 0x20000023ff297230 */ /* 0x000fe40000004100 */
[----:B------:R-:W-:Y:S01]  /*15f0*/  FFMA.FTZ R35, R66, R34, R39 ;  /* 0x0000002242237223 */ /* 0x000fe20000010027 */
[----:B------:R-:W-:Y:S01]  /*1600*/  IADD3 R92, P0, R53, UR14, RZ ;  /* 0x0000000e355c7c10 */ /* 0x000fe2000ff1e0ff */
[----:B------:R-:W-:Y:S01]  /*1610*/  FADD.FTZ R93, -R70, R93 ;  /* 0x0000005d465d7221 */ /* 0x000fe20000010100 */
[----:B------:R-:W-:Y:S01]  /*1620*/  FMUL.FTZ R39, R40, R113 ;  /* 0x0000007128277220 */ /* 0x000fe20000410000 */
[----:B------:R-:W-:-:S02]  /*1630*/  FADD.FTZ R113, R38, 1 ;  /* 0x3f80000026717421 */ /* 0x000fc40000010000 */
[----:B------:R-:W-:Y:S01]  /*1640*/  FMUL.FTZ R38, R102, R93 ;  /* 0x0000005d66267220 */ /* 0x000fe20000410000 */
[----:B------:R-:W-:-:S06]  /*1650*/  IADD3.X R93, R51, UR15, RZ, P0, !PT ;  /* 0x0000000f335d7c10 */ /* 0x000fcc00087fe4ff */
[----:B------:R-:W5:Y:S01]  /*1660*/  LDG.E.64.CONSTANT R92, desc[UR8][R92.64] ;  /* 0x000000085c5c7981 */ /* 0x000f62000c1e9b00 */
[----:B------:R-:W-:Y:S01]  /*1670*/  FFMA.FTZ R103, R5, R50, R120 ;  /* 0x0000003205677223 */ /* 0x000fe20000010078 */
[----:B------:R-:W-:Y:S02]  /*1680*/  FMUL.FTZ R41, R41, R110 ;  /* 0x0000006e29297220 */ /* 0x000fe40000410000 */
[----:B------:R-:W0:Y:S01]  /*1690*/  MUFU.RCP R110, R108 ;  /* 0x0000006c006e7308 */ /* 0x000e220000001000 */
[----:B------:R-:W-:Y:S01]  /*16a0*/  FMUL.FTZ R36, R103, -1.4426950216293334961 ;  /* 0xbfb8aa3b67247820 */ /* 0x000fe20000410000 */
[----:B------:R-:W-:Y:S01]  /*16b0*/  FMUL.FTZ R34, R65, R41 ;  /* 0x0000002941227220 */ /* 0x000fe20000410000 */
[----:B------:R-:W-:Y:S01]  /*16c0*/  FMUL.FTZ R48, R102, R107 ;  /* 0x0000006b66307220 */ /* 0x000fe20000410000 */
[----:B------:R-:W-:Y:S02]  /*16d0*/  HADD2.F32 R107, -RZ, R37.H1_H1 ;  /* 0x30000025ff6b7230 */ /* 0x000fe40000004100 */
[----:B------:R-:W-:-:S02]  /*16e0*/  HADD2.F32 R109, -RZ, R30.H0_H0 ;  /* 0x2000001eff6d7230 */ /* 0x000fc40000004100 */
[----:B------:R-:W-:Y:S01]  /*16f0*/  FFMA.FTZ R35, R64, R34, R35 ;  /* 0x0000002240237223 */ /* 0x000fe20000010023 */
[----:B------:R-:W-:Y:S01]  /*1700*/  FMUL.FTZ R30, R61, R39 ;  /* 0x000000273d1e7220 */ /* 0x000fe20000410000 */
[----:B------:R-:W-:Y:S01]  /*1710*/  FFMA.FTZ R104, R101, R48, R122 ;  /* 0x0000003065687223 */ /* 0x000fe2000001007a */
[----:B------:R-:W-:Y:S01]  /*1720*/  MUFU.EX2 R36, R36 ;  /* 0x0000002400247308 */ /* 0x000fe20000000800 */
[----:B------:R-:W-:Y:S01]  /*1730*/  FADD.FTZ R107, -R70, R107 ;  /* 0x0000006b466b7221 */ /* 0x000fe20000010100 */
[----:B------:R-:W-:Y:S01]  /*1740*/  FFMA.FTZ R105, R65, R46, R96 ;  /* 0x0000002e41697223 */ /* 0x000fe20000010060 */
[----:B------:R-:W-:Y:S01]  /*1750*/  FFMA.FTZ R35, R62, R30, R35 ;  /* 0x0000001e3e237223 */ /* 0x000fe20000010023 */
[----:B------:R-:W-:-:S04]  /*1760*/  FADD.FTZ R30, -R111, 1 ;  /* 0x3f8000006f1e7421 */ /* 0x000fc80000010100 */
[----:B------:R-:W1:Y:S01]  /*1770*/  MUFU.RCP R112, R112 ;  /* 0x0000007000707308 */ /* 0x000e620000001000 */
[----:B------:R-:W-:Y:S01]  /*1780*/  FMUL.FTZ R37, R104, -1.4426950216293334961 ;  /* 0xbfb8aa3b68257820 */ /* 0x000fe20000410000 */
[----:B------:R-:W-:Y:S01]  /*1790*/  FMUL.FTZ R44, R102, R107 ;  /* 0x0000006b662c7220 */ /* 0x000fe20000410000 */
[----:B------:R-:W-:Y:S01]  /*17a0*/  FMUL.FTZ R107, R105, -1.4426950216293334961 ;  /* 0xbfb8aa3b696b7820 */ /* 0x000fe20000410000 */
[----:B------:R-:W-:Y:S01]  /*17b0*/  FFMA.FTZ R34, R97, R30, 1 ;  /* 0x3f80000061227423 */ /* 0x000fe2000001001e */
[----:B0-----:R-:W-:-:S03]  /*17c0*/  FADD.FTZ R30, -R110, 1 ;  /* 0x3f8000006e1e7421 */ /* 0x001fc60000010100 */
[----:B------:R0:W1:Y:S01]  /*17d0*/  MUFU.RCP R115, R113 ;  /* 0x0000007100737308 */ /* 0x0000620000001000 */
[----:B------:R-:W-:Y:S01]  /*17e0*/  FFMA.FTZ R106, R61, R44, R98 ;  /* 0x0000002c3d6a7223 */ /* 0x000fe20000010062 */
[----:B------:R-:W-:-:S06]  /*17f0*/  FMUL.FTZ R111, R111, R34 ;  /* 0x000000226f6f7220 */ /* 0x000fcc0000410000 */
[----:B------:R-:W1:Y:S01]  /*1800*/  MUFU.EX2 R37, R37 ;  /* 0x0000002500257308 */ /* 0x000e620000000800 */
[----:B0-----:R-:W-:Y:S01]  /*1810*/  FFMA.FTZ R113, R71, R30, 1 ;  /* 0x3f80000047717423 */ /* 0x001fe2000001001e */
[----:B------:R-:W-:Y:S02]  /*1820*/  HADD2.F32 R30, -RZ, R32.H0_H0 ;  /* 0x20000020ff1e7230 */ /* 0x000fe40000004100 */
[----:B------:R-:W-:-:S04]  /*1830*/  FMUL.FTZ R27, R106, -1.4426950216293334961 ;  /* 0xbfb8aa3b6a1b7820 */ /* 0x000fc80000410000 */
[----:B------:R-:W0:Y:S01]  /*1840*/  MUFU.EX2 R107, R107 ;  /* 0x0000006b006b7308 */ /* 0x000e220000000800 */
[----:B-1----:R-:W-:Y:S01]  /*1850*/  FADD.FTZ R114, -R112, 1 ;  /* 0x3f80000070727421 */ /* 0x002fe20000010100 */
[----:B------:R-:W-:Y:S01]  /*1860*/  FADD.FTZ R34, R36, 1 ;  /* 0x3f80000024227421 */ /* 0x000fe20000010000 */
[----:B------:R-:W-:Y:S01]  /*1870*/  FMUL.FTZ R36, R30, R111 ;  /* 0x0000006f1e247220 */ /* 0x000fe20000410000 */
[----:B------:R-:W-:Y:S02]  /*1880*/  HADD2.F32 R111, -RZ, R31.H0_H0 ;  /* 0x2000001fff6f7230 */ /* 0x000fe40000004100 */
[----:B------:R-:W-:Y:S01]  /*1890*/  FFMA.FTZ R95, R95, R114, 1 ;  /* 0x3f8000005f5f7423 */ /* 0x000fe20000010072 */
[----:B------:R-:W-:Y:S01]  /*18a0*/  FADD.FTZ R116, -R115, 1 ;  /* 0x3f80000073747421 */ /* 0x000fe20000010100 */
[----:B------:R-:W-:Y:S01]  /*18b0*/  FMUL.FTZ R30, R5, R36 ;  /* 0x00000024051e7220 */ /* 0x000fe20000410000 */
[----:B------:R-:W1:Y:S01]  /*18c0*/  MUFU.EX2 R27, R27 ;  /* 0x0000001b001b7308 */ /* 0x000e620000000800 */
[----:B------:R-:W-:Y:S01]  /*18d0*/  FADD.FTZ R111, -R70, R111 ;  /* 0x0000006f466f7221 */ /* 0x000fe20000010100 */
[----:B------:R-:W-:-:S02]  /*18e0*/  HADD2.F32 R32, -RZ, R32.H1_H1 ;  /* 0x30000020ff207230 */ /* 0x000fc40000004100 */
[----:B------:R-:W-:Y:S01]  /*18f0*/  FMUL.FTZ R113, R110, R113 ;  /* 0x000000716e717220 */ /* 0x000fe20000410000 */
[----:B------:R-:W-:Y:S01]  /*1900*/  FMUL.FTZ R112, R112, R95 ;  /* 0x0000005f70707220 */ /* 0x000fe20000410000 */
[----:B------:R-:W-:Y:S01]  /*1910*/  FFMA.FTZ R116, R99, R116, 1 ;  /* 0x3f80000063747423 */ /* 0x000fe20000010074 */
[----:B------:R-:W-:Y:S01]  /*1920*/  FFMA.FTZ R95, R60, R30, R35 ;  /* 0x0000001e3c5f7223 */ /* 0x000fe20000010023 */
[----:B------:R-:W-:Y:S01]  /*1930*/  FADD.FTZ R99, R37, 1 ;  /* 0x3f80000025637421 */ /* 0x000fe20000010000 */
[----:B------:R1:W3:Y:S01]  /*1940*/  MUFU.RCP R114, R34 ;  /* 0x0000002200727308 */ /* 0x0002e20000001000 */
[--C-:B------:R-:W-:Y:S02]  /*1950*/  HADD2.F32 R35, -RZ, R33.reuse.H0_H0 ;  /* 0x20000021ff237230 */ /* 0x100fe40000004100 */
[----:B0-----:R-:W-:Y:S01]  /*1960*/  FADD.FTZ R107, R107, 1 ;  /* 0x3f8000006b6b7421 */ /* 0x001fe20000010000 */
[----:B------:R-:W-:Y:S01]  /*1970*/  FMUL.FTZ R37, R32, R113 ;  /* 0x0000007120257220 */ /* 0x000fe20000410000 */
[----:B------:R-:W-:-:S02]  /*1980*/  HADD2.F32 R33, -RZ, R33.H1_H1 ;  /* 0x30000021ff217230 */ /* 0x000fc40000004100 */
[----:B------:R-:W-:Y:S01]  /*1990*/  FMUL.FTZ R116, R115, R116 ;  /* 0x0000007473747220 */ /* 0x000fe20000410000 */
[----:B-1----:R-:W-:Y:S01]  /*19a0*/  FMUL.FTZ R34, R102, R111 ;  /* 0x0000006f66227220 */ /* 0x002fe20000410000 */
[----:B------:R0:W-:Y:S01]  /*19b0*/  MUFU.RCP R113, R99 ;  /* 0x0000006300717308 */ /* 0x0001e20000001000 */
[----:B------:R-:W-:Y:S01]  /*19c0*/  FMUL.FTZ R35, R35, R112 ;  /* 0x0000007023237220 */ /* 0x000fe20000410000 */
[----:B------:R-:W-:Y:S01]  /*19d0*/  FADD.FTZ R109, -R70, R109 ;  /* 0x0000006d466d7221 */ /* 0x000fe20000010100 */
[----:B------:R-:W-:Y:S01]  /*19e0*/  FMUL.FTZ R30, R101, R37 ;  /* 0x00000025651e7220 */ /* 0x000fe20000410000 */
[----:B------:R-:W-:Y:S02]  /*19f0*/  HADD2.F32 R31, -RZ, R31.H1_H1 ;  /* 0x3000001fff1f7230 */ /* 0x000fe40000004100 */
[----:B------:R-:W-:Y:S02]  /*1a00*/  FMUL.FTZ R33, R33, R116 ;  /* 0x0000007421217220 */ /* 0x000fe40000410000 */
[----:B------:R-:W1:Y:S01]  /*1a10*/  MUFU.RCP R112, R107 ;  /* 0x0000006b00707308 */ /* 0x000e620000001000 */
[----:B0-----:R-:W-:Y:S01]  /*1a20*/  FFMA.FTZ R99, R65, R34, R96 ;  /* 0x0000002241637223 */ /* 0x001fe20000010060 */
[----:B------:R-:W-:Y:S01]  /*1a30*/  FMUL.FTZ R40, R102, R109 ;  /* 0x0000006d66287220 */ /* 0x000fe20000410000 */
[----:B------:R-:W-:-:S02]  /*1a40*/  FFMA.FTZ R95, R58, R30, R95 ;  /* 0x0000001e3a5f7223 */ /* 0x000fc4000001005f */
[----:B------:R-:W-:Y:S01]  /*1a50*/  FMUL.FTZ R116, R99, -1.4426950216293334961 ;  /* 0xbfb8aa3b63747820 */ /* 0x000fe20000410000 */
[----:B------:R-:W-:Y:S02]  /*1a60*/  HADD2.F32 R111, -RZ, R80.H0_H0 ;  /* 0x20000050ff6f7230 */ /* 0x000fe40000004100 */
[----:B------:R-:W-:Y:S01]  /*1a70*/  FFMA.FTZ R97, R101, R38, R122 ;  /* 0x0000002665617223 */ /* 0x000fe2000001007a */
[----:B------:R-:W-:Y:S01]  /*1a80*/  FADD.FTZ R30, R27, 1 ;  /* 0x3f8000001b1e7421 */ /* 0x000fe20000010000 */
[----:B------:R-:W-:Y:S01]  /*1a90*/  FADD.FTZ R31, -R70, R31 ;  /* 0x0000001f461f7221 */ /* 0x000fe20000010100 */
[----:B------:R-:W-:Y:S01]  /*1aa0*/  FMUL.FTZ R27, R65, R35 ;  /* 0x00000023411b7220 */ /* 0x000fe20000410000 */
[----:B------:R-:W-:Y:S01]  /*1ab0*/  FFMA.FTZ R109, R5, R40, R120 ;  /* 0x00000028056d7223 */ /* 0x000fe20000010078 */
[----:B------:R-:W0:Y:S01]  /*1ac0*/  MUFU.EX2 R116, R116 ;  /* 0x0000007400747308 */ /* 0x000e220000000800 */
[----:B------:R-:W-:Y:S01]  /*1ad0*/  FMUL.FTZ R117, R97, -1.4426950216293334961 ;  /* 0xbfb8aa3b61757820 */ /* 0x000fe20000410000 */
[----:B------:R-:W-:Y:S01]  /*1ae0*/  FMUL.FTZ R32, R102, R31 ;  /* 0x0000001f66207220 */ /* 0x000fe20000410000 */
[----:B------:R-:W-:Y:S01]  /*1af0*/  FADD.FTZ R111, -R70, R111 ;  /* 0x0000006f466f7221 */ /* 0x000fe20000010100 */
[----:B------:R-:W-:Y:S01]  /*1b00*/  FFMA.FTZ R27, R56, R27, R95 ;  /* 0x0000001b381b7223 */ /* 0x000fe2000001005f */
[----:B------:R-:W-:Y:S01]  /*1b10*/  FMUL.FTZ R31, R61, R33 ;  /* 0x000000213d1f7220 */ /* 0x000fe20000410000 */
[----:B---3--:R-:W-:-:S02]  /*1b20*/  FADD.FTZ R110, -R114, 1 ;  /* 0x3f800000726e7421 */ /* 0x008fc40000010100 */
[----:B------:R3:W2:Y:S01]  /*1b30*/  MUFU.RCP R115, R30 ;  /* 0x0000001e00737308 */ /* 0x0006a20000001000 */
[----:B------:R-:W-:-:S07]  /*1b40*/  FMUL.FTZ R108, R109, -1.4426950216293334961 ;  /* 0xbfb8aa3b6d6c7820 */ /* 0x000fce0000410000 */
[----:B------:R0:W2:Y:S01]  /*1b50*/  MUFU.EX2 R71, R117 ;  /* 0x0000007500477308 */ /* 0x0000a20000000800 */
[----:B---3--:R-:W-:Y:S01]  /*1b60*/  FMUL.FTZ R30, R102, R111 ;  /* 0x0000006f661e7220 */ /* 0x008fe20000410000 */
[----:B------:R-:W-:Y:S01]  /*1b70*/  FFMA.FTZ R111, R54, R31, R27 ;  /* 0x0000001f366f7223 */ /* 0x000fe2000001001b */
[----:B------:R-:W-:Y:S01]  /*1b80*/  FFMA.FTZ R27, R103, R110, 1 ;  /* 0x3f800000671b7423 */ /* 0x000fe2000001006e */
[----:B-1----:R-:W-:Y:S01]  /*1b90*/  FADD.FTZ R110, -R112, 1 ;  /* 0x3f800000706e7421 */ /* 0x002fe20000010100 */
[----:B------:R-:W-:-:S03]  /*1ba0*/  FADD.FTZ R31, -R113, 1 ;  /* 0x3f800000711f7421 */ /* 0x000fc60000010100 */
[----:B------:R-:W1:Y:S01]  /*1bb0*/  MUFU.EX2 R108, R108 ;  /* 0x0000006c006c7308 */ /* 0x000e620000000800 */
[----:B------:R-:W-:Y:S01]  /*1bc0*/  FFMA.FTZ R105, R105, R110, 1 ;  /* 0x3f80000069697423 */ /* 0x000fe2000001006e */
[----:B------:R-:W-:Y:S01]  /*1bd0*/  FFMA.FTZ R107, R61, R32, R98 ;  /* 0x000000203d6b7223 */ /* 0x000fe20000010062 */
[----:B------:R-:W-:Y:S01]  /*1be0*/  FMUL.FTZ R114, R114, R27 ;  /* 0x0000001b72727220 */ /* 0x000fe20000410000 */
[--C-:B------:R-:W-:Y:S02]  /*1bf0*/  HADD2.F32 R27, -RZ, R28.reuse.H0_H0 ;  /* 0x2000001cff1b7230 */ /* 0x100fe40000004100 */
[----:B------:R-:W-:Y:S01]  /*1c00*/  FFMA.FTZ R104, R104, R31, 1 ;  /* 0x3f80000068687423 */ /* 0x000fe2000001001f */
[----:B------:R-:W-:Y:S01]  /*1c10*/  FMUL.FTZ R112, R112, R105 ;  /* 0x0000006970707220 */ /* 0x000fe20000410000 */
[----:B0-----:R-:W-:Y:S01]  /*1c20*/  FMUL.FTZ R117, R107, -1.4426950216293334961 ;  /* 0xbfb8aa3b6b757820 */ /* 0x001fe20000410000 */
[----:B------:R-:W-:Y:S02]  /*1c30*/  HADD2.F32 R105, -RZ, R29.H0_H0 ;  /* 0x2000001dff697230 */ /* 0x000fe40000004100 */
[----:B------:R-:W-:Y:S01]  /*1c40*/  FADD.FTZ R116, R116, 1 ;  /* 0x3f80000074747421 */ /* 0x000fe20000010000 */
[----:B--2---:R-:W-:Y:S01]  /*1c50*/  FADD.FTZ R103, -R115, 1 ;  /* 0x3f80000073677421 */ /* 0x004fe20000010100 */
[----:B------:R-:W-:-:S02]  /*1c60*/  HADD2.F32 R31, -RZ, R28.H1_H1 ;  /* 0x3000001cff1f7230 */ /* 0x000fc40000004100 */
[----:B------:R-:W-:Y:S01]  /*1c70*/  FMUL.FTZ R104, R113, R104 ;  /* 0x0000006871687220 */ /* 0x000fe20000410000 */
[----:B------:R-:W-:Y:S01]  /*1c80*/  FMUL.FTZ R28, R27, R114 ;  /* 0x000000721b1c7220 */ /* 0x000fe20000410000 */
[----:B------:R-:W-:Y:S02]  /*1c90*/  HADD2.F32 R27, -RZ, R29.H1_H1 ;  /* 0x3000001dff1b7230 */ /* 0x000fe40000004100 */
[----:B------:R-:W-:Y:S01]  /*1ca0*/  FFMA.FTZ R106, R106, R103, 1 ;  /* 0x3f8000006a6a7423 */ /* 0x000fe20000010067 */
[----:B------:R-:W-:Y:S01]  /*1cb0*/  FADD.FTZ R113, R71, 1 ;  /* 0x3f80000047717421 */ /* 0x000fe20000010000 */
[----:B------:R-:W-:Y:S01]  /*1cc0*/  FMUL.FTZ R29, R105, R112 ;  /* 0x00000070691d7220 */ /* 0x000fe20000410000 */
[----:B------:R-:W0:Y:S01]  /*1cd0*/  MUFU.EX2 R117, R117 ;  /* 0x0000007500757308 */ /* 0x000e220000000800 */
[----:B------:R-:W-:Y:S01]  /*1ce0*/  FMUL.FTZ R31, R31, R104 ;  /* 0x000000681f1f7220 */ /* 0x000fe20000410000 */
[----:B------:R-:W-:Y:S01]  /*1cf0*/  FMUL.FTZ R71, R5, R28 ;  /* 0x0000001c05477220 */ /* 0x000fe20000410000 */
[----:B------:R-:W-:-:S02]  /*1d00*/  HADD2.F32 R105, -RZ, R80.H1_H1 ;  /* 0x30000050ff697230 */ /* 0x000fc40000004100 */
[----:B------:R-:W-:-:S03]  /*1d10*/  FMUL.FTZ R106, R115, R106 ;  /* 0x0000006a736a7220 */ /* 0x000fc60000410000 */
[----:B------:R-:W2:Y:S01]  /*1d20*/  MUFU.RCP R116, R116 ;  /* 0x0000007400747308 */ /* 0x000ea20000001000 */
[----:B-1----:R-:W-:Y:S01]  /*1d30*/  FADD.FTZ R108, R108, 1 ;  /* 0x3f8000006c6c7421 */ /* 0x002fe20000010000 */
[----:B------:R-:W-:Y:S01]  /*1d40*/  FFMA.FTZ R71, R50, R71, R111 ;  /* 0x0000004732477223 */ /* 0x000fe2000001006f */
[----:B------:R-:W-:Y:S01]  /*1d50*/  FMUL.FTZ R80, R101, R31 ;  /* 0x0000001f65507220 */ /* 0x000fe20000410000 */
[--C-:B------:R-:W-:Y:S02]  /*1d60*/  HADD2.F32 R115, -RZ, R81.reuse.H0_H0 ;  /* 0x20000051ff737230 */ /* 0x100fe40000004100 */
[----:B------:R-:W-:Y:S01]  /*1d70*/  FADD.FTZ R111, -R70, R105 ;  /* 0x00000069466f7221 */ /* 0x000fe20000010100 */
[----:B------:R-:W-:Y:S02]  /*1d80*/  HADD2.F32 R81, -RZ, R81.H1_H1 ;  /* 0x30000051ff517230 */ /* 0x000fe40000004100 */
[----:B------:R-:W-:Y:S01]  /*1d90*/  FFMA.FTZ R105, R48, R80, R71 ;  /* 0x0000005030697223 */ /* 0x000fe20000010047 */
[----:B------:R1:W3:Y:S01]  /*1da0*/  MUFU.RCP R110, R108 ;  /* 0x0000006c006e7308 */ /* 0x0002e20000001000 */
[----:B------:R-:W-:Y:S01]  /*1db0*/  FMUL.FTZ R27, R27, R106 ;  /* 0x0000006a1b1b7220 */ /* 0x000fe20000410000 */
[----:B------:R-:W-:Y:S01]  /*1dc0*/  FMUL.FTZ R80, R65, R29 ;  /* 0x0000001d41507220 */ /* 0x000fe20000410000 */
[----:B------:R-:W-:Y:S01]  /*1dd0*/  FADD.FTZ R115, -R70, R115 ;  /* 0x0000007346737221 */ /* 0x000fe20000010100 */
[----:B-1----:R-:W-:Y:S01]  /*1de0*/  FMUL.FTZ R108, R102, R111 ;  /* 0x0000006f666c7220 */ /* 0x002fe20000410000 */
[----:B------:R-:W-:Y:S01]  /*1df0*/  FADD.FTZ R111, -R70, R81 ;  /* 0x00000051466f7221 */ /* 0x000fe20000010100 */
[----:B------:R-:W-:Y:S01]  /*1e00*/  FFMA.FTZ R105, R46, R80, R105 ;  /* 0x000000502e697223 */ /* 0x000fe20000010069 */
[----:B------:R-:W-:Y:S01]  /*1e10*/  FMUL.FTZ R81, R61, R27 ;  /* 0x0000001b3d517220 */ /* 0x000fe20000410000 */
[----:B------:R-:W-:Y:S01]  /*1e20*/  FFMA.FTZ R71, R101, R108, R122 ;  /* 0x0000006c65477223 */ /* 0x000fe2000001007a */
[C---:B------:R-:W-:Y:S01]  /*1e30*/  FMUL.FTZ R104, R102.reuse, R111 ;  /* 0x0000006f66687220 */ /* 0x040fe20000410000 */
[----:B------:R-:W-:Y:S01]  /*1e40*/  FMUL.FTZ R106, R102, R115 ;  /* 0x00000073666a7220 */ /* 0x000fe20000410000 */
[----:B------:R-:W-:Y:S01]  /*1e50*/  FFMA.FTZ R95, R5, R30, R120 ;  /* 0x0000001e055f7223 */ /* 0x000fe20000010078 */
[----:B0-----:R-:W-:Y:S01]  /*1e60*/  FADD.FTZ R117, R117, 1 ;  /* 0x3f80000075757421 */ /* 0x001fe20000010000 */
[----:B------:R-:W-:Y:S01]  /*1e70*/  FMUL.FTZ R115, R71, -1.4426950216293334961 ;  /* 0xbfb8aa3b47737820 */ /* 0x000fe20000410000 */
[----:B------:R-:W-:Y:S01]  /*1e80*/  FFMA.FTZ R111, R44, R81, R105 ;  /* 0x000000512c6f7223 */ /* 0x000fe20000010069 */
[----:B--2---:R-:W-:Y:S01]  /*1e90*/  FADD.FTZ R114, -R116, 1 ;  /* 0x3f80000074727421 */ /* 0x004fe20000010100 */
[----:B------:R-:W-:Y:S01]  /*1ea0*/  FFMA.FTZ R81, R61, R104, R98 ;  /* 0x000000683d517223 */ /* 0x000fe20000010062 */
[----:B------:R-:W0:Y:S01]  /*1eb0*/  MUFU.RCP R113, R113 ;  /* 0x0000007100717308 */ /* 0x000e220000001000 */
[----:B------:R-:W-:Y:S01]  /*1ec0*/  FMUL.FTZ R118, R95, -1.4426950216293334961 ;  /* 0xbfb8aa3b5f767820 */ /* 0x000fe20000410000 */
[----:B------:R-:W-:Y:S01]  /*1ed0*/  FFMA.FTZ R99, R99, R114, 1 ;  /* 0x3f80000063637423 */ /* 0x000fe20000010072 */
[----:B------:R-:W-:Y:S01]  /*1ee0*/  FMUL.FTZ R114, R81, -1.4426950216293334961 ;  /* 0xbfb8aa3b51727820 */ /* 0x000fe20000410000 */
[----:B------:R-:W-:-:S04]  /*1ef0*/  FFMA.FTZ R80, R65, R106, R96 ;  /* 0x0000006a41507223 */ /* 0x000fc80000010060 */
[----:B------:R-:W1:Y:S01]  /*1f00*/  MUFU.RCP R117, R117 ;  /* 0x0000007500757308 */ /* 0x000e620000001000 */
[----:B------:R-:W-:-:S07]  /*1f10*/  FMUL.FTZ R119, R80, -1.4426950216293334961 ;  /* 0xbfb8aa3b50777820 */ /* 0x000fce0000410000 */
[----:B------:R-:W2:Y:S01]  /*1f20*/  MUFU.EX2 R115, R115 ;  /* 0x0000007300737308 */ /* 0x000ea20000000800 */
[----:B---3--:R-:W-:-:S07]  /*1f30*/  FADD.FTZ R112, -R110, 1 ;  /* 0x3f8000006e707421 */ /* 0x008fce0000010100 */
[----:B------:R1:W3:Y:S08]  /*1f40*/  MUFU.EX2 R103, R118 ;  /* 0x0000007600677308 */ /* 0x0002f00000000800 */
[----:B------:R-:W3:Y:S01]  /*1f50*/  MUFU.EX2 R114, R114 ;  /* 0x0000007200727308 */ /* 0x000ee20000000800 */
[----:B------:R-:W-:Y:S01]  /*1f60*/  FFMA.FTZ R109, R109, R112, 1 ;  /* 0x3f8000006d6d7423 */ /* 0x000fe20000010070 */
[----:B0-----:R-:W-:-:S06]  /*1f70*/  FADD.FTZ R112, -R113, 1 ;  /* 0x3f80000071707421 */ /* 0x001fcc0000010100 */
[----:B------:R-:W0:Y:S01]  /*1f80*/  MUFU.EX2 R119, R119 ;  /* 0x0000007700777308 */ /* 0x000e220000000800 */
[----:B-1----:R-:W-:Y:S01]  /*1f90*/  FADD.FTZ R118, -R117, 1 ;  /* 0x3f80000075767421 */ /* 0x002fe20000010100 */
[----:B--2---:R-:W-:Y:S01]  /*1fa0*/  FADD.FTZ R115, R115, 1 ;  /* 0x3f80000073737421 */ /* 0x004fe20000010000 */
[----:B------:R-:W-:Y:S01]  /*1fb0*/  FFMA.FTZ R112, R97, R112, 1 ;  /* 0x3f80000061707423 */ /* 0x000fe20000010070 */
[----:B---3--:R-:W-:Y:S01]  /*1fc0*/  FADD.FTZ R97, R103, 1 ;  /* 0x3f80000067617421 */ /* 0x008fe20000010000 */
[--C-:B------:R-:W-:Y:S02]  /*1fd0*/  HADD2.F32 R105, -RZ, R82.reuse.H0_H0 ;  /* 0x20000052ff697230 */ /* 0x100fe40000004100 */
[----:B------:R-:W-:Y:S01]  /*1fe0*/  FMUL.FTZ R116, R116, R99 ;  /* 0x0000006374747220 */ /* 0x000fe20000410000 */
[----:B------:R-:W-:Y:S01]  /*1ff0*/  FFMA.FTZ R118, R107, R118, 1 ;  /* 0x3f8000006b767423 */ /* 0x000fe20000010076 */
[----:B------:R-:W-:Y:S01]  /*2000*/  FMUL.FTZ R110, R110, R109 ;  /* 0x0000006d6e6e7220 */ /* 0x000fe20000410000 */
[----:B------:R-:W1:Y:S01]  /*2010*/  MUFU.RCP R99, R115 ;  /* 0x0000007300637308 */ /* 0x000e620000001000 */
[----:B------:R-:W-:Y:S01]  /*2020*/  FADD.FTZ R114, R114, 1 ;  /* 0x3f80000072727421 */ /* 0x000fe20000010000 */
[----:B------:R-:W-:-:S02]  /*2030*/  HADD2.F32 R82, -RZ, R82.H1_H1 ;  /* 0x30000052ff527230 */ /* 0x000fc40000004100 */
[----:B------:R-:W-:Y:S01]  /*2040*/  FMUL.FTZ R113, R113, R112 ;  /* 0x0000007071717220 */ /* 0x000fe20000410000 */
[----:B------:R-:W-:Y:S01]  /*2050*/  FMUL.FTZ R118, R117, R118 ;  /* 0x0000007675767220 */ /* 0x000fe20000410000 */
[----:B------:R-:W-:Y:S02]  /*2060*/  FMUL.FTZ R105, R105, R110 ;  /* 0x0000006e69697220 */ /* 0x000fe40000410000 */
[----:B------:R-:W2:Y:S01]  /*2070*/  MUFU.RCP R97, R97 ;  /* 0x0000006100617308 */ /* 0x000ea20000001000 */
[----:B------:R-:W-:Y:S01]  /*2080*/  FMUL.FTZ R103, R82, R113 ;  /* 0x0000007152677220 */ /* 0x000fe20000410000 */
[----:B0-----:R-:W-:Y:S01]  /*2090*/  FADD.FTZ R119, R119, 1 ;  /* 0x3f80000077777421 */ /* 0x001fe20000010000 */
[----:B------:R-:W-:Y:S01]  /*20a0*/  FMUL.FTZ R82, R5, R105 ;  /* 0x0000006905527220 */ /* 0x000fe20000410000 */
[----:B------:R-:W-:-:S04]  /*20b0*/  HADD2.F32 R109, -RZ, R83.H0_H0 ;  /* 0x20000053ff6d7230 */ /* 0x000fc80000004100 */
[----:B------:R1:W0:Y:S01]  /*20c0*/  MUFU.RCP R117, R114 ;  /* 0x0000007200757308 */ /* 0x0002220000001000 */
[----:B------:R-:W-:Y:S02]  /*20d0*/  HADD2.F32 R107, -RZ, R83.H1_H1 ;  /* 0x30000053ff6b7230 */ /* 0x000fe40000004100 */
[--C-:B------:R-:W-:Y:S02]  /*20e0*/  HADD2.F32 R83, -RZ, R84.reuse.H0_H0 ;  /* 0x20000054ff537230 */ /* 0x100fe40000004100 */
[----:B------:R-:W-:Y:S01]  /*20f0*/  FFMA.FTZ R111, R40, R82, R111 ;  /* 0x00000052286f7223 */ /* 0x000fe2000001006f */
[----:B------:R-:W-:Y:S01]  /*2100*/  FMUL.FTZ R82, R101, R103 ;  /* 0x0000006765527220 */ /* 0x000fe20000410000 */
[----:B------:R-:W-:Y:S01]  /*2110*/  FMUL.FTZ R109, R109, R116 ;  /* 0x000000746d6d7220 */ /* 0x000fe20000410000 */
[----:B------:R-:W-:Y:S01]  /*2120*/  HADD2.F32 R113, -RZ, R84.H1_H1 ;  /* 0x30000054ff717230 */ /* 0x000fe20000004100 */
[----:B------:R-:W3:Y:S01]  /*2130*/  MUFU.RCP R119, R119 ;  /* 0x0000007700777308 */ /* 0x000ee20000001000 */
[----:B------:R-:W-:Y:S01]  /*2140*/  FADD.FTZ R83, -R70, R83 ;  /* 0x0000005346537221 */ /* 0x000fe20000010100 */
[----:B------:R-:W-:Y:S01]  /*2150*/  FFMA.FTZ R111, R38, R82, R111 ;  /* 0x00000052266f7223 */ /* 0x000fe2000001006f */
[----:B-1----:R-:W-:Y:S01]  /*2160*/  FADD.FTZ R114, -R99, 1 ;  /* 0x3f80000063727421 */ /* 0x002fe20000010100 */
[----:B------:R-:W-:Y:S01]  /*2170*/  FMUL.FTZ R82, R65, R109 ;  /* 0x0000006d41527220 */ /* 0x000fe20000410000 */
[----:B------:R-:W-:-:S02]  /*2180*/  HADD2.F32 R121, -RZ, R85.H0_H0 ;  /* 0x20000055ff797230 */ /* 0x000fc40000004100 */
[----:B------:R-:W-:Y:S01]  /*2190*/  FMUL.FTZ R112, R102, R83 ;  /* 0x0000005366707220 */ /* 0x000fe20000410000 */
[----:B------:R-:W-:Y:S02]  /*21a0*/  HADD2.F32 R115, -RZ, R86.H0_H0 ;  /* 0x20000056ff737230 */ /* 0x000fe40000004100 */
[----:B------:R-:W-:Y:S01]  /*21b0*/  FADD.FTZ R113, -R70, R113 ;  /* 0x0000007146717221 */ /* 0x000fe20000010100 */
[----:B------:R-:W-:Y:S02]  /*21c0*/  HADD2.F32 R85, -RZ, R85.H1_H1 ;  /* 0x30000055ff557230 */ /* 0x000fe40000004100 */
[----:B------:R-:W-:Y:S01]  /*21d0*/  FMUL.FTZ R107, R107, R118 ;  /* 0x000000766b6b7220 */ /* 0x000fe20000410000 */
[----:B--2---:R-:W-:Y:S01]  /*21e0*/  FADD.FTZ R84, -R97, 1 ;  /* 0x3f80000061547421 */ /* 0x004fe20000010100 */
[----:B------:R-:W-:Y:S01]  /*21f0*/  FFMA.FTZ R128, R71, R114, 1 ;  /* 0x3f80000047807423 */ /* 0x000fe20000010072 */
[----:B------:R-:W-:Y:S01]  /*2200*/  FFMA.FTZ R111, R34, R82, R111 ;  /* 0x00000052226f7223 */ /* 0x000fe2000001006f */
[----:B0-----:R-:W-:Y:S01]  /*2210*/  FADD.FTZ R114, -R117, 1 ;  /* 0x3f80000075727421 */ /* 0x001fe20000010100 */
[----:B------:R-:W-:Y:S01]  /*2220*/  FFMA.FTZ R82, R5, R112, R120 ;  /* 0x0000007005527223 */ /* 0x000fe20000010078 */
[----:B------:R-:W-:Y:S01]  /*2230*/  FMUL.FTZ R110, R102, R113 ;  /* 0x00000071666e7220 */ /* 0x000fe20000410000 */
[C---:B------:R-:W-:Y:S01]  /*2240*/  FADD.FTZ R115, -R70.reuse, R115 ;  /* 0x0000007346737221 */ /* 0x040fe20000010100 */
[----:B------:R-:W-:Y:S01]  /*2250*/  FADD.FTZ R85, -R70, R85 ;  /* 0x0000005546557221 */ /* 0x000fe20000010100 */
[----:B------:R-:W-:Y:S01]  /*2260*/  FMUL.FTZ R83, R61, R107 ;  /* 0x0000006b3d537220 */ /* 0x000fe20000410000 */
[----:B------:R-:W-:Y:S01]  /*2270*/  FFMA.FTZ R124, R95, R84, 1 ;  /* 0x3f8000005f7c7423 */ /* 0x000fe20000010054 */
[----:B------:R-:W-:Y:S01]  /*2280*/  FFMA.FTZ R130, R81, R114, 1 ;  /* 0x3f80000051827423 */ /* 0x000fe20000010072 */
[----:B------:R-:W-:Y:S01]  /*2290*/  FMUL.FTZ R113, R82, -1.4426950216293334961 ;  /* 0xbfb8aa3b52717820 */ /* 0x000fe20000410000 */
[----:B------:R-:W-:Y:S01]  /*22a0*/  FFMA.FTZ R84, R101, R110, R122 ;  /* 0x0000006e65547223 */ /* 0x000fe2000001007a */
[C---:B------:R-:W-:Y:S01]  /*22b0*/  FMUL.FTZ R114, R102.reuse, R115 ;  /* 0x0000007366727220 */ /* 0x040fe20000410000 */
[----:B------:R-:W-:Y:S01]  /*22c0*/  FMUL.FTZ R116, R102, R85 ;  /* 0x0000005566747220 */ /* 0x000fe20000410000 */
[----:B----4-:R-:W-:-:S02]  /*22d0*/  HADD2.F32 R115, -RZ, R88.H0_H0 ;  /* 0x20000058ff737230 */ /* 0x010fc40000004100 */
[----:B------:R-:W-:Y:S01]  /*22e0*/  FFMA.FTZ R111, R32, R83, R111 ;  /* 0x00000053206f7223 */ /* 0x000fe2000001006f */
[----:B------:R-:W-:Y:S01]  /*22f0*/  FMUL.FTZ R124, R97, R124 ;  /* 0x0000007c617c7220 */ /* 0x000fe20000410000 */
[----:B------:R-:W-:Y:S01]  /*2300*/  FADD.FTZ R83, -R70, R121 ;  /* 0x0000007946537221 */ /* 0x000fe20000010100 */
[----:B---3--:R-:W-:Y:S01]  /*2310*/  FADD.FTZ R71, -R119, 1 ;  /* 0x3f80000077477421 */ /* 0x008fe20000010100 */
[----:B------:R0:W1:Y:S01]  /*2320*/  MUFU.EX2 R121, R113 ;  /* 0x0000007100797308 */ /* 0x0000620000000800 */
[----:B------:R-:W-:Y:S01]  /*2330*/  FMUL.FTZ R95, R84, -1.4426950216293334961 ;  /* 0xbfb8aa3b545f7820 */ /* 0x000fe20000410000 */
[----:B------:R-:W-:Y:S01]  /*2340*/  FFMA.FTZ R85, R61, R116, R98 ;  /* 0x000000743d557223 */ /* 0x000fe20000010062 */
[----:B------:R-:W-:Y:S01]  /*2350*/  FMUL.FTZ R128, R99, R128 ;  /* 0x0000008063807220 */ /* 0x000fe20000410000 */
[----:B------:R-:W-:Y:S01]  /*2360*/  FMUL.FTZ R115, R115, R124 ;  /* 0x0000007c73737220 */ /* 0x000fe20000410000 */
[----:B------:R-:W-:Y:S01]  /*2370*/  FFMA.FTZ R80, R80, R71, 1 ;  /* 0x3f80000050507423 */ /* 0x000fe20000010047 */
[----:B0-----:R-:W-:-:S02]  /*2380*/  HADD2.F32 R113, -RZ, R88.H1_H1 ;  /* 0x30000058ff717230 */ /* 0x001fc40000004100 */
[----:B------:R0:W2:Y:S01]  /*2390*/  MUFU.EX2 R123, R95 ;  /* 0x0000005f007b7308 */ /* 0x0000a20000000800 */
[C---:B------:R-:W-:Y:S01]  /*23a0*/  FFMA.FTZ R71, R5.reuse, R114, R120 ;  /* 0x0000007205477223 */ /* 0x040fe20000010078 */
[----:B------:R-:W-:Y:S01]  /*23b0*/  FMUL.FTZ R81, R5, R115 ;  /* 0x0000007305517220 */ /* 0x000fe20000410000 */
[----:B------:R-:W-:Y:S02]  /*23c0*/  HADD2.F32 R97, -RZ, R89.H0_H0 ;  /* 0x20000059ff617230 */ /* 0x000fe40000004100 */
[----:B------:R-:W-:Y:S01]  /*23d0*/  FMUL.FTZ R113, R113, R128 ;  /* 0x0000008071717220 */ /* 0x000fe20000410000 */
[----:B------:R-:W-:Y:S01]  /*23e0*/  FMUL.FTZ R120, R119, R80 ;  /* 0x0000005077787220 */ /* 0x000fe20000410000 */
[----:B0-----:R-:W-:Y:S02]  /*23f0*/  FMUL.FTZ R95, R85, -1.4426950216293334961 ;  /* 0xbfb8aa3b555f7820 */ /* 0x001fe40000410000 */
[----:B------:R-:W-:Y:S02]  /*2400*/  FMUL.FTZ R88, R101, R113 ;  /* 0x0000007165587220 */ /* 0x000fe40000410000 */
[----:B------:R0:W-:Y:S02]  /*2410*/  MUFU.EX2 R127, R95 ;  /* 0x0000005f007f7308 */ /* 0x0001e40000000800 */
[----:B0-----:R-:W-:Y:S01]  /*2420*/  FFMA.FTZ R95, R30, R81, R111 ;  /* 0x000000511e5f7223 */ /* 0x001fe2000001006f */
[----:B------:R-:W-:-:S03]  /*2430*/  FMUL.FTZ R111, R97, R120 ;  /* 0x00000078616f7220 */ /* 0x000fc60000410000 */
[----:B------:R-:W-:Y:S01]  /*2440*/  FFMA.FTZ R95, R108, R88, R95 ;  /* 0x000000586c5f7223 */ /* 0x000fe2000001005f */
[----:B------:R-:W-:-:S04]  /*2450*/  FMUL.FTZ R88, R65, R111 ;  /* 0x0000006f41587220 */ /* 0x000fc80000410000 */
[----:B------:R-:W-:Y:S01]  /*2460*/  FFMA.FTZ R95, R106, R88, R95 ;  /* 0x000000586a5f7223 */ /* 0x000fe2000001005f */
[----:B------:R-:W-:-:S04]  /*2470*/  FFMA.FTZ R88, R5, R52, RZ ;  /* 0x0000003405587223 */ /* 0x000fc800000100ff */
[----:B------:R-:W-:-:S04]  /*2480*/  FFMA.FTZ R88, R101, R49, R88 ;  /* 0x0000003165587223 */ /* 0x000fc80000010058 */
[----:B------:R-:W-:-:S04]  /*2490*/  FFMA.FTZ R88, R65, R47, R88 ;  /* 0x0000002f41587223 */ /* 0x000fc80000010058 */
[----:B------:R-:W-:-:S04]  /*24a0*/  FFMA.FTZ R88, R61, R45, R88 ;  /* 0x0000002d3d587223 */ /* 0x000fc80000010058 */
[----:B------:R-:W-:-:S04]  /*24b0*/  FFMA.FTZ R88, R5, R42, R88 ;  /* 0x0000002a05587223 */ /* 0x000fc80000010058 */
[----:B------:R-:W-:-:S04]  /*24c0*/  FFMA.FTZ R88, R101, R43, R88 ;  /* 0x0000002b65587223 */ /* 0x000fc80000010058 */
[----:B------:R-:W-:Y:S01]  /*24d0*/  FFMA.FTZ R88, R65, R41, R88 ;  /* 0x0000002941587223 */ /* 0x000fe20000010058 */
[----:B------:R-:W-:Y:S01]  /*24e0*/  FMUL.FTZ R118, R102, R83 ;  /* 0x0000005366767220 */ /* 0x000fe20000410000 */
[----:B------:R-:W-:Y:S02]  /*24f0*/  FMUL.FTZ R130, R117, R130 ;  /* 0x0000008275827220 */ /* 0x000fe40000410000 */
[----:B------:R-:W-:Y:S01]  /*2500*/  FFMA.FTZ R88, R61, R39, R88 ;  /* 0x000000273d587223 */ /* 0x000fe20000010058 */
[----:B-1----:R-:W-:Y:S01]  /*2510*/  FADD.FTZ R81, R121, 1 ;  /* 0x3f80000079517421 */ /* 0x002fe20000010000 */
[----:B------:R-:W-:Y:S02]  /*2520*/  HADD2.F32 R117, -RZ, R89.H1_H1 ;  /* 0x30000059ff757230 */ /* 0x000fe40000004100 */
[----:B------:R-:W-:Y:S01]  /*2530*/  FFMA.FTZ R83, R65, R118, R96 ;  /* 0x0000007641537223 */ /* 0x000fe20000010060 */
[----:B------:R-:W-:Y:S02]  /*2540*/  HADD2.F32 R89, -RZ, R86.H1_H1 ;  /* 0x30000056ff597230 */ /* 0x000fe40000004100 */
[----:B------:R-:W-:Y:S01]  /*2550*/  FFMA.FTZ R88, R5, R36, R88 ;  /* 0x0000002405587223 */ /* 0x000fe20000010058 */
[----:B------:R-:W-:-:S02]  /*2560*/  HADD2.F32 R97, -RZ, R87.H0_H0 ;  /* 0x20000057ff617230 */ /* 0x000fc40000004100 */
[----:B------:R-:W-:Y:S01]  /*2570*/  FMUL.FTZ R125, R83, -1.4426950216293334961 ;  /* 0xbfb8aa3b537d7820 */ /* 0x000fe20000410000 */
[----:B------:R-:W0:Y:S01]  /*2580*/  MUFU.RCP R81, R81 ;  /* 0x0000005100517308 */ /* 0x000e220000001000 */
[----:B------:R-:W-:Y:S01]  /*2590*/  FADD.FTZ R89, -R70, R89 ;  /* 0x0000005946597221 */ /* 0x000fe20000010100 */
[----:B------:R-:W-:Y:S01]  /*25a0*/  FFMA.FTZ R88, R101, R37, R88 ;  /* 0x0000002565587223 */ /* 0x000fe20000010058 */
[----:B------:R-:W-:Y:S02]  /*25b0*/  HADD2.F32 R87, -RZ, R87.H1_H1 ;  /* 0x30000057ff577230 */ /* 0x000fe40000004100 */
[----:B------:R-:W-:Y:S01]  /*25c0*/  FMUL.FTZ R120, R102, R89 ;  /* 0x0000005966787220 */ /* 0x000fe20000410000 */
[----:B------:R-:W-:Y:S01]  /*25d0*/  FFMA.FTZ R88, R65, R35, R88 ;  /* 0x0000002341587223 */ /* 0x000fe20000010058 */
[C---:B------:R-:W-:Y:S01]  /*25e0*/  FADD.FTZ R97, -R70.reuse, R97 ;  /* 0x0000006146617221 */ /* 0x040fe20000010100 */
[----:B------:R-:W1:Y:S01]  /*25f0*/  MUFU.EX2 R125, R125 ;  /* 0x0000007d007d7308 */ /* 0x000e620000000800 */
[----:B------:R-:W-:Y:S01]  /*2600*/  FADD.FTZ R87, -R70, R87 ;  /* 0x0000005746577221 */ /* 0x000fe20000010100 */
[----:B------:R-:W-:Y:S01]  /*2610*/  FFMA.FTZ R70, R101, R120, R122 ;  /* 0x0000007865467223 */ /* 0x000fe2000001007a */
[----:B------:R-:W-:Y:S01]  /*2620*/  FFMA.FTZ R88, R61, R33, R88 ;  /* 0x000000213d587223 */ /* 0x000fe20000010058 */
[----:B------:R-:W-:Y:S01]  /*2630*/  FMUL.FTZ R124, R102, R97 ;  /* 0x00000061667c7220 */ /* 0x000fe20000410000 */
[----:B------:R-:W-:Y:S01]  /*2640*/  FMUL.FTZ R99, R71, -1.4426950216293334961 ;  /* 0xbfb8aa3b47637820 */ /* 0x000fe20000410000 */
[----:B--2---:R-:W-:Y:S01]  /*2650*/  FADD.FTZ R123, R123, 1 ;  /* 0x3f8000007b7b7421 */ /* 0x004fe20000010000 */
[----:B------:R-:W-:Y:S01]  /*2660*/  FMUL.FTZ R97, R70, -1.4426950216293334961 ;  /* 0xbfb8aa3b46617820 */ /* 0x000fe20000410000 */
[----:B------:R-:W-:Y:S01]  /*2670*/  FFMA.FTZ R88, R5, R28, R88 ;  /* 0x0000001c05587223 */ /* 0x000fe20000010058 */
[----:B------:R-:W-:Y:S01]  /*2680*/  FMUL.FTZ R122, R102, R87 ;  /* 0x00000057667a7220 */ /* 0x000fe20000410000 */
[----:B------:R-:W-:Y:S01]  /*2690*/  FFMA.FTZ R96, R65, R124, R96 ;  /* 0x0000007c41607223 */ /* 0x000fe20000010060 */
[----:B------:R2:W3:Y:S01]  /*26a0*/  MUFU.EX2 R80, R99 ;  /* 0x0000006300507308 */ /* 0x0004e20000000800 */
[----:B------:R-:W-:Y:S01]  /*26b0*/  FFMA.FTZ R88, R101, R31, R88 ;  /* 0x0000001f65587223 */ /* 0x000fe20000010058 */
[----:B0-----:R-:W-:Y:S01]  /*26c0*/  FADD.FTZ R87, -R81, 1 ;  /* 0x3f80000051577421 */ /* 0x001fe20000010100 */
[----:B------:R-:W-:-:S02]  /*26d0*/  FFMA.FTZ R98, R61, R122, R98 ;  /* 0x0000007a3d627223 */ /* 0x000fc40000010062 */
[----:B------:R-:W-:-:S03]  /*26e0*/  FFMA.FTZ R88, R65, R29, R88 ;  /* 0x0000001d41587223 */ /* 0x000fc60000010058 */
[----:B------:R-:W0:Y:S01]  /*26f0*/  MUFU.RCP R123, R123 ;  /* 0x0000007b007b7308 */ /* 0x000e220000001000 */
[----:B--2---:R-:W-:Y:S01]  /*2700*/  FMUL.FTZ R99, R96, -1.4426950216293334961 ;  /* 0xbfb8aa3b60637820 */ /* 0x004fe20000410000 */
[----:B------:R-:W-:Y:S01]  /*2710*/  FFMA.FTZ R82, R82, R87, 1 ;  /* 0x3f80000052527423 */ /* 0x000fe20000010057 */
[----:B------:R-:W-:-:S05]  /*2720*/  FMUL.FTZ R87, R98, -1.4426950216293334961 ;  /* 0xbfb8aa3b62577820 */ /* 0x000fca0000410000 */
[----:B------:R-:W2:Y:S01]  /*2730*/  MUFU.EX2 R97, R97 ;  /* 0x0000006100617308 */ /* 0x000ea20000000800 */
[----:B-1----:R-:W-:Y:S01]  /*2740*/  FADD.FTZ R125, R125, 1 ;  /* 0x3f8000007d7d7421 */ /* 0x002fe20000010000 */
[----:B------:R-:W-:Y:S01]  /*2750*/  FFMA.FTZ R88, R61, R27, R88 ;  /* 0x0000001b3d587223 */ /* 0x000fe20000010058 */
[----:B------:R-:W-:-:S05]  /*2760*/  FADD.FTZ R127, R127, 1 ;  /* 0x3f8000007f7f7421 */ /* 0x000fca0000010000 */
[----:B------:R-:W1:Y:S01]  /*2770*/  MUFU.EX2 R99, R99 ;  /* 0x0000006300637308 */ /* 0x000e620000000800 */
[----:B------:R-:W-:Y:S01]  /*2780*/  FFMA.FTZ R88, R5, R105, R88 ;  /* 0x0000006905587223 */ /* 0x000fe20000010058 */
[----:B---3--:R-:W-:-:S06]  /*2790*/  FADD.FTZ R80, R80, 1 ;  /* 0x3f80000050507421 */ /* 0x008fcc0000010000 */
[----:B------:R-:W3:Y:S01]  /*27a0*/  MUFU.EX2 R87, R87 ;  /* 0x0000005700577308 */ /* 0x000ee20000000800 */
[----:B------:R-:W-:Y:S01]  /*27b0*/  FFMA.FTZ R88, R101, R103, R88 ;  /* 0x0000006765587223 */ /* 0x000fe20000010058 */
[----:B0-----:R-:W-:-:S06]  /*27c0*/  FADD.FTZ R89, -R123, 1 ;  /* 0x3f8000007b597421 */ /* 0x001fcc0000010100 */
[----:B------:R-:W0:Y:S01]  /*27d0*/  MUFU.RCP R125, R125 ;  /* 0x0000007d007d7308 */ /* 0x000e220000001000 */
[----:B------:R-:W-:Y:S01]  /*27e0*/  FMUL.FTZ R82, R81, R82 ;  /* 0x0000005251527220 */ /* 0x000fe20000410000 */
[----:B--2---:R-:W-:Y:S01]  /*27f0*/  FADD.FTZ R97, R97, 1 ;  /* 0x3f80000061617421 */ /* 0x004fe20000010000 */
[----:B------:R-:W-:Y:S01]  /*2800*/  FFMA.FTZ R88, R65, R109, R88 ;  /* 0x0000006d41587223 */ /* 0x000fe20000010058 */
[----:B------:R-:W-:-:S04]  /*2810*/  FMUL.FTZ R117, R117, R130 ;  /* 0x0000008275757220 */ /* 0x000fc80000410000 */
[----:B------:R-:W2:Y:S01]  /*2820*/  MUFU.RCP R127, R127 ;  /* 0x0000007f007f7308 */ /* 0x000ea20000001000 */
[----:B------:R-:W-:Y:S01]  /*2830*/  FFMA.FTZ R84, R84, R89, 1 ;  /* 0x3f80000054547423 */ /* 0x000fe20000010059 */
[C---:B------:R-:W-:Y:S01]  /*2840*/  FFMA.FTZ R88, R61.reuse, R107, R88 ;  /* 0x0000006b3d587223 */ /* 0x040fe20000010058 */
[----:B------:R-:W-:-:S05]  /*2850*/  FMUL.FTZ R86, R61, R117 ;  /* 0x000000753d567220 */ /* 0x000fca0000410000 */
[----:B------:R4:W5:Y:S01]  /*2860*/  MUFU.RCP R81, R80 ;  /* 0x0000005000517308 */ /* 0x0009620000001000 */
[----:B-1----:R-:W-:Y:S01]  /*2870*/  FADD.FTZ R99, R99, 1 ;  /* 0x3f80000063637421 */ /* 0x002fe20000010000 */
[----:B------:R-:W-:Y:S01]  /*2880*/  FMUL.FTZ R84, R123, R84 ;  /* 0x000000547b547220 */ /* 0x000fe20000410000 */
[----:B------:R-:W-:Y:S02]  /*2890*/  HADD2.F32 R123, -RZ, R90.H0_H0 ;  /* 0x2000005aff7b7230 */ /* 0x000fe40000004100 */
[----:B------:R-:W-:-:S03]  /*28a0*/  FFMA.FTZ R88, R5, R115, R88 ;  /* 0x0000007305587223 */ /* 0x000fc60000010058 */
[----:B------:R-:W1:Y:S01]  /*28b0*/  MUFU.RCP R97, R97 ;  /* 0x0000006100617308 */ /* 0x000e620000001000 */
[----:B------:R-:W-:Y:S01]  /*28c0*/  FFMA.FTZ R95, R104, R86, R95 ;  /* 0x00000056685f7223 */ /* 0x000fe2000001005f */
[----:B---3--:R-:W-:Y:S01]  /*28d0*/  FADD.FTZ R87, R87, 1 ;  /* 0x3f80000057577421 */ /* 0x008fe20000010000 */
[----:B0-----:R-:W-:Y:S01]  /*28e0*/  FADD.FTZ R86, -R125, 1 ;  /* 0x3f8000007d567421 */ /* 0x001fe20000010100 */
[----:B------:R-:W-:Y:S02]  /*28f0*/  HADD2.F32 R121, -RZ, R90.H1_H1 ;  /* 0x3000005aff797230 */ /* 0x000fe40000004100 */
[----:B------:R-:W-:Y:S01]  /*2900*/  FMUL.FTZ R123, R123, R82 ;  /* 0x000000527b7b7220 */ /* 0x000fe20000410000 */
[----:B------:R-:W-:Y:S01]  /*2910*/  FFMA.FTZ R88, R101, R113, R88 ;  /* 0x0000007165587223 */ /* 0x000fe20000010058 */
[----:B------:R-:W0:Y:S01]  /*2920*/  MUFU.RCP R99, R99 ;  /* 0x0000006300637308 */ /* 0x000e220000001000 */
[----:B------:R-:W-:Y:S01]  /*2930*/  FFMA.FTZ R86, R83, R86, 1 ;  /* 0x3f80000053567423 */ /* 0x000fe20000010056 */
[----:B--2---:R-:W-:Y:S01]  /*2940*/  FADD.FTZ R128, -R127, 1 ;  /* 0x3f8000007f807421 */ /* 0x004fe20000010100 */
[----:B----4-:R-:W-:Y:S01]  /*2950*/  FMUL.FTZ R80, R5, R123 ;  /* 0x0000007b05507220 */ /* 0x010fe20000410000 */
[----:B------:R-:W-:Y:S01]  /*2960*/  FFMA.FTZ R88, R65, R111, R88 ;  /* 0x0000006f41587223 */ /* 0x000fe20000010058 */
[----:B------:R-:W-:-:S02]  /*2970*/  HADD2.F32 R119, -RZ, R91.H0_H0 ;  /* 0x2000005bff777230 */ /* 0x000fc40000004100 */
[----:B------:R-:W-:Y:S01]  /*2980*/  FMUL.FTZ R121, R121, R84 ;  /* 0x0000005479797220 */ /* 0x000fe20000410000 */
[----:B------:R-:W2:Y:S01]  /*2990*/  MUFU.RCP R87, R87 ;  /* 0x0000005700577308 */ /* 0x000ea20000001000 */
[----:B-----5:R-:W-:Y:S01]  /*29a0*/  FADD.FTZ R82, -R81, 1 ;  /* 0x3f80000051527421 */ /* 0x020fe20000010100 */
[----:B------:R-:W-:Y:S01]  /*29b0*/  FMUL.FTZ R86, R125, R86 ;  /* 0x000000567d567220 */ /* 0x000fe20000410000 */
[----:B------:R-:W-:Y:S01]  /*29c0*/  FFMA.FTZ R128, R85, R128, 1 ;  /* 0x3f80000055807423 */ /* 0x000fe20000010080 */
[----:B------:R-:W-:Y:S01]  /*29d0*/  FFMA.FTZ R95, R112, R80, R95 ;  /* 0x00000050705f7223 */ /* 0x000fe2000001005f */
[----:B------:R-:W-:Y:S01]  /*29e0*/  FFMA.FTZ R88, R61, R117, R88 ;  /* 0x000000753d587223 */ /* 0x000fe20000010058 */
[----:B------:R-:W-:Y:S01]  /*29f0*/  FMUL.FTZ R80, R101, R121 ;  /* 0x0000007965507220 */ /* 0x000fe20000410000 */
[----:B------:R-:W-:Y:S01]  /*2a00*/  FFMA.FTZ R82, R71, R82, 1 ;  /* 0x3f80000047527423 */ /* 0x000fe20000010052 */
[----:B------:R-:W-:Y:S01]  /*2a10*/  FMUL.FTZ R119, R119, R86 ;  /* 0x0000005677777220 */ /* 0x000fe20000410000 */
[----:B------:R-:W-:-:S02]  /*2a20*/  HADD2.F32 R125, -RZ, R91.H1_H1 ;  /* 0x3000005bff7d7230 */ /* 0x000fc40000004100 */
[----:B-1----:R-:W-:Y:S01]  /*2a30*/  FADD.FTZ R71, -R97, 1 ;  /* 0x3f80000061477421 */ /* 0x002fe20000010100 */
[----:B------:R-:W-:Y:S01]  /*2a40*/  FMUL.FTZ R128, R127, R128 ;  /* 0x000000807f807220 */ /* 0x000fe20000410000 */
[----:B------:R-:W-:Y:S01]  /*2a50*/  FFMA.FTZ R88, R5, R123, R88 ;  /* 0x0000007b05587223 */ /* 0x000fe20000010058 */
[----:B------:R-:W-:Y:S01]  /*2a60*/  FFMA.FTZ R95, R110, R80, R95 ;  /* 0x000000506e5f7223 */ /* 0x000fe2000001005f */
[----:B------:R-:W-:Y:S01]  /*2a70*/  FMUL.FTZ R80, R65, R119 ;  /* 0x0000007741507220 */ /* 0x000fe20000410000 */
[----:B------:R-:W-:Y:S01]  /*2a80*/  FFMA.FTZ R70, R70, R71, 1 ;  /* 0x3f80000046467423 */ /* 0x000fe20000010047 */
[--C-:B------:R-:W-:Y:S02]  /*2a90*/  HADD2.F32 R129, -RZ, R92.reuse.H0_H0 ;  /* 0x2000005cff817230 */ /* 0x100fe40000004100 */
[----:B------:R-:W-:Y:S01]  /*2aa0*/  FMUL.FTZ R125, R125, R128 ;  /* 0x000000807d7d7220 */ /* 0x000fe20000410000 */
[----:B------:R-:W-:Y:S01]  /*2ab0*/  FMUL.FTZ R82, R81, R82 ;  /* 0x0000005251527220 */ /* 0x000fe20000410000 */
[----:B0-----:R-:W-:Y:S01]  /*2ac0*/  FADD.FTZ R83, -R99, 1 ;  /* 0x3f80000063537421 */ /* 0x001fe20000010100 */
[----:B------:R-:W-:Y:S01]  /*2ad0*/  FFMA.FTZ R88, R101, R121, R88 ;  /* 0x0000007965587223 */ /* 0x000fe20000010058 */
[----:B------:R-:W-:-:S02]  /*2ae0*/  HADD2.F32 R127, -RZ, R92.H1_H1 ;  /* 0x3000005cff7f7230 */ /* 0x000fc40000004100 */
[----:B------:R-:W-:Y:S01]  /*2af0*/  FFMA.FTZ R95, R118, R80, R95 ;  /* 0x00000050765f7223 */ /* 0x000fe2000001005f */
[----:B------:R-:W-:Y:S01]  /*2b00*/  FMUL.FTZ R70, R97, R70 ;  /* 0x0000004661467220 */ /* 0x000fe20000410000 */
[----:B------:R-:W-:Y:S01]  /*2b10*/  FMUL.FTZ R80, R61, R125 ;  /* 0x0000007d3d507220 */ /* 0x000fe20000410000 */
[----:B------:R-:W-:Y:S01]  /*2b20*/  FMUL.FTZ R129, R129, R82 ;  /* 0x0000005281817220 */ /* 0x000fe20000410000 */
[----:B--2---:R-:W-:Y:S01]  /*2b30*/  FADD.FTZ R85, -R87, 1 ;  /* 0x3f80000057557421 */ /* 0x004fe20000010100 */
[----:B------:R-:W-:Y:S01]  /*2b40*/  FFMA.FTZ R96, R96, R83, 1 ;  /* 0x3f80000060607423 */ /* 0x000fe20000010053 */
[----:B------:R-:W-:Y:S01]  /*2b50*/  FFMA.FTZ R88, R65, R119, R88 ;  /* 0x0000007741587223 */ /* 0x000fe20000010058 */
[----:B------:R-:W-:Y:S01]  /*2b60*/  FMUL.FTZ R127, R127, R70 ;  /* 0x000000467f7f7220 */ /* 0x000fe20000410000 */
[----:B------:R-:W-:Y:S01]  /*2b70*/  FFMA.FTZ R95, R116, R80, R95 ;  /* 0x00000050745f7223 */ /* 0x000fe2000001005f */
[----:B------:R-:W-:Y:S01]  /*2b80*/  FMUL.FTZ R70, R5, R129 ;  /* 0x0000008105467220 */ /* 0x000fe20000410000 */
[----:B------:R-:W-:-:S02]  /*2b90*/  HADD2.F32 R133, -RZ, R93.H0_H0 ;  /* 0x2000005dff857230 */ /* 0x000fc40000004100 */
[----:B------:R-:W-:Y:S01]  /*2ba0*/  FFMA.FTZ R98, R98, R85, 1 ;  /* 0x3f80000062627423 */ /* 0x000fe20000010055 */
[----:B------:R-:W-:Y:S01]  /*2bb0*/  FMUL.FTZ R96, R99, R96 ;  /* 0x0000006063607220 */ /* 0x000fe20000410000 */
[----:B------:R-:W-:Y:S01]  /*2bc0*/  FFMA.FTZ R88, R61, R125, R88 ;  /* 0x0000007d3d587223 */ /* 0x000fe20000010058 */
[----:B------:R-:W-:Y:S02]  /*2bd0*/  HADD2.F32 R131, -RZ, R93.H1_H1 ;  /* 0x3000005dff837230 */ /* 0x000fe40000004100 */
[----:B------:R-:W-:Y:S01]  /*2be0*/  FFMA.FTZ R95, R114, R70, R95 ;  /* 0x00000046725f7223 */ /* 0x000fe2000001005f */
[----:B------:R-:W-:Y:S01]  /*2bf0*/  FMUL.FTZ R98, R87, R98 ;  /* 0x0000006257627220 */ /* 0x000fe20000410000 */
[----:B------:R-:W-:Y:S01]  /*2c00*/  FMUL.FTZ R70, R101, R127 ;  /* 0x0000007f65467220 */ /* 0x000fe20000410000 */
[----:B------:R-:W-:Y:S01]  /*2c10*/  FFMA.FTZ R88, R5, R129, R88 ;  /* 0x0000008105587223 */ /* 0x000fe20000010058 */
[----:B------:R-:W-:Y:S01]  /*2c20*/  FMUL.FTZ R133, R133, R96 ;  /* 0x0000006085857220 */ /* 0x000fe20000410000 */
[----:B------:R-:W-:Y:S01]  /*2c30*/  FFMA.FTZ R81, R3, R52, R72 ;  /* 0x0000003403517223 */ /* 0x000fe20000010048 */
[----:B------:R-:W-:Y:S01]  /*2c40*/  FFMA.FTZ R83, R67, R49, R74 ;  /* 0x0000003143537223 */ /* 0x000fe2000001004a */
[----:B------:R-:W-:Y:S01]  /*2c50*/  FMUL.FTZ R131, R131, R98 ;  /* 0x0000006283837220 */ /* 0x000fe20000410000 */
[----:B------:R-:W-:Y:S01]  /*2c60*/  FFMA.FTZ R95, R120, R70, R95 ;  /* 0x00000046785f7223 */ /* 0x000fe2000001005f */
[----:B------:R-:W-:Y:S01]  /*2c70*/  FFMA.FTZ R88, R101, R127, R88 ;  /* 0x0000007f65587223 */ /* 0x000fe20000010058 */
[----:B------:R-:W-:Y:S01]  /*2c80*/  FMUL.FTZ R71, R65, R133 ;  /* 0x0000008541477220 */ /* 0x000fe20000410000 */
[----:B------:R-:W-:Y:S01]  /*2c90*/  FADD.FTZ R72, R49, R75 ;  /* 0x0000004b31487221 */ /* 0x000fe20000010000 */
[----:B------:R-:W-:Y:S01]  /*2ca0*/  FADD.FTZ R74, R47, R77 ;  /* 0x0000004d2f4a7221 */ /* 0x000fe20000010000 */
[----:B------:R-:W-:Y:S01]  /*2cb0*/  FFMA.FTZ R75, R63, R47, R76 ;  /* 0x0000002f3f4b7223 */ /* 0x000fe2000001004c */
[----:B------:R-:W-:Y:S01]  /*2cc0*/  FFMA.FTZ R77, R59, R45, R78 ;  /* 0x0000002d3b4d7223 */ /* 0x000fe2000001004e */
[----:B------:R-:W-:Y:S01]  /*2cd0*/  FADD.FTZ R73, R52, R73 ;  /* 0x0000004934497221 */ /* 0x000fe20000010000 */
[----:B------:R-:W-:Y:S01]  /*2ce0*/  FADD.FTZ R76, R45, R79 ;  /* 0x0000004f2d4c7221 */ /* 0x000fe20000010000 */
[----:B------:R-:W-:Y:S01]  /*2cf0*/  FMUL.FTZ R80, R61, R131 ;  /* 0x000000833d507220 */ /* 0x000fe20000410000 */
[----:B------:R-:W-:Y:S01]  /*2d00*/  FFMA.FTZ R70, R65, R133, R88 ;  /* 0x0000008541467223 */ /* 0x000fe20000010058 */
[----:B------:R-:W-:Y:S01]  /*2d10*/  FFMA.FTZ R71, R124, R71, R95 ;  /* 0x000000477c477223 */ /* 0x000fe2000001005f */
[----:B------:R-:W-:Y:S01]  /*2d20*/  FADD.FTZ R72, R72, R43 ;  /* 0x0000002b48487221 */ /* 0x000fe20000010000 */
[----:B------:R-:W-:Y:S01]  /*2d30*/  FFMA.FTZ R77, R62, R39, R77 ;  /* 0x000000273e4d7223 */ /* 0x000fe2000001004d */
[----:B------:R-:W-:Y:S01]  /*2d40*/  IADD3 R128, P0, R100, 0x4, RZ ;  /* 0x0000000464807810 */ /* 0x000fe20007f1e0ff */
[----:B------:R-:W-:Y:S01]  /*2d50*/  FFMA.FTZ R81, R68, R42, R81 ;  /* 0x0000002a44517223 */ /* 0x000fe20000010051 */
        /* <DEDUP_REMOVED lines=8> */
[----:B------:R-:W-:Y:S01]  /*2de0*/  FFMA.FTZ R77, R54, R33, R77 ;  /* 0x00000021364d7223 */ /* 0x000fe2000001004d */
[----:B------:R-:W-:Y:S01]  /*2df0*/  IADD3.X R126, RZ, R126, RZ, P0, !PT ;  /* 0x0000007eff7e7210 */ /* 0x000fe200007fe4ff */
[----:B------:R-:W-:Y:S01]  /*2e00*/  FFMA.FTZ R81, R60, R36, R81 ;  /* 0x000000243c517223 */ /* 0x000fe20000010051 */
[----:B------:R-:W-:Y:S01]  /*2e10*/  FADD.FTZ R73, R73, R36 ;  /* 0x0000002449497221 */ /* 0x000fe20000010000 */
[----:B------:R-:W-:Y:S01]  /*2e20*/  FFMA.FTZ R83, R58, R37, R83 ;  /* 0x000000253a537223 */ /* 0x000fe20000010053 */
[----:B------:R-:W-:Y:S01]  /*2e30*/  FFMA.FTZ R75, R56, R35, R75 ;  /* 0x00000023384b7223 */ /* 0x000fe2000001004b */
[----:B------:R-:W-:Y:S01]  /*2e40*/  FADD.FTZ R74, R74, R35 ;  /* 0x000000234a4a7221 */ /* 0x000fe20000010000 */
[----:B------:R-:W-:Y:S01]  /*2e50*/  FADD.FTZ R76, R76, R33 ;  /* 0x000000214c4c7221 */ /* 0x000fe20000010000 */
[----:B------:R-:W-:Y:S01]  /*2e60*/  ISETP.GE.U32.AND P0, PT, R128, UR10, PT ;  /* 0x0000000a80007c0c */ /* 0x000fe2000bf06070 */
[----:B------:R-:W-:Y:S01]  /*2e70*/  FADD.FTZ R72, R72, R31 ;  /* 0x0000001f48487221 */ /* 0x000fe20000010000 */
[----:B------:R0:W-:Y:S01]  /*2e80*/  STS.64 [R20], R70 ;  /* 0x0000004614007388 */ /* 0x0001e20000000a00 */
[----:B------:R-:W-:Y:S01]  /*2e90*/  FFMA.FTZ R77, R44, R27, R77 ;  /* 0x0000001b2c4d7223 */ /* 0x000fe2000001004d */
[----:B------:R-:W-:Y:S01]  /*2ea0*/  FFMA.FTZ R81, R50, R28, R81 ;  /* 0x0000001c32517223 */ /* 0x000fe20000010051 */
[----:B------:R-:W-:Y:S01]  /*2eb0*/  FFMA.FTZ R83, R48, R31, R83 ;  /* 0x0000001f30537223 */ /* 0x000fe20000010053 */
[----:B------:R-:W-:Y:S01]  /*2ec0*/  FFMA.FTZ R75, R46, R29, R75 ;  /* 0x0000001d2e4b7223 */ /* 0x000fe2000001004b */
[----:B------:R-:W-:Y:S01]  /*2ed0*/  FADD.FTZ R74, R74, R29 ;  /* 0x0000001d4a4a7221 */ /* 0x000fe20000010000 */
[----:B------:R-:W-:Y:S01]  /*2ee0*/  FADD.FTZ R76, R76, R27 ;  /* 0x0000001b4c4c7221 */ /* 0x000fe20000010000 */
[----:B------:R-:W-:Y:S01]  /*2ef0*/  ISETP.GE.AND.EX P0, PT, R126, UR6, PT, P0 ;  /* 0x000000067e007c0c */ /* 0x000fe2000bf06300 */
[----:B------:R-:W-:Y:S01]  /*2f00*/  FADD.FTZ R72, R72, R103 ;  /* 0x0000006748487221 */ /* 0x000fe20000010000 */
[----:B------:R-:W-:Y:S01]  /*2f10*/  FFMA.FTZ R77, R32, R107, R77 ;  /* 0x0000006b204d7223 */ /* 0x000fe2000001004d */
[----:B0-----:R-:W-:Y:S01]  /*2f20*/  FADD.FTZ R70, R73, R28 ;  /* 0x0000001c49467221 */ /* 0x001fe20000010000 */
        /* <DEDUP_REMOVED lines=9> */
[----:B------:R-:W-:Y:S01]  /*2fc0*/  FADD.FTZ R70, R70, R115 ;  /* 0x0000007346467221 */ /* 0x000fe20000010000 */
        /* <DEDUP_REMOVED lines=14> */
[----:B------:R-:W-:-:S02]  /*30b0*/  ISETP.GT.U32.AND P1, PT, R24, 0xf, PT ;  /* 0x0000000f1800780c */ /* 0x000fc40003f24070 */
[----:B------:R-:W-:Y:S01]  /*30c0*/  CS2R R88, SRZ ;  /* 0x0000000000587805 */ /* 0x000fe2000001ff00 */
[----:B------:R-:W-:Y:S01]  /*30d0*/  FFMA.FTZ R72, R114, R129, R81 ;  /* 0x0000008172487223 */ /* 0x000fe20000010051 */
[----:B------:R-:W-:Y:S01]  /*30e0*/  FADD.FTZ R73, R70, R129 ;  /* 0x0000008146497221 */ /* 0x000fe20000010000 */
[----:B------:R-:W-:Y:S01]  /*30f0*/  FFMA.FTZ R74, R120, R127, R83 ;  /* 0x0000007f784a7223 */ /* 0x000fe20000010053 */
[----:B------:R-:W-:Y:S01]  /*3100*/  FFMA.FTZ R76, R124, R133, R71 ;  /* 0x000000857c4c7223 */ /* 0x000fe20000010047 */
[----:B------:R-:W-:Y:S01]  /*3110*/  FADD.FTZ R77, R80, R133 ;  /* 0x00000085504d7221 */ /* 0x000fe20000010000 */
[----:B------:R-:W-:Y:S01]  /*3120*/  FADD.FTZ R79, R82, R131 ;  /* 0x00000083524f7221 */ /* 0x000fe20000010000 */
[----:B------:R-:W-:Y:S06]  /*3130*/  BAR.SYNC.DEFER_BLOCKING 0x0 ;  /* 0x0000000000007b1d */ /* 0x000fec0000010000 */
[----:B------:R-:W-:Y:S05]  /*3140*/  @!P0 BRA `(.L_x_1993) ;  /* 0x0000000000b08947 */ /* 0x000fea0003800000 */
        /* <DEDUP_REMOVED lines=25> */
[----:B------:R-:W-:Y:S02]  /*32e0*/  LEA R85, R16, R87, 0x3 ;  /* 0x0000005710557211 */ /* 0x000fe400078e18ff */
[----:B------:R-:W-:Y:S01]  /*32f0*/  SHF.L.U32 R91, R91, 0x1, RZ ;  /* 0x000000015b5b7819 */ /* 0x000fe200000006ff */
[----:B------:R-:W-:Y:S01]  /*3300*/  STS.64 [R90], R78 ;  /* 0x0000004e5a007388 */ /* 0x000fe20000000a00 */
[----:B------:R-:W-:Y:S08]  /*3310*/  BAR.SYNC.DEFER_BLOCKING 0x0 ;  /* 0x0000000000007b1d */ /* 0x000ff00000010000 */
[----:B0-----:R-:W0:Y:S01]  /*3320*/  LDC.64 R86, c[0x0][0x260] ;  /* 0x00009800ff567b82 */ /* 0x001e220000000a00 */
        /* <DEDUP_REMOVED lines=14> */
.L_x_1993:
        /* <DEDUP_REMOVED lines=11> */
[----:B------:R-:W-:Y:S02]  /*34c0*/  SHF.R.S32.HI R71, RZ, 0x1f, R70 ;  /* 0x0000001fff477819 */ /* 0x000fe40000011446 */
[----:B------:R-:W-:Y:S02]  /*34d0*/  IADD3 R82, R94, 0xc, RZ ;  /* 0x0000000c5e527810 */ /* 0x000fe40007ffe0ff */
[----:B------:R-:W-:-:S02]  /*34e0*/  LEA.HI R80, R81, R80, RZ, 0x2 ;  /* 0x0000005051507211 */ /* 0x000fc400078f10ff */
[C---:B0-----:R-:W-:Y:S02]  /*34f0*/  IADD3 R85, R94.reuse, 0x18, RZ ;  /* 0x000000185e557810 */ /* 0x041fe40007ffe0ff */
[----:B------:R-:W-:Y:S02]  /*3500*/  IADD3 R81, R94, 0x10, RZ ;  /* 0x000000105e517810 */ /* 0x000fe40007ffe0ff */
[----:B------:R-:W-:Y:S02]  /*3510*/  LEA.HI R70, R71, R70, RZ, 0x2 ;  /* 0x0000004647467211 */ /* 0x000fe400078f10ff */
[----:B------:R-:W-:Y:S02]  /*3520*/  SHF.R.S32.HI R71, RZ, 0x1f, R82 ;  /* 0x0000001fff477819 */ /* 0x000fe40000011452 */
[----:B------:R-:W-:Y:S02]  /*3530*/  SHF.R.S32.HI R88, RZ, 0x1f, R85 ;  /* 0x0000001fff587819 */ /* 0x000fe40000011455 */
[----:B------:R-:W-:-:S02]  /*3540*/  SHF.R.S32.HI R84, RZ, 0x1f, R81 ;  /* 0x0000001fff547819 */ /* 0x000fc40000011451 */
[----:B------:R-:W-:Y:S02]  /*3550*/  IADD3 R95, R94, 0x1c, RZ ;  /* 0x0000001c5e5f7810 */ /* 0x000fe40007ffe0ff */
[----:B------:R-:W-:Y:S02]  /*3560*/  LEA.HI R82, R71, R82, RZ, 0x2 ;  /* 0x0000005247527211 */ /* 0x000fe400078f10ff */
[----:B------:R-:W-:Y:S02]  /*3570*/  LEA.HI R90, R88, R85, RZ, 0x2 ;  /* 0x00000055585a7211 */ /* 0x000fe400078f10ff */
[----:B------:R-:W-:Y:S02]  /*3580*/  SHF.R.S32.HI R71, RZ, 0x1f, R94 ;  /* 0x0000001fff477819 */ /* 0x000fe4000001145e */
[----:B------:R-:W-:Y:S02]  /*3590*/  LEA.HI R84, R84, R81, RZ, 0x2 ;  /* 0x0000005154547211 */ /* 0x000fe400078f10ff */
[----:B------:R-:W-:-:S02]  /*35a0*/  IADD3 R93, R94, 0x20, RZ ;  /* 0x000000205e5d7810 */ /* 0x000fc40007ffe0ff */
[----:B------:R-:W-:Y:S02]  /*35b0*/  SHF.R.S32.HI R88, RZ, 0x1f, R95 ;  /* 0x0000001fff587819 */ /* 0x000fe4000001145f */
[----:B------:R-:W-:Y:S02]  /*35c0*/  IADD3 R81, R94, 0x24, RZ ;  /* 0x000000245e517810 */ /* 0x000fe40007ffe0ff */
[----:B------:R-:W-:Y:S02]  /*35d0*/  LEA.HI R71, R71, R94, RZ, 0x2 ;  /* 0x0000005e47477211 */ /* 0x000fe400078f10ff */
[----:B------:R-:W-:Y:S02]  /*35e0*/  SHF.R.S32.HI R92, RZ, 0x1f, R93 ;  /* 0x0000001fff5c7819 */ /* 0x000fe4000001145d */
[----:B------:R-:W-:Y:S02]  /*35f0*/  LEA.HI R95, R88, R95, RZ, 0x2 ;  /* 0x0000005f585f7211 */ /* 0x000fe400078f10ff */
[----:B------:R-:W-:-:S02]  /*3600*/  IADD3 R83, R94, 0x14, RZ ;  /* 0x000000145e537810 */ /* 0x000fc40007ffe0ff */
[----:B------:R-:W-:Y:S02]  /*3610*/  SHF.R.S32.HI R88, RZ, 0x1f, R81 ;  /* 0x0000001fff587819 */ /* 0x000fe40000011451 */
[----:B------:R-:W-:Y:S02]  /*3620*/  SHF.R.S32.HI R71, RZ, 0x2, R71 ;  /* 0x00000002ff477819 */ /* 0x000fe40000011447 */
[----:B------:R-:W-:Y:S02]  /*3630*/  LEA.HI R93, R92, R93, RZ, 0x2 ;  /* 0x0000005d5c5d7211 */ /* 0x000fe400078f10ff */
[----:B------:R-:W-:Y:S01]  /*3640*/  SHF.R.S32.HI R86, RZ, 0x1f, R83 ;  /* 0x0000001fff567819 */ /* 0x000fe20000011453 */
[----:B------:R-:W-:Y:S01]  /*3650*/  IMAD R71, R71, 0x28, R22 ;  /* 0x0000002847477824 */ /* 0x000fe200078e0216 */
[----:B------:R-:W-:Y:S02]  /*3660*/  LEA.HI R92, R88, R81, RZ, 0x2 ;  /* 0x00000051585c7211 */ /* 0x000fe400078f10ff */
[----:B------:R-:W-:-:S02]  /*3670*/  SHF.R.S32.HI R81, RZ, 0x2, R70 ;  /* 0x00000002ff517819 */ /* 0x000fc40000011446 */
[----:B------:R-:W-:Y:S02]  /*3680*/  LEA.HI R86, R86, R83, RZ, 0x2 ;  /* 0x0000005356567211 */ /* 0x000fe400078f10ff */
[----:B------:R-:W-:Y:S01]  /*3690*/  SHF.R.S32.HI R83, RZ, 0x2, R80 ;  /* 0x00000002ff537819 */ /* 0x000fe20000011450 */
[----:B------:R-:W-:Y:S01]  /*36a0*/  IMAD R81, R81, 0x28, R22 ;  /* 0x0000002851517824 */ /* 0x000fe200078e0216 */
[----:B------:R-:W-:Y:S02]  /*36b0*/  IADD3 R71, R71, R130, RZ ;  /* 0x0000008247477210 */ /* 0x000fe40007ffe0ff */
[----:B------:R-:W-:Y:S01]  /*36c0*/  SHF.R.S32.HI R85, RZ, 0x2, R82 ;  /* 0x00000002ff557819 */ /* 0x000fe20000011452 */
[----:B------:R-:W-:Y:S01]  /*36d0*/  IMAD R83, R83, 0x28, R22 ;  /* 0x0000002853537824 */ /* 0x000fe200078e0216 */
[C---:B------:R-:W-:Y:S02]  /*36e0*/  IADD3 R82, R130.reuse, R81, RZ ;  /* 0x0000005182527210 */ /* 0x040fe40007ffe0ff */
[----:B------:R0:W1:Y:S01]  /*36f0*/  LDS.64 R80, [R71] ;  /* 0x0000000047507984 */ /* 0x0000620000000a00 */
[----:B------:R-:W-:Y:S01]  /*3700*/  SHF.R.S32.HI R87, RZ, 0x2, R84 ;  /* 0x00000002ff577819 */ /* 0x000fe20000011454 */
[----:B------:R-:W-:Y:S01]  /*3710*/  IMAD R85, R85, 0x28, R22 ;  /* 0x0000002855557824 */ /* 0x000fe200078e0216 */
[----:B------:R-:W-:-:S02]  /*3720*/  IADD3 R84, R130, R83, RZ ;  /* 0x0000005382547210 */ /* 0x000fc40007ffe0ff */
[----:B------:R-:W2:Y:S01]  /*3730*/  LDS.64 R82, [R82] ;  /* 0x0000000052527984 */ /* 0x000ea20000000a00 */
[----:B------:R-:W-:Y:S01]  /*3740*/  SHF.R.S32.HI R89, RZ, 0x2, R86 ;  /* 0x00000002ff597819 */ /* 0x000fe20000011456 */
[--C-:B------:R-:W-:Y:S01]  /*3750*/  IMAD R87, R87, 0x28, R22.reuse ;  /* 0x0000002857577824 */ /* 0x100fe200078e0216 */
[----:B------:R-:W-:Y:S02]  /*3760*/  IADD3 R86, R130, R85, RZ ;  /* 0x0000005582567210 */ /* 0x000fe40007ffe0ff */
[----:B------:R-:W3:Y:S01]  /*3770*/  LDS.64 R84, [R84] ;  /* 0x0000000054547984 */ /* 0x000ee20000000a00 */
[----:B------:R-:W-:Y:S01]  /*3780*/  IMAD R89, R89, 0x28, R22 ;  /* 0x0000002859597824 */ /* 0x000fe200078e0216 */
[----:B------:R-:W-:Y:S02]  /*3790*/  IADD3 R98, R94, 0x28, RZ ;  /* 0x000000285e627810 */ /* 0x000fe40007ffe0ff */
[----:B------:R-:W-:Y:S02]  /*37a0*/  IADD3 R88, R130, R87, RZ ;  /* 0x0000005782587210 */ /* 0x000fe40007ffe0ff */
[----:B------:R-:W4:Y:S01]  /*37b0*/  LDS.64 R86, [R86] ;  /* 0x0000000056567984 */ /* 0x000f220000000a00 */
[----:B0-----:R-:W-:-:S02]  /*37c0*/  SHF.R.S32.HI R71, RZ, 0x2, R90 ;  /* 0x00000002ff477819 */ /* 0x001fc4000001145a */
[----:B------:R-:W-:Y:S02]  /*37d0*/  SHF.R.S32.HI R91, RZ, 0x1f, R98 ;  /* 0x0000001fff5b7819 */ /* 0x000fe40000011462 */
[----:B------:R-:W-:Y:S01]  /*37e0*/  IADD3 R90, R130, R89, RZ ;  /* 0x00000059825a7210 */ /* 0x000fe20007ffe0ff */
[----:B------:R-:W-:Y:S01]  /*37f0*/  IMAD R71, R71, 0x28, R22 ;  /* 0x0000002847477824 */ /* 0x000fe200078e0216 */
[----:B------:R-:W0:Y:S01]  /*3800*/  LDS.64 R88, [R88] ;  /* 0x0000000058587984 */ /* 0x000e220000000a00 */
[----:B------:R-:W-:Y:S02]  /*3810*/  LEA.HI R98, R91, R98, RZ, 0x2 ;  /* 0x000000625b627211 */ /* 0x000fe400078f10ff */
[C---:B------:R-:W-:Y:S01]  /*3820*/  IADD3 R136, R94.reuse, 0x30, RZ ;  /* 0x000000305e887810 */ /* 0x040fe20007ffe0ff */
[----:B------:R-:W5:Y:S01]  /*3830*/  LDS.64 R90, [R90] ;  /* 0x000000005a5a7984 */ /* 0x000f620000000a00 */
[----:B------:R-:W-:Y:S02]  /*3840*/  IADD3 R134, R94, 0x34, RZ ;  /* 0x000000345e867810 */ /* 0x000fe40007ffe0ff */
[----:B------:R-:W-:-:S02]  /*3850*/  SHF.R.S32.HI R97, RZ, 0x1f, R136 ;  /* 0x0000001fff617819 */ /* 0x000fc40000011488 */
[C---:B------:R-:W-:Y:S02]  /*3860*/  IADD3 R132, R94.reuse, 0x3c, RZ ;  /* 0x0000003c5e847810 */ /* 0x040fe40007ffe0ff */
[----:B------:R-:W-:Y:S02]  /*3870*/  LEA.HI R136, R97, R136, RZ, 0x2 ;  /* 0x0000008861887211 */ /* 0x000fe400078f10ff */
[----:B------:R-:W-:Y:S02]  /*3880*/  SHF.R.S32.HI R97, RZ, 0x1f, R134 ;  /* 0x0000001fff617819 */ /* 0x000fe40000011486 */
[----:B------:R-:W-:Y:S02]  /*3890*/  IADD3 R99, R94, 0x40, RZ ;  /* 0x000000405e637810 */ /* 0x000fe40007ffe0ff */
[----:B------:R-:W-:Y:S02]  /*38a0*/  LEA.HI R134, R97, R134, RZ, 0x2 ;  /* 0x0000008661867211 */ /* 0x000fe400078f10ff */
[----:B------:R-:W-:-:S02]  /*38b0*/  SHF.R.S32.HI R97, RZ, 0x1f, R132 ;  /* 0x0000001fff617819 */ /* 0x000fc40000011484 */
[----:B------:R-:W-:Y:S02]  /*38c0*/  SHF.R.S32.HI R138, RZ, 0x1f, R99 ;  /* 0x0000001fff8a7819 */ /* 0x000fe40000011463 */
[----:B------:R-:W-:Y:S02]  /*38d0*/  LEA.HI R132, R97, R132, RZ, 0x2 ;  /* 0x0000008461847211 */ /* 0x000fe400078f10ff */
[----:B------:R-:W-:Y:S01]  /*38e0*/  LEA.HI R97, R138, R99, RZ, 0x2 ;  /* 0x000000638a617211 */ /* 0x000fe200078f10ff */
[----:B-1----:R-:W-:Y:S01]  /*38f0*/  FADD.FTZ R99, RZ, R80 ;  /* 0x00000050ff637221 */ /* 0x002fe20000010000 */
[C---:B------:R-:W-:Y:S01]  /*3900*/  IADD3 R138, R94.reuse, 0x48, RZ ;  /* 0x000000485e8a7810 */ /* 0x040fe20007ffe0ff */
[----:B------:R-:W-:Y:S01]  /*3910*/  FADD.FTZ R80, RZ, R81 ;  /* 0x00000051ff507221 */ /* 0x000fe20000010000 */
[----:B------:R-:W-:Y:S01]  /*3920*/  IADD3 R135, R94, 0x38, RZ ;  /* 0x000000385e877810 */ /* 0x000fe20007ffe0ff */
[----:B--2---:R-:W-:Y:S01]  /*3930*/  FADD.FTZ R99, R99, R82 ;  /* 0x0000005263637221 */ /* 0x004fe20000010000 */
[----:B------:R-:W-:Y:S01]  /*3940*/  SHF.R.S32.HI R81, RZ, 0x1f, R138 ;  /* 0x0000001fff517819 */ /* 0x000fe2000001148a */
[----:B------:R-:W-:Y:S01]  /*3950*/  FADD.FTZ R80, R80, R83 ;  /* 0x0000005350507221 */ /* 0x000fe20000010000 */
[C---:B------:R-:W-:Y:S01]  /*3960*/  IADD3 R137, R94.reuse, 0x2c, RZ ;  /* 0x0000002c5e897810 */ /* 0x040fe20007ffe0ff */
[----:B---3--:R-:W-:Y:S01]  /*3970*/  FADD.FTZ R99, R99, R84 ;  /* 0x0000005463637221 */ /* 0x008fe20000010000 */
[----:B------:R-:W-:Y:S01]  /*3980*/  IADD3 R139, R94, 0x44, RZ ;  /* 0x000000445e8b7810 */ /* 0x000fe20007ffe0ff */
[----:B------:R-:W-:Y:S01]  /*3990*/  FADD.FTZ R80, R80, R85 ;  /* 0x0000005550507221 */ /* 0x000fe20000010000 */
[----:B------:R-:W-:Y:S01]  /*39a0*/  IADD3 R82, R94, 0x4c, RZ ;  /* 0x0000004c5e527810 */ /* 0x000fe20007ffe0ff */
[----:B----4-:R-:W-:Y:S01]  /*39b0*/  FADD.FTZ R99, R99, R86 ;  /* 0x0000005663637221 */ /* 0x010fe20000010000 */
[----:B------:R-:W-:Y:S01]  /*39c0*/  SHF.R.S32.HI R96, RZ, 0x1f, R135 ;  /* 0x0000001fff607819 */ /* 0x000fe20000011487 */
[----:B------:R-:W-:Y:S01]  /*39d0*/  FADD.FTZ R80, R80, R87 ;  /* 0x0000005750507221 */ /* 0x000fe20000010000 */
[----:B------:R-:W-:Y:S01]  /*39e0*/  LEA.HI R94, R81, R138, RZ, 0x2 ;  /* 0x0000008a515e7211 */ /* 0x000fe200078f10ff */
[----:B0-----:R-:W-:Y:S01]  /*39f0*/  FADD.FTZ R99, R99, R88 ;  /* 0x0000005863637221 */ /* 0x001fe20000010000 */
[----:B------:R-:W-:Y:S01]  /*3a00*/  SHF.R.S32.HI R81, RZ, 0x2, R95 ;  /* 0x00000002ff517819 */ /* 0x000fe2000001145f */
[----:B------:R-:W-:Y:S01]  /*3a10*/  FADD.FTZ R80, R80, R89 ;  /* 0x0000005950507221 */ /* 0x000fe20000010000 */
[----:B------:R-:W-:-:S02]  /*3a20*/  LEA.HI R135, R96, R135, RZ, 0x2 ;  /* 0x0000008760877211 */ /* 0x000fc400078f10ff */
[----:B------:R-:W-:Y:S01]  /*3a30*/  SHF.R.S32.HI R96, RZ, 0x1f, R139 ;  /* 0x0000001fff607819 */ /* 0x000fe2000001148b */
[----:B------:R-:W-:Y:S01]  /*3a40*/  IMAD R81, R81, 0x28, R22 ;  /* 0x0000002851517824 */ /* 0x000fe200078e0216 */
[----:B------:R-:W-:Y:S01]  /*3a50*/  SHF.R.S32.HI R70, RZ, 0x1f, R137 ;  /* 0x0000001fff467819 */ /* 0x000fe20000011489 */
[----:B-----5:R-:W-:Y:S01]  /*3a60*/  FADD.FTZ R138, R80, R91 ;  /* 0x0000005b508a7221 */ /* 0x020fe20000010000 */
[----:B------:R-:W-:Y:S02]  /*3a70*/  IADD3 R71, R130, R71, RZ ;  /* 0x0000004782477210 */ /* 0x000fe40007ffe0ff */
[----:B------:R-:W-:Y:S02]  /*3a80*/  SHF.R.S32.HI R83, RZ, 0x1f, R82 ;  /* 0x0000001fff537819 */ /* 0x000fe40000011452 */
[----:B------:R-:W-:Y:S02]  /*3a90*/  SHF.R.S32.HI R93, RZ, 0x2, R93 ;  /* 0x00000002ff5d7819 */ /* 0x000fe4000001145d */
[----:B------:R-:W-:Y:S01]  /*3aa0*/  LEA.HI R96, R96, R139, RZ, 0x2 ;  /* 0x0000008b60607211 */ /* 0x000fe200078f10ff */
[----:B------:R-:W-:Y:S01]  /*3ab0*/  FADD.FTZ R139, R99, R90 ;  /* 0x0000005a638b7221 */ /* 0x000fe20000010000 */
[----:B------:R-:W-:Y:S01]  /*3ac0*/  LEA.HI R95, R83, R82, RZ, 0x2 ;  /* 0x00000052535f7211 */ /* 0x000fe200078f10ff */
[----:B------:R-:W-:Y:S01]  /*3ad0*/  IMAD R93, R93, 0x28, R22 ;  /* 0x000000285d5d7824 */ /* 0x000fe200078e0216 */
[----:B------:R-:W-:-:S02]  /*3ae0*/  IADD3 R99, R130, R81, RZ ;  /* 0x0000005182637210 */ /* 0x000fc40007ffe0ff */
[----:B------:R-:W-:Y:S02]  /*3af0*/  LEA.HI R137, R70, R137, RZ, 0x2 ;  /* 0x0000008946897211 */ /* 0x000fe400078f10ff */
[----:B------:R-:W-:Y:S01]  /*3b00*/  SHF.R.S32.HI R83, RZ, 0x2, R92 ;  /* 0x00000002ff537819 */ /* 0x000fe2000001145c */
[----:B------:R-:W0:Y:S01]  /*3b10*/  LDS.64 R70, [R71] ;  /* 0x0000000047467984 */ /* 0x000e220000000a00 */
[----:B------:R-:W-:Y:S02]  /*3b20*/  SHF.R.S32.HI R81, RZ, 0x2, R98 ;  /* 0x00000002ff517819 */ /* 0x000fe40000011462 */
[C---:B------:R-:W-:Y:S01]  /*3b30*/  IADD3 R80, R130.reuse, R93, RZ ;  /* 0x0000005d82507210 */ /* 0x040fe20007ffe0ff */
[--C-:B------:R-:W-:Y:S01]  /*3b40*/  IMAD R83, R83, 0x28, R22.reuse ;  /* 0x0000002853537824 */ /* 0x100fe200078e0216 */
[----:B------:R-:W1:Y:S01]  /*3b50*/  LDS.64 R98, [R99] ;  /* 0x0000000063627984 */ /* 0x000e620000000a00 */
[----:B------:R-:W-:Y:S01]  /*3b60*/  SHF.R.S32.HI R137, RZ, 0x2, R137 ;  /* 0x00000002ff897819 */ /* 0x000fe20000011489 */
[----:B------:R-:W-:Y:S01]  /*3b70*/  IMAD R85, R81, 0x28, R22 ;  /* 0x0000002851557824 */ /* 0x000fe200078e0216 */
[----:B------:R-:W-:Y:S01]  /*3b80*/  SHF.R.S32.HI R87, RZ, 0x2, R136 ;  /* 0x00000002ff577819 */ /* 0x000fe20000011488 */
[----:B------:R-:W2:Y:S01]  /*3b90*/  LDS.64 R80, [R80] ;  /* 0x0000000050507984 */ /* 0x000ea20000000a00 */
[C---:B------:R-:W-:Y:S01]  /*3ba0*/  IADD3 R83, R130.reuse, R83, RZ ;  /* 0x0000005382537210 */ /* 0x040fe20007ffe0ff */
[--C-:B------:R-:W-:Y:S01]  /*3bb0*/  IMAD R137, R137, 0x28, R22.reuse ;  /* 0x0000002889897824 */ /* 0x100fe200078e0216 */
[----:B------:R-:W-:Y:S01]  /*3bc0*/  IADD3 R85, R130, R85, RZ ;  /* 0x0000005582557210 */ /* 0x000fe20007ffe0ff */
[----:B------:R-:W-:Y:S01]  /*3bd0*/  IMAD R87, R87, 0x28, R22 ;  /* 0x0000002857577824 */ /* 0x000fe200078e0216 */
[----:B------:R-:W-:-:S02]  /*3be0*/  SHF.R.S32.HI R89, RZ, 0x2, R134 ;  /* 0x00000002ff597819 */ /* 0x000fc40000011486 */
[----:B------:R-:W3:Y:S01]  /*3bf0*/  LDS.64 R82, [R83] ;  /* 0x0000000053527984 */ /* 0x000ee20000000a00 */
[C---:B------:R-:W-:Y:S02]  /*3c00*/  IADD3 R86, R130.reuse, R137, RZ ;  /* 0x0000008982567210 */ /* 0x040fe40007ffe0ff */
[----:B------:R-:W-:Y:S01]  /*3c10*/  SHF.R.S32.HI R135, RZ, 0x2, R135 ;  /* 0x00000002ff877819 */ /* 0x000fe20000011487 */
[----:B------:R-:W4:Y:S01]  /*3c20*/  LDS.64 R84, [R85] ;  /* 0x0000000055547984 */ /* 0x000f220000000a00 */
[----:B------:R-:W-:Y:S01]  /*3c30*/  IMAD R89, R89, 0x28, R22 ;  /* 0x0000002859597824 */ /* 0x000fe200078e0216 */
[C---:B------:R-:W-:Y:S02]  /*3c40*/  IADD3 R88, R130.reuse, R87, RZ ;  /* 0x0000005782587210 */ /* 0x040fe40007ffe0ff */
[----:B------:R-:W-:Y:S01]  /*3c50*/  SHF.R.S32.HI R91, RZ, 0x2, R132 ;  /* 0x00000002ff5b7819 */ /* 0x000fe20000011484 */
[----:B------:R-:W5:Y:S01]  /*3c60*/  LDS.64 R86, [R86] ;  /* 0x0000000056567984 */ /* 0x000f620000000a00 */
        /* <DEDUP_REMOVED lines=8> */
[----:B------:R-:W-:Y:S01]  /*3cf0*/  SHF.R.S32.HI R135, RZ, 0x2, R94 ;  /* 0x00000002ff877819 */ /* 0x000fe2000001145e */
[--C-:B------:R-:W-:Y:S01]  /*3d00*/  IMAD R97, R97, 0x28, R22.reuse ;  /* 0x0000002861617824 */ /* 0x100fe200078e0216 */
[C---:B------:R-:W-:Y:S01]  /*3d10*/  IADD3 R94, R130.reuse, R93, RZ ;  /* 0x0000005d825e7210 */ /* 0x040fe20007ffe0ff */
[----:B------:R-:W-:Y:S01]  /*3d20*/  IMAD R137, R137, 0x28, R22 ;  /* 0x0000002889897824 */ /* 0x000fe200078e0216 */
[----:B------:R-:W5:Y:S01]  /*3d30*/  LDS.64 R92, [R92] ;  /* 0x000000005c5c7984 */ /* 0x000f620000000a00 */
[----:B------:R-:W-:Y:S01]  /*3d40*/  SHF.R.S32.HI R141, RZ, 0x2, R95 ;  /* 0x00000002ff8d7819 */ /* 0x000fe2000001145f */
[----:B0-----:R-:W-:Y:S01]  /*3d50*/  FADD.FTZ R139, R139, R70 ;  /* 0x000000468b8b7221 */ /* 0x001fe20000010000 */
[C---:B------:R-:W-:Y:S01]  /*3d60*/  IADD3 R97, R130.reuse, R97, RZ ;  /* 0x0000006182617210 */ /* 0x040fe20007ffe0ff */
[----:B------:R-:W0:Y:S01]  /*3d70*/  LDS.64 R94, [R94] ;  /* 0x000000005e5e7984 */ /* 0x000e220000000a00 */
[----:B------:R-:W-:Y:S01]  /*3d80*/  IMAD R135, R135, 0x28, R22 ;  /* 0x0000002887877824 */ /* 0x000fe200078e0216 */
[----:B------:R-:W-:Y:S01]  /*3d90*/  IADD3 R70, R130, R137, RZ ;  /* 0x0000008982467210 */ /* 0x000fe20007ffe0ff */
[----:B------:R-:W-:Y:S01]  /*3da0*/  FADD.FTZ R138, R138, R71 ;  /* 0x000000478a8a7221 */ /* 0x000fe20000010000 */
[----:B-1----:R-:W-:Y:S01]  /*3db0*/  FADD.FTZ R139, R139, R98 ;  /* 0x000000628b8b7221 */ /* 0x002fe20000010000 */
[----:B------:R-:W1:Y:S01]  /*3dc0*/  LDS.64 R96, [R97] ;  /* 0x0000000061607984 */ /* 0x000e620000000a00 */
[----:B------:R-:W-:Y:S01]  /*3dd0*/  IMAD R141, R141, 0x28, R22 ;  /* 0x000000288d8d7824 */ /* 0x000fe200078e0216 */
[----:B------:R-:W-:Y:S01]  /*3de0*/  IADD3 R98, R130, R135, RZ ;  /* 0x0000008782627210 */ /* 0x000fe20007ffe0ff */
[----:B------:R-:W-:Y:S01]  /*3df0*/  FADD.FTZ R138, R138, R99 ;  /* 0x000000638a8a7221 */ /* 0x000fe20000010000 */
[----:B------:R-:W1:Y:S01]  /*3e00*/  LDS.64 R70, [R70] ;  /* 0x0000000046467984 */ /* 0x000e620000000a00 */
[----:B--2---:R-:W-:Y:S01]  /*3e10*/  FADD.FTZ R139, R139, R80 ;  /* 0x000000508b8b7221 */ /* 0x004fe20000010000 */
[----:B------:R-:W-:Y:S01]  /*3e20*/  IADD3 R141, R130, R141, RZ ;  /* 0x0000008d828d7210 */ /* 0x000fe20007ffe0ff */
[----:B------:R-:W-:Y:S01]  /*3e30*/  FADD.FTZ R138, R138, R81 ;  /* 0x000000518a8a7221 */ /* 0x000fe20000010000 */
[----:B------:R-:W2:Y:S01]  /*3e40*/  LDS.64 R98, [R98] ;  /* 0x0000000062627984 */ /* 0x000ea20000000a00 */
[----:B---3--:R-:W-:-:S02]  /*3e50*/  FADD.FTZ R139, R139, R82 ;  /* 0x000000528b8b7221 */ /* 0x008fc40000010000 */
[----:B------:R-:W-:Y:S01]  /*3e60*/  FADD.FTZ R138, R138, R83 ;  /* 0x000000538a8a7221 */ /* 0x000fe20000010000 */
[----:B------:R-:W3:Y:S01]  /*3e70*/  LDS.64 R80, [R141] ;  /* 0x000000008d507984 */ /* 0x000ee20000000a00 */
[----:B----4-:R-:W-:Y:S02]  /*3e80*/  FADD.FTZ R139, R139, R84 ;  /* 0x000000548b8b7221 */ /* 0x010fe40000010000 */
[----:B------:R-:W-:Y:S02]  /*3e90*/  FADD.FTZ R138, R138, R85 ;  /* 0x000000558a8a7221 */ /* 0x000fe40000010000 */
[----:B-----5:R-:W-:Y:S02]  /*3ea0*/  FADD.FTZ R139, R139, R86 ;  /* 0x000000568b8b7221 */ /* 0x020fe40000010000 */
[----:B------:R-:W-:Y:S02]  /*3eb0*/  FADD.FTZ R138, R138, R87 ;  /* 0x000000578a8a7221 */ /* 0x000fe40000010000 */
[----:B------:R-:W-:-:S02]  /*3ec0*/  FADD.FTZ R139, R139, R88 ;  /* 0x000000588b8b7221 */ /* 0x000fc40000010000 */
[----:B------:R-:W-:Y:S02]  /*3ed0*/  FADD.FTZ R138, R138, R89 ;  /* 0x000000598a8a7221 */ /* 0x000fe40000010000 */
[----:B------:R-:W-:Y:S02]  /*3ee0*/  FADD.FTZ R139, R139, R90 ;  /* 0x0000005a8b8b7221 */ /* 0x000fe40000010000 */
[----:B------:R-:W-:Y:S02]  /*3ef0*/  FADD.FTZ R138, R138, R91 ;  /* 0x0000005b8a8a7221 */ /* 0x000fe40000010000 */
[----:B------:R-:W-:Y:S02]  /*3f00*/  FADD.FTZ R139, R139, R92 ;  /* 0x0000005c8b8b7221 */ /* 0x000fe40000010000 */
[----:B------:R-:W-:Y:S02]  /*3f10*/  FADD.FTZ R138, R138, R93 ;  /* 0x0000005d8a8a7221 */ /* 0x000fe40000010000 */
[----:B0-----:R-:W-:-:S02]  /*3f20*/  FADD.FTZ R139, R139, R94 ;  /* 0x0000005e8b8b7221 */ /* 0x001fc40000010000 */
[----:B------:R-:W-:Y:S02]  /*3f30*/  FADD.FTZ R138, R138, R95 ;  /* 0x0000005f8a8a7221 */ /* 0x000fe40000010000 */
[----:B-1----:R-:W-:Y:S02]  /*3f40*/  FADD.FTZ R139, R139, R96 ;  /* 0x000000608b8b7221 */ /* 0x002fe40000010000 */
[----:B------:R-:W-:Y:S02]  /*3f50*/  FADD.FTZ R138, R138, R97 ;  /* 0x000000618a8a7221 */ /* 0x000fe40000010000 */
[----:B------:R-:W-:Y:S02]  /*3f60*/  FADD.FTZ R139, R139, R70 ;  /* 0x000000468b8b7221 */ /* 0x000fe40000010000 */
[----:B------:R-:W-:Y:S02]  /*3f70*/  FADD.FTZ R138, R138, R71 ;  /* 0x000000478a8a7221 */ /* 0x000fe40000010000 */
[----:B--2---:R-:W-:-:S02]  /*3f80*/  FADD.FTZ R139, R139, R98 ;  /* 0x000000628b8b7221 */ /* 0x004fc40000010000 */
[----:B------:R-:W-:Y:S02]  /*3f90*/  FADD.FTZ R138, R138, R99 ;  /* 0x000000638a8a7221 */ /* 0x000fe40000010000 */
[----:B---3--:R-:W-:Y:S02]  /*3fa0*/  FADD.FTZ R88, R139, R80 ;  /* 0x000000508b587221 */ /* 0x008fe40000010000 */
[----:B------:R-:W-:-:S07]  /*3fb0*/  FADD.FTZ R89, R138, R81 ;  /* 0x000000518a597221 */ /* 0x000fce0000010000 */
.L_x_1995:
[----:B------:R-:W-:Y:S05]  /*3fc0*/  BSYNC B0 ;  /* 0x0000000000007941 */ /* 0x000fea0003800000 */
.L_x_1994:
[----:B------:R-:W1:Y:S01]  /*3fd0*/  SHFL.BFLY PT, R71, R88, 0x2, 0x1f ;  /* 0x0c401f0058477f89 */ /* 0x000e6200000e0000 */
[----:B------:R-:W-:Y:S01]  /*3fe0*/  LOP3.LUT P2, RZ, R24, 0xfffffff3, RZ, 0xc0, !PT ;  /* 0xfffffff318ff7812 */ /* 0x000fe2000784c0ff */
[----:B------:R-:W-:Y:S01]  /*3ff0*/  BSSY B0, `(.L_x_1996) ;  /* 0x0000015000007945 */ /* 0x000fe20003800000 */
[----:B------:R-:W-:Y:S01]  /*4000*/  ISETP.GE.U32.AND P1, PT, R128, UR10, PT ;  /* 0x0000000a80007c0c */ /* 0x000fe2000bf26070 */
[----:B------:R-:W2:Y:S03]  /*4010*/  SHFL.BFLY PT, R70, R89, 0x2, 0x1f ;  /* 0x0c401f0059467f89 */ /* 0x000ea600000e0000 */
[----:B------:R-:W-:Y:S01]  /*4020*/  ISETP.GE.AND.EX P1, PT, R126, UR6, PT, P1 ;  /* 0x000000067e007c0c */ /* 0x000fe2000bf26310 */
[----:B-1----:R-:W-:Y:S01]  /*4030*/  FADD.FTZ R80, R71, R88 ;  /* 0x0000005847507221 */ /* 0x002fe20000010000 */
[----:B--2---:R-:W-:-:S04]  /*4040*/  FADD.FTZ R81, R70, R89 ;  /* 0x0000005946517221 */ /* 0x004fc80000010000 */
[----:B------:R-:W1:Y:S04]  /*4050*/  SHFL.BFLY PT, R71, R80, 0x1, 0x1f ;  /* 0x0c201f0050477f89 */ /* 0x000e6800000e0000 */
[----:B------:R-:W2:Y:S01]  /*4060*/  SHFL.BFLY PT, R82, R81, 0x1, 0x1f ;  /* 0x0c201f0051527f89 */ /* 0x000ea200000e0000 */
[----:B-1----:R-:W-:Y:S01]  /*4070*/  FADD.FTZ R70, R80, R71 ;  /* 0x0000004750467221 */ /* 0x002fe20000010000 */
[----:B--2---:R-:W-:Y:S01]  /*4080*/  FADD.FTZ R71, R81, R82 ;  /* 0x0000005251477221 */ /* 0x004fe20000010000 */
[----:B------:R-:W-:Y:S06]  /*4090*/  @P2 BRA `(.L_x_1997) ;  /* 0x0000000000282947 */ /* 0x000fec0003800000 */
[----:B------:R-:W1:Y:S01]  /*40a0*/  LDC R83, c[0x0][0x10] ;  /* 0x00000400ff537b82 */ /* 0x000e620000000800 */
[----:B------:R-:W-:-:S04]  /*40b0*/  SHF.R.U32.HI R82, RZ, 0x2, R24 ;  /* 0x00000002ff527819 */ /* 0x000fc80000011618 */
[----:B0-----:R-:W-:-:S03]  /*40c0*/  SHF.L.U32 R84, R82, 0x5, RZ ;  /* 0x0000000552547819 */ /* 0x001fc600000006ff */
[----:B------:R-:W0:Y:S01]  /*40d0*/  LDC.64 R80, c[0x0][0x260] ;  /* 0x00009800ff507b82 */ /* 0x000e220000000a00 */
[----:B-1----:R-:W-:Y:S01]  /*40e0*/  IMAD R82, R83, UR4, R26 ;  /* 0x0000000453527c24 */ /* 0x002fe2000f8e021a */
[----:B------:R-:W-:-:S04]  /*40f0*/  LOP3.LUT R83, R84, 0xffffffe0, R25, 0xe2, !PT ;  /* 0xffffffe054537812 */ /* 0x000fc800078ee219 */
[----:B------:R-:W-:-:S04]  /*4100*/  LEA R82, R82, R83, 0x7 ;  /* 0x0000005352527211 */ /* 0x000fc800078e38ff */
[----:B------:R-:W-:-:S05]  /*4110*/  SHF.L.U32 R83, R82, 0x1, RZ ;  /* 0x0000000152537819 */ /* 0x000fca00000006ff */
[----:B0-----:R-:W-:-:S05]  /*4120*/  IMAD.WIDE.U32 R80, R83, 0x4, R80 ;  /* 0x0000000453507825 */ /* 0x001fca00078e0050 */
[----:B------:R1:W-:Y:S02]  /*4130*/  STG.E.64 desc[UR8][R80.64], R70 ;  /* 0x0000004650007986 */ /* 0x0003e4000c101b08 */
.L_x_1997:
[----:B------:R-:W-:Y:S05]  /*4140*/  BSYNC B0 ;  /* 0x0000000000007941 */ /* 0x000fea0003800000 */
.L_x_1996:
[----:B------:R-:W-:Y:S05]  /*4150*/  @P1 BRA `(.L_x_1998) ;  /* 0x0000000000541947 */ /* 0x000fea0003800000 */
[----:B------:R-:W-:Y:S01]  /*4160*/  BAR.SYNC.DEFER_BLOCKING 0x0 ;  /* 0x0000000000007b1d */ /* 0x000fe20000010000 */
[----:B------:R-:W-:-:S13]  /*4170*/  ISETP.NE.AND P1, PT, R24, RZ, PT ;  /* 0x000000ff1800720c */ /* 0x000fda0003f25270 */
[----:B------:R-:W-:Y:S05]  /*4180*/  @P1 BRA `(.L_x_1999) ;  /* 0x00000000003c1947 */ /* 0x000fea0003800000 */
[----:B-1----:R-:W1:Y:S01]  /*4190*/  LDC.64 R70, c[0x0][0x268] ;  /* 0x00009a00ff467b82 */ /* 0x002e620000000a00 */
[----:B------:R-:W-:Y:S02]  /*41a0*/  ISETP.NE.AND P1, PT, R25, RZ, PT ;  /* 0x000000ff1900720c */ /* 0x000fe40003f25270 */
[----:B------:R-:W-:-:S04]  /*41b0*/  MOV R81, 0x7fffffe1 ;  /* 0x7fffffe100517802 */ /* 0x000fc80000000f00 */
[----:B------:R-:W-:Y:S01]  /*41c0*/  SEL R81, R81, 0x1, !P1 ;  /* 0x0000000151517807 */ /* 0x000fe20004800000 */
[----:B-1----:R-:W-:Y:S01]  /*41d0*/  IMAD.WIDE.U32 R70, R26, 0x4, R70 ;  /* 0x000000041a467825 */ /* 0x002fe200078e0046 */
[----:B------:R-:W-:Y:S06]  /*41e0*/  MEMBAR.ALL.GPU ;  /* 0x0000000000007992 */ /* 0x000fec000000a000 */
[----:B------:R-:W-:-:S00]  /*41f0*/  ERRBAR ;  /* 0x00000000000079ab */ /* 0x000fc00000000000 */
[----:B------:R-:W-:Y:S06]  /*4200*/  CGAERRBAR ;  /* 0x00000000000075ab */ /* 0x000fec0000000000 */
[----:B------:R1:W5:Y:S02]  /*4210*/  ATOM.E.ADD.STRONG.GPU PT, R81, desc[UR8][R70.64], R81 ;  /* 0x000000514651798a */ /* 0x00036400081ee1c8 */
.L_x_2000:
[----:B------:R-:W2:Y:S04]  /*4220*/  LD.E.STRONG.GPU R80, desc[UR8][R70.64] ;  /* 0x0000000846507980 */ /* 0x000ea8000c10f900 */
[----:B--2---:R-:W-:Y:S01]  /*4230*/  CCTL.IVALL ;  /* 0x00000000ff00798f */ /* 0x004fe20002000000 */
[----:B------:R-:W-:Y:S05]  /*4240*/  YIELD ;  /* 0x0000000000007946 */ /* 0x000fea0003800000 */
[----:B-----5:R-:W-:-:S04]  /*4250*/  LOP3.LUT R80, R80, R81, RZ, 0x3c, !PT ;  /* 0x0000005150507212 */ /* 0x020fc800078e3cff */
[----:B------:R-:W-:-:S13]  /*4260*/  ISETP.GT.AND P1, PT, R80, -0x1, PT ;  /* 0xffffffff5000780c */ /* 0x000fda0003f24270 */
[----:B------:R-:W-:Y:S05]  /*4270*/  @P1 BRA `(.L_x_2000) ;  /* 0xfffffffc00e81947 */ /* 0x000fea000383ffff */
.L_x_1999:
[----:B------:R-:W-:Y:S05]  /*4280*/  WARPSYNC.ALL ;  /* 0x0000000000007948 */ /* 0x000fea0003800000 */
[----:B------:R-:W-:Y:S06]  /*4290*/  BAR.SYNC.DEFER_BLOCKING 0x0 ;  /* 0x0000000000007b1d */ /* 0x000fec0000010000 */
[----:B------:R-:W-:Y:S05]  /*42a0*/  BRA `(.L_x_2001) ;  /* 0x0000000000607947 */ /* 0x000fea0003800000 */
.L_x_1998:
[----:B------:R-:W-:Y:S01]  /*42b0*/  BAR.SYNC.DEFER_BLOCKING 0x0 ;  /* 0x0000000000007b1d */ /* 0x000fe20000010000 */
[----:B------:R-:W-:-:S13]  /*42c0*/  ISETP.NE.AND P1, PT, R24, RZ, PT ;  /* 0x000000ff1800720c */ /* 0x000fda0003f25270 */
[----:B------:R-:W-:Y:S05]  /*42d0*/  @P1 BRA `(.L_x_2002) ;  /* 0x00000000004c1947 */ /* 0x000fea0003800000 */
[----:B-1----:R-:W1:Y:S01]  /*42e0*/  LDC.64 R70, c[0x0][0x268] ;  /* 0x00009a00ff467b82 */ /* 0x002e620000000a00 */
[----:B------:R-:W-:Y:S02]  /*42f0*/  SHF.R.U32.HI R80, RZ, 0x2, R26 ;  /* 0x00000002ff507819 */ /* 0x000fe4000001161a */
[----:B------:R-:W-:Y:S02]  /*4300*/  LOP3.LUT R81, R26, 0x3, RZ, 0xc0, !PT ;  /* 0x000000031a517812 */ /* 0x000fe400078ec0ff */
[----:B------:R-:W-:Y:S02]  /*4310*/  IADD3 R80, -R80, RZ, RZ ;  /* 0x000000ff50507210 */ /* 0x000fe40007ffe1ff */
[----:B------:R-:W-:Y:S02]  /*4320*/  LOP3.LUT R81, R81, 0x4, RZ, 0xfc, !PT ;  /* 0x0000000451517812 */ /* 0x000fe400078efcff */
[----:B------:R-:W-:Y:S02]  /*4330*/  ISETP.NE.AND P1, PT, R25, R80, PT ;  /* 0x000000501900720c */ /* 0x000fe40003f25270 */
[----:B------:R-:W-:Y:S01]  /*4340*/  MOV R80, 0x7fffffe1 ;  /* 0x7fffffe100507802 */ /* 0x000fe20000000f00 */
[----:B-1----:R-:W-:-:S03]  /*4350*/  IMAD.WIDE.U32 R70, R81, 0x4, R70 ;  /* 0x0000000451467825 */ /* 0x002fc600078e0046 */
[----:B------:R-:W-:Y:S01]  /*4360*/  SEL R81, R80, 0x1, !P1 ;  /* 0x0000000150517807 */ /* 0x000fe20004800000 */
[----:B------:R-:W-:Y:S06]  /*4370*/  MEMBAR.ALL.GPU ;  /* 0x0000000000007992 */ /* 0x000fec000000a000 */
[----:B------:R-:W-:-:S00]  /*4380*/  ERRBAR ;  /* 0x00000000000079ab */ /* 0x000fc00000000000 */
[----:B------:R-:W-:Y:S06]  /*4390*/  CGAERRBAR ;  /* 0x00000000000075ab */ /* 0x000fec0000000000 */
[----:B------:R1:W5:Y:S02]  /*43a0*/  ATOM.E.ADD.STRONG.GPU PT, R81, desc[UR8][R70.64], R81 ;  /* 0x000000514651798a */ /* 0x00036400081ee1c8 */
.L_x_2003:
[----:B------:R-:W2:Y:S04]  /*43b0*/  LD.E.STRONG.GPU R80, desc[UR8][R70.64] ;  /* 0x0000000846507980 */ /* 0x000ea8000c10f900 */
[----:B--2---:R-:W-:Y:S01]  /*43c0*/  CCTL.IVALL ;  /* 0x00000000ff00798f */ /* 0x004fe20002000000 */
[----:B------:R-:W-:Y:S05]  /*43d0*/  YIELD ;  /* 0x0000000000007946 */ /* 0x000fea0003800000 */
[----:B-----5:R-:W-:-:S04]  /*43e0*/  LOP3.LUT R80, R80, R81, RZ, 0x3c, !PT ;  /* 0x0000005150507212 */ /* 0x020fc800078e3cff */
[----:B------:R-:W-:-:S13]  /*43f0*/  ISETP.GT.AND P1, PT, R80, -0x1, PT ;  /* 0xffffffff5000780c */ /* 0x000fda0003f24270 */
[----:B------:R-:W-:Y:S05]  /*4400*/  @P1 BRA `(.L_x_2003) ;  /* 0xfffffffc00e81947 */ /* 0x000fea000383ffff */
.L_x_2002:
[----:B------:R-:W-:Y:S05]  /*4410*/  WARPSYNC.ALL ;  /* 0x0000000000007948 */ /* 0x000fea0003800000 */
[----:B------:R-:W-:Y:S06]  /*4420*/  BAR.SYNC.DEFER_BLOCKING 0x0 ;  /* 0x0000000000007b1d */ /* 0x000fec0000010000 */
.L_x_2001:
[----:B------:R-:W-:Y:S01]  /*4430*/  ISETP.GT.U32.AND P1, PT, R24, 0x7f, PT ;  /* 0x0000007f1800780c */ /* 0x000fe20003f24070 */
[----:B------:R-:W2:Y:S01]  /*4440*/  S2UR UR7, SR_CgaCtaId ;  /* 0x00000000000779c3 */ /* 0x000ea20000008800 */
[----:B------:R-:W-:Y:S01]  /*4450*/  UMOV UR5, 0x400 ;  /* 0x0000040000057882 */ /* 0x000fe20000000000 */
[----:B------:R-:W-:-:S10]  /*4460*/  ULDC.64 UR12, c[0x0][0x210] ;  /* 0x00008400000c7ab9 */ /* 0x000fd40000000a00 */
[----:B-1----:R-:W1:Y:S01]  /*4470*/  @!P1 LDC R81, c[0x0][0x10] ;  /* 0x00000400ff519b82 */ /* 0x002e620000000800 */
[----:B------:R-:W-:-:S07]  /*4480*/  @!P1 LOP3.LUT R83, R24, 0x1f, RZ, 0xc0, !PT ;  /* 0x0000001f18539812 */ /* 0x000fce00078ec0ff */
[----:B------:R-:W3:Y:S01]  /*4490*/  @!P1 LDC.64 R70, c[0x0][0x260] ;  /* 0x00009800ff469b82 */ /* 0x000ee20000000a00 */
[----:B-1----:R-:W-:Y:S01]  /*44a0*/  @!P1 IMAD R80, R81, UR4, R26 ;  /* 0x0000000451509c24 */ /* 0x002fe2000f8e021a */
[----:B------:R-:W-:-:S04]  /*44b0*/  @!P1 LOP3.LUT R81, R24, 0x7fffffe0, RZ, 0xc0, !PT ;  /* 0x7fffffe018519812 */ /* 0x000fc800078ec0ff */
[----:B------:R-:W-:-:S04]  /*44c0*/  @!P1 LEA R80, R80, R81, 0x7 ;  /* 0x0000005150509211 */ /* 0x000fc800078e38ff */
[----:B------:R-:W-:-:S04]  /*44d0*/  @!P1 IADD3 R80, R80, R83, RZ ;  /* 0x0000005350509210 */ /* 0x000fc80007ffe0ff */
[----:B------:R-:W-:-:S05]  /*44e0*/  @!P1 SHF.L.U32 R81, R80, 0x1, RZ ;  /* 0x0000000150519819 */ /* 0x000fca00000006ff */
[----:B---3--:R-:W-:-:S06]  /*44f0*/  @!P1 IMAD.WIDE.U32 R70, R81, 0x4, R70 ;  /* 0x0000000451469825 */ /* 0x008fcc00078e0046 */
[----:B------:R-:W3:Y:S01]  /*4500*/  @!P1 LDG.E.64 R70, desc[UR8][R70.64] ;  /* 0x0000000846469981 */ /* 0x000ee2000c1e1b00 */
[----:B------:R-:W-:Y:S01]  /*4510*/  CS2R R80, SRZ ;  /* 0x0000000000507805 */ /* 0x000fe2000001ff00 */
[----:B------:R-:W-:Y:S02]  /*4520*/  UIADD3 UR5, UR5, 0x3480, URZ ;  /* 0x0000348005057890 */ /* 0x000fe4000fffe03f */
[----:B------:R-:W-:Y:S02]  /*4530*/  ULOP3.LUT UR4, UR4, 0x1, URZ, 0x3c, !UPT ;  /* 0x0000000104047892 */ /* 0x000fe4000f8e3c3f */
[----:B--2---:R-:W-:Y:S01]  /*4540*/  ULEA UR5, UR7, UR5, 0x18 ;  /* 0x0000000507057291 */ /* 0x004fe2000f8ec03f */
[----:B---3--:R-:W-:Y:S01]  /*4550*/  @!P1 FADD.FTZ R81, RZ, R70 ;  /* 0x00000046ff519221 */ /* 0x008fe20000010000 */
[----:B------:R-:W-:Y:S01]  /*4560*/  @!P1 FADD.FTZ R80, RZ, R71 ;  /* 0x00000047ff509221 */ /* 0x000fe20000010000 */
[----:B------:R-:W-:-:S03]  /*4570*/  LOP3.LUT P1, RZ, R24, 0xffffff9f, RZ, 0xc0, !PT ;  /* 0xffffff9f18ff7812 */ /* 0x000fc6000782c0ff */
[----:B------:R-:W1:Y:S04]  /*4580*/  SHFL.BFLY PT, R82, R81, 0x10, 0x1f ;  /* 0x0e001f0051527f89 */ /* 0x000e6800000e0000 */
[----:B------:R-:W2:Y:S01]  /*4590*/  SHFL.BFLY PT, R83, R80, 0x10, 0x1f ;  /* 0x0e001f0050537f89 */ /* 0x000ea200000e0000 */
[----:B-1----:R-:W-:Y:S01]  /*45a0*/  FADD.FTZ R82, R82, R81 ;  /* 0x0000005152527221 */ /* 0x002fe20000010000 */
[----:B--2---:R-:W-:-:S04]  /*45b0*/  FADD.FTZ R83, R83, R80 ;  /* 0x0000005053537221 */ /* 0x004fc80000010000 */
[----:B0-----:R-:W0:Y:S04]  /*45c0*/  SHFL.BFLY PT, R85, R82, 0x8, 0x1f ;  /* 0x0d001f0052557f89 */ /* 0x001e2800000e0000 */
        /* <DEDUP_REMOVED lines=9> */
[----:B------:R-:W-:Y:S01]  /*4660*/  MOV R100, R128 ;  /* 0x0000008000647202 */ /* 0x000fe20000000f00 */
[----:B------:R-:W1:Y:S01]  /*4670*/  SHFL.BFLY PT, R80, R71, 0x2, 0x1f ;  /* 0x0c401f0047507f89 */ /* 0x000e6200000e0000 */
[----:B------:R-:W-:Y:S01]  /*4680*/  LOP3.LUT R84, R84, 0xc, RZ, 0xc0, !PT ;  /* 0x0000000c54547812 */ /* 0x000fe200078ec0ff */
[----:B0-----:R-:W-:Y:S01]  /*4690*/  FADD.FTZ R81, R70, R81 ;  /* 0x0000005146517221 */ /* 0x001fe20000010000 */
[----:B------:R-:W-:Y:S01]  /*46a0*/  @!P1 SHF.R.U32.HI R70, RZ, 0x2, R24 ;  /* 0x00000002ff469819 */ /* 0x000fe20000011618 */
[----:B-1----:R-:W-:-:S03]  /*46b0*/  FADD.FTZ R80, R71, R80 ;  /* 0x0000005047507221 */ /* 0x002fc60000010000 */
[----:B------:R-:W0:Y:S04]  /*46c0*/  SHFL.BFLY PT, R82, R81, 0x1, 0x1f ;  /* 0x0c201f0051527f89 */ /* 0x000e2800000e0000 */
[----:B------:R-:W1:Y:S01]  /*46d0*/  SHFL.BFLY PT, R83, R80, 0x1, 0x1f ;  /* 0x0c201f0050537f89 */ /* 0x000e6200000e0000 */
[----:B0-----:R-:W-:Y:S01]  /*46e0*/  FADD.FTZ R82, R81, R82 ;  /* 0x0000005251527221 */ /* 0x001fe20000010000 */
[----:B-1----:R-:W-:Y:S01]  /*46f0*/  FADD.FTZ R71, R80, R83 ;  /* 0x0000005350477221 */ /* 0x002fe20000010000 */
[----:B------:R-:W-:Y:S02]  /*4700*/  IADD3 R80, -R84, R69, RZ ;  /* 0x0000004554507210 */ /* 0x000fe40007ffe1ff */
[----:B------:R-:W-:Y:S01]  /*4710*/  @!P1 LOP3.LUT R69, R70, 0x3ffffff8, RZ, 0xc0, !PT ;  /* 0x3ffffff846459812 */ /* 0x000fe200078ec0ff */
[----:B------:R-:W-:Y:S01]  /*4720*/  @!P1 FMUL.FTZ R71, R71, 1.2207031431898940355e-05 ;  /* 0x374ccccd47479820 */ /* 0x000fe20000410000 */
[----:B------:R-:W-:Y:S01]  /*4730*/  @!P1 FMUL.FTZ R70, R82, 1.2207031431898940355e-05 ;  /* 0x374ccccd52469820 */ /* 0x000fe20000410000 */
[----:B------:R-:W-:-:S04]  /*4740*/  LEA R80, R80, UR5, 0x3 ;  /* 0x0000000550507c11 */ /* 0x000fc8000f8e18ff */
[----:B------:R-:W-:Y:S01]  /*4750*/  @!P1 STS.64 [R69+UR5], R70 ;  /* 0x0000004645009988 */ /* 0x000fe20008000a05 */
[----:B------:R-:W-:Y:S06]  /*4760*/  BAR.SYNC.DEFER_BLOCKING 0x0 ;  /* 0x0000000000007b1d */ /* 0x000fec0000010000 */
[----:B------:R-:W0:Y:S02]  /*4770*/  LDS.64 R80, [R80] ;  /* 0x0000000050507984 */ /* 0x000e240000000a00 */
[C-C-:B0-----:R-:W-:Y:S01]  /*4780*/  FFMA.FTZ R87, R5.reuse, R28, -R80.reuse ;  /* 0x0000001c05577223 */ /* 0x141fe20000010850 */
[--C-:B------:R-:W-:Y:S01]  /*4790*/  FFMA.FTZ R52, R5, R52, -R80.reuse ;  /* 0x0000003405347223 */ /* 0x100fe20000010850 */
[--C-:B------:R-:W-:Y:S01]  /*47a0*/  FFMA.FTZ R28, R101, R49, -R80.reuse ;  /* 0x00000031651c7223 */ /* 0x100fe20000010850 */
[C-C-:B------:R-:W-:Y:S01]  /*47b0*/  FFMA.FTZ R115, R5.reuse, R115, -R80.reuse ;  /* 0x0000007305737223 */ /* 0x140fe20000010850 */
[----:B------:R-:W-:Y:S01]  /*47c0*/  FFMA.FTZ R83, R5, R42, -R80 ;  /* 0x0000002a05537223 */ /* 0x000fe20000010850 */
[-C--:B------:R-:W-:Y:S01]  /*47d0*/  FFMA.FTZ R3, R3, -R81.reuse, R52 ;  /* 0x8000005103037223 */ /* 0x080fe20000010034 */
[----:B------:R-:W-:Y:S01]  /*47e0*/  FFMA.FTZ R67, R67, -R81, R28 ;  /* 0x8000005143437223 */ /* 0x000fe2000001001c */
[--C-:B------:R-:W-:Y:S01]  /*47f0*/  FFMA.FTZ R85, R5, R36, -R80.reuse ;  /* 0x0000002405557223 */ /* 0x100fe20000010850 */
[--C-:B------:R-:W-:Y:S01]  /*4800*/  FFMA.FTZ R36, R65, R47, -R80.reuse ;  /* 0x0000002f41247223 */ /* 0x100fe20000010850 */
[--C-:B------:R-:W-:Y:S01]  /*4810*/  FFMA.FTZ R42, R61, R45, -R80.reuse ;  /* 0x0000002d3d2a7223 */ /* 0x100fe20000010850 */
[--C-:B------:R-:W-:Y:S01]  /*4820*/  FFMA.FTZ R43, R101, R43, -R80.reuse ;  /* 0x0000002b652b7223 */ /* 0x100fe20000010850 */
[----:B------:R-:W-:Y:S01]  /*4830*/  FFMA.FTZ R115, R30, -R81, R115 ;  /* 0x800000511e737223 */ /* 0x000fe20000010073 */
[C---:B------:R-:W-:Y:S01]  /*4840*/  FMUL.FTZ R3, R102.reuse, R3 ;  /* 0x0000000366037220 */ /* 0x040fe20000410000 */
[----:B------:R-:W-:Y:S01]  /*4850*/  FMUL.FTZ R30, R102, R67 ;  /* 0x00000043661e7220 */ /* 0x000fe20000410000 */
[----:B------:R-:W-:Y:S01]  /*4860*/  FFMA.FTZ R107, R61, R107, -R80 ;  /* 0x0000006b3d6b7223 */ /* 0x000fe20000010850 */
[-C--:B------:R-:W-:Y:S01]  /*4870*/  FFMA.FTZ R63, R63, -R81.reuse, R36 ;  /* 0x800000513f3f7223 */ /* 0x080fe20000010024 */
[----:B------:R-:W-:Y:S01]  /*4880*/  FFMA.FTZ R59, R59, -R81, R42 ;  /* 0x800000513b3b7223 */ /* 0x000fe2000001002a */
[C-C-:B------:R-:W-:Y:S01]  /*4890*/  FFMA.FTZ R29, R65.reuse, R29, -R80.reuse ;  /* 0x0000001d411d7223 */ /* 0x140fe20000010850 */
[-C--:B------:R-:W-:Y:S01]  /*48a0*/  FFMA.FTZ R83, R68, -R81.reuse, R83 ;  /* 0x8000005144537223 */ /* 0x080fe20000010053 */
[----:B------:R-:W-:Y:S01]  /*48b0*/  FFMA.FTZ R43, R66, -R81, R43 ;  /* 0x80000051422b7223 */ /* 0x000fe2000001002b */
[----:B------:R-:W-:Y:S01]  /*48c0*/  IADD3 R28, P1, R14, UR12, RZ ;  /* 0x0000000c0e1c7c10 */ /* 0x000fe2000ff3e0ff */
[--C-:B------:R-:W-:Y:S01]  /*48d0*/  FFMA.FTZ R41, R65, R41, -R80.reuse ;  /* 0x0000002941297223 */ /* 0x100fe20000010850 */
[--C-:B------:R-:W-:Y:S01]  /*48e0*/  FFMA.FTZ R39, R61, R39, -R80.reuse ;  /* 0x000000273d277223 */ /* 0x100fe20000010850 */
[----:B------:R-:W-:Y:S01]  /*48f0*/  FFMA.FTZ R107, R32, -R81, R107 ;  /* 0x80000051206b7223 */ /* 0x000fe2000001006b */
[----:B------:R-:W-:Y:S01]  /*4900*/  F2FP.F16.F32.PACK_AB R3, R30, R3 ;  /* 0x000000031e03723e */ /* 0x000fe200000000ff */
[C-C-:B------:R-:W-:Y:S01]  /*4910*/  FFMA.FTZ R105, R5.reuse, R105, -R80.reuse ;  /* 0x0000006905697223 */ /* 0x140fe20000010850 */
[C-C-:B------:R-:W-:Y:S01]  /*4920*/  FFMA.FTZ R123, R5.reuse, R123, -R80.reuse ;  /* 0x0000007b057b7223 */ /* 0x140fe20000010850 */
[--C-:B------:R-:W-:Y:S01]  /*4930*/  FFMA.FTZ R129, R5, R129, -R80.reuse ;  /* 0x0000008105817223 */ /* 0x100fe20000010850 */
[--C-:B------:R-:W-:Y:S01]  /*4940*/  FFMA.FTZ R37, R101, R37, -R80.reuse ;  /* 0x0000002565257223 */ /* 0x100fe20000010850 */
[C---:B------:R-:W-:Y:S01]  /*4950*/  FMUL.FTZ R63, R102.reuse, R63 ;  /* 0x0000003f663f7220 */ /* 0x040fe20000410000 */
[----:B------:R-:W-:Y:S01]  /*4960*/  FMUL.FTZ R32, R102, R59 ;  /* 0x0000003b66207220 */ /* 0x000fe20000410000 */
[----:B------:R-:W-:Y:S01]  /*4970*/  FFMA.FTZ R5, R46, -R81, R29 ;  /* 0x800000512e057223 */ /* 0x000fe2000001001d */
[C---:B------:R-:W-:Y:S01]  /*4980*/  FMUL.FTZ R83, R102.reuse, R83 ;  /* 0x0000005366537220 */ /* 0x040fe20000410000 */
[----:B------:R-:W-:Y:S01]  /*4990*/  FMUL.FTZ R14, R102, R43 ;  /* 0x0000002b660e7220 */ /* 0x000fe20000410000 */
[----:B------:R-:W-:Y:S01]  /*49a0*/  IADD3.X R29, R13, UR13, RZ, P1, !PT ;  /* 0x0000000d0d1d7c10 */ /* 0x000fe20008ffe4ff */
[-C--:B------:R-:W-:Y:S01]  /*49b0*/  FFMA.FTZ R41, R64, -R81.reuse, R41 ;  /* 0x8000005140297223 */ /* 0x080fe20000010029 */
[-C--:B------:R-:W-:Y:S01]  /*49c0*/  FFMA.FTZ R39, R62, -R81.reuse, R39 ;  /* 0x800000513e277223 */ /* 0x080fe20000010027 */
[----:B------:R-:W-:Y:S01]  /*49d0*/  PRMT R13, R3, 0x7632, R13 ;  /* 0x00007632030d7816 */ /* 0x000fe2000000000d */
[-C--:B------:R-:W-:Y:S01]  /*49e0*/  FFMA.FTZ R85, R60, -R81.reuse, R85 ;  /* 0x800000513c557223 */ /* 0x080fe20000010055 */
[----:B------:R-:W-:Y:S01]  /*49f0*/  FFMA.FTZ R37, R58, -R81, R37 ;  /* 0x800000513a257223 */ /* 0x000fe20000010025 */
[----:B------:R-:W-:Y:S01]  /*4a00*/  F2FP.F16.F32.PACK_AB R63, R32, R63 ;  /* 0x0000003f203f723e */ /* 0x000fe200000000ff */
[--C-:B------:R-:W-:Y:S01]  /*4a10*/  FFMA.FTZ R35, R65, R35, -R80.reuse ;  /* 0x0000002341237223 */ /* 0x100fe20000010850 */
[----:B------:R-:W-:Y:S01]  /*4a20*/  IADD3 R12, P1, R12, UR12, RZ ;  /* 0x0000000c0c0c7c10 */ /* 0x000fe2000ff3e0ff */
[--C-:B------:R-:W-:Y:S01]  /*4a30*/  FFMA.FTZ R33, R61, R33, -R80.reuse ;  /* 0x000000213d217223 */ /* 0x100fe20000010850 */
[----:B------:R-:W-:Y:S01]  /*4a40*/  F2FP.F16.F32.PACK_AB R83, R14, R83 ;  /* 0x000000530e53723e */ /* 0x000fe200000000ff */
[--C-:B------:R-:W-:Y:S01]  /*4a50*/  FFMA.FTZ R31, R101, R31, -R80.reuse ;  /* 0x0000001f651f7223 */ /* 0x100fe20000010850 */
[C---:B------:R-:W-:Y:S01]  /*4a60*/  FMUL.FTZ R41, R102.reuse, R41 ;  /* 0x0000002966297220 */ /* 0x040fe20000410000 */
[C---:B------:R-:W-:Y:S01]  /*4a70*/  FMUL.FTZ R30, R102.reuse, R39 ;  /* 0x00000027661e7220 */ /* 0x040fe20000410000 */
[C---:B------:R-:W-:Y:S01]  /*4a80*/  FMUL.FTZ R85, R102.reuse, R85 ;  /* 0x0000005566557220 */ /* 0x040fe20000410000 */
[----:B------:R-:W-:Y:S01]  /*4a90*/  FMUL.FTZ R32, R102, R37 ;  /* 0x0000002566207220 */ /* 0x000fe20000410000 */
[----:B------:R0:W-:Y:S01]  /*4aa0*/  STG.E.U16 desc[UR8][R28.64+0x2], R13 ;  /* 0x0000020d1c007986 */ /* 0x0001e2000c101508 */
[----:B------:R-:W-:Y:S01]  /*4ab0*/  FFMA.FTZ R109, R65, R109, -R80 ;  /* 0x0000006d416d7223 */ /* 0x000fe20000010850 */
[----:B------:R-:W-:Y:S01]  /*4ac0*/  PRMT R14, R63, 0x7632, R14 ;  /* 0x000076323f0e7816 */ /* 0x000fe2000000000e */
[-C--:B------:R-:W-:Y:S01]  /*4ad0*/  FFMA.FTZ R35, R56, -R81.reuse, R35 ;  /* 0x8000005138237223 */ /* 0x080fe20000010023 */
[-C--:B------:R-:W-:Y:S01]  /*4ae0*/  FFMA.FTZ R33, R54, -R81.reuse, R33 ;  /* 0x8000005136217223 */ /* 0x080fe20000010021 */
[-C--:B------:R-:W-:Y:S01]  /*4af0*/  FFMA.FTZ R87, R50, -R81.reuse, R87 ;  /* 0x8000005132577223 */ /* 0x080fe20000010057 */
[----:B------:R-:W-:Y:S01]  /*4b00*/  FFMA.FTZ R31, R48, -R81, R31 ;  /* 0x80000051301f7223 */ /* 0x000fe2000001001f */
[--C-:B------:R-:W-:Y:S01]  /*4b10*/  FFMA.FTZ R27, R61, R27, -R80.reuse ;  /* 0x0000001b3d1b7223 */ /* 0x100fe20000010850 */
[----:B------:R-:W-:Y:S01]  /*4b20*/  F2FP.F16.F32.PACK_AB R41, R30, R41 ;  /* 0x000000291e29723e */ /* 0x000fe200000000ff */
[----:B------:R-:W-:Y:S01]  /*4b30*/  FFMA.FTZ R109, R34, -R81, R109 ;  /* 0x80000051226d7223 */ /* 0x000fe2000001006d */
[----:B------:R-:W-:Y:S01]  /*4b40*/  F2FP.F16.F32.PACK_AB R85, R32, R85 ;  /* 0x000000552055723e */ /* 0x000fe200000000ff */
[--C-:B------:R-:W-:Y:S01]  /*4b50*/  FFMA.FTZ R103, R101, R103, -R80.reuse ;  /* 0x0000006765677223 */ /* 0x100fe20000010850 */
[----:B0-----:R-:W-:Y:S01]  /*4b60*/  IADD3.X R13, R11, UR13, RZ, P1, !PT ;  /* 0x0000000d0b0d7c10 */ /* 0x001fe20008ffe4ff */
[C---:B------:R-:W-:Y:S01]  /*4b70*/  FMUL.FTZ R35, R102.reuse, R35 ;  /* 0x0000002366237220 */ /* 0x040fe20000410000 */
[----:B------:R-:W-:Y:S01]  /*4b80*/  PRMT R11, R83, 0x7632, R11 ;  /* 0x00007632530b7816 */ /* 0x000fe2000000000b */
[----:B------:R-:W-:Y:S01]  /*4b90*/  FMUL.FTZ R34, R102, R33 ;  /* 0x0000002166227220 */ /* 0x000fe20000410000 */
[----:B------:R-:W-:Y:S01]  /*4ba0*/  IADD3 R10, P1, R10, UR12, RZ ;  /* 0x0000000c0a0a7c10 */ /* 0x000fe2000ff3e0ff */
[----:B------:R0:W-:Y:S01]  /*4bb0*/  STG.E.U16 desc[UR8][R28.64], R3 ;  /* 0x000000031c007986 */ /* 0x0001e2000c101508 */
[C---:B------:R-:W-:Y:S01]  /*4bc0*/  FMUL.FTZ R87, R102.reuse, R87 ;  /* 0x0000005766577220 */ /* 0x040fe20000410000 */
[----:B------:R-:W-:Y:S01]  /*4bd0*/  FMUL.FTZ R36, R102, R31 ;  /* 0x0000001f66247220 */ /* 0x000fe20000410000 */
[-C--:B------:R-:W-:Y:S01]  /*4be0*/  FFMA.FTZ R27, R44, -R81.reuse, R27 ;  /* 0x800000512c1b7223 */ /* 0x080fe2000001001b */
[----:B------:R-:W-:Y:S01]  /*4bf0*/  STG.E.U16 desc[UR8][R28.64+0x4], R63 ;  /* 0x0000043f1c007986 */ /* 0x000fe2000c101508 */
[-C--:B------:R-:W-:Y:S01]  /*4c00*/  FFMA.FTZ R105, R40, -R81.reuse, R105 ;  /* 0x8000005128697223 */ /* 0x080fe20000010069 */
[----:B------:R-:W-:Y:S01]  /*4c10*/  FFMA.FTZ R103, R38, -R81, R103 ;  /* 0x8000005126677223 */ /* 0x000fe20000010067 */
[----:B------:R-:W-:Y:S01]  /*4c20*/  F2FP.F16.F32.PACK_AB R35, R34, R35 ;  /* 0x000000232223723e */ /* 0x000fe200000000ff */
[----:B------:R-:W-:Y:S01]  /*4c30*/  STG.E.U16 desc[UR8][R28.64+0x6], R14 ;  /* 0x0000060e1c007986 */ /* 0x000fe2000c101508 */
[--C-:B------:R-:W-:Y:S01]  /*4c40*/  FFMA.FTZ R113, R101, R113, -R80.reuse ;  /* 0x0000007165717223 */ /* 0x100fe20000010850 */
[--C-:B------:R-:W-:Y:S01]  /*4c50*/  FFMA.FTZ R111, R65, R111, -R80.reuse ;  /* 0x0000006f416f7223 */ /* 0x100fe20000010850 */
[--C-:B------:R-:W-:Y:S01]  /*4c60*/  FFMA.FTZ R117, R61, R117, -R80.reuse ;  /* 0x000000753d757223 */ /* 0x100fe20000010850 */
[----:B------:R1:W-:Y:S01]  /*4c70*/  STG.E.U16 desc[UR8][R12.64+0x2], R11 ;  /* 0x0000020b0c007986 */ /* 0x0003e2000c101508 */
[----:B0-----:R-:W-:Y:S01]  /*4c80*/  PRMT R3, R41, 0x7632, R3 ;  /* 0x0000763229037816 */ /* 0x001fe20000000003 */
[C---:B------:R-:W-:Y:S01]  /*4c90*/  FMUL.FTZ R5, R102.reuse, R5 ;  /* 0x0000000566057220 */ /* 0x040fe20000410000 */
[----:B------:R-:W-:Y:S01]  /*4ca0*/  FMUL.FTZ R38, R102, R27 ;  /* 0x0000001b66267220 */ /* 0x000fe20000410000 */
[----:B------:R-:W-:Y:S01]  /*4cb0*/  F2FP.F16.F32.PACK_AB R87, R36, R87 ;  /* 0x000000572457723e */ /* 0x000fe200000000ff */
[----:B------:R-:W-:Y:S01]  /*4cc0*/  STG.E.U16 desc[UR8][R12.64], R83 ;  /* 0x000000530c007986 */ /* 0x000fe2000c101508 */
[C---:B------:R-:W-:Y:S01]  /*4cd0*/  FMUL.FTZ R105, R102.reuse, R105 ;  /* 0x0000006966697220 */ /* 0x040fe20000410000 */
[C---:B------:R-:W-:Y:S01]  /*4ce0*/  FMUL.FTZ R40, R102.reuse, R103 ;  /* 0x0000006766287220 */ /* 0x040fe20000410000 */
[C---:B------:R-:W-:Y:S01]  /*4cf0*/  FMUL.FTZ R109, R102.reuse, R109 ;  /* 0x0000006d666d7220 */ /* 0x040fe20000410000 */
[----:B------:R-:W-:Y:S01]  /*4d00*/  STG.E.U16 desc[UR8][R12.64+0x4], R41 ;  /* 0x000004290c007986 */ /* 0x000fe2000c101508 */
[----:B------:R-:W-:Y:S01]  /*4d10*/  FMUL.FTZ R42, R102, R107 ;  /* 0x0000006b662a7220 */ /* 0x000fe20000410000 */
[-C--:B------:R-:W-:Y:S01]  /*4d20*/  FFMA.FTZ R113, R108, -R81.reuse, R113 ;  /* 0x800000516c717223 */ /* 0x080fe20000010071 */
[----:B-1----:R-:W-:Y:S01]  /*4d30*/  IADD3.X R11, R9, UR13, RZ, P1, !PT ;  /* 0x0000000d090b7c10 */ /* 0x002fe20008ffe4ff */
[----:B------:R0:W-:Y:S01]  /*4d40*/  STG.E.U16 desc[UR8][R12.64+0x6], R3 ;  /* 0x000006030c007986 */ /* 0x0001e2000c101508 */
[----:B------:R-:W-:Y:S01]  /*4d50*/  PRMT R9, R85, 0x7632, R9 ;  /* 0x0000763255097816 */ /* 0x000fe20000000009 */
[-C--:B------:R-:W-:Y:S01]  /*4d60*/  FFMA.FTZ R111, R106, -R81.reuse, R111 ;  /* 0x800000516a6f7223 */ /* 0x080fe2000001006f */
[----:B------:R-:W-:Y:S01]  /*4d70*/  IADD3 R8, P1, R8, UR12, RZ ;  /* 0x0000000c08087c10 */ /* 0x000fe2000ff3e0ff */
[----:B------:R-:W-:Y:S01]  /*4d80*/  FFMA.FTZ R117, R104, -R81, R117 ;  /* 0x8000005168757223 */ /* 0x000fe20000010075 */
[----:B------:R-:W-:Y:S01]  /*4d90*/  F2FP.F16.F32.PACK_AB R5, R38, R5 ;  /* 0x000000052605723e */ /* 0x000fe200000000ff */
[----:B------:R1:W-:Y:S01]  /*4da0*/  STG.E.U16 desc[UR8][R10.64+0x2], R9 ;  /* 0x000002090a007986 */ /* 0x0003e2000c101508 */
[--C-:B------:R-:W-:Y:S01]  /*4db0*/  FFMA.FTZ R121, R101, R121, -R80.reuse ;  /* 0x0000007965797223 */ /* 0x100fe20000010850 */
[--C-:B------:R-:W-:Y:S01]  /*4dc0*/  FFMA.FTZ R119, R65, R119, -R80.reuse ;  /* 0x0000007741777223 */ /* 0x100fe20000010850 */
[--C-:B------:R-:W-:Y:S01]  /*4dd0*/  FFMA.FTZ R125, R61, R125, -R80.reuse ;  /* 0x0000007d3d7d7223 */ /* 0x100fe20000010850 */
[----:B------:R-:W-:Y:S01]  /*4de0*/  F2FP.F16.F32.PACK_AB R105, R40, R105 ;  /* 0x000000692869723e */ /* 0x000fe200000000ff */
[C---:B------:R-:W-:Y:S01]  /*4df0*/  FMUL.FTZ R115, R102.reuse, R115 ;  /* 0x0000007366737220 */ /* 0x040fe20000410000 */
[----:B0-----:R-:W-:Y:S01]  /*4e00*/  PRMT R13, R35, 0x7632, R13 ;  /* 0x00007632230d7816 */ /* 0x001fe2000000000d */
[----:B------:R-:W-:Y:S01]  /*4e10*/  FMUL.FTZ R44, R102, R113 ;  /* 0x00000071662c7220 */ /* 0x000fe20000410000 */
[----:B------:R-:W-:Y:S01]  /*4e20*/  F2FP.F16.F32.PACK_AB R109, R42, R109 ;  /* 0x0000006d2a6d723e */ /* 0x000fe200000000ff */
[C---:B------:R-:W-:Y:S01]  /*4e30*/  FMUL.FTZ R111, R102.reuse, R111 ;  /* 0x0000006f666f7220 */ /* 0x040fe20000410000 */
[----:B------:R-:W-:Y:S01]  /*4e40*/  FMUL.FTZ R46, R102, R117 ;  /* 0x00000075662e7220 */ /* 0x000fe20000410000 */
[----:B------:R-:W-:Y:S01]  /*4e50*/  STG.E.U16 desc[UR8][R10.64], R85 ;  /* 0x000000550a007986 */ /* 0x000fe2000c101508 */
[----:B-1----:R-:W-:Y:S01]  /*4e60*/  IADD3.X R9, R7, UR13, RZ, P1, !PT ;  /* 0x0000000d07097c10 */ /* 0x002fe20008ffe4ff */
[-C--:B------:R-:W-:Y:S01]  /*4e70*/  FFMA.FTZ R123, R112, -R81.reuse, R123 ;  /* 0x80000051707b7223 */ /* 0x080fe2000001007b */
[----:B------:R-:W-:Y:S01]  /*4e80*/  PRMT R7, R87, 0x7632, R7 ;  /* 0x0000763257077816 */ /* 0x000fe20000000007 */
[----:B------:R-:W-:Y:S01]  /*4e90*/  STG.E.U16 desc[UR8][R10.64+0x4], R35 ;  /* 0x000004230a007986 */ /* 0x000fe2000c101508 */
[----:B------:R-:W-:Y:S01]  /*4ea0*/  IADD3 R6, P1, R6, UR12, RZ ;  /* 0x0000000c06067c10 */ /* 0x000fe2000ff3e0ff */
[-C--:B------:R-:W-:Y:S01]  /*4eb0*/  FFMA.FTZ R121, R110, -R81.reuse, R121 ;  /* 0x800000516e797223 */ /* 0x080fe20000010079 */
[-C--:B------:R-:W-:Y:S01]  /*4ec0*/  FFMA.FTZ R119, R118, -R81.reuse, R119 ;  /* 0x8000005176777223 */ /* 0x080fe20000010077 */
[----:B------:R-:W-:Y:S01]  /*4ed0*/  STG.E.U16 desc[UR8][R10.64+0x6], R13 ;  /* 0x0000060d0a007986 */ /* 0x000fe2000c101508 */
[----:B------:R-:W-:Y:S01]  /*4ee0*/  FFMA.FTZ R125, R116, -R81, R125 ;  /* 0x80000051747d7223 */ /* 0x000fe2000001007d */
[----:B------:R-:W-:Y:S01]  /*4ef0*/  PRMT R3, R5, 0x7632, R3 ;  /* 0x0000763205037816 */ /* 0x000fe20000000003 */
[--C-:B------:R-:W-:Y:S01]  /*4f00*/  FFMA.FTZ R101, R101, R127, -R80.reuse ;  /* 0x0000007f65657223 */ /* 0x100fe20000010850 */
[----:B------:R0:W-:Y:S01]  /*4f10*/  STG.E.U16 desc[UR8][R8.64+0x2], R7 ;  /* 0x0000020708007986 */ /* 0x0001e2000c101508 */
[--C-:B------:R-:W-:Y:S01]  /*4f20*/  FFMA.FTZ R65, R65, R133, -R80.reuse ;  /* 0x0000008541417223 */ /* 0x100fe20000010850 */
[----:B------:R-:W-:Y:S01]  /*4f30*/  FFMA.FTZ R61, R61, R131, -R80 ;  /* 0x000000833d3d7223 */ /* 0x000fe20000010850 */
[----:B------:R-:W-:Y:S01]  /*4f40*/  F2FP.F16.F32.PACK_AB R115, R44, R115 ;  /* 0x000000732c73723e */ /* 0x000fe200000000ff */
[----:B------:R1:W-:Y:S01]  /*4f50*/  STG.E.U16 desc[UR8][R8.64+0x4], R5 ;  /* 0x0000040508007986 */ /* 0x0003e2000c101508 */
[----:B------:R-:W-:Y:S01]  /*4f60*/  F2FP.F16.F32.PACK_AB R111, R46, R111 ;  /* 0x0000006f2e6f723e */ /* 0x000fe200000000ff */
[C---:B------:R-:W-:Y:S01]  /*4f70*/  FMUL.FTZ R123, R102.reuse, R123 ;  /* 0x0000007b667b7220 */ /* 0x040fe20000410000 */
[C---:B------:R-:W-:Y:S01]  /*4f80*/  FMUL.FTZ R48, R102.reuse, R121 ;  /* 0x0000007966307220 */ /* 0x040fe20000410000 */
[C---:B------:R-:W-:Y:S01]  /*4f90*/  FMUL.FTZ R119, R102.reuse, R119 ;  /* 0x0000007766777220 */ /* 0x040fe20000410000 */
[----:B------:R-:W-:Y:S01]  /*4fa0*/  FMUL.FTZ R50, R102, R125 ;  /* 0x0000007d66327220 */ /* 0x000fe20000410000 */
[-C--:B------:R-:W-:Y:S01]  /*4fb0*/  FFMA.FTZ R129, R114, -R81.reuse, R129 ;  /* 0x8000005172817223 */ /* 0x080fe20000010081 */
[-C--:B------:R-:W-:Y:S01]  /*4fc0*/  FFMA.FTZ R101, R120, -R81.reuse, R101 ;  /* 0x8000005178657223 */ /* 0x080fe20000010065 */
[----:B0-----:R-:W-:Y:S01]  /*4fd0*/  IADD3.X R7, R4, UR13, RZ, P1, !PT ;  /* 0x0000000d04077c10 */ /* 0x001fe20008ffe4ff */
[-C--:B------:R-:W-:Y:S01]  /*4fe0*/  FFMA.FTZ R65, R124, -R81.reuse, R65 ;  /* 0x800000517c417223 */ /* 0x080fe20000010041 */
[----:B------:R-:W-:Y:S01]  /*4ff0*/  PRMT R4, R105, 0x7632, R4 ;  /* 0x0000763269047816 */ /* 0x000fe20000000004 */
[----:B------:R-:W-:Y:S01]  /*5000*/  STG.E.U16 desc[UR8][R8.64], R87 ;  /* 0x0000005708007986 */ /* 0x000fe2000c101508 */
[----:B-1----:R-:W-:Y:S01]  /*5010*/  PRMT R5, R109, 0x7632, R5 ;  /* 0x000076326d057816 */ /* 0x002fe20000000005 */
[----:B------:R-:W-:Y:S01]  /*5020*/  FFMA.FTZ R61, R122, -R81, R61 ;  /* 0x800000517a3d7223 */ /* 0x000fe2000001003d */
[----:B------:R-:W-:Y:S01]  /*5030*/  IADD3 R2, P1, R2, UR12, RZ ;  /* 0x0000000c02027c10 */ /* 0x000fe2000ff3e0ff */
[----:B------:R0:W-:Y:S01]  /*5040*/  STG.E.U16 desc[UR8][R8.64+0x6], R3 ;  /* 0x0000060308007986 */ /* 0x0001e2000c101508 */
[C---:B------:R-:W-:Y:S01]  /*5050*/  FMUL.FTZ R129, R102.reuse, R129 ;  /* 0x0000008166817220 */ /* 0x040fe20000410000 */
[C---:B------:R-:W-:Y:S01]  /*5060*/  FMUL.FTZ R52, R102.reuse, R101 ;  /* 0x0000006566347220 */ /* 0x040fe20000410000 */
[----:B------:R-:W-:Y:S01]  /*5070*/  FMUL.FTZ R65, R102, R65 ;  /* 0x0000004166417220 */ /* 0x000fe20000410000 */
[----:B------:R-:W-:Y:S01]  /*5080*/  STG.E.U16 desc[UR8][R6.64], R105 ;  /* 0x0000006906007986 */ /* 0x000fe2000c101508 */
[----:B------:R-:W-:Y:S01]  /*5090*/  F2FP.F16.F32.PACK_AB R123, R48, R123 ;  /* 0x0000007b307b723e */ /* 0x000fe200000000ff */
[----:B------:R-:W-:Y:S01]  /*50a0*/  FMUL.FTZ R102, R102, R61 ;  /* 0x0000003d66667220 */ /* 0x000fe20000410000 */
[----:B------:R-:W-:Y:S01]  /*50b0*/  F2FP.F16.F32.PACK_AB R119, R50, R119 ;  /* 0x000000773277723e */ /* 0x000fe200000000ff */
[----:B------:R1:W-:Y:S01]  /*50c0*/  STG.E.U16 desc[UR8][R6.64+0x2], R4 ;  /* 0x0000020406007986 */ /* 0x0003e2000c101508 */
[----:B------:R-:W-:-:S02]  /*50d0*/  F2FP.F16.F32.PACK_AB R129, R52, R129 ;  /* 0x000000813481723e */ /* 0x000fc400000000ff */
[----:B------:R-:W-:Y:S01]  /*50e0*/  F2FP.F16.F32.PACK_AB R65, R102, R65 ;  /* 0x000000416641723e */ /* 0x000fe200000000ff */
[----:B------:R-:W-:Y:S01]  /*50f0*/  STG.E.U16 desc[UR8][R6.64+0x4], R109 ;  /* 0x0000046d06007986 */ /* 0x000fe2000c101508 */
[----:B0-----:R-:W-:Y:S02]  /*5100*/  IADD3.X R3, R0, UR13, RZ, P1, !PT ;  /* 0x0000000d00037c10 */ /* 0x001fe40008ffe4ff */
[----:B------:R-:W-:Y:S01]  /*5110*/  PRMT R0, R115, 0x7632, R0 ;  /* 0x0000763273007816 */ /* 0x000fe20000000000 */
[----:B------:R0:W-:Y:S01]  /*5120*/  STG.E.U16 desc[UR8][R6.64+0x6], R5 ;  /* 0x0000060506007986 */ /* 0x0001e2000c101508 */
[----:B-1----:R-:W-:-:S03]  /*5130*/  IADD3 R4, P1, R57, UR12, RZ ;  /* 0x0000000c39047c10 */ /* 0x002fc6000ff3e0ff */
[----:B------:R-:W-:Y:S04]  /*5140*/  STG.E.U16 desc[UR8][R2.64], R115 ;  /* 0x0000007302007986 */ /* 0x000fe8000c101508 */
[----:B------:R1:W-:Y:S01]  /*5150*/  STG.E.U16 desc[UR8][R2.64+0x2], R0 ;  /* 0x0000020002007986 */ /* 0x0003e2000c101508 */
[----:B0-----:R-:W-:-:S03]  /*5160*/  PRMT R7, R111, 0x7632, R7 ;  /* 0x000076326f077816 */ /* 0x001fc60000000007 */
[----:B------:R-:W-:Y:S01]  /*5170*/  STG.E.U16 desc[UR8][R2.64+0x4], R111 ;  /* 0x0000046f02007986 */ /* 0x000fe2000c101508 */
[----:B------:R-:W-:Y:S02]  /*5180*/  IADD3.X R5, R55, UR13, RZ, P1, !PT ;  /* 0x0000000d37057c10 */ /* 0x000fe40008ffe4ff */
[----:B------:R-:W-:Y:S01]  /*5190*/  IADD3 R6, P1, R53, UR12, RZ ;  /* 0x0000000c35067c10 */ /* 0x000fe2000ff3e0ff */
[----:B------:R0:W-:Y:S01]  /*51a0*/  STG.E.U16 desc[UR8][R2.64+0x6], R7 ;  /* 0x0000060702007986 */ /* 0x0001e2000c101508 */
[----:B-1----:R-:W-:-:S03]  /*51b0*/  PRMT R0, R119, 0x7632, R0 ;  /* 0x0000763277007816 */ /* 0x002fc60000000000 */
[----:B------:R-:W-:Y:S04]  /*51c0*/  STG.E.U16 desc[UR8][R4.64], R123 ;  /* 0x0000007b04007986 */ /* 0x000fe8000c101508 */
[----:B------:R-:W-:Y:S01]  /*51d0*/  STG.E.U16 desc[UR8][R4.64+0x4], R119 ;  /* 0x0000047704007986 */ /* 0x000fe2000c101508 */
[----:B0-----:R-:W-:-:S03]  /*51e0*/  PRMT R3, R123, 0x7632, R3 ;  /* 0x000076327b037816 */ /* 0x001fc60000000003 */
[----:B------:R-:W-:Y:S01]  /*51f0*/  STG.E.U16 desc[UR8][R4.64+0x6], R0 ;  /* 0x0000060004007986 */ /* 0x000fe2000c101508 */
[----:B------:R-:W-:Y:S02]  /*5200*/  IADD3.X R7, R51, UR13, RZ, P1, !PT ;  /* 0x0000000d33077c10 */ /* 0x000fe40008ffe4ff */
[----:B------:R-:W-:Y:S01]  /*5210*/  PRMT R2, R129, 0x7632, R2 ;  /* 0x0000763281027816 */ /* 0x000fe20000000002 */
[----:B------:R0:W-:Y:S04]  /*5220*/  STG.E.U16 desc[UR8][R4.64+0x2], R3 ;  /* 0x0000020304007986 */ /* 0x0001e8000c101508 */
[----:B------:R1:W-:Y:S04]  /*5230*/  STG.E.U16 desc[UR8][R6.64], R129 ;  /* 0x0000008106007986 */ /* 0x0003e8000c101508 */
[----:B------:R1:W-:Y:S01]  /*5240*/  STG.E.U16 desc[UR8][R6.64+0x2], R2 ;  /* 0x0000020206007986 */ /* 0x0003e2000c101508 */
[----:B0-----:R-:W-:-:S03]  /*5250*/  PRMT R5, R65, 0x7632, R5 ;  /* 0x0000763241057816 */ /* 0x001fc60000000005 */
[----:B------:R1:W-:Y:S04]  /*5260*/  STG.E.U16 desc[UR8][R6.64+0x4], R65 ;  /* 0x0000044106007986 */ /* 0x0003e8000c101508 */
[----:B------:R1:W-:Y:S01]  /*5270*/  STG.E.U16 desc[UR8][R6.64+0x6], R5 ;  /* 0x0000060506007986 */ /* 0x0003e2000c101508 */
[----:B------:R-:W-:Y:S05]  /*5280*/  @!P0 BRA `(.L_x_2004) ;  /* 0xffffffb000a08947 */ /* 0x000fea000383ffff */
.L_x_1992:
[C---:B------:R-:W-:Y:S02]  /*5290*/  SHF.L.U32 R0, R26.reuse, 0x3, RZ ;  /* 0x000000031a007819 */ /* 0x040fe400000006ff */
[----:B01----:R-:W-:Y:S02]  /*52a0*/  LOP3.LUT R2, R26, 0x3, RZ, 0xc0, !PT ;  /* 0x000000031a027812 */ /* 0x003fe400078ec0ff */
        /* <DEDUP_REMOVED lines=67> */
.L_x_2021:
        /* <DEDUP_REMOVED lines=42> */
.L_x_2008:
[----:B------:R-:W-:Y:S05]  /*5980*/  BSYNC B1 ;  /* 0x0000000000017941 */ /* 0x000fea0003800000 */
.L_x_2007:
        /* <DEDUP_REMOVED lines=21> */
.L_x_2011:
        /* <DEDUP_REMOVED lines=55> */
.L_x_2010:
[----:B------:R-:W-:Y:S05]  /*5e50*/  BSYNC B1 ;  /* 0x0000000000017941 */ /* 0x000fea0003800000 */
.L_x_2009:
        /* <DEDUP_REMOVED lines=35> */
.L_x_2013:
[----:B------:R-:W-:Y:S05]  /*6090*/  BSYNC B1 ;  /* 0x0000000000017941 */ /* 0x000fea0003800000 */
.L_x_2012:
        /* <DEDUP_REMOVED lines=15> */
.L_x_2006:
[----:B------:R-:W-:Y:S05]  /*6190*/  BSYNC B0 ;  /* 0x0000000000007941 */ /* 0x000fea0003800000 */
.L_x_2005:
        /* <DEDUP_REMOVED lines=44> */
.L_x_2030:
        /* <DEDUP_REMOVED lines=44> */
.L_x_2040:
[----:B---3--:R-:W-:Y:S01]  /*6720*/  FADD.FTZ R26, R21, R26 ;  /* 0x0000001a151a7221 */ /* 0x008fe20000010000 */
        /* <DEDUP_REMOVED lines=41> */
.L_x_2050:
[----:B---3--:R-:W-:Y:S01]  /*69c0*/  FADD.FTZ R26, R21, R26 ;  /* 0x0000001a151a7221 */ /* 0x008fe20000010000 */
[----:B------:R-:W-:-:S04]  /*69d0*/  @!P1 F2FP.F16.F32.PACK_AB R21, RZ, R31 ;  /* 0x0000001fff15923e */ /* 0x000fc800000000ff */
[----:B------:R-:W-:Y:S01]  /*69e0*/  @!P1 F2FP.F16.F32.PACK_AB R26, RZ, R26 ;  /* 0x0000001aff1a923e */ /* 0x000fe200000000ff */
[----:B------:R2:W-:Y:S03]  /*69f0*/  @!P1 STG.E.U16 desc[UR8][R22.64+0x50], R21 ;  /* 0x0000501516009986 */ /* 0x0005e6000c101508 */
[----:B------:R-:W-:Y:S02]  /*6a00*/  PRMT R27, R26, 0x7610, R27 ;  /* 0x000076101a1b7816 */ /* 0x000fe4000000001b */
[----:B------:R-:W-:-:S03]  /*6a10*/  MOV R26, R14 ;  /* 0x0000000e001a7202 */ /* 0x000fc60000000f00 */
[----:B------:R2:W-:Y:S04]  /*6a20*/  @!P1 STG.E.U16 desc[UR8][R24.64+0x50], R27 ;  /* 0x0000501b18009986 */ /* 0x0005e8000c101508 */
.L_x_2016:
[----:B------:R-:W-:Y:S05]  /*6a30*/  BSYNC B0 ;  /* 0x0000000000007941 */ /* 0x000fea0003800000 */
.L_x_2015:
        /* <DEDUP_REMOVED lines=125> */
[----:B------:R-:W-:Y:S02]  /*7210*/  @!P0 F2FP.F16.F32.PACK_AB R26, RZ, R27 ;  /* 0x0000001bff1a823e */ /* 0x000fe400000000ff */
[----:B------:R-:W-:Y:S01]  /*7220*/  @!P0 F2FP.F16.F32.PACK_AB R27, RZ, R30 ;  /* 0x0000001eff1b823e */ /* 0x000fe200000000ff */
[----:B0-----:R-:W-:Y:S01]  /*7230*/  IMAD.WIDE R22, R21, 0x2, R22 ;  /* 0x0000000215167825 */ /* 0x001fe200078e0216 */
[----:B------:R-:W-:-:S03]  /*7240*/  PRMT R43, R26, 0x7610, R43 ;  /* 0x000076101a2b7816 */ /* 0x000fc6000000002b */
[----:B------:R-:W-:Y:S01]  /*7250*/  FADD.FTZ R26, R38, R31 ;  /* 0x0000001f261a7221 */ /* 0x000fe20000010000 */
[----:B------:R-:W-:Y:S01]  /*7260*/  PRMT R45, R27, 0x7610, R45 ;  /* 0x000076101b2d7816 */ /* 0x000fe2000000002d */
[----:B---3--:R-:W-:-:S04]  /*7270*/  IMAD.WIDE R24, R21, 0x2, R24 ;  /* 0x0000000215187825 */ /* 0x008fc800078e0218 */
[----:B----4-:R-:W-:Y:S01]  /*7280*/  FADD.FTZ R21, R32, R29 ;  /* 0x0000001d20157221 */ /* 0x010fe20000010000 */
[----:B-----5:R-:W-:Y:S01]  /*7290*/  FADD.FTZ R27, R40, R33 ;  /* 0x00000021281b7221 */ /* 0x020fe20000010000 */
[----:B------:R-:W-:Y:S01]  /*72a0*/  @!P0 F2FP.F16.F32.PACK_AB R26, RZ, R26 ;  /* 0x0000001aff1a823e */ /* 0x000fe200000000ff */
[----:B------:R-:W-:Y:S01]  /*72b0*/  FADD.FTZ R28, R37, R42 ;  /* 0x0000002a251c7221 */ /* 0x000fe20000010000 */
[----:B------:R-:W-:Y:S01]  /*72c0*/  MOV R30, 0xffff ;  /* 0x0000ffff001e7802 */ /* 0x000fe20000000f00 */
[----:B------:R-:W-:Y:S01]  /*72d0*/  @!P0 STG.E.U16 desc[UR8][R22.64], R43 ;  /* 0x0000002b16008986 */ /* 0x000fe2000c101508 */
[----:B------:R-:W-:Y:S01]  /*72e0*/  @!P0 F2FP.F16.F32.PACK_AB R21, RZ, R21 ;  /* 0x00000015ff15823e */ /* 0x000fe200000000ff */
[----:B------:R-:W-:Y:S01]  /*72f0*/  FADD.FTZ R39, R39, R46 ;  /* 0x0000002e27277221 */ /* 0x000fe20000010000 */
[----:B------:R-:W-:Y:S01]  /*7300*/  PRMT R31, R26, 0x7610, R31 ;  /* 0x000076101a1f7816 */ /* 0x000fe2000000001f */
[----:B------:R-:W-:Y:S01]  /*7310*/  @!P0 STG.E.U16 desc[UR8][R24.64], R45 ;  /* 0x0000002d18008986 */ /* 0x000fe2000c101508 */
[----:B------:R-:W-:Y:S01]  /*7320*/  PRMT R29, R21, 0x7610, R29 ;  /* 0x00007610151d7816 */ /* 0x000fe2000000001d */
[----:B-1----:R-:W-:Y:S01]  /*7330*/  FADD.FTZ R41, R41, R44 ;  /* 0x0000002c29297221 */ /* 0x002fe20000010000 */
[----:B------:R-:W-:Y:S01]  /*7340*/  @!P0 F2FP.F16.F32.PACK_AB R27, RZ, R27 ;  /* 0x0000001bff1b823e */ /* 0x000fe200000000ff */
[----:B------:R-:W0:Y:S01]  /*7350*/  SHFL.BFLY PT, R30, R39, 0x1, 0x101f ;  /* 0x0c301f00271e7f89 */ /* 0x000e2200000e0000 */
[----:B------:R-:W-:-:S02]  /*7360*/  MOV R26, 0xffff ;  /* 0x0000ffff001a7802 */ /* 0x000fc40000000f00 */
[----:B------:R-:W-:Y:S01]  /*7370*/  @!P0 F2FP.F16.F32.PACK_AB R28, RZ, R28 ;  /* 0x0000001cff1c823e */ /* 0x000fe200000000ff */
[----:B------:R1:W-:Y:S04]  /*7380*/  @!P0 STG.E.U16 desc[UR8][R22.64+0x28], R29 ;  /* 0x0000281d16008986 */ /* 0x0003e8000c101508 */
[----:B------:R1:W-:Y:S04]  /*7390*/  @!P0 STG.E.U16 desc[UR8][R24.64+0x28], R31 ;  /* 0x0000281f18008986 */ /* 0x0003e8000c101508 */
[----:B------:R1:W-:Y:S04]  /*73a0*/  @!P0 STG.E.U16 desc[UR8][R22.64+0x50], R27 ;  /* 0x0000501b16008986 */ /* 0x0003e8000c101508 */
[----:B------:R1:W2:Y:S04]  /*73b0*/  SHFL.BFLY PT, R26, R41, 0x1, 0x101f ;  /* 0x0c301f00291a7f89 */ /* 0x0002a800000e0000 */
[----:B------:R1:W-:Y:S01]  /*73c0*/  @!P0 STG.E.U16 desc[UR8][R24.64+0x50], R28 ;  /* 0x0000501c18008986 */ /* 0x0003e2000c101508 */
[----:B0-----:R-:W-:-:S07]  /*73d0*/  FADD.FTZ R21, R39, R30 ;  /* 0x0000001e27157221 */ /* 0x001fce0000010000 */
.L_x_2084:
[----:B--2---:R-:W-:Y:S01]  /*73e0*/  FADD.FTZ R26, R41, R26 ;  /* 0x0000001a291a7221 */ /* 0x004fe20000010000 */
[----:B------:R-:W-:-:S04]  /*73f0*/  @!P0 F2FP.F16.F32.PACK_AB R21, RZ, R21 ;  /* 0x00000015ff15823e */ /* 0x000fc800000000ff */
[----:B------:R-:W-:Y:S01]  /*7400*/  @!P0 F2FP.F16.F32.PACK_AB R26, RZ, R26 ;  /* 0x0000001aff1a823e */ /* 0x000fe200000000ff */
[----:B------:R3:W-:Y:S04]  /*7410*/  @!P0 STG.E.U16 desc[UR8][R22.64+0x78], R21 ;  /* 0x0000781516008986 */ /* 0x0007e8000c101508 */
[----:B------:R3:W-:Y:S02]  /*7420*/  @!P0 STG.E.U16 desc[UR8][R24.64+0x78], R26 ;  /* 0x0000781a18008986 */ /* 0x0007e4000c101508 */
.L_x_2014:
[----:B------:R-:W-:Y:S05]  /*7430*/  WARPSYNC.ALL ;  /* 0x0000000000007948 */ /* 0x000fea0003800000 */
[----:B------:R-:W-:Y:S01]  /*7440*/  IADD3 R19, R19, 0x400, RZ ;  /* 0x0000040013137810 */ /* 0x000fe20007ffe0ff */
[----:B------:R-:W-:Y:S03]  /*7450*/  BAR.SYNC.DEFER_BLOCKING 0x0 ;  /* 0x0000000000007b1d */ /* 0x000fe60000010000 */
[----:B------:R-:W-:-:S13]  /*7460*/  ISETP.GE.AND P0, PT, R19, R0, PT ;  /* 0x000000001300720c */ /* 0x000fda0003f06270 */
[----:B------:R-:W-:Y:S05]  /*7470*/  @!P0 BRA `(.L_x_2021) ;  /* 0xffffffe000988947 */ /* 0x000fea000383ffff */
[----:B------:R-:W-:Y:S05]  /*7480*/  EXIT ;  /* 0x000000000000794d */ /* 0x000fea0003800000 */
.L_x_2017:
[----:B-1----:R-:W-:Y:S02]  /*7490*/  MOV R48, R21 ;  /* 0x0000001500307202 */ /* 0x002fe40000000f00 */
[----:B------:R-:W-:Y:S02]  /*74a0*/  MOV R49, 0x8 ;  /* 0x0000000800317802 */ /* 0x000fe40000000f00 */
[----:B------:R-:W-:Y:S02]  /*74b0*/  MOV R50, 0x101f ;  /* 0x0000101f00327802 */ /* 0x000fe40000000f00 */
[----:B------:R-:W-:-:S07]  /*74c0*/  MOV R45, 0xffff ;  /* 0x0000ffff002d7802 */ /* 0x000fce0000000f00 */
[----:B0-2---:R-:W-:Y:S05]  /*74d0*/  WARPSYNC.COLLECTIVE R45, `(.L_x_2022) ;  /* 0x000000002d087348 */ /* 0x005fea0003c00000 */
[----:B------:R1:W3:Y:S02]  /*74e0*/  SHFL.BFLY P2, R47, R48, R49, R50 ;  /* 0x0c000031302f7389 */ /* 0x0002e40000040032 */
[----:B0123--:R-:W-:Y:S01]  /*74f0*/  ENDCOLLECTIVE ;  /* 0x000000000000791b */ /* 0x00ffe20003800000 */
.L_x_2022:
[----:B------:R-:W-:Y:S02]  /*7500*/  MOV R48, R22 ;  /* 0x0000001600307202 */ /* 0x000fe40000000f00 */
[----:B------:R-:W-:-:S07]  /*7510*/  MOV R24, R47 ;  /* 0x0000002f00187202 */ /* 0x000fce0000000f00 */
[----:B------:R-:W-:Y:S05]  /*7520*/  WARPSYNC.COLLECTIVE R45, `(.L_x_2023) ;  /* 0x000000002d087348 */ /* 0x000fea0003c00000 */
[----:B------:R0:W1:Y:S02]  /*7530*/  SHFL.BFLY P2, R47, R48, R49, R50 ;  /* 0x0c000031302f7389 */ /* 0x0000640000040032 */
[----:B01----:R-:W-:Y:S01]  /*7540*/  ENDCOLLECTIVE ;  /* 0x000000000000791b */ /* 0x003fe20003800000 */
.L_x_2023:
[----:B------:R-:W-:-:S05]  /*7550*/  FADD.FTZ R24, R24, R21 ;  /* 0x0000001518187221 */ /* 0x000fca0000010000 */
[----:B------:R-:W-:Y:S02]  /*7560*/  MOV R48, R24 ;  /* 0x0000001800307202 */ /* 0x000fe40000000f00 */
[----:B------:R-:W-:Y:S02]  /*7570*/  MOV R49, 0x4 ;  /* 0x0000000400317802 */ /* 0x000fe40000000f00 */
[----:B------:R-:W-:-:S07]  /*7580*/  MOV R23, R47 ;  /* 0x0000002f00177202 */ /* 0x000fce0000000f00 */
[----:B------:R-:W-:Y:S05]  /*7590*/  WARPSYNC.COLLECTIVE R45, `(.L_x_2024) ;  /* 0x000000002d087348 */ /* 0x000fea0003c00000 */
[----:B------:R0:W1:Y:S02]  /*75a0*/  SHFL.BFLY P2, R47, R48, R49, R50 ;  /* 0x0c000031302f7389 */ /* 0x0000640000040032 */
[----:B01----:R-:W-:Y:S01]  /*75b0*/  ENDCOLLECTIVE ;  /* 0x000000000000791b */ /* 0x003fe20003800000 */
.L_x_2024:
[----:B------:R-:W-:-:S05]  /*75c0*/  FADD.FTZ R23, R23, R22 ;  /* 0x0000001617177221 */ /* 0x000fca0000010000 */
[----:B------:R-:W-:Y:S02]  /*75d0*/  MOV R48, R23 ;  /* 0x0000001700307202 */ /* 0x000fe40000000f00 */
[----:B------:R-:W-:-:S07]  /*75e0*/  MOV R25, R47 ;  /* 0x0000002f00197202 */ /* 0x000fce0000000f00 */
[----:B------:R-:W-:Y:S05]  /*75f0*/  WARPSYNC.COLLECTIVE R45, `(.L_x_2025) ;  /* 0x000000002d087348 */ /* 0x000fea0003c00000 */
[----:B------:R0:W1:Y:S02]  /*7600*/  SHFL.BFLY P2, R47, R48, R49, R50 ;  /* 0x0c000031302f7389 */ /* 0x0000640000040032 */
[----:B01----:R-:W-:Y:S01]  /*7610*/  ENDCOLLECTIVE ;  /* 0x000000000000791b */ /* 0x003fe20003800000 */
.L_x_2025:
[----:B------:R-:W-:-:S05]  /*7620*/  FADD.FTZ R25, R24, R25 ;  /* 0x0000001918197221 */ /* 0x000fca0000010000 */
[----:B------:R-:W-:Y:S02]  /*7630*/  MOV R48, R25 ;  /* 0x0000001900307202 */ /* 0x000fe40000000f00 */
[----:B------:R-:W-:Y:S02]  /*7640*/  MOV R49, 0x2 ;  /* 0x0000000200317802 */ /* 0x000fe40000000f00 */
[----:B------:R-:W-:-:S07]  /*7650*/  MOV R26, R47 ;  /* 0x0000002f001a7202 */ /* 0x000fce0000000f00 */
[----:B------:R-:W-:Y:S05]  /*7660*/  WARPSYNC.COLLECTIVE R45, `(.L_x_2026) ;  /* 0x000000002d087348 */ /* 0x000fea0003c00000 */
[----:B------:R0:W1:Y:S02]  /*7670*/  SHFL.BFLY P2, R47, R48, R49, R50 ;  /* 0x0c000031302f7389 */ /* 0x0000640000040032 */
[----:B01----:R-:W-:Y:S01]  /*7680*/  ENDCOLLECTIVE ;  /* 0x000000000000791b */ /* 0x003fe20003800000 */
.L_x_2026:
[----:B------:R-:W-:-:S05]  /*7690*/  FADD.FTZ R26, R23, R26 ;  /* 0x0000001a171a7221 */ /* 0x000fca0000010000 */
[----:B------:R-:W-:Y:S02]  /*76a0*/  MOV R48, R26 ;  /* 0x0000001a00307202 */ /* 0x000fe40000000f00 */
[----:B------:R-:W-:-:S07]  /*76b0*/  MOV R28, R47 ;  /* 0x0000002f001c7202 */ /* 0x000fce0000000f00 */
[----:B------:R-:W-:Y:S05]  /*76c0*/  WARPSYNC.COLLECTIVE R45, `(.L_x_2027) ;  /* 0x000000002d087348 */ /* 0x000fea0003c00000 */
[----:B------:R0:W1:Y:S02]  /*76d0*/  SHFL.BFLY P2, R47, R48, R49, R50 ;  /* 0x0c000031302f7389 */ /* 0x0000640000040032 */
[----:B01----:R-:W-:Y:S01]  /*76e0*/  ENDCOLLECTIVE ;  /* 0x000000000000791b */ /* 0x003fe20003800000 */
.L_x_2027:
[----:B------:R-:W-:-:S05]  /*76f0*/  FADD.FTZ R28, R25, R28 ;  /* 0x0000001c191c7221 */ /* 0x000fca0000010000 */
[----:B------:R-:W-:Y:S02]  /*7700*/  MOV R48, R28 ;  /* 0x0000001c00307202 */ /* 0x000fe40000000f00 */
[----:B------:R-:W-:Y:S02]  /*7710*/  MOV R49, 0x1 ;  /* 0x0000000100317802 */ /* 0x000fe40000000f00 */
[----:B------:R-:W-:-:S07]  /*7720*/  MOV R21, R47 ;  /* 0x0000002f00157202 */ /* 0x000fce0000000f00 */
[----:B------:R-:W-:Y:S05]  /*7730*/  WARPSYNC.COLLECTIVE R45, `(.L_x_2028) ;  /* 0x000000002d087348 */ /* 0x000fea0003c00000 */
[----:B------:R0:W1:Y:S02]  /*7740*/  SHFL.BFLY P2, R47, R48, R49, R50 ;  /* 0x0c000031302f7389 */ /* 0x0000640000040032 */
[----:B01----:R-:W-:Y:S01]  /*7750*/  ENDCOLLECTIVE ;  /* 0x000000000000791b */ /* 0x003fe20003800000 */
.L_x_2028:
[----:B------:R-:W-:-:S05]  /*7760*/  FADD.FTZ R21, R26, R21 ;  /* 0x000000151a157221 */ /* 0x000fca0000010000 */
[----:B------:R-:W-:Y:S02]  /*7770*/  MOV R48, R21 ;  /* 0x0000001500307202 */ /* 0x000fe40000000f00 */
[----:B------:R-:W-:-:S07]  /*7780*/  MOV R27, R47 ;  /* 0x0000002f001b7202 */ /* 0x000fce0000000f00 */
[----:B------:R-:W-:Y:S05]  /*7790*/  WARPSYNC.COLLECTIVE R45, `(.L_x_2029) ;  /* 0x000000002d087348 */ /* 0x000fea0003c00000 */
[----:B------:R0:W1:Y:S02]  /*77a0*/  SHFL.BFLY P2, R47, R48, R49, R50 ;  /* 0x0c000031302f7389 */ /* 0x0000640000040032 */
[----:B01----:R-:W-:Y:S01]  /*77b0*/  ENDCOLLECTIVE ;  /* 0x000000000000791b */ /* 0x003fe20003800000 */
.L_x_2029:
[----:B------:R-:W-:Y:S01]  /*77c0*/  FADD.FTZ R27, R28, R27 ;  /* 0x0000001b1c1b7221 */ /* 0x000fe20000010000 */
[----:B------:R-:W-:Y:S01]  /*77d0*/  MOV R30, R47 ;  /* 0x0000002f001e7202 */ /* 0x000fe20000000f00 */
[----:B------:R-:W-:Y:S06]  /*77e0*/  BRA `(.L_x_2030) ;  /* 0xffffffec001c7947 */ /* 0x000fec000383ffff */
.L_x_2018:
        /* <DEDUP_REMOVED lines=8> */
.L_x_2032:
[----:B------:R-:W-:Y:S05]  /*7870*/  BSYNC B1 ;  /* 0x0000000000017941 */ /* 0x000fea0003800000 */
.L_x_2031:
        /* <DEDUP_REMOVED lines=8> */
.L_x_2033:
[----:B------:R-:W-:Y:S01]  /*7900*/  FADD.FTZ R28, R28, R21 ;  /* 0x000000151c1c7221 */ /* 0x000fe20000010000 */
[----:B------:R-:W-:-:S04]  /*7910*/  HFMA2.MMA R49, -RZ, RZ, 0, 2.384185791015625e-07 ;  /* 0x00000004ff317435 */ /* 0x000fc800000001ff */
[----:B------:R-:W-:Y:S02]  /*7920*/  MOV R48, R28 ;  /* 0x0000001c00307202 */ /* 0x000fe40000000f00 */
[----:B------:R-:W-:-:S07]  /*7930*/  MOV R27, R47 ;  /* 0x0000002f001b7202 */ /* 0x000fce0000000f00 */
[----:B------:R-:W-:Y:S05]  /*7940*/  WARPSYNC.COLLECTIVE R45, `(.L_x_2034) ;  /* 0x000000002d087348 */ /* 0x000fea0003c00000 */
[----:B------:R0:W1:Y:S02]  /*7950*/  SHFL.BFLY P2, R47, R48, R49, R50 ;  /* 0x0c000031302f7389 */ /* 0x0000640000040032 */
[----:B01----:R-:W-:Y:S01]  /*7960*/  ENDCOLLECTIVE ;  /* 0x000000000000791b */ /* 0x003fe20003800000 */
.L_x_2034:
[----:B------:R-:W-:-:S05]  /*7970*/  FADD.FTZ R27, R27, R26 ;  /* 0x0000001a1b1b7221 */ /* 0x000fca0000010000 */
[----:B------:R-:W-:Y:S02]  /*7980*/  MOV R48, R27 ;  /* 0x0000001b00307202 */ /* 0x000fe40000000f00 */
[----:B------:R-:W-:-:S07]  /*7990*/  MOV R29, R47 ;  /* 0x0000002f001d7202 */ /* 0x000fce0000000f00 */
[----:B------:R-:W-:Y:S05]  /*79a0*/  WARPSYNC.COLLECTIVE R45, `(.L_x_2035) ;  /* 0x000000002d087348 */ /* 0x000fea0003c00000 */
[----:B------:R0:W1:Y:S02]  /*79b0*/  SHFL.BFLY P2, R47, R48, R49, R50 ;  /* 0x0c000031302f7389 */ /* 0x0000640000040032 */
[----:B01----:R-:W-:Y:S01]  /*79c0*/  ENDCOLLECTIVE ;  /* 0x000000000000791b */ /* 0x003fe20003800000 */
.L_x_2035:
[----:B------:R-:W-:Y:S01]  /*79d0*/  FADD.FTZ R29, R28, R29 ;  /* 0x0000001d1c1d7221 */ /* 0x000fe20000010000 */
[----:B------:R-:W-:-:S04]  /*79e0*/  HFMA2.MMA R49, -RZ, RZ, 0, 1.1920928955078125e-07 ;  /* 0x00000002ff317435 */ /* 0x000fc800000001ff */
[----:B------:R-:W-:Y:S02]  /*79f0*/  MOV R48, R29 ;  /* 0x0000001d00307202 */ /* 0x000fe40000000f00 */
[----:B------:R-:W-:-:S07]  /*7a00*/  MOV R30, R47 ;  /* 0x0000002f001e7202 */ /* 0x000fce0000000f00 */
[----:B------:R-:W-:Y:S05]  /*7a10*/  WARPSYNC.COLLECTIVE R45, `(.L_x_2036) ;  /* 0x000000002d087348 */ /* 0x000fea0003c00000 */
[----:B------:R0:W1:Y:S02]  /*7a20*/  SHFL.BFLY P2, R47, R48, R49, R50 ;  /* 0x0c000031302f7389 */ /* 0x0000640000040032 */
[----:B01----:R-:W-:Y:S01]  /*7a30*/  ENDCOLLECTIVE ;  /* 0x000000000000791b */ /* 0x003fe20003800000 */
.L_x_2036:
[----:B------:R-:W-:-:S05]  /*7a40*/  FADD.FTZ R30, R27, R30 ;  /* 0x0000001e1b1e7221 */ /* 0x000fca0000010000 */
[----:B------:R-:W-:Y:S02]  /*7a50*/  MOV R48, R30 ;  /* 0x0000001e00307202 */ /* 0x000fe40000000f00 */
[----:B------:R-:W-:-:S07]  /*7a60*/  MOV R32, R47 ;  /* 0x0000002f00207202 */ /* 0x000fce0000000f00 */
[----:B------:R-:W-:Y:S05]  /*7a70*/  WARPSYNC.COLLECTIVE R45, `(.L_x_2037) ;  /* 0x000000002d087348 */ /* 0x000fea0003c00000 */
[----:B------:R0:W1:Y:S02]  /*7a80*/  SHFL.BFLY P2, R47, R48, R49, R50 ;  /* 0x0c000031302f7389 */ /* 0x0000640000040032 */
[----:B01----:R-:W-:Y:S01]  /*7a90*/  ENDCOLLECTIVE ;  /* 0x000000000000791b */ /* 0x003fe20003800000 */
.L_x_2037:
[----:B------:R-:W-:Y:S01]  /*7aa0*/  FADD.FTZ R32, R29, R32 ;  /* 0x000000201d207221 */ /* 0x000fe20000010000 */
[----:B------:R-:W-:-:S04]  /*7ab0*/  HFMA2.MMA R49, -RZ, RZ, 0, 5.9604644775390625e-08 ;  /* 0x00000001ff317435 */ /* 0x000fc800000001ff */
[----:B------:R-:W-:Y:S02]  /*7ac0*/  MOV R48, R32 ;  /* 0x0000002000307202 */ /* 0x000fe40000000f00 */
[----:B------:R-:W-:-:S07]  /*7ad0*/  MOV R21, R47 ;  /* 0x0000002f00157202 */ /* 0x000fce0000000f00 */
[----:B------:R-:W-:Y:S05]  /*7ae0*/  WARPSYNC.COLLECTIVE R45, `(.L_x_2038) ;  /* 0x000000002d087348 */ /* 0x000fea0003c00000 */
[----:B------:R0:W1:Y:S02]  /*7af0*/  SHFL.BFLY P2, R47, R48, R49, R50 ;  /* 0x0c000031302f7389 */ /* 0x0000640000040032 */
[----:B01----:R-:W-:Y:S01]  /*7b00*/  ENDCOLLECTIVE ;  /* 0x000000000000791b */ /* 0x003fe20003800000 */
.L_x_2038:
[----:B------:R-:W-:-:S05]  /*7b10*/  FADD.FTZ R21, R30, R21 ;  /* 0x000000151e157221 */ /* 0x000fca0000010000 */
[----:B------:R-:W-:Y:S02]  /*7b20*/  MOV R48, R21 ;  /* 0x0000001500307202 */ /* 0x000fe40000000f00 */
[----:B------:R-:W-:-:S07]  /*7b30*/  MOV R31, R47 ;  /* 0x0000002f001f7202 */ /* 0x000fce0000000f00 */
[----:B------:R-:W-:Y:S05]  /*7b40*/  WARPSYNC.COLLECTIVE R45, `(.L_x_2039) ;  /* 0x000000002d087348 */ /* 0x000fea0003c00000 */
[----:B------:R0:W1:Y:S02]  /*7b50*/  SHFL.BFLY P2, R47, R48, R49, R50 ;  /* 0x0c000031302f7389 */ /* 0x0000640000040032 */
[----:B01----:R-:W-:Y:S01]  /*7b60*/  ENDCOLLECTIVE ;  /* 0x000000000000791b */ /* 0x003fe20003800000 */
.L_x_2039:
[----:B------:R-:W-:Y:S01]  /*7b70*/  FADD.FTZ R31, R32, R31 ;  /* 0x0000001f201f7221 */ /* 0x000fe20000010000 */
[----:B------:R-:W-:Y:S01]  /*7b80*/  MOV R26, R47 ;  /* 0x0000002f001a7202 */ /* 0x000fe20000000f00 */
[----:B------:R-:W-:Y:S06]  /*7b90*/  BRA `(.L_x_2040) ;  /* 0xffffffe800e07947 */ /* 0x000fec000383ffff */
.L_x_2019:
        /* <DEDUP_REMOVED lines=8> */
.L_x_2042:
[----:B------:R-:W-:Y:S05]  /*7c20*/  BSYNC B1 ;  /* 0x0000000000017941 */ /* 0x000fea0003800000 */
.L_x_2041:
        /* <DEDUP_REMOVED lines=8> */
.L_x_2043:
[----:B------:R-:W-:Y:S01]  /*7cb0*/  FADD.FTZ R28, R28, R21 ;  /* 0x000000151c1c7221 */ /* 0x000fe20000010000 */
[----:B------:R-:W-:-:S04]  /*7cc0*/  HFMA2.MMA R49, -RZ, RZ, 0, 2.384185791015625e-07 ;  /* 0x00000004ff317435 */ /* 0x000fc800000001ff */
[----:B------:R-:W-:Y:S02]  /*7cd0*/  MOV R48, R28 ;  /* 0x0000001c00307202 */ /* 0x000fe40000000f00 */
[----:B------:R-:W-:-:S07]  /*7ce0*/  MOV R27, R47 ;  /* 0x0000002f001b7202 */ /* 0x000fce0000000f00 */
[----:B------:R-:W-:Y:S05]  /*7cf0*/  WARPSYNC.COLLECTIVE R45, `(.L_x_2044) ;  /* 0x000000002d087348 */ /* 0x000fea0003c00000 */
[----:B------:R0:W1:Y:S02]  /*7d00*/  SHFL.BFLY P2, R47, R48, R49, R50 ;  /* 0x0c000031302f7389 */ /* 0x0000640000040032 */
[----:B01----:R-:W-:Y:S01]  /*7d10*/  ENDCOLLECTIVE ;  /* 0x000000000000791b */ /* 0x003fe20003800000 */
.L_x_2044:
[----:B------:R-:W-:-:S05]  /*7d20*/  FADD.FTZ R27, R27, R26 ;  /* 0x0000001a1b1b7221 */ /* 0x000fca0000010000 */
[----:B------:R-:W-:Y:S02]  /*7d30*/  MOV R48, R27 ;  /* 0x0000001b00307202 */ /* 0x000fe40000000f00 */
[----:B------:R-:W-:-:S07]  /*7d40*/  MOV R29, R47 ;  /* 0x0000002f001d7202 */ /* 0x000fce0000000f00 */
[----:B------:R-:W-:Y:S05]  /*7d50*/  WARPSYNC.COLLECTIVE R45, `(.L_x_2045) ;  /* 0x000000002d087348 */ /* 0x000fea0003c00000 */
[----:B------:R0:W1:Y:S02]  /*7d60*/  SHFL.BFLY P2, R47, R48, R49, R50 ;  /* 0x0c000031302f7389 */ /* 0x0000640000040032 */
[----:B01----:R-:W-:Y:S01]  /*7d70*/  ENDCOLLECTIVE ;  /* 0x000000000000791b */ /* 0x003fe20003800000 */
.L_x_2045:
[----:B------:R-:W-:Y:S01]  /*7d80*/  FADD.FTZ R29, R28, R29 ;  /* 0x0000001d1c1d7221 */ /* 0x000fe20000010000 */
[----:B------:R-:W-:-:S04]  /*7d90*/  HFMA2.MMA R49, -RZ, RZ, 0, 1.1920928955078125e-07 ;  /* 0x00000002ff317435 */ /* 0x000fc800000001ff */
[----:B------:R-:W-:Y:S02]  /*7da0*/  MOV R48, R29 ;  /* 0x0000001d00307202 */ /* 0x000fe40000000f00 */
[----:B------:R-:W-:-:S07]  /*7db0*/  MOV R30, R47 ;  /* 0x0000002f001e7202 */ /* 0x000fce0000000f00 */
[----:B------:R-:W-:Y:S05]  /*7dc0*/  WARPSYNC.COLLECTIVE R45, `(.L_x_2046) ;  /* 0x000000002d087348 */ /* 0x000fea0003c00000 */
[----:B------:R0:W1:Y:S02]  /*7dd0*/  SHFL.BFLY P2, R47, R48, R49, R50 ;  /* 0x0c000031302f7389 */ /* 0x0000640000040032 */
[----:B01----:R-:W-:Y:S01]  /*7de0*/  ENDCOLLECTIVE ;  /* 0x000000000000791b */ /* 0x003fe20003800000 */
.L_x_2046:
[----:B------:R-:W-:-:S05]  /*7df0*/  FADD.FTZ R30, R27, R30 ;  /* 0x0000001e1b1e7221 */ /* 0x000fca0000010000 */
[----:B------:R-:W-:Y:S02]  /*7e00*/  MOV R48, R30 ;  /* 0x0000001e00307202 */ /* 0x000fe40000000f00 */
[----:B------:R-:W-:-:S07]  /*7e10*/  MOV R32, R47 ;  /* 0x0000002f00207202 */ /* 0x000fce0000000f00 */
[----:B------:R-:W-:Y:S05]  /*7e20*/  WARPSYNC.COLLECTIVE R45, `(.L_x_2047) ;  /* 0x000000002d087348 */ /* 0x000fea0003c00000 */
[----:B------:R0:W1:Y:S02]  /*7e30*/  SHFL.BFLY P2, R47, R48, R49, R50 ;  /* 0x0c000031302f7389 */ /* 0x0000640000040032 */
[----:B01----:R-:W-:Y:S01]  /*7e40*/  ENDCOLLECTIVE ;  /* 0x000000000000791b */ /* 0x003fe20003800000 */
.L_x_2047:
[----:B------:R-:W-:Y:S01]  /*7e50*/  FADD.FTZ R32, R29, R32 ;  /* 0x000000201d207221 */ /* 0x000fe20000010000 */
[----:B------:R-:W-:-:S04]  /*7e60*/  HFMA2.MMA R49, -RZ, RZ, 0, 5.9604644775390625e-08 ;  /* 0x00000001ff317435 */ /* 0x000fc800000001ff */
[----:B------:R-:W-:Y:S02]  /*7e70*/  MOV R48, R32 ;  /* 0x0000002000307202 */ /* 0x000fe40000000f00 */
[----:B------:R-:W-:-:S07]  /*7e80*/  MOV R21, R47 ;  /* 0x0000002f00157202 */ /* 0x000fce0000000f00 */
[----:B------:R-:W-:Y:S05]  /*7e90*/  WARPSYNC.COLLECTIVE R45, `(.L_x_2048) ;  /* 0x000000002d087348 */ /* 0x000fea0003c00000 */
[----:B------:R0:W1:Y:S02]  /*7ea0*/  SHFL.BFLY P2, R47, R48, R49, R50 ;  /* 0x0c000031302f7389 */ /* 0x0000640000040032 */
[----:B01----:R-:W-:Y:S01]  /*7eb0*/  ENDCOLLECTIVE ;  /* 0x000000000000791b */ /* 0x003fe20003800000 */
.L_x_2048:
[----:B------:R-:W-:-:S05]  /*7ec0*/  FADD.FTZ R21, R30, R21 ;  /* 0x000000151e157221 */ /* 0x000fca0000010000 */
[----:B------:R-:W-:Y:S02]  /*7ed0*/  MOV R48, R21 ;  /* 0x0000001500307202 */ /* 0x000fe40000000f00 */
[----:B------:R-:W-:-:S07]  /*7ee0*/  MOV R31, R47 ;  /* 0x0000002f001f7202 */ /* 0x000fce0000000f00 */
[----:B------:R-:W-:Y:S05]  /*7ef0*/  WARPSYNC.COLLECTIVE R45, `(.L_x_2049) ;  /* 0x000000002d087348 */ /* 0x000fea0003c00000 */
[----:B------:R0:W1:Y:S02]  /*7f00*/  SHFL.BFLY P2, R47, R48, R49, R50 ;  /* 0x0c000031302f7389 */ /* 0x0000640000040032 */
[----:B01----:R-:W-:Y:S01]  /*7f10*/  ENDCOLLECTIVE ;  /* 0x000000000000791b */ /* 0x003fe20003800000 */
.L_x_2049:
[----:B------:R-:W-:Y:S01]  /*7f20*/  FADD.FTZ R31, R32, R31 ;  /* 0x0000001f201f7221 */ /* 0x000fe20000010000 */
[----:B------:R-:W-:Y:S01]  /*7f30*/  MOV R26, R47 ;  /* 0x0000002f001a7202 */ /* 0x000fe20000000f00 */
[----:B------:R-:W-:Y:S06]  /*7f40*/  BRA `(.L_x_2050) ;  /* 0xffffffe8009c7947 */ /* 0x000fec000383ffff */
.L_x_2020:
        /* <DEDUP_REMOVED lines=8> */
.L_x_2052:
[----:B------:R-:W-:Y:S05]  /*7fd0*/  BSYNC B0 ;  /* 0x0000000000007941 */ /* 0x000fea0003800000 */
.L_x_2051:
        /* <DEDUP_REMOVED lines=11> */
.L_x_2053:
        /* <DEDUP_REMOVED lines=19> */
.L_x_2054:
[----:B------:R-:W-:-:S05]  /*81c0*/  FADD.FTZ R23, R23, R22 ;  /* 0x0000001617177221 */ /* 0x000fca0000010000 */
[----:B------:R-:W-:Y:S02]  /*81d0*/  MOV R48, R23 ;  /* 0x0000001700307202 */ /* 0x000fe40000000f00 */
[----:B------:R-:W-:-:S07]  /*81e0*/  MOV R21, R47 ;  /* 0x0000002f00157202 */ /* 0x000fce0000000f00 */
[----:B------:R-:W-:Y:S05]  /*81f0*/  WARPSYNC.COLLECTIVE R45, `(.L_x_2055) ;  /* 0x000000002d087348 */ /* 0x000fea0003c00000 */
[----:B------:R0:W1:Y:S02]  /*8200*/  SHFL.BFLY P2, R47, R48, R49, R50 ;  /* 0x0c000031302f7389 */ /* 0x0000640000040032 */
[----:B01----:R-:W-:Y:S01]  /*8210*/  ENDCOLLECTIVE ;  /* 0x000000000000791b */ /* 0x003fe20003800000 */
.L_x_2055:
        /* <DEDUP_REMOVED lines=9> */
.L_x_2056:
[----:B------:R-:W-:-:S05]  /*82b0*/  FADD.FTZ R22, R23, R22 ;  /* 0x0000001617167221 */ /* 0x000fca0000010000 */
[----:B------:R-:W-:Y:S02]  /*82c0*/  MOV R48, R22 ;  /* 0x0000001600307202 */ /* 0x000fe40000000f00 */
[----:B------:R-:W-:-:S07]  /*82d0*/  MOV R24, R47 ;  /* 0x0000002f00187202 */ /* 0x000fce0000000f00 */
[----:B------:R-:W-:Y:S05]  /*82e0*/  WARPSYNC.COLLECTIVE R45, `(.L_x_2057) ;  /* 0x000000002d087348 */ /* 0x000fea0003c00000 */
[----:B------:R0:W1:Y:S02]  /*82f0*/  SHFL.BFLY P2, R47, R48, R49, R50 ;  /* 0x0c000031302f7389 */ /* 0x0000640000040032 */
[----:B01----:R-:W-:Y:S01]  /*8300*/  ENDCOLLECTIVE ;  /* 0x000000000000791b */ /* 0x003fe20003800000 */
.L_x_2057:
        /* <DEDUP_REMOVED lines=8> */
.L_x_2058:
        /* <DEDUP_REMOVED lines=11> */
.L_x_2059:
        /* <DEDUP_REMOVED lines=8> */
.L_x_2060:
        /* <DEDUP_REMOVED lines=8> */
.L_x_2061:
[----:B------:R-:W-:Y:S01]  /*8540*/  FADD.FTZ R32, R32, R25 ;  /* 0x0000001920207221 */ /* 0x000fe20000010000 */
[----:B------:R-:W-:-:S04]  /*8550*/  HFMA2.MMA R49, -RZ, RZ, 0, 2.384185791015625e-07 ;  /* 0x00000004ff317435 */ /* 0x000fc800000001ff */
[----:B------:R-:W-:Y:S02]  /*8560*/  MOV R48, R32 ;  /* 0x0000002000307202 */ /* 0x000fe40000000f00 */
[----:B------:R-:W-:-:S07]  /*8570*/  MOV R38, R47 ;  /* 0x0000002f00267202 */ /* 0x000fce0000000f00 */
[----:B------:R-:W-:Y:S05]  /*8580*/  WARPSYNC.COLLECTIVE R45, `(.L_x_2062) ;  /* 0x000000002d087348 */ /* 0x000fea0003c00000 */
[----:B------:R0:W1:Y:S02]  /*8590*/  SHFL.BFLY P2, R47, R48, R49, R50 ;  /* 0x0c000031302f7389 */ /* 0x0000640000040032 */
[----:B01----:R-:W-:Y:S01]  /*85a0*/  ENDCOLLECTIVE ;  /* 0x000000000000791b */ /* 0x003fe20003800000 */
.L_x_2062:
[----:B------:R-:W-:-:S05]  /*85b0*/  FADD.FTZ R38, R38, R29 ;  /* 0x0000001d26267221 */ /* 0x000fca0000010000 */
[----:B------:R-:W-:Y:S02]  /*85c0*/  MOV R48, R38 ;  /* 0x0000002600307202 */ /* 0x000fe40000000f00 */
[----:B------:R-:W-:-:S07]  /*85d0*/  MOV R25, R47 ;  /* 0x0000002f00197202 */ /* 0x000fce0000000f00 */
[----:B------:R-:W-:Y:S05]  /*85e0*/  WARPSYNC.COLLECTIVE R45, `(.L_x_2063) ;  /* 0x000000002d087348 */ /* 0x000fea0003c00000 */
[----:B------:R0:W1:Y:S02]  /*85f0*/  SHFL.BFLY P2, R47, R48, R49, R50 ;  /* 0x0c000031302f7389 */ /* 0x0000640000040032 */
[----:B01----:R-:W-:Y:S01]  /*8600*/  ENDCOLLECTIVE ;  /* 0x000000000000791b */ /* 0x003fe20003800000 */
.L_x_2063:
[----:B------:R-:W-:Y:S01]  /*8610*/  FADD.FTZ R25, R32, R25 ;  /* 0x0000001920197221 */ /* 0x000fe20000010000 */
[----:B------:R-:W-:-:S04]  /*8620*/  HFMA2.MMA R49, -RZ, RZ, 0, 1.1920928955078125e-07 ;  /* 0x00000002ff317435 */ /* 0x000fc800000001ff */
[----:B------:R-:W-:Y:S02]  /*8630*/  MOV R48, R25 ;  /* 0x0000001900307202 */ /* 0x000fe40000000f00 */
[----:B------:R-:W-:-:S07]  /*8640*/  MOV R29, R47 ;  /* 0x0000002f001d7202 */ /* 0x000fce0000000f00 */
[----:B------:R-:W-:Y:S05]  /*8650*/  WARPSYNC.COLLECTIVE R45, `(.L_x_2064) ;  /* 0x000000002d087348 */ /* 0x000fea0003c00000 */
[----:B------:R0:W1:Y:S02]  /*8660*/  SHFL.BFLY P2, R47, R48, R49, R50 ;  /* 0x0c000031302f7389 */ /* 0x0000640000040032 */
[----:B01----:R-:W-:Y:S01]  /*8670*/  ENDCOLLECTIVE ;  /* 0x000000000000791b */ /* 0x003fe20003800000 */
.L_x_2064:
[----:B------:R-:W-:-:S05]  /*8680*/  FADD.FTZ R29, R38, R29 ;  /* 0x0000001d261d7221 */ /* 0x000fca0000010000 */
[----:B------:R-:W-:Y:S02]  /*8690*/  MOV R48, R29 ;  /* 0x0000001d00307202 */ /* 0x000fe40000000f00 */
[----:B------:R-:W-:-:S07]  /*86a0*/  MOV R32, R47 ;  /* 0x0000002f00207202 */ /* 0x000fce0000000f00 */
[----:B------:R-:W-:Y:S05]  /*86b0*/  WARPSYNC.COLLECTIVE R45, `(.L_x_2065) ;  /* 0x000000002d087348 */ /* 0x000fea0003c00000 */
[----:B------:R0:W1:Y:S02]  /*86c0*/  SHFL.BFLY P2, R47, R48, R49, R50 ;  /* 0x0c000031302f7389 */ /* 0x0000640000040032 */
[----:B01----:R-:W-:Y:S01]  /*86d0*/  ENDCOLLECTIVE ;  /* 0x000000000000791b */ /* 0x003fe20003800000 */
.L_x_2065:
        /* <DEDUP_REMOVED lines=13> */
.L_x_2066:
[----:B------:R-:W-:Y:S01]  /*87b0*/  FADD.FTZ R38, R29, R38 ;  /* 0x000000261d267221 */ /* 0x000fe20000010000 */
[----:B------:R-:W-:-:S04]  /*87c0*/  HFMA2.MMA R39, -RZ, RZ, 0, 0 ;  /* 0x00000000ff277435 */ /* 0x000fc800000001ff */
[----:B------:R-:W-:Y:S02]  /*87d0*/  MOV R48, R38 ;  /* 0x0000002600307202 */ /* 0x000fe40000000f00 */
[----:B------:R-:W-:-:S07]  /*87e0*/  MOV R29, R47 ;  /* 0x0000002f001d7202 */ /* 0x000fce0000000f00 */
[----:B------:R-:W-:Y:S05]  /*87f0*/  WARPSYNC.COLLECTIVE R45, `(.L_x_2067) ;  /* 0x000000002d087348 */ /* 0x000fea0003c00000 */
[----:B------:R0:W1:Y:S02]  /*8800*/  SHFL.BFLY P2, R47, R48, R49, R50 ;  /* 0x0c000031302f7389 */ /* 0x0000640000040032 */
[----:B01----:R-:W-:Y:S01]  /*8810*/  ENDCOLLECTIVE ;  /* 0x000000000000791b */ /* 0x003fe20003800000 */
.L_x_2067:
        /* <DEDUP_REMOVED lines=12> */
.L_x_2068:
[----:B------:R-:W-:Y:S02]  /*88e0*/  @!P0 F2FP.F16.F32.PACK_AB R26, RZ, R27 ;  /* 0x0000001bff1a823e */ /* 0x000fe400000000ff */
[----:B------:R-:W-:Y:S01]  /*88f0*/  @!P0 F2FP.F16.F32.PACK_AB R27, RZ, R21 ;  /* 0x00000015ff1b823e */ /* 0x000fe200000000ff */
[----:B------:R-:W-:Y:S01]  /*8900*/  FADD.FTZ R21, R32, R29 ;  /* 0x0000001d20157221 */ /* 0x000fe20000010000 */
[----:B------:R-:W-:Y:S01]  /*8910*/  PRMT R30, R26, 0x7610, R30 ;  /* 0x000076101a1e7816 */ /* 0x000fe2000000001e */
[----:B------:R-:W-:Y:S01]  /*8920*/  FADD.FTZ R26, R38, R31 ;  /* 0x0000001f261a7221 */ /* 0x000fe20000010000 */
[----:B------:R-:W-:Y:S02]  /*8930*/  PRMT R43, R27, 0x7610, R43 ;  /* 0x000076101b2b7816 */ /* 0x000fe4000000002b */
[----:B------:R-:W-:Y:S01]  /*8940*/  @!P0 F2FP.F16.F32.PACK_AB R21, RZ, R21 ;  /* 0x00000015ff15823e */ /* 0x000fe200000000ff */
[----:B------:R0:W-:Y:S01]  /*8950*/  @!P0 STG.E.U16 desc[UR8][R22.64], R30 ;  /* 0x0000001e16008986 */ /* 0x0001e2000c101508 */
[----:B------:R-:W-:-:S02]  /*8960*/  @!P0 F2FP.F16.F32.PACK_AB R26, RZ, R26 ;  /* 0x0000001aff1a823e */ /* 0x000fc400000000ff */
        /* <DEDUP_REMOVED lines=10> */
.L_x_2069:
[----:B------:R-:W-:Y:S01]  /*8a10*/  FADD.FTZ R40, R40, R33 ;  /* 0x0000002128287221 */ /* 0x000fe20000010000 */
[----:B------:R-:W-:-:S04]  /*8a20*/  HFMA2.MMA R49, -RZ, RZ, 0, 2.384185791015625e-07 ;  /* 0x00000004ff317435 */ /* 0x000fc800000001ff */
[----:B------:R-:W-:Y:S02]  /*8a30*/  MOV R48, R40 ;  /* 0x0000002800307202 */ /* 0x000fe40000000f00 */
[----:B------:R-:W-:-:S07]  /*8a40*/  MOV R42, R47 ;  /* 0x0000002f002a7202 */ /* 0x000fce0000000f00 */
[----:B------:R-:W-:Y:S05]  /*8a50*/  WARPSYNC.COLLECTIVE R45, `(.L_x_2070) ;  /* 0x000000002d087348 */ /* 0x000fea0003c00000 */
[----:B------:R0:W1:Y:S02]  /*8a60*/  SHFL.BFLY P2, R47, R48, R49, R50 ;  /* 0x0c000031302f7389 */ /* 0x0000640000040032 */
[----:B01----:R-:W-:Y:S01]  /*8a70*/  ENDCOLLECTIVE ;  /* 0x000000000000791b */ /* 0x003fe20003800000 */
.L_x_2070:
[----:B------:R-:W-:-:S05]  /*8a80*/  FADD.FTZ R42, R42, R37 ;  /* 0x000000252a2a7221 */ /* 0x000fca0000010000 */
[----:B------:R-:W-:Y:S02]  /*8a90*/  MOV R48, R42 ;  /* 0x0000002a00307202 */ /* 0x000fe40000000f00 */
[----:B------:R-:W-:-:S07]  /*8aa0*/  MOV R33, R47 ;  /* 0x0000002f00217202 */ /* 0x000fce0000000f00 */
[----:B------:R-:W-:Y:S05]  /*8ab0*/  WARPSYNC.COLLECTIVE R45, `(.L_x_2071) ;  /* 0x000000002d087348 */ /* 0x000fea0003c00000 */
[----:B------:R0:W1:Y:S02]  /*8ac0*/  SHFL.BFLY P2, R47, R48, R49, R50 ;  /* 0x0c000031302f7389 */ /* 0x0000640000040032 */
[----:B01----:R-:W-:Y:S01]  /*8ad0*/  ENDCOLLECTIVE ;  /* 0x000000000000791b */ /* 0x003fe20003800000 */
.L_x_2071:
[----:B------:R-:W-:Y:S01]  /*8ae0*/  FADD.FTZ R33, R40, R33 ;  /* 0x0000002128217221 */ /* 0x000fe20000010000 */
[----:B------:R-:W-:-:S04]  /*8af0*/  HFMA2.MMA R49, -RZ, RZ, 0, 1.1920928955078125e-07 ;  /* 0x00000002ff317435 */ /* 0x000fc800000001ff */
[----:B------:R-:W-:Y:S02]  /*8b00*/  MOV R48, R33 ;  /* 0x0000002100307202 */ /* 0x000fe40000000f00 */
[----:B------:R-:W-:-:S07]  /*8b10*/  MOV R37, R47 ;  /* 0x0000002f00257202 */ /* 0x000fce0000000f00 */
[----:B------:R-:W-:Y:S05]  /*8b20*/  WARPSYNC.COLLECTIVE R45, `(.L_x_2072) ;  /* 0x000000002d087348 */ /* 0x000fea0003c00000 */
[----:B------:R0:W1:Y:S02]  /*8b30*/  SHFL.BFLY P2, R47, R48, R49, R50 ;  /* 0x0c000031302f7389 */ /* 0x0000640000040032 */
[----:B01----:R-:W-:Y:S01]  /*8b40*/  ENDCOLLECTIVE ;  /* 0x000000000000791b */ /* 0x003fe20003800000 */
.L_x_2072:
[----:B------:R-:W-:-:S05]  /*8b50*/  FADD.FTZ R37, R42, R37 ;  /* 0x000000252a257221 */ /* 0x000fca0000010000 */
[----:B------:R-:W-:Y:S02]  /*8b60*/  MOV R48, R37 ;  /* 0x0000002500307202 */ /* 0x000fe40000000f00 */
[----:B------:R-:W-:-:S07]  /*8b70*/  MOV R40, R47 ;  /* 0x0000002f00287202 */ /* 0x000fce0000000f00 */
[----:B------:R-:W-:Y:S05]  /*8b80*/  WARPSYNC.COLLECTIVE R45, `(.L_x_2073) ;  /* 0x000000002d087348 */ /* 0x000fea0003c00000 */
[----:B------:R0:W1:Y:S02]  /*8b90*/  SHFL.BFLY P2, R47, R48, R49, R50 ;  /* 0x0c000031302f7389 */ /* 0x0000640000040032 */
[----:B01----:R-:W-:Y:S01]  /*8ba0*/  ENDCOLLECTIVE ;  /* 0x000000000000791b */ /* 0x003fe20003800000 */
.L_x_2073:
[----:B------:R-:W-:Y:S01]  /*8bb0*/  FADD.FTZ R40, R33, R40 ;  /* 0x0000002821287221 */ /* 0x000fe20000010000 */
[----:B------:R-:W-:-:S04]  /*8bc0*/  HFMA2.MMA R49, -RZ, RZ, 0, 5.9604644775390625e-08 ;  /* 0x00000001ff317435 */ /* 0x000fc800000001ff */
[----:B------:R-:W-:Y:S02]  /*8bd0*/  MOV R48, R40 ;  /* 0x0000002800307202 */ /* 0x000fe40000000f00 */
[----:B------:R-:W-:-:S07]  /*8be0*/  MOV R42, R47 ;  /* 0x0000002f002a7202 */ /* 0x000fce0000000f00 */
[----:B------:R-:W-:Y:S05]  /*8bf0*/  WARPSYNC.COLLECTIVE R45, `(.L_x_2074) ;  /* 0x000000002d087348 */ /* 0x000fea0003c00000 */
[----:B------:R0:W1:Y:S02]  /*8c00*/  SHFL.BFLY P2, R47, R48, R49, R50 ;  /* 0x0c000031302f7389 */ /* 0x0000640000040032 */
[----:B01----:R-:W-:Y:S01]  /*8c10*/  ENDCOLLECTIVE ;  /* 0x000000000000791b */ /* 0x003fe20003800000 */
.L_x_2074:
[----:B------:R-:W-:-:S05]  /*8c20*/  FADD.FTZ R37, R37, R42 ;  /* 0x0000002a25257221 */ /* 0x000fca0000010000 */
[----:B------:R-:W-:Y:S02]  /*8c30*/  MOV R48, R37 ;  /* 0x0000002500307202 */ /* 0x000fe40000000f00 */
[----:B------:R-:W-:-:S07]  /*8c40*/  MOV R33, R47 ;  /* 0x0000002f00217202 */ /* 0x000fce0000000f00 */
[----:B------:R-:W-:Y:S05]  /*8c50*/  WARPSYNC.COLLECTIVE R45, `(.L_x_2075) ;  /* 0x000000002d087348 */ /* 0x000fea0003c00000 */
[----:B------:R0:W1:Y:S02]  /*8c60*/  SHFL.BFLY P2, R47, R48, R49, R50 ;  /* 0x0c000031302f7389 */ /* 0x0000640000040032 */
[----:B01----:R-:W-:Y:S01]  /*8c70*/  ENDCOLLECTIVE ;  /* 0x000000000000791b */ /* 0x003fe20003800000 */
.L_x_2075:
[----:B------:R-:W-:-:S05]  /*8c80*/  FADD.FTZ R27, R40, R33 ;  /* 0x00000021281b7221 */ /* 0x000fca0000010000 */
[----:B------:R-:W-:-:S05]  /*8c90*/  @!P0 F2FP.F16.F32.PACK_AB R27, RZ, R27 ;  /* 0x0000001bff1b823e */ /* 0x000fca00000000ff */
[----:B------:R0:W-:Y:S01]  /*8ca0*/  @!P0 STG.E.U16 desc[UR8][R22.64+0x50], R27 ;  /* 0x0000501b16008986 */ /* 0x0001e2000c101508 */
[----:B------:R-:W-:Y:S01]  /*8cb0*/  HFMA2.MMA R49, -RZ, RZ, 0, 4.76837158203125e-07 ;  /* 0x00000008ff317435 */ /* 0x000fe200000001ff */
[----:B------:R-:W-:Y:S02]  /*8cc0*/  MOV R48, R39 ;  /* 0x0000002700307202 */ /* 0x000fe40000000f00 */
[----:B------:R-:W-:-:S08]  /*8cd0*/  MOV R42, R47 ;  /* 0x0000002f002a7202 */ /* 0x000fd00000000f00 */
[----:B0-----:R-:W-:Y:S05]  /*8ce0*/  WARPSYNC.COLLECTIVE R45, `(.L_x_2076) ;  /* 0x000000002d087348 */ /* 0x001fea0003c00000 */
[----:B------:R1:W2:Y:S02]  /*8cf0*/  SHFL.BFLY P2, R47, R48, R49, R50 ;  /* 0x0c000031302f7389 */ /* 0x0002a40000040032 */
[----:B012---:R-:W-:Y:S01]  /*8d00*/  ENDCOLLECTIVE ;  /* 0x000000000000791b */ /* 0x007fe20003800000 */
.L_x_2076:
        /* <DEDUP_REMOVED lines=8> */
.L_x_2077:
[----:B------:R-:W-:Y:S01]  /*8d90*/  FADD.FTZ R46, R46, R39 ;  /* 0x000000272e2e7221 */ /* 0x000fe20000010000 */
[----:B------:R-:W-:-:S04]  /*8da0*/  HFMA2.MMA R49, -RZ, RZ, 0, 2.384185791015625e-07 ;  /* 0x00000004ff317435 */ /* 0x000fc800000001ff */
[----:B------:R-:W-:Y:S02]  /*8db0*/  MOV R48, R46 ;  /* 0x0000002e00307202 */ /* 0x000fe40000000f00 */
[----:B------:R-:W-:-:S07]  /*8dc0*/  MOV R44, R47 ;  /* 0x0000002f002c7202 */ /* 0x000fce0000000f00 */
[----:B------:R-:W-:Y:S05]  /*8dd0*/  WARPSYNC.COLLECTIVE R45, `(.L_x_2078) ;  /* 0x000000002d087348 */ /* 0x000fea0003c00000 */
[----:B------:R0:W1:Y:S02]  /*8de0*/  SHFL.BFLY P2, R47, R48, R49, R50 ;  /* 0x0c000031302f7389 */ /* 0x0000640000040032 */
[----:B01----:R-:W-:Y:S01]  /*8df0*/  ENDCOLLECTIVE ;  /* 0x000000000000791b */ /* 0x003fe20003800000 */
.L_x_2078:
[----:B------:R-:W-:-:S05]  /*8e00*/  FADD.FTZ R44, R44, R41 ;  /* 0x000000292c2c7221 */ /* 0x000fca0000010000 */
[----:B------:R-:W-:Y:S02]  /*8e10*/  MOV R48, R44 ;  /* 0x0000002c00307202 */ /* 0x000fe40000000f00 */
[----:B------:R-:W-:-:S07]  /*8e20*/  MOV R39, R47 ;  /* 0x0000002f00277202 */ /* 0x000fce0000000f00 */
[----:B------:R-:W-:Y:S05]  /*8e30*/  WARPSYNC.COLLECTIVE R45, `(.L_x_2079) ;  /* 0x000000002d087348 */ /* 0x000fea0003c00000 */
[----:B------:R0:W1:Y:S02]  /*8e40*/  SHFL.BFLY P2, R47, R48, R49, R50 ;  /* 0x0c000031302f7389 */ /* 0x0000640000040032 */
[----:B01----:R-:W-:Y:S01]  /*8e50*/  ENDCOLLECTIVE ;  /* 0x000000000000791b */ /* 0x003fe20003800000 */
.L_x_2079:
[----:B------:R-:W-:Y:S01]  /*8e60*/  FADD.FTZ R39, R46, R39 ;  /* 0x000000272e277221 */ /* 0x000fe20000010000 */
[----:B------:R-:W-:-:S04]  /*8e70*/  HFMA2.MMA R49, -RZ, RZ, 0, 1.1920928955078125e-07 ;  /* 0x00000002ff317435 */ /* 0x000fc800000001ff */
[----:B------:R-:W-:Y:S02]  /*8e80*/  MOV R48, R39 ;  /* 0x0000002700307202 */ /* 0x000fe40000000f00 */
[----:B------:R-:W-:-:S07]  /*8e90*/  MOV R41, R47 ;  /* 0x0000002f00297202 */ /* 0x000fce0000000f00 */
[----:B------:R-:W-:Y:S05]  /*8ea0*/  WARPSYNC.COLLECTIVE R45, `(.L_x_2080) ;  /* 0x000000002d087348 */ /* 0x000fea0003c00000 */
[----:B------:R0:W1:Y:S02]  /*8eb0*/  SHFL.BFLY P2, R47, R48, R49, R50 ;  /* 0x0c000031302f7389 */ /* 0x0000640000040032 */
[----:B01----:R-:W-:Y:S01]  /*8ec0*/  ENDCOLLECTIVE ;  /* 0x000000000000791b */ /* 0x003fe20003800000 */
.L_x_2080:
[----:B------:R-:W-:-:S05]  /*8ed0*/  FADD.FTZ R41, R44, R41 ;  /* 0x000000292c297221 */ /* 0x000fca0000010000 */
[----:B------:R-:W-:Y:S02]  /*8ee0*/  MOV R48, R41 ;  /* 0x0000002900307202 */ /* 0x000fe40000000f00 */
[----:B------:R-:W-:-:S07]  /*8ef0*/  MOV R46, R47 ;  /* 0x0000002f002e7202 */ /* 0x000fce0000000f00 */
[----:B------:R-:W-:Y:S05]  /*8f00*/  WARPSYNC.COLLECTIVE R45, `(.L_x_2081) ;  /* 0x000000002d087348 */ /* 0x000fea0003c00000 */
[----:B------:R0:W1:Y:S02]  /*8f10*/  SHFL.BFLY P2, R47, R48, R49, R50 ;  /* 0x0c000031302f7389 */ /* 0x0000640000040032 */
[----:B01----:R-:W-:Y:S01]  /*8f20*/  ENDCOLLECTIVE ;  /* 0x000000000000791b */ /* 0x003fe20003800000 */
.L_x_2081:
[----:B------:R-:W-:Y:S01]  /*8f30*/  FADD.FTZ R39, R39, R46 ;  /* 0x0000002e27277221 */ /* 0x000fe20000010000 */
[----:B------:R-:W-:-:S04]  /*8f40*/  HFMA2.MMA R49, -RZ, RZ, 0, 5.9604644775390625e-08 ;  /* 0x00000001ff317435 */ /* 0x000fc800000001ff */
[----:B------:R-:W-:Y:S02]  /*8f50*/  MOV R48, R39 ;  /* 0x0000002700307202 */ /* 0x000fe40000000f00 */
[----:B------:R-:W-:-:S07]  /*8f60*/  MOV R44, R47 ;  /* 0x0000002f002c7202 */ /* 0x000fce0000000f00 */
[----:B------:R-:W-:Y:S05]  /*8f70*/  WARPSYNC.COLLECTIVE R45, `(.L_x_2082) ;  /* 0x000000002d087348 */ /* 0x000fea0003c00000 */
[----:B------:R0:W1:Y:S02]  /*8f80*/  SHFL.BFLY P2, R47, R48, R49, R50 ;  /* 0x0c000031302f7389 */ /* 0x0000640000040032 */
[----:B01----:R-:W-:Y:S01]  /*8f90*/  ENDCOLLECTIVE ;  /* 0x000000000000791b */ /* 0x003fe20003800000 */
.L_x_2082:
[----:B------:R-:W-:-:S05]  /*8fa0*/  FADD.FTZ R41, R41, R44 ;  /* 0x0000002c29297221 */ /* 0x000fca0000010000 */
[----:B------:R-:W-:Y:S02]  /*8fb0*/  MOV R48, R41 ;  /* 0x0000002900307202 */ /* 0x000fe40000000f00 */
[----:B------:R-:W-:-:S07]  /*8fc0*/  MOV R30, R47 ;  /* 0x0000002f001e7202 */ /* 0x000fce0000000f00 */
[----:B------:R-:W-:Y:S05]  /*8fd0*/  WARPSYNC.COLLECTIVE R45, `(.L_x_2083) ;  /* 0x000000002d087348 */ /* 0x000fea0003c00000 */
[----:B------:R0:W1:Y:S02]  /*8fe0*/  SHFL.BFLY P2, R47, R48, R49, R50 ;  /* 0x0c000031302f7389 */ /* 0x0000640000040032 */
[----:B01----:R-:W-:Y:S01]  /*8ff0*/  ENDCOLLECTIVE ;  /* 0x000000000000791b */ /* 0x003fe20003800000 */
.L_x_2083:
[----:B------:R-:W-:Y:S01]  /*9000*/  FADD.FTZ R21, R39, R30 ;  /* 0x0000001e27157221 */ /* 0x000fe20000010000 */
[----:B------:R-:W-:Y:S01]  /*9010*/  MOV R26, R47 ;  /* 0x0000002f001a7202 */ /* 0x000fe20000000f00 */
[----:B------:R-:W-:Y:S06]  /*9020*/  BRA `(.L_x_2084) ;  /* 0xffffffe000ec7947 */ /* 0x000fec000383ffff */
.L_x_2085:
        /* <DEDUP_REMOVED lines=13> */
.L_x_2663:


//--------------------- .text._ZN13group_norm_v218gn_bwd_cuda_kernelI6__halfLi320ELi1ELi16ELi80ELi1024ELb1ELb1ELi64ELi320ELi320ELi4ELb1ELi8ELb0ELb0ELNS_15WgradSyncMethodE3ENS_16CompileConditionILi900EEEEEvPT_S6_S6_PKS5_S8_S8_S8_PKfflPfPj --------------------------
	.section	.text._ZN13group_norm_v218gn_bwd_cuda_kernelI6__halfLi320ELi1ELi16ELi80ELi1024ELb1ELb1ELi64ELi320ELi320ELi4ELb1ELi8ELb0ELb0ELNS_15WgradSyncMethodE3ENS_16CompileConditionILi900EEEEEvPT_S6_S6_PKS5_S8_S8_S8_PKfflPfPj,"ax",@progbits
	.align	128
        .global         _ZN13group_norm_v218gn_bwd_cuda_kernelI6__halfLi320ELi1ELi16ELi80ELi1024ELb1ELb1ELi64ELi320ELi320ELi4ELb1ELi8ELb0ELb0ELNS_15WgradSyncMethodE3ENS_16CompileConditionILi900EEEEEvPT_S6_S6_PKS5_S8_S8_S8_PKfflPfPj
        .type           _ZN13group_norm_v218gn_bwd_cuda_kernelI6__halfLi320ELi1ELi16ELi80ELi1024ELb1ELb1ELi64ELi320ELi320ELi4ELb1ELi8ELb0ELb0ELNS_15WgradSyncMethodE3ENS_16CompileConditionILi900EEEEEvPT_S6_S6_PKS5_S8_S8_S8_PKfflPfPj,@function
        .size           _ZN13group_norm_v218gn_bwd_cuda_kernelI6__halfLi320ELi1ELi16ELi80ELi1024ELb1ELb1ELi64ELi320ELi320ELi4ELb1ELi8ELb0ELb0ELNS_15WgradSyncMethodE3ENS_16CompileConditionILi900EEEEEvPT_S6_S6_PKS5_S8_S8_S8_PKfflPfPj,(.L_x_2664 - _ZN13group_norm_v218gn_bwd_cuda_kernelI6__halfLi320ELi1ELi16ELi80ELi1024ELb1ELb1ELi64ELi320ELi320ELi4ELb1ELi8ELb0ELb0ELNS_15WgradSyncMethodE3ENS_16CompileConditionILi900EEEEEvPT_S6_S6_PKS5_S8_S8_S8_PKfflPfPj)
        .other          _ZN13group_norm_v218gn_bwd_cuda_kernelI6__halfLi320ELi1ELi16ELi80ELi1024ELb1ELb1ELi64ELi320ELi320ELi4ELb1ELi8ELb0ELb0ELNS_15WgradSyncMethodE3ENS_16CompileConditionILi900EEEEEvPT_S6_S6_PKS5_S8_S8_S8_PKfflPfPj,@"STO_CUDA_ENTRY STV_DEFAULT"
_ZN13group_norm_v218gn_bwd_cuda_kernelI6__halfLi320ELi1ELi16ELi80ELi1024ELb1ELb1ELi64ELi320ELi320ELi4ELb1ELi8ELb0ELb0ELNS_15WgradSyncMethodE3ENS_16CompileConditionILi900EEEEEvPT_S6_S6_PKS5_S8_S8_S8_PKfflPfPj:
.text._ZN13group_norm_v218gn_bwd_cuda_kernelI6__halfLi320ELi1ELi16ELi80ELi1024ELb1ELb1ELi64ELi320ELi320ELi4ELb1ELi8ELb0ELb0ELNS_15WgradSyncMethodE3ENS_16CompileConditionILi900EEEEEvPT_S6_S6_PKS5_S8_S8_S8_PKfflPfPj:
        /* <DEDUP_REMOVED lines=31> */
.L_x_2088:
[----:B------:R-:W2:Y:S04]  /*01f0*/  LD.E.STRONG.GPU R0, desc[UR18][R2.64] ;  /* 0x0000001202007980 */ /* 0x000ea8000c10f900 */
[----:B--2---:R-:W-:Y:S01]  /*0200*/  CCTL.IVALL ;  /* 0x00000000ff00798f */ /* 0x004fe20002000000 */
[----:B------:R-:W-:Y:S05]  /*0210*/  YIELD ;  /* 0x0000000000007946 */ /* 0x000fea0003800000 */
[----:B-----5:R-:W-:-:S04]  /*0220*/  LOP3.LUT R0, R0, R5, RZ, 0x3c, !PT ;  /* 0x0000000500007212 */ /* 0x020fc800078e3cff */
[----:B------:R-:W-:-:S13]  /*0230*/  ISETP.GT.AND P0, PT, R0, -0x1, PT ;  /* 0xffffffff0000780c */ /* 0x000fda0003f04270 */
[----:B------:R-:W-:Y:S05]  /*0240*/  @P0 BRA `(.L_x_2088) ;  /* 0xfffffffc00e80947 */ /* 0x000fea000383ffff */
.L_x_2087:
[----:B------:R-:W-:Y:S05]  /*0250*/  WARPSYNC.ALL ;  /* 0x0000000000007948 */ /* 0x000fea0003800000 */
[----:B------:R-:W-:Y:S06]  /*0260*/  BAR.SYNC.DEFER_BLOCKING 0x0 ;  /* 0x0000000000007b1d */ /* 0x000fec0000010000 */
[----:B------:R-:W-:Y:S05]  /*0270*/  BRA `(.L_x_2089) ;  /* 0x0000008800dc7947 */ /* 0x000fea0003800000 */
.L_x_2086:
        /* <DEDUP_REMOVED lines=69> */
[----:B------:R-:W-:-:S05]  /*06d0*/  IADD3 R0, R5, R2, RZ ;  /* 0x0000000205007210 */ /* 0x000fca0007ffe0ff */
[----:B------:R0:W-:Y:S02]  /*06e0*/  STL [R1+0x5c], R0 ;  /* 0x00005c0001007387 */ /* 0x0001e40000100800 */
.L_x_2099:
[----:B0-----:R-:W0:Y:S01]  /*06f0*/  S2R R0, SR_TID.X ;  /* 0x0000000000007919 */ /* 0x001e220000002100 */
[----:B------:R-:W-:Y:S01]  /*0700*/  ULOP3.LUT UR15, UR10, 0x3, URZ, 0xc0, !UPT ;  /* 0x000000030a0f7892 */ /* 0x000fe2000f8ec03f */
[----:B-1----:R-:W1:Y:S01]  /*0710*/  LDC.64 R62, c[0x0][0x238] ;  /* 0x00008e00ff3e7b82 */ /* 0x002e620000000a00 */
[----:B------:R-:W-:Y:S01]  /*0720*/  USHF.R.U64 UR16, UR10, 0x2, UR5 ;  /* 0x000000020a107899 */ /* 0x000fe20008001205 */
[----:B------:R-:W-:Y:S01]  /*0730*/  STL [R1+0x68], R72 ;  /* 0x0000684801007387 */ /* 0x000fe20000100800 */
[----:B------:R-:W-:Y:S02]  /*0740*/  UIMAD UR17, UR15, 0x140, URZ ;  /* 0x000001400f1178a4 */ /* 0x000fe4000f8e023f */
[----:B------:R-:W-:Y:S01]  /*0750*/  USHF.L.U32 UR15, UR22, 0x6, URZ ;  /* 0x00000006160f7899 */ /* 0x000fe2000800063f */
[----:B------:R-:W-:Y:S01]  /*0760*/  STL [R1+0x64], R73 ;  /* 0x0000644901007387 */ /* 0x000fe20000100800 */
        /* <DEDUP_REMOVED lines=10> */
[----:B------:R-:W-:Y:S01]  /*0810*/  ULDC.64 UR24, c[0x0][0x230] ;  /* 0x00008c0000187ab9 */ /* 0x000fe20000000a00 */
[----:B------:R-:W-:Y:S01]  /*0820*/  ULDC UR15, c[0x0][0x250] ;  /* 0x00009400000f7ab9 */ /* 0x000fe20000000800 */
        /* <DEDUP_REMOVED lines=8> */
[----:B------:R2:W-:Y:S02]  /*08b0*/  STL [R1+0x44], R4 ;  /* 0x0000440401007387 */ /* 0x0005e40000100800 */
        /* <DEDUP_REMOVED lines=11> */
[----:B------:R-:W-:Y:S01]  /*0970*/  IADD3 R6, P0, R8, UR24, RZ ;  /* 0x0000001808067c10 */ /* 0x000fe2000ff1e0ff */
[----:B0-----:R-:W-:Y:S01]  /*0980*/  IMAD.WIDE R10, R10, 0x2, R2 ;  /* 0x000000020a0a7825 */ /* 0x001fe200078e0202 */
[C---:B------:R-:W-:Y:S01]  /*0990*/  IADD3 R9, R35.reuse, 0x3c00, RZ ;  /* 0x00003c0023097810 */ /* 0x040fe20007ffe0ff */
[----:B------:R-:W3:Y:S01]  /*09a0*/  LDG.E.64.CONSTANT R62, desc[UR18][R62.64] ;  /* 0x000000123e3e7981 */ /* 0x000ee2000c1e9b00 */
[----:B------:R-:W-:Y:S02]  /*09b0*/  IADD3.X R7, R22, UR25, RZ, P0, !PT ;  /* 0x0000001916077c10 */ /* 0x000fe400087fe4ff */
[----:B------:R-:W-:Y:S01]  /*09c0*/  IADD3 R3, R35, 0x1400, RZ ;  /* 0x0000140023037810 */ /* 0x000fe20007ffe0ff */
[----:B------:R-:W4:Y:S04]  /*09d0*/  LDG.E.64.CONSTANT R10, desc[UR18][R10.64] ;  /* 0x000000120a0a7981 */ /* 0x000f28000c1e9b00 */
[----:B------:R-:W5:Y:S01]  /*09e0*/  LDG.E.64.CONSTANT R6, desc[UR18][R6.64] ;  /* 0x0000001206067981 */ /* 0x000f62000c1e9b00 */
[----:B------:R-:W-:-:S03]  /*09f0*/  IADD3 R3, P0, R3, R12, RZ ;  /* 0x0000000c03037210 */ /* 0x000fc60007f1e0ff */
[----:B------:R0:W-:Y:S01]  /*0a00*/  STL [R1+0x3c], R8 ;  /* 0x00003c0801007387 */ /* 0x0001e20000100800 */
[----:B------:R-:W-:Y:S02]  /*0a10*/  IADD3.X R0, RZ, R68, RZ, P0, !PT ;  /* 0x00000044ff007210 */ /* 0x000fe400007fe4ff */
[C---:B------:R-:W-:Y:S01]  /*0a20*/  SHF.L.U32 R24, R3.reuse, 0x1, RZ ;  /* 0x0000000103187819 */ /* 0x040fe200000006ff */
[----:B------:R1:W-:Y:S01]  /*0a30*/  STL [R1+0x40], R22 ;  /* 0x0000401601007387 */ /* 0x0003e20000100800 */
[----:B------:R-:W-:Y:S02]  /*0a40*/  SHF.L.U64.HI R33, R3, 0x1, R0 ;  /* 0x0000000103217819 */ /* 0x000fe40000010200 */
[----:B------:R-:W-:-:S04]  /*0a50*/  IADD3 R4, P0, R24, UR24, RZ ;  /* 0x0000001818047c10 */ /* 0x000fc8000ff1e0ff */
[----:B------:R-:W-:-:S06]  /*0a60*/  IADD3.X R5, R33, UR25, RZ, P0, !PT ;  /* 0x0000001921057c10 */ /* 0x000fcc00087fe4ff */
[----:B------:R-:W3:Y:S01]  /*0a70*/  LDG.E.64.CONSTANT R4, desc[UR18][R4.64] ;  /* 0x0000001204047981 */ /* 0x000ee2000c1e9b00 */
[----:B------:R-:W-:-:S04]  /*0a80*/  IADD3 R3, R35, 0x2800, RZ ;  /* 0x0000280023037810 */ /* 0x000fc80007ffe0ff */
[----:B------:R-:W-:-:S04]  /*0a90*/  IADD3 R3, P0, R3, R12, RZ ;  /* 0x0000000c03037210 */ /* 0x000fc80007f1e0ff */
        /* <DEDUP_REMOVED lines=12> */
[----:B------:R-:W-:-:S04]  /*0b60*/  IADD3 R9, R35, 0x5000, RZ ;  /* 0x0000500023097810 */ /* 0x000fc80007ffe0ff */
[----:B------:R-:W3:Y:S01]  /*0b70*/  LDG.E.64.CONSTANT R20, desc[UR18][R20.64] ;  /* 0x0000001214147981 */ /* 0x000ee2000c1e9b00 */
[----:B------:R-:W-:-:S04]  /*0b80*/  IADD3 R9, P0, R9, R12, RZ ;  /* 0x0000000c09097210 */ /* 0x000fc80007f1e0ff */
[----:B------:R-:W-:Y:S02]  /*0b90*/  IADD3.X R0, RZ, R68, RZ, P0, !PT ;  /* 0x00000044ff007210 */ /* 0x000fe400007fe4ff */
[C---:B------:R-:W-:Y:S02]  /*0ba0*/  SHF.L.U32 R40, R9.reuse, 0x1, RZ ;  /* 0x0000000109287819 */ /* 0x040fe400000006ff */
[----:B------:R-:W-:Y:S02]  /*0bb0*/  SHF.L.U64.HI R26, R9, 0x1, R0 ;  /* 0x00000001091a7819 */ /* 0x000fe40000010200 */
[----:B------:R-:W-:Y:S02]  /*0bc0*/  IADD3 R18, P0, R40, UR24, RZ ;  /* 0x0000001828127c10 */ /* 0x000fe4000ff1e0ff */
[----:B------:R-:W-:Y:S02]  /*0bd0*/  IADD3 R9, R35, 0x6400, RZ ;  /* 0x0000640023097810 */ /* 0x000fe40007ffe0ff */
[----:B------:R-:W-:-:S02]  /*0be0*/  IADD3.X R19, R26, UR25, RZ, P0, !PT ;  /* 0x000000191a137c10 */ /* 0x000fc400087fe4ff */
[----:B------:R-:W-:-:S04]  /*0bf0*/  IADD3 R9, P0, R9, R12, RZ ;  /* 0x0000000c09097210 */ /* 0x000fc80007f1e0ff */
[----:B------:R-:W-:Y:S01]  /*0c00*/  IADD3.X R0, RZ, R68, RZ, P0, !PT ;  /* 0x00000044ff007210 */ /* 0x000fe200007fe4ff */
[----:B------:R-:W3:Y:S01]  /*0c10*/  LDG.E.64.CONSTANT R18, desc[UR18][R18.64] ;  /* 0x0000001212127981 */ /* 0x000ee2000c1e9b00 */
[C---:B------:R-:W-:Y:S02]  /*0c20*/  SHF.L.U32 R36, R9.reuse, 0x1, RZ ;  /* 0x0000000109247819 */ /* 0x040fe400000006ff */
        /* <DEDUP_REMOVED lines=10> */
[----:B------:R-:W-:-:S06]  /*0cd0*/  IADD3.X R15, R96, UR25, RZ, P0, !PT ;  /* 0x00000019600f7c10 */ /* 0x000fcc00087fe4ff */
[----:B------:R-:W3:Y:S01]  /*0ce0*/  LDG.E.64.CONSTANT R14, desc[UR18][R14.64] ;  /* 0x000000120e0e7981 */ /* 0x000ee2000c1e9b00 */
[----:B0-----:R-:W-:-:S04]  /*0cf0*/  IADD3 R8, P0, R8, UR26, RZ ;  /* 0x0000001a08087c10 */ /* 0x001fc8000ff1e0ff */
[----:B------:R-:W-:-:S06]  /*0d00*/  IADD3.X R9, R22, UR27, RZ, P0, !PT ;  /* 0x0000001b16097c10 */ /* 0x000fcc00087fe4ff */
[----:B------:R-:W3:Y:S01]  /*0d10*/  LDG.E.64.CONSTANT R8, desc[UR18][R8.64] ;  /* 0x0000001208087981 */ /* 0x000ee2000c1e9b00 */
[----:B------:R-:W-:-:S04]  /*0d20*/  IADD3 R13, R35, 0x8c00, RZ ;  /* 0x00008c00230d7810 */ /* 0x000fc80007ffe0ff */
[----:B------:R-:W-:-:S04]  /*0d30*/  IADD3 R13, P0, R13, R12, RZ ;  /* 0x0000000c0d0d7210 */ /* 0x000fc80007f1e0ff */
[----:B------:R-:W-:Y:S02]  /*0d40*/  IADD3.X R0, RZ, R68, RZ, P0, !PT ;  /* 0x00000044ff007210 */ /* 0x000fe400007fe4ff */
[C---:B------:R-:W-:Y:S02]  /*0d50*/  SHF.L.U32 R99, R13.reuse, 0x1, RZ ;  /* 0x000000010d637819 */ /* 0x040fe400000006ff */
[----:B------:R-:W-:Y:S02]  /*0d60*/  SHF.L.U64.HI R98, R13, 0x1, R0 ;  /* 0x000000010d627819 */ /* 0x000fe40000010200 */
[----:B-1----:R-:W-:-:S04]  /*0d70*/  IADD3 R22, P0, R99, UR24, RZ ;  /* 0x0000001863167c10 */ /* 0x002fc8000ff1e0ff */
[----:B------:R-:W-:Y:S01]  /*0d80*/  IADD3.X R23, R98, UR25, RZ, P0, !PT ;  /* 0x0000001962177c10 */ /* 0x000fe200087fe4ff */
[----:B------:R0:W-:Y:S02]  /*0d90*/  STL [R1+0x34], R24 ;  /* 0x0000341801007387 */ /* 0x0001e40000100800 */
[----:B0-----:R-:W-:Y:S01]  /*0da0*/  IADD3 R24, P0, R24, UR26, RZ ;  /* 0x0000001a18187c10 */ /* 0x001fe2000ff1e0ff */
[----:B--2---:R-:W-:-:S06]  /*0db0*/  FADD.FTZ R64, R81, UR15 ;  /* 0x0000000f51407e21 */ /* 0x004fcc0008010000 */
[----:B------:R-:W0:Y:S01]  /*0dc0*/  MUFU.RSQ R64, R64 ;  /* 0x0000004000407308 */ /* 0x000e220000001400 */
[--C-:B-----5:R-:W-:Y:S02]  /*0dd0*/  HADD2.F32 R25, -RZ, R6.reuse.H1_H1 ;  /* 0x30000006ff197230 */ /* 0x120fe40000004100 */
[----:B------:R-:W-:Y:S02]  /*0de0*/  HADD2.F32 R13, -RZ, R6.H0_H0 ;  /* 0x20000006ff0d7230 */ /* 0x000fe40000004100 */
[--C-:B------:R-:W-:Y:S02]  /*0df0*/  HADD2.F32 R27, -RZ, R7.reuse.H0_H0 ;  /* 0x20000007ff1b7230 */ /* 0x100fe40000004100 */
[----:B------:R-:W-:Y:S02]  /*0e00*/  HADD2.F32 R29, -RZ, R7.H1_H1 ;  /* 0x30000007ff1d7230 */ /* 0x000fe40000004100 */
[----:B------:R1:W2:Y:S01]  /*0e10*/  LDG.E.64.CONSTANT R6, desc[UR18][R22.64] ;  /* 0x0000001216067981 */ /* 0x0002a2000c1e9b00 */
[----:B------:R-:W-:-:S04]  /*0e20*/  FADD.FTZ R25, -R80, R25 ;  /* 0x0000001950197221 */ /* 0x000fc80000010100 */
[----:B0-----:R-:W-:Y:S01]  /*0e30*/  FMUL.FTZ R145, R64, R25 ;  /* 0x0000001940917220 */ /* 0x001fe20000410000 */
[----:B------:R-:W-:-:S06]  /*0e40*/  IADD3.X R25, R33, UR27, RZ, P0, !PT ;  /* 0x0000001b21197c10 */ /* 0x000fcc00087fe4ff */
[----:B------:R-:W5:Y:S01]  /*0e50*/  LDG.E.64.CONSTANT R24, desc[UR18][R24.64] ;  /* 0x0000001218187981 */ /* 0x000f62000c1e9b00 */
[--C-:B----4-:R-:W-:Y:S02]  /*0e60*/  HADD2.F32 R103, -RZ, R11.reuse.H0_H0 ;  /* 0x2000000bff677230 */ /* 0x110fe40000004100 */
[----:B------:R-:W-:Y:S02]  /*0e70*/  HADD2.F32 R104, -RZ, R11.H1_H1 ;  /* 0x3000000bff687230 */ /* 0x000fe40000004100 */
[----:B---3--:R-:W-:Y:S02]  /*0e80*/  HADD2.F32 R11, -RZ, R4.H1_H1 ;  /* 0x30000004ff0b7230 */ /* 0x008fe40000004100 */
[--C-:B------:R-:W-:Y:S02]  /*0e90*/  HADD2.F32 R101, -RZ, R10.reuse.H0_H0 ;  /* 0x2000000aff657230 */ /* 0x100fe40000004100 */
[----:B------:R-:W-:Y:S01]  /*0ea0*/  HADD2.F32 R100, -RZ, R10.H1_H1 ;  /* 0x3000000aff647230 */ /* 0x000fe20000004100 */
[----:B------:R-:W-:Y:S01]  /*0eb0*/  IADD3 R10, P0, R32, UR26, RZ ;  /* 0x0000001a200a7c10 */ /* 0x000fe2000ff1e0ff */
[----:B------:R-:W-:-:S03]  /*0ec0*/  FADD.FTZ R141, -R80, R11 ;  /* 0x0000000b508d7221 */ /* 0x000fc60000010100 */
[----:B------:R-:W-:-:S06]  /*0ed0*/  IADD3.X R11, R31, UR27, RZ, P0, !PT ;  /* 0x0000001b1f0b7c10 */ /* 0x000fcc00087fe4ff */
[----:B------:R-:W3:Y:S01]  /*0ee0*/  LDG.E.64.CONSTANT R10, desc[UR18][R10.64] ;  /* 0x000000120a0a7981 */ /* 0x000ee2000c1e9b00 */
[----:B------:R-:W-:-:S04]  /*0ef0*/  FADD.FTZ R13, -R80, R13 ;  /* 0x0000000d500d7221 */ /* 0x000fc80000010100 */
[----:B------:R-:W-:Y:S01]  /*0f00*/  FMUL.FTZ R146, R64, R13 ;  /* 0x0000000d40927220 */ /* 0x000fe20000410000 */
[----:B------:R-:W-:-:S05]  /*0f10*/  HADD2.F32 R13, -RZ, R4.H0_H0 ;  /* 0x20000004ff0d7230 */ /* 0x000fca0000004100 */
[----:B------:R-:W-:Y:S01]  /*0f20*/  FADD.FTZ R13, -R80, R13 ;  /* 0x0000000d500d7221 */ /* 0x000fe20000010100 */
[----:B-1----:R-:W-:-:S03]  /*0f30*/  HADD2.F32 R23, -RZ, R5.H1_H1 ;  /* 0x30000005ff177230 */ /* 0x002fc60000004100 */
[----:B------:R-:W-:Y:S01]  /*0f40*/  FMUL.FTZ R142, R64, R13 ;  /* 0x0000000d408e7220 */ /* 0x000fe20000410000 */
[----:B------:R-:W-:Y:S01]  /*0f50*/  HADD2.F32 R13, -RZ, R5.H0_H0 ;  /* 0x20000005ff0d7230 */ /* 0x000fe20000004100 */
[----:B------:R-:W-:Y:S01]  /*0f60*/  IADD3 R5, R35, 0xa000, RZ ;  /* 0x0000a00023057810 */ /* 0x000fe20007ffe0ff */
[----:B------:R-:W-:-:S03]  /*0f70*/  FADD.FTZ R27, -R80, R27 ;  /* 0x0000001b501b7221 */ /* 0x000fc60000010100 */
[C---:B------:R-:W-:Y:S01]  /*0f80*/  FADD.FTZ R13, -R80.reuse, R13 ;  /* 0x0000000d500d7221 */ /* 0x040fe20000010100 */
[----:B------:R-:W-:Y:S01]  /*0f90*/  IADD3 R161, P0, R5, R12, RZ ;  /* 0x0000000c05a17210 */ /* 0x000fe20007f1e0ff */
[--C-:B------:R-:W-:Y:S02]  /*0fa0*/  HADD2.F32 R5, -RZ, R2.reuse.H1_H1 ;  /* 0x30000002ff057230 */ /* 0x100fe40000004100 */
[----:B------:R-:W-:Y:S01]  /*0fb0*/  FADD.FTZ R23, -R80, R23 ;  /* 0x0000001750177221 */ /* 0x000fe20000010100 */
[C---:B------:R-:W-:Y:S01]  /*0fc0*/  FMUL.FTZ R140, R64.reuse, R13 ;  /* 0x0000000d408c7220 */ /* 0x040fe20000410000 */
[----:B------:R-:W-:Y:S01]  /*0fd0*/  HADD2.F32 R13, -RZ, R2.H0_H0 ;  /* 0x20000002ff0d7230 */ /* 0x000fe20000004100 */
[----:B------:R-:W-:Y:S01]  /*0fe0*/  IADD3.X R2, RZ, R68, RZ, P0, !PT ;  /* 0x00000044ff027210 */ /* 0x000fe200007fe4ff */
[C---:B------:R-:W-:Y:S01]  /*0ff0*/  FMUL.FTZ R144, R64.reuse, R27 ;  /* 0x0000001b40907220 */ /* 0x040fe20000410000 */
[----:B------:R-:W-:Y:S01]  /*1000*/  FMUL.FTZ R139, R64, R23 ;  /* 0x00000017408b7220 */ /* 0x000fe20000410000 */
[----:B------:R-:W-:Y:S01]  /*1010*/  FADD.FTZ R5, -R80, R5 ;  /* 0x0000000550057221 */ /* 0x000fe20000010100 */
[--C-:B------:R-:W-:Y:S01]  /*1020*/  HADD2.F32 R23, -RZ, R3.reuse.H0_H0 ;  /* 0x20000003ff177230 */ /* 0x100fe20000004100 */
[----:B------:R-:W-:Y:S01]  /*1030*/  IADD3 R4, P0, R30, UR26, RZ ;  /* 0x0000001a1e047c10 */ /* 0x000fe2000ff1e0ff */
[----:B------:R-:W-:Y:S01]  /*1040*/  HADD2.F32 R27, -RZ, R3.H1_H1 ;  /* 0x30000003ff1b7230 */ /* 0x000fe20000004100 */
[C---:B------:R-:W-:Y:S01]  /*1050*/  SHF.L.U64.HI R72, R161.reuse, 0x1, R2 ;  /* 0x00000001a1487819 */ /* 0x040fe20000010202 */
[----:B------:R-:W-:Y:S01]  /*1060*/  FMUL.FTZ R137, R64, R5 ;  /* 0x0000000540897220 */ /* 0x000fe20000410000 */
[----:B------:R-:W-:Y:S01]  /*1070*/  SHF.L.U32 R161, R161, 0x1, RZ ;  /* 0x00000001a1a17819 */ /* 0x000fe200000006ff */
[----:B------:R-:W-:Y:S01]  /*1080*/  FADD.FTZ R23, -R80, R23 ;  /* 0x0000001750177221 */ /* 0x000fe20000010100 */
[----:B------:R-:W-:Y:S01]  /*1090*/  IADD3.X R5, R28, UR27, RZ, P0, !PT ;  /* 0x0000001b1c057c10 */ /* 0x000fe200087fe4ff */
[----:B------:R-:W-:Y:S01]  /*10a0*/  FADD.FTZ R27, -R80, R27 ;  /* 0x0000001b501b7221 */ /* 0x000fe20000010100 */
[----:B------:R-:W-:Y:S01]  /*10b0*/  IADD3 R2, P1, R161, UR24, RZ ;  /* 0x00000018a1027c10 */ /* 0x000fe2000ff3e0ff */
[----:B------:R-:W-:Y:S01]  /*10c0*/  FMUL.FTZ R136, R64, R23 ;  /* 0x0000001740887220 */ /* 0x000fe20000410000 */
[----:B------:R-:W-:-:S02]  /*10d0*/  HADD2.F32 R23, -RZ, R20.H0_H0 ;  /* 0x20000014ff177230 */ /* 0x000fc40000004100 */
[----:B------:R-:W-:Y:S01]  /*10e0*/  FMUL.FTZ R135, R64, R27 ;  /* 0x0000001b40877220 */ /* 0x000fe20000410000 */
[----:B------:R-:W4:Y:S01]  /*10f0*/  LDG.E.64.CONSTANT R4, desc[UR18][R4.64] ;  /* 0x0000001204047981 */ /* 0x000f22000c1e9b00 */
[----:B------:R-:W-:Y:S01]  /*1100*/  HADD2.F32 R27, -RZ, R20.H1_H1 ;  /* 0x30000014ff1b7230 */ /* 0x000fe20000004100 */
[----:B------:R-:W-:Y:S01]  /*1110*/  IADD3.X R3, R72, UR25, RZ, P1, !PT ;  /* 0x0000001948037c10 */ /* 0x000fe20008ffe4ff */
[----:B------:R-:W-:-:S03]  /*1120*/  FADD.FTZ R23, -R80, R23 ;  /* 0x0000001750177221 */ /* 0x000fc60000010100 */
[----:B------:R-:W-:Y:S02]  /*1130*/  FADD.FTZ R27, -R80, R27 ;  /* 0x0000001b501b7221 */ /* 0x000fe40000010100 */
[----:B------:R-:W4:Y:S01]  /*1140*/  LDG.E.64.CONSTANT R2, desc[UR18][R2.64] ;  /* 0x0000001202027981 */ /* 0x000f22000c1e9b00 */
[C---:B------:R-:W-:Y:S01]  /*1150*/  FMUL.FTZ R134, R64.reuse, R23 ;  /* 0x0000001740867220 */ /* 0x040fe20000410000 */
[----:B------:R-:W-:Y:S01]  /*1160*/  FMUL.FTZ R133, R64, R27 ;  /* 0x0000001b40857220 */ /* 0x000fe20000410000 */
[--C-:B------:R-:W-:Y:S02]  /*1170*/  HADD2.F32 R23, -RZ, R21.reuse.H0_H0 ;  /* 0x20000015ff177230 */ /* 0x100fe40000004100 */
[----:B------:R-:W-:Y:S01]  /*1180*/  HADD2.F32 R27, -RZ, R21.H1_H1 ;  /* 0x30000015ff1b7230 */ /* 0x000fe20000004100 */
[----:B------:R-:W-:-:S04]  /*1190*/  IADD3 R21, R35, 0xb400, RZ ;  /* 0x0000b40023157810 */ /* 0x000fc80007ffe0ff */
[----:B------:R-:W-:Y:S01]  /*11a0*/  IADD3 R159, P0, R21, R12, RZ ;  /* 0x0000000c159f7210 */ /* 0x000fe20007f1e0ff */
[----:B------:R-:W-:-:S03]  /*11b0*/  FADD.FTZ R23, -R80, R23 ;  /* 0x0000001750177221 */ /* 0x000fc60000010100 */
[----:B------:R-:W-:Y:S01]  /*11c0*/  IADD3.X R160, RZ, R68, RZ, P0, !PT ;  /* 0x00000044ffa07210 */ /* 0x000fe200007fe4ff */
[----:B------:R-:W-:Y:S01]  /*11d0*/  FMUL.FTZ R132, R64, R23 ;  /* 0x0000001740847220 */ /* 0x000fe20000410000 */
[--C-:B------:R-:W-:Y:S02]  /*11e0*/  HADD2.F32 R21, -RZ, R18.reuse.H1_H1 ;  /* 0x30000012ff157230 */ /* 0x100fe40000004100 */
[C---:B------:R-:W-:Y:S01]  /*11f0*/  SHF.L.U64.HI R160, R159.reuse, 0x1, R160 ;  /* 0x000000019fa07819 */ /* 0x040fe200000102a0 */
[----:B------:R-:W-:Y:S01]  /*1200*/  HADD2.F32 R23, -RZ, R18.H0_H0 ;  /* 0x20000012ff177230 */ /* 0x000fe20000004100 */
[----:B------:R-:W-:Y:S01]  /*1210*/  SHF.L.U32 R159, R159, 0x1, RZ ;  /* 0x000000019f9f7819 */ /* 0x000fe200000006ff */
[----:B------:R-:W-:Y:S01]  /*1220*/  FADD.FTZ R21, -R80, R21 ;  /* 0x0000001550157221 */ /* 0x000fe20000010100 */
[----:B------:R-:W-:Y:S02]  /*1230*/  IADD3 R22, P0, R40, UR26, RZ ;  /* 0x0000001a28167c10 */ /* 0x000fe4000ff1e0ff */
[----:B------:R-:W-:Y:S01]  /*1240*/  IADD3 R18, P1, R159, UR24, RZ ;  /* 0x000000189f127c10 */ /* 0x000fe2000ff3e0ff */
[----:B------:R-:W-:Y:S01]  /*1250*/  FADD.FTZ R23, -R80, R23 ;  /* 0x0000001750177221 */ /* 0x000fe20000010100 */
[----:B------:R-:W-:-:S02]  /*1260*/  HADD2.F32 R37, -RZ, R19.H0_H0 ;  /* 0x20000013ff257230 */ /* 0x000fc40000004100 */
[----:B------:R-:W-:Y:S01]  /*1270*/  FMUL.FTZ R128, R64, R21 ;  /* 0x0000001540807220 */ /* 0x000fe20000410000 */
[----:B------:R-:W-:Y:S01]  /*1280*/  HADD2.F32 R39, -RZ, R19.H1_H1 ;  /* 0x30000013ff277230 */ /* 0x000fe20000004100 */
[----:B------:R-:W-:Y:S01]  /*1290*/  IADD3.X R19, R160, UR25, RZ, P1, !PT ;  /* 0x00000019a0137c10 */ /* 0x000fe20008ffe4ff */
[----:B------:R-:W-:Y:S01]  /*12a0*/  FMUL.FTZ R129, R64, R23 ;  /* 0x0000001740817220 */ /* 0x000fe20000410000 */
[----:B------:R-:W-:Y:S01]  /*12b0*/  HADD2.F32 R21, -RZ, R16.H0_H0 ;  /* 0x20000010ff157230 */ /* 0x000fe20000004100 */
[----:B------:R-:W-:-:S03]  /*12c0*/  IADD3.X R23, R26, UR27, RZ, P0, !PT ;  /* 0x0000001b1a177c10 */ /* 0x000fc600087fe4ff */
[----:B------:R-:W4:Y:S01]  /*12d0*/  LDG.E.64.CONSTANT R18, desc[UR18][R18.64] ;  /* 0x0000001212127981 */ /* 0x000f22000c1e9b00 */
[----:B------:R-:W-:-:S03]  /*12e0*/  FADD.FTZ R21, -R80, R21 ;  /* 0x0000001550157221 */ /* 0x000fc60000010100 */
[----:B------:R-:W4:Y:S01]  /*12f0*/  LDG.E.64.CONSTANT R22, desc[UR18][R22.64] ;  /* 0x0000001216167981 */ /* 0x000f22000c1e9b00 */
[----:B------:R-:W-:Y:S01]  /*1300*/  FMUL.FTZ R125, R64, R21 ;  /* 0x00000015407d7220 */ /* 0x000fe20000410000 */
[----:B------:R-:W-:Y:S01]  /*1310*/  HADD2.F32 R21, -RZ, R17.H0_H0 ;  /* 0x20000011ff157230 */ /* 0x000fe20000004100 */
[----:B------:R-:W-:-:S04]  /*1320*/  IADD3 R20, P0, R36, UR26, RZ ;  /* 0x0000001a24147c10 */ /* 0x000fc8000ff1e0ff */
[----:B------:R-:W-:-:S04]  /*1330*/  FADD.FTZ R21, -R80, R21 ;  /* 0x0000001550157221 */ /* 0x000fc80000010100 */
[----:B------:R-:W-:Y:S01]  /*1340*/  FMUL.FTZ R123, R64, R21 ;  /* 0x00000015407b7220 */ /* 0x000fe20000410000 */
[----:B------:R-:W-:-:S06]  /*1350*/  IADD3.X R21, R34, UR27, RZ, P0, !PT ;  /* 0x0000001b22157c10 */ /* 0x000fcc00087fe4ff */
[----:B------:R-:W4:Y:S01]  /*1360*/  LDG.E.64.CONSTANT R20, desc[UR18][R20.64] ;  /* 0x0000001214147981 */ /* 0x000f22000c1e9b00 */
[----:B------:R-:W-:Y:S01]  /*1370*/  FADD.FTZ R37, -R80, R37 ;  /* 0x0000002550257221 */ /* 0x000fe20000010100 */
[----:B------:R-:W-:Y:S02]  /*1380*/  HADD2.F32 R0, -RZ, R62.H0_H0 ;  /* 0x2000003eff007230 */ /* 0x000fe40000004100 */
[----:B------:R-:W-:Y:S02]  /*1390*/  HADD2.F32 R17, -RZ, R17.H1_H1 ;  /* 0x30000011ff117230 */ /* 0x000fe40000004100 */
[----:B------:R-:W-:Y:S01]  /*13a0*/  FMUL.FTZ R127, R64, R37 ;  /* 0x00000025407f7220 */ /* 0x000fe20000410000 */
[----:B------:R-:W-:Y:S02]  /*13b0*/  HADD2.F32 R37, -RZ, R16.H1_H1 ;  /* 0x30000010ff257230 */ /* 0x000fe40000004100 */
[----:B------:R-:W-:Y:S01]  /*13c0*/  FFMA.FTZ R59, R146, R0, R101 ;  /* 0x00000000923b7223 */ /* 0x000fe20000010065 */
[----:B------:R-:W-:-:S02]  /*13d0*/  HADD2.F32 R65, -RZ, R62.H1_H1 ;  /* 0x3000003eff417230 */ /* 0x000fc40000004100 */
[C---:B------:R-:W-:Y:S01]  /*13e0*/  FADD.FTZ R17, -R80.reuse, R17 ;  /* 0x0000001150117221 */ /* 0x040fe20000010100 */
[----:B------:R-:W-:Y:S01]  /*13f0*/  FADD.FTZ R37, -R80, R37 ;  /* 0x0000002550257221 */ /* 0x000fe20000010100 */
[----:B------:R-:W-:Y:S01]  /*1400*/  IADD3 R157, R35, 0xc800, RZ ;  /* 0x0000c800239d7810 */ /* 0x000fe20007ffe0ff */
[--C-:B------:R-:W-:Y:S02]  /*1410*/  HADD2.F32 R62, -RZ, R63.reuse.H0_H0 ;  /* 0x2000003fff3e7230 */ /* 0x100fe40000004100 */
[----:B------:R-:W-:Y:S01]  /*1420*/  FMUL.FTZ R95, R59, -1.4426950216293334961 ;  /* 0xbfb8aa3b3b5f7820 */ /* 0x000fe20000410000 */
[C---:B------:R-:W-:Y:S01]  /*1430*/  FMUL.FTZ R124, R64.reuse, R37 ;  /* 0x00000025407c7220 */ /* 0x040fe20000410000 */
[----:B------:R-:W-:Y:S01]  /*1440*/  FMUL.FTZ R122, R64, R17 ;  /* 0x00000011407a7220 */ /* 0x000fe20000410000 */
[----:B------:R-:W-:Y:S01]  /*1450*/  FFMA.FTZ R61, R145, R65, R100 ;  /* 0x00000041913d7223 */ /* 0x000fe20000010064 */
[--C-:B------:R-:W-:Y:S02]  /*1460*/  HADD2.F32 R37, -RZ, R14.reuse.H0_H0 ;  /* 0x2000000eff257230 */ /* 0x100fe40000004100 */
[----:B------:R-:W-:Y:S01]  /*1470*/  FADD.FTZ R29, -R80, R29 ;  /* 0x0000001d501d7221 */ /* 0x000fe20000010100 */
[----:B------:R-:W-:Y:S01]  /*1480*/  HADD2.F32 R17, -RZ, R14.H1_H1 ;  /* 0x3000000eff117230 */ /* 0x000fe20000004100 */
[----:B------:R-:W-:Y:S01]  /*1490*/  HFMA2.MMA R14, -RZ, RZ, 0, 2.384185791015625e-06 ;  /* 0x00000028ff0e7435 */ /* 0x000fe200000001ff */
[----:B------:R-:W-:Y:S01]  /*14a0*/  IADD3 R157, P0, R157, R12, RZ ;  /* 0x0000000c9d9d7210 */ /* 0x000fe20007f1e0ff */
[----:B------:R-:W-:Y:S01]  /*14b0*/  FFMA.FTZ R60, R144, R62, R103 ;  /* 0x0000003e903c7223 */ /* 0x000fe20000010067 */
[----:B------:R-:W-:-:S02]  /*14c0*/  HADD2.F32 R63, -RZ, R63.H1_H1 ;  /* 0x3000003fff3f7230 */ /* 0x000fc40000004100 */
[----:B------:R-:W-:Y:S01]  /*14d0*/  FMUL.FTZ R94, R61, -1.4426950216293334961 ;  /* 0xbfb8aa3b3d5e7820 */ /* 0x000fe20000410000 */
[----:B------:R-:W0:Y:S01]  /*14e0*/  MUFU.EX2 R95, R95 ;  /* 0x0000005f005f7308 */ /* 0x000e220000000800 */
[----:B------:R-:W-:Y:S01]  /*14f0*/  FMUL.FTZ R143, R64, R29 ;  /* 0x0000001d408f7220 */ /* 0x000fe20000410000 */
[----:B------:R-:W-:Y:S01]  /*1500*/  IADD3.X R158, RZ, R68, RZ, P0, !PT ;  /* 0x00000044ff9e7210 */ /* 0x000fe200007fe4ff */
[----:B------:R-:W-:Y:S01]  /*1510*/  FADD.FTZ R17, -R80, R17 ;  /* 0x0000001150117221 */ /* 0x000fe20000010100 */
[----:B------:R-:W-:Y:S01]  /*1520*/  FMUL.FTZ R93, R60, -1.4426950216293334961 ;  /* 0xbfb8aa3b3c5d7820 */ /* 0x000fe20000410000 */
[----:B------:R-:W-:Y:S01]  /*1530*/  FFMA.FTZ R87, R143, R63, R104 ;  /* 0x0000003f8f577223 */ /* 0x000fe20000010068 */
[C---:B------:R-:W-:Y:S01]  /*1540*/  SHF.L.U64.HI R158, R157.reuse, 0x1, R158 ;  /* 0x000000019d9e7819 */ /* 0x040fe2000001029e */
[----:B------:R-:W-:Y:S01]  /*1550*/  FMUL.FTZ R120, R64, R17 ;  /* 0x0000001140787220 */ /* 0x000fe20000410000 */
[----:B------:R-:W1:Y:S01]  /*1560*/  MUFU.EX2 R94, R94 ;  /* 0x0000005e005e7308 */ /* 0x000e620000000800 */
[----:B------:R-:W-:Y:S01]  /*1570*/  SHF.L.U32 R157, R157, 0x1, RZ ;  /* 0x000000019d9d7819 */ /* 0x000fe200000006ff */
[----:B------:R-:W-:-:S02]  /*1580*/  IMAD R17, R91, R14, UR14 ;  /* 0x0000000e5b117e24 */ /* 0x000fc4000f8e020e */
[----:B------:R-:W-:Y:S01]  /*1590*/  FADD.FTZ R37, -R80, R37 ;  /* 0x0000002550257221 */ /* 0x000fe20000010100 */
[----:B------:R-:W-:Y:S01]  /*15a0*/  FMUL.FTZ R38, R87, -1.4426950216293334961 ;  /* 0xbfb8aa3b57267820 */ /* 0x000fe20000410000 */
[----:B------:R-:W-:Y:S02]  /*15b0*/  IADD3 R16, P0, R97, UR26, RZ ;  /* 0x0000001a61107c10 */ /* 0x000fe4000ff1e0ff */
[----:B------:R-:W-:Y:S01]  /*15c0*/  IADD3 R14, P1, R157, UR24, RZ ;  /* 0x000000189d0e7c10 */ /* 0x000fe2000ff3e0ff */
[----:B------:R-:W1:Y:S01]  /*15d0*/  MUFU.EX2 R93, R93 ;  /* 0x0000005d005d7308 */ /* 0x000e620000000800 */
[----:B------:R-:W-:Y:S01]  /*15e0*/  FMUL.FTZ R121, R64, R37 ;  /* 0x0000002540797220 */ /* 0x000fe20000410000 */
[----:B------:R-:W-:Y:S01]  /*15f0*/  LEA R73, R92, R17, 0x3 ;  /* 0x000000115c497211 */ /* 0x000fe200078e18ff */
[--C-:B------:R-:W-:Y:S01]  /*1600*/  HADD2.F32 R37, -RZ, R15.reuse.H0_H0 ;  /* 0x2000000fff257230 */ /* 0x100fe20000004100 */
[----:B------:R-:W-:Y:S01]  /*1610*/  IADD3.X R17, R96, UR27, RZ, P0, !PT ;  /* 0x0000001b60117c10 */ /* 0x000fe200087fe4ff */
[----:B------:R-:W-:Y:S01]  /*1620*/  HADD2.F32 R118, -RZ, R15.H1_H1 ;  /* 0x3000000fff767230 */ /* 0x000fe20000004100 */
[----:B------:R-:W-:-:S02]  /*1630*/  IADD3.X R15, R158, UR25, RZ, P1, !PT ;  /* 0x000000199e0f7c10 */ /* 0x000fc40008ffe4ff */
[----:B------:R-:W1:Y:S01]  /*1640*/  MUFU.EX2 R38, R38 ;  /* 0x0000002600267308 */ /* 0x000e620000000800 */
[----:B0-----:R-:W-:Y:S01]  /*1650*/  FADD.FTZ R91, R95, 1 ;  /* 0x3f8000005f5b7421 */ /* 0x001fe20000010000 */
[----:B------:R-:W4:Y:S01]  /*1660*/  LDG.E.64.CONSTANT R16, desc[UR18][R16.64] ;  /* 0x0000001210107981 */ /* 0x000f22000c1e9b00 */
[----:B------:R-:W-:Y:S01]  /*1670*/  FMUL.FTZ R141, R64, R141 ;  /* 0x0000008d408d7220 */ /* 0x000fe20000410000 */
[----:B------:R-:W-:Y:S02]  /*1680*/  FFMA.FTZ R56, R0, R142, R101 ;  /* 0x0000008e00387223 */ /* 0x000fe40000010065 */
[----:B------:R-:W4:Y:S01]  /*1690*/  LDG.E.64.CONSTANT R14, desc[UR18][R14.64] ;  /* 0x000000120e0e7981 */ /* 0x000f22000c1e9b00 */
[----:B-1----:R-:W-:Y:S01]  /*16a0*/  FADD.FTZ R92, R94, 1 ;  /* 0x3f8000005e5c7421 */ /* 0x002fe20000010000 */
[----:B------:R-:W0:Y:S01]  /*16b0*/  MUFU.RCP R91, R91 ;  /* 0x0000005b005b7308 */ /* 0x000e220000001000 */
[----:B------:R-:W-:Y:S01]  /*16c0*/  FFMA.FTZ R57, R65, R141, R100 ;  /* 0x0000008d41397223 */ /* 0x000fe20000010064 */
[----:B------:R-:W-:Y:S01]  /*16d0*/  FMUL.FTZ R90, R56, -1.4426950216293334961 ;  /* 0xbfb8aa3b385a7820 */ /* 0x000fe20000410000 */
[----:B------:R-:W-:Y:S01]  /*16e0*/  FADD.FTZ R93, R93, 1 ;  /* 0x3f8000005d5d7421 */ /* 0x000fe20000010000 */
[----:B------:R-:W-:Y:S01]  /*16f0*/  FADD.FTZ R13, -R80, R13 ;  /* 0x0000000d500d7221 */ /* 0x000fe20000010100 */
[----:B------:R-:W-:Y:S01]  /*1700*/  FFMA.FTZ R54, R63, R139, R104 ;  /* 0x0000008b3f367223 */ /* 0x000fe20000010068 */
[----:B------:R-:W-:-:S02]  /*1710*/  FMUL.FTZ R88, R57, -1.4426950216293334961 ;  /* 0xbfb8aa3b39587820 */ /* 0x000fc40000410000 */
[----:B------:R-:W1:Y:S01]  /*1720*/  MUFU.RCP R92, R92 ;  /* 0x0000005c005c7308 */ /* 0x000e620000001000 */
[----:B------:R-:W-:Y:S01]  /*1730*/  FMUL.FTZ R138, R64, R13 ;  /* 0x0000000d408a7220 */ /* 0x000fe20000410000 */
[----:B------:R-:W-:Y:S01]  /*1740*/  FMUL.FTZ R13, R54, -1.4426950216293334961 ;  /* 0xbfb8aa3b360d7820 */ /* 0x000fe20000410000 */
[----:B------:R-:W-:-:S05]  /*1750*/  FADD.FTZ R38, R38, 1 ;  /* 0x3f80000026267421 */ /* 0x000fca0000010000 */
[----:B------:R-:W1:Y:S01]  /*1760*/  MUFU.EX2 R90, R90 ;  /* 0x0000005a005a7308 */ /* 0x000e620000000800 */
[----:B------:R-:W-:Y:S07]  /*1770*/  STL [R1+0x38], R33 ;  /* 0x0000382101007387 */ /* 0x000fee0000100800 */
[----:B------:R-:W1:Y:S01]  /*1780*/  MUFU.RCP R93, R93 ;  /* 0x0000005d005d7308 */ /* 0x000e620000001000 */
[----:B------:R1:W-:Y:S01]  /*1790*/  STL [R1+0x2c], R32 ;  /* 0x00002c2001007387 */ /* 0x0003e20000100800 */
[----:B0-----:R-:W-:-:S06]  /*17a0*/  FADD.FTZ R95, -R91, 1 ;  /* 0x3f8000005b5f7421 */ /* 0x001fcc0000010100 */
[----:B------:R-:W-:Y:S01]  /*17b0*/  MUFU.EX2 R88, R88 ;  /* 0x0000005800587308 */ /* 0x000fe20000000800 */
[----:B------:R-:W-:Y:S01]  /*17c0*/  STL [R1+0x30], R31 ;  /* 0x0000301f01007387 */ /* 0x000fe20000100800 */
[----:B-1----:R-:W-:-:S06]  /*17d0*/  FFMA.FTZ R32, R62, R140, R103 ;  /* 0x0000008c3e207223 */ /* 0x002fcc0000010067 */
[----:B------:R-:W0:Y:S01]  /*17e0*/  MUFU.RCP R94, R38 ;  /* 0x00000026005e7308 */ /* 0x000e220000001000 */
[----:B------:R-:W-:Y:S01]  /*17f0*/  STL [R1+0x24], R30 ;  /* 0x0000241e01007387 */ /* 0x000fe20000100800 */
[----:B------:R-:W-:-:S06]  /*1800*/  FMUL.FTZ R89, R32, -1.4426950216293334961 ;  /* 0xbfb8aa3b20597820 */ /* 0x000fcc0000410000 */
[----:B------:R-:W1:Y:S01]  /*1810*/  MUFU.EX2 R13, R13 ;  /* 0x0000000d000d7308 */ /* 0x000e620000000800 */
[----:B------:R-:W-:Y:S01]  /*1820*/  STL [R1+0x28], R28 ;  /* 0x0000281c01007387 */ /* 0x000fe20000100800 */
[----:B------:R-:W-:Y:S01]  /*1830*/  IADD3 R155, R35, 0xdc00, RZ ;  /* 0x0000dc00239b7810 */ /* 0x000fe20007ffe0ff */
[----:B------:R-:W-:Y:S02]  /*1840*/  FFMA.FTZ R95, R59, R95, 1 ;  /* 0x3f8000003b5f7423 */ /* 0x000fe4000001005f */
[----:B------:R-:W-:Y:S01]  /*1850*/  STL [R1+0x1c], R40 ;  /* 0x00001c2801007387 */ /* 0x000fe20000100800 */
[----:B------:R-:W-:-:S03]  /*1860*/  FADD.FTZ R59, -R92, 1 ;  /* 0x3f8000005c3b7421 */ /* 0x000fc60000010100 */
[----:B------:R-:W-:Y:S01]  /*1870*/  STL [R1+0x20], R26 ;  /* 0x0000201a01007387 */ /* 0x000fe20000100800 */
[----:B------:R-:W-:-:S03]  /*1880*/  IADD3 R153, R35, 0xf000, RZ ;  /* 0x0000f00023997810 */ /* 0x000fc60007ffe0ff */
[----:B------:R-:W-:Y:S01]  /*1890*/  STL [R1+0x14], R36 ;  /* 0x0000142401007387 */ /* 0x000fe20000100800 */
[C---:B------:R-:W-:Y:S01]  /*18a0*/  IADD3 R151, R35.reuse, 0x10400, RZ ;  /* 0x0001040023977810 */ /* 0x040fe20007ffe0ff */
[----:B------:R-:W-:Y:S01]  /*18b0*/  FADD.FTZ R90, R90, 1 ;  /* 0x3f8000005a5a7421 */ /* 0x000fe20000010000 */
[C---:B------:R-:W-:Y:S01]  /*18c0*/  IADD3 R149, R35.reuse, 0x11800, RZ ;  /* 0x0001180023957810 */ /* 0x040fe20007ffe0ff */
[----:B------:R-:W-:Y:S01]  /*18d0*/  STL [R1+0x18], R34 ;  /* 0x0000182201007387 */ /* 0x000fe20000100800 */
[----:B------:R-:W-:Y:S01]  /*18e0*/  IADD3 R147, R35, 0x12c00, RZ ;  /* 0x00012c0023937810 */ /* 0x000fe20007ffe0ff */
[----:B------:R-:W2:Y:S01]  /*18f0*/  MUFU.EX2 R89, R89 ;  /* 0x0000005900597308 */ /* 0x000ea20000000800 */
[-C--:B------:R-:W-:Y:S01]  /*1900*/  IADD3 R155, P4, R155, R12.reuse, RZ ;  /* 0x0000000c9b9b7210 */ /* 0x080fe20007f9e0ff */
[----:B------:R0:W-:Y:S01]  /*1910*/  STL [R1+0xc], R97 ;  /* 0x00000c6101007387 */ /* 0x0001e20000100800 */
[----:B------:R-:W-:Y:S01]  /*1920*/  FFMA.FTZ R59, R61, R59, 1 ;  /* 0x3f8000003d3b7423 */ /* 0x000fe2000001003b */
[-C--:B------:R-:W-:Y:S01]  /*1930*/  IADD3 R153, P3, R153, R12.reuse, RZ ;  /* 0x0000000c99997210 */ /* 0x080fe20007f7e0ff */
[----:B------:R-:W-:Y:S01]  /*1940*/  FMUL.FTZ R61, R91, R95 ;  /* 0x0000005f5b3d7220 */ /* 0x000fe20000410000 */
[----:B------:R1:W-:Y:S01]  /*1950*/  STL [R1+0x10], R96 ;  /* 0x0000106001007387 */ /* 0x0003e20000100800 */
[-C--:B------:R-:W-:Y:S01]  /*1960*/  IADD3 R151, P2, R151, R12.reuse, RZ ;  /* 0x0000000c97977210 */ /* 0x080fe20007f5e0ff */
[----:B------:R-:W-:Y:S01]  /*1970*/  HADD2.F32 R91, -RZ, R8.H0_H0 ;  /* 0x20000008ff5b7230 */ /* 0x000fe20000004100 */
[-C--:B------:R-:W-:Y:S01]  /*1980*/  IADD3 R149, P1, R149, R12.reuse, RZ ;  /* 0x0000000c95957210 */ /* 0x080fe20007f3e0ff */
[----:B0-----:R-:W-:Y:S01]  /*1990*/  FADD.FTZ R97, -R93, 1 ;  /* 0x3f8000005d617421 */ /* 0x001fe20000010100 */
[----:B------:R-:W-:Y:S01]  /*19a0*/  IADD3 R147, P0, R147, R12, RZ ;  /* 0x0000000c93937210 */ /* 0x000fe20007f1e0ff */
[----:B------:R-:W-:Y:S01]  /*19b0*/  FADD.FTZ R12, -R94, 1 ;  /* 0x3f8000005e0c7421 */ /* 0x000fe20000010100 */
[----:B------:R-:W-:Y:S01]  /*19c0*/  IADD3.X R156, RZ, R68, RZ, P4, !PT ;  /* 0x00000044ff9c7210 */ /* 0x000fe200027fe4ff */
[----:B-1----:R-:W-:Y:S01]  /*19d0*/  FADD.FTZ R96, R88, 1 ;  /* 0x3f80000058607421 */ /* 0x002fe20000010000 */
[----:B------:R-:W-:Y:S01]  /*19e0*/  FFMA.FTZ R88, R60, R97, 1 ;  /* 0x3f8000003c587423 */ /* 0x000fe20000010061 */
[----:B------:R-:W-:Y:S01]  /*19f0*/  FMUL.FTZ R60, R92, R59 ;  /* 0x0000003b5c3c7220 */ /* 0x000fe20000410000 */
[----:B------:R-:W0:Y:S01]  /*1a00*/  MUFU.RCP R90, R90 ;  /* 0x0000005a005a7308 */ /* 0x000e220000001000 */
[----:B------:R-:W-:Y:S01]  /*1a10*/  FADD.FTZ R92, R13, 1 ;  /* 0x3f8000000d5c7421 */ /* 0x000fe20000010000 */
[----:B------:R-:W-:Y:S01]  /*1a20*/  FFMA.FTZ R29, R0, R138, R101 ;  /* 0x0000008a001d7223 */ /* 0x000fe20000010065 */
[----:B------:R-:W-:Y:S01]  /*1a30*/  FFMA.FTZ R12, R87, R12, 1 ;  /* 0x3f800000570c7423 */ /* 0x000fe2000001000c */
[----:B------:R-:W-:Y:S01]  /*1a40*/  SHF.L.U64.HI R156, R155, 0x1, R156 ;  /* 0x000000019b9c7819 */ /* 0x000fe2000001029c */
[----:B------:R-:W-:Y:S01]  /*1a50*/  FMUL.FTZ R61, R91, R61 ;  /* 0x0000003d5b3d7220 */ /* 0x000fe20000410000 */
[----:B------:R-:W-:-:S02]  /*1a60*/  SHF.L.U32 R155, R155, 0x1, RZ ;  /* 0x000000019b9b7819 */ /* 0x000fc400000006ff */
[----:B------:R1:W5:Y:S01]  /*1a70*/  MUFU.RCP R91, R92 ;  /* 0x0000005c005b7308 */ /* 0x0003620000001000 */
[----:B------:R-:W-:Y:S01]  /*1a80*/  FMUL.FTZ R58, R29, -1.4426950216293334961 ;  /* 0xbfb8aa3b1d3a7820 */ /* 0x000fe20000410000 */
[----:B------:R-:W-:Y:S01]  /*1a90*/  FMUL.FTZ R94, R94, R12 ;  /* 0x0000000c5e5e7220 */ /* 0x000fe20000410000 */
[----:B------:R-:W-:Y:S01]  /*1aa0*/  IADD3 R12, P4, R155, UR24, RZ ;  /* 0x000000189b0c7c10 */ /* 0x000fe2000ff9e0ff */
[----:B------:R-:W-:Y:S01]  /*1ab0*/  FFMA.FTZ R31, R65, R137, R100 ;  /* 0x00000089411f7223 */ /* 0x000fe20000010064 */
[----:B------:R-:W-:Y:S01]  /*1ac0*/  FFMA.FTZ R33, R62, R136, R103 ;  /* 0x000000883e217223 */ /* 0x000fe20000010067 */
[----:B------:R-:W-:Y:S02]  /*1ad0*/  HADD2.F32 R8, -RZ, R8.H1_H1 ;  /* 0x30000008ff087230 */ /* 0x000fe40000004100 */
[----:B------:R-:W3:Y:S01]  /*1ae0*/  MUFU.RCP R87, R96 ;  /* 0x0000006000577308 */ /* 0x000ee20000001000 */
[----:B------:R-:W-:Y:S01]  /*1af0*/  FMUL.FTZ R59, R93, R88 ;  /* 0x000000585d3b7220 */ /* 0x000fe20000410000 */
[----:B------:R-:W-:Y:S01]  /*1b00*/  IADD3.X R13, R156, UR25, RZ, P4, !PT ;  /* 0x000000199c0d7c10 */ /* 0x000fe2000a7fe4ff */
[----:B------:R-:W-:Y:S01]  /*1b10*/  FFMA.FTZ R50, R63, R135, R104 ;  /* 0x000000873f327223 */ /* 0x000fe20000010068 */
[----:B--2---:R-:W-:Y:S01]  /*1b20*/  FADD.FTZ R88, R89, 1 ;  /* 0x3f80000059587421 */ /* 0x004fe20000010000 */
[----:B------:R-:W-:Y:S01]  /*1b30*/  FMUL.FTZ R86, R31, -1.4426950216293334961 ;  /* 0xbfb8aa3b1f567820 */ /* 0x000fe20000410000 */
[----:B------:R-:W-:-:S02]  /*1b40*/  FMUL.FTZ R55, R33, -1.4426950216293334961 ;  /* 0xbfb8aa3b21377820 */ /* 0x000fc40000410000 */
[----:B------:R-:W2:Y:S01]  /*1b50*/  MUFU.EX2 R58, R58 ;  /* 0x0000003a003a7308 */ /* 0x000ea20000000800 */
[--C-:B------:R-:W-:Y:S02]  /*1b60*/  HADD2.F32 R89, -RZ, R9.reuse.H0_H0 ;  /* 0x20000009ff597230 */ /* 0x100fe40000004100 */
[----:B------:R-:W-:Y:S01]  /*1b70*/  FMUL.FTZ R60, R8, R60 ;  /* 0x0000003c083c7220 */ /* 0x000fe20000410000 */
[----:B-1----:R-:W-:Y:S02]  /*1b80*/  HADD2.F32 R92, -RZ, R9.H1_H1 ;  /* 0x30000009ff5c7230 */ /* 0x002fe40000004100 */
[----:B------:R-:W-:Y:S01]  /*1b90*/  FMUL.FTZ R30, R50, -1.4426950216293334961 ;  /* 0xbfb8aa3b321e7820 */ /* 0x000fe20000410000 */
[----:B------:R0:W4:Y:S01]  /*1ba0*/  LDG.E.64.CONSTANT R8, desc[UR18][R12.64] ;  /* 0x000000120c087981 */ /* 0x000122000c1e9b00 */
[----:B------:R-:W-:Y:S01]  /*1bb0*/  MUFU.RCP R88, R88 ;  /* 0x0000005800587308 */ /* 0x000fe20000001000 */
[----:B0-----:R-:W-:-:S07]  /*1bc0*/  FADD.FTZ R12, -R90, 1 ;  /* 0x3f8000005a0c7421 */ /* 0x001fce0000010100 */
[----:B------:R-:W0:Y:S01]  /*1bd0*/  MUFU.EX2 R86, R86 ;  /* 0x0000005600567308 */ /* 0x000e220000000800 */
[----:B-----5:R-:W-:Y:S01]  /*1be0*/  FADD.FTZ R13, -R91, 1 ;  /* 0x3f8000005b0d7421 */ /* 0x020fe20000010100 */
[----:B------:R-:W-:Y:S01]  /*1bf0*/  FFMA.FTZ R56, R56, R12, 1 ;  /* 0x3f80000038387423 */ /* 0x000fe2000001000c */
[----:B------:R-:W-:-:S05]  /*1c00*/  IADD3 R12, P4, R99, UR26, RZ ;  /* 0x0000001a630c7c10 */ /* 0x000fca000ff9e0ff */
[----:B------:R-:W1:Y:S01]  /*1c10*/  MUFU.EX2 R55, R55 ;  /* 0x0000003700377308 */ /* 0x000e620000000800 */
[----:B------:R-:W-:Y:S01]  /*1c20*/  FFMA.FTZ R54, R54, R13, 1 ;  /* 0x3f80000036367423 */ /* 0x000fe2000001000d */
[----:B------:R-:W-:Y:S01]  /*1c30*/  FFMA.FTZ R47, R0, R134, R101 ;  /* 0x00000086002f7223 */ /* 0x000fe20000010065 */
[----:B---3--:R-:W-:Y:S01]  /*1c40*/  FADD.FTZ R93, -R87, 1 ;  /* 0x3f800000575d7421 */ /* 0x008fe20000010100 */
[----:B------:R-:W-:-:S04]  /*1c50*/  IADD3.X R13, R98, UR27, RZ, P4, !PT ;  /* 0x0000001b620d7c10 */ /* 0x000fc8000a7fe4ff */
[----:B------:R-:W3:Y:S01]  /*1c60*/  MUFU.EX2 R30, R30 ;  /* 0x0000001e001e7308 */ /* 0x000ee20000000800 */
[----:B--2---:R-:W-:Y:S01]  /*1c70*/  FADD.FTZ R58, R58, 1 ;  /* 0x3f8000003a3a7421 */ /* 0x004fe20000010000 */
[----:B------:R-:W-:Y:S01]  /*1c80*/  FMUL.FTZ R53, R47, -1.4426950216293334961 ;  /* 0xbfb8aa3b2f357820 */ /* 0x000fe20000410000 */
[----:B------:R-:W-:Y:S01]  /*1c90*/  FFMA.FTZ R93, R57, R93, 1 ;  /* 0x3f800000395d7423 */ /* 0x000fe2000001005d */
[----:B------:R-:W-:Y:S02]  /*1ca0*/  HADD2.F32 R57, -RZ, R6.H0_H0 ;  /* 0x20000006ff397230 */ /* 0x000fe40000004100 */
[----:B------:R-:W-:Y:S01]  /*1cb0*/  FMUL.FTZ R59, R89, R59 ;  /* 0x0000003b593b7220 */ /* 0x000fe20000410000 */
[----:B------:R-:W2:Y:S01]  /*1cc0*/  LDG.E.64.CONSTANT R12, desc[UR18][R12.64] ;  /* 0x000000120c0c7981 */ /* 0x000ea2000c1e9b00 */
[----:B------:R5:W3:Y:S01]  /*1cd0*/  MUFU.RCP R89, R58 ;  /* 0x0000003a00597308 */ /* 0x000ae20000001000 */
[----:B------:R-:W-:Y:S01]  /*1ce0*/  FADD.FTZ R117, -R80, R57 ;  /* 0x0000003950757221 */ /* 0x000fe20000010100 */
[----:B------:R-:W-:Y:S01]  /*1cf0*/  FFMA.FTZ R48, R65, R133, R100 ;  /* 0x0000008541307223 */ /* 0x000fe20000010064 */
[----:B------:R-:W-:Y:S01]  /*1d00*/  FFMA.FTZ R49, R62, R132, R103 ;  /* 0x000000843e317223 */ /* 0x000fe20000010067 */
[----:B0-----:R-:W-:Y:S01]  /*1d10*/  FADD.FTZ R86, R86, 1 ;  /* 0x3f80000056567421 */ /* 0x001fe20000010000 */
[----:B-1----:R-:W-:Y:S01]  /*1d20*/  FADD.FTZ R55, R55, 1 ;  /* 0x3f80000037377421 */ /* 0x002fe20000010000 */
[----:B------:R-:W-:Y:S01]  /*1d30*/  FMUL.FTZ R57, R90, R56 ;  /* 0x000000385a397220 */ /* 0x000fe20000410000 */
[----:B-----5:R-:W-:Y:S01]  /*1d40*/  FMUL.FTZ R58, R92, R94 ;  /* 0x0000005e5c3a7220 */ /* 0x020fe20000410000 */
[----:B------:R-:W-:Y:S01]  /*1d50*/  FADD.FTZ R92, -R88, 1 ;  /* 0x3f800000585c7421 */ /* 0x000fe20000010100 */
[----:B------:R-:W0:Y:S01]  /*1d60*/  MUFU.EX2 R53, R53 ;  /* 0x0000003500357308 */ /* 0x000e220000000800 */
[----:B------:R-:W-:Y:S01]  /*1d70*/  FMUL.FTZ R56, R87, R93 ;  /* 0x0000005d57387220 */ /* 0x000fe20000410000 */
[----:B---3--:R-:W-:Y:S01]  /*1d80*/  FADD.FTZ R87, R30, 1 ;  /* 0x3f8000001e577421 */ /* 0x008fe20000010000 */
[----:B------:R-:W-:Y:S01]  /*1d90*/  FFMA.FTZ R32, R32, R92, 1 ;  /* 0x3f80000020207423 */ /* 0x000fe2000001005c */
[----:B------:R-:W-:Y:S01]  /*1da0*/  FMUL.FTZ R51, R48, -1.4426950216293334961 ;  /* 0xbfb8aa3b30337820 */ /* 0x000fe20000410000 */
[----:B------:R-:W-:-:S03]  /*1db0*/  FMUL.FTZ R52, R49, -1.4426950216293334961 ;  /* 0xbfb8aa3b31347820 */ /* 0x000fc60000410000 */
[----:B------:R1:W-:Y:S01]  /*1dc0*/  MUFU.RCP R92, R55 ;  /* 0x00000037005c7308 */ /* 0x0003e20000001000 */
[--C-:B------:R-:W-:Y:S02]  /*1dd0*/  HADD2.F32 R90, -RZ, R24.reuse.H0_H0 ;  /* 0x20000018ff5a7230 */ /* 0x100fe40000004100 */
[----:B------:R-:W-:-:S05]  /*1de0*/  HADD2.F32 R24, -RZ, R24.H1_H1 ;  /* 0x30000018ff187230 */ /* 0x000fca0000004100 */
[----:B------:R-:W3:Y:S01]  /*1df0*/  MUFU.RCP R86, R86 ;  /* 0x0000005600567308 */ /* 0x000ee20000001000 */
[----:B------:R-:W-:Y:S01]  /*1e00*/  FMUL.FTZ R56, R24, R56 ;  /* 0x0000003818387220 */ /* 0x000fe20000410000 */
[----:B------:R-:W-:-:S06]  /*1e10*/  FADD.FTZ R27, -R80, R27 ;  /* 0x0000001b501b7221 */ /* 0x000fcc0000010100 */
[----:B------:R-:W5:Y:S01]  /*1e20*/  MUFU.RCP R87, R87 ;  /* 0x0000005700577308 */ /* 0x000f620000001000 */
[----:B------:R-:W-:Y:S01]  /*1e30*/  FADD.FTZ R24, -R89, 1 ;  /* 0x3f80000059187421 */ /* 0x000fe20000010100 */
[----:B-1----:R-:W-:-:S06]  /*1e40*/  FMUL.FTZ R55, R88, R32 ;  /* 0x0000002058377220 */ /* 0x002fcc0000410000 */
[----:B------:R-:W1:Y:S01]  /*1e50*/  MUFU.EX2 R51, R51 ;  /* 0x0000003300337308 */ /* 0x000e620000000800 */
[----:B0-----:R-:W-:-:S07]  /*1e60*/  FADD.FTZ R53, R53, 1 ;  /* 0x3f80000035357421 */ /* 0x001fce0000010000 */
[----:B------:R-:W0:Y:S01]  /*1e70*/  MUFU.EX2 R52, R52 ;  /* 0x0000003400347308 */ /* 0x000e220000000800 */
[--C-:B------:R-:W-:Y:S02]  /*1e80*/  HADD2.F32 R88, -RZ, R25.reuse.H0_H0 ;  /* 0x20000019ff587230 */ /* 0x100fe40000004100 */
[----:B------:R-:W-:Y:S01]  /*1e90*/  FMUL.FTZ R130, R64, R27 ;  /* 0x0000001b40827220 */ /* 0x000fe20000410000 */
[----:B------:R-:W-:Y:S02]  /*1ea0*/  HADD2.F32 R25, -RZ, R25.H1_H1 ;  /* 0x30000019ff197230 */ /* 0x000fe40000004100 */
[----:B------:R-:W-:Y:S01]  /*1eb0*/  FFMA.FTZ R29, R29, R24, 1 ;  /* 0x3f8000001d1d7423 */ /* 0x000fe20000010018 */
[----:B------:R-:W-:Y:S01]  /*1ec0*/  FMUL.FTZ R54, R91, R54 ;  /* 0x000000365b367220 */ /* 0x000fe20000410000 */
[----:B------:R-:W-:Y:S01]  /*1ed0*/  FFMA.FTZ R69, R63, R130, R104 ;  /* 0x000000823f457223 */ /* 0x000fe20000010068 */
[----:B------:R1:W-:Y:S01]  /*1ee0*/  MUFU.RCP R24, R53 ;  /* 0x0000003500187308 */ /* 0x0003e20000001000 */
[----:B------:R-:W-:Y:S01]  /*1ef0*/  FMUL.FTZ R55, R88, R55 ;  /* 0x0000003758377220 */ /* 0x000fe20000410000 */
[----:B---3--:R-:W-:Y:S01]  /*1f00*/  FADD.FTZ R88, -R86, 1 ;  /* 0x3f80000056587421 */ /* 0x008fe20000010100 */
[----:B------:R-:W-:Y:S01]  /*1f10*/  FMUL.FTZ R54, R25, R54 ;  /* 0x0000003619367220 */ /* 0x000fe20000410000 */
[----:B-----5:R-:W-:Y:S01]  /*1f20*/  FADD.FTZ R25, -R87, 1 ;  /* 0x3f80000057197421 */ /* 0x020fe20000010100 */
[----:B-1----:R-:W-:Y:S01]  /*1f30*/  FADD.FTZ R53, -R92, 1 ;  /* 0x3f8000005c357421 */ /* 0x002fe20000010100 */
[----:B------:R-:W-:Y:S01]  /*1f40*/  FMUL.FTZ R28, R69, -1.4426950216293334961 ;  /* 0xbfb8aa3b451c7820 */ /* 0x000fe20000410000 */
[----:B------:R-:W-:-:S02]  /*1f50*/  FADD.FTZ R51, R51, 1 ;  /* 0x3f80000033337421 */ /* 0x000fc40000010000 */
[----:B------:R-:W-:Y:S01]  /*1f60*/  FFMA.FTZ R53, R33, R53, 1 ;  /* 0x3f80000021357423 */ /* 0x000fe20000010035 */
[----:B------:R-:W-:Y:S02]  /*1f70*/  HADD2.F32 R33, -RZ, R6.H1_H1 ;  /* 0x30000006ff217230 */ /* 0x000fe40000004100 */
[----:B------:R-:W-:Y:S01]  /*1f80*/  FFMA.FTZ R31, R31, R88, 1 ;  /* 0x3f8000001f1f7423 */ /* 0x000fe20000010058 */
[----:B0-----:R-:W-:Y:S01]  /*1f90*/  FADD.FTZ R6, R52, 1 ;  /* 0x3f80000034067421 */ /* 0x001fe20000010000 */
[----:B------:R-:W-:Y:S02]  /*1fa0*/  HADD2.F32 R52, -RZ, R10.H0_H0 ;  /* 0x2000000aff347230 */ /* 0x000fe40000004100 */
[----:B------:R-:W-:Y:S01]  /*1fb0*/  FMUL.FTZ R29, R89, R29 ;  /* 0x0000001d591d7220 */ /* 0x000fe20000410000 */
[----:B------:R-:W-:Y:S01]  /*1fc0*/  FFMA.FTZ R50, R50, R25, 1 ;  /* 0x3f80000032327423 */ /* 0x000fe20000010019 */
[----:B------:R-:W-:Y:S01]  /*1fd0*/  FMUL.FTZ R86, R86, R31 ;  /* 0x0000001f56567220 */ /* 0x000fe20000410000 */
[----:B------:R0:W-:Y:S01]  /*1fe0*/  MUFU.RCP R25, R51 ;  /* 0x0000003300197308 */ /* 0x0001e20000001000 */
[----:B------:R-:W-:-:S02]  /*1ff0*/  HADD2.F32 R31, -RZ, R7.H0_H0 ;  /* 0x20000007ff1f7230 */ /* 0x000fc40000004100 */
[----:B------:R-:W-:-:S05]  /*2000*/  FMUL.FTZ R50, R87, R50 ;  /* 0x0000003257327220 */ /* 0x000fca0000410000 */
[----:B------:R-:W1:Y:S01]  /*2010*/  MUFU.EX2 R28, R28 ;  /* 0x0000001c001c7308 */ /* 0x000e620000000800 */
[----:B0-----:R-:W-:Y:S01]  /*2020*/  FMUL.FTZ R51, R92, R53 ;  /* 0x000000355c337220 */ /* 0x001fe20000410000 */
[----:B------:R-:W-:Y:S01]  /*2030*/  FMUL.FTZ R53, R52, R29 ;  /* 0x0000001d34357220 */ /* 0x000fe20000410000 */
[----:B------:R-:W-:Y:S01]  /*2040*/  HADD2.F32 R52, -RZ, R10.H1_H1 ;  /* 0x3000000aff347230 */ /* 0x000fe20000004100 */
[----:B------:R-:W-:Y:S01]  /*2050*/  IADD3 R10, P4, R161, UR26, RZ ;  /* 0x0000001aa10a7c10 */ /* 0x000fe2000ff9e0ff */
[----:B------:R-:W-:Y:S01]  /*2060*/  FADD.FTZ R115, -R80, R31 ;  /* 0x0000001f50737221 */ /* 0x000fe20000010100 */
[--C-:B------:R-:W-:Y:S02]  /*2070*/  HADD2.F32 R31, -RZ, R11.reuse.H0_H0 ;  /* 0x2000000bff1f7230 */ /* 0x100fe40000004100 */
[----:B------:R-:W-:Y:S01]  /*2080*/  HADD2.F32 R87, -RZ, R11.H1_H1 ;  /* 0x3000000bff577230 */ /* 0x000fe20000004100 */
[----:B------:R-:W-:Y:S01]  /*2090*/  IADD3.X R11, R72, UR27, RZ, P4, !PT ;  /* 0x0000001b480b7c10 */ /* 0x000fe2000a7fe4ff */
[----:B------:R-:W-:Y:S01]  /*20a0*/  FFMA.FTZ R27, R0, R129, R101 ;  /* 0x00000081001b7223 */ /* 0x000fe20000010065 */
[----:B------:R-:W-:Y:S01]  /*20b0*/  FADD.FTZ R39, -R80, R39 ;  /* 0x0000002750277221 */ /* 0x000fe20000010100 */
[----:B------:R-:W0:Y:S01]  /*20c0*/  MUFU.RCP R6, R6 ;  /* 0x0000000600067308 */ /* 0x000e220000001000 */
[----:B------:R-:W-:Y:S01]  /*20d0*/  FFMA.FTZ R45, R62, R127, R103 ;  /* 0x0000007f3e2d7223 */ /* 0x000fe20000010067 */
[----:B------:R-:W-:Y:S01]  /*20e0*/  FMUL.FTZ R84, R27, -1.4426950216293334961 ;  /* 0xbfb8aa3b1b547820 */ /* 0x000fe20000410000 */
[----:B------:R-:W3:Y:S01]  /*20f0*/  LDG.E.64.CONSTANT R10, desc[UR18][R10.64] ;  /* 0x000000120a0a7981 */ /* 0x000ee2000c1e9b00 */
[----:B------:R-:W-:Y:S01]  /*2100*/  FMUL.FTZ R126, R64, R39 ;  /* 0x00000027407e7220 */ /* 0x000fe20000410000 */
[----:B-1----:R-:W-:Y:S01]  /*2110*/  FADD.FTZ R89, R28, 1 ;  /* 0x3f8000001c597421 */ /* 0x002fe20000010000 */
[----:B------:R-:W-:Y:S01]  /*2120*/  FMUL.FTZ R46, R45, -1.4426950216293334961 ;  /* 0xbfb8aa3b2d2e7820 */ /* 0x000fe20000410000 */
[----:B------:R-:W-:Y:S01]  /*2130*/  FFMA.FTZ R83, R65, R128, R100 ;  /* 0x0000008041537223 */ /* 0x000fe20000010064 */
[----:B------:R-:W-:Y:S01]  /*2140*/  FFMA.FTZ R81, R63, R126, R104 ;  /* 0x0000007e3f517223 */ /* 0x000fe20000010068 */
[----:B------:R-:W1:Y:S01]  /*2150*/  MUFU.EX2 R84, R84 ;  /* 0x0000005400547308 */ /* 0x000e620000000800 */
[----:B------:R-:W-:Y:S01]  /*2160*/  FMUL.FTZ R52, R52, R86 ;  /* 0x0000005634347220 */ /* 0x000fe20000410000 */
[----:B------:R-:W-:Y:S01]  /*2170*/  FMUL.FTZ R85, R83, -1.4426950216293334961 ;  /* 0xbfb8aa3b53557820 */ /* 0x000fe20000410000 */
[----:B------:R-:W-:Y:S01]  /*2180*/  FMUL.FTZ R26, R81, -1.4426950216293334961 ;  /* 0xbfb8aa3b511a7820 */ /* 0x000fe20000410000 */
[----:B------:R-:W-:-:S04]  /*2190*/  FADD.FTZ R86, -R24, 1 ;  /* 0x3f80000018567421 */ /* 0x000fc80000010100 */
[----:B------:R-:W5:Y:S01]  /*21a0*/  MUFU.RCP R89, R89 ;  /* 0x0000005900597308 */ /* 0x000f620000001000 */
[----:B------:R-:W-:Y:S01]  /*21b0*/  FFMA.FTZ R47, R47, R86, 1 ;  /* 0x3f8000002f2f7423 */ /* 0x000fe20000010056 */
[----:B0-----:R-:W-:-:S06]  /*21c0*/  FADD.FTZ R86, -R6, 1 ;  /* 0x3f80000006567421 */ /* 0x001fcc0000010100 */
[----:B------:R-:W0:Y:S01]  /*21d0*/  MUFU.EX2 R46, R46 ;  /* 0x0000002e002e7308 */ /* 0x000e220000000800 */
[----:B------:R-:W-:Y:S01]  /*21e0*/  FADD.FTZ R88, -R25, 1 ;  /* 0x3f80000019587421 */ /* 0x000fe20000010100 */
[----:B------:R-:W-:-:S06]  /*21f0*/  FFMA.FTZ R86, R49, R86, 1 ;  /* 0x3f80000031567423 */ /* 0x000fcc0000010056 */
[----:B------:R-:W0:Y:S01]  /*2200*/  MUFU.EX2 R26, R26 ;  /* 0x0000001a001a7308 */ /* 0x000e220000000800 */
[----:B------:R-:W-:Y:S01]  /*2210*/  FFMA.FTZ R48, R48, R88, 1 ;  /* 0x3f80000030307423 */ /* 0x000fe20000010058 */
[----:B------:R-:W-:-:S06]  /*2220*/  FMUL.FTZ R49, R24, R47 ;  /* 0x0000002f18317220 */ /* 0x000fcc0000410000 */
[----:B------:R-:W4:Y:S01]  /*2230*/  MUFU.EX2 R85, R85 ;  /* 0x0000005500557308 */ /* 0x000f220000000800 */
[----:B-1----:R-:W-:Y:S01]  /*2240*/  FADD.FTZ R84, R84, 1 ;  /* 0x3f80000054547421 */ /* 0x002fe20000010000 */
[----:B------:R-:W-:Y:S01]  /*2250*/  FMUL.FTZ R47, R6, R86 ;  /* 0x00000056062f7220 */ /* 0x000fe20000410000 */
[----:B------:R-:W-:Y:S01]  /*2260*/  IADD3 R6, P4, R159, UR26, RZ ;  /* 0x0000001a9f067c10 */ /* 0x000fe2000ff9e0ff */
[----:B------:R-:W-:Y:S01]  /*2270*/  FMUL.FTZ R50, R87, R50 ;  /* 0x0000003257327220 */ /* 0x000fe20000410000 */
[----:B-----5:R-:W-:Y:S01]  /*2280*/  FADD.FTZ R87, -R89, 1 ;  /* 0x3f80000059577421 */ /* 0x020fe20000010100 */
[----:B------:R-:W-:Y:S01]  /*2290*/  FMUL.FTZ R48, R25, R48 ;  /* 0x0000003019307220 */ /* 0x000fe20000410000 */
[----:B------:R-:W-:Y:S02]  /*22a0*/  HADD2.F32 R25, -RZ, R7.H1_H1 ;  /* 0x30000007ff197230 */ /* 0x000fe40000004100 */
[----:B0-----:R-:W-:Y:S01]  /*22b0*/  FADD.FTZ R46, R46, 1 ;  /* 0x3f8000002e2e7421 */ /* 0x001fe20000010000 */
[----:B------:R-:W-:Y:S01]  /*22c0*/  IADD3.X R7, R160, UR27, RZ, P4, !PT ;  /* 0x0000001ba0077c10 */ /* 0x000fe2000a7fe4ff */
[----:B------:R-:W0:Y:S01]  /*22d0*/  MUFU.RCP R84, R84 ;  /* 0x0000005400547308 */ /* 0x000e220000001000 */
[----:B------:R-:W-:Y:S01]  /*22e0*/  FFMA.FTZ R69, R69, R87, 1 ;  /* 0x3f80000045457423 */ /* 0x000fe20000010057 */
[----:B------:R-:W-:Y:S01]  /*22f0*/  FADD.FTZ R26, R26, 1 ;  /* 0x3f8000001a1a7421 */ /* 0x000fe20000010000 */
[----:B------:R-:W-:Y:S01]  /*2300*/  FFMA.FTZ R67, R65, R124, R100 ;  /* 0x0000007c41437223 */ /* 0x000fe20000010064 */
[----:B------:R-:W-:Y:S01]  /*2310*/  FFMA.FTZ R71, R0, R125, R101 ;  /* 0x0000007d00477223 */ /* 0x000fe20000010065 */
[----:B------:R-:W5:Y:S01]  /*2320*/  LDG.E.64.CONSTANT R6, desc[UR18][R6.64] ;  /* 0x0000001206067981 */ /* 0x000f62000c1e9b00 */
[----:B----4-:R-:W-:-:S02]  /*2330*/  FADD.FTZ R85, R85, 1 ;  /* 0x3f80000055557421 */ /* 0x010fc40000010000 */
[----:B------:R1:W4:Y:S01]  /*2340*/  MUFU.RCP R87, R46 ;  /* 0x0000002e00577308 */ /* 0x0003220000001000 */
[----:B------:R-:W-:Y:S01]  /*2350*/  FMUL.FTZ R44, R67, -1.4426950216293334961 ;  /* 0xbfb8aa3b432c7820 */ /* 0x000fe20000410000 */
[----:B------:R-:W-:Y:S01]  /*2360*/  FMUL.FTZ R82, R71, -1.4426950216293334961 ;  /* 0xbfb8aa3b47527820 */ /* 0x000fe20000410000 */
[----:B------:R-:W-:-:S05]  /*2370*/  HADD2.F32 R24, -RZ, R4.H0_H0 ;  /* 0x20000004ff187230 */ /* 0x000fca0000004100 */
[----:B------:R-:W4:Y:S01]  /*2380*/  MUFU.RCP R88, R26 ;  /* 0x0000001a00587308 */ /* 0x000f220000001000 */
[----:B------:R-:W-:Y:S02]  /*2390*/  HADD2.F32 R4, -RZ, R4.H1_H1 ;  /* 0x30000004ff047230 */ /* 0x000fe40000004100 */
[----:B------:R-:W-:-:S05]  /*23a0*/  FFMA.FTZ R70, R62, R123, R103 ;  /* 0x0000007b3e467223 */ /* 0x000fca0000010067 */
[----:B------:R-:W4:Y:S01]  /*23b0*/  MUFU.RCP R86, R85 ;  /* 0x0000005500567308 */ /* 0x000f220000001000 */
[----:B------:R-:W-:Y:S01]  /*23c0*/  FFMA.FTZ R41, R63, R122, R104 ;  /* 0x0000007a3f297223 */ /* 0x000fe20000010068 */
[----:B------:R-:W-:Y:S01]  /*23d0*/  FMUL.FTZ R48, R4, R48 ;  /* 0x0000003004307220 */ /* 0x000fe20000410000 */
[--C-:B------:R-:W-:Y:S02]  /*23e0*/  HADD2.F32 R113, -RZ, R2.reuse.H0_H0 ;  /* 0x20000002ff717230 */ /* 0x100fe40000004100 */
[----:B0-----:R-:W-:Y:S01]  /*23f0*/  FADD.FTZ R4, -R84, 1 ;  /* 0x3f80000054047421 */ /* 0x001fe20000010100 */
[----:B------:R-:W-:Y:S02]  /*2400*/  HADD2.F32 R112, -RZ, R2.H1_H1 ;  /* 0x30000002ff707230 */ /* 0x000fe40000004100 */
[----:B------:R-:W0:Y:S01]  /*2410*/  MUFU.EX2 R44, R44 ;  /* 0x0000002c002c7308 */ /* 0x000e220000000800 */
[----:B------:R-:W-:Y:S01]  /*2420*/  FMUL.FTZ R43, R70, -1.4426950216293334961 ;  /* 0xbfb8aa3b462b7820 */ /* 0x000fe20000410000 */
[----:B------:R-:W-:Y:S01]  /*2430*/  FMUL.FTZ R42, R41, -1.4426950216293334961 ;  /* 0xbfb8aa3b292a7820 */ /* 0x000fe20000410000 */
[----:B------:R-:W-:-:S05]  /*2440*/  HADD2.F32 R2, -RZ, R5.H0_H0 ;  /* 0x20000005ff027230 */ /* 0x000fca0000004100 */
[----:B------:R-:W0:Y:S01]  /*2450*/  MUFU.EX2 R82, R82 ;  /* 0x0000005200527308 */ /* 0x000e220000000800 */
[----:B-1----:R-:W-:Y:S02]  /*2460*/  HADD2.F32 R46, -RZ, R5.H1_H1 ;  /* 0x30000005ff2e7230 */ /* 0x002fe40000004100 */
[----:B------:R-:W-:Y:S01]  /*2470*/  FMUL.FTZ R89, R89, R69 ;  /* 0x0000004559597220 */ /* 0x000fe20000410000 */
[----:B----4-:R-:W-:Y:S01]  /*2480*/  FADD.FTZ R5, -R87, 1 ;  /* 0x3f80000057057421 */ /* 0x010fe20000010100 */
[----:B------:R-:W-:Y:S01]  /*2490*/  FFMA.FTZ R4, R27, R4, 1 ;  /* 0x3f8000001b047423 */ /* 0x000fe20000010004 */
[----:B------:R-:W-:Y:S01]  /*24a0*/  FMUL.FTZ R47, R2, R47 ;  /* 0x0000002f022f7220 */ /* 0x000fe20000410000 */
[----:B------:R-:W-:Y:S01]  /*24b0*/  FMUL.FTZ R46, R46, R89 ;  /* 0x000000592e2e7220 */ /* 0x000fe20000410000 */
[----:B------:R-:W-:Y:S01]  /*24c0*/  FADD.FTZ R2, -R88, 1 ;  /* 0x3f80000058027421 */ /* 0x000fe20000010100 */
[----:B------:R-:W1:Y:S01]  /*24d0*/  MUFU.EX2 R43, R43 ;  /* 0x0000002b002b7308 */ /* 0x000e620000000800 */
[----:B------:R-:W-:Y:S01]  /*24e0*/  FFMA.FTZ R5, R45, R5, 1 ;  /* 0x3f8000002d057423 */ /* 0x000fe20000010005 */
[----:B------:R-:W-:Y:S01]  /*24f0*/  IADD3.X R154, RZ, R68, RZ, P3, !PT ;  /* 0x00000044ff9a7210 */ /* 0x000fe20001ffe4ff */
[----:B------:R-:W-:Y:S01]  /*2500*/  FADD.FTZ R89, -R86, 1 ;  /* 0x3f80000056597421 */ /* 0x000fe20000010100 */
[----:B------:R-:W-:Y:S01]  /*2510*/  FMUL.FTZ R45, R84, R4 ;  /* 0x00000004542d7220 */ /* 0x000fe20000410000 */
[----:B------:R-:W-:-:S03]  /*2520*/  IADD3 R4, P3, R157, UR26, RZ ;  /* 0x0000001a9d047c10 */ /* 0x000fc6000ff7e0ff */
[----:B------:R-:W4:Y:S01]  /*2530*/  MUFU.EX2 R42, R42 ;  /* 0x0000002a002a7308 */ /* 0x000f220000000800 */
[----:B------:R-:W-:Y:S01]  /*2540*/  FFMA.FTZ R2, R81, R2, 1 ;  /* 0x3f80000051027423 */ /* 0x000fe20000010002 */
[----:B------:R-:W-:Y:S01]  /*2550*/  SHF.L.U64.HI R154, R153, 0x1, R154 ;  /* 0x00000001999a7819 */ /* 0x000fe2000001029a */
[----:B------:R-:W-:Y:S01]  /*2560*/  FFMA.FTZ R83, R83, R89, 1 ;  /* 0x3f80000053537423 */ /* 0x000fe20000010059 */
[----:B------:R-:W-:Y:S01]  /*2570*/  FMUL.FTZ R87, R87, R5 ;  /* 0x0000000557577220 */ /* 0x000fe20000410000 */
[----:B------:R-:W-:Y:S01]  /*2580*/  SHF.L.U32 R153, R153, 0x1, RZ ;  /* 0x0000000199997819 */ /* 0x000fe200000006ff */
[----:B0-----:R-:W-:Y:S01]  /*2590*/  FADD.FTZ R44, R44, 1 ;  /* 0x3f8000002c2c7421 */ /* 0x001fe20000010000 */
[----:B------:R-:W-:Y:S01]  /*25a0*/  IADD3.X R5, R158, UR27, RZ, P3, !PT ;  /* 0x0000001b9e057c10 */ /* 0x000fe20009ffe4ff */
[----:B------:R-:W-:Y:S01]  /*25b0*/  FADD.FTZ R82, R82, 1 ;  /* 0x3f80000052527421 */ /* 0x000fe20000010000 */
[----:B------:R-:W-:Y:S01]  /*25c0*/  FMUL.FTZ R88, R88, R2 ;  /* 0x0000000258587220 */ /* 0x000fe20000410000 */
[----:B------:R-:W-:Y:S01]  /*25d0*/  IADD3 R2, P4, R153, UR24, RZ ;  /* 0x0000001899027c10 */ /* 0x000fe2000ff9e0ff */
[----:B------:R-:W-:Y:S01]  /*25e0*/  FMUL.FTZ R81, R86, R83 ;  /* 0x0000005356517220 */ /* 0x000fe20000410000 */
[--C-:B------:R-:W-:Y:S01]  /*25f0*/  HADD2.F32 R84, -RZ, R3.reuse.H0_H0 ;  /* 0x20000003ff547230 */ /* 0x100fe20000004100 */
[----:B------:R0:W-:Y:S01]  /*2600*/  MUFU.RCP R83, R44 ;  /* 0x0000002c00537308 */ /* 0x0001e20000001000 */
[----:B------:R-:W5:Y:S01]  /*2610*/  LDG.E.64.CONSTANT R4, desc[UR18][R4.64] ;  /* 0x0000001204047981 */ /* 0x000f62000c1e9b00 */
[----:B------:R-:W-:Y:S01]  /*2620*/  FFMA.FTZ R36, R0, R121, R101 ;  /* 0x0000007900247223 */ /* 0x000fe20000010065 */
[----:B------:R-:W-:Y:S01]  /*2630*/  FMUL.FTZ R57, R90, R57 ;  /* 0x000000395a397220 */ /* 0x000fe20000410000 */
[----:B-1----:R-:W-:Y:S01]  /*2640*/  FADD.FTZ R43, R43, 1 ;  /* 0x3f8000002b2b7421 */ /* 0x002fe20000010000 */
[----:B0-----:R-:W-:Y:S01]  /*2650*/  HADD2.F32 R44, -RZ, R3.H1_H1 ;  /* 0x30000003ff2c7230 */ /* 0x001fe20000004100 */
[----:B------:R-:W-:-:S02]  /*2660*/  IADD3.X R3, R154, UR25, RZ, P4, !PT ;  /* 0x000000199a037c10 */ /* 0x000fc4000a7fe4ff */
[----:B------:R-:W0:Y:S01]  /*2670*/  MUFU.RCP R82, R82 ;  /* 0x0000005200527308 */ /* 0x000e220000001000 */
[----:B----4-:R-:W-:Y:S01]  /*2680*/  FADD.FTZ R90, R42, 1 ;  /* 0x3f8000002a5a7421 */ /* 0x010fe20000010000 */
[----:B------:R-:W-:Y:S01]  /*2690*/  FADD.FTZ R119, -R80, R37 ;  /* 0x0000002550777221 */ /* 0x000fe20000010100 */
[----:B------:R-:W-:Y:S01]  /*26a0*/  FFMA.FTZ R37, R65, R120, R100 ;  /* 0x0000007841257223 */ /* 0x000fe20000010064 */
[----:B------:R-:W-:Y:S01]  /*26b0*/  FMUL.FTZ R40, R36, -1.4426950216293334961 ;  /* 0xbfb8aa3b24287820 */ /* 0x000fe20000410000 */
[----:B------:R-:W4:Y:S03]  /*26c0*/  LDG.E.64.CONSTANT R2, desc[UR18][R2.64] ;  /* 0x0000001202027981 */ /* 0x000f26000c1e9b00 */
[----:B------:R1:W0:Y:S01]  /*26d0*/  MUFU.RCP R89, R43 ;  /* 0x0000002b00597308 */ /* 0x0002220000001000 */
[----:B------:R-:W-:Y:S01]  /*26e0*/  FMUL.FTZ R66, R37, -1.4426950216293334961 ;  /* 0xbfb8aa3b25427820 */ /* 0x000fe20000410000 */
[----:B------:R-:W-:-:S06]  /*26f0*/  HADD2.F32 R42, -RZ, R22.H0_H0 ;  /* 0x20000016ff2a7230 */ /* 0x000fcc0000004100 */
[----:B------:R-:W0:Y:S01]  /*2700*/  MUFU.RCP R90, R90 ;  /* 0x0000005a005a7308 */ /* 0x000e220000001000 */
[----:B-1----:R-:W-:Y:S02]  /*2710*/  HADD2.F32 R43, -RZ, R18.H0_H0 ;  /* 0x20000012ff2b7230 */ /* 0x002fe40000004100 */
[----:B------:R-:W-:Y:S01]  /*2720*/  FMUL.FTZ R45, R42, R45 ;  /* 0x0000002d2a2d7220 */ /* 0x000fe20000410000 */
[----:B0-----:R-:W-:-:S04]  /*2730*/  FADD.FTZ R91, -R82, 1 ;  /* 0x3f800000525b7421 */ /* 0x001fc80000010100 */
[----:B------:R-:W0:Y:S01]  /*2740*/  MUFU.EX2 R40, R40 ;  /* 0x0000002800287308 */ /* 0x000e220000000800 */
[----:B------:R-:W-:Y:S01]  /*2750*/  FADD.FTZ R43, -R80, R43 ;  /* 0x0000002b502b7221 */ /* 0x000fe20000010100 */
[----:B------:R-:W-:-:S06]  /*2760*/  HADD2.F32 R42, -RZ, R23.H1_H1 ;  /* 0x30000017ff2a7230 */ /* 0x000fcc0000004100 */
[----:B------:R-:W1:Y:S01]  /*2770*/  MUFU.EX2 R66, R66 ;  /* 0x0000004200427308 */ /* 0x000e620000000800 */
[----:B------:R-:W-:Y:S01]  /*2780*/  FMUL.FTZ R109, R64, R43 ;  /* 0x0000002b406d7220 */ /* 0x000fe20000410000 */
[----:B------:R-:W-:Y:S02]  /*2790*/  HADD2.F32 R43, -RZ, R23.H0_H0 ;  /* 0x20000017ff2b7230 */ /* 0x000fe40000004100 */
[----:B------:R-:W-:Y:S01]  /*27a0*/  FFMA.FTZ R71, R71, R91, 1 ;  /* 0x3f80000047477423 */ /* 0x000fe2000001005b */
[----:B------:R-:W-:Y:S01]  /*27b0*/  FADD.FTZ R91, -R83, 1 ;  /* 0x3f800000535b7421 */ /* 0x000fe20000010100 */
[----:B------:R-:W-:Y:S01]  /*27c0*/  FMUL.FTZ R42, R42, R88 ;  /* 0x000000582a2a7220 */ /* 0x000fe20000410000 */
[----:B------:R-:W-:Y:S01]  /*27d0*/  FADD.FTZ R88, -R89, 1 ;  /* 0x3f80000059587421 */ /* 0x000fe20000010100 */
[----:B------:R-:W-:Y:S01]  /*27e0*/  FMUL.FTZ R43, R43, R87 ;  /* 0x000000572b2b7220 */ /* 0x000fe20000410000 */
[----:B------:R-:W-:Y:S01]  /*27f0*/  FADD.FTZ R87, -R90, 1 ;  /* 0x3f8000005a577421 */ /* 0x000fe20000010100 */
[----:B------:R-:W-:Y:S01]  /*2800*/  FFMA.FTZ R67, R67, R91, 1 ;  /* 0x3f80000043437423 */ /* 0x000fe2000001005b */
[----:B------:R-:W-:Y:S01]  /*2810*/  FFMA.FTZ R88, R70, R88, 1 ;  /* 0x3f80000046587423 */ /* 0x000fe20000010058 */
[----:B0-----:R-:W-:Y:S01]  /*2820*/  FADD.FTZ R70, R40, 1 ;  /* 0x3f80000028467421 */ /* 0x001fe20000010000 */
[----:B------:R-:W-:Y:S01]  /*2830*/  FFMA.FTZ R87, R41, R87, 1 ;  /* 0x3f80000029577423 */ /* 0x000fe20000010057 */
[----:B------:R-:W-:Y:S01]  /*2840*/  FMUL.FTZ R40, R83, R67 ;  /* 0x0000004353287220 */ /* 0x000fe20000410000 */
[----:B------:R-:W-:Y:S01]  /*2850*/  FMUL.FTZ R41, R82, R71 ;  /* 0x0000004752297220 */ /* 0x000fe20000410000 */
[----:B------:R-:W-:-:S02]  /*2860*/  HADD2.F32 R67, -RZ, R20.H0_H0 ;  /* 0x20000014ff437230 */ /* 0x000fc40000004100 */
[----:B-1----:R-:W-:Y:S01]  /*2870*/  FADD.FTZ R71, R66, 1 ;  /* 0x3f80000042477421 */ /* 0x002fe20000010000 */
[----:B------:R-:W-:Y:S02]  /*2880*/  IADD3 R66, P3, R155, UR26, RZ ;  /* 0x0000001a9b427c10 */ /* 0x000fe4000ff7e0ff */
[----:B------:R-:W-:Y:S02]  /*2890*/  FMUL.FTZ R41, R67, R41 ;  /* 0x0000002943297220 */ /* 0x000fe40000410000 */
[----:B------:R-:W-:Y:S01]  /*28a0*/  IADD3.X R67, R156, UR27, RZ, P3, !PT ;  /* 0x0000001b9c437c10 */ /* 0x000fe20009ffe4ff */
[----:B------:R-:W-:Y:S01]  /*28b0*/  FADD.FTZ R118, -R80, R118 ;  /* 0x0000007650767221 */ /* 0x000fe20000010100 */
[----:B------:R-:W-:-:S04]  /*28c0*/  FMUL.FTZ R119, R64, R119 ;  /* 0x0000007740777220 */ /* 0x000fc80000410000 */
[----:B------:R-:W4:Y:S01]  /*28d0*/  LDG.E.64.CONSTANT R66, desc[UR18][R66.64] ;  /* 0x0000001242427981 */ /* 0x000f22000c1e9b00 */
[----:B------:R-:W-:Y:S01]  /*28e0*/  FMUL.FTZ R118, R64, R118 ;  /* 0x0000007640767220 */ /* 0x000fe20000410000 */
[----:B------:R-:W-:-:S03]  /*28f0*/  FFMA.FTZ R34, R62, R119, R103 ;  /* 0x000000773e227223 */ /* 0x000fc60000010067 */
[----:B------:R-:W-:Y:S01]  /*2900*/  FFMA.FTZ R35, R63, R118, R104 ;  /* 0x000000763f237223 */ /* 0x000fe20000010068 */
[----:B------:R-:W-:-:S03]  /*2910*/  FMUL.FTZ R39, R34, -1.4426950216293334961 ;  /* 0xbfb8aa3b22277820 */ /* 0x000fc60000410000 */
[----:B------:R-:W-:-:S03]  /*2920*/  FMUL.FTZ R38, R35, -1.4426950216293334961 ;  /* 0xbfb8aa3b23267820 */ /* 0x000fc60000410000 */
[----:B------:R-:W0:Y:S08]  /*2930*/  MUFU.EX2 R39, R39 ;  /* 0x0000002700277308 */ /* 0x000e300000000800 */
[----:B------:R-:W1:Y:S01]  /*2940*/  MUFU.EX2 R38, R38 ;  /* 0x0000002600267308 */ /* 0x000e620000000800 */
[----:B------:R-:W-:Y:S01]  /*2950*/  FMUL.FTZ R117, R64, R117 ;  /* 0x0000007540757220 */ /* 0x000fe20000410000 */
[----:B------:R-:W-:-:S06]  /*2960*/  FMUL.FTZ R89, R89, R88 ;  /* 0x0000005859597220 */ /* 0x000fcc0000410000 */
[----:B------:R-:W2:Y:S01]  /*2970*/  MUFU.RCP R71, R71 ;  /* 0x0000004700477308 */ /* 0x000ea20000001000 */
[----:B0-----:R-:W-:Y:S01]  /*2980*/  FADD.FTZ R39, R39, 1 ;  /* 0x3f80000027277421 */ /* 0x001fe20000010000 */
[----:B------:R-:W-:Y:S01]  /*2990*/  FFMA.FTZ R30, R0, R117, R101 ;  /* 0x00000075001e7223 */ /* 0x000fe20000010065 */
[----:B------:R-:W-:-:S05]  /*29a0*/  HADD2.F32 R20, -RZ, R20.H1_H1 ;  /* 0x30000014ff147230 */ /* 0x000fca0000004100 */
[----:B------:R-:W0:Y:S01]  /*29b0*/  MUFU.RCP R70, R70 ;  /* 0x0000004600467308 */ /* 0x000e220000001000 */
[----:B-1----:R-:W-:Y:S01]  /*29c0*/  FADD.FTZ R38, R38, 1 ;  /* 0x3f80000026267421 */ /* 0x002fe20000010000 */
[----:B------:R-:W-:-:S06]  /*29d0*/  FMUL.FTZ R32, R30, -1.4426950216293334961 ;  /* 0xbfb8aa3b1e207820 */ /* 0x000fcc0000410000 */
[----:B------:R1:W0:Y:S01]  /*29e0*/  MUFU.RCP R82, R39 ;  /* 0x0000002700527308 */ /* 0x0002220000001000 */
[----:B------:R-:W-:Y:S02]  /*29f0*/  HADD2.F32 R108, -RZ, R18.H1_H1 ;  /* 0x30000012ff6c7230 */ /* 0x000fe40000004100 */
[----:B------:R-:W-:-:S05]  /*2a00*/  FMUL.FTZ R40, R20, R40 ;  /* 0x0000002814287220 */ /* 0x000fca0000410000 */
[----:B------:R-:W0:Y:S01]  /*2a10*/  MUFU.RCP R88, R38 ;  /* 0x0000002600587308 */ /* 0x000e220000001000 */
[----:B------:R-:W-:Y:S02]  /*2a20*/  HADD2.F32 R18, -RZ, R21.H0_H0 ;  /* 0x20000015ff127230 */ /* 0x000fe40000004100 */
[----:B------:R-:W-:Y:S01]  /*2a30*/  FMUL.FTZ R115, R64, R115 ;  /* 0x0000007340737220 */ /* 0x000fe20000410000 */
[--C-:B------:R-:W-:Y:S02]  /*2a40*/  HADD2.F32 R20, -RZ, R19.reuse.H0_H0 ;  /* 0x20000013ff147230 */ /* 0x100fe40000004100 */
[----:B------:R-:W-:Y:S02]  /*2a50*/  HADD2.F32 R19, -RZ, R19.H1_H1 ;  /* 0x30000013ff137230 */ /* 0x000fe40000004100 */
[----:B------:R-:W-:Y:S01]  /*2a60*/  FADD.FTZ R33, -R80, R33 ;  /* 0x0000002150217221 */ /* 0x000fe20000010100 */
[----:B------:R-:W0:Y:S01]  /*2a70*/  MUFU.EX2 R32, R32 ;  /* 0x0000002000207308 */ /* 0x000e220000000800 */
[----:B-1----:R-:W-:Y:S01]  /*2a80*/  FMUL.FTZ R39, R18, R89 ;  /* 0x0000005912277220 */ /* 0x002fe20000410000 */
[----:B------:R-:W-:Y:S01]  /*2a90*/  FFMA.FTZ R28, R62, R115, R103 ;  /* 0x000000733e1c7223 */ /* 0x000fe20000010067 */
[----:B--2---:R-:W-:Y:S01]  /*2aa0*/  FADD.FTZ R89, -R71, 1 ;  /* 0x3f80000047597421 */ /* 0x004fe20000010100 */
[----:B------:R-:W-:Y:S01]  /*2ab0*/  FADD.FTZ R106, -R80, R19 ;  /* 0x00000013506a7221 */ /* 0x000fe20000010100 */
[----:B0-----:R-:W-:Y:S01]  /*2ac0*/  FADD.FTZ R19, -R70, 1 ;  /* 0x3f80000046137421 */ /* 0x001fe20000010100 */
[----:B------:R-:W-:Y:S01]  /*2ad0*/  IADD3.X R152, RZ, R68, RZ, P2, !PT ;  /* 0x00000044ff987210 */ /* 0x000fe200017fe4ff */
[----:B------:R-:W-:Y:S01]  /*2ae0*/  FMUL.FTZ R116, R64, R33 ;  /* 0x0000002140747220 */ /* 0x000fe20000410000 */
[----:B------:R-:W-:Y:S01]  /*2af0*/  FMUL.FTZ R51, R31, R51 ;  /* 0x000000331f337220 */ /* 0x000fe20000410000 */
[----:B------:R-:W-:Y:S01]  /*2b00*/  FMUL.FTZ R31, R28, -1.4426950216293334961 ;  /* 0xbfb8aa3b1c1f7820 */ /* 0x000fe20000410000 */
[----:B------:R-:W-:Y:S01]  /*2b10*/  FFMA.FTZ R89, R37, R89, 1 ;  /* 0x3f80000025597423 */ /* 0x000fe20000010059 */
[----:B------:R-:W-:Y:S01]  /*2b20*/  FADD.FTZ R83, -R82, 1 ;  /* 0x3f80000052537421 */ /* 0x000fe20000010100 */
[----:B------:R-:W-:Y:S01]  /*2b30*/  FADD.FTZ R37, -R88, 1 ;  /* 0x3f80000058257421 */ /* 0x000fe20000010100 */
[----:B------:R-:W-:Y:S01]  /*2b40*/  FFMA.FTZ R36, R36, R19, 1 ;  /* 0x3f80000024247423 */ /* 0x000fe20000010013 */
[----:B------:R-:W-:Y:S01]  /*2b50*/  SHF.L.U64.HI R152, R151, 0x1, R152 ;  /* 0x0000000197987819 */ /* 0x000fe20000010298 */
[----:B------:R-:W-:Y:S01]  /*2b60*/  FFMA.FTZ R29, R65, R116, R100 ;  /* 0x00000074411d7223 */ /* 0x000fe20000010064 */
[----:B------:R-:W-:Y:S01]  /*2b70*/  SHF.L.U32 R151, R151, 0x1, RZ ;  /* 0x0000000197977819 */ /* 0x000fe200000006ff */
[----:B------:R-:W-:Y:S01]  /*2b80*/  FFMA.FTZ R83, R34, R83, 1 ;  /* 0x3f80000022537423 */ /* 0x000fe20000010053 */
[----:B------:R-:W-:Y:S01]  /*2b90*/  FFMA.FTZ R34, R35, R37, 1 ;  /* 0x3f80000023227423 */ /* 0x000fe20000010025 */
[----:B------:R-:W0:Y:S01]  /*2ba0*/  MUFU.EX2 R31, R31 ;  /* 0x0000001f001f7308 */ /* 0x000e220000000800 */
[----:B------:R-:W-:Y:S01]  /*2bb0*/  FMUL.FTZ R37, R70, R36 ;  /* 0x0000002446257220 */ /* 0x000fe20000410000 */
[----:B------:R-:W-:Y:S01]  /*2bc0*/  FMUL.FTZ R33, R29, -1.4426950216293334961 ;  /* 0xbfb8aa3b1d217820 */ /* 0x000fe20000410000 */
[----:B------:R-:W-:Y:S01]  /*2bd0*/  IADD3 R70, P2, R151, UR24, RZ ;  /* 0x0000001897467c10 */ /* 0x000fe2000ff5e0ff */
[----:B------:R-:W-:Y:S01]  /*2be0*/  FADD.FTZ R25, -R80, R25 ;  /* 0x0000001950197221 */ /* 0x000fe20000010100 */
[----:B------:R-:W-:Y:S01]  /*2bf0*/  FMUL.FTZ R35, R71, R89 ;  /* 0x0000005947237220 */ /* 0x000fe20000410000 */
[----:B------:R-:W-:Y:S01]  /*2c00*/  FADD.FTZ R32, R32, 1 ;  /* 0x3f80000020207421 */ /* 0x000fe20000010000 */
[----:B------:R-:W-:Y:S01]  /*2c10*/  IADD3.X R71, R152, UR25, RZ, P2, !PT ;  /* 0x0000001998477c10 */ /* 0x000fe200097fe4ff */
[----:B------:R-:W-:Y:S01]  /*2c20*/  FMUL.FTZ R114, R64, R25 ;  /* 0x0000001940727220 */ /* 0x000fe20000410000 */
[----:B------:R-:W1:Y:S01]  /*2c30*/  MUFU.EX2 R33, R33 ;  /* 0x0000002100217308 */ /* 0x000e620000000800 */
[----:B------:R-:W-:Y:S01]  /*2c40*/  FMUL.FTZ R83, R82, R83 ;  /* 0x0000005352537220 */ /* 0x000fe20000410000 */
[----:B------:R-:W-:-:S02]  /*2c50*/  HADD2.F32 R36, -RZ, R16.H0_H0 ;  /* 0x20000010ff247230 */ /* 0x000fc40000004100 */
[----:B------:R-:W-:Y:S01]  /*2c60*/  FFMA.FTZ R25, R63, R114, R104 ;  /* 0x000000723f197223 */ /* 0x000fe20000010068 */
[----:B------:R-:W2:Y:S03]  /*2c70*/  LDG.E.64.CONSTANT R70, desc[UR18][R70.64] ;  /* 0x0000001246467981 */ /* 0x000ea6000c1e9b00 */
[----:B------:R0:W-:Y:S01]  /*2c80*/  MUFU.RCP R82, R32 ;  /* 0x0000002000527308 */ /* 0x0001e20000001000 */
[----:B------:R-:W-:Y:S01]  /*2c90*/  FMUL.FTZ R69, R25, -1.4426950216293334961 ;  /* 0xbfb8aa3b19457820 */ /* 0x000fe20000410000 */
[----:B------:R-:W-:Y:S01]  /*2ca0*/  FMUL.FTZ R37, R36, R37 ;  /* 0x0000002524257220 */ /* 0x000fe20000410000 */
[----:B0-----:R-:W-:Y:S01]  /*2cb0*/  FMUL.FTZ R32, R88, R34 ;  /* 0x0000002258207220 */ /* 0x001fe20000410000 */
[----:B------:R-:W-:-:S05]  /*2cc0*/  HADD2.F32 R34, -RZ, R14.H0_H0 ;  /* 0x2000000eff227230 */ /* 0x000fca0000004100 */
[----:B------:R-:W-:Y:S01]  /*2cd0*/  FADD.FTZ R36, -R80, R34 ;  /* 0x0000002250247221 */ /* 0x000fe20000010100 */
[----:B------:R-:W-:Y:S02]  /*2ce0*/  HADD2.F32 R34, -RZ, R14.H1_H1 ;  /* 0x3000000eff227230 */ /* 0x000fe40000004100 */
[----:B------:R-:W-:Y:S01]  /*2cf0*/  FADD.FTZ R14, R31, 1 ;  /* 0x3f8000001f0e7421 */ /* 0x000fe20000010000 */
[----:B------:R-:W0:Y:S01]  /*2d00*/  MUFU.EX2 R69, R69 ;  /* 0x0000004500457308 */ /* 0x000e220000000800 */
[----:B-1----:R-:W-:-:S07]  /*2d10*/  FADD.FTZ R33, R33, 1 ;  /* 0x3f80000021217421 */ /* 0x002fce0000010000 */
[----:B------:R-:W1:Y:S01]  /*2d20*/  MUFU.RCP R14, R14 ;  /* 0x0000000e000e7308 */ /* 0x000e620000001000 */
[----:B------:R-:W-:-:S07]  /*2d30*/  FADD.FTZ R113, -R80, R113 ;  /* 0x0000007150717221 */ /* 0x000fce0000010100 */
[----:B------:R3:W1:Y:S01]  /*2d40*/  MUFU.RCP R96, R33 ;  /* 0x0000002100607308 */ /* 0x0006620000001000 */
[----:B------:R-:W-:Y:S01]  /*2d50*/  FMUL.FTZ R113, R64, R113 ;  /* 0x0000007140717220 */ /* 0x000fe20000410000 */
[--C-:B------:R-:W-:Y:S02]  /*2d60*/  HADD2.F32 R31, -RZ, R17.reuse.H1_H1 ;  /* 0x30000011ff1f7230 */ /* 0x100fe40000004100 */
[----:B0-----:R-:W-:Y:S01]  /*2d70*/  FADD.FTZ R69, R69, 1 ;  /* 0x3f80000045457421 */ /* 0x001fe20000010000 */
[----:B------:R-:W-:Y:S01]  /*2d80*/  FFMA.FTZ R85, R0, R113, R101 ;  /* 0x0000007100557223 */ /* 0x000fe20000010065 */
[----:B---3--:R-:W-:Y:S02]  /*2d90*/  HADD2.F32 R33, -RZ, R17.H0_H0 ;  /* 0x20000011ff217230 */ /* 0x008fe40000004100 */
[----:B------:R-:W-:Y:S01]  /*2da0*/  FADD.FTZ R17, -R82, 1 ;  /* 0x3f80000052117421 */ /* 0x000fe20000010100 */
[----:B-1----:R-:W-:Y:S01]  /*2db0*/  FADD.FTZ R97, -R14, 1 ;  /* 0x3f8000000e617421 */ /* 0x002fe20000010100 */
[----:B------:R-:W0:Y:S02]  /*2dc0*/  MUFU.RCP R95, R69 ;  /* 0x00000045005f7308 */ /* 0x000e240000001000 */
[----:B------:R-:W-:Y:S01]  /*2dd0*/  FFMA.FTZ R30, R30, R17, 1 ;  /* 0x3f8000001e1e7423 */ /* 0x000fe20000010011 */
[----:B------:R-:W-:Y:S01]  /*2de0*/  FMUL.FTZ R26, R85, -1.4426950216293334961 ;  /* 0xbfb8aa3b551a7820 */ /* 0x000fe20000410000 */
[----:B------:R-:W-:Y:S01]  /*2df0*/  FMUL.FTZ R33, R33, R83 ;  /* 0x0000005321217220 */ /* 0x000fe20000410000 */
[----:B------:R-:W-:Y:S01]  /*2e00*/  FFMA.FTZ R97, R28, R97, 1 ;  /* 0x3f8000001c617423 */ /* 0x000fe20000010061 */
[----:B------:R-:W-:Y:S01]  /*2e10*/  FADD.FTZ R83, -R96, 1 ;  /* 0x3f80000060537421 */ /* 0x000fe20000010100 */
[----:B------:R-:W-:Y:S01]  /*2e20*/  FMUL.FTZ R28, R82, R30 ;  /* 0x0000001e521c7220 */ /* 0x000fe20000410000 */
[----:B------:R-:W-:Y:S01]  /*2e30*/  IADD3 R82, P2, R153, UR26, RZ ;  /* 0x0000001a99527c10 */ /* 0x000fe2000ff5e0ff */
[C---:B------:R-:W-:Y:S01]  /*2e40*/  FADD.FTZ R112, -R80.reuse, R112 ;  /* 0x0000007050707221 */ /* 0x040fe20000010100 */
[----:B------:R-:W-:Y:S01]  /*2e50*/  FADD.FTZ R84, -R80, R84 ;  /* 0x0000005450547221 */ /* 0x000fe20000010100 */
[----:B------:R-:W-:Y:S01]  /*2e60*/  FFMA.FTZ R29, R29, R83, 1 ;  /* 0x3f8000001d1d7423 */ /* 0x000fe20000010053 */
[----:B------:R-:W1:Y:S01]  /*2e70*/  MUFU.EX2 R26, R26 ;  /* 0x0000001a001a7308 */ /* 0x000e620000000800 */
[----:B------:R-:W-:Y:S01]  /*2e80*/  IADD3.X R83, R154, UR27, RZ, P2, !PT ;  /* 0x0000001b9a537c10 */ /* 0x000fe200097fe4ff */
[C---:B------:R-:W-:Y:S01]  /*2e90*/  FMUL.FTZ R112, R64.reuse, R112 ;  /* 0x0000007040707220 */ /* 0x040fe20000410000 */
[----:B------:R-:W-:Y:S01]  /*2ea0*/  FMUL.FTZ R111, R64, R84 ;  /* 0x00000054406f7220 */ /* 0x000fe20000410000 */
[----:B------:R-:W-:-:S02]  /*2eb0*/  FMUL.FTZ R49, R24, R49 ;  /* 0x0000003118317220 */ /* 0x000fc40000410000 */
[----:B------:R-:W-:Y:S01]  /*2ec0*/  FFMA.FTZ R24, R65, R112, R100 ;  /* 0x0000007041187223 */ /* 0x000fe20000010064 */
[----:B------:R-:W3:Y:S01]  /*2ed0*/  LDG.E.64.CONSTANT R82, desc[UR18][R82.64] ;  /* 0x0000001252527981 */ /* 0x000ee2000c1e9b00 */
[----:B------:R-:W-:Y:S01]  /*2ee0*/  FFMA.FTZ R86, R62, R111, R103 ;  /* 0x0000006f3e567223 */ /* 0x000fe20000010067 */
[----:B0-----:R-:W-:Y:S01]  /*2ef0*/  FADD.FTZ R94, -R95, 1 ;  /* 0x3f8000005f5e7421 */ /* 0x001fe20000010100 */
[----:B------:R-:W-:Y:S02]  /*2f00*/  FMUL.FTZ R27, R24, -1.4426950216293334961 ;  /* 0xbfb8aa3b181b7820 */ /* 0x000fe40000410000 */
[----:B------:R-:W-:Y:S01]  /*2f10*/  FMUL.FTZ R84, R86, -1.4426950216293334961 ;  /* 0xbfb8aa3b56547820 */ /* 0x000fe20000410000 */
[----:B------:R-:W-:Y:S01]  /*2f20*/  FFMA.FTZ R25, R25, R94, 1 ;  /* 0x3f80000019197423 */ /* 0x000fe2000001005e */
[----:B------:R-:W-:Y:S02]  /*2f30*/  FADD.FTZ R110, -R80, R44 ;  /* 0x0000002c506e7221 */ /* 0x000fe40000010100 */
[----:B------:R-:W0:Y:S01]  /*2f40*/  MUFU.EX2 R27, R27 ;  /* 0x0000001b001b7308 */ /* 0x000e220000000800 */
[----:B------:R-:W-:Y:S01]  /*2f50*/  FMUL.FTZ R25, R95, R25 ;  /* 0x000000195f197220 */ /* 0x000fe20000410000 */
[----:B-1----:R-:W-:Y:S01]  /*2f60*/  FADD.FTZ R95, R26, 1 ;  /* 0x3f8000001a5f7421 */ /* 0x002fe20000010000 */
[----:B------:R-:W-:-:S05]  /*2f70*/  FMUL.FTZ R110, R64, R110 ;  /* 0x0000006e406e7220 */ /* 0x000fca0000410000 */
[----:B------:R-:W1:Y:S01]  /*2f80*/  MUFU.EX2 R84, R84 ;  /* 0x0000005400547308 */ /* 0x000e620000000800 */
[----:B------:R-:W-:Y:S02]  /*2f90*/  HADD2.F32 R44, -RZ, R22.H1_H1 ;  /* 0x30000016ff2c7230 */ /* 0x000fe40000004100 */
[----:B------:R-:W-:Y:S01]  /*2fa0*/  FFMA.FTZ R22, R63, R110, R104 ;  /* 0x0000006e3f167223 */ /* 0x000fe20000010068 */
[----:B------:R-:W-:-:S04]  /*2fb0*/  HADD2.F32 R26, -RZ, R12.H0_H0 ;  /* 0x2000000cff1a7230 */ /* 0x000fc80000004100 */
[----:B------:R-:W1:Y:S01]  /*2fc0*/  MUFU.RCP R95, R95 ;  /* 0x0000005f005f7308 */ /* 0x000e620000001000 */
[----:B------:R-:W-:Y:S01]  /*2fd0*/  FMUL.FTZ R92, R22, -1.4426950216293334961 ;  /* 0xbfb8aa3b165c7820 */ /* 0x000fe20000410000 */
[----:B------:R-:W-:Y:S02]  /*2fe0*/  HADD2.F32 R12, -RZ, R12.H1_H1 ;  /* 0x3000000cff0c7230 */ /* 0x000fe40000004100 */
[----:B------:R-:W-:Y:S01]  /*2ff0*/  FMUL.FTZ R96, R96, R29 ;  /* 0x0000001d60607220 */ /* 0x000fe20000410000 */
[----:B------:R-:W-:Y:S01]  /*3000*/  STL [R1+0x4], R99 ;  /* 0x0000046301007387 */ /* 0x000fe20000100800 */
[----:B------:R-:W-:Y:S01]  /*3010*/  FADD.FTZ R108, -R80, R108 ;  /* 0x0000006c506c7221 */ /* 0x000fe20000010100 */
[----:B------:R-:W-:Y:S02]  /*3020*/  IADD3.X R150, RZ, R68, RZ, P1, !PT ;  /* 0x00000044ff967210 */ /* 0x000fe40000ffe4ff */
[----:B------:R0:W-:Y:S01]  /*3030*/  STL [R1+0x8], R98 ;  /* 0x0000086201007387 */ /* 0x0001e20000100800 */
[----:B------:R-:W5:Y:S01]  /*3040*/  MUFU.EX2 R23, R92 ;  /* 0x0000005c00177308 */ /* 0x000f620000000800 */
[----:B------:R-:W-:Y:S01]  /*3050*/  FMUL.FTZ R108, R64, R108 ;  /* 0x0000006c406c7220 */ /* 0x000fe20000410000 */
[----:B------:R-:W-:Y:S01]  /*3060*/  HADD2.F32 R21, -RZ, R21.H1_H1 ;  /* 0x30000015ff157230 */ /* 0x000fe20000004100 */
[----:B------:R-:W-:Y:S01]  /*3070*/  SHF.L.U64.HI R150, R149, 0x1, R150 ;  /* 0x0000000195967819 */ /* 0x000fe20000010296 */
[----:B------:R-:W-:Y:S01]  /*3080*/  FMUL.FTZ R90, R90, R87 ;  /* 0x000000575a5a7220 */ /* 0x000fe20000410000 */
[----:B0-----:R-:W-:Y:S01]  /*3090*/  FADD.FTZ R98, R27, 1 ;  /* 0x3f8000001b627421 */ /* 0x001fe20000010000 */
[----:B------:R-:W-:Y:S01]  /*30a0*/  FMUL.FTZ R27, R12, R96 ;  /* 0x000000600c1b7220 */ /* 0x000fe20000410000 */
[----:B-1----:R-:W-:Y:S01]  /*30b0*/  FADD.FTZ R96, R84, 1 ;  /* 0x3f80000054607421 */ /* 0x002fe20000010000 */
[----:B------:R-:W-:-:S02]  /*30c0*/  HADD2.F32 R84, -RZ, R13.H1_H1 ;  /* 0x3000000dff547230 */ /* 0x000fc40000004100 */
[----:B------:R-:W-:Y:S01]  /*30d0*/  FMUL.FTZ R28, R26, R28 ;  /* 0x0000001c1a1c7220 */ /* 0x000fe20000410000 */
[----:B------:R-:W-:Y:S01]  /*30e0*/  SHF.L.U32 R149, R149, 0x1, RZ ;  /* 0x0000000195957819 */ /* 0x000fe200000006ff */
[----:B------:R-:W-:Y:S01]  /*30f0*/  FFMA.FTZ R87, R65, R108, R100 ;  /* 0x0000006c41577223 */ /* 0x000fe20000010064 */
[----:B------:R-:W-:Y:S02]  /*3100*/  HADD2.F32 R26, -RZ, R13.H0_H0 ;  /* 0x2000000dff1a7230 */ /* 0x000fe40000004100 */
[----:B------:R-:W-:Y:S01]  /*3110*/  FADD.FTZ R20, -R80, R20 ;  /* 0x0000001450147221 */ /* 0x000fe20000010100 */
[----:B------:R0:W-:Y:S01]  /*3120*/  MUFU.RCP R13, R96 ;  /* 0x00000060000d7308 */ /* 0x0001e20000001000 */
[----:B------:R-:W-:Y:S01]  /*3130*/  FMUL.FTZ R25, R84, R25 ;  /* 0x0000001954197220 */ /* 0x000fe20000410000 */
[----:B------:R-:W-:Y:S01]  /*3140*/  FMUL.FTZ R38, R21, R90 ;  /* 0x0000005a15267220 */ /* 0x000fe20000410000 */
[----:B------:R-:W-:Y:S01]  /*3150*/  IADD3 R84, P1, R149, UR24, RZ ;  /* 0x0000001895547c10 */ /* 0x000fe2000ff3e0ff */
[----:B------:R-:W-:Y:S01]  /*3160*/  FMUL.FTZ R21, R87, -1.4426950216293334961 ;  /* 0xbfb8aa3b57157820 */ /* 0x000fe20000410000 */
[----:B------:R-:W-:Y:S01]  /*3170*/  FMUL.FTZ R44, R44, R81 ;  /* 0x000000512c2c7220 */ /* 0x000fe20000410000 */
[----:B0-----:R-:W-:Y:S01]  /*3180*/  FADD.FTZ R96, -R95, 1 ;  /* 0x3f8000005f607421 */ /* 0x001fe20000010100 */
[----:B------:R-:W-:Y:S01]  /*3190*/  FMUL.FTZ R107, R64, R20 ;  /* 0x00000014406b7220 */ /* 0x000fe20000410000 */
[----:B------:R-:W-:-:S02]  /*31a0*/  FFMA.FTZ R81, R0, R109, R101 ;  /* 0x0000006d00517223 */ /* 0x000fc40000010065 */
[----:B------:R-:W-:Y:S01]  /*31b0*/  FFMA.FTZ R96, R85, R96, 1 ;  /* 0x3f80000055607423 */ /* 0x000fe20000010060 */
[----:B------:R-:W-:Y:S01]  /*31c0*/  IADD3.X R85, R150, UR25, RZ, P1, !PT ;  /* 0x0000001996557c10 */ /* 0x000fe20008ffe4ff */
[----:B------:R-:W-:Y:S01]  /*31d0*/  FMUL.FTZ R106, R64, R106 ;  /* 0x0000006a406a7220 */ /* 0x000fe20000410000 */
[----:B------:R-:W-:Y:S01]  /*31e0*/  FFMA.FTZ R18, R62, R107, R103 ;  /* 0x0000006b3e127223 */ /* 0x000fe20000010067 */
[----:B------:R-:W0:Y:S01]  /*31f0*/  MUFU.EX2 R21, R21 ;  /* 0x0000001500157308 */ /* 0x000e220000000800 */
[----:B-----5:R-:W-:Y:S01]  /*3200*/  FADD.FTZ R23, R23, 1 ;  /* 0x3f80000017177421 */ /* 0x020fe20000010000 */
[----:B------:R-:W-:Y:S01]  /*3210*/  FMUL.FTZ R93, R81, -1.4426950216293334961 ;  /* 0xbfb8aa3b515d7820 */ /* 0x000fe20000410000 */
[----:B------:R-:W-:Y:S01]  /*3220*/  FFMA.FTZ R19, R63, R106, R104 ;  /* 0x0000006a3f137223 */ /* 0x000fe20000010068 */
[----:B------:R-:W5:Y:S01]  /*3230*/  LDG.E.64.CONSTANT R84, desc[UR18][R84.64] ;  /* 0x0000001254547981 */ /* 0x000f62000c1e9b00 */
[----:B------:R-:W-:-:S03]  /*3240*/  FMUL.FTZ R92, R18, -1.4426950216293334961 ;  /* 0xbfb8aa3b125c7820 */ /* 0x000fc60000410000 */
[----:B------:R-:W1:Y:S01]  /*3250*/  MUFU.RCP R12, R98 ;  /* 0x00000062000c7308 */ /* 0x000e620000001000 */
[----:B------:R-:W-:Y:S01]  /*3260*/  FMUL.FTZ R20, R19, -1.4426950216293334961 ;  /* 0xbfb8aa3b13147820 */ /* 0x000fe20000410000 */
[----:B------:R-:W-:-:S06]  /*3270*/  FMUL.FTZ R36, R64, R36 ;  /* 0x0000002440247220 */ /* 0x000fcc0000410000 */
[----:B------:R-:W1:Y:S01]  /*3280*/  MUFU.RCP R23, R23 ;  /* 0x0000001700177308 */ /* 0x000e620000001000 */
[----:B------:R-:W-:-:S07]  /*3290*/  HADD2.F32 R16, -RZ, R16.H1_H1 ;  /* 0x30000010ff107230 */ /* 0x000fce0000004100 */
[----:B------:R-:W1:Y:S01]  /*32a0*/  MUFU.EX2 R93, R93 ;  /* 0x0000005d005d7308 */ /* 0x000e620000000800 */
[----:B------:R-:W-:Y:S01]  /*32b0*/  FFMA.FTZ R88, R0, R36, R101 ;  /* 0x0000002400587223 */ /* 0x000fe20000010065 */
[----:B------:R-:W-:-:S06]  /*32c0*/  FMUL.FTZ R97, R14, R97 ;  /* 0x000000610e617220 */ /* 0x000fcc0000410000 */
[----:B------:R-:W1:Y:S01]  /*32d0*/  MUFU.EX2 R92, R92 ;  /* 0x0000005c005c7308 */ /* 0x000e620000000800 */
[----:B------:R-:W-:Y:S01]  /*32e0*/  FMUL.FTZ R32, R31, R32 ;  /* 0x000000201f207220 */ /* 0x000fe20000410000 */
[----:B------:R-:W-:Y:S01]  /*32f0*/  FMUL.FTZ R96, R95, R96 ;  /* 0x000000605f607220 */ /* 0x000fe20000410000 */
[----:B------:R-:W-:-:S05]  /*3300*/  HADD2.F32 R31, -RZ, R15.H0_H0 ;  /* 0x2000000fff1f7230 */ /* 0x000fca0000004100 */
[----:B------:R-:W4:Y:S01]  /*3310*/  MUFU.EX2 R20, R20 ;  /* 0x0000001400147308 */ /* 0x000f220000000800 */
[----:B0-----:R-:W-:Y:S01]  /*3320*/  FADD.FTZ R95, R21, 1 ;  /* 0x3f800000155f7421 */ /* 0x001fe20000010000 */
[----:B------:R-:W-:Y:S01]  /*3330*/  FMUL.FTZ R35, R16, R35 ;  /* 0x0000002310237220 */ /* 0x000fe20000410000 */
[----:B------:R-:W-:Y:S01]  /*3340*/  FADD.FTZ R21, -R13, 1 ;  /* 0x3f8000000d157421 */ /* 0x000fe20000010100 */
[----:B------:R-:W-:Y:S01]  /*3350*/  FMUL.FTZ R16, R88, -1.4426950216293334961 ;  /* 0xbfb8aa3b58107820 */ /* 0x000fe20000410000 */
[----:B------:R-:W-:Y:S01]  /*3360*/  FMUL.FTZ R26, R26, R97 ;  /* 0x000000611a1a7220 */ /* 0x000fe20000410000 */
[----:B------:R-:W-:Y:S01]  /*3370*/  FADD.FTZ R34, -R80, R34 ;  /* 0x0000002250227221 */ /* 0x000fe20000010100 */
[----:B-1----:R-:W-:Y:S01]  /*3380*/  FADD.FTZ R97, -R12, 1 ;  /* 0x3f8000000c617421 */ /* 0x002fe20000010100 */
[----:B------:R-:W-:Y:S01]  /*3390*/  FADD.FTZ R31, -R80, R31 ;  /* 0x0000001f501f7221 */ /* 0x000fe20000010100 */
[----:B------:R-:W-:Y:S01]  /*33a0*/  FFMA.FTZ R86, R86, R21, 1 ;  /* 0x3f80000056567423 */ /* 0x000fe20000010015 */
[----:B------:R-:W-:Y:S01]  /*33b0*/  FADD.FTZ R21, -R23, 1 ;  /* 0x3f80000017157421 */ /* 0x000fe20000010100 */
[----:B------:R-:W-:Y:S01]  /*33c0*/  FMUL.FTZ R34, R64, R34 ;  /* 0x0000002240227220 */ /* 0x000fe20000410000 */
[----:B------:R-:W-:-:S02]  /*33d0*/  HADD2.F32 R15, -RZ, R15.H1_H1 ;  /* 0x3000000fff0f7230 */ /* 0x000fc40000004100 */
[----:B------:R-:W-:Y:S01]  /*33e0*/  FADD.FTZ R93, R93, 1 ;  /* 0x3f8000005d5d7421 */ /* 0x000fe20000010000 */
[----:B------:R-:W-:Y:S01]  /*33f0*/  FFMA.FTZ R24, R24, R97, 1 ;  /* 0x3f80000018187423 */ /* 0x000fe20000010061 */
[----:B------:R-:W0:Y:S01]  /*3400*/  MUFU.EX2 R16, R16 ;  /* 0x0000001000107308 */ /* 0x000e220000000800 */
[----:B------:R-:W-:Y:S01]  /*3410*/  FMUL.FTZ R31, R64, R31 ;  /* 0x0000001f401f7220 */ /* 0x000fe20000410000 */
[----:B------:R-:W-:Y:S01]  /*3420*/  FADD.FTZ R92, R92, 1 ;  /* 0x3f8000005c5c7421 */ /* 0x000fe20000010000 */
[----:B------:R-:W-:Y:S01]  /*3430*/  FFMA.FTZ R22, R22, R21, 1 ;  /* 0x3f80000016167423 */ /* 0x000fe20000010015 */
[----:B------:R-:W-:Y:S01]  /*3440*/  FFMA.FTZ R89, R65, R34, R100 ;  /* 0x0000002241597223 */ /* 0x000fe20000010064 */
[----:B------:R-:W-:Y:S01]  /*3450*/  FMUL.FTZ R21, R12, R24 ;  /* 0x000000180c157220 */ /* 0x000fe20000410000 */
[----:B------:R-:W-:Y:S02]  /*3460*/  FMUL.FTZ R86, R13, R86 ;  /* 0x000000560d567220 */ /* 0x000fe40000410000 */
[----:B------:R-:W1:Y:S01]  /*3470*/  MUFU.RCP R95, R95 ;  /* 0x0000005f005f7308 */ /* 0x000e620000001000 */
[----:B------:R-:W-:Y:S01]  /*3480*/  FADD.FTZ R15, -R80, R15 ;  /* 0x0000000f500f7221 */ /* 0x000fe20000010100 */
[----:B----4-:R-:W-:Y:S01]  /*3490*/  FADD.FTZ R12, R20, 1 ;  /* 0x3f800000140c7421 */ /* 0x010fe20000010000 */
[----:B------:R-:W-:-:S02]  /*34a0*/  HADD2.F32 R13, -RZ, R10.H0_H0 ;  /* 0x2000000aff0d7230 */ /* 0x000fc40000004100 */
[----:B------:R-:W-:Y:S01]  /*34b0*/  FFMA.FTZ R90, R62, R31, R103 ;  /* 0x0000001f3e5a7223 */ /* 0x000fe20000010067 */
[----:B------:R-:W-:Y:S02]  /*34c0*/  FMUL.FTZ R17, R89, -1.4426950216293334961 ;  /* 0xbfb8aa3b59117820 */ /* 0x000fe40000410000 */
[----:B------:R-:W4:Y:S01]  /*34d0*/  MUFU.RCP R93, R93 ;  /* 0x0000005d005d7308 */ /* 0x000f220000001000 */
[----:B------:R-:W-:Y:S01]  /*34e0*/  FMUL.FTZ R30, R64, R15 ;  /* 0x0000000f401e7220 */ /* 0x000fe20000410000 */
[----:B------:R-:W-:Y:S01]  /*34f0*/  FMUL.FTZ R20, R23, R22 ;  /* 0x0000001617147220 */ /* 0x000fe20000410000 */
[----:B------:R-:W-:Y:S01]  /*3500*/  FMUL.FTZ R15, R90, -1.4426950216293334961 ;  /* 0xbfb8aa3b5a0f7820 */ /* 0x000fe20000410000 */
[----:B------:R-:W-:Y:S01]  /*3510*/  FMUL.FTZ R23, R13, R96 ;  /* 0x000000600d177220 */ /* 0x000fe20000410000 */
[----:B------:R-:W-:-:S03]  /*3520*/  HADD2.F32 R13, -RZ, R11.H0_H0 ;  /* 0x2000000bff0d7230 */ /* 0x000fc60000004100 */
[----:B------:R-:W4:Y:S01]  /*3530*/  MUFU.RCP R92, R92 ;  /* 0x0000005c005c7308 */ /* 0x000f220000001000 */
[----:B------:R-:W-:Y:S02]  /*3540*/  HADD2.F32 R69, -RZ, R8.H0_H0 ;  /* 0x20000008ff457230 */ /* 0x000fe40000004100 */
[----:B------:R-:W-:Y:S02]  /*3550*/  HADD2.F32 R11, -RZ, R11.H1_H1 ;  /* 0x3000000bff0b7230 */ /* 0x000fe40000004100 */
[----:B------:R-:W-:Y:S01]  /*3560*/  FFMA.FTZ R91, R63, R30, R104 ;  /* 0x0000001e3f5b7223 */ /* 0x000fe20000010068 */
[----:B------:R-:W-:Y:S02]  /*3570*/  HADD2.F32 R22, -RZ, R10.H1_H1 ;  /* 0x3000000aff167230 */ /* 0x000fe40000004100 */
[----:B------:R-:W4:Y:S01]  /*3580*/  MUFU.RCP R12, R12 ;  /* 0x0000000c000c7308 */ /* 0x000f220000001000 */
[----:B------:R-:W-:Y:S01]  /*3590*/  FADD.FTZ R29, -R80, R69 ;  /* 0x00000045501d7221 */ /* 0x000fe20000010100 */
[----:B------:R-:W-:Y:S01]  /*35a0*/  FMUL.FTZ R20, R11, R20 ;  /* 0x000000140b147220 */ /* 0x000fe20000410000 */
[----:B------:R-:W-:Y:S01]  /*35b0*/  FMUL.FTZ R69, R91, -1.4426950216293334961 ;  /* 0xbfb8aa3b5b457820 */ /* 0x000fe20000410000 */
[----:B------:R-:W-:-:S04]  /*35c0*/  FMUL.FTZ R22, R22, R21 ;  /* 0x0000001516167220 */ /* 0x000fc80000410000 */
[----:B------:R-:W4:Y:S01]  /*35d0*/  MUFU.EX2 R17, R17 ;  /* 0x0000001100117308 */ /* 0x000f220000000800 */
[----:B0-----:R-:W-:Y:S01]  /*35e0*/  FADD.FTZ R11, R16, 1 ;  /* 0x3f800000100b7421 */ /* 0x001fe20000010000 */
[----:B------:R-:W-:Y:S02]  /*35f0*/  HADD2.F32 R8, -RZ, R8.H1_H1 ;  /* 0x30000008ff087230 */ /* 0x000fe40000004100 */
[----:B------:R-:W-:Y:S01]  /*3600*/  FMUL.FTZ R21, R13, R86 ;  /* 0x000000560d157220 */ /* 0x000fe20000410000 */
[----:B-1----:R-:W-:-:S03]  /*3610*/  FADD.FTZ R16, -R95, 1 ;  /* 0x3f8000005f107421 */ /* 0x002fc60000010100 */
[----:B------:R-:W0:Y:S01]  /*3620*/  MUFU.EX2 R15, R15 ;  /* 0x0000000f000f7308 */ /* 0x000e220000000800 */
[----:B------:R-:W-:Y:S01]  /*3630*/  IADD3 R86, P1, R151, UR26, RZ ;  /* 0x0000001a97567c10 */ /* 0x000fe2000ff3e0ff */
[----:B------:R-:W-:Y:S01]  /*3640*/  FMUL.FTZ R29, R64, R29 ;  /* 0x0000001d401d7220 */ /* 0x000fe20000410000 */
[----:B----4-:R-:W-:Y:S01]  /*3650*/  FADD.FTZ R96, -R93, 1 ;  /* 0x3f8000005d607421 */ /* 0x010fe20000010100 */
[----:B------:R-:W-:Y:S01]  /*3660*/  FFMA.FTZ R16, R87, R16, 1 ;  /* 0x3f80000057107423 */ /* 0x000fe20000010010 */
[----:B------:R-:W-:Y:S01]  /*3670*/  FADD.FTZ R8, -R80, R8 ;  /* 0x0000000850087221 */ /* 0x000fe20000010100 */
[----:B------:R-:W-:Y:S02]  /*3680*/  IADD3.X R87, R152, UR27, RZ, P1, !PT ;  /* 0x0000001b98577c10 */ /* 0x000fe40008ffe4ff */
[----:B------:R1:W4:Y:S01]  /*3690*/  MUFU.EX2 R14, R69 ;  /* 0x00000045000e7308 */ /* 0x0003220000000800 */
[----:B------:R-:W-:Y:S01]  /*36a0*/  FADD.FTZ R13, -R92, 1 ;  /* 0x3f8000005c0d7421 */ /* 0x000fe20000010100 */
[----:B------:R-:W-:Y:S01]  /*36b0*/  FFMA.FTZ R96, R81, R96, 1 ;  /* 0x3f80000051607423 */ /* 0x000fe20000010060 */
[----:B------:R-:W-:Y:S01]  /*36c0*/  FMUL.FTZ R24, R64, R8 ;  /* 0x0000000840187220 */ /* 0x000fe20000410000 */
[----:B------:R-:W-:Y:S01]  /*36d0*/  FADD.FTZ R81, -R12, 1 ;  /* 0x3f8000000c517421 */ /* 0x000fe20000010100 */
[----:B------:R-:W-:Y:S01]  /*36e0*/  FFMA.FTZ R18, R18, R13, 1 ;  /* 0x3f80000012127423 */ /* 0x000fe2000001000d */
[----:B------:R-:W5:Y:S01]  /*36f0*/  LDG.E.64.CONSTANT R86, desc[UR18][R86.64] ;  /* 0x0000001256567981 */ /* 0x000f62000c1e9b00 */
[----:B-1----:R-:W-:Y:S01]  /*3700*/  FFMA.FTZ R69, R0, R29, R101 ;  /* 0x0000001d00457223 */ /* 0x002fe20000010065 */
[----:B------:R-:W-:Y:S01]  /*3710*/  FADD.FTZ R13, R17, 1 ;  /* 0x3f800000110d7421 */ /* 0x000fe20000010000 */
[----:B------:R-:W-:-:S02]  /*3720*/  FFMA.FTZ R8, R65, R24, R100 ;  /* 0x0000001841087223 */ /* 0x000fc40000010064 */
[----:B------:R-:W-:Y:S01]  /*3730*/  FMUL.FTZ R94, R69, -1.4426950216293334961 ;  /* 0xbfb8aa3b455e7820 */ /* 0x000fe20000410000 */
[----:B------:R-:W-:Y:S01]  /*3740*/  FFMA.FTZ R17, R19, R81, 1 ;  /* 0x3f80000013117423 */ /* 0x000fe20000010051 */
[----:B0-----:R-:W-:Y:S01]  /*3750*/  FADD.FTZ R81, R15, 1 ;  /* 0x3f8000000f517421 */ /* 0x001fe20000010000 */
[----:B------:R-:W-:Y:S01]  /*3760*/  FMUL.FTZ R15, R92, R18 ;  /* 0x000000125c0f7220 */ /* 0x000fe20000410000 */
[----:B------:R-:W-:Y:S01]  /*3770*/  FMUL.FTZ R10, R8, -1.4426950216293334961 ;  /* 0xbfb8aa3b080a7820 */ /* 0x000fe20000410000 */
[--C-:B------:R-:W-:Y:S01]  /*3780*/  HADD2.F32 R19, -RZ, R9.reuse.H0_H0 ;  /* 0x20000009ff137230 */ /* 0x100fe20000004100 */
[----:B------:R-:W0:Y:S01]  /*3790*/  MUFU.EX2 R94, R94 ;  /* 0x0000005e005e7308 */ /* 0x000e220000000800 */
[----:B------:R-:W-:Y:S02]  /*37a0*/  HADD2.F32 R18, -RZ, R9.H1_H1 ;  /* 0x30000009ff127230 */ /* 0x000fe40000004100 */
[----:B------:R-:W-:Y:S01]  /*37b0*/  FMUL.FTZ R16, R95, R16 ;  /* 0x000000105f107220 */ /* 0x000fe20000410000 */
[----:B----4-:R-:W-:Y:S01]  /*37c0*/  FADD.FTZ R14, R14, 1 ;  /* 0x3f8000000e0e7421 */ /* 0x010fe20000010000 */
[----:B------:R-:W-:-:S03]  /*37d0*/  HADD2.F32 R95, -RZ, R6.H0_H0 ;  /* 0x20000006ff5f7230 */ /* 0x000fc60000004100 */
[----:B------:R1:W4:Y:S01]  /*37e0*/  MUFU.RCP R9, R81 ;  /* 0x0000005100097308 */ /* 0x0003220000001000 */
[----:B------:R-:W-:Y:S01]  /*37f0*/  FMUL.FTZ R93, R93, R96 ;  /* 0x000000605d5d7220 */ /* 0x000fe20000410000 */
[C---:B------:R-:W-:Y:S01]  /*3800*/  FADD.FTZ R19, -R80.reuse, R19 ;  /* 0x0000001350137221 */ /* 0x040fe20000010100 */
[----:B------:R-:W-:-:S05]  /*3810*/  FADD.FTZ R18, -R80, R18 ;  /* 0x0000001250127221 */ /* 0x000fca0000010100 */
[----:B------:R-:W-:Y:S01]  /*3820*/  MUFU.EX2 R10, R10 ;  /* 0x0000000a000a7308 */ /* 0x000fe20000000800 */
[C---:B------:R-:W-:Y:S01]  /*3830*/  FMUL.FTZ R19, R64.reuse, R19 ;  /* 0x0000001340137220 */ /* 0x040fe20000410000 */
[----:B------:R-:W-:-:S06]  /*3840*/  FMUL.FTZ R18, R64, R18 ;  /* 0x0000001240127220 */ /* 0x000fcc0000410000 */
[----:B------:R-:W2:Y:S01]  /*3850*/  MUFU.RCP R11, R11 ;  /* 0x0000000b000b7308 */ /* 0x000ea20000001000 */
[----:B-1----:R-:W-:-:S07]  /*3860*/  FFMA.FTZ R81, R62, R19, R103 ;  /* 0x000000133e517223 */ /* 0x002fce0000010067 */
[----:B------:R1:W-:Y:S08]  /*3870*/  MUFU.RCP R92, R14 ;  /* 0x0000000e005c7308 */ /* 0x0003f00000001000 */
[----:B------:R-:W2:Y:S01]  /*3880*/  MUFU.RCP R13, R13 ;  /* 0x0000000d000d7308 */ /* 0x000ea20000001000 */
[----:B-1----:R-:W-:Y:S01]  /*3890*/  FMUL.FTZ R14, R12, R17 ;  /* 0x000000110c0e7220 */ /* 0x002fe20000410000 */
[----:B------:R-:W-:Y:S01]  /*38a0*/  FMUL.FTZ R17, R95, R93 ;  /* 0x0000005d5f117220 */ /* 0x000fe20000410000 */
[----:B------:R-:W-:-:S02]  /*38b0*/  HADD2.F32 R95, -RZ, R7.H0_H0 ;  /* 0x20000007ff5f7230 */ /* 0x000fc40000004100 */
[----:B------:R-:W-:Y:S02]  /*38c0*/  HADD2.F32 R7, -RZ, R7.H1_H1 ;  /* 0x30000007ff077230 */ /* 0x000fe40000004100 */
[----:B------:R-:W-:Y:S02]  /*38d0*/  HADD2.F32 R12, -RZ, R6.H1_H1 ;  /* 0x30000006ff0c7230 */ /* 0x000fe40000004100 */
[----:B------:R-:W-:Y:S01]  /*38e0*/  FFMA.FTZ R6, R63, R18, R104 ;  /* 0x000000123f067223 */ /* 0x000fe20000010068 */
[----:B------:R-:W-:Y:S01]  /*38f0*/  FMUL.FTZ R96, R81, -1.4426950216293334961 ;  /* 0xbfb8aa3b51607820 */ /* 0x000fe20000410000 */
[----:B------:R-:W-:Y:S01]  /*3900*/  FMUL.FTZ R14, R7, R14 ;  /* 0x0000000e070e7220 */ /* 0x000fe20000410000 */
[----:B0-----:R-:W-:Y:S01]  /*3910*/  FADD.FTZ R7, R94, 1 ;  /* 0x3f8000005e077421 */ /* 0x001fe20000010000 */
[----:B------:R-:W-:Y:S01]  /*3920*/  FMUL.FTZ R16, R12, R16 ;  /* 0x000000100c107220 */ /* 0x000fe20000410000 */
[----:B----4-:R-:W-:Y:S01]  /*3930*/  FADD.FTZ R94, -R9, 1 ;  /* 0x3f800000095e7421 */ /* 0x010fe20000010100 */
[----:B------:R-:W-:Y:S01]  /*3940*/  FMUL.FTZ R12, R6, -1.4426950216293334961 ;  /* 0xbfb8aa3b060c7820 */ /* 0x000fe20000410000 */
[----:B------:R0:W1:Y:S01]  /*3950*/  MUFU.EX2 R93, R96 ;  /* 0x00000060005d7308 */ /* 0x0000620000000800 */
[----:B------:R-:W-:Y:S01]  /*3960*/  FMUL.FTZ R15, R95, R15 ;  /* 0x0000000f5f0f7220 */ /* 0x000fe20000410000 */
[----:B------:R-:W-:Y:S01]  /*3970*/  FFMA.FTZ R90, R90, R94, 1 ;  /* 0x3f8000005a5a7423 */ /* 0x000fe2000001005e */
[----:B--2---:R-:W-:Y:S01]  /*3980*/  FADD.FTZ R95, -R11, 1 ;  /* 0x3f8000000b5f7421 */ /* 0x004fe20000010100 */
[----:B------:R-:W-:Y:S01]  /*3990*/  FADD.FTZ R94, R10, 1 ;  /* 0x3f8000000a5e7421 */ /* 0x000fe20000010000 */
[----:B------:R-:W-:-:S03]  /*39a0*/  IADD3.X R148, RZ, R68, RZ, P0, !PT ;  /* 0x00000044ff947210 */ /* 0x000fc600007fe4ff */
[----:B------:R-:W2:Y:S01]  /*39b0*/  MUFU.EX2 R12, R12 ;  /* 0x0000000c000c7308 */ /* 0x000ea20000000800 */
[----:B0-----:R-:W-:Y:S01]  /*39c0*/  FADD.FTZ R96, -R13, 1 ;  /* 0x3f8000000d607421 */ /* 0x001fe20000010100 */
[----:B------:R-:W-:Y:S01]  /*39d0*/  FFMA.FTZ R95, R88, R95, 1 ;  /* 0x3f800000585f7423 */ /* 0x000fe2000001005f */
[----:B------:R-:W-:Y:S01]  /*39e0*/  FADD.FTZ R88, -R92, 1 ;  /* 0x3f8000005c587421 */ /* 0x000fe20000010100 */
[----:B------:R-:W-:Y:S01]  /*39f0*/  SHF.L.U64.HI R148, R147, 0x1, R148 ;  /* 0x0000000193947819 */ /* 0x000fe20000010294 */
[----:B------:R-:W-:Y:S01]  /*3a00*/  FFMA.FTZ R89, R89, R96, 1 ;  /* 0x3f80000059597423 */ /* 0x000fe20000010060 */
[----:B------:R-:W-:Y:S02]  /*3a10*/  SHF.L.U32 R147, R147, 0x1, RZ ;  /* 0x0000000193937819 */ /* 0x000fe400000006ff */
[----:B------:R-:W0:Y:S01]  /*3a20*/  MUFU.RCP R7, R7 ;  /* 0x0000000700077308 */ /* 0x000e220000001000 */
[----:B------:R-:W-:Y:S01]  /*3a30*/  FFMA.FTZ R91, R91, R88, 1 ;  /* 0x3f8000005b5b7423 */ /* 0x000fe20000010058 */
[----:B------:R-:W-:Y:S01]  /*3a40*/  FMUL.FTZ R10, R11, R95 ;  /* 0x0000005f0b0a7220 */ /* 0x000fe20000410000 */
[----:B------:R-:W-:-:S05]  /*3a50*/  IADD3 R88, P0, R147, UR24, RZ ;  /* 0x0000001893587c10 */ /* 0x000fca000ff1e0ff */
[----:B------:R-:W4:Y:S01]  /*3a60*/  MUFU.RCP R94, R94 ;  /* 0x0000005e005e7308 */ /* 0x000f220000001000 */
[----:B------:R-:W-:Y:S01]  /*3a70*/  FMUL.FTZ R95, R13, R89 ;  /* 0x000000590d5f7220 */ /* 0x000fe20000410000 */
[--C-:B------:R-:W-:Y:S01]  /*3a80*/  HADD2.F32 R13, -RZ, R4.reuse.H0_H0 ;  /* 0x20000004ff0d7230 */ /* 0x100fe20000004100 */
[----:B------:R-:W-:Y:S01]  /*3a90*/  IADD3.X R89, R148, UR25, RZ, P0, !PT ;  /* 0x0000001994597c10 */ /* 0x000fe200087fe4ff */
[----:B-1----:R-:W-:Y:S01]  /*3aa0*/  FADD.FTZ R68, R93, 1 ;  /* 0x3f8000005d447421 */ /* 0x002fe20000010000 */
[----:B------:R-:W-:Y:S01]  /*3ab0*/  FMUL.FTZ R11, R9, R90 ;  /* 0x0000005a090b7220 */ /* 0x000fe20000410000 */
[----:B------:R-:W-:Y:S02]  /*3ac0*/  HADD2.F32 R4, -RZ, R4.H1_H1 ;  /* 0x30000004ff047230 */ /* 0x000fe40000004100 */
[----:B------:R-:W-:Y:S01]  /*3ad0*/  FMUL.FTZ R13, R13, R10 ;  /* 0x0000000a0d0d7220 */ /* 0x000fe20000410000 */
[--C-:B------:R-:W-:Y:S02]  /*3ae0*/  HADD2.F32 R9, -RZ, R5.reuse.H0_H0 ;  /* 0x20000005ff097230 */ /* 0x100fe40000004100 */
[----:B--2---:R-:W-:Y:S01]  /*3af0*/  FADD.FTZ R90, R12, 1 ;  /* 0x3f8000000c5a7421 */ /* 0x004fe20000010000 */
[----:B------:R-:W-:Y:S01]  /*3b00*/  HADD2.F32 R10, -RZ, R5.H1_H1 ;  /* 0x30000005ff0a7230 */ /* 0x000fe20000004100 */
[----:B------:R-:W2:Y:S01]  /*3b10*/  LDG.E.64.CONSTANT R88, desc[UR18][R88.64] ;  /* 0x0000001258587981 */ /* 0x000ea2000c1e9b00 */
[----:B------:R-:W-:Y:S01]  /*3b20*/  HADD2.F32 R5, -RZ, R2.H0_H0 ;  /* 0x20000002ff057230 */ /* 0x000fe20000004100 */
[----:B------:R-:W1:Y:S01]  /*3b30*/  MUFU.RCP R68, R68 ;  /* 0x0000004400447308 */ /* 0x000e620000001000 */
[----:B------:R-:W-:Y:S01]  /*3b40*/  FMUL.FTZ R12, R4, R95 ;  /* 0x0000005f040c7220 */ /* 0x000fe20000410000 */
[----:B------:R-:W-:Y:S01]  /*3b50*/  FMUL.FTZ R11, R9, R11 ;  /* 0x0000000b090b7220 */ /* 0x000fe20000410000 */
[----:B0-----:R-:W-:Y:S01]  /*3b60*/  FADD.FTZ R93, -R7, 1 ;  /* 0x3f800000075d7421 */ /* 0x001fe20000010100 */
[----:B----4-:R-:W-:Y:S01]  /*3b70*/  FADD.FTZ R9, -R94, 1 ;  /* 0x3f8000005e097421 */ /* 0x010fe20000010100 */
[----:B------:R-:W-:-:S03]  /*3b80*/  FADD.FTZ R5, -R80, R5 ;  /* 0x0000000550057221 */ /* 0x000fc60000010100 */
[----:B------:R1:W0:Y:S01]  /*3b90*/  MUFU.RCP R4, R90 ;  /* 0x0000005a00047308 */ /* 0x0002220000001000 */
[----:B------:R-:W-:Y:S01]  /*3ba0*/  FFMA.FTZ R93, R69, R93, 1 ;  /* 0x3f800000455d7423 */ /* 0x000fe2000001005d */
[----:B------:R-:W-:Y:S01]  /*3bb0*/  FFMA.FTZ R69, R8, R9, 1 ;  /* 0x3f80000008457423 */ /* 0x000fe20000010009 */
[----:B------:R-:W-:Y:S01]  /*3bc0*/  FMUL.FTZ R9, R64, R5 ;  /* 0x0000000540097220 */ /* 0x000fe20000410000 */
[----:B------:R-:W-:Y:S01]  /*3bd0*/  FMUL.FTZ R91, R92, R91 ;  /* 0x0000005b5c5b7220 */ /* 0x000fe20000410000 */
[----:B------:R-:W-:Y:S02]  /*3be0*/  HADD2.F32 R2, -RZ, R2.H1_H1 ;  /* 0x30000002ff027230 */ /* 0x000fe40000004100 */
[----:B------:R-:W-:Y:S01]  /*3bf0*/  FFMA.FTZ R92, R0, R9, R101 ;  /* 0x00000009005c7223 */ /* 0x000fe20000010065 */
[----:B-1----:R-:W-:-:S03]  /*3c00*/  FADD.FTZ R90, -R68, 1 ;  /* 0x3f800000445a7421 */ /* 0x002fc60000010100 */
[----:B------:R-:W-:Y:S01]  /*3c10*/  FMUL.FTZ R5, R92, -1.4426950216293334961 ;  /* 0xbfb8aa3b5c057820 */ /* 0x000fe20000410000 */
[----:B------:R-:W-:Y:S01]  /*3c20*/  FADD.FTZ R8, -R80, R2 ;  /* 0x0000000250087221 */ /* 0x000fe20000010100 */
[----:B------:R-:W-:Y:S01]  /*3c30*/  FMUL.FTZ R10, R10, R91 ;  /* 0x0000005b0a0a7220 */ /* 0x000fe20000410000 */
[--C-:B------:R-:W-:Y:S02]  /*3c40*/  HADD2.F32 R91, -RZ, R3.reuse.H0_H0 ;  /* 0x20000003ff5b7230 */ /* 0x100fe40000004100 */
[----:B------:R-:W-:Y:S01]  /*3c50*/  FFMA.FTZ R90, R81, R90, 1 ;  /* 0x3f800000515a7423 */ /* 0x000fe2000001005a */
[----:B0-----:R-:W-:Y:S01]  /*3c60*/  FADD.FTZ R2, -R4, 1 ;  /* 0x3f80000004027421 */ /* 0x001fe20000010100 */
[----:B------:R-:W0:Y:S01]  /*3c70*/  MUFU.EX2 R5, R5 ;  /* 0x0000000500057308 */ /* 0x000e220000000800 */
[----:B------:R-:W-:Y:S02]  /*3c80*/  FADD.FTZ R91, -R80, R91 ;  /* 0x0000005b505b7221 */ /* 0x000fe40000010100 */
[----:B------:R-:W-:Y:S01]  /*3c90*/  FFMA.FTZ R2, R6, R2, 1 ;  /* 0x3f80000006027423 */ /* 0x000fe20000010002 */
[----:B------:R-:W-:-:S02]  /*3ca0*/  HADD2.F32 R6, -RZ, R3.H1_H1 ;  /* 0x30000003ff067230 */ /* 0x000fc40000004100 */
[----:B------:R-:W-:Y:S01]  /*3cb0*/  FMUL.FTZ R3, R68, R90 ;  /* 0x0000005a44037220 */ /* 0x000fe20000410000 */
[----:B------:R-:W-:Y:S01]  /*3cc0*/  IADD3 R90, P0, R149, UR26, RZ ;  /* 0x0000001a955a7c10 */ /* 0x000fe2000ff1e0ff */
[----:B------:R-:W-:Y:S01]  /*3cd0*/  FMUL.FTZ R93, R7, R93 ;  /* 0x0000005d075d7220 */ /* 0x000fe20000410000 */
[----:B------:R-:W-:Y:S02]  /*3ce0*/  FMUL.FTZ R7, R64, R91 ;  /* 0x0000005b40077220 */ /* 0x000fe40000410000 */
[----:B------:R-:W-:Y:S01]  /*3cf0*/  IADD3.X R91, R150, UR27, RZ, P0, !PT ;  /* 0x0000001b965b7c10 */ /* 0x000fe200087fe4ff */
[----:B------:R-:W-:Y:S01]  /*3d00*/  FMUL.FTZ R2, R4, R2 ;  /* 0x0000000204027220 */ /* 0x000fe20000410000 */
[----:B------:R-:W-:-:S04]  /*3d10*/  HADD2.F32 R4, -RZ, R66.H0_H0 ;  /* 0x20000042ff047230 */ /* 0x000fc80000004100 */
[----:B------:R-:W4:Y:S01]  /*3d20*/  LDG.E.64.CONSTANT R90, desc[UR18][R90.64] ;  /* 0x000000125a5a7981 */ /* 0x000f22000c1e9b00 */
[----:B0-----:R-:W-:Y:S01]  /*3d30*/  FADD.FTZ R98, R5, 1 ;  /* 0x3f80000005627421 */ /* 0x001fe20000010000 */
[----:B------:R-:W-:Y:S01]  /*3d40*/  FMUL.FTZ R5, R4, R93 ;  /* 0x0000005d04057220 */ /* 0x000fe20000410000 */
[----:B------:R-:W-:Y:S02]  /*3d50*/  FMUL.FTZ R8, R64, R8 ;  /* 0x0000000840087220 */ /* 0x000fe40000410000 */
[----:B------:R-:W0:Y:S02]  /*3d60*/  MUFU.RCP R93, R98 ;  /* 0x00000062005d7308 */ /* 0x000e240000001000 */
[----:B------:R-:W-:Y:S01]  /*3d70*/  FFMA.FTZ R81, R65, R8, R100 ;  /* 0x0000000841517223 */ /* 0x000fe20000010064 */
[----:B------:R-:W-:Y:S01]  /*3d80*/  FMUL.FTZ R94, R94, R69 ;  /* 0x000000455e5e7220 */ /* 0x000fe20000410000 */
[----:B------:R-:W-:Y:S01]  /*3d90*/  FFMA.FTZ R69, R62, R7, R103 ;  /* 0x000000073e457223 */ /* 0x000fe20000010067 */
[----:B------:R-:W-:-:S02]  /*3da0*/  HADD2.F32 R4, -RZ, R66.H1_H1 ;  /* 0x30000042ff047230 */ /* 0x000fc40000004100 */
[----:B------:R-:W-:Y:S01]  /*3db0*/  FMUL.FTZ R97, R81, -1.4426950216293334961 ;  /* 0xbfb8aa3b51617820 */ /* 0x000fe20000410000 */
[----:B------:R-:W-:Y:S02]  /*3dc0*/  HADD2.F32 R66, -RZ, R67.H0_H0 ;  /* 0x20000043ff427230 */ /* 0x000fe40000004100 */
[----:B------:R-:W-:Y:S01]  /*3dd0*/  FADD.FTZ R6, -R80, R6 ;  /* 0x0000000650067221 */ /* 0x000fe20000010100 */
[----:B------:R-:W-:Y:S02]  /*3de0*/  FMUL.FTZ R95, R69, -1.4426950216293334961 ;  /* 0xbfb8aa3b455f7820 */ /* 0x000fe40000410000 */
[----:B------:R-:W1:Y:S01]  /*3df0*/  MUFU.EX2 R97, R97 ;  /* 0x0000006100617308 */ /* 0x000e620000000800 */
[----:B------:R-:W-:Y:S01]  /*3e00*/  FMUL.FTZ R3, R66, R3 ;  /* 0x0000000342037220 */ /* 0x000fe20000410000 */
[----:B------:R-:W-:Y:S01]  /*3e10*/  FMUL.FTZ R6, R64, R6 ;  /* 0x0000000640067220 */ /* 0x000fe20000410000 */
[----:B0-----:R-:W-:-:S03]  /*3e20*/  FADD.FTZ R66, -R93, 1 ;  /* 0x3f8000005d427421 */ /* 0x001fc60000010100 */
[----:B------:R-:W-:Y:S02]  /*3e30*/  FFMA.FTZ R68, R63, R6, R104 ;  /* 0x000000063f447223 */ /* 0x000fe40000010068 */
[----:B------:R-:W0:Y:S01]  /*3e40*/  MUFU.EX2 R95, R95 ;  /* 0x0000005f005f7308 */ /* 0x000e220000000800 */
[----:B------:R-:W-:Y:S01]  /*3e50*/  FFMA.FTZ R66, R92, R66, 1 ;  /* 0x3f8000005c427423 */ /* 0x000fe20000010042 */
[----:B------:R-:W-:Y:S01]  /*3e60*/  IADD3 R92, P0, R147, UR26, RZ ;  /* 0x0000001a935c7c10 */ /* 0x000fe2000ff1e0ff */
[----:B------:R-:W-:Y:S02]  /*3e70*/  FMUL.FTZ R96, R68, -1.4426950216293334961 ;  /* 0xbfb8aa3b44607820 */ /* 0x000fe40000410000 */
[----:B------:R-:W-:Y:S01]  /*3e80*/  FMUL.FTZ R66, R93, R66 ;  /* 0x000000425d427220 */ /* 0x000fe20000410000 */
[----:B------:R-:W-:-:S03]  /*3e90*/  IADD3.X R93, R148, UR27, RZ, P0, !PT ;  /* 0x0000001b945d7c10 */ /* 0x000fc600087fe4ff */
[----:B------:R-:W3:Y:S01]  /*3ea0*/  MUFU.EX2 R96, R96 ;  /* 0x0000006000607308 */ /* 0x000ee20000000800 */
[----:B-1----:R-:W-:Y:S02]  /*3eb0*/  FADD.FTZ R97, R97, 1 ;  /* 0x3f80000061617421 */ /* 0x002fe40000010000 */
[----:B------:R-:W4:Y:S01]  /*3ec0*/  LDG.E.64.CONSTANT R92, desc[UR18][R92.64] ;  /* 0x000000125c5c7981 */ /* 0x000f22000c1e9b00 */
[----:B------:R-:W-:-:S04]  /*3ed0*/  FMUL.FTZ R4, R4, R94 ;  /* 0x0000005e04047220 */ /* 0x000fc80000410000 */
[----:B------:R-:W1:Y:S01]  /*3ee0*/  MUFU.RCP R94, R97 ;  /* 0x00000061005e7308 */ /* 0x000e620000001000 */
[----:B0-----:R-:W-:Y:S01]  /*3ef0*/  FADD.FTZ R95, R95, 1 ;  /* 0x3f8000005f5f7421 */ /* 0x001fe20000010000 */
[----:B------:R-:W-:-:S06]  /*3f00*/  HADD2.F32 R67, -RZ, R67.H1_H1 ;  /* 0x30000043ff437230 */ /* 0x000fcc0000004100 */
[----:B------:R-:W0:Y:S01]  /*3f10*/  MUFU.RCP R98, R95 ;  /* 0x0000005f00627308 */ /* 0x000e220000001000 */
[----:B---3--:R-:W-:Y:S01]  /*3f20*/  FADD.FTZ R96, R96, 1 ;  /* 0x3f80000060607421 */ /* 0x008fe20000010000 */
[----:B------:R-:W-:-:S06]  /*3f30*/  FMUL.FTZ R2, R67, R2 ;  /* 0x0000000243027220 */ /* 0x000fcc0000410000 */
[----:B------:R-:W3:Y:S01]  /*3f40*/  MUFU.RCP R99, R96 ;  /* 0x0000006000637308 */ /* 0x000ee20000001000 */
[----:B-1----:R-:W-:-:S04]  /*3f50*/  FADD.FTZ R67, -R94, 1 ;  /* 0x3f8000005e437421 */ /* 0x002fc80000010100 */
[----:B------:R-:W-:Y:S01]  /*3f60*/  FFMA.FTZ R81, R81, R67, 1 ;  /* 0x3f80000051517423 */ /* 0x000fe20000010043 */
[----:B0-----:R-:W-:-:S04]  /*3f70*/  FADD.FTZ R67, -R98, 1 ;  /* 0x3f80000062437421 */ /* 0x001fc80000010100 */
[----:B------:R-:W-:-:S04]  /*3f80*/  FFMA.FTZ R69, R69, R67, 1 ;  /* 0x3f80000045457423 */ /* 0x000fc80000010043 */
[----:B------:R-:W-:Y:S01]  /*3f90*/  FMUL.FTZ R98, R98, R69 ;  /* 0x0000004562627220 */ /* 0x000fe20000410000 */
[--C-:B------:R-:W-:Y:S02]  /*3fa0*/  HADD2.F32 R69, -RZ, R70.reuse.H0_H0 ;  /* 0x20000046ff457230 */ /* 0x100fe40000004100 */
[----:B---3--:R-:W-:Y:S01]  /*3fb0*/  FADD.FTZ R67, -R99, 1 ;  /* 0x3f80000063437421 */ /* 0x008fe20000010100 */
[----:B------:R-:W-:Y:S02]  /*3fc0*/  HADD2.F32 R70, -RZ, R70.H1_H1 ;  /* 0x30000046ff467230 */ /* 0x000fe40000004100 */
[----:B------:R-:W-:Y:S01]  /*3fd0*/  FADD.FTZ R69, -R80, R69 ;  /* 0x0000004550457221 */ /* 0x000fe20000010100 */
[----:B------:R-:W-:-:S03]  /*3fe0*/  FFMA.FTZ R68, R68, R67, 1 ;  /* 0x3f80000044447423 */ /* 0x000fc60000010043 */
[----:B------:R-:W-:Y:S01]  /*3ff0*/  FMUL.FTZ R69, R64, R69 ;  /* 0x0000004540457220 */ /* 0x000fe20000410000 */
[----:B------:R-:W-:Y:S01]  /*4000*/  FMUL.FTZ R99, R99, R68 ;  /* 0x0000004463637220 */ /* 0x000fe20000410000 */
[----:B------:R-:W-:Y:S01]  /*4010*/  FADD.FTZ R68, -R80, R70 ;  /* 0x0000004650447221 */ /* 0x000fe20000010100 */
[----:B------:R-:W-:Y:S02]  /*4020*/  HADD2.F32 R67, -RZ, R71.H0_H0 ;  /* 0x20000047ff437230 */ /* 0x000fe40000004100 */
[----:B------:R-:W-:Y:S01]  /*4030*/  FFMA.FTZ R95, R0, R69, R101 ;  /* 0x00000045005f7223 */ /* 0x000fe20000010065 */
[----:B------:R-:W-:-:S03]  /*4040*/  FMUL.FTZ R68, R64, R68 ;  /* 0x0000004440447220 */ /* 0x000fc60000410000 */
[----:B------:R-:W-:Y:S01]  /*4050*/  FMUL.FTZ R105, R95, -1.4426950216293334961 ;  /* 0xbfb8aa3b5f697820 */ /* 0x000fe20000410000 */
[----:B------:R-:W-:Y:S01]  /*4060*/  FADD.FTZ R67, -R80, R67 ;  /* 0x0000004350437221 */ /* 0x000fe20000010100 */
[----:B------:R-:W-:-:S03]  /*4070*/  FFMA.FTZ R96, R65, R68, R100 ;  /* 0x0000004441607223 */ /* 0x000fc60000010064 */
[----:B------:R-:W-:Y:S01]  /*4080*/  FMUL.FTZ R67, R64, R67 ;  /* 0x0000004340437220 */ /* 0x000fe20000410000 */
[----:B------:R-:W0:Y:S01]  /*4090*/  MUFU.EX2 R105, R105 ;  /* 0x0000006900697308 */ /* 0x000e220000000800 */
[----:B------:R-:W-:Y:S01]  /*40a0*/  FMUL.FTZ R81, R94, R81 ;  /* 0x000000515e517220 */ /* 0x000fe20000410000 */
[----:B------:R-:W-:Y:S01]  /*40b0*/  FMUL.FTZ R70, R96, -1.4426950216293334961 ;  /* 0xbfb8aa3b60467820 */ /* 0x000fe20000410000 */
[----:B------:R-:W-:-:S04]  /*40c0*/  FFMA.FTZ R94, R62, R67, R103 ;  /* 0x000000433e5e7223 */ /* 0x000fc80000010067 */
[----:B------:R-:W-:Y:S01]  /*40d0*/  FMUL.FTZ R102, R94, -1.4426950216293334961 ;  /* 0xbfb8aa3b5e667820 */ /* 0x000fe20000410000 */
[----:B------:R-:W1:Y:S08]  /*40e0*/  MUFU.EX2 R70, R70 ;  /* 0x0000004600467308 */ /* 0x000e700000000800 */
[----:B------:R-:W3:Y:S01]  /*40f0*/  MUFU.EX2 R102, R102 ;  /* 0x0000006600667308 */ /* 0x000ee20000000800 */
[----:B0-----:R-:W-:Y:S01]  /*4100*/  FADD.FTZ R105, R105, 1 ;  /* 0x3f80000069697421 */ /* 0x001fe20000010000 */
[----:B------:R-:W-:-:S06]  /*4110*/  HADD2.F32 R97, -RZ, R82.H0_H0 ;  /* 0x20000052ff617230 */ /* 0x000fcc0000004100 */
[----:B------:R-:W0:Y:S01]  /*4120*/  MUFU.RCP R105, R105 ;  /* 0x0000006900697308 */ /* 0x000e220000001000 */
[----:B-1----:R-:W-:Y:S01]  /*4130*/  FADD.FTZ R70, R70, 1 ;  /* 0x3f80000046467421 */ /* 0x002fe20000010000 */
[----:B------:R-:W-:Y:S01]  /*4140*/  FMUL.FTZ R66, R97, R66 ;  /* 0x0000004261427220 */ /* 0x000fe20000410000 */
[----:B------:R-:W-:-:S05]  /*4150*/  HADD2.F32 R82, -RZ, R82.H1_H1 ;  /* 0x30000052ff527230 */ /* 0x000fca0000004100 */
[----:B------:R1:W5:Y:S01]  /*4160*/  MUFU.RCP R97, R70 ;  /* 0x0000004600617308 */ /* 0x0003620000001000 */
[----:B---3--:R-:W-:Y:S01]  /*4170*/  FADD.FTZ R102, R102, 1 ;  /* 0x3f80000066667421 */ /* 0x008fe20000010000 */
[----:B------:R-:W-:-:S06]  /*4180*/  FMUL.FTZ R81, R82, R81 ;  /* 0x0000005152517220 */ /* 0x000fcc0000410000 */
[----:B------:R-:W3:Y:S01]  /*4190*/  MUFU.RCP R164, R102 ;  /* 0x0000006600a47308 */ /* 0x000ee20000001000 */
[--C-:B-1----:R-:W-:Y:S02]  /*41a0*/  HADD2.F32 R70, -RZ, R83.reuse.H0_H0 ;  /* 0x20000053ff467230 */ /* 0x102fe40000004100 */
[----:B------:R-:W-:Y:S02]  /*41b0*/  HADD2.F32 R82, -RZ, R83.H1_H1 ;  /* 0x30000053ff527230 */ /* 0x000fe40000004100 */
[----:B0-----:R-:W-:Y:S01]  /*41c0*/  FADD.FTZ R83, -R105, 1 ;  /* 0x3f80000069537421 */ /* 0x001fe20000010100 */
[----:B------:R-:W-:-:S03]  /*41d0*/  HADD2.F32 R71, -RZ, R71.H1_H1 ;  /* 0x30000047ff477230 */ /* 0x000fc60000004100 */
[----:B------:R-:W-:Y:S01]  /*41e0*/  FFMA.FTZ R95, R95, R83, 1 ;  /* 0x3f8000005f5f7423 */ /* 0x000fe20000010053 */
[----:B-----5:R-:W-:Y:S01]  /*41f0*/  FADD.FTZ R83, -R97, 1 ;  /* 0x3f80000061537421 */ /* 0x020fe20000010100 */
[----:B------:R-:W-:-:S03]  /*4200*/  FADD.FTZ R71, -R80, R71 ;  /* 0x0000004750477221 */ /* 0x000fc60000010100 */
[----:B------:R-:W-:Y:S01]  /*4210*/  FFMA.FTZ R96, R96, R83, 1 ;  /* 0x3f80000060607423 */ /* 0x000fe20000010053 */
[----:B---3--:R-:W-:-:S04]  /*4220*/  FADD.FTZ R83, -R164, 1 ;  /* 0x3f800000a4537421 */ /* 0x008fc80000010100 */
[----:B------:R-:W-:Y:S01]  /*4230*/  FFMA.FTZ R94, R94, R83, 1 ;  /* 0x3f8000005e5e7423 */ /* 0x000fe20000010053 */
[----:B------:R-:W-:Y:S01]  /*4240*/  FMUL.FTZ R83, R64, R71 ;  /* 0x0000004740537220 */ /* 0x000fe20000410000 */
[----:B------:R-:W-:-:S03]  /*4250*/  FMUL.FTZ R96, R97, R96 ;  /* 0x0000006061607220 */ /* 0x000fc60000410000 */
[----:B------:R-:W-:Y:S01]  /*4260*/  FFMA.FTZ R97, R63, R83, R104 ;  /* 0x000000533f617223 */ /* 0x000fe20000010068 */
[----:B------:R-:W-:-:S03]  /*4270*/  FMUL.FTZ R105, R105, R95 ;  /* 0x0000005f69697220 */ /* 0x000fc60000410000 */
[----:B------:R-:W-:Y:S01]  /*4280*/  FMUL.FTZ R95, R97, -1.4426950216293334961 ;  /* 0xbfb8aa3b615f7820 */ /* 0x000fe20000410000 */
[----:B------:R-:W-:-:S05]  /*4290*/  HADD2.F32 R71, -RZ, R84.H0_H0 ;  /* 0x20000054ff477230 */ /* 0x000fca0000004100 */
[----:B------:R-:W0:Y:S01]  /*42a0*/  MUFU.EX2 R95, R95 ;  /* 0x0000005f005f7308 */ /* 0x000e220000000800 */
[----:B------:R-:W-:-:S04]  /*42b0*/  FADD.FTZ R71, -R80, R71 ;  /* 0x0000004750477221 */ /* 0x000fc80000010100 */
[----:B------:R-:W-:Y:S01]  /*42c0*/  FMUL.FTZ R71, R64, R71 ;  /* 0x0000004740477220 */ /* 0x000fe20000410000 */
[----:B------:R-:W-:-:S03]  /*42d0*/  FMUL.FTZ R70, R70, R98 ;  /* 0x0000006246467220 */ /* 0x000fc60000410000 */
[----:B------:R-:W-:Y:S01]  /*42e0*/  FFMA.FTZ R131, R0, R71, R101 ;  /* 0x0000004700837223 */ /* 0x000fe20000010065 */
[----:B------:R-:W-:-:S03]  /*42f0*/  HADD2.F32 R98, -RZ, R84.H1_H1 ;  /* 0x30000054ff627230 */ /* 0x000fc60000004100 */
[----:B------:R-:W-:Y:S01]  /*4300*/  FMUL.FTZ R102, R131, -1.4426950216293334961 ;  /* 0xbfb8aa3b83667820 */ /* 0x000fe20000410000 */
[----:B0-----:R-:W-:Y:S01]  /*4310*/  FADD.FTZ R84, R95, 1 ;  /* 0x3f8000005f547421 */ /* 0x001fe20000010000 */
[----:B------:R-:W-:-:S04]  /*4320*/  FADD.FTZ R98, -R80, R98 ;  /* 0x0000006250627221 */ /* 0x000fc80000010100 */
[----:B------:R-:W0:Y:S01]  /*4330*/  MUFU.EX2 R102, R102 ;  /* 0x0000006600667308 */ /* 0x000e220000000800 */
[----:B------:R-:W-:Y:S01]  /*4340*/  FMUL.FTZ R164, R164, R94 ;  /* 0x0000005ea4a47220 */ /* 0x000fe20000410000 */
[----:B------:R-:W-:Y:S02]  /*4350*/  HADD2.F32 R94, -RZ, R85.H0_H0 ;  /* 0x20000055ff5e7230 */ /* 0x000fe40000004100 */
[----:B------:R-:W-:-:S04]  /*4360*/  FMUL.FTZ R95, R64, R98 ;  /* 0x00000062405f7220 */ /* 0x000fc80000410000 */
[----:B------:R-:W1:Y:S01]  /*4370*/  MUFU.RCP R84, R84 ;  /* 0x0000005400547308 */ /* 0x000e620000001000 */
[----:B------:R-:W-:Y:S01]  /*4380*/  FFMA.FTZ R98, R65, R95, R100 ;  /* 0x0000005f41627223 */ /* 0x000fe20000010064 */
[----:B------:R-:W-:-:S03]  /*4390*/  FADD.FTZ R94, -R80, R94 ;  /* 0x0000005e505e7221 */ /* 0x000fc60000010100 */
[----:B------:R-:W-:Y:S01]  /*43a0*/  FMUL.FTZ R163, R98, -1.4426950216293334961 ;  /* 0xbfb8aa3b62a37820 */ /* 0x000fe20000410000 */
[----:B------:R-:W-:Y:S01]  /*43b0*/  FMUL.FTZ R94, R64, R94 ;  /* 0x0000005e405e7220 */ /* 0x000fe20000410000 */
[----:B------:R-:W-:Y:S01]  /*43c0*/  FMUL.FTZ R82, R82, R99 ;  /* 0x0000006352527220 */ /* 0x000fe20000410000 */
[----:B0-----:R-:W-:Y:S02]  /*43d0*/  FADD.FTZ R102, R102, 1 ;  /* 0x3f80000066667421 */ /* 0x001fe40000010000 */
[----:B------:R-:W-:Y:S01]  /*43e0*/  FFMA.FTZ R99, R62, R94, R103 ;  /* 0x0000005e3e637223 */ /* 0x000fe20000010067 */
[----:B------:R-:W0:Y:S03]  /*43f0*/  MUFU.EX2 R163, R163 ;  /* 0x000000a300a37308 */ /* 0x000e260000000800 */
[----:B------:R-:W-:Y:S01]  /*4400*/  FMUL.FTZ R162, R99, -1.4426950216293334961 ;  /* 0xbfb8aa3b63a27820 */ /* 0x000fe20000410000 */
[----:B-1----:R-:W-:-:S04]  /*4410*/  FADD.FTZ R165, -R84, 1 ;  /* 0x3f80000054a57421 */ /* 0x002fc80000010100 */
[----:B------:R-:W1:Y:S01]  /*4420*/  MUFU.RCP R102, R102 ;  /* 0x0000006600667308 */ /* 0x000e620000001000 */
[----:B------:R-:W-:-:S04]  /*4430*/  FFMA.FTZ R97, R97, R165, 1 ;  /* 0x3f80000061617423 */ /* 0x000fc800000100a5 */
[----:B------:R-:W-:-:S03]  /*4440*/  FMUL.FTZ R97, R84, R97 ;  /* 0x0000006154617220 */ /* 0x000fc60000410000 */
[----:B------:R-:W3:Y:S01]  /*4450*/  MUFU.EX2 R162, R162 ;  /* 0x000000a200a27308 */ /* 0x000ee20000000800 */
[--C-:B------:R-:W-:Y:S02]  /*4460*/  HADD2.F32 R84, -RZ, R86.reuse.H0_H0 ;  /* 0x20000056ff547230 */ /* 0x100fe40000004100 */
[----:B------:R-:W-:Y:S02]  /*4470*/  HADD2.F32 R85, -RZ, R85.H1_H1 ;  /* 0x30000055ff557230 */ /* 0x000fe40000004100 */
[----:B------:R-:W-:Y:S02]  /*4480*/  HADD2.F32 R86, -RZ, R86.H1_H1 ;  /* 0x30000056ff567230 */ /* 0x000fe40000004100 */
[----:B------:R-:W-:Y:S01]  /*4490*/  FMUL.FTZ R84, R84, R105 ;  /* 0x0000006954547220 */ /* 0x000fe20000410000 */
[----:B0-----:R-:W-:Y:S01]  /*44a0*/  FADD.FTZ R105, R163, 1 ;  /* 0x3f800000a3697421 */ /* 0x001fe20000010000 */
[----:B------:R-:W-:Y:S01]  /*44b0*/  FADD.FTZ R85, -R80, R85 ;  /* 0x0000005550557221 */ /* 0x000fe20000010100 */
[----:B------:R-:W-:Y:S01]  /*44c0*/  FMUL.FTZ R96, R86, R96 ;  /* 0x0000006056607220 */ /* 0x000fe20000410000 */
[----:B-1----:R-:W-:-:S02]  /*44d0*/  FADD.FTZ R86, -R102, 1 ;  /* 0x3f80000066567421 */ /* 0x002fc40000010100 */
[----:B------:R-:W-:Y:S01]  /*44e0*/  FMUL.FTZ R85, R64, R85 ;  /* 0x0000005540557220 */ /* 0x000fe20000410000 */
[----:B------:R-:W0:Y:S01]  /*44f0*/  MUFU.RCP R105, R105 ;  /* 0x0000006900697308 */ /* 0x000e220000001000 */
[----:B------:R-:W-:Y:S01]  /*4500*/  FFMA.FTZ R131, R131, R86, 1 ;  /* 0x3f80000083837423 */ /* 0x000fe20000010056 */
[----:B---3--:R-:W-:Y:S01]  /*4510*/  FADD.FTZ R162, R162, 1 ;  /* 0x3f800000a2a27421 */ /* 0x008fe20000010000 */
[----:B------:R-:W-:-:S04]  /*4520*/  FFMA.FTZ R86, R63, R85, R104 ;  /* 0x000000553f567223 */ /* 0x000fc80000010068 */
[----:B------:R-:W-:Y:S01]  /*4530*/  FMUL.FTZ R163, R86, -1.4426950216293334961 ;  /* 0xbfb8aa3b56a37820 */ /* 0x000fe20000410000 */
[----:B------:R-:W1:Y:S01]  /*4540*/  MUFU.RCP R162, R162 ;  /* 0x000000a200a27308 */ /* 0x000e620000001000 */
[----:B------:R3:W-:Y:S01]  /*4550*/  STL [R1], R72 ;  /* 0x0000004801007387 */ /* 0x0007e20000100800 */
[----:B------:R-:W-:-:S06]  /*4560*/  HADD2.F32 R165, -RZ, R87.H1_H1 ;  /* 0x30000057ffa57230 */ /* 0x000fcc0000004100 */
[----:B------:R-:W5:Y:S01]  /*4570*/  MUFU.EX2 R163, R163 ;  /* 0x000000a300a37308 */ /* 0x000f620000000800 */
[----:B---3--:R-:W-:Y:S02]  /*4580*/  HADD2.F32 R72, -RZ, R87.H0_H0 ;  /* 0x20000057ff487230 */ /* 0x008fe40000004100 */
[----:B0-----:R-:W-:-:S04]  /*4590*/  FADD.FTZ R87, -R105, 1 ;  /* 0x3f80000069577421 */ /* 0x001fc80000010100 */
[----:B------:R-:W-:Y:S01]  /*45a0*/  FFMA.FTZ R87, R98, R87, 1 ;  /* 0x3f80000062577423 */ /* 0x000fe20000010057 */
[----:B------:R-:W-:-:S03]  /*45b0*/  FMUL.FTZ R98, R72, R164 ;  /* 0x000000a448627220 */ /* 0x000fc60000410000 */
[----:B------:R-:W-:Y:S01]  /*45c0*/  FMUL.FTZ R164, R105, R87 ;  /* 0x0000005769a47220 */ /* 0x000fe20000410000 */
[----:B-1----:R-:W-:-:S04]  /*45d0*/  FADD.FTZ R87, -R162, 1 ;  /* 0x3f800000a2577421 */ /* 0x002fc80000010100 */
[----:B------:R-:W-:Y:S01]  /*45e0*/  FFMA.FTZ R87, R99, R87, 1 ;  /* 0x3f80000063577423 */ /* 0x000fe20000010057 */
[----:B-----5:R-:W-:Y:S01]  /*45f0*/  FADD.FTZ R99, R163, 1 ;  /* 0x3f800000a3637421 */ /* 0x020fe20000010000 */
[----:B------:R-:W-:Y:S02]  /*4600*/  FMUL.FTZ R97, R165, R97 ;  /* 0x00000061a5617220 */ /* 0x000fe40000410000 */
[----:B------:R-:W-:Y:S02]  /*4610*/  FMUL.FTZ R163, R162, R87 ;  /* 0x00000057a2a37220 */ /* 0x000fe40000410000 */
[----:B------:R0:W1:Y:S01]  /*4620*/  MUFU.RCP R87, R99 ;  /* 0x0000006300577308 */ /* 0x0000620000001000 */
[----:B------:R-:W-:Y:S01]  /*4630*/  FMUL.FTZ R165, R102, R131 ;  /* 0x0000008366a57220 */ /* 0x000fe20000410000 */
[--C-:B--2---:R-:W-:Y:S02]  /*4640*/  HADD2.F32 R102, -RZ, R88.reuse.H1_H1 ;  /* 0x30000058ff667230 */ /* 0x104fe40000004100 */
[----:B0-----:R-:W-:-:S03]  /*4650*/  HADD2.F32 R99, -RZ, R88.H0_H0 ;  /* 0x20000058ff637230 */ /* 0x001fc60000004100 */
[C---:B------:R-:W-:Y:S02]  /*4660*/  FADD.FTZ R102, -R80.reuse, R102 ;  /* 0x0000006650667221 */ /* 0x040fe40000010100 */
[----:B------:R-:W-:Y:S01]  /*4670*/  FADD.FTZ R99, -R80, R99 ;  /* 0x0000006350637221 */ /* 0x000fe20000010100 */
[--C-:B------:R-:W-:Y:S02]  /*4680*/  HADD2.F32 R105, -RZ, R89.reuse.H0_H0 ;  /* 0x20000059ff697230 */ /* 0x100fe40000004100 */
[C---:B------:R-:W-:Y:S01]  /*4690*/  FMUL.FTZ R102, R64.reuse, R102 ;  /* 0x0000006640667220 */ /* 0x040fe20000410000 */
[----:B------:R-:W-:Y:S01]  /*46a0*/  FMUL.FTZ R99, R64, R99 ;  /* 0x0000006340637220 */ /* 0x000fe20000410000 */
[----:B------:R-:W-:Y:S02]  /*46b0*/  HADD2.F32 R162, -RZ, R89.H1_H1 ;  /* 0x30000059ffa27230 */ /* 0x000fe40000004100 */
[----:B------:R-:W-:Y:S01]  /*46c0*/  FADD.FTZ R105, -R80, R105 ;  /* 0x0000006950697221 */ /* 0x000fe20000010100 */
[----:B------:R-:W-:Y:S01]  /*46d0*/  FFMA.FTZ R88, R0, R99, R101 ;  /* 0x0000006300587223 */ /* 0x000fe20000010065 */
[----:B------:R-:W-:Y:S01]  /*46e0*/  FFMA.FTZ R89, R65, R102, R100 ;  /* 0x0000006641597223 */ /* 0x000fe20000010064 */
[----:B------:R-:W-:Y:S01]  /*46f0*/  FADD.FTZ R162, -R80, R162 ;  /* 0x000000a250a27221 */ /* 0x000fe20000010100 */
[----:B-1----:R-:W-:Y:S01]  /*4700*/  FADD.FTZ R131, -R87, 1 ;  /* 0x3f80000057837421 */ /* 0x002fe20000010100 */
[----:B------:R-:W-:Y:S01]  /*4710*/  FMUL.FTZ R80, R88, -1.4426950216293334961 ;  /* 0xbfb8aa3b58507820 */ /* 0x000fe20000410000 */
[----:B------:R-:W-:Y:S01]  /*4720*/  FMUL.FTZ R101, R64, R105 ;  /* 0x0000006940657220 */ /* 0x000fe20000410000 */
[----:B------:R-:W-:Y:S01]  /*4730*/  FMUL.FTZ R100, R89, -1.4426950216293334961 ;  /* 0xbfb8aa3b59647820 */ /* 0x000fe20000410000 */
[----:B------:R-:W-:-:S02]  /*4740*/  FFMA.FTZ R131, R86, R131, 1 ;  /* 0x3f80000056837423 */ /* 0x000fc40000010083 */
[----:B------:R-:W-:Y:S01]  /*4750*/  FFMA.FTZ R86, R62, R101, R103 ;  /* 0x000000653e567223 */ /* 0x000fe20000010067 */
[----:B------:R-:W0:Y:S08]  /*4760*/  MUFU.EX2 R80, R80 ;  /* 0x0000005000507308 */ /* 0x000e300000000800 */
[----:B------:R1:W2:Y:S01]  /*4770*/  MUFU.EX2 R103, R100 ;  /* 0x0000006400677308 */ /* 0x0002a20000000800 */
[----:B------:R-:W-:Y:S01]  /*4780*/  FMUL.FTZ R87, R87, R131 ;  /* 0x0000008357577220 */ /* 0x000fe20000410000 */
[----:B-1----:R-:W-:Y:S01]  /*4790*/  FMUL.FTZ R100, R64, R162 ;  /* 0x000000a240647220 */ /* 0x002fe20000410000 */
[----:B------:R-:W-:-:S03]  /*47a0*/  FMUL.FTZ R162, R86, -1.4426950216293334961 ;  /* 0xbfb8aa3b56a27820 */ /* 0x000fc60000410000 */
[----:B------:R-:W-:-:S04]  /*47b0*/  FFMA.FTZ R105, R63, R100, R104 ;  /* 0x000000643f697223 */ /* 0x000fc80000010068 */
[----:B------:R-:W-:Y:S01]  /*47c0*/  FMUL.FTZ R131, R105, -1.4426950216293334961 ;  /* 0xbfb8aa3b69837820 */ /* 0x000fe20000410000 */
[----:B------:R0:W1:Y:S01]  /*47d0*/  MUFU.EX2 R104, R162 ;  /* 0x000000a200687308 */ /* 0x0000620000000800 */
[----:B----4-:R-:W-:-:S07]  /*47e0*/  HADD2.F32 R72, -RZ, R90.H0_H0 ;  /* 0x2000005aff487230 */ /* 0x010fce0000004100 */
[----:B------:R-:W3:Y:S01]  /*47f0*/  MUFU.EX2 R131, R131 ;  /* 0x0000008300837308 */ /* 0x000ee20000000800 */
[----:B0-----:R-:W-:Y:S01]  /*4800*/  FADD.FTZ R162, R80, 1 ;  /* 0x3f80000050a27421 */ /* 0x001fe20000010000 */
[----:B------:R-:W-:Y:S01]  /*4810*/  FMUL.FTZ R80, R72, R165 ;  /* 0x000000a548507220 */ /* 0x000fe20000410000 */
[----:B------:R-:W-:Y:S02]  /*4820*/  HADD2.F32 R165, -RZ, R90.H1_H1 ;  /* 0x3000005affa57230 */ /* 0x000fe40000004100 */
[----:B--2---:R-:W-:Y:S01]  /*4830*/  FADD.FTZ R90, R103, 1 ;  /* 0x3f800000675a7421 */ /* 0x004fe20000010000 */
[----:B------:R-:W2:Y:S02]  /*4840*/  LDL.LU R72, [R1+0x68] ;  /* 0x0000680001487983 */ /* 0x000ea40000300800 */
[----:B------:R-:W0:Y:S01]  /*4850*/  MUFU.RCP R162, R162 ;  /* 0x000000a200a27308 */ /* 0x000e220000001000 */
[----:B------:R-:W-:Y:S01]  /*4860*/  FMUL.FTZ R103, R165, R164 ;  /* 0x000000a4a5677220 */ /* 0x000fe20000410000 */
[----:B-1----:R-:W-:-:S06]  /*4870*/  FADD.FTZ R104, R104, 1 ;  /* 0x3f80000068687421 */ /* 0x002fcc0000010000 */
[----:B------:R1:W4:Y:S01]  /*4880*/  MUFU.RCP R164, R90 ;  /* 0x0000005a00a47308 */ /* 0x0003220000001000 */
[----:B---3--:R-:W-:Y:S01]  /*4890*/  FADD.FTZ R131, R131, 1 ;  /* 0x3f80000083837421 */ /* 0x008fe20000010000 */
[----:B-1----:R-:W-:-:S05]  /*48a0*/  HADD2.F32 R90, -RZ, R91.H0_H0 ;  /* 0x2000005bff5a7230 */ /* 0x002fca0000004100 */
[----:B------:R-:W-:Y:S02]  /*48b0*/  FMUL.FTZ R90, R90, R163 ;  /* 0x000000a35a5a7220 */ /* 0x000fe40000410000 */
[----:B------:R1:W3:Y:S02]  /*48c0*/  MUFU.RCP R163, R104 ;  /* 0x0000006800a37308 */ /* 0x0002e40000001000 */
[----:B-1----:R-:W-:-:S06]  /*48d0*/  HADD2.F32 R104, -RZ, R91.H1_H1 ;  /* 0x3000005bff687230 */ /* 0x002fcc0000004100 */
[----:B------:R-:W1:Y:S01]  /*48e0*/  MUFU.RCP R131, R131 ;  /* 0x0000008300837308 */ /* 0x000e620000001000 */
[----:B------:R-:W-:Y:S01]  /*48f0*/  FMUL.FTZ R104, R104, R87 ;  /* 0x0000005768687220 */ /* 0x000fe20000410000 */
[----:B0-----:R-:W-:-:S04]  /*4900*/  FADD.FTZ R87, -R162, 1 ;  /* 0x3f800000a2577421 */ /* 0x001fc80000010100 */
[----:B------:R-:W-:Y:S01]  /*4910*/  FFMA.FTZ R87, R88, R87, 1 ;  /* 0x3f80000058577423 */ /* 0x000fe20000010057 */
[----:B----4-:R-:W-:Y:S01]  /*4920*/  FADD.FTZ R88, -R164, 1 ;  /* 0x3f800000a4587421 */ /* 0x010fe20000010100 */
[----:B------:R-:W-:-:S03]  /*4930*/  HADD2.F32 R91, -RZ, R92.H0_H0 ;  /* 0x2000005cff5b7230 */ /* 0x000fc60000004100 */
[----:B------:R-:W-:Y:S01]  /*4940*/  FFMA.FTZ R88, R89, R88, 1 ;  /* 0x3f80000059587423 */ /* 0x000fe20000010058 */
[----:B---3--:R-:W-:Y:S01]  /*4950*/  FADD.FTZ R89, -R163, 1 ;  /* 0x3f800000a3597421 */ /* 0x008fe20000010100 */
[----:B------:R-:W-:-:S03]  /*4960*/  FMUL.FTZ R87, R162, R87 ;  /* 0x00000057a2577220 */ /* 0x000fc60000410000 */
[----:B------:R-:W-:Y:S01]  /*4970*/  FFMA.FTZ R89, R86, R89, 1 ;  /* 0x3f80000056597423 */ /* 0x000fe20000010059 */
[----:B-1----:R-:W-:Y:S01]  /*4980*/  FADD.FTZ R86, -R131, 1 ;  /* 0x3f80000083567421 */ /* 0x002fe20000010100 */
[----:B------:R-:W-:Y:S01]  /*4990*/  FMUL.FTZ R91, R91, R87 ;  /* 0x000000575b5b7220 */ /* 0x000fe20000410000 */
[--C-:B------:R-:W-:Y:S02]  /*49a0*/  HADD2.F32 R87, -RZ, R93.reuse.H0_H0 ;  /* 0x2000005dff577230 */ /* 0x100fe40000004100 */
[----:B------:R-:W-:Y:S01]  /*49b0*/  FMUL.FTZ R89, R163, R89 ;  /* 0x00000059a3597220 */ /* 0x000fe20000410000 */
[----:B------:R-:W-:Y:S01]  /*49c0*/  FFMA.FTZ R86, R105, R86, 1 ;  /* 0x3f80000069567423 */ /* 0x000fe20000010056 */
[----:B------:R-:W-:Y:S02]  /*49d0*/  HADD2.F32 R105, -RZ, R93.H1_H1 ;  /* 0x3000005dff697230 */ /* 0x000fe40000004100 */
[----:B------:R-:W-:Y:S01]  /*49e0*/  FMUL.FTZ R93, R87, R89 ;  /* 0x00000059575d7220 */ /* 0x000fe20000410000 */
[----:B------:R-:W-:Y:S01]  /*49f0*/  FMUL.FTZ R86, R131, R86 ;  /* 0x0000005683567220 */ /* 0x000fe20000410000 */
[----:B------:R-:W-:Y:S01]  /*4a00*/  FMUL.FTZ R87, R0, R61 ;  /* 0x0000003d00577220 */ /* 0x000fe20000410000 */
[----:B------:R-:W-:-:S02]  /*4a10*/  HADD2.F32 R92, -RZ, R92.H1_H1 ;  /* 0x3000005cff5c7230 */ /* 0x000fc40000004100 */
[----:B------:R-:W-:Y:S01]  /*4a20*/  FMUL.FTZ R88, R164, R88 ;  /* 0x00000058a4587220 */ /* 0x000fe20000410000 */
[----:B------:R-:W-:Y:S01]  /*4a30*/  FMUL.FTZ R105, R105, R86 ;  /* 0x0000005669697220 */ /* 0x000fe20000410000 */
[----:B------:R-:W-:Y:S01]  /*4a40*/  FFMA.FTZ R87, R146, R87, RZ ;  /* 0x0000005792577223 */ /* 0x000fe200000100ff */
[----:B------:R-:W-:Y:S01]  /*4a50*/  FMUL.FTZ R86, R65, R60 ;  /* 0x0000003c41567220 */ /* 0x000fe20000410000 */
[----:B------:R-:W-:Y:S01]  /*4a60*/  FMUL.FTZ R92, R92, R88 ;  /* 0x000000585c5c7220 */ /* 0x000fe20000410000 */
[----:B------:R-:W-:Y:S02]  /*4a70*/  FMUL.FTZ R88, R62, R59 ;  /* 0x0000003b3e587220 */ /* 0x000fe40000410000 */
[----:B------:R-:W-:-:S04]  /*4a80*/  FFMA.FTZ R87, R145, R86, R87 ;  /* 0x0000005691577223 */ /* 0x000fc80000010057 */
[----:B------:R-:W-:Y:S01]  /*4a90*/  FFMA.FTZ R87, R144, R88, R87 ;  /* 0x0000005890577223 */ /* 0x000fe20000010057 */
[----:B------:R-:W-:-:S04]  /*4aa0*/  FMUL.FTZ R88, R63, R58 ;  /* 0x0000003a3f587220 */ /* 0x000fc80000410000 */
        /* <DEDUP_REMOVED lines=17> */
[C---:B------:R-:W-:Y:S01]  /*4bc0*/  FMUL.FTZ R88, R0.reuse, R49 ;  /* 0x0000003100587220 */ /* 0x040fe20000410000 */
[----:B------:R-:W-:-:S03]  /*4bd0*/  FFMA.FTZ R86, R0, R61, RZ ;  /* 0x0000003d00567223 */ /* 0x000fc600000100ff */
[----:B------:R-:W-:Y:S01]  /*4be0*/  FFMA.FTZ R87, R134, R88, R87 ;  /* 0x0000005886577223 */ /* 0x000fe20000010057 */
[C---:B------:R-:W-:Y:S01]  /*4bf0*/  FMUL.FTZ R88, R65.reuse, R48 ;  /* 0x0000003041587220 */ /* 0x040fe20000410000 */
[----:B------:R-:W-:-:S03]  /*4c00*/  FFMA.FTZ R86, R65, R60, R86 ;  /* 0x0000003c41567223 */ /* 0x000fc60000010056 */
        /* <DEDUP_REMOVED lines=16> */
[C---:B------:R-:W-:Y:S01]  /*4d10*/  FFMA.FTZ R86, R63.reuse, R54, R86 ;  /* 0x000000363f567223 */ /* 0x040fe20000010056 */
[----:B------:R-:W-:-:S03]  /*4d20*/  FMUL.FTZ R88, R63, R42 ;  /* 0x0000002a3f587220 */ /* 0x000fc60000410000 */
[----:B------:R-:W-:Y:S01]  /*4d30*/  FFMA.FTZ R86, R0, R53, R86 ;  /* 0x0000003500567223 */ /* 0x000fe20000010056 */
[----:B------:R-:W-:Y:S01]  /*4d40*/  FFMA.FTZ R87, R126, R88, R87 ;  /* 0x000000587e577223 */ /* 0x000fe20000010057 */
[----:B------:R-:W-:Y:S02]  /*4d50*/  FMUL.FTZ R88, R0, R41 ;  /* 0x0000002900587220 */ /* 0x000fe40000410000 */
[----:B------:R-:W-:Y:S02]  /*4d60*/  FFMA.FTZ R86, R65, R52, R86 ;  /* 0x0000003441567223 */ /* 0x000fe40000010056 */
[----:B------:R-:W-:Y:S01]  /*4d70*/  FFMA.FTZ R87, R125, R88, R87 ;  /* 0x000000587d577223 */ /* 0x000fe20000010057 */
[----:B------:R-:W-:Y:S01]  /*4d80*/  FMUL.FTZ R88, R65, R40 ;  /* 0x0000002841587220 */ /* 0x000fe20000410000 */
[----:B------:R-:W-:-:S03]  /*4d90*/  FFMA.FTZ R86, R62, R51, R86 ;  /* 0x000000333e567223 */ /* 0x000fc60000010056 */
[----:B------:R-:W-:Y:S01]  /*4da0*/  FFMA.FTZ R87, R124, R88, R87 ;  /* 0x000000587c577223 */ /* 0x000fe20000010057 */
[----:B------:R-:W-:Y:S01]  /*4db0*/  FMUL.FTZ R88, R62, R39 ;  /* 0x000000273e587220 */ /* 0x000fe20000410000 */
[----:B------:R-:W-:-:S03]  /*4dc0*/  FFMA.FTZ R86, R63, R50, R86 ;  /* 0x000000323f567223 */ /* 0x000fc60000010056 */
[----:B------:R-:W-:Y:S01]  /*4dd0*/  FFMA.FTZ R87, R123, R88, R87 ;  /* 0x000000587b577223 */ /* 0x000fe20000010057 */
[----:B------:R-:W-:Y:S01]  /*4de0*/  FFMA.FTZ R86, R0, R49, R86 ;  /* 0x0000003100567223 */ /* 0x000fe20000010056 */
        /* <DEDUP_REMOVED lines=16> */
[C---:B------:R-:W-:Y:S02]  /*4ef0*/  FMUL.FTZ R88, R0.reuse, R28 ;  /* 0x0000001c00587220 */ /* 0x040fe40000410000 */
        /* <DEDUP_REMOVED lines=36> */
[C---:B------:R-:W-:Y:S01]  /*5140*/  FFMA.FTZ R86, R65.reuse, R22, R86 ;  /* 0x0000001641567223 */ /* 0x040fe20000010056 */
        /* <DEDUP_REMOVED lines=66> */
[CC--:B------:R-:W-:Y:S02]  /*5570*/  FMUL.FTZ R88, R0.reuse, R91.reuse ;  /* 0x0000005b00587220 */ /* 0x0c0fe40000410000 */
        /* <DEDUP_REMOVED lines=11> */
[----:B------:R-:W-:-:S05]  /*5630*/  FFMA.FTZ R87, R100, R88, R87 ;  /* 0x0000005864577223 */ /* 0x000fca0000010057 */
[----:B------:R0:W-:Y:S04]  /*5640*/  STS.64 [R73], R86 ;  /* 0x0000005649007388 */ /* 0x0001e80000000a00 */
[----:B0-----:R-:W3:Y:S01]  /*5650*/  LDL.LU R73, [R1+0x64] ;  /* 0x0000640001497983 */ /* 0x001ee20000300800 */
[----:B------:R-:W-:Y:S01]  /*5660*/  FFMA.FTZ R78, R146, R61, R78 ;  /* 0x0000003d924e7223 */ /* 0x000fe2000001004e */
[----:B------:R-:W-:Y:S01]  /*5670*/  FADD.FTZ R79, R61, R79 ;  /* 0x0000004f3d4f7221 */ /* 0x000fe20000010000 */
[----:B------:R-:W-:Y:S01]  /*5680*/  FFMA.FTZ R76, R145, R60, R76 ;  /* 0x0000003c914c7223 */ /* 0x000fe2000001004c */
[----:B------:R-:W-:Y:S01]  /*5690*/  FADD.FTZ R77, R60, R77 ;  /* 0x0000004d3c4d7221 */ /* 0x000fe20000010000 */
[----:B------:R-:W-:Y:S01]  /*56a0*/  FFMA.FTZ R74, R144, R59, R74 ;  /* 0x0000003b904a7223 */ /* 0x000fe2000001004a */
[----:B------:R-:W-:Y:S01]  /*56b0*/  FADD.FTZ R75, R59, R75 ;  /* 0x0000004b3b4b7221 */ /* 0x000fe20000010000 */
[----:B--2---:R-:W-:Y:S01]  /*56c0*/  FFMA.FTZ R72, R143, R58, R72 ;  /* 0x0000003a8f487223 */ /* 0x004fe20000010048 */
[----:B------:R-:W-:Y:S01]  /*56d0*/  FFMA.FTZ R78, R142, R57, R78 ;  /* 0x000000398e4e7223 */ /* 0x000fe2000001004e */
[----:B------:R-:W-:Y:S01]  /*56e0*/  FADD.FTZ R79, R79, R57 ;  /* 0x000000394f4f7221 */ /* 0x000fe20000010000 */
[----:B------:R-:W-:Y:S01]  /*56f0*/  FFMA.FTZ R76, R141, R56, R76 ;  /* 0x000000388d4c7223 */ /* 0x000fe2000001004c */
[----:B------:R-:W-:Y:S01]  /*5700*/  FADD.FTZ R77, R77, R56 ;  /* 0x000000384d4d7221 */ /* 0x000fe20000010000 */
[----:B------:R-:W-:Y:S01]  /*5710*/  FFMA.FTZ R74, R140, R55, R74 ;  /* 0x000000378c4a7223 */ /* 0x000fe2000001004a */
[----:B------:R-:W-:Y:S01]  /*5720*/  FADD.FTZ R75, R75, R55 ;  /* 0x000000374b4b7221 */ /* 0x000fe20000010000 */
[----:B------:R-:W-:Y:S01]  /*5730*/  FFMA.FTZ R72, R139, R54, R72 ;  /* 0x000000368b487223 */ /* 0x000fe20000010048 */
        /* <DEDUP_REMOVED lines=35> */
[----:B------:R-:W0:Y:S01]  /*5970*/  S2R R165, SR_TID.X ;  /* 0x0000000000a57919 */ /* 0x000e220000002100 */
[----:B------:R-:W-:Y:S01]  /*5980*/  FFMA.FTZ R78, R117, R28, R78 ;  /* 0x0000001c754e7223 */ /* 0x000fe2000001004e */
[----:B------:R-:W-:Y:S01]  /*5990*/  FADD.FTZ R79, R79, R28 ;  /* 0x0000001c4f4f7221 */ /* 0x000fe20000010000 */
[----:B------:R-:W-:Y:S01]  /*59a0*/  FFMA.FTZ R76, R116, R27, R76 ;  /* 0x0000001b744c7223 */ /* 0x000fe2000001004c */
[----:B------:R-:W-:Y:S01]  /*59b0*/  FADD.FTZ R77, R77, R27 ;  /* 0x0000001b4d4d7221 */ /* 0x000fe20000010000 */
[----:B------:R-:W-:Y:S01]  /*59c0*/  FFMA.FTZ R74, R115, R26, R74 ;  /* 0x0000001a734a7223 */ /* 0x000fe2000001004a */
[----:B------:R-:W-:Y:S01]  /*59d0*/  FADD.FTZ R75, R75, R26 ;  /* 0x0000001a4b4b7221 */ /* 0x000fe20000010000 */
[----:B------:R-:W-:Y:S01]  /*59e0*/  FFMA.FTZ R72, R114, R25, R72 ;  /* 0x0000001972487223 */ /* 0x000fe20000010048 */
[----:B------:R-:W-:Y:S01]  /*59f0*/  UIADD3 UR15, UP0, UR10, 0x8, URZ ;  /* 0x000000080a0f7890 */ /* 0x000fe2000ff1e03f */
        /* <DEDUP_REMOVED lines=8> */
[----:B------:R-:W-:Y:S01]  /*5a80*/  FFMA.FTZ R78, R109, R17, R78 ;  /* 0x000000116d4e7223 */ /* 0x000fe2000001004e */
[----:B------:R-:W-:Y:S01]  /*5a90*/  UISETP.GE.U32.AND UP0, UPT, UR15, UR21, UPT ;  /* 0x000000150f00728c */ /* 0x000fe2000bf06070 */
[----:B------:R-:W-:Y:S01]  /*5aa0*/  FADD.FTZ R79, R79, R17 ;  /* 0x000000114f4f7221 */ /* 0x000fe20000010000 */
[----:B------:R-:W-:Y:S01]  /*5ab0*/  FFMA.FTZ R76, R108, R16, R76 ;  /* 0x000000106c4c7223 */ /* 0x000fe2000001004c */
[----:B------:R-:W-:Y:S01]  /*5ac0*/  FADD.FTZ R77, R77, R16 ;  /* 0x000000104d4d7221 */ /* 0x000fe20000010000 */
[----:B------:R-:W-:Y:S01]  /*5ad0*/  FFMA.FTZ R74, R107, R15, R74 ;  /* 0x0000000f6b4a7223 */ /* 0x000fe2000001004a */
[----:B------:R-:W-:Y:S01]  /*5ae0*/  FADD.FTZ R75, R75, R15 ;  /* 0x0000000f4b4b7221 */ /* 0x000fe20000010000 */
[----:B------:R-:W-:Y:S01]  /*5af0*/  FFMA.FTZ R72, R106, R14, R72 ;  /* 0x0000000e6a487223 */ /* 0x000fe20000010048 */
[----:B------:R-:W-:Y:S01]  /*5b00*/  UISETP.GE.AND.EX UP0, UPT, UR16, UR11, UPT, UP0 ;  /* 0x0000000b1000728c */ /* 0x000fe2000bf06300 */
        /* <DEDUP_REMOVED lines=14> */
[----:B------:R-:W-:Y:S01]  /*5bf0*/  PLOP3.LUT P0, PT, PT, PT, UP0, 0x80, 0x0 ;  /* 0x000000000000781c */ /* 0x000fe20003f0f008 */
        /* <DEDUP_REMOVED lines=21> */
[----:B0-----:R-:W-:Y:S01]  /*5d50*/  ISETP.GT.U32.AND P1, PT, R165, 0xf, PT ;  /* 0x0000000fa500780c */ /* 0x001fe20003f24070 */
[----:B------:R-:W-:Y:S01]  /*5d60*/  FFMA.FTZ R78, R99, R91, R78 ;  /* 0x0000005b634e7223 */ /* 0x000fe2000001004e */
[----:B------:R-:W-:Y:S01]  /*5d70*/  FADD.FTZ R79, R79, R91 ;  /* 0x0000005b4f4f7221 */ /* 0x000fe20000010000 */
[----:B------:R-:W-:Y:S01]  /*5d80*/  FFMA.FTZ R76, R102, R92, R76 ;  /* 0x0000005c664c7223 */ /* 0x000fe2000001004c */
[----:B------:R-:W-:Y:S01]  /*5d90*/  FADD.FTZ R77, R77, R92 ;  /* 0x0000005c4d4d7221 */ /* 0x000fe20000010000 */
[----:B------:R-:W-:Y:S01]  /*5da0*/  FFMA.FTZ R74, R101, R93, R74 ;  /* 0x0000005d654a7223 */ /* 0x000fe2000001004a */
[----:B------:R-:W-:Y:S01]  /*5db0*/  FADD.FTZ R75, R75, R93 ;  /* 0x0000005d4b4b7221 */ /* 0x000fe20000010000 */
[----:B------:R-:W-:Y:S01]  /*5dc0*/  FFMA.FTZ R72, R100, R105, R72 ;  /* 0x0000006964487223 */ /* 0x000fe20000010048 */
[----:B---3--:R-:W-:-:S04]  /*5dd0*/  FADD.FTZ R73, R58, R73 ;  /* 0x000000493a497221 */ /* 0x008fc80000010000 */
[----:B------:R-:W-:-:S04]  /*5de0*/  FADD.FTZ R73, R73, R54 ;  /* 0x0000003649497221 */ /* 0x000fc80000010000 */
        /* <DEDUP_REMOVED lines=13> */
[----:B------:R-:W-:Y:S01]  /*5ec0*/  FADD.FTZ R73, R73, R105 ;  /* 0x0000006949497221 */ /* 0x000fe20000010000 */
[----:B------:R-:W-:Y:S06]  /*5ed0*/  BAR.SYNC.DEFER_BLOCKING 0x0 ;  /* 0x0000000000007b1d */ /* 0x000fec0000010000 */
[----:B------:R-:W-:Y:S05]  /*5ee0*/  @!P0 BRA `(.L_x_2090) ;  /* 0x0000000000c08947 */ /* 0x000fea0003800000 */
[----:B------:R-:W0:Y:S01]  /*5ef0*/  S2R R162, SR_TID.X ;  /* 0x0000000000a27919 */ /* 0x000e220000002100 */
[----:B------:R-:W2:Y:S04]  /*5f00*/  LDL R87, [R1+0x58] ;  /* 0x0000580001577983 */ /* 0x000ea80000100800 */
[----:B------:R-:W3:Y:S04]  /*5f10*/  LDL R88, [R1+0x54] ;  /* 0x0000540001587983 */ /* 0x000ee80000100800 */
[----:B------:R-:W4:Y:S01]  /*5f20*/  LDL R163, [R1+0x50] ;  /* 0x0000500001a37983 */ /* 0x000f220000100800 */
[----:B0-----:R-:W-:-:S02]  /*5f30*/  SHF.L.U32 R89, R162, 0x1, RZ ;  /* 0x00000001a2597819 */ /* 0x001fc400000006ff */
[----:B------:R-:W-:Y:S02]  /*5f40*/  LEA R131, R162, UR12, 0x5 ;  /* 0x0000000ca2837c11 */ /* 0x000fe4000f8e28ff */
[----:B------:R-:W-:-:S04]  /*5f50*/  LOP3.LUT R89, R89, 0x18, RZ, 0xc0, !PT ;  /* 0x0000001859597812 */ /* 0x000fc800078ec0ff */
[----:B------:R-:W-:-:S05]  /*5f60*/  IADD3 R86, R131, R89, RZ ;  /* 0x0000005983567210 */ /* 0x000fca0007ffe0ff */
[----:B------:R0:W-:Y:S04]  /*5f70*/  STS.64 [R86], R78 ;  /* 0x0000004e56007388 */ /* 0x0001e80000000a00 */
[----:B0-----:R-:W5:Y:S01]  /*5f80*/  LDL R86, [R1+0x5c] ;  /* 0x00005c0001567983 */ /* 0x001f620000100800 */
[----:B------:R-:W-:Y:S02]  /*5f90*/  LOP3.LUT R164, R89, 0x8, RZ, 0x3c, !PT ;  /* 0x0000000859a47812 */ /* 0x000fe400078e3cff */
[----:B------:R-:W-:Y:S02]  /*5fa0*/  LEA R89, R162, UR12, 0x5 ;  /* 0x0000000ca2597c11 */ /* 0x000fe4000f8e28ff */
[----:B------:R-:W-:Y:S02]  /*5fb0*/  SHF.R.S32.HI R131, RZ, 0x1f, R162 ;  /* 0x0000001fff837819 */ /* 0x000fe400000114a2 */
[----:B------:R-:W-:-:S02]  /*5fc0*/  IADD3 R89, R89, R164, RZ ;  /* 0x000000a459597210 */ /* 0x000fc40007ffe0ff */
[----:B------:R-:W-:Y:S02]  /*5fd0*/  LEA.HI R131, R131, R162, RZ, 0x2 ;  /* 0x000000a283837211 */ /* 0x000fe400078f10ff */
[C---:B------:R-:W-:Y:S01]  /*5fe0*/  SHF.L.U32 R164, R162.reuse, 0x1, RZ ;  /* 0x00000001a2a47819 */ /* 0x040fe200000006ff */
[----:B------:R0:W-:Y:S02]  /*5ff0*/  STS.64 [R89], R76 ;  /* 0x0000004c59007388 */ /* 0x0001e40000000a00 */
[----:B0-----:R-:W-:Y:S02]  /*6000*/  LEA R89, R162, UR12, 0x5 ;  /* 0x0000000ca2597c11 */ /* 0x001fe4000f8e28ff */
[----:B------:R-:W4:Y:S01]  /*6010*/  LDL R162, [R1+0x4c] ;  /* 0x00004c0001a27983 */ /* 0x000f220000100800 */
[----:B------:R-:W-:-:S04]  /*6020*/  LOP3.LUT R164, R164, 0x18, RZ, 0xc, !PT ;  /* 0x00000018a4a47812 */ /* 0x000fc800078e0cff */
[----:B------:R-:W-:Y:S02]  /*6030*/  IADD3 R89, R89, R164, RZ ;  /* 0x000000a459597210 */ /* 0x000fe40007ffe0ff */
[----:B------:R-:W4:Y:S01]  /*6040*/  LDL R164, [R1+0x48] ;  /* 0x0000480001a47983 */ /* 0x000f220000100800 */
[----:B------:R-:W-:-:S04]  /*6050*/  SHF.R.S32.HI R131, RZ, 0x2, R131 ;  /* 0x00000002ff837819 */ /* 0x000fc80000011483 */
[----:B------:R-:W-:-:S04]  /*6060*/  LEA R131, R131, UR12, 0x5 ;  /* 0x0000000c83837c11 */ /* 0x000fc8000f8e28ff */
[-C--:B---3--:R-:W-:Y:S01]  /*6070*/  LEA R88, R88, R131.reuse, 0x3 ;  /* 0x0000008358587211 */ /* 0x088fe200078e18ff */
[----:B-----5:R2:W-:Y:S04]  /*6080*/  STS.64 [R86], R74 ;  /* 0x0000004a56007388 */ /* 0x0205e80000000a00 */
[----:B------:R-:W-:Y:S01]  /*6090*/  STS.64 [R89], R72 ;  /* 0x0000004859007388 */ /* 0x000fe20000000a00 */
[----:B------:R-:W-:Y:S01]  /*60a0*/  BAR.SYNC.DEFER_BLOCKING 0x0 ;  /* 0x0000000000007b1d */ /* 0x000fe20000010000 */
[----:B--2---:R-:W-:-:S06]  /*60b0*/  LEA R86, R87, R131, 0x3 ;  /* 0x0000008357567211 */ /* 0x004fcc00078e18ff */
        /* <DEDUP_REMOVED lines=14> */
[----:B------:R-:W-:-:S04]  /*61a0*/  IADD3 R88, R164, UR17, RZ ;  /* 0x00000011a4587c10 */ /* 0x000fc8000fffe0ff */
[----:B------:R-:W-:Y:S01]  /*61b0*/  SHF.L.U32 R88, R88, 0x1, RZ ;  /* 0x0000000158587819 */ /* 0x000fe200000006ff */
[----:B------:R-:W-:-:S04]  /*61c0*/  FADD.FTZ R87, R89, R87 ;  /* 0x0000005759577221 */ /* 0x000fc80000010000 */
[----:B0-----:R-:W-:-:S05]  /*61d0*/  IMAD.WIDE.U32 R88, R88, 0x4, R162 ;  /* 0x0000000458587825 */ /* 0x001fca00078e00a2 */
[----:B------:R0:W-:Y:S02]  /*61e0*/  STG.E.64 desc[UR18][R88.64+0x2000], R86 ;  /* 0x0020005658007986 */ /* 0x0001e4000c101b12 */
.L_x_2090:
[----:B------:R-:W1:Y:S01]  /*61f0*/  S2R R163, SR_TID.X ;  /* 0x0000000000a37919 */ /* 0x000e620000002100 */
[----:B------:R-:W-:Y:S01]  /*6200*/  BSSY B0, `(.L_x_2091) ;  /* 0x00000d2000007945 */ /* 0x000fe20003800000 */
[----:B0-----:R-:W-:-:S03]  /*6210*/  CS2R R86, SRZ ;  /* 0x0000000000567805 */ /* 0x001fc6000001ff00 */
[----:B------:R-:W-:Y:S05]  /*6220*/  @P1 BRA `(.L_x_2092) ;  /* 0x0000000c003c1947 */ /* 0x000fea0003800000 */
[----:B------:R-:W-:Y:S01]  /*6230*/  USHF.L.U32 UR5, UR10, 0x2, URZ ;  /* 0x000000020a057899 */ /* 0x000fe2000800063f */
[----:B------:R-:W-:Y:S01]  /*6240*/  SHF.R.U32.HI R88, RZ, 0x2, R165 ;  /* 0x00000002ff587819 */ /* 0x000fe200000116a5 */
[----:B------:R-:W-:Y:S01]  /*6250*/  HFMA2.MMA R87, -RZ, RZ, 0, 2.384185791015625e-06 ;  /* 0x00000028ff577435 */ /* 0x000fe200000001ff */
[----:B------:R-:W-:Y:S01]  /*6260*/  MOV R86, 0x50 ;  /* 0x0000005000567802 */ /* 0x000fe20000000f00 */
[----:B------:R-:W-:Y:S01]  /*6270*/  ULOP3.LUT UR5, UR5, 0xc, URZ, 0xc0, !UPT ;  /* 0x0000000c05057892 */ /* 0x000fe2000f8ec03f */
[----:B-1----:R-:W-:-:S04]  /*6280*/  SHF.L.U32 R162, R163, 0x3, RZ ;  /* 0x00000003a3a27819 */ /* 0x002fc800000006ff */
        /* <DEDUP_REMOVED lines=201> */
.L_x_2092:
[----:B------:R-:W-:Y:S05]  /*6f20*/  BSYNC B0 ;  /* 0x0000000000007941 */ /* 0x000fea0003800000 */
.L_x_2091:
[----:B-1----:R-:W-:Y:S01]  /*6f30*/  LOP3.LUT P1, RZ, R163, 0xfffffff3, RZ, 0xc0, !PT ;  /* 0xfffffff3a3ff7812 */ /* 0x002fe2000782c0ff */
[----:B------:R-:W0:Y:S04]  /*6f40*/  SHFL.BFLY PT, R89, R87, 0x2, 0x1f ;  /* 0x0c401f0057597f89 */ /* 0x000e2800000e0000 */
[----:B------:R-:W1:Y:S08]  /*6f50*/  SHFL.BFLY PT, R131, R86, 0x2, 0x1f ;  /* 0x0c401f0056837f89 */ /* 0x000e7000000e0000 */
[----:B------:R-:W2:Y:S08]  /*6f60*/  @!P1 LDC R88, c[0x0][0x10] ;  /* 0x00000400ff589b82 */ /* 0x000eb00000000800 */
[----:B------:R-:W3:Y:S01]  /*6f70*/  @!P1 LDC.64 R164, c[0x0][0x260] ;  /* 0x00009800ffa49b82 */ /* 0x000ee20000000a00 */
[----:B0-----:R-:W-:Y:S01]  /*6f80*/  FADD.FTZ R87, R89, R87 ;  /* 0x0000005759577221 */ /* 0x001fe20000010000 */
[----:B------:R-:W-:Y:S01]  /*6f90*/  MOV R89, UR4 ;  /* 0x0000000400597c02 */ /* 0x000fe20008000f00 */
[----:B-1----:R-:W-:-:S03]  /*6fa0*/  FADD.FTZ R86, R131, R86 ;  /* 0x0000005683567221 */ /* 0x002fc60000010000 */
[----:B------:R-:W0:Y:S04]  /*6fb0*/  SHFL.BFLY PT, R131, R87, 0x1, 0x1f ;  /* 0x0c201f0057837f89 */ /* 0x000e2800000e0000 */
[----:B------:R-:W1:Y:S01]  /*6fc0*/  SHFL.BFLY PT, R162, R86, 0x1, 0x1f ;  /* 0x0c201f0056a27f89 */ /* 0x000e6200000e0000 */
[----:B--2---:R-:W-:-:S03]  /*6fd0*/  @!P1 IMAD R88, R88, R89, UR13 ;  /* 0x0000000d58589e24 */ /* 0x004fc6000f8e0259 */
[----:B------:R-:W2:Y:S01]  /*6fe0*/  LDL R89, [R1+0x60] ;  /* 0x0000600001597983 */ /* 0x000ea20000100800 */
[----:B------:R-:W-:-:S04]  /*6ff0*/  UISETP.GE.U32.AND UP0, UPT, UR15, UR21, UPT ;  /* 0x000000150f00728c */ /* 0x000fc8000bf06070 */
[----:B------:R-:W-:Y:S01]  /*7000*/  UISETP.GE.AND.EX UP0, UPT, UR16, UR11, UPT, UP0 ;  /* 0x0000000b1000728c */ /* 0x000fe2000bf06300 */
[----:B0-----:R-:W-:Y:S01]  /*7010*/  FADD.FTZ R87, R87, R131 ;  /* 0x0000008357577221 */ /* 0x001fe20000010000 */
[----:B-1----:R-:W-:Y:S01]  /*7020*/  FADD.FTZ R86, R86, R162 ;  /* 0x000000a256567221 */ /* 0x002fe20000010000 */
[----:B--2---:R-:W-:-:S04]  /*7030*/  @!P1 LEA R88, R88, R89, 0x6 ;  /* 0x0000005958589211 */ /* 0x004fc800078e30ff */
[----:B------:R-:W-:-:S05]  /*7040*/  @!P1 SHF.L.U32 R88, R88, 0x1, RZ ;  /* 0x0000000158589819 */ /* 0x000fca00000006ff */
[----:B---3--:R-:W-:-:S05]  /*7050*/  @!P1 IMAD.WIDE.U32 R88, R88, 0x4, R164 ;  /* 0x0000000458589825 */ /* 0x008fca00078e00a4 */
[----:B------:R0:W-:Y:S01]  /*7060*/  @!P1 STG.E.64 desc[UR18][R88.64], R86 ;  /* 0x0000005658009986 */ /* 0x0001e2000c101b12 */
[----:B------:R-:W-:-:S13]  /*7070*/  PLOP3.LUT P1, PT, PT, PT, UP0, 0x80, 0x0 ;  /* 0x000000000000781c */ /* 0x000fda0003f2f008 */
[----:B0-----:R-:W-:Y:S05]  /*7080*/  @P1 BRA `(.L_x_2093) ;  /* 0x00000000005c1947 */ /* 0x001fea0003800000 */
        /* <DEDUP_REMOVED lines=12> */
.L_x_2095:
        /* <DEDUP_REMOVED lines=8> */
.L_x_2094:
[----:B------:R-:W-:Y:S05]  /*71d0*/  WARPSYNC.ALL ;  /* 0x0000000000007948 */ /* 0x000fea0003800000 */
[----:B------:R-:W-:Y:S06]  /*71e0*/  BAR.SYNC.DEFER_BLOCKING 0x0 ;  /* 0x0000000000007b1d */ /* 0x000fec0000010000 */
[----:B------:R-:W-:Y:S05]  /*71f0*/  BRA `(.L_x_2096) ;  /* 0x0000000000547947 */ /* 0x000fea0003800000 */
.L_x_2093:
        /* <DEDUP_REMOVED lines=11> */
.L_x_2098:
        /* <DEDUP_REMOVED lines=8> */
.L_x_2097:
[----:B------:R-:W-:Y:S05]  /*7330*/  WARPSYNC.ALL ;  /* 0x0000000000007948 */ /* 0x000fea0003800000 */
[----:B------:R-:W-:Y:S06]  /*7340*/  BAR.SYNC.DEFER_BLOCKING 0x0 ;  /* 0x0000000000007b1d */ /* 0x000fec0000010000 */
.L_x_2096:
[----:B------:R-:W0:Y:S01]  /*7350*/  S2R R162, SR_TID.X ;  /* 0x0000000000a27919 */ /* 0x000e220000002100 */
[----:B------:R-:W2:Y:S01]  /*7360*/  LDL.LU R131, [R1+0x44] ;  /* 0x0000440001837983 */ /* 0x000ea20000300800 */
[----:B------:R-:W1:Y:S01]  /*7370*/  S2UR UR17, SR_CgaCtaId ;  /* 0x00000000001179c3 */ /* 0x000e620000008800 */
[----:B------:R-:W-:Y:S01]  /*7380*/  USHF.L.U32 UR10, UR10, 0x2, URZ ;  /* 0x000000020a0a7899 */ /* 0x000fe2000800063f */
[----:B------:R-:W-:Y:S01]  /*7390*/  ULDC.64 UR24, c[0x0][0x210] ;  /* 0x0000840000187ab9 */ /* 0x000fe20000000a00 */
[----:B0-----:R-:W-:-:S13]  /*73a0*/  ISETP.GT.U32.AND P1, PT, R162, 0x3f, PT ;  /* 0x0000003fa200780c */ /* 0x001fda0003f24070 */
[----:B------:R-:W-:Y:S01]  /*73b0*/  VOTEU.ALL UP0, P1 ;  /* 0x00000000003f7886 */ /* 0x000fe20000800000 */
[----:B------:R-:W0:Y:S01]  /*73c0*/  @!P1 LDC.64 R88, c[0x0][0x260] ;  /* 0x00009800ff589b82 */ /* 0x000e220000000a00 */
[----:B------:R-:W-:-:S03]  /*73d0*/  @!P1 LOP3.LUT R86, R162, 0x7ffffff0, RZ, 0xc0, !PT ;  /* 0x7ffffff0a2569812 */ /* 0x000fc600078ec0ff */
[----:B------:R-:W-:Y:S02]  /*73e0*/  @!UP0 ULDC UR5, c[0x0][0x10] ;  /* 0x0000040000058ab9 */ /* 0x000fe40000000800 */
[----:B------:R-:W-:-:S06]  /*73f0*/  @!UP0 UIMAD UR5, UR5, UR4, UR13 ;  /* 0x00000004050582a4 */ /* 0x000fcc000f8e020d */
[----:B------:R-:W-:-:S04]  /*7400*/  MOV R87, UR5 ;  /* 0x0000000500577c02 */ /* 0x000fc80008000f00 */
[----:B------:R-:W-:Y:S02]  /*7410*/  @!P1 LEA R86, R87, R86, 0x6 ;  /* 0x0000005657569211 */ /* 0x000fe400078e30ff */
[----:B------:R-:W-:-:S04]  /*7420*/  @!P1 LOP3.LUT R87, R162, 0xf, RZ, 0xc0, !PT ;  /* 0x0000000fa2579812 */ /* 0x000fc800078ec0ff */
[----:B------:R-:W-:-:S04]  /*7430*/  @!P1 IADD3 R86, R86, R87, RZ ;  /* 0x0000005756569210 */ /* 0x000fc80007ffe0ff */
[----:B------:R-:W-:-:S05]  /*7440*/  @!P1 SHF.L.U32 R86, R86, 0x1, RZ ;  /* 0x0000000156569819 */ /* 0x000fca00000006ff */
[----:B0-----:R-:W-:-:S06]  /*7450*/  @!P1 IMAD.WIDE.U32 R86, R86, 0x4, R88 ;  /* 0x0000000456569825 */ /* 0x001fcc00078e0058 */
[----:B------:R-:W3:Y:S01]  /*7460*/  @!P1 LDG.E.64 R86, desc[UR18][R86.64] ;  /* 0x0000001256569981 */ /* 0x000ee2000c1e1b00 */
[----:B------:R-:W-:Y:S01]  /*7470*/  HFMA2.MMA R88, -RZ, RZ, 0, 0 ;  /* 0x00000000ff587435 */ /* 0x000fe200000001ff */
[----:B------:R-:W-:Y:S01]  /*7480*/  UMOV UR5, 0x400 ;  /* 0x0000040000057882 */ /* 0x000fe20000000000 */
[----:B------:R-:W-:Y:S02]  /*7490*/  ULOP3.LUT UR10, UR10, 0xc, URZ, 0xc0, !UPT ;  /* 0x0000000c0a0a7892 */ /* 0x000fe4000f8ec03f */
[----:B------:R-:W-:-:S04]  /*74a0*/  UIADD3 UR5, UR5, 0x3480, URZ ;  /* 0x0000348005057890 */ /* 0x000fc8000fffe03f */
[----:B-1----:R-:W-:Y:S01]  /*74b0*/  ULEA UR5, UR17, UR5, 0x18 ;  /* 0x0000000511057291 */ /* 0x002fe2000f8ec03f */
[----:B---3--:R-:W-:Y:S01]  /*74c0*/  @!P1 FADD.FTZ R88, RZ, R86 ;  /* 0x00000056ff589221 */ /* 0x008fe20000010000 */
        /* <DEDUP_REMOVED lines=20> */
[----:B------:R-:W-:-:S02]  /*7610*/  @!P1 SHF.R.U32.HI R88, RZ, 0x1, R162 ;  /* 0x00000001ff589819 */ /* 0x000fc400000116a2 */
[----:B------:R-:W3:Y:S01]  /*7620*/  LDL.LU R162, [R1+0x3c] ;  /* 0x00003c0001a27983 */ /* 0x000ee20000300800 */
[----:B------:R-:W-:Y:S01]  /*7630*/  @!P1 FMUL.FTZ R87, R87, 1.2207031431898940355e-05 ;  /* 0x374ccccd57579820 */ /* 0x000fe20000410000 */
[----:B------:R-:W-:-:S05]  /*7640*/  @!P1 LOP3.LUT R88, R88, 0x7ffffff8, RZ, 0xc0, !PT ;  /* 0x7ffffff858589812 */ /* 0x000fca00078ec0ff */
[----:B------:R2:W-:Y:S02]  /*7650*/  @!P1 STS.64 [R88+UR5], R86 ;  /* 0x0000005658009988 */ /* 0x0005e40008000a05 */
[----:B--2---:R-:W-:Y:S02]  /*7660*/  IADD3 R86, R131, -UR10, RZ ;  /* 0x8000000a83567c10 */ /* 0x004fe4000fffe0ff */
[----:B------:R-:W2:Y:S02]  /*7670*/  LDL.LU R131, [R1+0x40] ;  /* 0x0000400001837983 */ /* 0x000ea40000300800 */
[----:B------:R-:W-:Y:S01]  /*7680*/  LEA R86, R86, UR5, 0x3 ;  /* 0x0000000556567c11 */ /* 0x000fe2000f8e18ff */
[----:B------:R-:W-:Y:S06]  /*7690*/  BAR.SYNC.DEFER_BLOCKING 0x0 ;  /* 0x0000000000007b1d */ /* 0x000fec0000010000 */
        /* <DEDUP_REMOVED lines=19> */
[-C--:B------:R-:W-:Y:S01]  /*77d0*/  FFMA.FTZ R59, R144, -R89.reuse, R59 ;  /* 0x80000059903b7223 */ /* 0x080fe2000001003b */
[----:B------:R-:W-:-:S02]  /*77e0*/  FFMA.FTZ R58, R143, -R89, R58 ;  /* 0x800000598f3a7223 */ /* 0x000fc4000001003a */
[----:B------:R-:W-:Y:S01]  /*77f0*/  FFMA.FTZ R99, R99, -R89, R0 ;  /* 0x8000005963637223 */ /* 0x000fe20000010000 */
[C---:B------:R-:W-:Y:S01]  /*7800*/  FMUL.FTZ R0, R64.reuse, R59 ;  /* 0x0000003b40007220 */ /* 0x040fe20000410000 */
[----:B------:R-:W-:-:S05]  /*7810*/  FMUL.FTZ R59, R64, R58 ;  /* 0x0000003a403b7220 */ /* 0x000fca0000410000 */
[----:B------:R-:W-:Y:S02]  /*7820*/  F2FP.F16.F32.PACK_AB R0, R59, R0 ;  /* 0x000000003b00723e */ /* 0x000fe400000000ff */
[----:B------:R-:W4:Y:S01]  /*7830*/  LDL.LU R59, [R1+0x34] ;  /* 0x00003400013b7983 */ /* 0x000f220000300800 */
[C-C-:B------:R-:W-:Y:S01]  /*7840*/  FFMA.FTZ R60, R65.reuse, R60, -R88.reuse ;  /* 0x0000003c413c7223 */ /* 0x140fe20000010858 */
[--C-:B------:R-:W-:Y:S01]  /*7850*/  FFMA.FTZ R4, R65, R4, -R88.reuse ;  /* 0x0000000441047223 */ /* 0x100fe20000010858 */
[C-C-:B------:R-:W-:Y:S01]  /*7860*/  FFMA.FTZ R3, R62.reuse, R3, -R88.reuse ;  /* 0x000000033e037223 */ /* 0x140fe20000010858 */
[----:B------:R-:W-:Y:S01]  /*7870*/  FFMA.FTZ R70, R62, R70, -R88 ;  /* 0x000000463e467223 */ /* 0x000fe20000010858 */
[-C--:B------:R-:W-:Y:S01]  /*7880*/  FFMA.FTZ R61, R146, -R89.reuse, R61 ;  /* 0x80000059923d7223 */ /* 0x080fe2000001003d */
[----:B------:R-:W-:Y:S01]  /*7890*/  FFMA.FTZ R60, R145, -R89, R60 ;  /* 0x80000059913c7223 */ /* 0x000fe2000001003c */
[--C-:B------:R-:W-:Y:S01]  /*78a0*/  FFMA.FTZ R25, R63, R25, -R88.reuse ;  /* 0x000000193f197223 */ /* 0x100fe20000010858 */
[----:B------:R-:W-:Y:S01]  /*78b0*/  FFMA.FTZ R5, R29, -R89, R5 ;  /* 0x800000591d057223 */ /* 0x000fe20000010005 */
[----:B------:R-:W-:Y:S01]  /*78c0*/  FFMA.FTZ R11, R62, R11, -R88 ;  /* 0x0000000b3e0b7223 */ /* 0x000fe20000010858 */
[-C--:B------:R-:W-:Y:S01]  /*78d0*/  FFMA.FTZ R29, R24, -R89.reuse, R4 ;  /* 0x80000059181d7223 */ /* 0x080fe20000010004 */
[-C--:B------:R-:W-:Y:S01]  /*78e0*/  FFMA.FTZ R19, R19, -R89.reuse, R3 ;  /* 0x8000005913137223 */ /* 0x080fe20000010003 */
[-C--:B------:R-:W-:Y:S01]  /*78f0*/  FFMA.FTZ R71, R71, -R89.reuse, R80 ;  /* 0x8000005947477223 */ /* 0x080fe20000010050 */
[--C-:B------:R-:W-:Y:S01]  /*7900*/  FFMA.FTZ R96, R65, R96, -R88.reuse ;  /* 0x0000006041607223 */ /* 0x100fe20000010858 */
[----:B------:R-:W-:Y:S01]  /*7910*/  FFMA.FTZ R2, R63, R2, -R88 ;  /* 0x000000023f027223 */ /* 0x000fe20000010858 */
[----:B------:R-:W-:Y:S01]  /*7920*/  FFMA.FTZ R7, R7, -R89, R70 ;  /* 0x8000005907077223 */ /* 0x000fe20000010046 */
[C---:B------:R-:W-:Y:S01]  /*7930*/  FMUL.FTZ R4, R64.reuse, R61 ;  /* 0x0000003d40047220 */ /* 0x040fe20000410000 */
[----:B------:R-:W-:Y:S01]  /*7940*/  FMUL.FTZ R3, R64, R60 ;  /* 0x0000003c40037220 */ /* 0x000fe20000410000 */
[----:B------:R-:W5:Y:S01]  /*7950*/  LDL.LU R80, [R1+0x38] ;  /* 0x0000380001507983 */ /* 0x000f620000300800 */
[C-C-:B------:R-:W-:Y:S01]  /*7960*/  FFMA.FTZ R22, R65.reuse, R22, -R88.reuse ;  /* 0x0000001641167223 */ /* 0x140fe20000010858 */
[--C-:B------:R-:W-:Y:S01]  /*7970*/  FFMA.FTZ R35, R65, R35, -R88.reuse ;  /* 0x0000002341237223 */ /* 0x100fe20000010858 */
[----:B------:R-:W-:Y:S01]  /*7980*/  FFMA.FTZ R25, R114, -R89, R25 ;  /* 0x8000005972197223 */ /* 0x000fe20000010019 */
[----:B------:R-:W5:Y:S01]  /*7990*/  LDL.LU R70, [R1+0x2c] ;  /* 0x00002c0001467983 */ /* 0x000f620000300800 */
[--C-:B------:R-:W-:Y:S01]  /*79a0*/  FFMA.FTZ R39, R62, R39, -R88.reuse ;  /* 0x000000273e277223 */ /* 0x100fe20000010858 */
[-C--:B------:R-:W-:Y:S01]  /*79b0*/  FFMA.FTZ R41, R125, -R89.reuse, R41 ;  /* 0x800000597d297223 */ /* 0x080fe20000010029 */
[-C--:B------:R-:W-:Y:S01]  /*79c0*/  FFMA.FTZ R37, R121, -R89.reuse, R37 ;  /* 0x8000005979257223 */ /* 0x080fe20000010025 */
[-C--:B------:R-:W-:Y:S01]  /*79d0*/  FFMA.FTZ R11, R31, -R89.reuse, R11 ;  /* 0x800000591f0b7223 */ /* 0x080fe2000001000b */
[----:B------:R-:W-:Y:S01]  /*79e0*/  FFMA.FTZ R82, R63, R82, -R88 ;  /* 0x000000523f527223 */ /* 0x000fe20000010858 */
[-C--:B------:R-:W-:Y:S01]  /*79f0*/  FFMA.FTZ R23, R113, -R89.reuse, R23 ;  /* 0x8000005971177223 */ /* 0x080fe20000010017 */
[-C--:B------:R-:W-:Y:S01]  /*7a00*/  FFMA.FTZ R121, R18, -R89.reuse, R2 ;  /* 0x8000005912797223 */ /* 0x080fe20000010002 */
[----:B------:R-:W-:Y:S01]  /*7a10*/  FFMA.FTZ R125, R68, -R89, R96 ;  /* 0x80000059447d7223 */ /* 0x000fe20000010060 */
[----:B------:R-:W-:Y:S01]  /*7a20*/  FFMA.FTZ R33, R62, R33, -R88 ;  /* 0x000000213e217223 */ /* 0x000fe20000010858 */
[-C--:B------:R-:W-:Y:S01]  /*7a30*/  FFMA.FTZ R113, R112, -R89.reuse, R22 ;  /* 0x8000005970717223 */ /* 0x080fe20000010016 */
[----:B------:R-:W-:Y:S01]  /*7a40*/  F2FP.F16.F32.PACK_AB R4, R3, R4 ;  /* 0x000000040304723e */ /* 0x000fe200000000ff */
[----:B------:R-:W5:Y:S01]  /*7a50*/  LDL.LU R68, [R1+0x30] ;  /* 0x0000300001447983 */ /* 0x000f620000300800 */
[--C-:B------:R-:W-:Y:S01]  /*7a60*/  FFMA.FTZ R12, R65, R12, -R88.reuse ;  /* 0x0000000c410c7223 */ /* 0x100fe20000010858 */
[----:B------:R-:W-:Y:S01]  /*7a70*/  FFMA.FTZ R10, R63, R10, -R88 ;  /* 0x0000000a3f0a7223 */ /* 0x000fe20000010858 */
[----:B------:R-:W-:Y:S01]  /*7a80*/  FFMA.FTZ R35, R120, -R89, R35 ;  /* 0x8000005978237223 */ /* 0x000fe20000010023 */
[C---:B------:R-:W-:Y:S01]  /*7a90*/  FMUL.FTZ R22, R64.reuse, R25 ;  /* 0x0000001940167220 */ /* 0x040fe20000410000 */
[----:B------:R-:W-:Y:S01]  /*7aa0*/  FFMA.FTZ R39, R123, -R89, R39 ;  /* 0x800000597b277223 */ /* 0x000fe20000010027 */
[----:B------:R-:W5:Y:S01]  /*7ab0*/  LDL.LU R61, [R1+0x24] ;  /* 0x00002400013d7983 */ /* 0x000f620000300800 */
[----:B------:R-:W-:Y:S01]  /*7ac0*/  FMUL.FTZ R25, R64, R11 ;  /* 0x0000000b40197220 */ /* 0x000fe20000410000 */
[----:B------:R-:W-:Y:S01]  /*7ad0*/  FFMA.FTZ R123, R6, -R89, R82 ;  /* 0x80000059067b7223 */ /* 0x000fe20000010052 */
[----:B------:R-:W-:Y:S01]  /*7ae0*/  FMUL.FTZ R11, R64, R5 ;  /* 0x00000005400b7220 */ /* 0x000fe20000410000 */
[-C--:B------:R-:W-:Y:S01]  /*7af0*/  FFMA.FTZ R33, R119, -R89.reuse, R33 ;  /* 0x8000005977217223 */ /* 0x080fe20000010021 */
[----:B------:R-:W-:Y:S01]  /*7b00*/  PRMT R5, R4, 0x7610, R5 ;  /* 0x0000761004057816 */ /* 0x000fe20000000005 */
[-C--:B------:R-:W-:Y:S01]  /*7b10*/  FFMA.FTZ R119, R34, -R89.reuse, R12 ;  /* 0x8000005922777223 */ /* 0x080fe2000001000c */
[----:B------:R-:W-:Y:S01]  /*7b20*/  PRMT R6, R4, 0x7632, R6 ;  /* 0x0000763204067816 */ /* 0x000fe20000000006 */
[----:B------:R-:W-:Y:S01]  /*7b30*/  FFMA.FTZ R31, R30, -R89, R10 ;  /* 0x800000591e1f7223 */ /* 0x000fe2000001000a */
[----:B------:R-:W-:-:S03]  /*7b40*/  FMUL.FTZ R12, R64, R35 ;  /* 0x00000023400c7220 */ /* 0x000fc60000410000 */
[----:B------:R-:W-:Y:S01]  /*7b50*/  FMUL.FTZ R34, R64, R31 ;  /* 0x0000001f40227220 */ /* 0x000fe20000410000 */
[----:B---3--:R-:W-:-:S04]  /*7b60*/  IADD3 R2, P1, R162, UR24, RZ ;  /* 0x00000018a2027c10 */ /* 0x008fc8000ff3e0ff */
[----:B--2---:R-:W-:Y:S02]  /*7b70*/  IADD3.X R3, R131, UR25, RZ, P1, !PT ;  /* 0x0000001983037c10 */ /* 0x004fe40008ffe4ff */
[----:B----4-:R-:W-:Y:S02]  /*7b80*/  IADD3 R4, P1, R59, UR24, RZ ;  /* 0x000000183b047c10 */ /* 0x010fe4000ff3e0ff */
[----:B------:R-:W2:Y:S04]  /*7b90*/  LDL.LU R59, [R1+0x28] ;  /* 0x00002800013b7983 */ /* 0x000ea80000300800 */
[----:B------:R-:W3:Y:S04]  /*7ba0*/  LDL.LU R35, [R1+0x1c] ;  /* 0x00001c0001237983 */ /* 0x000ee80000300800 */
[----:B------:R-:W4:Y:S01]  /*7bb0*/  LDL.LU R31, [R1+0x20] ;  /* 0x00002000011f7983 */ /* 0x000f220000300800 */
[--C-:B------:R-:W-:Y:S01]  /*7bc0*/  FFMA.FTZ R56, R65, R56, -R88.reuse ;  /* 0x0000003841387223 */ /* 0x100fe20000010858 */
[--C-:B------:R-:W-:Y:S01]  /*7bd0*/  FFMA.FTZ R55, R62, R55, -R88.reuse ;  /* 0x000000373e377223 */ /* 0x100fe20000010858 */
[--C-:B------:R-:W-:Y:S01]  /*7be0*/  FFMA.FTZ R54, R63, R54, -R88.reuse ;  /* 0x000000363f367223 */ /* 0x100fe20000010858 */
[C-C-:B------:R-:W-:Y:S01]  /*7bf0*/  FFMA.FTZ R52, R65.reuse, R52, -R88.reuse ;  /* 0x0000003441347223 */ /* 0x140fe20000010858 */
[----:B------:R-:W-:Y:S01]  /*7c00*/  FFMA.FTZ R27, R65, R27, -R88 ;  /* 0x0000001b411b7223 */ /* 0x000fe20000010858 */
[-C--:B------:R-:W-:Y:S01]  /*7c10*/  FFMA.FTZ R57, R142, -R89.reuse, R57 ;  /* 0x800000598e397223 */ /* 0x080fe20000010039 */
[-C--:B------:R-:W-:Y:S01]  /*7c20*/  FFMA.FTZ R56, R141, -R89.reuse, R56 ;  /* 0x800000598d387223 */ /* 0x080fe20000010038 */
[-C--:B------:R-:W-:Y:S01]  /*7c30*/  FFMA.FTZ R55, R140, -R89.reuse, R55 ;  /* 0x800000598c377223 */ /* 0x080fe20000010037 */
[----:B------:R-:W-:Y:S01]  /*7c40*/  FFMA.FTZ R54, R139, -R89, R54 ;  /* 0x800000598b367223 */ /* 0x000fe20000010036 */
[--C-:B------:R-:W-:Y:S01]  /*7c50*/  FFMA.FTZ R16, R65, R16, -R88.reuse ;  /* 0x0000001041107223 */ /* 0x100fe20000010858 */
[--C-:B------:R-:W-:Y:S01]  /*7c60*/  FFMA.FTZ R51, R62, R51, -R88.reuse ;  /* 0x000000333e337223 */ /* 0x100fe20000010858 */
[----:B------:R-:W-:Y:S01]  /*7c70*/  FFMA.FTZ R50, R63, R50, -R88 ;  /* 0x000000323f327223 */ /* 0x000fe20000010858 */
[-C--:B------:R-:W-:Y:S01]  /*7c80*/  FFMA.FTZ R53, R138, -R89.reuse, R53 ;  /* 0x800000598a357223 */ /* 0x080fe20000010035 */
[-C--:B------:R-:W-:Y:S01]  /*7c90*/  FFMA.FTZ R52, R137, -R89.reuse, R52 ;  /* 0x8000005989347223 */ /* 0x080fe20000010034 */
[----:B------:R-:W-:Y:S01]  /*7ca0*/  FFMA.FTZ R48, R65, R48, -R88 ;  /* 0x0000003041307223 */ /* 0x000fe20000010858 */
[-C--:B------:R-:W-:Y:S01]  /*7cb0*/  FFMA.FTZ R27, R116, -R89.reuse, R27 ;  /* 0x80000059741b7223 */ /* 0x080fe2000001001b */
[----:B------:R-:W-:Y:S01]  /*7cc0*/  FFMA.FTZ R17, R109, -R89, R17 ;  /* 0x800000596d117223 */ /* 0x000fe20000010011 */
[C---:B------:R-:W-:Y:S01]  /*7cd0*/  FMUL.FTZ R57, R64.reuse, R57 ;  /* 0x0000003940397220 */ /* 0x040fe20000410000 */
[C---:B------:R-:W-:Y:S01]  /*7ce0*/  FMUL.FTZ R56, R64.reuse, R56 ;  /* 0x0000003840387220 */ /* 0x040fe20000410000 */
[C---:B------:R-:W-:Y:S01]  /*7cf0*/  FMUL.FTZ R55, R64.reuse, R55 ;  /* 0x0000003740377220 */ /* 0x040fe20000410000 */
[----:B------:R-:W-:Y:S01]  /*7d00*/  FMUL.FTZ R54, R64, R54 ;  /* 0x0000003640367220 */ /* 0x000fe20000410000 */
[-C--:B------:R-:W-:Y:S01]  /*7d10*/  FFMA.FTZ R51, R136, -R89.reuse, R51 ;  /* 0x8000005988337223 */ /* 0x080fe20000010033 */
[-C--:B------:R-:W-:Y:S01]  /*7d20*/  FFMA.FTZ R50, R135, -R89.reuse, R50 ;  /* 0x8000005987327223 */ /* 0x080fe20000010032 */
[----:B------:R-:W-:Y:S01]  /*7d30*/  FFMA.FTZ R109, R108, -R89, R16 ;  /* 0x800000596c6d7223 */ /* 0x000fe20000010010 */
[C---:B------:R-:W-:Y:S01]  /*7d40*/  FMUL.FTZ R53, R64.reuse, R53 ;  /* 0x0000003540357220 */ /* 0x040fe20000410000 */
[----:B------:R-:W-:Y:S01]  /*7d50*/  FMUL.FTZ R52, R64, R52 ;  /* 0x0000003440347220 */ /* 0x000fe20000410000 */
[--C-:B------:R-:W-:Y:S01]  /*7d60*/  FFMA.FTZ R47, R62, R47, -R88.reuse ;  /* 0x0000002f3e2f7223 */ /* 0x100fe20000010858 */
[----:B------:R-:W-:Y:S01]  /*7d70*/  FFMA.FTZ R46, R63, R46, -R88 ;  /* 0x0000002e3f2e7223 */ /* 0x000fe20000010858 */
[-C--:B------:R-:W-:Y:S01]  /*7d80*/  FFMA.FTZ R49, R134, -R89.reuse, R49 ;  /* 0x8000005986317223 */ /* 0x080fe20000010031 */
[----:B------:R-:W-:Y:S01]  /*7d90*/  FFMA.FTZ R48, R133, -R89, R48 ;  /* 0x8000005985307223 */ /* 0x000fe20000010030 */
[C---:B------:R-:W-:Y:S01]  /*7da0*/  FMUL.FTZ R16, R64.reuse, R27 ;  /* 0x0000001b40107220 */ /* 0x040fe20000410000 */
[C-C-:B------:R-:W-:Y:S01]  /*7db0*/  FFMA.FTZ R32, R63.reuse, R32, -R88.reuse ;  /* 0x000000203f207223 */ /* 0x140fe20000010858 */
[----:B------:R-:W-:Y:S01]  /*7dc0*/  FMUL.FTZ R27, R64, R7 ;  /* 0x00000007401b7220 */ /* 0x000fe20000410000 */
[----:B------:R5:W-:Y:S01]  /*7dd0*/  STG.E.U16 desc[UR18][R2.64], R5 ;  /* 0x0000000502007986 */ /* 0x000be2000c101512 */
[----:B------:R-:W-:Y:S01]  /*7de0*/  PRMT R7, R0, 0x7632, R7 ;  /* 0x0000763200077816 */ /* 0x000fe20000000007 */
[C-C-:B------:R-:W-:Y:S01]  /*7df0*/  FFMA.FTZ R42, R63.reuse, R42, -R88.reuse ;  /* 0x0000002a3f2a7223 */ /* 0x140fe20000010858 */
[C-C-:B------:R-:W-:Y:S01]  /*7e00*/  FFMA.FTZ R38, R63.reuse, R38, -R88.reuse ;  /* 0x000000263f267223 */ /* 0x140fe20000010858 */
[C-C-:B------:R-:W-:Y:S01]  /*7e10*/  FFMA.FTZ R20, R63.reuse, R20, -R88.reuse ;  /* 0x000000143f147223 */ /* 0x140fe20000010858 */
[C-C-:B------:R-:W-:Y:S01]  /*7e20*/  FFMA.FTZ R14, R63.reuse, R14, -R88.reuse ;  /* 0x0000000e3f0e7223 */ /* 0x140fe20000010858 */
[C-C-:B------:R-:W-:Y:S01]  /*7e30*/  FFMA.FTZ R97, R63.reuse, R97, -R88.reuse ;  /* 0x000000613f617223 */ /* 0x140fe20000010858 */
[C-C-:B------:R-:W-:Y:S01]  /*7e40*/  FFMA.FTZ R104, R63.reuse, R104, -R88.reuse ;  /* 0x000000683f687223 */ /* 0x140fe20000010858 */
[C---:B------:R-:W-:Y:S01]  /*7e50*/  FMUL.FTZ R51, R64.reuse, R51 ;  /* 0x0000003340337220 */ /* 0x040fe20000410000 */
[----:B------:R-:W-:Y:S01]  /*7e60*/  FMUL.FTZ R50, R64, R50 ;  /* 0x0000003240327220 */ /* 0x000fe20000410000 */
[----:B------:R0:W-:Y:S01]  /*7e70*/  STG.E.U16 desc[UR18][R2.64+0x2], R6 ;  /* 0x0000020602007986 */ /* 0x0001e2000c101512 */
[----:B------:R-:W-:Y:S01]  /*7e80*/  F2FP.F16.F32.PACK_AB R56, R56, R57 ;  /* 0x000000393838723e */ /* 0x000fe200000000ff */
[----:B------:R-:W-:Y:S01]  /*7e90*/  FFMA.FTZ R63, R63, R105, -R88 ;  /* 0x000000693f3f7223 */ /* 0x000fe20000010858 */
[----:B------:R-:W-:Y:S01]  /*7ea0*/  F2FP.F16.F32.PACK_AB R54, R54, R55 ;  /* 0x000000373636723e */ /* 0x000fe200000000ff */
[-C--:B------:R-:W-:Y:S01]  /*7eb0*/  FFMA.FTZ R47, R132, -R89.reuse, R47 ;  /* 0x80000059842f7223 */ /* 0x080fe2000001002f */
[----:B-----5:R-:W-:Y:S01]  /*7ec0*/  IADD3.X R5, R80, UR25, RZ, P1, !PT ;  /* 0x0000001950057c10 */ /* 0x020fe20008ffe4ff */
[----:B------:R-:W-:Y:S01]  /*7ed0*/  FFMA.FTZ R46, R130, -R89, R46 ;  /* 0x80000059822e7223 */ /* 0x000fe2000001002e */
[C---:B------:R-:W-:Y:S01]  /*7ee0*/  FMUL.FTZ R49, R64.reuse, R49 ;  /* 0x0000003140317220 */ /* 0x040fe20000410000 */
[----:B------:R-:W-:Y:S01]  /*7ef0*/  FMUL.FTZ R48, R64, R48 ;  /* 0x0000003040307220 */ /* 0x000fe20000410000 */
[----:B------:R-:W-:Y:S01]  /*7f00*/  F2FP.F16.F32.PACK_AB R52, R52, R53 ;  /* 0x000000353434723e */ /* 0x000fe200000000ff */
[----:B------:R-:W-:Y:S01]  /*7f10*/  FFMA.FTZ R105, R118, -R89, R32 ;  /* 0x8000005976697223 */ /* 0x000fe20000010020 */
[----:B------:R-:W5:Y:S01]  /*7f20*/  LDL.LU R53, [R1+0x14] ;  /* 0x0000140001357983 */ /* 0x000f620000300800 */
[----:B0-----:R-:W-:Y:S01]  /*7f30*/  IADD3 R6, P1, R70, UR24, RZ ;  /* 0x0000001846067c10 */ /* 0x001fe2000ff3e0ff */
[----:B------:R-:W-:Y:S01]  /*7f40*/  FFMA.FTZ R43, R62, R43, -R88 ;  /* 0x0000002b3e2b7223 */ /* 0x000fe20000010858 */
[----:B------:R-:W-:Y:S01]  /*7f50*/  FMUL.FTZ R32, R64, R29 ;  /* 0x0000001d40207220 */ /* 0x000fe20000410000 */
[----:B------:R0:W-:Y:S01]  /*7f60*/  STG.E.U16 desc[UR18][R2.64+0x4], R0 ;  /* 0x0000040002007986 */ /* 0x0001e2000c101512 */
[----:B------:R-:W-:Y:S01]  /*7f70*/  PRMT R29, R56, 0x7632, R29 ;  /* 0x00007632381d7816 */ /* 0x000fe2000000001d */
[C---:B------:R-:W-:Y:S01]  /*7f80*/  FMUL.FTZ R47, R64.reuse, R47 ;  /* 0x0000002f402f7220 */ /* 0x040fe20000410000 */
[----:B------:R-:W-:Y:S01]  /*7f90*/  FMUL.FTZ R46, R64, R46 ;  /* 0x0000002e402e7220 */ /* 0x000fe20000410000 */
[----:B------:R1:W-:Y:S01]  /*7fa0*/  STG.E.U16 desc[UR18][R2.64+0x6], R7 ;  /* 0x0000060702007986 */ /* 0x0003e2000c101512 */
[----:B------:R-:W-:Y:S01]  /*7fb0*/  F2FP.F16.F32.PACK_AB R50, R50, R51 ;  /* 0x000000333232723e */ /* 0x000fe200000000ff */
[----:B------:R-:W-:Y:S01]  /*7fc0*/  FFMA.FTZ R43, R127, -R89, R43 ;  /* 0x800000597f2b7223 */ /* 0x000fe2000001002b */
[----:B------:R-:W-:Y:S01]  /*7fd0*/  F2FP.F16.F32.PACK_AB R48, R48, R49 ;  /* 0x000000313030723e */ /* 0x000fe200000000ff */
[----:B------:R-:W5:Y:S01]  /*7fe0*/  LDL.LU R51, [R1+0x18] ;  /* 0x0000180001337983 */ /* 0x000f620000300800 */
[----:B------:R-:W-:Y:S01]  /*7ff0*/  FFMA.FTZ R87, R126, -R89, R42 ;  /* 0x800000597e577223 */ /* 0x000fe2000001002a */
[----:B0-----:R-:W-:-:S02]  /*8000*/  PRMT R0, R54, 0x7632, R0 ;  /* 0x0000763236007816 */ /* 0x001fc40000000000 */
[----:B------:R-:W5:Y:S01]  /*8010*/  LDL.LU R49, [R1+0xc] ;  /* 0x00000c0001317983 */ /* 0x000f620000300800 */
[----:B-1----:R-:W-:Y:S02]  /*8020*/  IADD3.X R7, R68, UR25, RZ, P1, !PT ;  /* 0x0000001944077c10 */ /* 0x002fe40008ffe4ff */
[----:B------:R-:W-:Y:S02]  /*8030*/  PRMT R3, R52, 0x7632, R3 ;  /* 0x0000763234037816 */ /* 0x000fe40000000003 */
[----:B------:R-:W-:Y:S01]  /*8040*/  IADD3 R2, P1, R61, UR24, RZ ;  /* 0x000000183d027c10 */ /* 0x000fe2000ff3e0ff */
[----:B------:R-:W-:Y:S01]  /*8050*/  STG.E.U16 desc[UR18][R4.64], R56 ;  /* 0x0000003804007986 */ /* 0x000fe2000c101512 */
[----:B------:R-:W-:Y:S01]  /*8060*/  F2FP.F16.F32.PACK_AB R46, R46, R47 ;  /* 0x0000002f2e2e723e */ /* 0x000fe200000000ff */
[C---:B------:R-:W-:Y:S02]  /*8070*/  FMUL.FTZ R43, R64.reuse, R43 ;  /* 0x0000002b402b7220 */ /* 0x040fe40000410000 */
[----:B------:R-:W-:Y:S01]  /*8080*/  STG.E.U16 desc[UR18][R4.64+0x2], R29 ;  /* 0x0000021d04007986 */ /* 0x000fe2000c101512 */
[----:B------:R-:W-:-:S03]  /*8090*/  FMUL.FTZ R10, R64, R87 ;  /* 0x00000057400a7220 */ /* 0x000fc60000410000 */
[----:B------:R-:W-:Y:S04]  /*80a0*/  STG.E.U16 desc[UR18][R4.64+0x4], R54 ;  /* 0x0000043604007986 */ /* 0x000fe8000c101512 */
[----:B------:R0:W-:Y:S04]  /*80b0*/  STG.E.U16 desc[UR18][R4.64+0x6], R0 ;  /* 0x0000060004007986 */ /* 0x0001e8000c101512 */
[----:B------:R2:W-:Y:S04]  /*80c0*/  STG.E.U16 desc[UR18][R6.64+0x2], R3 ;  /* 0x0000020306007986 */ /* 0x0005e8000c101512 */
[----:B------:R-:W5:Y:S01]  /*80d0*/  LDL.LU R47, [R1+0x10] ;  /* 0x00001000012f7983 */ /* 0x000f620000300800 */
[----:B0-----:R-:W-:-:S02]  /*80e0*/  PRMT R5, R50, 0x7632, R5 ;  /* 0x0000763232057816 */ /* 0x001fc40000000005 */
[----:B------:R-:W-:Y:S02]  /*80f0*/  PRMT R29, R48, 0x7632, R29 ;  /* 0x00007632301d7816 */ /* 0x000fe4000000001d */
[----:B------:R-:W-:Y:S01]  /*8100*/  PRMT R0, R46, 0x7632, R0 ;  /* 0x000076322e007816 */ /* 0x000fe20000000000 */
[----:B------:R4:W-:Y:S01]  /*8110*/  STG.E.U16 desc[UR18][R6.64+0x6], R5 ;  /* 0x0000060506007986 */ /* 0x0009e2000c101512 */
[----:B------:R-:W-:-:S03]  /*8120*/  F2FP.F16.F32.PACK_AB R10, R10, R43 ;  /* 0x0000002b0a0a723e */ /* 0x000fc600000000ff */
[----:B------:R-:W-:Y:S04]  /*8130*/  STG.E.U16 desc[UR18][R6.64], R52 ;  /* 0x0000003406007986 */ /* 0x000fe8000c101512 */
[----:B------:R-:W-:Y:S01]  /*8140*/  STG.E.U16 desc[UR18][R6.64+0x4], R50 ;  /* 0x0000043206007986 */ /* 0x000fe2000c101512 */
[----:B--2---:R-:W-:Y:S02]  /*8150*/  IADD3.X R3, R59, UR25, RZ, P1, !PT ;  /* 0x000000193b037c10 */ /* 0x004fe40008ffe4ff */
[----:B---3--:R-:W-:Y:S02]  /*8160*/  IADD3 R4, P1, R35, UR24, RZ ;  /* 0x0000001823047c10 */ /* 0x008fe4000ff3e0ff */
[----:B------:R-:W2:Y:S02]  /*8170*/  LDL.LU R35, [R1+0x4] ;  /* 0x0000040001237983 */ /* 0x000ea40000300800 */
[----:B----4-:R-:W-:-:S02]  /*8180*/  IADD3.X R5, R31, UR25, RZ, P1, !PT ;  /* 0x000000191f057c10 */ /* 0x010fc40008ffe4ff */
[----:B------:R-:W3:Y:S04]  /*8190*/  LDL.LU R31, [R1+0x8] ;  /* 0x00000800011f7983 */ /* 0x000ee80000300800 */
[----:B------:R-:W-:Y:S04]  /*81a0*/  STG.E.U16 desc[UR18][R2.64], R48 ;  /* 0x0000003002007986 */ /* 0x000fe8000c101512 */
[----:B------:R-:W-:Y:S04]  /*81b0*/  STG.E.U16 desc[UR18][R2.64+0x2], R29 ;  /* 0x0000021d02007986 */ /* 0x000fe8000c101512 */
[----:B------:R-:W-:Y:S04]  /*81c0*/  STG.E.U16 desc[UR18][R2.64+0x4], R46 ;  /* 0x0000042e02007986 */ /* 0x000fe8000c101512 */
[----:B------:R0:W-:Y:S04]  /*81d0*/  STG.E.U16 desc[UR18][R2.64+0x6], R0 ;  /* 0x0000060002007986 */ /* 0x0001e8000c101512 */
[----:B------:R1:W-:Y:S01]  /*81e0*/  STG.E.U16 desc[UR18][R4.64+0x4], R10 ;  /* 0x0000040a04007986 */ /* 0x0003e2000c101512 */
[----:B0-----:R-:W-:-:S03]  /*81f0*/  PRMT R3, R10, 0x7632, R3 ;  /* 0x000076320a037816 */ /* 0x001fc60000000003 */
[----:B-1----:R-:W4:Y:S01]  /*8200*/  LDL.LU R10, [R1] ;  /* 0x00000000010a7983 */ /* 0x002f220000300800 */
[----:B------:R-:W-:Y:S01]  /*8210*/  FFMA.FTZ R44, R65, R44, -R88 ;  /* 0x0000002c412c7223 */ /* 0x000fe20000010858 */
[----:B------:R-:W-:-:S03]  /*8220*/  FFMA.FTZ R45, R129, -R89, R45 ;  /* 0x80000059812d7223 */ /* 0x000fc6000001002d */
[----:B------:R-:W-:Y:S01]  /*8230*/  FFMA.FTZ R44, R128, -R89, R44 ;  /* 0x80000059802c7223 */ /* 0x000fe2000001002c */
[C---:B------:R-:W-:Y:S01]  /*8240*/  FMUL.FTZ R45, R64.reuse, R45 ;  /* 0x0000002d402d7220 */ /* 0x040fe20000410000 */
[C-C-:B------:R-:W-:Y:S02]  /*8250*/  FFMA.FTZ R40, R65.reuse, R40, -R88.reuse ;  /* 0x0000002841287223 */ /* 0x140fe40000010858 */
[----:B------:R-:W-:Y:S01]  /*8260*/  FMUL.FTZ R44, R64, R44 ;  /* 0x0000002c402c7220 */ /* 0x000fe20000410000 */
[C-C-:B------:R-:W-:Y:S01]  /*8270*/  FFMA.FTZ R26, R62.reuse, R26, -R88.reuse ;  /* 0x0000001a3e1a7223 */ /* 0x140fe20000010858 */
[C-C-:B------:R-:W-:Y:S01]  /*8280*/  FFMA.FTZ R21, R62.reuse, R21, -R88.reuse ;  /* 0x000000153e157223 */ /* 0x140fe20000010858 */
[C-C-:B------:R-:W-:Y:S01]  /*8290*/  FFMA.FTZ R15, R62.reuse, R15, -R88.reuse ;  /* 0x0000000f3e0f7223 */ /* 0x140fe20000010858 */
[C-C-:B------:R-:W-:Y:S01]  /*82a0*/  FFMA.FTZ R98, R62.reuse, R98, -R88.reuse ;  /* 0x000000623e627223 */ /* 0x140fe20000010858 */
[C-C-:B------:R-:W-:Y:S01]  /*82b0*/  FFMA.FTZ R90, R62.reuse, R90, -R88.reuse ;  /* 0x0000005a3e5a7223 */ /* 0x140fe20000010858 */
[--C-:B------:R-:W-:Y:S01]  /*82c0*/  FFMA.FTZ R81, R65, R81, -R88.reuse ;  /* 0x0000005141517223 */ /* 0x100fe20000010858 */
[----:B------:R-:W-:Y:S01]  /*82d0*/  FFMA.FTZ R62, R62, R93, -R88 ;  /* 0x0000005d3e3e7223 */ /* 0x000fe20000010858 */
[----:B------:R-:W-:Y:S01]  /*82e0*/  F2FP.F16.F32.PACK_AB R44, R44, R45 ;  /* 0x0000002d2c2c723e */ /* 0x000fe200000000ff */
[-C--:B------:R-:W-:Y:S01]  /*82f0*/  FFMA.FTZ R91, R124, -R89.reuse, R40 ;  /* 0x800000597c5b7223 */ /* 0x080fe20000010028 */
[-C--:B------:R-:W-:Y:S01]  /*8300*/  FFMA.FTZ R93, R122, -R89.reuse, R38 ;  /* 0x800000597a5d7223 */ /* 0x080fe20000010026 */
[-C--:B------:R-:W-:Y:S01]  /*8310*/  FFMA.FTZ R15, R107, -R89.reuse, R15 ;  /* 0x800000596b0f7223 */ /* 0x080fe2000001000f */
[-C--:B------:R-:W-:Y:S01]  /*8320*/  FFMA.FTZ R107, R106, -R89.reuse, R14 ;  /* 0x800000596a6b7223 */ /* 0x080fe2000001000e */
[----:B------:R-:W-:Y:S01]  /*8330*/  FFMA.FTZ R81, R8, -R89, R81 ;  /* 0x8000005908517223 */ /* 0x000fe20000010051 */
[----:B------:R-:W-:Y:S01]  /*8340*/  PRMT R7, R44, 0x7632, R7 ;  /* 0x000076322c077816 */ /* 0x000fe20000000007 */
[C---:B------:R-:W-:Y:S01]  /*8350*/  FMUL.FTZ R41, R64.reuse, R41 ;  /* 0x0000002940297220 */ /* 0x040fe20000410000 */
[C---:B------:R-:W-:Y:S01]  /*8360*/  FMUL.FTZ R8, R64.reuse, R91 ;  /* 0x0000005b40087220 */ /* 0x040fe20000410000 */
[C---:B------:R-:W-:Y:S01]  /*8370*/  FMUL.FTZ R39, R64.reuse, R39 ;  /* 0x0000002740277220 */ /* 0x040fe20000410000 */
[C---:B------:R-:W-:Y:S01]  /*8380*/  FMUL.FTZ R14, R64.reuse, R93 ;  /* 0x0000005d400e7220 */ /* 0x040fe20000410000 */
[----:B------:R-:W-:Y:S01]  /*8390*/  FMUL.FTZ R37, R64, R37 ;  /* 0x0000002540257220 */ /* 0x000fe20000410000 */
[----:B-----5:R-:W-:Y:S01]  /*83a0*/  IADD3 R6, P1, R53, UR24, RZ ;  /* 0x0000001835067c10 */ /* 0x020fe2000ff3e0ff */
[----:B------:R0:W-:Y:S01]  /*83b0*/  STG.E.U16 desc[UR18][R4.64+0x2], R7 ;  /* 0x0000020704007986 */ /* 0x0001e2000c101512 */
[----:B------:R-:W-:Y:S01]  /*83c0*/  F2FP.F16.F32.PACK_AB R8, R8, R41 ;  /* 0x000000290808723e */ /* 0x000fe200000000ff */
[----:B------:R-:W-:Y:S01]  /*83d0*/  FMUL.FTZ R33, R64, R33 ;  /* 0x0000002140217220 */ /* 0x000fe20000410000 */
[----:B------:R-:W-:Y:S01]  /*83e0*/  F2FP.F16.F32.PACK_AB R14, R14, R39 ;  /* 0x000000270e0e723e */ /* 0x000fe200000000ff */
[----:B------:R-:W-:Y:S01]  /*83f0*/  FMUL.FTZ R18, R64, R105 ;  /* 0x0000006940127220 */ /* 0x000fe20000410000 */
[----:B------:R-:W-:Y:S01]  /*8400*/  F2FP.F16.F32.PACK_AB R12, R12, R37 ;  /* 0x000000250c0c723e */ /* 0x000fe200000000ff */
[-C--:B------:R-:W-:Y:S01]  /*8410*/  FFMA.FTZ R117, R117, -R89.reuse, R28 ;  /* 0x8000005975757223 */ /* 0x080fe2000001001c */
[----:B------:R-:W-:Y:S01]  /*8420*/  FFMA.FTZ R115, R115, -R89, R26 ;  /* 0x8000005973737223 */ /* 0x000fe2000001001a */
[----:B------:R-:W-:Y:S01]  /*8430*/  STG.E.U16 desc[UR18][R4.64], R44 ;  /* 0x0000002c04007986 */ /* 0x000fe2000c101512 */
[----:B0-----:R-:W-:-:S02]  /*8440*/  IADD3.X R7, R51, UR25, RZ, P1, !PT ;  /* 0x0000001933077c10 */ /* 0x001fc40008ffe4ff */
[----:B------:R-:W-:Y:S01]  /*8450*/  IADD3 R2, P1, R49, UR24, RZ ;  /* 0x0000001831027c10 */ /* 0x000fe2000ff3e0ff */
[----:B------:R0:W-:Y:S01]  /*8460*/  STG.E.U16 desc[UR18][R4.64+0x6], R3 ;  /* 0x0000060304007986 */ /* 0x0001e2000c101512 */
[----:B------:R-:W-:Y:S01]  /*8470*/  PRMT R29, R8, 0x7632, R29 ;  /* 0x00007632081d7816 */ /* 0x000fe2000000001d */
[-C--:B------:R-:W-:Y:S01]  /*8480*/  FFMA.FTZ R21, R111, -R89.reuse, R21 ;  /* 0x800000596f157223 */ /* 0x080fe20000010015 */
[----:B------:R-:W-:Y:S01]  /*8490*/  PRMT R0, R14, 0x7632, R0 ;  /* 0x000076320e007816 */ /* 0x000fe20000000000 */
[----:B------:R-:W-:Y:S01]  /*84a0*/  FFMA.FTZ R111, R110, -R89, R20 ;  /* 0x800000596e6f7223 */ /* 0x000fe20000010014 */
[C---:B------:R-:W-:Y:S01]  /*84b0*/  FMUL.FTZ R117, R64.reuse, R117 ;  /* 0x0000007540757220 */ /* 0x040fe20000410000 */
[----:B------:R-:W-:Y:S01]  /*84c0*/  FMUL.FTZ R115, R64, R115 ;  /* 0x0000007340737220 */ /* 0x000fe20000410000 */
[----:B------:R-:W-:Y:S01]  /*84d0*/  F2FP.F16.F32.PACK_AB R18, R18, R33 ;  /* 0x000000211212723e */ /* 0x000fe200000000ff */
[C---:B------:R-:W-:Y:S01]  /*84e0*/  FMUL.FTZ R23, R64.reuse, R23 ;  /* 0x0000001740177220 */ /* 0x040fe20000410000 */
[----:B------:R-:W-:Y:S01]  /*84f0*/  FMUL.FTZ R20, R64, R113 ;  /* 0x0000007140147220 */ /* 0x000fe20000410000 */
[----:B0-----:R-:W-:Y:S01]  /*8500*/  PRMT R5, R12, 0x7632, R5 ;  /* 0x000076320c057816 */ /* 0x001fe20000000005 */
[----:B------:R0:W-:Y:S01]  /*8510*/  STG.E.U16 desc[UR18][R6.64], R8 ;  /* 0x0000000806007986 */ /* 0x0001e2000c101512 */
[----:B------:R-:W-:-:S03]  /*8520*/  F2FP.F16.F32.PACK_AB R16, R16, R117 ;  /* 0x000000751010723e */ /* 0x000fc600000000ff */
[----:B------:R-:W-:Y:S01]  /*8530*/  STG.E.U16 desc[UR18][R6.64+0x2], R29 ;  /* 0x0000021d06007986 */ /* 0x000fe2000c101512 */
[----:B------:R-:W-:-:S03]  /*8540*/  IADD3.X R3, R47, UR25, RZ, P1, !PT ;  /* 0x000000192f037c10 */ /* 0x000fc60008ffe4ff */
[----:B------:R-:W-:Y:S01]  /*8550*/  STG.E.U16 desc[UR18][R6.64+0x4], R14 ;  /* 0x0000040e06007986 */ /* 0x000fe2000c101512 */
[----:B------:R-:W-:-:S03]  /*8560*/  F2FP.F16.F32.PACK_AB R22, R22, R115 ;  /* 0x000000731616723e */ /* 0x000fc600000000ff */
[----:B------:R1:W-:Y:S01]  /*8570*/  STG.E.U16 desc[UR18][R6.64+0x6], R0 ;  /* 0x0000060006007986 */ /* 0x0003e2000c101512 */
[C---:B------:R-:W-:Y:S01]  /*8580*/  FMUL.FTZ R21, R64.reuse, R21 ;  /* 0x0000001540157220 */ /* 0x040fe20000410000 */
[----:B------:R-:W-:Y:S02]  /*8590*/  FMUL.FTZ R26, R64, R111 ;  /* 0x0000006f401a7220 */ /* 0x000fe40000410000 */
[----:B------:R-:W-:Y:S01]  /*85a0*/  STG.E.U16 desc[UR18][R2.64+0x2], R5 ;  /* 0x0000020502007986 */ /* 0x000fe2000c101512 */
[----:B------:R-:W-:Y:S01]  /*85b0*/  F2FP.F16.F32.PACK_AB R20, R20, R23 ;  /* 0x000000171414723e */ /* 0x000fe200000000ff */
[----:B------:R-:W-:Y:S01]  /*85c0*/  FFMA.FTZ R13, R36, -R89, R13 ;  /* 0x80000059240d7223 */ /* 0x000fe2000001000d */
[----:B0-----:R-:W-:Y:S02]  /*85d0*/  PRMT R8, R16, 0x7632, R8 ;  /* 0x0000763210087816 */ /* 0x001fe40000000008 */
[----:B-1----:R-:W-:Y:S01]  /*85e0*/  PRMT R7, R18, 0x7632, R7 ;  /* 0x0000763212077816 */ /* 0x002fe20000000007 */
[----:B------:R-:W-:Y:S01]  /*85f0*/  STG.E.U16 desc[UR18][R2.64], R12 ;  /* 0x0000000c02007986 */ /* 0x000fe2000c101512 */
[----:B------:R-:W-:Y:S01]  /*8600*/  PRMT R0, R22, 0x7632, R0 ;  /* 0x0000763216007816 */ /* 0x000fe20000000000 */
[----:B------:R-:W-:-:S02]  /*8610*/  FMUL.FTZ R17, R64, R17 ;  /* 0x0000001140117220 */ /* 0x000fc40000410000 */
[----:B------:R-:W-:Y:S01]  /*8620*/  STG.E.U16 desc[UR18][R2.64+0x4], R18 ;  /* 0x0000041202007986 */ /* 0x000fe2000c101512 */
[C---:B------:R-:W-:Y:S01]  /*8630*/  FMUL.FTZ R24, R64.reuse, R109 ;  /* 0x0000006d40187220 */ /* 0x040fe20000410000 */
[C---:B------:R-:W-:Y:S02]  /*8640*/  FMUL.FTZ R15, R64.reuse, R15 ;  /* 0x0000000f400f7220 */ /* 0x040fe40000410000 */
[----:B------:R0:W-:Y:S01]  /*8650*/  STG.E.U16 desc[UR18][R2.64+0x6], R7 ;  /* 0x0000060702007986 */ /* 0x0001e2000c101512 */
[----:B------:R-:W-:Y:S01]  /*8660*/  FMUL.FTZ R30, R64, R107 ;  /* 0x0000006b401e7220 */ /* 0x000fe20000410000 */
[----:B------:R-:W-:Y:S01]  /*8670*/  F2FP.F16.F32.PACK_AB R21, R26, R21 ;  /* 0x000000151a15723e */ /* 0x000fe200000000ff */
[C---:B------:R-:W-:Y:S01]  /*8680*/  FMUL.FTZ R13, R64.reuse, R13 ;  /* 0x0000000d400d7220 */ /* 0x040fe20000410000 */
[----:B------:R-:W-:Y:S01]  /*8690*/  FMUL.FTZ R28, R64, R119 ;  /* 0x00000077401c7220 */ /* 0x000fe20000410000 */
[----:B------:R-:W-:Y:S02]  /*86a0*/  F2FP.F16.F32.PACK_AB R17, R24, R17 ;  /* 0x000000111811723e */ /* 0x000fe400000000ff */
[----:B0-----:R-:W-:-:S02]  /*86b0*/  PRMT R3, R20, 0x7632, R3 ;  /* 0x0000763214037816 */ /* 0x001fc40000000003 */
[----:B------:R-:W-:Y:S01]  /*86c0*/  F2FP.F16.F32.PACK_AB R15, R30, R15 ;  /* 0x0000000f1e0f723e */ /* 0x000fe200000000ff */
[----:B------:R-:W-:Y:S01]  /*86d0*/  FMUL.FTZ R19, R64, R19 ;  /* 0x0000001340137220 */ /* 0x000fe20000410000 */
[----:B------:R-:W-:Y:S01]  /*86e0*/  F2FP.F16.F32.PACK_AB R13, R28, R13 ;  /* 0x0000000d1c0d723e */ /* 0x000fe200000000ff */
[----:B------:R-:W-:Y:S01]  /*86f0*/  FMUL.FTZ R38, R64, R121 ;  /* 0x0000007940267220 */ /* 0x000fe20000410000 */
[----:B------:R-:W-:Y:S01]  /*8700*/  FFMA.FTZ R9, R9, -R89, R66 ;  /* 0x8000005909097223 */ /* 0x000fe20000010042 */
[----:B------:R-:W-:Y:S01]  /*8710*/  F2FP.F16.F32.PACK_AB R25, R34, R25 ;  /* 0x000000192219723e */ /* 0x000fe200000000ff */
[----:B------:R-:W-:Y:S01]  /*8720*/  FMUL.FTZ R36, R64, R81 ;  /* 0x0000005140247220 */ /* 0x000fe20000410000 */
[----:B------:R-:W-:Y:S01]  /*8730*/  F2FP.F16.F32.PACK_AB R11, R32, R11 ;  /* 0x0000000b200b723e */ /* 0x000fe200000000ff */
[----:B------:R-:W-:Y:S01]  /*8740*/  FMUL.FTZ R9, R64, R9 ;  /* 0x0000000940097220 */ /* 0x000fe20000410000 */
[----:B------:R-:W-:Y:S01]  /*8750*/  F2FP.F16.F32.PACK_AB R19, R38, R19 ;  /* 0x000000132613723e */ /* 0x000fe200000000ff */
[----:B------:R-:W-:Y:S01]  /*8760*/  FMUL.FTZ R42, R64, R123 ;  /* 0x0000007b402a7220 */ /* 0x000fe20000410000 */
[-C--:B------:R-:W-:Y:S01]  /*8770*/  FFMA.FTZ R69, R69, -R89.reuse, R84 ;  /* 0x8000005945457223 */ /* 0x080fe20000010054 */
[-C--:B------:R-:W-:Y:S01]  /*8780*/  FFMA.FTZ R67, R67, -R89.reuse, R98 ;  /* 0x8000005943437223 */ /* 0x080fe20000010062 */
[----:B------:R-:W-:Y:S01]  /*8790*/  FFMA.FTZ R97, R83, -R89, R97 ;  /* 0x8000005953617223 */ /* 0x000fe20000010061 */
[----:B------:R-:W-:Y:S01]  /*87a0*/  FFMA.FTZ R103, R65, R103, -R88 ;  /* 0x0000006741677223 */ /* 0x000fe20000010858 */
        /* <DEDUP_REMOVED lines=9> */
[----:B------:R-:W-:Y:S01]  /*8840*/  FFMA.FTZ R65, R65, R92, -R88 ;  /* 0x0000005c41417223 */ /* 0x000fe20000010858 */
[----:B------:R-:W-:Y:S01]  /*8850*/  FFMA.FTZ R101, R101, -R89, R62 ;  /* 0x8000005965657223 */ /* 0x000fe2000001003e */
[----:B------:R-:W-:Y:S01]  /*8860*/  F2FP.F16.F32.PACK_AB R40, R40, R69 ;  /* 0x000000452828723e */ /* 0x000fe200000000ff */
[----:B------:R-:W-:Y:S01]  /*8870*/  FMUL.FTZ R71, R64, R71 ;  /* 0x0000004740477220 */ /* 0x000fe20000410000 */
[----:B------:R-:W-:Y:S01]  /*8880*/  F2FP.F16.F32.PACK_AB R58, R58, R67 ;  /* 0x000000433a3a723e */ /* 0x000fe200000000ff */
[C---:B------:R-:W-:Y:S01]  /*8890*/  FMUL.FTZ R66, R64.reuse, R103 ;  /* 0x0000006740427220 */ /* 0x040fe20000410000 */
[C---:B------:R-:W-:Y:S01]  /*88a0*/  FMUL.FTZ R83, R64.reuse, R83 ;  /* 0x0000005340537220 */ /* 0x040fe20000410000 */
[----:B------:R-:W-:Y:S01]  /*88b0*/  FMUL.FTZ R62, R64, R85 ;  /* 0x00000055403e7220 */ /* 0x000fe20000410000 */
[-C--:B------:R-:W-:Y:S01]  /*88c0*/  FFMA.FTZ R65, R102, -R89.reuse, R65 ;  /* 0x8000005966417223 */ /* 0x080fe20000010041 */
[----:B------:R-:W-:Y:S01]  /*88d0*/  FFMA.FTZ R63, R100, -R89, R63 ;  /* 0x80000059643f7223 */ /* 0x000fe2000001003f */
        /* <DEDUP_REMOVED lines=12> */
[----:B---3--:R-:W-:Y:S02]  /*89a0*/  IADD3.X R5, R31, UR25, RZ, P1, !PT ;  /* 0x000000191f057c10 */ /* 0x008fe40008ffe4ff */
[----:B------:R-:W-:-:S03]  /*89b0*/  IADD3 R6, P1, R161, UR24, RZ ;  /* 0x00000018a1067c10 */ /* 0x000fc6000ff3e0ff */
[----:B------:R-:W-:Y:S04]  /*89c0*/  STG.E.U16 desc[UR18][R4.64], R16 ;  /* 0x0000001004007986 */ /* 0x000fe8000c101512 */
[----:B------:R0:W-:Y:S04]  /*89d0*/  STG.E.U16 desc[UR18][R4.64+0x2], R8 ;  /* 0x0000020804007986 */ /* 0x0001e8000c101512 */
[----:B------:R-:W-:Y:S04]  /*89e0*/  STG.E.U16 desc[UR18][R4.64+0x4], R22 ;  /* 0x0000041604007986 */ /* 0x000fe8000c101512 */
[----:B------:R1:W-:Y:S01]  /*89f0*/  STG.E.U16 desc[UR18][R4.64+0x6], R0 ;  /* 0x0000060004007986 */ /* 0x0003e2000c101512 */
[----:B0-----:R-:W-:-:S02]  /*8a00*/  PRMT R8, R17, 0x7632, R8 ;  /* 0x0000763211087816 */ /* 0x001fc40000000008 */
[----:B----4-:R-:W-:Y:S02]  /*8a10*/  IADD3.X R7, R10, UR25, RZ, P1, !PT ;  /* 0x000000190a077c10 */ /* 0x010fe40008ffe4ff */
[----:B------:R-:W-:Y:S02]  /*8a20*/  IADD3 R2, P1, R159, UR24, RZ ;  /* 0x000000189f027c10 */ /* 0x000fe4000ff3e0ff */
[----:B-1----:R-:W-:Y:S01]  /*8a30*/  PRMT R5, R21, 0x7632, R5 ;  /* 0x0000763215057816 */ /* 0x002fe20000000005 */
[----:B------:R0:W-:Y:S01]  /*8a40*/  STG.E.U16 desc[UR18][R6.64+0x2], R3 ;  /* 0x0000020306007986 */ /* 0x0001e2000c101512 */
[----:B------:R-:W-:-:S03]  /*8a50*/  PRMT R0, R15, 0x7632, R0 ;  /* 0x000076320f007816 */ /* 0x000fc60000000000 */
[----:B------:R-:W-:Y:S04]  /*8a60*/  STG.E.U16 desc[UR18][R6.64], R20 ;  /* 0x0000001406007986 */ /* 0x000fe8000c101512 */
[----:B------:R-:W-:Y:S01]  /*8a70*/  STG.E.U16 desc[UR18][R6.64+0x4], R21 ;  /* 0x0000041506007986 */ /* 0x000fe2000c101512 */
[----:B0-----:R-:W-:Y:S02]  /*8a80*/  IADD3.X R3, R160, UR25, RZ, P1, !PT ;  /* 0x00000019a0037c10 */ /* 0x001fe40008ffe4ff */
[----:B------:R-:W-:Y:S01]  /*8a90*/  IADD3 R4, P1, R157, UR24, RZ ;  /* 0x000000189d047c10 */ /* 0x000fe2000ff3e0ff */
[----:B------:R0:W-:Y:S04]  /*8aa0*/  STG.E.U16 desc[UR18][R6.64+0x6], R5 ;  /* 0x0000060506007986 */ /* 0x0001e8000c101512 */
[----:B------:R-:W-:Y:S04]  /*8ab0*/  STG.E.U16 desc[UR18][R2.64], R17 ;  /* 0x0000001102007986 */ /* 0x000fe8000c101512 */
[----:B------:R1:W-:Y:S01]  /*8ac0*/  STG.E.U16 desc[UR18][R2.64+0x2], R8 ;  /* 0x0000020802007986 */ /* 0x0003e2000c101512 */
[----:B0-----:R-:W-:-:S02]  /*8ad0*/  IADD3.X R5, R158, UR25, RZ, P1, !PT ;  /* 0x000000199e057c10 */ /* 0x001fc40008ffe4ff */
[----:B------:R-:W-:Y:S02]  /*8ae0*/  PRMT R7, R13, 0x7632, R7 ;  /* 0x000076320d077816 */ /* 0x000fe40000000007 */
[----:B------:R-:W-:Y:S01]  /*8af0*/  IADD3 R6, P1, R155, UR24, RZ ;  /* 0x000000189b067c10 */ /* 0x000fe2000ff3e0ff */
[----:B------:R-:W-:Y:S04]  /*8b00*/  STG.E.U16 desc[UR18][R2.64+0x4], R15 ;  /* 0x0000040f02007986 */ /* 0x000fe8000c101512 */
[----:B------:R0:W-:Y:S01]  /*8b10*/  STG.E.U16 desc[UR18][R2.64+0x6], R0 ;  /* 0x0000060002007986 */ /* 0x0001e2000c101512 */
[----:B-1----:R-:W-:-:S03]  /*8b20*/  PRMT R8, R11, 0x7632, R8 ;  /* 0x000076320b087816 */ /* 0x002fc60000000008 */
[----:B------:R1:W-:Y:S01]  /*8b30*/  STG.E.U16 desc[UR18][R4.64+0x2], R7 ;  /* 0x0000020704007986 */ /* 0x0003e2000c101512 */
[----:B0-----:R-:W-:Y:S02]  /*8b40*/  PRMT R3, R25, 0x7632, R3 ;  /* 0x0000763219037816 */ /* 0x001fe40000000003 */
[----:B------:R-:W-:Y:S02]  /*8b50*/  PRMT R0, R19, 0x7632, R0 ;  /* 0x0000763213007816 */ /* 0x000fe40000000000 */
[----:B-1----:R-:W-:Y:S02]  /*8b60*/  IADD3.X R7, R156, UR25, RZ, P1, !PT ;  /* 0x000000199c077c10 */ /* 0x002fe40008ffe4ff */
[----:B------:R-:W-:Y:S01]  /*8b70*/  IADD3 R2, P1, R153, UR24, RZ ;  /* 0x0000001899027c10 */ /* 0x000fe2000ff3e0ff */
[----:B------:R-:W-:Y:S04]  /*8b80*/  STG.E.U16 desc[UR18][R4.64], R13 ;  /* 0x0000000d04007986 */ /* 0x000fe8000c101512 */
[----:B------:R-:W-:Y:S04]  /*8b90*/  STG.E.U16 desc[UR18][R4.64+0x4], R25 ;  /* 0x0000041904007986 */ /* 0x000fe8000c101512 */
[----:B------:R0:W-:Y:S04]  /*8ba0*/  STG.E.U16 desc[UR18][R4.64+0x6], R3 ;  /* 0x0000060304007986 */ /* 0x0001e8000c101512 */
[----:B------:R-:W-:Y:S04]  /*8bb0*/  STG.E.U16 desc[UR18][R6.64], R11 ;  /* 0x0000000b06007986 */ /* 0x000fe8000c101512 */
[----:B------:R-:W-:Y:S04]  /*8bc0*/  STG.E.U16 desc[UR18][R6.64+0x2], R8 ;  /* 0x0000020806007986 */ /* 0x000fe8000c101512 */
[----:B------:R-:W-:Y:S01]  /*8bd0*/  STG.E.U16 desc[UR18][R6.64+0x4], R19 ;  /* 0x0000041306007986 */ /* 0x000fe2000c101512 */
[----:B0-----:R-:W-:-:S02]  /*8be0*/  IADD3.X R3, R154, UR25, RZ, P1, !PT ;  /* 0x000000199a037c10 */ /* 0x001fc40008ffe4ff */
[----:B------:R-:W-:Y:S01]  /*8bf0*/  PRMT R5, R9, 0x7632, R5 ;  /* 0x0000763209057816 */ /* 0x000fe20000000005 */
[----:B------:R0:W-:Y:S01]  /*8c00*/  STG.E.U16 desc[UR18][R6.64+0x6], R0 ;  /* 0x0000060006007986 */ /* 0x0001e2000c101512 */
[----:B------:R-:W-:-:S03]  /*8c10*/  IADD3 R4, P1, R151, UR24, RZ ;  /* 0x0000001897047c10 */ /* 0x000fc6000ff3e0ff */
[----:B------:R-:W-:Y:S01]  /*8c20*/  STG.E.U16 desc[UR18][R2.64], R9 ;  /* 0x0000000902007986 */ /* 0x000fe2000c101512 */
[----:B0-----:R-:W-:-:S03]  /*8c30*/  PRMT R7, R27, 0x7632, R7 ;  /* 0x000076321b077816 */ /* 0x001fc60000000007 */
[----:B------:R0:W-:Y:S01]  /*8c40*/  STG.E.U16 desc[UR18][R2.64+0x2], R5 ;  /* 0x0000020502007986 */ /* 0x0001e2000c101512 */
[----:B------:R-:W-:-:S03]  /*8c50*/  PRMT R0, R40, 0x7632, R0 ;  /* 0x0000763228007816 */ /* 0x000fc60000000000 */
[----:B------:R-:W-:Y:S04]  /*8c60*/  STG.E.U16 desc[UR18][R2.64+0x4], R27 ;  /* 0x0000041b02007986 */ /* 0x000fe8000c101512 */
[----:B------:R1:W-:Y:S01]  /*8c70*/  STG.E.U16 desc[UR18][R2.64+0x6], R7 ;  /* 0x0000060702007986 */ /* 0x0003e2000c101512 */
[----:B0-----:R-:W-:Y:S02]  /*8c80*/  IADD3.X R5, R152, UR25, RZ, P1, !PT ;  /* 0x0000001998057c10 */ /* 0x001fe40008ffe4ff */
[----:B------:R-:W-:Y:S02]  /*8c90*/  IADD3 R6, P1, R149, UR24, RZ ;  /* 0x0000001895067c10 */ /* 0x000fe4000ff3e0ff */
[----:B-1----:R-:W-:Y:S01]  /*8ca0*/  PRMT R3, R58, 0x7632, R3 ;  /* 0x000076323a037816 */ /* 0x002fe20000000003 */
[----:B------:R-:W-:Y:S01]  /*8cb0*/  STG.E.U16 desc[UR18][R4.64], R40 ;  /* 0x0000002804007986 */ /* 0x000fe2000c101512 */
[----:B------:R-:W-:-:S03]  /*8cc0*/  IADD3.X R7, R150, UR25, RZ, P1, !PT ;  /* 0x0000001996077c10 */ /* 0x000fc60008ffe4ff */
[----:B------:R0:W-:Y:S01]  /*8cd0*/  STG.E.U16 desc[UR18][R4.64+0x2], R0 ;  /* 0x0000020004007986 */ /* 0x0001e2000c101512 */
[----:B------:R-:W-:-:S03]  /*8ce0*/  IADD3 R2, P1, R147, UR24, RZ ;  /* 0x0000001893027c10 */ /* 0x000fc6000ff3e0ff */
[----:B------:R-:W-:Y:S04]  /*8cf0*/  STG.E.U16 desc[UR18][R4.64+0x4], R58 ;  /* 0x0000043a04007986 */ /* 0x000fe8000c101512 */
        /* <DEDUP_REMOVED lines=15> */
.L_x_2089:
        /* <DEDUP_REMOVED lines=16> */
[----:B01----:R-:W-:Y:S02]  /*8ef0*/  LOP3.LUT R3, RZ, R20, RZ, 0x33, !PT ;  /* 0x00000014ff037212 */ /* 0x003fe400078e33ff */
[----:B------:R-:W-:Y:S02]  /*8f00*/  LOP3.LUT R0, RZ, R21, RZ, 0x33, !PT ;  /* 0x00000015ff007212 */ /* 0x000fe400078e33ff */
        /* <DEDUP_REMOVED lines=63> */
.L_x_2116:
        /* <DEDUP_REMOVED lines=42> */
.L_x_2103:
[----:B------:R-:W-:Y:S05]  /*95a0*/  BSYNC B1 ;  /* 0x0000000000017941 */ /* 0x000fea0003800000 */
.L_x_2102:
        /* <DEDUP_REMOVED lines=18> */
.L_x_2106:
        /* <DEDUP_REMOVED lines=55> */
.L_x_2105:
[----:B------:R-:W-:Y:S05]  /*9a40*/  BSYNC B1 ;  /* 0x0000000000017941 */ /* 0x000fea0003800000 */
.L_x_2104:
        /* <DEDUP_REMOVED lines=35> */
.L_x_2108:
[----:B------:R-:W-:Y:S05]  /*9c80*/  BSYNC B1 ;  /* 0x0000000000017941 */ /* 0x000fea0003800000 */
.L_x_2107:
        /* <DEDUP_REMOVED lines=15> */
.L_x_2101:
[----:B------:R-:W-:Y:S05]  /*9d80*/  BSYNC B0 ;  /* 0x0000000000007941 */ /* 0x000fea0003800000 */
.L_x_2100:
        /* <DEDUP_REMOVED lines=39> */
.L_x_2125:
        /* <DEDUP_REMOVED lines=43> */
.L_x_2135:
        /* <DEDUP_REMOVED lines=38> */
.L_x_2145:
[----:B0-----:R-:W-:Y:S01]  /*a510*/  FADD.FTZ R30, R25, R30 ;  /* 0x0000001e191e7221 */ /* 0x001fe20000010000 */
[----:B------:R-:W-:-:S04]  /*a520*/  @!P2 F2FP.F16.F32.PACK_AB R25, RZ, R35 ;  /* 0x00000023ff19a23e */ /* 0x000fc800000000ff */
[----:B------:R-:W-:Y:S02]  /*a530*/  PRMT R31, R25, 0x7610, R31 ;  /* 0x00007610191f7816 */ /* 0x000fe4000000001f */
[----:B------:R-:W-:Y:S02]  /*a540*/  @!P2 F2FP.F16.F32.PACK_AB R30, RZ, R30 ;  /* 0x0000001eff1ea23e */ /* 0x000fe400000000ff */
[----:B------:R-:W-:Y:S01]  /*a550*/  MOV R25, R18 ;  /* 0x0000001200197202 */ /* 0x000fe20000000f00 */
[----:B------:R3:W-:Y:S04]  /*a560*/  @!P2 STG.E.U16 desc[UR18][R26.64+0x50], R31 ;  /* 0x0000501f1a00a986 */ /* 0x0007e8000c101512 */
[----:B------:R3:W-:Y:S02]  /*a570*/  @!P2 STG.E.U16 desc[UR18][R28.64+0x50], R30 ;  /* 0x0000501e1c00a986 */ /* 0x0007e4000c101512 */
.L_x_2111:
[----:B------:R-:W-:Y:S05]  /*a580*/  BSYNC B0 ;  /* 0x0000000000007941 */ /* 0x000fea0003800000 */
.L_x_2110:
        /* <DEDUP_REMOVED lines=145> */
.L_x_2179:
[----:B-12---:R-:W-:Y:S01]  /*aea0*/  FADD.FTZ R30, R46, R25 ;  /* 0x000000192e1e7221 */ /* 0x006fe20000010000 */
[----:B------:R-:W-:-:S04]  /*aeb0*/  @!P0 F2FP.F16.F32.PACK_AB R25, RZ, R34 ;  /* 0x00000022ff19823e */ /* 0x000fc800000000ff */
[----:B------:R-:W-:Y:S01]  /*aec0*/  @!P0 F2FP.F16.F32.PACK_AB R30, RZ, R30 ;  /* 0x0000001eff1e823e */ /* 0x000fe200000000ff */
[----:B------:R4:W-:Y:S04]  /*aed0*/  @!P0 STG.E.U16 desc[UR18][R26.64+0x78], R25 ;  /* 0x000078191a008986 */ /* 0x0009e8000c101512 */
[----:B------:R4:W-:Y:S02]  /*aee0*/  @!P0 STG.E.U16 desc[UR18][R28.64+0x78], R30 ;  /* 0x0000781e1c008986 */ /* 0x0009e4000c101512 */
.L_x_2109:
[----:B------:R-:W-:Y:S05]  /*aef0*/  WARPSYNC.ALL ;  /* 0x0000000000007948 */ /* 0x000fea0003800000 */
[----:B------:R-:W-:Y:S01]  /*af00*/  IADD3 R22, R22, 0x400, RZ ;  /* 0x0000040016167810 */ /* 0x000fe20007ffe0ff */
[----:B------:R-:W-:Y:S03]  /*af10*/  BAR.SYNC.DEFER_BLOCKING 0x0 ;  /* 0x0000000000007b1d */ /* 0x000fe60000010000 */
[----:B------:R-:W-:-:S13]  /*af20*/  ISETP.GE.AND P0, PT, R22, UR17, PT ;  /* 0x0000001116007c0c */ /* 0x000fda000bf06270 */
[----:B------:R-:W-:Y:S05]  /*af30*/  @!P0 BRA `(.L_x_2116) ;  /* 0xffffffe000f08947 */ /* 0x000fea000383ffff */
[----:B------:R-:W-:Y:S05]  /*af40*/  EXIT ;  /* 0x000000000000794d */ /* 0x000fea0003800000 */
.L_x_2112:
[----:B-1----:R-:W-:Y:S02]  /*af50*/  MOV R52, R25 ;  /* 0x0000001900347202 */ /* 0x002fe40000000f00 */
[----:B------:R-:W-:Y:S02]  /*af60*/  MOV R53, 0x8 ;  /* 0x0000000800357802 */ /* 0x000fe40000000f00 */
[----:B------:R-:W-:Y:S02]  /*af70*/  MOV R54, 0x101f ;  /* 0x0000101f00367802 */ /* 0x000fe40000000f00 */
[----:B------:R-:W-:-:S07]  /*af80*/  MOV R51, 0xffff ;  /* 0x0000ffff00337802 */ /* 0x000fce0000000f00 */
[----:B0-2---:R-:W-:Y:S05]  /*af90*/  WARPSYNC.COLLECTIVE R51, `(.L_x_2117) ;  /* 0x0000000033087348 */ /* 0x005fea0003c00000 */
[----:B------:R1:W3:Y:S02]  /*afa0*/  SHFL.BFLY P3, R49, R52, R53, R54 ;  /* 0x0c00003534317389 */ /* 0x0002e40000060036 */
[----:B0123--:R-:W-:Y:S01]  /*afb0*/  ENDCOLLECTIVE ;  /* 0x000000000000791b */ /* 0x00ffe20003800000 */
.L_x_2117:
[----:B------:R-:W-:Y:S02]  /*afc0*/  MOV R52, R26 ;  /* 0x0000001a00347202 */ /* 0x000fe40000000f00 */
[----:B------:R-:W-:-:S07]  /*afd0*/  MOV R28, R49 ;  /* 0x00000031001c7202 */ /* 0x000fce0000000f00 */
[----:B------:R-:W-:Y:S05]  /*afe0*/  WARPSYNC.COLLECTIVE R51, `(.L_x_2118) ;  /* 0x0000000033087348 */ /* 0x000fea0003c00000 */
[----:B------:R0:W1:Y:S02]  /*aff0*/  SHFL.BFLY P3, R49, R52, R53, R54 ;  /* 0x0c00003534317389 */ /* 0x0000640000060036 */
[----:B01----:R-:W-:Y:S01]  /*b000*/  ENDCOLLECTIVE ;  /* 0x000000000000791b */ /* 0x003fe20003800000 */
.L_x_2118:
[----:B------:R-:W-:-:S05]  /*b010*/  FADD.FTZ R28, R28, R25 ;  /* 0x000000191c1c7221 */ /* 0x000fca0000010000 */
[----:B------:R-:W-:Y:S02]  /*b020*/  MOV R52, R28 ;  /* 0x0000001c00347202 */ /* 0x000fe40000000f00 */
[----:B------:R-:W-:Y:S02]  /*b030*/  MOV R53, 0x4 ;  /* 0x0000000400357802 */ /* 0x000fe40000000f00 */
[----:B------:R-:W-:-:S07]  /*b040*/  MOV R27, R49 ;  /* 0x00000031001b7202 */ /* 0x000fce0000000f00 */
[----:B------:R-:W-:Y:S05]  /*b050*/  WARPSYNC.COLLECTIVE R51, `(.L_x_2119) ;  /* 0x0000000033087348 */ /* 0x000fea0003c00000 */
[----:B------:R0:W1:Y:S02]  /*b060*/  SHFL.BFLY P3, R49, R52, R53, R54 ;  /* 0x0c00003534317389 */ /* 0x0000640000060036 */
[----:B01----:R-:W-:Y:S01]  /*b070*/  ENDCOLLECTIVE ;  /* 0x000000000000791b */ /* 0x003fe20003800000 */
.L_x_2119:
[----:B------:R-:W-:-:S05]  /*b080*/  FADD.FTZ R27, R27, R26 ;  /* 0x0000001a1b1b7221 */ /* 0x000fca0000010000 */
[----:B------:R-:W-:Y:S02]  /*b090*/  MOV R52, R27 ;  /* 0x0000001b00347202 */ /* 0x000fe40000000f00 */
[----:B------:R-:W-:-:S07]  /*b0a0*/  MOV R29, R49 ;  /* 0x00000031001d7202 */ /* 0x000fce0000000f00 */
[----:B------:R-:W-:Y:S05]  /*b0b0*/  WARPSYNC.COLLECTIVE R51, `(.L_x_2120) ;  /* 0x0000000033087348 */ /* 0x000fea0003c00000 */
[----:B------:R0:W1:Y:S02]  /*b0c0*/  SHFL.BFLY P3, R49, R52, R53, R54 ;  /* 0x0c00003534317389 */ /* 0x0000640000060036 */
[----:B01----:R-:W-:Y:S01]  /*b0d0*/  ENDCOLLECTIVE ;  /* 0x000000000000791b */ /* 0x003fe20003800000 */
.L_x_2120:
[----:B------:R-:W-:-:S05]  /*b0e0*/  FADD.FTZ R29, R28, R29 ;  /* 0x0000001d1c1d7221 */ /* 0x000fca0000010000 */
[----:B------:R-:W-:Y:S02]  /*b0f0*/  MOV R52, R29 ;  /* 0x0000001d00347202 */ /* 0x000fe40000000f00 */
[----:B------:R-:W-:Y:S02]  /*b100*/  MOV R53, 0x2 ;  /* 0x0000000200357802 */ /* 0x000fe40000000f00 */
[----:B------:R-:W-:-:S07]  /*b110*/  MOV R30, R49 ;  /* 0x00000031001e7202 */ /* 0x000fce0000000f00 */
[----:B------:R-:W-:Y:S05]  /*b120*/  WARPSYNC.COLLECTIVE R51, `(.L_x_2121) ;  /* 0x0000000033087348 */ /* 0x000fea0003c00000 */
[----:B------:R0:W1:Y:S02]  /*b130*/  SHFL.BFLY P3, R49, R52, R53, R54 ;  /* 0x0c00003534317389 */ /* 0x0000640000060036 */
[----:B01----:R-:W-:Y:S01]  /*b140*/  ENDCOLLECTIVE ;  /* 0x000000000000791b */ /* 0x003fe20003800000 */
.L_x_2121:
[----:B------:R-:W-:-:S05]  /*b150*/  FADD.FTZ R30, R27, R30 ;  /* 0x0000001e1b1e7221 */ /* 0x000fca0000010000 */
[----:B------:R-:W-:Y:S02]  /*b160*/  MOV R52, R30 ;  /* 0x0000001e00347202 */ /* 0x000fe40000000f00 */
[----:B------:R-:W-:-:S07]  /*b170*/  MOV R32, R49 ;  /* 0x0000003100207202 */ /* 0x000fce0000000f00 */
[----:B------:R-:W-:Y:S05]  /*b180*/  WARPSYNC.COLLECTIVE R51, `(.L_x_2122) ;  /* 0x0000000033087348 */ /* 0x000fea0003c00000 */
[----:B------:R0:W1:Y:S02]  /*b190*/  SHFL.BFLY P3, R49, R52, R53, R54 ;  /* 0x0c00003534317389 */ /* 0x0000640000060036 */
[----:B01----:R-:W-:Y:S01]  /*b1a0*/  ENDCOLLECTIVE ;  /* 0x000000000000791b */ /* 0x003fe20003800000 */
.L_x_2122:
[----:B------:R-:W-:-:S05]  /*b1b0*/  FADD.FTZ R32, R29, R32 ;  /* 0x000000201d207221 */ /* 0x000fca0000010000 */
[----:B------:R-:W-:Y:S02]  /*b1c0*/  MOV R52, R32 ;  /* 0x0000002000347202 */ /* 0x000fe40000000f00 */
[----:B------:R-:W-:Y:S02]  /*b1d0*/  MOV R53, 0x1 ;  /* 0x0000000100357802 */ /* 0x000fe40000000f00 */
[----:B------:R-:W-:-:S07]  /*b1e0*/  MOV R25, R49 ;  /* 0x0000003100197202 */ /* 0x000fce0000000f00 */
[----:B------:R-:W-:Y:S05]  /*b1f0*/  WARPSYNC.COLLECTIVE R51, `(.L_x_2123) ;  /* 0x0000000033087348 */ /* 0x000fea0003c00000 */
[----:B------:R0:W1:Y:S02]  /*b200*/  SHFL.BFLY P3, R49, R52, R53, R54 ;  /* 0x0c00003534317389 */ /* 0x0000640000060036 */
[----:B01----:R-:W-:Y:S01]  /*b210*/  ENDCOLLECTIVE ;  /* 0x000000000000791b */ /* 0x003fe20003800000 */
.L_x_2123:
[----:B------:R-:W-:-:S05]  /*b220*/  FADD.FTZ R25, R30, R25 ;  /* 0x000000191e197221 */ /* 0x000fca0000010000 */
[----:B------:R-:W-:Y:S02]  /*b230*/  MOV R52, R25 ;  /* 0x0000001900347202 */ /* 0x000fe40000000f00 */
[----:B------:R-:W-:-:S07]  /*b240*/  MOV R31, R49 ;  /* 0x00000031001f7202 */ /* 0x000fce0000000f00 */
[----:B------:R-:W-:Y:S05]  /*b250*/  WARPSYNC.COLLECTIVE R51, `(.L_x_2124) ;  /* 0x0000000033087348 */ /* 0x000fea0003c00000 */
[----:B------:R0:W1:Y:S02]  /*b260*/  SHFL.BFLY P3, R49, R52, R53, R54 ;  /* 0x0c00003534317389 */ /* 0x0000640000060036 */
[----:B01----:R-:W-:Y:S01]  /*b270*/  ENDCOLLECTIVE ;  /* 0x000000000000791b */ /* 0x003fe20003800000 */
.L_x_2124:
[----:B------:R-:W-:Y:S01]  /*b280*/  FADD.FTZ R31, R32, R31 ;  /* 0x0000001f201f7221 */ /* 0x000fe20000010000 */
[----:B------:R-:W-:Y:S01]  /*b290*/  MOV R34, R49 ;  /* 0x0000003100227202 */ /* 0x000fe20000000f00 */
[----:B------:R-:W-:Y:S06]  /*b2a0*/  BRA `(.L_x_2125) ;  /* 0xffffffec00547947 */ /* 0x000fec000383ffff */
.L_x_2113:
        /* <DEDUP_REMOVED lines=8> */
.L_x_2127:
[----:B------:R-:W-:Y:S05]  /*b330*/  BSYNC B1 ;  /* 0x0000000000017941 */ /* 0x000fea0003800000 */
.L_x_2126:
        /* <DEDUP_REMOVED lines=8> */
.L_x_2128:
[----:B------:R-:W-:Y:S01]  /*b3c0*/  FADD.FTZ R32, R32, R25 ;  /* 0x0000001920207221 */ /* 0x000fe20000010000 */
[----:B------:R-:W-:-:S04]  /*b3d0*/  HFMA2.MMA R53, -RZ, RZ, 0, 2.384185791015625e-07 ;  /* 0x00000004ff357435 */ /* 0x000fc800000001ff */
[----:B------:R-:W-:Y:S02]  /*b3e0*/  MOV R52, R32 ;  /* 0x0000002000347202 */ /* 0x000fe40000000f00 */
[----:B------:R-:W-:-:S07]  /*b3f0*/  MOV R31, R49 ;  /* 0x00000031001f7202 */ /* 0x000fce0000000f00 */
[----:B------:R-:W-:Y:S05]  /*b400*/  WARPSYNC.COLLECTIVE R51, `(.L_x_2129) ;  /* 0x0000000033087348 */ /* 0x000fea0003c00000 */
[----:B------:R0:W1:Y:S02]  /*b410*/  SHFL.BFLY P3, R49, R52, R53, R54 ;  /* 0x0c00003534317389 */ /* 0x0000640000060036 */
[----:B01----:R-:W-:Y:S01]  /*b420*/  ENDCOLLECTIVE ;  /* 0x000000000000791b */ /* 0x003fe20003800000 */
.L_x_2129:
[----:B------:R-:W-:-:S05]  /*b430*/  FADD.FTZ R31, R31, R30 ;  /* 0x0000001e1f1f7221 */ /* 0x000fca0000010000 */
[----:B------:R-:W-:Y:S02]  /*b440*/  MOV R52, R31 ;  /* 0x0000001f00347202 */ /* 0x000fe40000000f00 */
[----:B------:R-:W-:-:S07]  /*b450*/  MOV R33, R49 ;  /* 0x0000003100217202 */ /* 0x000fce0000000f00 */
[----:B------:R-:W-:Y:S05]  /*b460*/  WARPSYNC.COLLECTIVE R51, `(.L_x_2130) ;  /* 0x0000000033087348 */ /* 0x000fea0003c00000 */
[----:B------:R0:W1:Y:S02]  /*b470*/  SHFL.BFLY P3, R49, R52, R53, R54 ;  /* 0x0c00003534317389 */ /* 0x0000640000060036 */
[----:B01----:R-:W-:Y:S01]  /*b480*/  ENDCOLLECTIVE ;  /* 0x000000000000791b */ /* 0x003fe20003800000 */
.L_x_2130:
[----:B------:R-:W-:Y:S01]  /*b490*/  FADD.FTZ R33, R32, R33 ;  /* 0x0000002120217221 */ /* 0x000fe20000010000 */
[----:B------:R-:W-:-:S04]  /*b4a0*/  HFMA2.MMA R53, -RZ, RZ, 0, 1.1920928955078125e-07 ;  /* 0x00000002ff357435 */ /* 0x000fc800000001ff */
[----:B------:R-:W-:Y:S02]  /*b4b0*/  MOV R52, R33 ;  /* 0x0000002100347202 */ /* 0x000fe40000000f00 */
[----:B------:R-:W-:-:S07]  /*b4c0*/  MOV R34, R49 ;  /* 0x0000003100227202 */ /* 0x000fce0000000f00 */
[----:B------:R-:W-:Y:S05]  /*b4d0*/  WARPSYNC.COLLECTIVE R51, `(.L_x_2131) ;  /* 0x0000000033087348 */ /* 0x000fea0003c00000 */
[----:B------:R0:W1:Y:S02]  /*b4e0*/  SHFL.BFLY P3, R49, R52, R53, R54 ;  /* 0x0c00003534317389 */ /* 0x0000640000060036 */
[----:B01----:R-:W-:Y:S01]  /*b4f0*/  ENDCOLLECTIVE ;  /* 0x000000000000791b */ /* 0x003fe20003800000 */
.L_x_2131:
[----:B------:R-:W-:-:S05]  /*b500*/  FADD.FTZ R34, R31, R34 ;  /* 0x000000221f227221 */ /* 0x000fca0000010000 */
[----:B------:R-:W-:Y:S02]  /*b510*/  MOV R52, R34 ;  /* 0x0000002200347202 */ /* 0x000fe40000000f00 */
[----:B------:R-:W-:-:S07]  /*b520*/  MOV R36, R49 ;  /* 0x0000003100247202 */ /* 0x000fce0000000f00 */
[----:B------:R-:W-:Y:S05]  /*b530*/  WARPSYNC.COLLECTIVE R51, `(.L_x_2132) ;  /* 0x0000000033087348 */ /* 0x000fea0003c00000 */
[----:B------:R0:W1:Y:S02]  /*b540*/  SHFL.BFLY P3, R49, R52, R53, R54 ;  /* 0x0c00003534317389 */ /* 0x0000640000060036 */
[----:B01----:R-:W-:Y:S01]  /*b550*/  ENDCOLLECTIVE ;  /* 0x000000000000791b */ /* 0x003fe20003800000 */
.L_x_2132:
[----:B------:R-:W-:Y:S01]  /*b560*/  FADD.FTZ R36, R33, R36 ;  /* 0x0000002421247221 */ /* 0x000fe20000010000 */
[----:B------:R-:W-:-:S04]  /*b570*/  HFMA2.MMA R53, -RZ, RZ, 0, 5.9604644775390625e-08 ;  /* 0x00000001ff357435 */ /* 0x000fc800000001ff */
[----:B------:R-:W-:Y:S02]  /*b580*/  MOV R52, R36 ;  /* 0x0000002400347202 */ /* 0x000fe40000000f00 */
[----:B------:R-:W-:-:S07]  /*b590*/  MOV R25, R49 ;  /* 0x0000003100197202 */ /* 0x000fce0000000f00 */
[----:B------:R-:W-:Y:S05]  /*b5a0*/  WARPSYNC.COLLECTIVE R51, `(.L_x_2133) ;  /* 0x0000000033087348 */ /* 0x000fea0003c00000 */
[----:B------:R0:W1:Y:S02]  /*b5b0*/  SHFL.BFLY P3, R49, R52, R53, R54 ;  /* 0x0c00003534317389 */ /* 0x0000640000060036 */
[----:B01----:R-:W-:Y:S01]  /*b5c0*/  ENDCOLLECTIVE ;  /* 0x000000000000791b */ /* 0x003fe20003800000 */
.L_x_2133:
[----:B------:R-:W-:-:S05]  /*b5d0*/  FADD.FTZ R25, R34, R25 ;  /* 0x0000001922197221 */ /* 0x000fca0000010000 */
[----:B------:R-:W-:Y:S02]  /*b5e0*/  MOV R52, R25 ;  /* 0x0000001900347202 */ /* 0x000fe40000000f00 */
[----:B------:R-:W-:-:S07]  /*b5f0*/  MOV R35, R49 ;  /* 0x0000003100237202 */ /* 0x000fce0000000f00 */
[----:B------:R-:W-:Y:S05]  /*b600*/  WARPSYNC.COLLECTIVE R51, `(.L_x_2134) ;  /* 0x0000000033087348 */ /* 0x000fea0003c00000 */
[----:B------:R0:W1:Y:S02]  /*b610*/  SHFL.BFLY P3, R49, R52, R53, R54 ;  /* 0x0c00003534317389 */ /* 0x0000640000060036 */
[----:B01----:R-:W-:Y:S01]  /*b620*/  ENDCOLLECTIVE ;  /* 0x000000000000791b */ /* 0x003fe20003800000 */
.L_x_2134:
[----:B------:R-:W-:Y:S01]  /*b630*/  FADD.FTZ R35, R36, R35 ;  /* 0x0000002324237221 */ /* 0x000fe20000010000 */
[----:B------:R-:W-:Y:S01]  /*b640*/  MOV R30, R49 ;  /* 0x00000031001e7202 */ /* 0x000fe20000000f00 */
[----:B------:R-:W-:Y:S06]  /*b650*/  BRA `(.L_x_2135) ;  /* 0xffffffec00147947 */ /* 0x000fec000383ffff */
.L_x_2114:
        /* <DEDUP_REMOVED lines=8> */
.L_x_2137:
[----:B------:R-:W-:Y:S05]  /*b6e0*/  BSYNC B1 ;  /* 0x0000000000017941 */ /* 0x000fea0003800000 */
.L_x_2136:
        /* <DEDUP_REMOVED lines=8> */
.L_x_2138:
[----:B------:R-:W-:Y:S01]  /*b770*/  FADD.FTZ R32, R32, R25 ;  /* 0x0000001920207221 */ /* 0x000fe20000010000 */
[----:B------:R-:W-:-:S04]  /*b780*/  HFMA2.MMA R53, -RZ, RZ, 0, 2.384185791015625e-07 ;  /* 0x00000004ff357435 */ /* 0x000fc800000001ff */
[----:B------:R-:W-:Y:S02]  /*b790*/  MOV R52, R32 ;  /* 0x0000002000347202 */ /* 0x000fe40000000f00 */
[----:B------:R-:W-:-:S07]  /*b7a0*/  MOV R31, R49 ;  /* 0x00000031001f7202 */ /* 0x000fce0000000f00 */
[----:B------:R-:W-:Y:S05]  /*b7b0*/  WARPSYNC.COLLECTIVE R51, `(.L_x_2139) ;  /* 0x0000000033087348 */ /* 0x000fea0003c00000 */
[----:B------:R0:W1:Y:S02]  /*b7c0*/  SHFL.BFLY P3, R49, R52, R53, R54 ;  /* 0x0c00003534317389 */ /* 0x0000640000060036 */
[----:B01----:R-:W-:Y:S01]  /*b7d0*/  ENDCOLLECTIVE ;  /* 0x000000000000791b */ /* 0x003fe20003800000 */
.L_x_2139:
[----:B------:R-:W-:-:S05]  /*b7e0*/  FADD.FTZ R31, R31, R30 ;  /* 0x0000001e1f1f7221 */ /* 0x000fca0000010000 */
[----:B------:R-:W-:Y:S02]  /*b7f0*/  MOV R52, R31 ;  /* 0x0000001f00347202 */ /* 0x000fe40000000f00 */
[----:B------:R-:W-:-:S07]  /*b800*/  MOV R33, R49 ;  /* 0x0000003100217202 */ /* 0x000fce0000000f00 */
[----:B------:R-:W-:Y:S05]  /*b810*/  WARPSYNC.COLLECTIVE R51, `(.L_x_2140) ;  /* 0x0000000033087348 */ /* 0x000fea0003c00000 */
[----:B------:R0:W1:Y:S02]  /*b820*/  SHFL.BFLY P3, R49, R52, R53, R54 ;  /* 0x0c00003534317389 */ /* 0x0000640000060036 */
[----:B01----:R-:W-:Y:S01]  /*b830*/  ENDCOLLECTIVE ;  /* 0x000000000000791b */ /* 0x003fe20003800000 */
.L_x_2140:
[----:B------:R-:W-:Y:S01]  /*b840*/  FADD.FTZ R33, R32, R33 ;  /* 0x0000002120217221 */ /* 0x000fe20000010000 */
[----:B------:R-:W-:-:S04]  /*b850*/  HFMA2.MMA R53, -RZ, RZ, 0, 1.1920928955078125e-07 ;  /* 0x00000002ff357435 */ /* 0x000fc800000001ff */
[----:B------:R-:W-:Y:S02]  /*b860*/  MOV R52, R33 ;  /* 0x0000002100347202 */ /* 0x000fe40000000f00 */
[----:B------:R-:W-:-:S07]  /*b870*/  MOV R34, R49 ;  /* 0x0000003100227202 */ /* 0x000fce0000000f00 */
[----:B------:R-:W-:Y:S05]  /*b880*/  WARPSYNC.COLLECTIVE R51, `(.L_x_2141) ;  /* 0x0000000033087348 */ /* 0x000fea0003c00000 */
[----:B------:R0:W1:Y:S02]  /*b890*/  SHFL.BFLY P3, R49, R52, R53, R54 ;  /* 0x0c00003534317389 */ /* 0x0000640000060036 */
[----:B01----:R-:W-:Y:S01]  /*b8a0*/  ENDCOLLECTIVE ;  /* 0x000000000000791b */ /* 0x003fe20003800000 */
.L_x_2141:
[----:B------:R-:W-:-:S05]  /*b8b0*/  FADD.FTZ R34, R31, R34 ;  /* 0x000000221f227221 */ /* 0x000fca0000010000 */
[----:B------:R-:W-:Y:S02]  /*b8c0*/  MOV R52, R34 ;  /* 0x0000002200347202 */ /* 0x000fe40000000f00 */
[----:B------:R-:W-:-:S07]  /*b8d0*/  MOV R36, R49 ;  /* 0x0000003100247202 */ /* 0x000fce0000000f00 */
[----:B------:R-:W-:Y:S05]  /*b8e0*/  WARPSYNC.COLLECTIVE R51, `(.L_x_2142) ;  /* 0x0000000033087348 */ /* 0x000fea0003c00000 */
[----:B------:R0:W1:Y:S02]  /*b8f0*/  SHFL.BFLY P3, R49, R52, R53, R54 ;  /* 0x0c00003534317389 */ /* 0x0000640000060036 */
[----:B01----:R-:W-:Y:S01]  /*b900*/  ENDCOLLECTIVE ;  /* 0x000000000000791b */ /* 0x003fe20003800000 */
.L_x_2142:
[----:B------:R-:W-:Y:S01]  /*b910*/  FADD.FTZ R36, R33, R36 ;  /* 0x0000002421247221 */ /* 0x000fe20000010000 */
[----:B------:R-:W-:-:S04]  /*b920*/  HFMA2.MMA R53, -RZ, RZ, 0, 5.9604644775390625e-08 ;  /* 0x00000001ff357435 */ /* 0x000fc800000001ff */
[----:B------:R-:W-:Y:S02]  /*b930*/  MOV R52, R36 ;  /* 0x0000002400347202 */ /* 0x000fe40000000f00 */
[----:B------:R-:W-:-:S07]  /*b940*/  MOV R25, R49 ;  /* 0x0000003100197202 */ /* 0x000fce0000000f00 */
[----:B------:R-:W-:Y:S05]  /*b950*/  WARPSYNC.COLLECTIVE R51, `(.L_x_2143) ;  /* 0x0000000033087348 */ /* 0x000fea0003c00000 */
[----:B------:R0:W1:Y:S02]  /*b960*/  SHFL.BFLY P3, R49, R52, R53, R54 ;  /* 0x0c00003534317389 */ /* 0x0000640000060036 */
[----:B01----:R-:W-:Y:S01]  /*b970*/  ENDCOLLECTIVE ;  /* 0x000000000000791b */ /* 0x003fe20003800000 */
.L_x_2143:
[----:B------:R-:W-:-:S05]  /*b980*/  FADD.FTZ R25, R34, R25 ;  /* 0x0000001922197221 */ /* 0x000fca0000010000 */
[----:B------:R-:W-:Y:S02]  /*b990*/  MOV R52, R25 ;  /* 0x0000001900347202 */ /* 0x000fe40000000f00 */
[----:B------:R-:W-:-:S07]  /*b9a0*/  MOV R35, R49 ;  /* 0x0000003100237202 */ /* 0x000fce0000000f00 */
[----:B------:R-:W-:Y:S05]  /*b9b0*/  WARPSYNC.COLLECTIVE R51, `(.L_x_2144) ;  /* 0x0000000033087348 */ /* 0x000fea0003c00000 */
[----:B------:R0:W1:Y:S02]  /*b9c0*/  SHFL.BFLY P3, R49, R52, R53, R54 ;  /* 0x0c00003534317389 */ /* 0x0000640000060036 */
[----:B01----:R-:W-:Y:S01]  /*b9d0*/  ENDCOLLECTIVE ;  /* 0x000000000000791b */ /* 0x003fe20003800000 */
.L_x_2144:
[----:B------:R-:W-:Y:S01]  /*b9e0*/  FADD.FTZ R35, R36, R35 ;  /* 0x0000002324237221 */ /* 0x000fe20000010000 */
[----:B------:R-:W-:Y:S01]  /*b9f0*/  MOV R30, R49 ;  /* 0x00000031001e7202 */ /* 0x000fe20000000f00 */
[----:B------:R-:W-:Y:S06]  /*ba00*/  BRA `(.L_x_2145) ;  /* 0xffffffe800c07947 */ /* 0x000fec000383ffff */
.L_x_2115:
        /* <DEDUP_REMOVED lines=8> */
.L_x_2147:
[----:B------:R-:W-:Y:S05]  /*ba90*/  BSYNC B0 ;  /* 0x0000000000007941 */ /* 0x000fea0003800000 */
.L_x_2146:
        /* <DEDUP_REMOVED lines=11> */
.L_x_2148:
        /* <DEDUP_REMOVED lines=19> */
.L_x_2149:
        /* <DEDUP_REMOVED lines=8> */
.L_x_2150:
        /* <DEDUP_REMOVED lines=11> */
.L_x_2151:
[----:B------:R-:W-:-:S05]  /*bdb0*/  FADD.FTZ R27, R28, R27 ;  /* 0x0000001b1c1b7221 */ /* 0x000fca0000010000 */
[----:B------:R-:W-:Y:S02]  /*bdc0*/  MOV R52, R27 ;  /* 0x0000001b00347202 */ /* 0x000fe40000000f00 */
[----:B------:R-:W-:-:S07]  /*bdd0*/  MOV R29, R49 ;  /* 0x00000031001d7202 */ /* 0x000fce0000000f00 */
[----:B------:R-:W-:Y:S05]  /*bde0*/  WARPSYNC.COLLECTIVE R51, `(.L_x_2152) ;  /* 0x0000000033087348 */ /* 0x000fea0003c00000 */
[----:B------:R0:W1:Y:S02]  /*bdf0*/  SHFL.BFLY P3, R49, R52, R53, R54 ;  /* 0x0c00003534317389 */ /* 0x0000640000060036 */
[----:B01----:R-:W-:Y:S01]  /*be00*/  ENDCOLLECTIVE ;  /* 0x000000000000791b */ /* 0x003fe20003800000 */
.L_x_2152:
        /* <DEDUP_REMOVED lines=8> */
.L_x_2153:
        /* <DEDUP_REMOVED lines=13> */
.L_x_2154:
        /* <DEDUP_REMOVED lines=8> */
.L_x_2155:
        /* <DEDUP_REMOVED lines=10> */
.L_x_2156:
        /* <DEDUP_REMOVED lines=12> */
.L_x_2157:
[----:B------:R-:W-:-:S05]  /*c140*/  FADD.FTZ R36, R36, R35 ;  /* 0x0000002324247221 */ /* 0x000fca0000010000 */
[----:B------:R-:W-:Y:S02]  /*c150*/  MOV R52, R36 ;  /* 0x0000002400347202 */ /* 0x000fe40000000f00 */
[----:B------:R-:W-:-:S07]  /*c160*/  MOV R34, R49 ;  /* 0x0000003100227202 */ /* 0x000fce0000000f00 */
[----:B------:R-:W-:Y:S05]  /*c170*/  WARPSYNC.COLLECTIVE R51, `(.L_x_2158) ;  /* 0x0000000033087348 */ /* 0x000fea0003c00000 */
[----:B------:R0:W1:Y:S02]  /*c180*/  SHFL.BFLY P3, R49, R52, R53, R54 ;  /* 0x0c00003534317389 */ /* 0x0000640000060036 */
[----:B01----:R-:W-:Y:S01]  /*c190*/  ENDCOLLECTIVE ;  /* 0x000000000000791b */ /* 0x003fe20003800000 */
.L_x_2158:
[----:B------:R-:W-:Y:S01]  /*c1a0*/  FADD.FTZ R34, R37, R34 ;  /* 0x0000002225227221 */ /* 0x000fe20000010000 */
[----:B------:R-:W-:-:S04]  /*c1b0*/  HFMA2.MMA R53, -RZ, RZ, 0, 1.1920928955078125e-07 ;  /* 0x00000002ff357435 */ /* 0x000fc800000001ff */
[----:B------:R-:W-:Y:S02]  /*c1c0*/  MOV R52, R34 ;  /* 0x0000002200347202 */ /* 0x000fe40000000f00 */
[----:B------:R-:W-:-:S07]  /*c1d0*/  MOV R35, R49 ;  /* 0x0000003100237202 */ /* 0x000fce0000000f00 */
[----:B------:R-:W-:Y:S05]  /*c1e0*/  WARPSYNC.COLLECTIVE R51, `(.L_x_2159) ;  /* 0x0000000033087348 */ /* 0x000fea0003c00000 */
[----:B------:R0:W1:Y:S02]  /*c1f0*/  SHFL.BFLY P3, R49, R52, R53, R54 ;  /* 0x0c00003534317389 */ /* 0x0000640000060036 */
[----:B01----:R-:W-:Y:S01]  /*c200*/  ENDCOLLECTIVE ;  /* 0x000000000000791b */ /* 0x003fe20003800000 */
.L_x_2159:
[----:B------:R-:W-:-:S05]  /*c210*/  FADD.FTZ R35, R36, R35 ;  /* 0x0000002324237221 */ /* 0x000fca0000010000 */
[----:B------:R-:W-:Y:S02]  /*c220*/  MOV R52, R35 ;  /* 0x0000002300347202 */ /* 0x000fe40000000f00 */
[----:B------:R-:W-:-:S07]  /*c230*/  MOV R37, R49 ;  /* 0x0000003100257202 */ /* 0x000fce0000000f00 */
[----:B------:R-:W-:Y:S05]  /*c240*/  WARPSYNC.COLLECTIVE R51, `(.L_x_2160) ;  /* 0x0000000033087348 */ /* 0x000fea0003c00000 */
[----:B------:R0:W1:Y:S02]  /*c250*/  SHFL.BFLY P3, R49, R52, R53, R54 ;  /* 0x0c00003534317389 */ /* 0x0000640000060036 */
[----:B01----:R-:W-:Y:S01]  /*c260*/  ENDCOLLECTIVE ;  /* 0x000000000000791b */ /* 0x003fe20003800000 */
.L_x_2160:
[----:B------:R-:W-:Y:S01]  /*c270*/  FADD.FTZ R37, R34, R37 ;  /* 0x0000002522257221 */ /* 0x000fe20000010000 */
[----:B------:R-:W-:-:S04]  /*c280*/  HFMA2.MMA R53, -RZ, RZ, 0, 5.9604644775390625e-08 ;  /* 0x00000001ff357435 */ /* 0x000fc800000001ff */
[----:B------:R-:W-:Y:S02]  /*c290*/  MOV R52, R37 ;  /* 0x0000002500347202 */ /* 0x000fe40000000f00 */
[----:B------:R-:W-:-:S07]  /*c2a0*/  MOV R36, R49 ;  /* 0x0000003100247202 */ /* 0x000fce0000000f00 */
[----:B------:R-:W-:Y:S05]  /*c2b0*/  WARPSYNC.COLLECTIVE R51, `(.L_x_2161) ;  /* 0x0000000033087348 */ /* 0x000fea0003c00000 */
[----:B------:R0:W1:Y:S02]  /*c2c0*/  SHFL.BFLY P3, R49, R52, R53, R54 ;  /* 0x0c00003534317389 */ /* 0x0000640000060036 */
[----:B01----:R-:W-:Y:S01]  /*c2d0*/  ENDCOLLECTIVE ;  /* 0x000000000000791b */ /* 0x003fe20003800000 */
.L_x_2161:
[----:B------:R-:W-:-:S05]  /*c2e0*/  FADD.FTZ R36, R35, R36 ;  /* 0x0000002423247221 */ /* 0x000fca0000010000 */
[----:B------:R-:W-:Y:S02]  /*c2f0*/  MOV R52, R36 ;  /* 0x0000002400347202 */ /* 0x000fe40000000f00 */
[----:B------:R-:W-:-:S07]  /*c300*/  MOV R34, R49 ;  /* 0x0000003100227202 */ /* 0x000fce0000000f00 */
[----:B------:R-:W-:Y:S05]  /*c310*/  WARPSYNC.COLLECTIVE R51, `(.L_x_2162) ;  /* 0x0000000033087348 */ /* 0x000fea0003c00000 */
[----:B------:R0:W1:Y:S02]  /*c320*/  SHFL.BFLY P3, R49, R52, R53, R54 ;  /* 0x0c00003534317389 */ /* 0x0000640000060036 */
[----:B01----:R-:W-:Y:S01]  /*c330*/  ENDCOLLECTIVE ;  /* 0x000000000000791b */ /* 0x003fe20003800000 */
.L_x_2162:
        /* <DEDUP_REMOVED lines=8> */
.L_x_2163:
        /* <DEDUP_REMOVED lines=8> */
.L_x_2164:
[----:B------:R-:W-:Y:S01]  /*c440*/  FADD.FTZ R44, R44, R41 ;  /* 0x000000292c2c7221 */ /* 0x000fe20000010000 */
[----:B------:R-:W-:-:S04]  /*c450*/  HFMA2.MMA R53, -RZ, RZ, 0, 2.384185791015625e-07 ;  /* 0x00000004ff357435 */ /* 0x000fc800000001ff */
[----:B------:R-:W-:Y:S02]  /*c460*/  MOV R52, R44 ;  /* 0x0000002c00347202 */ /* 0x000fe40000000f00 */
[----:B------:R-:W-:-:S07]  /*c470*/  MOV R43, R49 ;  /* 0x00000031002b7202 */ /* 0x000fce0000000f00 */
[----:B------:R-:W-:Y:S05]  /*c480*/  WARPSYNC.COLLECTIVE R51, `(.L_x_2165) ;  /* 0x0000000033087348 */ /* 0x000fea0003c00000 */
[----:B------:R0:W1:Y:S02]  /*c490*/  SHFL.BFLY P3, R49, R52, R53, R54 ;  /* 0x0c00003534317389 */ /* 0x0000640000060036 */
[----:B01----:R-:W-:Y:S01]  /*c4a0*/  ENDCOLLECTIVE ;  /* 0x000000000000791b */ /* 0x003fe20003800000 */
.L_x_2165:
[----:B------:R-:W-:-:S05]  /*c4b0*/  FADD.FTZ R43, R43, R42 ;  /* 0x0000002a2b2b7221 */ /* 0x000fca0000010000 */
[----:B------:R-:W-:Y:S02]  /*c4c0*/  MOV R52, R43 ;  /* 0x0000002b00347202 */ /* 0x000fe40000000f00 */
[----:B------:R-:W-:-:S07]  /*c4d0*/  MOV R41, R49 ;  /* 0x0000003100297202 */ /* 0x000fce0000000f00 */
[----:B------:R-:W-:Y:S05]  /*c4e0*/  WARPSYNC.COLLECTIVE R51, `(.L_x_2166) ;  /* 0x0000000033087348 */ /* 0x000fea0003c00000 */
[----:B------:R0:W1:Y:S02]  /*c4f0*/  SHFL.BFLY P3, R49, R52, R53, R54 ;  /* 0x0c00003534317389 */ /* 0x0000640000060036 */
[----:B01----:R-:W-:Y:S01]  /*c500*/  ENDCOLLECTIVE ;  /* 0x000000000000791b */ /* 0x003fe20003800000 */
.L_x_2166:
[----:B------:R-:W-:Y:S01]  /*c510*/  FADD.FTZ R41, R44, R41 ;  /* 0x000000292c297221 */ /* 0x000fe20000010000 */
[----:B------:R-:W-:-:S04]  /*c520*/  HFMA2.MMA R53, -RZ, RZ, 0, 1.1920928955078125e-07 ;  /* 0x00000002ff357435 */ /* 0x000fc800000001ff */
[----:B------:R-:W-:Y:S02]  /*c530*/  MOV R52, R41 ;  /* 0x0000002900347202 */ /* 0x000fe40000000f00 */
[----:B------:R-:W-:-:S07]  /*c540*/  MOV R42, R49 ;  /* 0x00000031002a7202 */ /* 0x000fce0000000f00 */
[----:B------:R-:W-:Y:S05]  /*c550*/  WARPSYNC.COLLECTIVE R51, `(.L_x_2167) ;  /* 0x0000000033087348 */ /* 0x000fea0003c00000 */
[----:B------:R0:W1:Y:S02]  /*c560*/  SHFL.BFLY P3, R49, R52, R53, R54 ;  /* 0x0c00003534317389 */ /* 0x0000640000060036 */
[----:B01----:R-:W-:Y:S01]  /*c570*/  ENDCOLLECTIVE ;  /* 0x000000000000791b */ /* 0x003fe20003800000 */
.L_x_2167:
[----:B------:R-:W-:-:S05]  /*c580*/  FADD.FTZ R42, R43, R42 ;  /* 0x0000002a2b2a7221 */ /* 0x000fca0000010000 */
[----:B------:R-:W-:Y:S02]  /*c590*/  MOV R52, R42 ;  /* 0x0000002a00347202 */ /* 0x000fe40000000f00 */
[----:B------:R-:W-:-:S07]  /*c5a0*/  MOV R44, R49 ;  /* 0x00000031002c7202 */ /* 0x000fce0000000f00 */
[----:B------:R-:W-:Y:S05]  /*c5b0*/  WARPSYNC.COLLECTIVE R51, `(.L_x_2168) ;  /* 0x0000000033087348 */ /* 0x000fea0003c00000 */
[----:B------:R0:W1:Y:S02]  /*c5c0*/  SHFL.BFLY P3, R49, R52, R53, R54 ;  /* 0x0c00003534317389 */ /* 0x0000640000060036 */
[----:B01----:R-:W-:Y:S01]  /*c5d0*/  ENDCOLLECTIVE ;  /* 0x000000000000791b */ /* 0x003fe20003800000 */
.L_x_2168:
[----:B------:R-:W-:Y:S01]  /*c5e0*/  FADD.FTZ R44, R41, R44 ;  /* 0x0000002c292c7221 */ /* 0x000fe20000010000 */
[----:B------:R-:W-:-:S04]  /*c5f0*/  HFMA2.MMA R53, -RZ, RZ, 0, 5.9604644775390625e-08 ;  /* 0x00000001ff357435 */ /* 0x000fc800000001ff */
[----:B------:R-:W-:Y:S02]  /*c600*/  MOV R52, R44 ;  /* 0x0000002c00347202 */ /* 0x000fe40000000f00 */
[----:B------:R-:W-:-:S07]  /*c610*/  MOV R43, R49 ;  /* 0x00000031002b7202 */ /* 0x000fce0000000f00 */
[----:B------:R-:W-:Y:S05]  /*c620*/  WARPSYNC.COLLECTIVE R51, `(.L_x_2169) ;  /* 0x0000000033087348 */ /* 0x000fea0003c00000 */
[----:B------:R0:W1:Y:S02]  /*c630*/  SHFL.BFLY P3, R49, R52, R53, R54 ;  /* 0x0c00003534317389 */ /* 0x0000640000060036 */
[----:B01----:R-:W-:Y:S01]  /*c640*/  ENDCOLLECTIVE ;  /* 0x000000000000791b */ /* 0x003fe20003800000 */
.L_x_2169:
[----:B------:R-:W-:-:S05]  /*c650*/  FADD.FTZ R42, R42, R43 ;  /* 0x0000002b2a2a7221 */ /* 0x000fca0000010000 */
[----:B------:R-:W-:Y:S02]  /*c660*/  MOV R52, R42 ;  /* 0x0000002a00347202 */ /* 0x000fe40000000f00 */
[----:B------:R-:W-:-:S07]  /*c670*/  MOV R41, R49 ;  /* 0x0000003100297202 */ /* 0x000fce0000000f00 */
[----:B------:R-:W-:Y:S05]  /*c680*/  WARPSYNC.COLLECTIVE R51, `(.L_x_2170) ;  /* 0x0000000033087348 */ /* 0x000fea0003c00000 */
[----:B------:R0:W1:Y:S02]  /*c690*/  SHFL.BFLY P3, R49, R52, R53, R54 ;  /* 0x0c00003534317389 */ /* 0x0000640000060036 */
[----:B01----:R-:W-:Y:S01]  /*c6a0*/  ENDCOLLECTIVE ;  /* 0x000000000000791b */ /* 0x003fe20003800000 */
.L_x_2170:
[----:B------:R-:W-:Y:S01]  /*c6b0*/  HFMA2.MMA R53, -RZ, RZ, 0, 4.76837158203125e-07 ;  /* 0x00000008ff357435 */ /* 0x000fe200000001ff */
[----:B------:R-:W-:Y:S02]  /*c6c0*/  MOV R52, R45 ;  /* 0x0000002d00347202 */ /* 0x000fe40000000f00 */
[----:B------:R-:W-:-:S08]  /*c6d0*/  MOV R43, R49 ;  /* 0x00000031002b7202 */ /* 0x000fd00000000f00 */
[----:B------:R-:W-:Y:S05]  /*c6e0*/  WARPSYNC.COLLECTIVE R51, `(.L_x_2171) ;  /* 0x0000000033087348 */ /* 0x000fea0003c00000 */
[----:B------:R0:W1:Y:S02]  /*c6f0*/  SHFL.BFLY P3, R49, R52, R53, R54 ;  /* 0x0c00003534317389 */ /* 0x0000640000060036 */
[----:B01----:R-:W-:Y:S01]  /*c700*/  ENDCOLLECTIVE ;  /* 0x000000000000791b */ /* 0x003fe20003800000 */
.L_x_2171:
[----:B------:R-:W-:-:S05]  /*c710*/  FADD.FTZ R32, R42, R43 ;  /* 0x0000002b2a207221 */ /* 0x000fca0000010000 */
[----:B------:R-:W-:Y:S02]  /*c720*/  @!P0 F2FP.F16.F32.PACK_AB R32, RZ, R32 ;  /* 0x00000020ff20823e */ /* 0x000fe400000000ff */
[----:B------:R-:W-:Y:S02]  /*c730*/  MOV R52, R46 ;  /* 0x0000002e00347202 */ /* 0x000fe40000000f00 */
[----:B------:R-:W-:-:S07]  /*c740*/  MOV R50, R49 ;  /* 0x0000003100327202 */ /* 0x000fce0000000f00 */
[----:B------:R-:W-:Y:S05]  /*c750*/  WARPSYNC.COLLECTIVE R51, `(.L_x_2172) ;  /* 0x0000000033087348 */ /* 0x000fea0003c00000 */
[----:B------:R0:W1:Y:S02]  /*c760*/  SHFL.BFLY P3, R49, R52, R53, R54 ;  /* 0x0c00003534317389 */ /* 0x0000640000060036 */
[----:B01----:R-:W-:Y:S01]  /*c770*/  ENDCOLLECTIVE ;  /* 0x000000000000791b */ /* 0x003fe20003800000 */
.L_x_2172:
[----:B------:R-:W-:Y:S01]  /*c780*/  FADD.FTZ R50, R50, R45 ;  /* 0x0000002d32327221 */ /* 0x000fe20000010000 */
[----:B------:R-:W-:-:S04]  /*c790*/  HFMA2.MMA R53, -RZ, RZ, 0, 2.384185791015625e-07 ;  /* 0x00000004ff357435 */ /* 0x000fc800000001ff */
[----:B------:R-:W-:Y:S02]  /*c7a0*/  MOV R52, R50 ;  /* 0x0000003200347202 */ /* 0x000fe40000000f00 */
[----:B------:R-:W-:-:S07]  /*c7b0*/  MOV R47, R49 ;  /* 0x00000031002f7202 */ /* 0x000fce0000000f00 */
[----:B------:R-:W-:Y:S05]  /*c7c0*/  WARPSYNC.COLLECTIVE R51, `(.L_x_2173) ;  /* 0x0000000033087348 */ /* 0x000fea0003c00000 */
[----:B------:R0:W1:Y:S02]  /*c7d0*/  SHFL.BFLY P3, R49, R52, R53, R54 ;  /* 0x0c00003534317389 */ /* 0x0000640000060036 */
[----:B01----:R-:W-:Y:S01]  /*c7e0*/  ENDCOLLECTIVE ;  /* 0x000000000000791b */ /* 0x003fe20003800000 */
.L_x_2173:
[----:B------:R-:W-:-:S05]  /*c7f0*/  FADD.FTZ R47, R47, R46 ;  /* 0x0000002e2f2f7221 */ /* 0x000fca0000010000 */
[----:B------:R-:W-:Y:S02]  /*c800*/  MOV R52, R47 ;  /* 0x0000002f00347202 */ /* 0x000fe40000000f00 */
[----:B------:R-:W-:-:S07]  /*c810*/  MOV R45, R49 ;  /* 0x00000031002d7202 */ /* 0x000fce0000000f00 */
[----:B------:R-:W-:Y:S05]  /*c820*/  WARPSYNC.COLLECTIVE R51, `(.L_x_2174) ;  /* 0x0000000033087348 */ /* 0x000fea0003c00000 */
[----:B------:R0:W1:Y:S02]  /*c830*/  SHFL.BFLY P3, R49, R52, R53, R54 ;  /* 0x0c00003534317389 */ /* 0x0000640000060036 */
[----:B01----:R-:W-:Y:S01]  /*c840*/  ENDCOLLECTIVE ;  /* 0x000000000000791b */ /* 0x003fe20003800000 */
.L_x_2174:
[----:B------:R-:W-:Y:S01]  /*c850*/  FADD.FTZ R45, R50, R45 ;  /* 0x0000002d322d7221 */ /* 0x000fe20000010000 */
[----:B------:R-:W-:-:S04]  /*c860*/  HFMA2.MMA R53, -RZ, RZ, 0, 1.1920928955078125e-07 ;  /* 0x00000002ff357435 */ /* 0x000fc800000001ff */
[----:B------:R-:W-:Y:S02]  /*c870*/  MOV R52, R45 ;  /* 0x0000002d00347202 */ /* 0x000fe40000000f00 */
[----:B------:R-:W-:-:S07]  /*c880*/  MOV R46, R49 ;  /* 0x00000031002e7202 */ /* 0x000fce0000000f00 */
[----:B------:R-:W-:Y:S05]  /*c890*/  WARPSYNC.COLLECTIVE R51, `(.L_x_2175) ;  /* 0x0000000033087348 */ /* 0x000fea0003c00000 */
[----:B------:R0:W1:Y:S02]  /*c8a0*/  SHFL.BFLY P3, R49, R52, R53, R54 ;  /* 0x0c00003534317389 */ /* 0x0000640000060036 */
[----:B01----:R-:W-:Y:S01]  /*c8b0*/  ENDCOLLECTIVE ;  /* 0x000000000000791b */ /* 0x003fe20003800000 */
.L_x_2175:
[----:B------:R-:W-:-:S05]  /*c8c0*/  FADD.FTZ R46, R47, R46 ;  /* 0x0000002e2f2e7221 */ /* 0x000fca0000010000 */
[----:B------:R-:W-:Y:S02]  /*c8d0*/  MOV R52, R46 ;  /* 0x0000002e00347202 */ /* 0x000fe40000000f00 */
[----:B------:R-:W-:-:S07]  /*c8e0*/  MOV R48, R49 ;  /* 0x0000003100307202 */ /* 0x000fce0000000f00 */
[----:B------:R-:W-:Y:S05]  /*c8f0*/  WARPSYNC.COLLECTIVE R51, `(.L_x_2176) ;  /* 0x0000000033087348 */ /* 0x000fea0003c00000 */
[----:B------:R0:W1:Y:S02]  /*c900*/  SHFL.BFLY P3, R49, R52, R53, R54 ;  /* 0x0c00003534317389 */ /* 0x0000640000060036 */
[----:B01----:R-:W-:Y:S01]  /*c910*/  ENDCOLLECTIVE ;  /* 0x000000000000791b */ /* 0x003fe20003800000 */
.L_x_2176:
        /* <DEDUP_REMOVED lines=12> */
.L_x_2177:
        /* <DEDUP_REMOVED lines=9> */
.L_x_2178:
[----:B------:R-:W-:Y:S01]  /*ca70*/  FADD.FTZ R34, R45, R34 ;  /* 0x000000222d227221 */ /* 0x000fe20000010000 */
[----:B------:R-:W-:Y:S01]  /*ca80*/  MOV R25, R49 ;  /* 0x0000003100197202 */ /* 0x000fe20000000f00 */
[----:B------:R-:W-:Y:S06]  /*ca90*/  BRA `(.L_x_2179) ;  /* 0xffffffe400007947 */ /* 0x000fec000383ffff */
.L_x_2180:
        /* <DEDUP_REMOVED lines=14> */
.L_x_2664:


//--------------------- .text._ZN13group_norm_v218gn_bwd_cuda_kernelI6__halfLi320ELi2ELi16ELi80ELi1024ELb1ELb1ELi32ELi320ELi320ELi4ELb1ELi8ELb0ELb0ELNS_15WgradSyncMethodE3ENS_16CompileConditionILi900EEEEEvPT_S6_S6_PKS5_S8_S8_S8_PKfflPfPj --------------------------
	.section	.text._ZN13group_norm_v218gn_bwd_cuda_kernelI6__halfLi320ELi2ELi16ELi80ELi1024ELb1ELb1ELi32ELi320ELi320ELi4ELb1ELi8ELb0ELb0ELNS_15WgradSyncMethodE3ENS_16CompileConditionILi900EEEEEvPT_S6_S6_PKS5_S8_S8_S8_PKfflPfPj,"ax",@progbits
	.align	128
        .global         _ZN13group_norm_v218gn_bwd_cuda_kernelI6__halfLi320ELi2ELi16ELi80ELi1024ELb1ELb1ELi32ELi320ELi320ELi4ELb1ELi8ELb0ELb0ELNS_15WgradSyncMethodE3ENS_16CompileConditionILi900EEEEEvPT_S6_S6_PKS5_S8_S8_S8_PKfflPfPj
        .type           _ZN13group_norm_v218gn_bwd_cuda_kernelI6__halfLi320ELi2ELi16ELi80ELi1024ELb1ELb1ELi32ELi320ELi320ELi4ELb1ELi8ELb0ELb0ELNS_15WgradSyncMethodE3ENS_16CompileConditionILi900EEEEEvPT_S6_S6_PKS5_S8_S8_S8_PKfflPfPj,@function
        .size           _ZN13group_norm_v218gn_bwd_cuda_kernelI6__halfLi320ELi2ELi16ELi80ELi1024ELb1ELb1ELi32ELi320ELi320ELi4ELb1ELi8ELb0ELb0ELNS_15WgradSyncMethodE3ENS_16CompileConditionILi900EEEEEvPT_S6_S6_PKS5_S8_S8_S8_PKfflPfPj,(.L_x_2665 - _ZN13group_norm_v218gn_bwd_cuda_kernelI6__halfLi320ELi2ELi16ELi80ELi1024ELb1ELb1ELi32ELi320ELi320ELi4ELb1ELi8ELb0ELb0ELNS_15WgradSyncMethodE3ENS_16CompileConditionILi900EEEEEvPT_S6_S6_PKS5_S8_S8_S8_PKfflPfPj)
        .other          _ZN13group_norm_v218gn_bwd_cuda_kernelI6__halfLi320ELi2ELi16ELi80ELi1024ELb1ELb1ELi32ELi320ELi320ELi4ELb1ELi8ELb0ELb0ELNS_15WgradSyncMethodE3ENS_16CompileConditionILi900EEEEEvPT_S6_S6_PKS5_S8_S8_S8_PKfflPfPj,@"STO_CUDA_ENTRY STV_DEFAULT"
_ZN13group_norm_v218gn_bwd_cuda_kernelI6__halfLi320ELi2ELi16ELi80ELi1024ELb1ELb1ELi32ELi320ELi320ELi4ELb1ELi8ELb0ELb0ELNS_15WgradSyncMethodE3ENS_16CompileConditionILi900EEEEEvPT_S6_S6_PKS5_S8_S8_S8_PKfflPfPj:
.text._ZN13group_norm_v218gn_bwd_cuda_kernelI6__halfLi320ELi2ELi16ELi80ELi1024ELb1ELb1ELi32ELi320ELi320ELi4ELb1ELi8ELb0ELb0ELNS_15WgradSyncMethodE3ENS_16CompileConditionILi900EEEEEvPT_S6_S6_PKS5_S8_S8_S8_PKfflPfPj:
        /* <DEDUP_REMOVED lines=32> */
.L_x_2183:
[----:B------:R-:W2:Y:S04]  /*0200*/  LD.E.STRONG.GPU R0, desc[UR12][R2.64] ;  /* 0x0000000c02007980 */ /* 0x000ea8000c10f900 */
[----:B--2---:R-:W-:Y:S01]  /*0210*/  CCTL.IVALL ;  /* 0x00000000ff00798f */ /* 0x004fe20002000000 */
[----:B------:R-:W-:Y:S05]  /*0220*/  YIELD ;  /* 0x0000000000007946 */ /* 0x000fea0003800000 */
[----:B-----5:R-:W-:-:S04]  /*0230*/  LOP3.LUT R0, R0, R5, RZ, 0x3c, !PT ;  /* 0x0000000500007212 */ /* 0x020fc800078e3cff */
[----:B------:R-:W-:-:S13]  /*0240*/  ISETP.GT.AND P0, PT, R0, -0x1, PT ;  /* 0xffffffff0000780c */ /* 0x000fda0003f04270 */
[----:B------:R-:W-:Y:S05]  /*0250*/  @P0 BRA `(.L_x_2183) ;  /* 0xfffffffc00e80947 */ /* 0x000fea000383ffff */
.L_x_2182:
[----:B------:R-:W-:Y:S05]  /*0260*/  WARPSYNC.ALL ;  /* 0x0000000000007948 */ /* 0x000fea0003800000 */
[----:B------:R-:W-:Y:S06]  /*0270*/  BAR.SYNC.DEFER_BLOCKING 0x0 ;  /* 0x0000000000007b1d */ /* 0x000fec0000010000 */
[----:B------:R-:W-:Y:S05]  /*0280*/  BRA `(.L_x_2184) ;  /* 0x0000005400587947 */ /* 0x000fea0003800000 */
.L_x_2181:
        /* <DEDUP_REMOVED lines=37> */
.L_x_2196:
[----:B-1----:R-:W0:Y:S01]  /*04e0*/  S2R R0, SR_TID.X ;  /* 0x0000000000007919 */ /* 0x002e220000002100 */
[----:B------:R-:W-:Y:S01]  /*04f0*/  ULOP3.LUT UR9, UR11, 0x3, URZ, 0xc0, !UPT ;  /* 0x000000030b097892 */ /* 0x000fe2000f8ec03f */
[----:B--2---:R-:W1:Y:S01]  /*0500*/  LDC.64 R4, c[0x0][0x238] ;  /* 0x00008e00ff047b82 */ /* 0x004e620000000a00 */
[----:B------:R-:W-:Y:S01]  /*0510*/  USHF.L.U32 UR10, UR17, 0x5, URZ ;  /* 0x00000005110a7899 */ /* 0x000fe2000800063f */
[----:B------:R-:W-:Y:S01]  /*0520*/  STL [R1+0x48], R45 ;  /* 0x0000482d01007387 */ /* 0x000fe20000100800 */
[----:B------:R-:W-:Y:S02]  /*0530*/  UIMAD UR14, UR9, 0x140, URZ ;  /* 0x00000140090e78a4 */ /* 0x000fe4000f8e023f */
[----:B------:R-:W-:Y:S01]  /*0540*/  USHF.R.U64 UR15, UR11, 0x2, UR5 ;  /* 0x000000020b0f7899 */ /* 0x000fe20008001205 */
[----:B------:R-:W-:Y:S01]  /*0550*/  STL [R1+0x44], R46 ;  /* 0x0000442e01007387 */ /* 0x000fe20000100800 */
[----:B------:R-:W-:Y:S02]  /*0560*/  ULOP3.LUT UR10, UR10, 0x3e0, URZ, 0xc0, !UPT ;  /* 0x000003e00a0a7892 */ /* 0x000fe4000f8ec03f */
[----:B------:R-:W-:Y:S01]  /*0570*/  USHF.R.U32.HI UR9, URZ, 0x2, UR5 ;  /* 0x000000023f097899 */ /* 0x000fe20008011605 */
[----:B------:R-:W-:Y:S01]  /*0580*/  STL [R1+0x40], R47 ;  /* 0x0000402f01007387 */ /* 0x000fe20000100800 */
[----:B------:R-:W-:Y:S01]  /*0590*/  MOV R7, UR15 ;  /* 0x0000000f00077c02 */ /* 0x000fe20008000f00 */
[----:B------:R-:W-:Y:S01]  /*05a0*/  ULDC.64 UR18, c[0x0][0x248] ;  /* 0x0000920000127ab9 */ /* 0x000fe20000000a00 */
[----:B------:R-:W-:Y:S01]  /*05b0*/  ULDC.64 UR20, c[0x0][0x228] ;  /* 0x00008a0000147ab9 */ /* 0x000fe20000000a00 */
[----:B------:R-:W-:Y:S04]  /*05c0*/  STL [R1+0x3c], R48 ;  /* 0x00003c3001007387 */ /* 0x000fe80000100800 */
[----:B------:R2:W-:Y:S01]  /*05d0*/  STL [R1+0x38], R49 ;  /* 0x0000383101007387 */ /* 0x0005e20000100800 */
[----:B0-----:R-:W-:-:S05]  /*05e0*/  IMAD.WIDE.U32 R2, R0, -0x33333333, RZ ;  /* 0xcccccccd00027825 */ /* 0x001fca00078e00ff */
[----:B--2---:R-:W-:-:S04]  /*05f0*/  SHF.R.U32.HI R49, RZ, 0x6, R3 ;  /* 0x00000006ff317819 */ /* 0x004fc80000011603 */
[C---:B------:R-:W-:Y:S01]  /*0600*/  IADD3 R32, R49.reuse, UR10, RZ ;  /* 0x0000000a31207c10 */ /* 0x040fe2000fffe0ff */
[----:B------:R-:W-:Y:S01]  /*0610*/  IMAD R48, R49, -0x50, R0 ;  /* 0xffffffb031307824 */ /* 0x000fe200078e0200 */
[----:B------:R-:W-:Y:S01]  /*0620*/  MOV R0, UR9 ;  /* 0x0000000900007c02 */ /* 0x000fe20008000f00 */
[----:B------:R-:W-:Y:S02]  /*0630*/  UIMAD UR9, UR9, 0x140000, URZ ;  /* 0x00140000090978a4 */ /* 0x000fe4000f8e023f */
        /* <DEDUP_REMOVED lines=9> */
[----:B-1----:R-:W-:Y:S01]  /*06d0*/  IMAD.WIDE R4, R24, 0x2, R4 ;  /* 0x0000000218047825 */ /* 0x002fe200078e0204 */
[----:B------:R-:W-:-:S05]  /*06e0*/  ULDC UR9, c[0x0][0x250] ;  /* 0x0000940000097ab9 */ /* 0x000fca0000000800 */
[----:B------:R-:W3:Y:S01]  /*06f0*/  LDG.E.64.CONSTANT R4, desc[UR12][R4.64] ;  /* 0x0000000c04047981 */ /* 0x000ee2000c1e9b00 */
[----:B--2---:R-:W-:-:S04]  /*0700*/  LEA R6, P0, R7, R6, 0x4 ;  /* 0x0000000607067211 */ /* 0x004fc800078020ff */
[----:B------:R-:W-:Y:S02]  /*0710*/  LEA.HI.X R7, R7, RZ, R0, 0x4, P0 ;  /* 0x000000ff07077211 */ /* 0x000fe400000f2400 */
[----:B------:R-:W-:Y:S02]  /*0720*/  LEA R38, P0, R6, UR18, 0x3 ;  /* 0x0000001206267c11 */ /* 0x000fe4000f8018ff */
[----:B------:R-:W-:Y:S02]  /*0730*/  IADD3 R0, P1, R32, R8, RZ ;  /* 0x0000000820007210 */ /* 0x000fe40007f3e0ff */
[----:B------:R-:W-:Y:S01]  /*0740*/  LEA.HI.X R39, R6, UR19, R7, 0x3, P0 ;  /* 0x0000001306277c11 */ /* 0x000fe200080f1c07 */
[----:B------:R-:W-:Y:S01]  /*0750*/  ULDC.64 UR18, c[0x0][0x230] ;  /* 0x00008c0000127ab9 */ /* 0x000fe20000000a00 */
[----:B------:R-:W-:Y:S02]  /*0760*/  IADD3.X R7, RZ, R22, RZ, P1, !PT ;  /* 0x00000016ff077210 */ /* 0x000fe40000ffe4ff */
[----:B------:R-:W-:-:S02]  /*0770*/  SHF.L.U32 R15, R0, 0x1, RZ ;  /* 0x00000001000f7819 */ /* 0x000fc400000006ff */
[----:B------:R-:W-:Y:S01]  /*0780*/  SHF.L.U64.HI R11, R0, 0x1, R7 ;  /* 0x00000001000b7819 */ /* 0x000fe20000010207 */
[----:B------:R-:W2:Y:S01]  /*0790*/  LDG.E.64.CONSTANT R38, desc[UR12][R38.64] ;  /* 0x0000000c26267981 */ /* 0x000ea2000c1e9b00 */
[----:B------:R-:W-:Y:S01]  /*07a0*/  IADD3 R20, P0, R15, UR18, RZ ;  /* 0x000000120f147c10 */ /* 0x000fe2000ff1e0ff */
[----:B0-----:R-:W-:Y:S02]  /*07b0*/  IMAD.WIDE R24, R24, 0x2, R2 ;  /* 0x0000000218187825 */ /* 0x001fe400078e0202 */
[----:B------:R-:W-:Y:S01]  /*07c0*/  STL [R1+0x1c], R15 ;  /* 0x00001c0f01007387 */ /* 0x000fe20000100800 */
[----:B------:R-:W-:-:S03]  /*07d0*/  IADD3.X R21, R11, UR19, RZ, P0, !PT ;  /* 0x000000130b157c10 */ /* 0x000fc600087fe4ff */
[----:B------:R-:W4:Y:S04]  /*07e0*/  LDG.E.64.CONSTANT R24, desc[UR12][R24.64] ;  /* 0x0000000c18187981 */ /* 0x000f28000c1e9b00 */
[----:B------:R-:W5:Y:S01]  /*07f0*/  LDG.E.64.CONSTANT R20, desc[UR12][R20.64] ;  /* 0x0000000c14147981 */ /* 0x000f62000c1e9b00 */
[----:B------:R-:W-:-:S04]  /*0800*/  IADD3 R3, R32, 0x1400, RZ ;  /* 0x0000140020037810 */ /* 0x000fc80007ffe0ff */
        /* <DEDUP_REMOVED lines=8> */
[----:B------:R-:W3:Y:S01]  /*0890*/  LDG.E.64.CONSTANT R12, desc[UR12][R12.64] ;  /* 0x0000000c0c0c7981 */ /* 0x000ee2000c1e9b00 */
[----:B------:R-:W-:Y:S02]  /*08a0*/  IADD3.X R0, RZ, R22, RZ, P0, !PT ;  /* 0x00000016ff007210 */ /* 0x000fe400007fe4ff */
[C---:B------:R-:W-:Y:S02]  /*08b0*/  SHF.L.U32 R16, R3.reuse, 0x1, RZ ;  /* 0x0000000103107819 */ /* 0x040fe400000006ff */
[----:B------:R-:W-:Y:S02]  /*08c0*/  SHF.L.U64.HI R23, R3, 0x1, R0 ;  /* 0x0000000103177819 */ /* 0x000fe40000010200 */
[----:B------:R-:W-:-:S04]  /*08d0*/  IADD3 R28, P0, R16, UR18, RZ ;  /* 0x00000012101c7c10 */ /* 0x000fc8000ff1e0ff */
[----:B------:R-:W-:-:S06]  /*08e0*/  IADD3.X R29, R23, UR19, RZ, P0, !PT ;  /* 0x00000013171d7c10 */ /* 0x000fcc00087fe4ff */
[----:B------:R-:W3:Y:S01]  /*08f0*/  LDG.E.64.CONSTANT R28, desc[UR12][R28.64] ;  /* 0x0000000c1c1c7981 */ /* 0x000ee2000c1e9b00 */
[----:B------:R-:W-:-:S04]  /*0900*/  IADD3 R6, P0, R15, UR20, RZ ;  /* 0x000000140f067c10 */ /* 0x000fc8000ff1e0ff */
[----:B------:R-:W-:Y:S02]  /*0910*/  IADD3.X R7, R11, UR21, RZ, P0, !PT ;  /* 0x000000150b077c10 */ /* 0x000fe400087fe4ff */
[----:B------:R-:W-:-:S04]  /*0920*/  IADD3 R3, R32, 0x3c00, RZ ;  /* 0x00003c0020037810 */ /* 0x000fc80007ffe0ff */
[----:B------:R-:W3:Y:S01]  /*0930*/  LDG.E.64.CONSTANT R6, desc[UR12][R6.64] ;  /* 0x0000000c06067981 */ /* 0x000ee2000c1e9b00 */
[----:B------:R-:W-:-:S03]  /*0940*/  IADD3 R3, P1, R3, R8, RZ ;  /* 0x0000000803037210 */ /* 0x000fc60007f3e0ff */
[----:B------:R-:W-:Y:S01]  /*0950*/  STL [R1+0x20], R11 ;  /* 0x0000200b01007387 */ /* 0x000fe20000100800 */
[----:B------:R-:W-:-:S03]  /*0960*/  IADD3.X R0, RZ, R22, RZ, P1, !PT ;  /* 0x00000016ff007210 */ /* 0x000fc60000ffe4ff */
[----:B------:R0:W-:Y:S01]  /*0970*/  STL [R1+0x14], R10 ;  /* 0x0000140a01007387 */ /* 0x0001e20000100800 */
[C---:B------:R-:W-:Y:S02]  /*0980*/  SHF.L.U32 R30, R3.reuse, 0x1, RZ ;  /* 0x00000001031e7819 */ /* 0x040fe400000006ff */
[----:B------:R-:W-:Y:S02]  /*0990*/  SHF.L.U64.HI R26, R3, 0x1, R0 ;  /* 0x00000001031a7819 */ /* 0x000fe40000010200 */
[----:B0-----:R-:W-:-:S04]  /*09a0*/  IADD3 R10, P0, R10, UR20, RZ ;  /* 0x000000140a0a7c10 */ /* 0x001fc8000ff1e0ff */
[----:B------:R-:W-:Y:S02]  /*09b0*/  IADD3.X R11, R14, UR21, RZ, P0, !PT ;  /* 0x000000150e0b7c10 */ /* 0x000fe400087fe4ff */
[----:B------:R-:W-:-:S04]  /*09c0*/  IADD3 R18, P0, R30, UR18, RZ ;  /* 0x000000121e127c10 */ /* 0x000fc8000ff1e0ff */
[----:B------:R-:W3:Y:S01]  /*09d0*/  LDG.E.64.CONSTANT R10, desc[UR12][R10.64] ;  /* 0x0000000c0a0a7981 */ /* 0x000ee2000c1e9b00 */
[----:B------:R-:W-:-:S06]  /*09e0*/  IADD3.X R19, R26, UR19, RZ, P0, !PT ;  /* 0x000000131a137c10 */ /* 0x000fcc00087fe4ff */
[----:B------:R-:W3:Y:S01]  /*09f0*/  LDG.E.64.CONSTANT R18, desc[UR12][R18.64] ;  /* 0x0000000c12127981 */ /* 0x000ee2000c1e9b00 */
[----:B------:R-:W-:-:S04]  /*0a00*/  IADD3 R3, R32, 0x5000, RZ ;  /* 0x0000500020037810 */ /* 0x000fc80007ffe0ff */
[----:B------:R-:W-:Y:S01]  /*0a10*/  IADD3 R3, P0, R3, R8, RZ ;  /* 0x0000000803037210 */ /* 0x000fe20007f1e0ff */
[----:B------:R0:W-:Y:S03]  /*0a20*/  STL [R1+0x18], R14 ;  /* 0x0000180e01007387 */ /* 0x0001e60000100800 */
[----:B------:R-:W-:Y:S02]  /*0a30*/  IADD3.X R0, RZ, R22, RZ, P0, !PT ;  /* 0x00000016ff007210 */ /* 0x000fe400007fe4ff */
[C---:B------:R-:W-:Y:S02]  /*0a40*/  SHF.L.U32 R93, R3.reuse, 0x1, RZ ;  /* 0x00000001035d7819 */ /* 0x040fe400000006ff */
[----:B------:R-:W-:Y:S02]  /*0a50*/  SHF.L.U64.HI R34, R3, 0x1, R0 ;  /* 0x0000000103227819 */ /* 0x000fe40000010200 */
[----:B0-----:R-:W-:-:S04]  /*0a60*/  IADD3 R14, P0, R93, UR18, RZ ;  /* 0x000000125d0e7c10 */ /* 0x001fc8000ff1e0ff */
[----:B------:R-:W-:Y:S01]  /*0a70*/  IADD3.X R15, R34, UR19, RZ, P0, !PT ;  /* 0x00000013220f7c10 */ /* 0x000fe200087fe4ff */
[----:B------:R0:W-:Y:S05]  /*0a80*/  STL [R1+0xc], R16 ;  /* 0x00000c1001007387 */ /* 0x0001ea0000100800 */
[----:B------:R-:W3:Y:S01]  /*0a90*/  LDG.E.64.CONSTANT R14, desc[UR12][R14.64] ;  /* 0x0000000c0e0e7981 */ /* 0x000ee2000c1e9b00 */
[----:B0-----:R-:W-:-:S04]  /*0aa0*/  IADD3 R16, P0, R16, UR20, RZ ;  /* 0x0000001410107c10 */ /* 0x001fc8000ff1e0ff */
[----:B------:R-:W-:-:S06]  /*0ab0*/  IADD3.X R17, R23, UR21, RZ, P0, !PT ;  /* 0x0000001517117c10 */ /* 0x000fcc00087fe4ff */
[----:B------:R-:W3:Y:S04]  /*0ac0*/  LDG.E.64.CONSTANT R16, desc[UR12][R16.64] ;  /* 0x0000000c10107981 */ /* 0x000ee8000c1e9b00 */
[----:B------:R5:W-:Y:S01]  /*0ad0*/  STL [R1+0x10], R23 ;  /* 0x0000101701007387 */ /* 0x000be20000100800 */
[----:B------:R-:W-:-:S04]  /*0ae0*/  IADD3 R9, R32, 0x6400, RZ ;  /* 0x0000640020097810 */ /* 0x000fc80007ffe0ff */
[----:B------:R-:W-:Y:S01]  /*0af0*/  IADD3 R9, P1, R9, R8, RZ ;  /* 0x0000000809097210 */ /* 0x000fe20007f3e0ff */
[----:B------:R-:W-:Y:S03]  /*0b00*/  STL [R1+0x4], R30 ;  /* 0x0000041e01007387 */ /* 0x000fe60000100800 */
[----:B------:R-:W-:Y:S02]  /*0b10*/  IADD3.X R88, RZ, R22, RZ, P1, !PT ;  /* 0x00000016ff587210 */ /* 0x000fe40000ffe4ff */
[C---:B------:R-:W-:Y:S01]  /*0b20*/  SHF.L.U32 R87, R9.reuse, 0x1, RZ ;  /* 0x0000000109577819 */ /* 0x040fe200000006ff */
[----:B------:R0:W-:Y:S01]  /*0b30*/  STL [R1+0x8], R26 ;  /* 0x0000081a01007387 */ /* 0x0001e20000100800 */
[----:B------:R-:W-:Y:S02]  /*0b40*/  SHF.L.U64.HI R88, R9, 0x1, R88 ;  /* 0x0000000109587819 */ /* 0x000fe40000010258 */
[----:B------:R-:W-:-:S02]  /*0b50*/  IADD3 R86, R32, 0x7800, RZ ;  /* 0x0000780020567810 */ /* 0x000fc40007ffe0ff */
[----:B------:R-:W-:-:S04]  /*0b60*/  IADD3 R83, R32, 0x8c00, RZ ;  /* 0x00008c0020537810 */ /* 0x000fc80007ffe0ff */
[----:B------:R-:W-:Y:S01]  /*0b70*/  IADD3 R83, P1, R83, R8, RZ ;  /* 0x0000000853537210 */ /* 0x000fe20007f3e0ff */
[----:B--2---:R-:W-:-:S06]  /*0b80*/  FADD.FTZ R2, R39, UR9 ;  /* 0x0000000927027e21 */ /* 0x004fcc0008010000 */
[----:B------:R-:W1:Y:S01]  /*0b90*/  MUFU.RSQ R2, R2 ;  /* 0x0000000200027308 */ /* 0x000e620000001400 */
[--C-:B-----5:R-:W-:Y:S02]  /*0ba0*/  HADD2.F32 R23, -RZ, R20.reuse.H0_H0 ;  /* 0x20000014ff177230 */ /* 0x120fe40000004100 */
[----:B------:R-:W-:Y:S01]  /*0bb0*/  HADD2.F32 R27, -RZ, R20.H1_H1 ;  /* 0x30000014ff1b7230 */ /* 0x000fe20000004100 */
[----:B------:R-:W-:Y:S01]  /*0bc0*/  IADD3 R20, P0, R30, UR20, RZ ;  /* 0x000000141e147c10 */ /* 0x000fe2000ff1e0ff */
[--C-:B------:R-:W-:Y:S02]  /*0bd0*/  HADD2.F32 R31, -RZ, R21.reuse.H0_H0 ;  /* 0x20000015ff1f7230 */ /* 0x100fe40000004100 */
[----:B------:R-:W-:Y:S01]  /*0be0*/  HADD2.F32 R35, -RZ, R21.H1_H1 ;  /* 0x30000015ff237230 */ /* 0x000fe20000004100 */
[----:B------:R-:W-:-:S06]  /*0bf0*/  IADD3.X R21, R26, UR21, RZ, P0, !PT ;  /* 0x000000151a157c10 */ /* 0x000fcc00087fe4ff */
[----:B------:R-:W2:Y:S01]  /*0c00*/  LDG.E.64.CONSTANT R20, desc[UR12][R20.64] ;  /* 0x0000000c14147981 */ /* 0x000ea2000c1e9b00 */
[----:B------:R-:W-:Y:S01]  /*0c10*/  FADD.FTZ R27, -R38, R27 ;  /* 0x0000001b261b7221 */ /* 0x000fe20000010100 */
[----:B0-----:R-:W-:-:S03]  /*0c20*/  IADD3 R26, P0, R87, UR18, RZ ;  /* 0x00000012571a7c10 */ /* 0x001fc6000ff1e0ff */
[----:B-1----:R-:W-:Y:S01]  /*0c30*/  FMUL.FTZ R80, R2, R27 ;  /* 0x0000001b02507220 */ /* 0x002fe20000410000 */
[----:B------:R-:W-:-:S06]  /*0c40*/  IADD3.X R27, R88, UR19, RZ, P0, !PT ;  /* 0x00000013581b7c10 */ /* 0x000fcc00087fe4ff */
[----:B------:R-:W5:Y:S01]  /*0c50*/  LDG.E.64.CONSTANT R26, desc[UR12][R26.64] ;  /* 0x0000000c1a1a7981 */ /* 0x000f62000c1e9b00 */
[--C-:B----4-:R-:W-:Y:S02]  /*0c60*/  HADD2.F32 R91, -RZ, R24.reuse.H0_H0 ;  /* 0x20000018ff5b7230 */ /* 0x110fe40000004100 */
[----:B------:R-:W-:Y:S01]  /*0c70*/  HADD2.F32 R92, -RZ, R24.H1_H1 ;  /* 0x30000018ff5c7230 */ /* 0x000fe20000004100 */
[----:B------:R-:W-:Y:S01]  /*0c80*/  IADD3 R24, P0, R93, UR20, RZ ;  /* 0x000000145d187c10 */ /* 0x000fe2000ff1e0ff */
[--C-:B------:R-:W-:Y:S02]  /*0c90*/  HADD2.F32 R51, -RZ, R25.reuse.H0_H0 ;  /* 0x20000019ff337230 */ /* 0x100fe40000004100 */
[--C-:B------:R-:W-:Y:S02]  /*0ca0*/  HADD2.F32 R47, -RZ, R25.reuse.H1_H1 ;  /* 0x30000019ff2f7230 */ /* 0x100fe40000004100 */
[----:B------:R-:W-:Y:S01]  /*0cb0*/  HADD2.F32 R45, -RZ, R25.H0_H0 ;  /* 0x20000019ff2d7230 */ /* 0x000fe20000004100 */
[----:B------:R-:W-:Y:S01]  /*0cc0*/  IADD3.X R25, R34, UR21, RZ, P0, !PT ;  /* 0x0000001522197c10 */ /* 0x000fe200087fe4ff */
[----:B------:R-:W-:-:S05]  /*0cd0*/  FADD.FTZ R23, -R38, R23 ;  /* 0x0000001726177221 */ /* 0x000fca0000010100 */
[----:B------:R-:W4:Y:S01]  /*0ce0*/  LDG.E.64.CONSTANT R24, desc[UR12][R24.64] ;  /* 0x0000000c18187981 */ /* 0x000f22000c1e9b00 */
[----:B---3--:R-:W-:Y:S02]  /*0cf0*/  HADD2.F32 R0, -RZ, R4.H0_H0 ;  /* 0x20000004ff007230 */ /* 0x008fe40000004100 */
[----:B------:R-:W-:-:S04]  /*0d00*/  FMUL.FTZ R81, R2, R23 ;  /* 0x0000001702517220 */ /* 0x000fc80000410000 */
[----:B------:R-:W-:-:S04]  /*0d10*/  FFMA.FTZ R33, R81, R0, R91 ;  /* 0x0000000051217223 */ /* 0x000fc8000001005b */
[----:B------:R-:W-:-:S06]  /*0d20*/  FMUL.FTZ R59, R33, -1.4426950216293334961 ;  /* 0xbfb8aa3b213b7820 */ /* 0x000fcc0000410000 */
[----:B------:R-:W0:Y:S01]  /*0d30*/  MUFU.EX2 R59, R59 ;  /* 0x0000003b003b7308 */ /* 0x000e220000000800 */
[----:B------:R-:W-:Y:S01]  /*0d40*/  FADD.FTZ R31, -R38, R31 ;  /* 0x0000001f261f7221 */ /* 0x000fe20000010100 */
[----:B------:R-:W-:-:S03]  /*0d50*/  HADD2.F32 R9, -RZ, R12.H0_H0 ;  /* 0x2000000cff097230 */ /* 0x000fc60000004100 */
[----:B------:R-:W-:Y:S01]  /*0d60*/  FMUL.FTZ R82, R2, R31 ;  /* 0x0000001f02527220 */ /* 0x000fe20000410000 */
[----:B------:R-:W-:Y:S02]  /*0d70*/  HADD2.F32 R31, -RZ, R12.H1_H1 ;  /* 0x3000000cff1f7230 */ /* 0x000fe40000004100 */
[----:B------:R-:W-:-:S04]  /*0d80*/  FADD.FTZ R23, -R38, R9 ;  /* 0x0000000926177221 */ /* 0x000fc80000010100 */
[----:B------:R-:W-:Y:S01]  /*0d90*/  FMUL.FTZ R78, R2, R23 ;  /* 0x00000017024e7220 */ /* 0x000fe20000410000 */
[----:B------:R-:W-:Y:S01]  /*0da0*/  FADD.FTZ R31, -R38, R31 ;  /* 0x0000001f261f7221 */ /* 0x000fe20000010100 */
[----:B------:R-:W-:Y:S02]  /*0db0*/  HADD2.F32 R23, -RZ, R13.H0_H0 ;  /* 0x2000000dff177230 */ /* 0x000fe40000004100 */
[----:B0-----:R-:W-:Y:S01]  /*0dc0*/  FADD.FTZ R59, R59, 1 ;  /* 0x3f8000003b3b7421 */ /* 0x001fe20000010000 */
[----:B------:R-:W-:Y:S01]  /*0dd0*/  FMUL.FTZ R77, R2, R31 ;  /* 0x0000001f024d7220 */ /* 0x000fe20000410000 */
[--C-:B------:R-:W-:Y:S02]  /*0de0*/  HADD2.F32 R31, -RZ, R28.reuse.H1_H1 ;  /* 0x3000001cff1f7230 */ /* 0x100fe40000004100 */
[----:B------:R-:W-:Y:S02]  /*0df0*/  FADD.FTZ R23, -R38, R23 ;  /* 0x0000001726177221 */ /* 0x000fe40000010100 */
[----:B------:R-:W0:Y:S01]  /*0e00*/  MUFU.RCP R59, R59 ;  /* 0x0000003b003b7308 */ /* 0x000e220000001000 */
[----:B------:R-:W-:Y:S01]  /*0e10*/  IADD3 R86, P0, R86, R8, RZ ;  /* 0x0000000856567210 */ /* 0x000fe20007f1e0ff */
[----:B------:R-:W-:Y:S01]  /*0e20*/  FMUL.FTZ R76, R2, R23 ;  /* 0x00000017024c7220 */ /* 0x000fe20000410000 */
[----:B------:R-:W-:Y:S01]  /*0e30*/  FADD.FTZ R73, -R38, R31 ;  /* 0x0000001f26497221 */ /* 0x000fe20000010100 */
[----:B------:R-:W-:Y:S01]  /*0e40*/  HADD2.F32 R23, -RZ, R28.H0_H0 ;  /* 0x2000001cff177230 */ /* 0x000fe20000004100 */
[----:B------:R-:W-:Y:S01]  /*0e50*/  IADD3.X R28, RZ, R22, RZ, P0, !PT ;  /* 0x00000016ff1c7210 */ /* 0x000fe200007fe4ff */
[----:B------:R-:W-:Y:S01]  /*0e60*/  HADD2.F32 R31, -RZ, R29.H0_H0 ;  /* 0x2000001dff1f7230 */ /* 0x000fe20000004100 */
[----:B------:R-:W-:Y:S01]  /*0e70*/  SHF.L.U32 R85, R86, 0x1, RZ ;  /* 0x0000000156557819 */ /* 0x000fe200000006ff */
[----:B------:R-:W-:-:S02]  /*0e80*/  HADD2.F32 R4, -RZ, R4.H1_H1 ;  /* 0x30000004ff047230 */ /* 0x000fc40000004100 */
[----:B------:R-:W-:Y:S01]  /*0e90*/  FADD.FTZ R35, -R38, R35 ;  /* 0x0000002326237221 */ /* 0x000fe20000010100 */
[----:B------:R-:W-:Y:S01]  /*0ea0*/  HADD2.F32 R39, -RZ, R5.H0_H0 ;  /* 0x20000005ff277230 */ /* 0x000fe20000004100 */
[----:B------:R-:W-:Y:S01]  /*0eb0*/  SHF.L.U64.HI R86, R86, 0x1, R28 ;  /* 0x0000000156567819 */ /* 0x000fe2000001021c */
[----:B------:R-:W-:Y:S02]  /*0ec0*/  HADD2.F32 R71, -RZ, R29.H1_H1 ;  /* 0x3000001dff477230 */ /* 0x000fe40000004100 */
[----:B------:R-:W-:Y:S01]  /*0ed0*/  FADD.FTZ R29, -R38, R31 ;  /* 0x0000001f261d7221 */ /* 0x000fe20000010100 */
[----:B------:R-:W-:Y:S01]  /*0ee0*/  IADD3 R28, P0, R85, UR18, RZ ;  /* 0x00000012551c7c10 */ /* 0x000fe2000ff1e0ff */
[----:B------:R-:W-:Y:S02]  /*0ef0*/  HADD2.F32 R3, -RZ, R5.H1_H1 ;  /* 0x30000005ff037230 */ /* 0x000fe40000004100 */
[----:B------:R-:W-:Y:S01]  /*0f00*/  FFMA.FTZ R53, R80, R4, R92 ;  /* 0x0000000450357223 */ /* 0x000fe2000001005c */
[----:B------:R-:W-:Y:S01]  /*0f10*/  FMUL.FTZ R79, R2, R35 ;  /* 0x00000023024f7220 */ /* 0x000fe20000410000 */
[----:B------:R-:W-:Y:S01]  /*0f20*/  FFMA.FTZ R51, R82, R39, R51 ;  /* 0x0000002752337223 */ /* 0x000fe20000010033 */
[----:B------:R-:W-:Y:S01]  /*0f30*/  FMUL.FTZ R72, R2, R29 ;  /* 0x0000001d02487220 */ /* 0x000fe20000410000 */
[----:B------:R-:W-:Y:S01]  /*0f40*/  IADD3.X R29, R86, UR19, RZ, P0, !PT ;  /* 0x00000013561d7c10 */ /* 0x000fe200087fe4ff */
[----:B------:R-:W-:Y:S01]  /*0f50*/  FMUL.FTZ R55, R53, -1.4426950216293334961 ;  /* 0xbfb8aa3b35377820 */ /* 0x000fe20000410000 */
[----:B0-----:R-:W-:Y:S01]  /*0f60*/  FADD.FTZ R32, -R59, 1 ;  /* 0x3f8000003b207421 */ /* 0x001fe20000010100 */
[----:B------:R-:W-:Y:S01]  /*0f70*/  FFMA.FTZ R9, R79, R3, R47 ;  /* 0x000000034f097223 */ /* 0x000fe2000001002f */
[----:B------:R-:W-:-:S02]  /*0f80*/  FMUL.FTZ R40, R51, -1.4426950216293334961 ;  /* 0xbfb8aa3b33287820 */ /* 0x000fc40000410000 */
[----:B------:R-:W-:Y:S01]  /*0f90*/  FFMA.FTZ R8, R33, R32, 1 ;  /* 0x3f80000021087423 */ /* 0x000fe20000010020 */
[----:B------:R-:W-:Y:S01]  /*0fa0*/  FMUL.FTZ R57, R9, -1.4426950216293334961 ;  /* 0xbfb8aa3b09397820 */ /* 0x000fe20000410000 */
[----:B------:R-:W-:Y:S01]  /*0fb0*/  IADD3 R32, P0, R87, UR20, RZ ;  /* 0x0000001457207c10 */ /* 0x000fe2000ff1e0ff */
[----:B------:R-:W3:Y:S01]  /*0fc0*/  LDG.E.64.CONSTANT R28, desc[UR12][R28.64] ;  /* 0x0000000c1c1c7981 */ /* 0x000ee2000c1e9b00 */
[----:B------:R-:W0:Y:S01]  /*0fd0*/  MUFU.EX2 R55, R55 ;  /* 0x0000003700377308 */ /* 0x000e220000000800 */
[----:B------:R-:W-:Y:S02]  /*0fe0*/  HADD2.F32 R13, -RZ, R13.H1_H1 ;  /* 0x3000000dff0d7230 */ /* 0x000fe40000004100 */
[----:B------:R-:W-:Y:S01]  /*0ff0*/  FFMA.FTZ R30, R0, R78, R91 ;  /* 0x0000004e001e7223 */ /* 0x000fe2000001005b */
[----:B------:R-:W-:-:S04]  /*1000*/  IADD3.X R33, R88, UR21, RZ, P0, !PT ;  /* 0x0000001558217c10 */ /* 0x000fc800087fe4ff */
[----:B------:R-:W1:Y:S01]  /*1010*/  MUFU.EX2 R40, R40 ;  /* 0x0000002800287308 */ /* 0x000e620000000800 */
[----:B------:R-:W-:Y:S01]  /*1020*/  FMUL.FTZ R62, R30, -1.4426950216293334961 ;  /* 0xbfb8aa3b1e3e7820 */ /* 0x000fe20000410000 */
[----:B------:R-:W-:Y:S02]  /*1030*/  HADD2.F32 R52, -RZ, R5.H0_H0 ;  /* 0x20000005ff347230 */ /* 0x000fe40000004100 */
[----:B------:R-:W-:Y:S01]  /*1040*/  FADD.FTZ R75, -R38, R13 ;  /* 0x0000000d264b7221 */ /* 0x000fe20000010100 */
[----:B------:R-:W-:Y:S01]  /*1050*/  FFMA.FTZ R12, R4, R77, R92 ;  /* 0x0000004d040c7223 */ /* 0x000fe2000001005c */
[----:B------:R-:W3:Y:S02]  /*1060*/  LDG.E.64.CONSTANT R32, desc[UR12][R32.64] ;  /* 0x0000000c20207981 */ /* 0x000ee4000c1e9b00 */
[----:B------:R-:W1:Y:S01]  /*1070*/  MUFU.EX2 R57, R57 ;  /* 0x0000003900397308 */ /* 0x000e620000000800 */
[----:B------:R-:W-:Y:S01]  /*1080*/  FMUL.FTZ R75, R2, R75 ;  /* 0x0000004b024b7220 */ /* 0x000fe20000410000 */
[----:B------:R-:W-:Y:S01]  /*1090*/  FMUL.FTZ R36, R12, -1.4426950216293334961 ;  /* 0xbfb8aa3b0c247820 */ /* 0x000fe20000410000 */
[----:B------:R-:W-:Y:S01]  /*10a0*/  FFMA.FTZ R13, R52, R76, R45 ;  /* 0x0000004c340d7223 */ /* 0x000fe2000001002d */
[----:B------:R-:W-:Y:S01]  /*10b0*/  FADD.FTZ R23, -R38, R23 ;  /* 0x0000001726177221 */ /* 0x000fe20000010100 */
[----:B------:R-:W-:-:S03]  /*10c0*/  FFMA.FTZ R35, R3, R75, R47 ;  /* 0x0000004b03237223 */ /* 0x000fc6000001002f */
[----:B------:R-:W1:Y:S01]  /*10d0*/  MUFU.EX2 R62, R62 ;  /* 0x0000003e003e7308 */ /* 0x000e620000000800 */
[----:B------:R-:W-:Y:S01]  /*10e0*/  FMUL.FTZ R50, R13, -1.4426950216293334961 ;  /* 0xbfb8aa3b0d327820 */ /* 0x000fe20000410000 */
[----:B0-----:R-:W-:Y:S01]  /*10f0*/  FADD.FTZ R55, R55, 1 ;  /* 0x3f80000037377421 */ /* 0x001fe20000010000 */
[----:B------:R-:W-:Y:S01]  /*1100*/  FMUL.FTZ R74, R2, R23 ;  /* 0x00000017024a7220 */ /* 0x000fe20000410000 */
[----:B------:R-:W-:Y:S01]  /*1110*/  FMUL.FTZ R61, R35, -1.4426950216293334961 ;  /* 0xbfb8aa3b233d7820 */ /* 0x000fe20000410000 */
[----:B-1----:R-:W-:-:S03]  /*1120*/  FADD.FTZ R40, R40, 1 ;  /* 0x3f80000028287421 */ /* 0x002fc60000010000 */
[----:B------:R-:W0:Y:S01]  /*1130*/  MUFU.EX2 R36, R36 ;  /* 0x0000002400247308 */ /* 0x000e220000000800 */
[----:B------:R-:W-:Y:S01]  /*1140*/  FMUL.FTZ R73, R2, R73 ;  /* 0x0000004902497220 */ /* 0x000fe20000410000 */
[----:B------:R-:W-:Y:S01]  /*1150*/  FFMA.FTZ R23, R0, R74, R91 ;  /* 0x0000004a00177223 */ /* 0x000fe2000001005b */
[----:B------:R-:W-:Y:S01]  /*1160*/  FADD.FTZ R57, R57, 1 ;  /* 0x3f80000039397421 */ /* 0x000fe20000010000 */
[----:B------:R1:W-:Y:S01]  /*1170*/  STL [R1], R34 ;  /* 0x0000002201007387 */ /* 0x0003e20000100800 */
[----:B------:R-:W-:-:S03]  /*1180*/  FFMA.FTZ R31, R4, R73, R92 ;  /* 0x00000049041f7223 */ /* 0x000fc6000001005c */
[----:B------:R-:W0:Y:S01]  /*1190*/  MUFU.EX2 R50, R50 ;  /* 0x0000003200327308 */ /* 0x000e220000000800 */
[----:B------:R-:W-:-:S07]  /*11a0*/  FMUL.FTZ R56, R23, -1.4426950216293334961 ;  /* 0xbfb8aa3b17387820 */ /* 0x000fce0000410000 */
[----:B------:R-:W0:Y:S01]  /*11b0*/  MUFU.RCP R60, R55 ;  /* 0x00000037003c7308 */ /* 0x000e220000001000 */
[----:B-1----:R-:W-:Y:S01]  /*11c0*/  FFMA.FTZ R34, R52, R72, R45 ;  /* 0x0000004834227223 */ /* 0x002fe2000001002d */
[----:B------:R-:W-:-:S06]  /*11d0*/  FMUL.FTZ R54, R31, -1.4426950216293334961 ;  /* 0xbfb8aa3b1f367820 */ /* 0x000fcc0000410000 */
[----:B------:R1:W0:Y:S01]  /*11e0*/  MUFU.RCP R55, R40 ;  /* 0x0000002800377308 */ /* 0x0002220000001000 */
[----:B------:R-:W-:Y:S01]  /*11f0*/  FMUL.FTZ R41, R34, -1.4426950216293334961 ;  /* 0xbfb8aa3b22297820 */ /* 0x000fe20000410000 */
[----:B------:R-:W-:-:S06]  /*1200*/  FADD.FTZ R71, -R38, R71 ;  /* 0x0000004726477221 */ /* 0x000fcc0000010100 */
[----:B------:R-:W0:Y:S01]  /*1210*/  MUFU.EX2 R61, R61 ;  /* 0x0000003d003d7308 */ /* 0x000e220000000800 */
[----:B-1----:R-:W-:-:S07]  /*1220*/  FADD.FTZ R40, R62, 1 ;  /* 0x3f8000003e287421 */ /* 0x002fce0000010000 */
[----:B------:R-:W1:Y:S01]  /*1230*/  MUFU.RCP R57, R57 ;  /* 0x0000003900397308 */ /* 0x000e620000001000 */
[----:B------:R-:W-:Y:S01]  /*1240*/  FMUL.FTZ R71, R2, R71 ;  /* 0x0000004702477220 */ /* 0x000fe20000410000 */
[----:B0-----:R-:W-:-:S06]  /*1250*/  FADD.FTZ R36, R36, 1 ;  /* 0x3f80000024247421 */ /* 0x001fcc0000010000 */
[----:B------:R-:W0:Y:S01]  /*1260*/  MUFU.EX2 R56, R56 ;  /* 0x0000003800387308 */ /* 0x000e220000000800 */
[----:B------:R-:W-:Y:S01]  /*1270*/  FFMA.FTZ R58, R3, R71, R47 ;  /* 0x00000047033a7223 */ /* 0x000fe2000001002f */
[----:B------:R-:W-:Y:S01]  /*1280*/  FADD.FTZ R50, R50, 1 ;  /* 0x3f80000032327421 */ /* 0x000fe20000010000 */
[----:B------:R-:W-:-:S05]  /*1290*/  FADD.FTZ R64, -R60, 1 ;  /* 0x3f8000003c407421 */ /* 0x000fca0000010100 */
[----:B------:R-:W0:Y:S01]  /*12a0*/  MUFU.EX2 R54, R54 ;  /* 0x0000003600367308 */ /* 0x000e220000000800 */
[----:B------:R-:W-:-:S07]  /*12b0*/  FADD.FTZ R62, -R55, 1 ;  /* 0x3f800000373e7421 */ /* 0x000fce0000010100 */
[----:B------:R-:W0:Y:S01]  /*12c0*/  MUFU.EX2 R41, R41 ;  /* 0x0000002900297308 */ /* 0x000e220000000800 */
[----:B------:R-:W-:-:S07]  /*12d0*/  FADD.FTZ R63, R61, 1 ;  /* 0x3f8000003d3f7421 */ /* 0x000fce0000010000 */
[----:B------:R-:W0:Y:S01]  /*12e0*/  MUFU.RCP R40, R40 ;  /* 0x0000002800287308 */ /* 0x000e220000001000 */
[----:B------:R-:W-:Y:S01]  /*12f0*/  FMUL.FTZ R37, R58, -1.4426950216293334961 ;  /* 0xbfb8aa3b3a257820 */ /* 0x000fe20000410000 */
[----:B------:R-:W-:Y:S01]  /*1300*/  FFMA.FTZ R61, R53, R64, 1 ;  /* 0x3f800000353d7423 */ /* 0x000fe20000010040 */
[----:B------:R-:W-:Y:S01]  /*1310*/  FFMA.FTZ R53, R51, R62, 1 ;  /* 0x3f80000033357423 */ /* 0x000fe2000001003e */
[----:B-1----:R-:W-:-:S04]  /*1320*/  FADD.FTZ R62, -R57, 1 ;  /* 0x3f800000393e7421 */ /* 0x002fc80000010100 */
[----:B------:R-:W1:Y:S01]  /*1330*/  MUFU.RCP R36, R36 ;  /* 0x0000002400247308 */ /* 0x000e620000001000 */
[----:B------:R-:W-:Y:S01]  /*1340*/  FFMA.FTZ R62, R9, R62, 1 ;  /* 0x3f800000093e7423 */ /* 0x000fe2000001003e */
[----:B0-----:R-:W-:Y:S01]  /*1350*/  FADD.FTZ R56, R56, 1 ;  /* 0x3f80000038387421 */ /* 0x001fe20000010000 */
[----:B------:R-:W-:-:S05]  /*1360*/  HADD2.F32 R9, -RZ, R6.H0_H0 ;  /* 0x20000006ff097230 */ /* 0x000fca0000004100 */
[----:B------:R-:W0:Y:S01]  /*1370*/  MUFU.RCP R50, R50 ;  /* 0x0000003200327308 */ /* 0x000e220000001000 */
[----:B------:R-:W-:Y:S01]  /*1380*/  FMUL.FTZ R8, R59, R8 ;  /* 0x000000083b087220 */ /* 0x000fe20000410000 */
[----:B------:R-:W-:-:S06]  /*1390*/  FMUL.FTZ R55, R55, R53 ;  /* 0x0000003537377220 */ /* 0x000fcc0000410000 */
[----:B------:R-:W-:Y:S01]  /*13a0*/  MUFU.RCP R51, R63 ;  /* 0x0000003f00337308 */ /* 0x000fe20000001000 */
[----:B------:R-:W-:Y:S01]  /*13b0*/  FADD.FTZ R53, R54, 1 ;  /* 0x3f80000036357421 */ /* 0x000fe20000010000 */
[----:B------:R-:W-:Y:S01]  /*13c0*/  FADD.FTZ R41, R41, 1 ;  /* 0x3f80000029297421 */ /* 0x000fe20000010000 */
[----:B------:R-:W-:Y:S01]  /*13d0*/  FMUL.FTZ R62, R57, R62 ;  /* 0x0000003e393e7220 */ /* 0x000fe20000410000 */
[----:B------:R-:W-:-:S04]  /*13e0*/  FADD.FTZ R54, -R40, 1 ;  /* 0x3f80000028367421 */ /* 0x000fc80000010100 */
[----:B------:R-:W0:Y:S01]  /*13f0*/  MUFU.EX2 R37, R37 ;  /* 0x0000002500257308 */ /* 0x000e220000000800 */
[----:B------:R-:W-:Y:S02]  /*1400*/  HADD2.F32 R57, -RZ, R6.H1_H1 ;  /* 0x30000006ff397230 */ /* 0x000fe40000004100 */
[----:B------:R-:W-:Y:S01]  /*1410*/  FMUL.FTZ R6, R9, R8 ;  /* 0x0000000809067220 */ /* 0x000fe20000410000 */
[----:B------:R-:W-:Y:S02]  /*1420*/  HADD2.F32 R8, -RZ, R7.H0_H0 ;  /* 0x20000007ff087230 */ /* 0x000fe40000004100 */
[----:B------:R-:W-:Y:S01]  /*1430*/  FFMA.FTZ R54, R30, R54, 1 ;  /* 0x3f8000001e367423 */ /* 0x000fe20000010036 */
[----:B-1----:R-:W-:Y:S01]  /*1440*/  FADD.FTZ R30, -R36, 1 ;  /* 0x3f800000241e7421 */ /* 0x002fe20000010100 */
[----:B------:R-:W1:Y:S01]  /*1450*/  MUFU.RCP R56, R56 ;  /* 0x0000003800387308 */ /* 0x000e620000001000 */
[----:B------:R-:W-:Y:S01]  /*1460*/  FMUL.FTZ R8, R8, R55 ;  /* 0x0000003708087220 */ /* 0x000fe20000410000 */
[----:B0-----:R-:W-:-:S06]  /*1470*/  FADD.FTZ R55, -R50, 1 ;  /* 0x3f80000032377421 */ /* 0x001fcc0000010100 */
[----:B------:R0:W1:Y:S01]  /*1480*/  MUFU.RCP R59, R41 ;  /* 0x00000029003b7308 */ /* 0x0000620000001000 */
[----:B------:R-:W-:Y:S01]  /*1490*/  FFMA.FTZ R12, R12, R30, 1 ;  /* 0x3f8000000c0c7423 */ /* 0x000fe2000001001e */
[----:B------:R-:W-:Y:S01]  /*14a0*/  FADD.FTZ R30, R37, 1 ;  /* 0x3f800000251e7421 */ /* 0x000fe20000010000 */
[----:B------:R-:W-:Y:S01]  /*14b0*/  FFMA.FTZ R55, R13, R55, 1 ;  /* 0x3f8000000d377423 */ /* 0x000fe20000010037 */
[--C-:B------:R-:W-:Y:S02]  /*14c0*/  HADD2.F32 R37, -RZ, R10.reuse.H0_H0 ;  /* 0x2000000aff257230 */ /* 0x100fe40000004100 */
[----:B------:R-:W-:Y:S01]  /*14d0*/  FMUL.FTZ R12, R36, R12 ;  /* 0x0000000c240c7220 */ /* 0x000fe20000410000 */
[----:B0-----:R-:W-:Y:S01]  /*14e0*/  FADD.FTZ R41, -R51, 1 ;  /* 0x3f80000033297421 */ /* 0x001fe20000010100 */
[----:B------:R-:W-:Y:S02]  /*14f0*/  HADD2.F32 R36, -RZ, R10.H1_H1 ;  /* 0x3000000aff247230 */ /* 0x000fe40000004100 */
[----:B------:R-:W-:Y:S01]  /*1500*/  FMUL.FTZ R54, R40, R54 ;  /* 0x0000003628367220 */ /* 0x000fe20000410000 */
[----:B------:R-:W-:Y:S01]  /*1510*/  FFMA.FTZ R41, R35, R41, 1 ;  /* 0x3f80000023297423 */ /* 0x000fe20000010029 */
[----:B------:R-:W-:-:S02]  /*1520*/  HADD2.F32 R13, -RZ, R11.H0_H0 ;  /* 0x2000000bff0d7230 */ /* 0x000fc40000004100 */
[----:B------:R-:W-:Y:S01]  /*1530*/  FMUL.FTZ R55, R50, R55 ;  /* 0x0000003732377220 */ /* 0x000fe20000410000 */
[----:B------:R-:W-:Y:S02]  /*1540*/  HADD2.F32 R35, -RZ, R11.H1_H1 ;  /* 0x3000000bff237230 */ /* 0x000fe40000004100 */
[----:B------:R-:W-:Y:S01]  /*1550*/  FMUL.FTZ R41, R51, R41 ;  /* 0x0000002933297220 */ /* 0x000fe20000410000 */
[----:B------:R-:W-:Y:S01]  /*1560*/  FMUL.FTZ R10, R37, R54 ;  /* 0x00000036250a7220 */ /* 0x000fe20000410000 */
[----:B------:R-:W-:Y:S01]  /*1570*/  FMUL.FTZ R11, R36, R12 ;  /* 0x0000000c240b7220 */ /* 0x000fe20000410000 */
[----:B-1----:R-:W-:Y:S01]  /*1580*/  FADD.FTZ R40, -R56, 1 ;  /* 0x3f80000038287421 */ /* 0x002fe20000010100 */
[----:B------:R-:W-:Y:S02]  /*1590*/  HADD2.F32 R36, -RZ, R18.H0_H0 ;  /* 0x20000012ff247230 */ /* 0x000fe40000004100 */
[----:B------:R-:W-:Y:S01]  /*15a0*/  FADD.FTZ R37, -R59, 1 ;  /* 0x3f8000003b257421 */ /* 0x000fe20000010100 */
[----:B------:R-:W-:Y:S01]  /*15b0*/  FMUL.FTZ R12, R13, R55 ;  /* 0x000000370d0c7220 */ /* 0x000fe20000410000 */
[----:B------:R-:W-:Y:S01]  /*15c0*/  FMUL.FTZ R13, R35, R41 ;  /* 0x00000029230d7220 */ /* 0x000fe20000410000 */
[----:B------:R-:W-:Y:S01]  /*15d0*/  FFMA.FTZ R35, R23, R40, 1 ;  /* 0x3f80000017237423 */ /* 0x000fe20000010028 */
[----:B------:R-:W-:Y:S01]  /*15e0*/  FFMA.FTZ R23, R34, R37, 1 ;  /* 0x3f80000022177423 */ /* 0x000fe20000010025 */
[----:B------:R-:W-:Y:S01]  /*15f0*/  IADD3.X R84, RZ, R22, RZ, P1, !PT ;  /* 0x00000016ff547210 */ /* 0x000fe20000ffe4ff */
[----:B------:R-:W-:Y:S01]  /*1600*/  FADD.FTZ R37, -R38, R36 ;  /* 0x0000002426257221 */ /* 0x000fe20000010100 */
[----:B------:R-:W-:-:S02]  /*1610*/  IADD3 R36, P0, R85, UR20, RZ ;  /* 0x0000001455247c10 */ /* 0x000fc4000ff1e0ff */
[C---:B------:R-:W-:Y:S01]  /*1620*/  SHF.L.U64.HI R84, R83.reuse, 0x1, R84 ;  /* 0x0000000153547819 */ /* 0x040fe20000010254 */
[----:B------:R-:W-:Y:S01]  /*1630*/  FMUL.FTZ R70, R2, R37 ;  /* 0x0000002502467220 */ /* 0x000fe20000410000 */
[----:B------:R-:W-:Y:S02]  /*1640*/  SHF.L.U32 R83, R83, 0x1, RZ ;  /* 0x0000000153537819 */ /* 0x000fe400000006ff */
[----:B------:R-:W-:Y:S02]  /*1650*/  IADD3.X R37, R86, UR21, RZ, P0, !PT ;  /* 0x0000001556257c10 */ /* 0x000fe400087fe4ff */
[----:B------:R-:W-:-:S04]  /*1660*/  IADD3 R50, P1, R83, UR18, RZ ;  /* 0x0000001253327c10 */ /* 0x000fc8000ff3e0ff */
[----:B------:R-:W3:Y:S01]  /*1670*/  LDG.E.64.CONSTANT R36, desc[UR12][R36.64] ;  /* 0x0000000c24247981 */ /* 0x000ee2000c1e9b00 */
[----:B------:R-:W-:Y:S01]  /*1680*/  IADD3.X R51, R84, UR19, RZ, P1, !PT ;  /* 0x0000001354337c10 */ /* 0x000fe20008ffe4ff */
[----:B------:R-:W0:Y:S05]  /*1690*/  MUFU.RCP R53, R53 ;  /* 0x0000003500357308 */ /* 0x000e2a0000001000 */
[----:B------:R-:W3:Y:S03]  /*16a0*/  LDG.E.64.CONSTANT R50, desc[UR12][R50.64] ;  /* 0x0000000c32327981 */ /* 0x000ee6000c1e9b00 */
[----:B------:R-:W1:Y:S01]  /*16b0*/  MUFU.RCP R30, R30 ;  /* 0x0000001e001e7308 */ /* 0x000e620000001000 */
[----:B0-----:R-:W-:-:S04]  /*16c0*/  FADD.FTZ R41, -R53, 1 ;  /* 0x3f80000035297421 */ /* 0x001fc80000010100 */
[----:B------:R-:W-:Y:S01]  /*16d0*/  FFMA.FTZ R31, R31, R41, 1 ;  /* 0x3f8000001f1f7423 */ /* 0x000fe20000010029 */
[----:B------:R-:W-:Y:S02]  /*16e0*/  HADD2.F32 R41, -RZ, R18.H1_H1 ;  /* 0x30000012ff297230 */ /* 0x000fe40000004100 */
[----:B------:R-:W-:Y:S01]  /*16f0*/  FFMA.FTZ R18, R0, R70, R91 ;  /* 0x0000004600127223 */ /* 0x000fe2000001005b */
[----:B------:R-:W-:-:S03]  /*1700*/  FMUL.FTZ R56, R56, R35 ;  /* 0x0000002338387220 */ /* 0x000fc60000410000 */
[----:B------:R-:W-:Y:S01]  /*1710*/  FMUL.FTZ R54, R18, -1.4426950216293334961 ;  /* 0xbfb8aa3b12367820 */ /* 0x000fe20000410000 */
[--C-:B------:R-:W-:Y:S02]  /*1720*/  HADD2.F32 R35, -RZ, R19.reuse.H0_H0 ;  /* 0x20000013ff237230 */ /* 0x100fe40000004100 */
[----:B------:R-:W-:Y:S01]  /*1730*/  FADD.FTZ R41, -R38, R41 ;  /* 0x0000002926297221 */ /* 0x000fe20000010100 */
[----:B------:R-:W-:Y:S02]  /*1740*/  HADD2.F32 R67, -RZ, R19.H1_H1 ;  /* 0x30000013ff437230 */ /* 0x000fe40000004100 */
[----:B------:R-:W0:Y:S01]  /*1750*/  MUFU.EX2 R54, R54 ;  /* 0x0000003600367308 */ /* 0x000e220000000800 */
[----:B------:R-:W-:Y:S01]  /*1760*/  FMUL.FTZ R69, R2, R41 ;  /* 0x0000002902457220 */ /* 0x000fe20000410000 */
[C---:B------:R-:W-:Y:S01]  /*1770*/  FADD.FTZ R68, -R38.reuse, R35 ;  /* 0x0000002326447221 */ /* 0x040fe20000010100 */
[----:B------:R-:W-:Y:S02]  /*1780*/  FADD.FTZ R67, -R38, R67 ;  /* 0x0000004326437221 */ /* 0x000fe40000010100 */
[----:B------:R-:W-:Y:S01]  /*1790*/  FFMA.FTZ R19, R4, R69, R92 ;  /* 0x0000004504137223 */ /* 0x000fe2000001005c */
[C---:B------:R-:W-:Y:S01]  /*17a0*/  FMUL.FTZ R68, R2.reuse, R68 ;  /* 0x0000004402447220 */ /* 0x040fe20000410000 */
[----:B------:R-:W-:Y:S01]  /*17b0*/  FMUL.FTZ R67, R2, R67 ;  /* 0x0000004302437220 */ /* 0x000fe20000410000 */
[----:B-1----:R-:W-:Y:S01]  /*17c0*/  FADD.FTZ R40, -R30, 1 ;  /* 0x3f8000001e287421 */ /* 0x002fe20000010100 */
[----:B------:R-:W-:Y:S01]  /*17d0*/  FMUL.FTZ R31, R53, R31 ;  /* 0x0000001f351f7220 */ /* 0x000fe20000410000 */
[----:B------:R-:W-:Y:S01]  /*17e0*/  FMUL.FTZ R53, R19, -1.4426950216293334961 ;  /* 0xbfb8aa3b13357820 */ /* 0x000fe20000410000 */
[----:B------:R-:W-:Y:S01]  /*17f0*/  FFMA.FTZ R34, R52, R68, R45 ;  /* 0x0000004434227223 */ /* 0x000fe2000001002d */
[----:B------:R-:W-:Y:S01]  /*1800*/  FFMA.FTZ R35, R3, R67, R47 ;  /* 0x0000004303237223 */ /* 0x000fe2000001002f */
[----:B------:R-:W-:-:S02]  /*1810*/  FFMA.FTZ R58, R58, R40, 1 ;  /* 0x3f8000003a3a7423 */ /* 0x000fc40000010028 */
[----:B------:R-:W-:Y:S01]  /*1820*/  FMUL.FTZ R40, R34, -1.4426950216293334961 ;  /* 0xbfb8aa3b22287820 */ /* 0x000fe20000410000 */
[----:B------:R-:W-:Y:S01]  /*1830*/  FMUL.FTZ R41, R35, -1.4426950216293334961 ;  /* 0xbfb8aa3b23297820 */ /* 0x000fe20000410000 */
[----:B------:R-:W1:Y:S01]  /*1840*/  MUFU.EX2 R53, R53 ;  /* 0x0000003500357308 */ /* 0x000e620000000800 */
[----:B0-----:R-:W-:Y:S01]  /*1850*/  FADD.FTZ R54, R54, 1 ;  /* 0x3f80000036367421 */ /* 0x001fe20000010000 */
[--C-:B------:R-:W-:Y:S02]  /*1860*/  HADD2.F32 R66, -RZ, R14.reuse.H0_H0 ;  /* 0x2000000eff427230 */ /* 0x100fe40000004100 */
[----:B------:R-:W-:Y:S02]  /*1870*/  HADD2.F32 R65, -RZ, R14.H1_H1 ;  /* 0x3000000eff417230 */ /* 0x000fe40000004100 */
[----:B------:R-:W-:Y:S02]  /*1880*/  HADD2.F32 R14, -RZ, R15.H0_H0 ;  /* 0x2000000fff0e7230 */ /* 0x000fe40000004100 */
[----:B------:R-:W0:Y:S01]  /*1890*/  MUFU.EX2 R40, R40 ;  /* 0x0000002800287308 */ /* 0x000e220000000800 */
[C---:B------:R-:W-:Y:S01]  /*18a0*/  FADD.FTZ R66, -R38.reuse, R66 ;  /* 0x0000004226427221 */ /* 0x040fe20000010100 */
[C---:B------:R-:W-:Y:S01]  /*18b0*/  FADD.FTZ R65, -R38.reuse, R65 ;  /* 0x0000004126417221 */ /* 0x040fe20000010100 */
[----:B------:R-:W-:-:S05]  /*18c0*/  FADD.FTZ R14, -R38, R14 ;  /* 0x0000000e260e7221 */ /* 0x000fca0000010100 */
[----:B------:R-:W2:Y:S01]  /*18d0*/  MUFU.EX2 R41, R41 ;  /* 0x0000002900297308 */ /* 0x000ea20000000800 */
[----:B------:R-:W-:Y:S01]  /*18e0*/  FMUL.FTZ R61, R60, R61 ;  /* 0x0000003d3c3d7220 */ /* 0x000fe20000410000 */
[----:B------:R-:W-:-:S06]  /*18f0*/  FMUL.FTZ R66, R2, R66 ;  /* 0x0000004202427220 */ /* 0x000fcc0000410000 */
[----:B------:R-:W5:Y:S01]  /*1900*/  MUFU.RCP R54, R54 ;  /* 0x0000003600367308 */ /* 0x000f620000001000 */
[C---:B------:R-:W-:Y:S01]  /*1910*/  FMUL.FTZ R64, R2.reuse, R14 ;  /* 0x0000000e02407220 */ /* 0x040fe20000410000 */
[----:B------:R-:W-:Y:S01]  /*1920*/  FMUL.FTZ R65, R2, R65 ;  /* 0x0000004102417220 */ /* 0x000fe20000410000 */
[--C-:B------:R-:W-:Y:S02]  /*1930*/  HADD2.F32 R14, -RZ, R16.reuse.H0_H0 ;  /* 0x20000010ff0e7230 */ /* 0x100fe40000004100 */
[----:B------:R-:W-:Y:S02]  /*1940*/  HADD2.F32 R60, -RZ, R16.H1_H1 ;  /* 0x30000010ff3c7230 */ /* 0x000fe40000004100 */
[----:B------:R-:W-:Y:S02]  /*1950*/  HADD2.F32 R16, -RZ, R15.H1_H1 ;  /* 0x3000000fff107230 */ /* 0x000fe40000004100 */
[----:B------:R-:W-:Y:S01]  /*1960*/  FFMA.FTZ R22, R0, R66, R91 ;  /* 0x0000004200167223 */ /* 0x000fe2000001005b */
[----:B------:R-:W-:Y:S01]  /*1970*/  FMUL.FTZ R59, R59, R23 ;  /* 0x000000173b3b7220 */ /* 0x000fe20000410000 */
[----:B------:R-:W-:Y:S01]  /*1980*/  FFMA.FTZ R23, R4, R65, R92 ;  /* 0x0000004104177223 */ /* 0x000fe2000001005c */
[----:B-1----:R-:W-:Y:S01]  /*1990*/  FADD.FTZ R53, R53, 1 ;  /* 0x3f80000035357421 */ /* 0x002fe20000010000 */
[----:B------:R-:W-:-:S02]  /*19a0*/  HADD2.F32 R9, -RZ, R7.H1_H1 ;  /* 0x30000007ff097230 */ /* 0x000fc40000004100 */
[----:B------:R-:W-:Y:S01]  /*19b0*/  FADD.FTZ R63, -R38, R16 ;  /* 0x00000010263f7221 */ /* 0x000fe20000010100 */
[----:B------:R-:W-:Y:S01]  /*19c0*/  FMUL.FTZ R7, R57, R61 ;  /* 0x0000003d39077220 */ /* 0x000fe20000410000 */
[----:B------:R-:W-:Y:S01]  /*19d0*/  FMUL.FTZ R55, R22, -1.4426950216293334961 ;  /* 0xbfb8aa3b16377820 */ /* 0x000fe20000410000 */
[----:B------:R-:W-:Y:S01]  /*19e0*/  FMUL.FTZ R15, R60, R31 ;  /* 0x0000001f3c0f7220 */ /* 0x000fe20000410000 */
[----:B------:R-:W-:Y:S01]  /*19f0*/  FMUL.FTZ R57, R23, -1.4426950216293334961 ;  /* 0xbfb8aa3b17397820 */ /* 0x000fe20000410000 */
[----:B------:R2:W1:Y:S01]  /*1a00*/  MUFU.RCP R60, R53 ;  /* 0x00000035003c7308 */ /* 0x0004620000001000 */
[----:B0-----:R-:W-:Y:S01]  /*1a10*/  FADD.FTZ R40, R40, 1 ;  /* 0x3f80000028287421 */ /* 0x001fe20000010000 */
[----:B------:R-:W-:Y:S01]  /*1a20*/  FMUL.FTZ R58, R30, R58 ;  /* 0x0000003a1e3a7220 */ /* 0x000fe20000410000 */
[----:B------:R-:W-:Y:S01]  /*1a30*/  FFMA.FTZ R30, R52, R64, R45 ;  /* 0x00000040341e7223 */ /* 0x000fe2000001002d */
[----:B------:R-:W-:Y:S01]  /*1a40*/  FMUL.FTZ R63, R2, R63 ;  /* 0x0000003f023f7220 */ /* 0x000fe20000410000 */
[----:B------:R-:W-:-:S02]  /*1a50*/  HADD2.F32 R16, -RZ, R17.H0_H0 ;  /* 0x20000011ff107230 */ /* 0x000fc40000004100 */
[----:B--2---:R-:W-:Y:S01]  /*1a60*/  FADD.FTZ R53, R41, 1 ;  /* 0x3f80000029357421 */ /* 0x004fe20000010000 */
[----:B-----5:R-:W-:Y:S01]  /*1a70*/  FADD.FTZ R41, -R54, 1 ;  /* 0x3f80000036297421 */ /* 0x020fe20000010100 */
[----:B------:R-:W0:Y:S01]  /*1a80*/  MUFU.EX2 R55, R55 ;  /* 0x0000003700377308 */ /* 0x000e220000000800 */
[----:B------:R-:W-:Y:S01]  /*1a90*/  FMUL.FTZ R14, R14, R56 ;  /* 0x000000380e0e7220 */ /* 0x000fe20000410000 */
[----:B------:R-:W-:Y:S01]  /*1aa0*/  FMUL.FTZ R56, R30, -1.4426950216293334961 ;  /* 0xbfb8aa3b1e387820 */ /* 0x000fe20000410000 */
[----:B------:R-:W-:Y:S01]  /*1ab0*/  FFMA.FTZ R31, R3, R63, R47 ;  /* 0x0000003f031f7223 */ /* 0x000fe2000001002f */
[----:B------:R-:W-:Y:S01]  /*1ac0*/  FFMA.FTZ R41, R18, R41, 1 ;  /* 0x3f80000012297423 */ /* 0x000fe20000010029 */
[----:B------:R-:W-:-:S03]  /*1ad0*/  FMUL.FTZ R16, R16, R59 ;  /* 0x0000003b10107220 */ /* 0x000fc60000410000 */
[----:B------:R-:W2:Y:S01]  /*1ae0*/  MUFU.EX2 R57, R57 ;  /* 0x0000003900397308 */ /* 0x000ea20000000800 */
[----:B------:R-:W-:-:S07]  /*1af0*/  FMUL.FTZ R59, R31, -1.4426950216293334961 ;  /* 0xbfb8aa3b1f3b7820 */ /* 0x000fce0000410000 */
[----:B------:R-:W5:Y:S08]  /*1b00*/  MUFU.RCP R40, R40 ;  /* 0x0000002800287308 */ /* 0x000f700000001000 */
[----:B------:R1:W4:Y:S08]  /*1b10*/  MUFU.RCP R18, R53 ;  /* 0x0000003500127308 */ /* 0x0003300000001000 */
[----:B------:R-:W4:Y:S01]  /*1b20*/  MUFU.EX2 R56, R56 ;  /* 0x0000003800387308 */ /* 0x000f220000000800 */
[----:B-1----:R-:W-:Y:S01]  /*1b30*/  FADD.FTZ R53, -R60, 1 ;  /* 0x3f8000003c357421 */ /* 0x002fe20000010100 */
[----:B------:R-:W-:-:S06]  /*1b40*/  FMUL.FTZ R41, R54, R41 ;  /* 0x0000002936297220 */ /* 0x000fcc0000410000 */
[----:B------:R-:W1:Y:S01]  /*1b50*/  MUFU.EX2 R59, R59 ;  /* 0x0000003b003b7308 */ /* 0x000e620000000800 */
[----:B------:R-:W-:Y:S01]  /*1b60*/  FFMA.FTZ R19, R19, R53, 1 ;  /* 0x3f80000013137423 */ /* 0x000fe20000010035 */
[----:B0-----:R-:W-:Y:S01]  /*1b70*/  FADD.FTZ R53, R55, 1 ;  /* 0x3f80000037357421 */ /* 0x001fe20000010000 */
[----:B--2---:R-:W-:Y:S01]  /*1b80*/  FADD.FTZ R54, R57, 1 ;  /* 0x3f80000039367421 */ /* 0x004fe20000010000 */
[----:B-----5:R-:W-:Y:S01]  /*1b90*/  FADD.FTZ R55, -R40, 1 ;  /* 0x3f80000028377421 */ /* 0x020fe20000010100 */
[----:B----4-:R-:W-:-:S03]  /*1ba0*/  FADD.FTZ R57, -R18, 1 ;  /* 0x3f80000012397421 */ /* 0x010fc60000010100 */
[----:B------:R-:W-:Y:S01]  /*1bb0*/  FFMA.FTZ R55, R34, R55, 1 ;  /* 0x3f80000022377423 */ /* 0x000fe20000010037 */
[----:B------:R-:W-:Y:S01]  /*1bc0*/  FFMA.FTZ R57, R35, R57, 1 ;  /* 0x3f80000023397423 */ /* 0x000fe20000010039 */
[----:B------:R-:W-:Y:S01]  /*1bd0*/  FADD.FTZ R34, R56, 1 ;  /* 0x3f80000038227421 */ /* 0x000fe20000010000 */
[--C-:B------:R-:W-:Y:S02]  /*1be0*/  HADD2.F32 R56, -RZ, R20.reuse.H0_H0 ;  /* 0x20000014ff387230 */ /* 0x100fe40000004100 */
[----:B------:R-:W-:Y:S01]  /*1bf0*/  FMUL.FTZ R35, R40, R55 ;  /* 0x0000003728237220 */ /* 0x000fe20000410000 */
[----:B------:R-:W-:Y:S01]  /*1c00*/  FMUL.FTZ R55, R18, R57 ;  /* 0x0000003912377220 */ /* 0x000fe20000410000 */
[----:B------:R-:W-:Y:S01]  /*1c10*/  IADD3 R40, P0, R83, UR20, RZ ;  /* 0x0000001453287c10 */ /* 0x000fe2000ff1e0ff */
[----:B------:R-:W0:Y:S01]  /*1c20*/  MUFU.RCP R53, R53 ;  /* 0x0000003500357308 */ /* 0x000e220000001000 */
[----:B-1----:R-:W-:Y:S01]  /*1c30*/  FADD.FTZ R57, R59, 1 ;  /* 0x3f8000003b397421 */ /* 0x002fe20000010000 */
[----:B------:R-:W-:Y:S01]  /*1c40*/  FMUL.FTZ R18, R56, R41 ;  /* 0x0000002938127220 */ /* 0x000fe20000410000 */
[----:B------:R-:W-:Y:S01]  /*1c50*/  IADD3.X R41, R84, UR21, RZ, P0, !PT ;  /* 0x0000001554297c10 */ /* 0x000fe200087fe4ff */
[----:B------:R-:W-:-:S04]  /*1c60*/  HADD2.F32 R20, -RZ, R20.H1_H1 ;  /* 0x30000014ff147230 */ /* 0x000fc80000004100 */
[----:B------:R-:W1:Y:S01]  /*1c70*/  MUFU.RCP R54, R54 ;  /* 0x0000003600367308 */ /* 0x000e620000001000 */
[----:B------:R-:W-:Y:S01]  /*1c80*/  FMUL.FTZ R19, R60, R19 ;  /* 0x000000133c137220 */ /* 0x000fe20000410000 */
[----:B------:R-:W2:Y:S06]  /*1c90*/  LDG.E.64.CONSTANT R40, desc[UR12][R40.64] ;  /* 0x0000000c28287981 */ /* 0x000eac000c1e9b00 */
[----:B------:R-:W4:Y:S01]  /*1ca0*/  MUFU.RCP R57, R57 ;  /* 0x0000003900397308 */ /* 0x000f220000001000 */
[----:B------:R-:W-:Y:S01]  /*1cb0*/  FMUL.FTZ R19, R20, R19 ;  /* 0x0000001314137220 */ /* 0x000fe20000410000 */
[----:B------:R-:W-:-:S06]  /*1cc0*/  HADD2.F32 R20, -RZ, R21.H0_H0 ;  /* 0x20000015ff147230 */ /* 0x000fcc0000004100 */
[----:B------:R-:W5:Y:S01]  /*1cd0*/  MUFU.RCP R34, R34 ;  /* 0x0000002200227308 */ /* 0x000f620000001000 */
[----:B------:R-:W-:Y:S01]  /*1ce0*/  FMUL.FTZ R9, R9, R62 ;  /* 0x0000003e09097220 */ /* 0x000fe20000410000 */
[--C-:B------:R-:W-:Y:S02]  /*1cf0*/  HADD2.F32 R62, -RZ, R26.reuse.H0_H0 ;  /* 0x2000001aff3e7230 */ /* 0x100fe40000004100 */
[----:B------:R-:W-:Y:S01]  /*1d00*/  FMUL.FTZ R20, R20, R35 ;  /* 0x0000002314147220 */ /* 0x000fe20000410000 */
[----:B0-----:R-:W-:Y:S01]  /*1d10*/  FADD.FTZ R35, -R53, 1 ;  /* 0x3f80000035237421 */ /* 0x001fe20000010100 */
[----:B------:R-:W-:Y:S02]  /*1d20*/  HADD2.F32 R21, -RZ, R21.H1_H1 ;  /* 0x30000015ff157230 */ /* 0x000fe40000004100 */
[----:B-1----:R-:W-:Y:S01]  /*1d30*/  FADD.FTZ R56, -R54, 1 ;  /* 0x3f80000036387421 */ /* 0x002fe20000010100 */
[----:B------:R-:W-:Y:S01]  /*1d40*/  FADD.FTZ R62, -R38, R62 ;  /* 0x0000003e263e7221 */ /* 0x000fe20000010100 */
[----:B------:R-:W-:-:S02]  /*1d50*/  HADD2.F32 R26, -RZ, R26.H1_H1 ;  /* 0x3000001aff1a7230 */ /* 0x000fc40000004100 */
[----:B------:R-:W-:Y:S01]  /*1d60*/  FFMA.FTZ R22, R22, R35, 1 ;  /* 0x3f80000016167423 */ /* 0x000fe20000010023 */
[----:B----4-:R-:W-:Y:S01]  /*1d70*/  FADD.FTZ R35, -R57, 1 ;  /* 0x3f80000039237421 */ /* 0x010fe20000010100 */
[----:B------:R-:W-:Y:S01]  /*1d80*/  FMUL.FTZ R21, R21, R55 ;  /* 0x0000003715157220 */ /* 0x000fe20000410000 */
[----:B------:R-:W-:Y:S01]  /*1d90*/  FMUL.FTZ R62, R2, R62 ;  /* 0x0000003e023e7220 */ /* 0x000fe20000410000 */
[----:B------:R-:W-:Y:S01]  /*1da0*/  FFMA.FTZ R23, R23, R56, 1 ;  /* 0x3f80000017177423 */ /* 0x000fe20000010038 */
[----:B------:R-:W-:Y:S01]  /*1db0*/  FADD.FTZ R56, -R38, R26 ;  /* 0x0000001a26387221 */ /* 0x000fe20000010100 */
[----:B------:R-:W-:Y:S01]  /*1dc0*/  FFMA.FTZ R31, R31, R35, 1 ;  /* 0x3f8000001f1f7423 */ /* 0x000fe20000010023 */
[----:B-----5:R-:W-:Y:S01]  /*1dd0*/  FADD.FTZ R55, -R34, 1 ;  /* 0x3f80000022377421 */ /* 0x020fe20000010100 */
[----:B------:R-:W-:Y:S01]  /*1de0*/  FFMA.FTZ R26, R0, R62, R91 ;  /* 0x0000003e001a7223 */ /* 0x000fe2000001005b */
[----:B------:R-:W-:Y:S01]  /*1df0*/  FMUL.FTZ R22, R53, R22 ;  /* 0x0000001635167220 */ /* 0x000fe20000410000 */
[----:B------:R-:W-:-:S02]  /*1e00*/  HADD2.F32 R53, -RZ, R27.H0_H0 ;  /* 0x2000001bff357230 */ /* 0x000fc40000004100 */
[----:B------:R-:W-:Y:S01]  /*1e10*/  FFMA.FTZ R30, R30, R55, 1 ;  /* 0x3f8000001e1e7423 */ /* 0x000fe20000010037 */
[----:B------:R-:W-:Y:S01]  /*1e20*/  FMUL.FTZ R56, R2, R56 ;  /* 0x0000003802387220 */ /* 0x000fe20000410000 */
[----:B------:R-:W-:Y:S01]  /*1e30*/  FMUL.FTZ R57, R57, R31 ;  /* 0x0000001f39397220 */ /* 0x000fe20000410000 */
[----:B------:R-:W-:Y:S01]  /*1e40*/  FMUL.FTZ R35, R26, -1.4426950216293334961 ;  /* 0xbfb8aa3b1a237820 */ /* 0x000fe20000410000 */
[----:B------:R-:W-:Y:S02]  /*1e50*/  HADD2.F32 R31, -RZ, R24.H0_H0 ;  /* 0x20000018ff1f7230 */ /* 0x000fe40000004100 */
[----:B------:R-:W-:Y:S01]  /*1e60*/  FMUL.FTZ R34, R34, R30 ;  /* 0x0000001e22227220 */ /* 0x000fe20000410000 */
[----:B------:R-:W-:Y:S01]  /*1e70*/  FFMA.FTZ R30, R4, R56, R92 ;  /* 0x00000038041e7223 */ /* 0x000fe2000001005c */
[----:B------:R-:W-:Y:S01]  /*1e80*/  FADD.FTZ R53, -R38, R53 ;  /* 0x0000003526357221 */ /* 0x000fe20000010100 */
[----:B------:R-:W-:Y:S01]  /*1e90*/  FMUL.FTZ R22, R31, R22 ;  /* 0x000000161f167220 */ /* 0x000fe20000410000 */
[----:B------:R-:W0:Y:S01]  /*1ea0*/  MUFU.EX2 R35, R35 ;  /* 0x0000002300237308 */ /* 0x000e220000000800 */
[----:B------:R-:W-:Y:S01]  /*1eb0*/  FMUL.FTZ R31, R30, -1.4426950216293334961 ;  /* 0xbfb8aa3b1e1f7820 */ /* 0x000fe20000410000 */
[----:B------:R-:W-:Y:S01]  /*1ec0*/  FMUL.FTZ R55, R2, R53 ;  /* 0x0000003502377220 */ /* 0x000fe20000410000 */
[----:B------:R-:W-:-:S02]  /*1ed0*/  HADD2.F32 R17, -RZ, R17.H1_H1 ;  /* 0x30000011ff117230 */ /* 0x000fc40000004100 */
[----:B------:R-:W-:Y:S01]  /*1ee0*/  FMUL.FTZ R23, R54, R23 ;  /* 0x0000001736177220 */ /* 0x000fe20000410000 */
[----:B------:R-:W-:Y:S02]  /*1ef0*/  HADD2.F32 R53, -RZ, R24.H1_H1 ;  /* 0x30000018ff357230 */ /* 0x000fe40000004100 */
[----:B------:R-:W-:Y:S01]  /*1f00*/  HADD2.F32 R54, -RZ, R27.H1_H1 ;  /* 0x3000001bff367230 */ /* 0x000fe20000004100 */
[----:B------:R1:W4:Y:S01]  /*1f10*/  MUFU.EX2 R24, R31 ;  /* 0x0000001f00187308 */ /* 0x0003220000000800 */
[----:B------:R-:W-:-:S03]  /*1f20*/  FMUL.FTZ R17, R17, R58 ;  /* 0x0000003a11117220 */ /* 0x000fc60000410000 */
[----:B------:R-:W-:Y:S01]  /*1f30*/  FADD.FTZ R54, -R38, R54 ;  /* 0x0000003626367221 */ /* 0x000fe20000010100 */
[----:B-1----:R-:W-:-:S04]  /*1f40*/  FFMA.FTZ R31, R52, R55, R45 ;  /* 0x00000037341f7223 */ /* 0x002fc8000001002d */
[----:B------:R-:W-:Y:S01]  /*1f50*/  FMUL.FTZ R58, R31, -1.4426950216293334961 ;  /* 0xbfb8aa3b1f3a7820 */ /* 0x000fe20000410000 */
[----:B------:R-:W-:Y:S01]  /*1f60*/  FMUL.FTZ R54, R2, R54 ;  /* 0x0000003602367220 */ /* 0x000fe20000410000 */
[----:B0-----:R-:W-:-:S04]  /*1f70*/  FADD.FTZ R35, R35, 1 ;  /* 0x3f80000023237421 */ /* 0x001fc80000010000 */
[----:B------:R-:W0:Y:S01]  /*1f80*/  MUFU.EX2 R58, R58 ;  /* 0x0000003a003a7308 */ /* 0x000e220000000800 */
[----:B------:R-:W-:Y:S01]  /*1f90*/  FFMA.FTZ R27, R3, R54, R47 ;  /* 0x00000036031b7223 */ /* 0x000fe2000001002f */
[----:B------:R-:W-:-:S06]  /*1fa0*/  FMUL.FTZ R23, R53, R23 ;  /* 0x0000001735177220 */ /* 0x000fcc0000410000 */
[----:B------:R1:W5:Y:S01]  /*1fb0*/  MUFU.RCP R53, R35 ;  /* 0x0000002300357308 */ /* 0x0003620000001000 */
[----:B----4-:R-:W-:Y:S01]  /*1fc0*/  FADD.FTZ R60, R24, 1 ;  /* 0x3f800000183c7421 */ /* 0x010fe20000010000 */
[----:B-1----:R-:W-:Y:S01]  /*1fd0*/  FMUL.FTZ R35, R27, -1.4426950216293334961 ;  /* 0xbfb8aa3b1b237820 */ /* 0x002fe20000410000 */
[----:B0-----:R-:W-:-:S05]  /*1fe0*/  FADD.FTZ R58, R58, 1 ;  /* 0x3f8000003a3a7421 */ /* 0x001fca0000010000 */
[----:B------:R-:W0:Y:S01]  /*1ff0*/  MUFU.EX2 R35, R35 ;  /* 0x0000002300237308 */ /* 0x000e220000000800 */
[----:B------:R-:W-:-:S07]  /*2000*/  HADD2.F32 R59, -RZ, R25.H0_H0 ;  /* 0x20000019ff3b7230 */ /* 0x000fce0000004100 */
[----:B------:R-:W1:Y:S01]  /*2010*/  MUFU.RCP R60, R60 ;  /* 0x0000003c003c7308 */ /* 0x000e620000001000 */
[----:B------:R-:W-:Y:S01]  /*2020*/  FMUL.FTZ R24, R59, R34 ;  /* 0x000000223b187220 */ /* 0x000fe20000410000 */
[----:B-----5:R-:W-:-:S06]  /*2030*/  FADD.FTZ R34, -R53, 1 ;  /* 0x3f80000035227421 */ /* 0x020fcc0000010100 */
[----:B------:R-:W4:Y:S01]  /*2040*/  MUFU.RCP R58, R58 ;  /* 0x0000003a003a7308 */ /* 0x000f220000001000 */
[----:B------:R-:W-:Y:S01]  /*2050*/  FFMA.FTZ R34, R26, R34, 1 ;  /* 0x3f8000001a227423 */ /* 0x000fe20000010022 */
[----:B0-----:R-:W-:-:S03]  /*2060*/  FADD.FTZ R35, R35, 1 ;  /* 0x3f80000023237421 */ /* 0x001fc60000010000 */
[----:B------:R-:W-:-:S03]  /*2070*/  FMUL.FTZ R34, R53, R34 ;  /* 0x0000002235227220 */ /* 0x000fc60000410000 */
[----:B------:R-:W0:Y:S01]  /*2080*/  MUFU.RCP R53, R35 ;  /* 0x0000002300357308 */ /* 0x000e220000001000 */
[----:B-1----:R-:W-:-:S04]  /*2090*/  FADD.FTZ R26, -R60, 1 ;  /* 0x3f8000003c1a7421 */ /* 0x002fc80000010100 */
[----:B------:R-:W-:Y:S01]  /*20a0*/  FFMA.FTZ R30, R30, R26, 1 ;  /* 0x3f8000001e1e7423 */ /* 0x000fe2000001001a */
[----:B----4-:R-:W-:-:S04]  /*20b0*/  FADD.FTZ R26, -R58, 1 ;  /* 0x3f8000003a1a7421 */ /* 0x010fc80000010100 */
[----:B------:R-:W-:Y:S01]  /*20c0*/  FFMA.FTZ R26, R31, R26, 1 ;  /* 0x3f8000001f1a7423 */ /* 0x000fe2000001001a */
[----:B------:R-:W-:Y:S01]  /*20d0*/  FMUL.FTZ R31, R60, R30 ;  /* 0x0000001e3c1f7220 */ /* 0x000fe20000410000 */
[--C-:B---3--:R-:W-:Y:S02]  /*20e0*/  HADD2.F32 R30, -RZ, R28.reuse.H0_H0 ;  /* 0x2000001cff1e7230 */ /* 0x108fe40000004100 */
[----:B------:R-:W-:Y:S01]  /*20f0*/  FMUL.FTZ R58, R58, R26 ;  /* 0x0000001a3a3a7220 */ /* 0x000fe20000410000 */
[----:B0-----:R-:W-:Y:S02]  /*2100*/  FADD.FTZ R35, -R53, 1 ;  /* 0x3f80000035237421 */ /* 0x001fe40000010100 */
[----:B------:R-:W-:Y:S01]  /*2110*/  FADD.FTZ R26, -R38, R30 ;  /* 0x0000001e261a7221 */ /* 0x000fe20000010100 */
[----:B------:R-:W-:Y:S02]  /*2120*/  HADD2.F32 R28, -RZ, R28.H1_H1 ;  /* 0x3000001cff1c7230 */ /* 0x000fe40000004100 */
[----:B------:R-:W-:Y:S01]  /*2130*/  FFMA.FTZ R30, R27, R35, 1 ;  /* 0x3f8000001b1e7423 */ /* 0x000fe20000010023 */
[----:B------:R-:W-:-:S02]  /*2140*/  HADD2.F32 R27, -RZ, R32.H0_H0 ;  /* 0x20000020ff1b7230 */ /* 0x000fc40000004100 */
[----:B------:R-:W-:Y:S01]  /*2150*/  FMUL.FTZ R26, R2, R26 ;  /* 0x0000001a021a7220 */ /* 0x000fe20000410000 */
[----:B------:R-:W-:-:S03]  /*2160*/  FADD.FTZ R28, -R38, R28 ;  /* 0x0000001c261c7221 */ /* 0x000fc60000010100 */
[----:B------:R-:W-:Y:S01]  /*2170*/  FFMA.FTZ R35, R0, R26, R91 ;  /* 0x0000001a00237223 */ /* 0x000fe2000001005b */
[----:B------:R-:W-:Y:S01]  /*2180*/  FMUL.FTZ R27, R27, R34 ;  /* 0x000000221b1b7220 */ /* 0x000fe20000410000 */
[----:B------:R-:W-:Y:S02]  /*2190*/  HADD2.F32 R34, -RZ, R29.H0_H0 ;  /* 0x2000001dff227230 */ /* 0x000fe40000004100 */
[----:B------:R-:W-:Y:S02]  /*21a0*/  HADD2.F32 R25, -RZ, R25.H1_H1 ;  /* 0x30000019ff197230 */ /* 0x000fe40000004100 */
[----:B------:R-:W-:Y:S01]  /*21b0*/  FMUL.FTZ R59, R35, -1.4426950216293334961 ;  /* 0xbfb8aa3b233b7820 */ /* 0x000fe20000410000 */
[----:B------:R-:W-:Y:S01]  /*21c0*/  FMUL.FTZ R28, R2, R28 ;  /* 0x0000001c021c7220 */ /* 0x000fe20000410000 */
[----:B------:R-:W-:Y:S01]  /*21d0*/  FADD.FTZ R34, -R38, R34 ;  /* 0x0000002226227221 */ /* 0x000fe20000010100 */
[----:B------:R-:W-:Y:S01]  /*21e0*/  FMUL.FTZ R53, R53, R30 ;  /* 0x0000001e35357220 */ /* 0x000fe20000410000 */
[----:B------:R-:W-:Y:S01]  /*21f0*/  FMUL.FTZ R25, R25, R57 ;  /* 0x0000003919197220 */ /* 0x000fe20000410000 */
[----:B------:R-:W-:Y:S01]  /*2200*/  FFMA.FTZ R57, R4, R28, R92 ;  /* 0x0000001c04397223 */ /* 0x000fe2000001005c */
[----:B------:R-:W0:Y:S01]  /*2210*/  MUFU.EX2 R59, R59 ;  /* 0x0000003b003b7308 */ /* 0x000e220000000800 */
[----:B------:R-:W-:-:S02]  /*2220*/  HADD2.F32 R30, -RZ, R29.H1_H1 ;  /* 0x3000001dff1e7230 */ /* 0x000fc40000004100 */
[----:B------:R-:W-:Y:S01]  /*2230*/  FMUL.FTZ R29, R2, R34 ;  /* 0x00000022021d7220 */ /* 0x000fe20000410000 */
[----:B------:R-:W-:Y:S02]  /*2240*/  FMUL.FTZ R89, R57, -1.4426950216293334961 ;  /* 0xbfb8aa3b39597820 */ /* 0x000fe40000410000 */
[----:B------:R-:W-:Y:S01]  /*2250*/  FADD.FTZ R30, -R38, R30 ;  /* 0x0000001e261e7221 */ /* 0x000fe20000010100 */
[----:B------:R-:W-:-:S03]  /*2260*/  FFMA.FTZ R60, R52, R29, R45 ;  /* 0x0000001d343c7223 */ /* 0x000fc6000001002d */
[----:B------:R-:W1:Y:S01]  /*2270*/  MUFU.EX2 R89, R89 ;  /* 0x0000005900597308 */ /* 0x000e620000000800 */
[----:B------:R-:W-:Y:S01]  /*2280*/  FMUL.FTZ R30, R2, R30 ;  /* 0x0000001e021e7220 */ /* 0x000fe20000410000 */
[----:B------:R-:W-:-:S03]  /*2290*/  FMUL.FTZ R90, R60, -1.4426950216293334961 ;  /* 0xbfb8aa3b3c5a7820 */ /* 0x000fc60000410000 */
[----:B------:R-:W-:-:S03]  /*22a0*/  FFMA.FTZ R34, R3, R30, R47 ;  /* 0x0000001e03227223 */ /* 0x000fc6000001002f */
[----:B------:R-:W3:Y:S01]  /*22b0*/  MUFU.EX2 R90, R90 ;  /* 0x0000005a005a7308 */ /* 0x000ee20000000800 */
[----:B0-----:R-:W-:Y:S01]  /*22c0*/  FADD.FTZ R59, R59, 1 ;  /* 0x3f8000003b3b7421 */ /* 0x001fe20000010000 */
[----:B------:R-:W-:Y:S01]  /*22d0*/  FMUL.FTZ R61, R34, -1.4426950216293334961 ;  /* 0xbfb8aa3b223d7820 */ /* 0x000fe20000410000 */
[----:B------:R-:W-:-:S05]  /*22e0*/  HADD2.F32 R32, -RZ, R32.H1_H1 ;  /* 0x30000020ff207230 */ /* 0x000fca0000004100 */
[----:B------:R-:W0:Y:S01]  /*22f0*/  MUFU.RCP R59, R59 ;  /* 0x0000003b003b7308 */ /* 0x000e220000001000 */
[----:B-1----:R-:W-:-:S07]  /*2300*/  FADD.FTZ R89, R89, 1 ;  /* 0x3f80000059597421 */ /* 0x002fce0000010000 */
[----:B------:R-:W1:Y:S01]  /*2310*/  MUFU.EX2 R61, R61 ;  /* 0x0000003d003d7308 */ /* 0x000e620000000800 */
[----:B------:R-:W-:Y:S01]  /*2320*/  FMUL.FTZ R31, R32, R31 ;  /* 0x0000001f201f7220 */ /* 0x000fe20000410000 */
[----:B---3--:R-:W-:Y:S01]  /*2330*/  FADD.FTZ R90, R90, 1 ;  /* 0x3f8000005a5a7421 */ /* 0x008fe20000010000 */
[----:B------:R-:W-:-:S05]  /*2340*/  HADD2.F32 R32, -RZ, R33.H0_H0 ;  /* 0x20000021ff207230 */ /* 0x000fca0000004100 */
[----:B------:R-:W3:Y:S01]  /*2350*/  MUFU.RCP R89, R89 ;  /* 0x0000005900597308 */ /* 0x000ee20000001000 */
[----:B------:R-:W-:Y:S01]  /*2360*/  FMUL.FTZ R32, R32, R58 ;  /* 0x0000003a20207220 */ /* 0x000fe20000410000 */
[----:B0-----:R-:W-:-:S06]  /*2370*/  FADD.FTZ R58, -R59, 1 ;  /* 0x3f8000003b3a7421 */ /* 0x001fcc0000010100 */
[----:B------:R-:W0:Y:S01]  /*2380*/  MUFU.RCP R90, R90 ;  /* 0x0000005a005a7308 */ /* 0x000e220000001000 */
[----:B-1----:R-:W-:Y:S01]  /*2390*/  FADD.FTZ R61, R61, 1 ;  /* 0x3f8000003d3d7421 */ /* 0x002fe20000010000 */
[----:B------:R-:W-:-:S06]  /*23a0*/  FFMA.FTZ R58, R35, R58, 1 ;  /* 0x3f800000233a7423 */ /* 0x000fcc000001003a */
[----:B------:R3:W1:Y:S02]  /*23b0*/  MUFU.RCP R35, R61 ;  /* 0x0000003d00237308 */ /* 0x0006640000001000 */
[----:B---3--:R-:W-:-:S04]  /*23c0*/  FADD.FTZ R61, -R89, 1 ;  /* 0x3f800000593d7421 */ /* 0x008fc80000010100 */
[----:B------:R-:W-:Y:S01]  /*23d0*/  FFMA.FTZ R61, R57, R61, 1 ;  /* 0x3f800000393d7423 */ /* 0x000fe2000001003d */
[----:B------:R-:W-:Y:S02]  /*23e0*/  HADD2.F32 R57, -RZ, R33.H1_H1 ;  /* 0x30000021ff397230 */ /* 0x000fe40000004100 */
[----:B0-----:R-:W-:-:S04]  /*23f0*/  FADD.FTZ R33, -R90, 1 ;  /* 0x3f8000005a217421 */ /* 0x001fc80000010100 */
[----:B------:R-:W-:Y:S01]  /*2400*/  FFMA.FTZ R60, R60, R33, 1 ;  /* 0x3f8000003c3c7423 */ /* 0x000fe20000010021 */
[----:B------:R-:W-:Y:S01]  /*2410*/  FMUL.FTZ R33, R57, R53 ;  /* 0x0000003539217220 */ /* 0x000fe20000410000 */
[----:B-1----:R-:W-:Y:S01]  /*2420*/  FADD.FTZ R53, -R35, 1 ;  /* 0x3f80000023357421 */ /* 0x002fe20000010100 */
[----:B------:R-:W-:-:S03]  /*2430*/  FMUL.FTZ R61, R89, R61 ;  /* 0x0000003d593d7220 */ /* 0x000fc60000410000 */
[----:B------:R-:W-:Y:S01]  /*2440*/  FFMA.FTZ R53, R34, R53, 1 ;  /* 0x3f80000022357423 */ /* 0x000fe20000010035 */
[--C-:B------:R-:W-:Y:S02]  /*2450*/  HADD2.F32 R34, -RZ, R36.reuse.H0_H0 ;  /* 0x20000024ff227230 */ /* 0x100fe40000004100 */
[----:B------:R-:W-:Y:S02]  /*2460*/  HADD2.F32 R36, -RZ, R36.H1_H1 ;  /* 0x30000024ff247230 */ /* 0x000fe40000004100 */
[----:B------:R-:W-:-:S03]  /*2470*/  FMUL.FTZ R46, R35, R53 ;  /* 0x00000035232e7220 */ /* 0x000fc60000410000 */
[----:B------:R-:W-:Y:S01]  /*2480*/  FMUL.FTZ R35, R36, R61 ;  /* 0x0000003d24237220 */ /* 0x000fe20000410000 */
[--C-:B------:R-:W-:Y:S02]  /*2490*/  HADD2.F32 R61, -RZ, R50.reuse.H0_H0 ;  /* 0x20000032ff3d7230 */ /* 0x100fe40000004100 */
[----:B------:R-:W-:Y:S01]  /*24a0*/  FMUL.FTZ R89, R90, R60 ;  /* 0x0000003c5a597220 */ /* 0x000fe20000410000 */
[----:B------:R-:W-:Y:S02]  /*24b0*/  HADD2.F32 R60, -RZ, R50.H1_H1 ;  /* 0x30000032ff3c7230 */ /* 0x000fe40000004100 */
[----:B------:R-:W-:Y:S01]  /*24c0*/  FADD.FTZ R61, -R38, R61 ;  /* 0x0000003d263d7221 */ /* 0x000fe20000010100 */
[----:B------:R-:W-:-:S03]  /*24d0*/  FMUL.FTZ R58, R59, R58 ;  /* 0x0000003a3b3a7220 */ /* 0x000fc60000410000 */
[----:B------:R-:W-:Y:S01]  /*24e0*/  FMUL.FTZ R61, R2, R61 ;  /* 0x0000003d023d7220 */ /* 0x000fe20000410000 */
[----:B------:R-:W-:Y:S01]  /*24f0*/  FADD.FTZ R60, -R38, R60 ;  /* 0x0000003c263c7221 */ /* 0x000fe20000010100 */
[----:B------:R-:W-:Y:S01]  /*2500*/  FMUL.FTZ R34, R34, R58 ;  /* 0x0000003a22227220 */ /* 0x000fe20000410000 */
[--C-:B------:R-:W-:Y:S02]  /*2510*/  HADD2.F32 R58, -RZ, R51.reuse.H0_H0 ;  /* 0x20000033ff3a7230 */ /* 0x100fe40000004100 */
[----:B------:R-:W-:Y:S01]  /*2520*/  FFMA.FTZ R59, R0, R61, R91 ;  /* 0x0000003d003b7223 */ /* 0x000fe2000001005b */
[----:B------:R-:W-:Y:S02]  /*2530*/  HADD2.F32 R57, -RZ, R51.H1_H1 ;  /* 0x30000033ff397230 */ /* 0x000fe40000004100 */
[----:B------:R-:W-:Y:S01]  /*2540*/  FMUL.FTZ R60, R2, R60 ;  /* 0x0000003c023c7220 */ /* 0x000fe20000410000 */
[----:B------:R-:W-:Y:S01]  /*2550*/  FMUL.FTZ R36, R59, -1.4426950216293334961 ;  /* 0xbfb8aa3b3b247820 */ /* 0x000fe20000410000 */
[C---:B------:R-:W-:Y:S01]  /*2560*/  FADD.FTZ R58, -R38.reuse, R58 ;  /* 0x0000003a263a7221 */ /* 0x040fe20000010100 */
[----:B------:R-:W-:Y:S01]  /*2570*/  FADD.FTZ R57, -R38, R57 ;  /* 0x0000003926397221 */ /* 0x000fe20000010100 */
[----:B------:R-:W-:-:S02]  /*2580*/  FFMA.FTZ R38, R4, R60, R92 ;  /* 0x0000003c04267223 */ /* 0x000fc4000001005c */
[----:B------:R0:W1:Y:S01]  /*2590*/  MUFU.EX2 R92, R36 ;  /* 0x00000024005c7308 */ /* 0x0000620000000800 */
[----:B------:R-:W-:-:S04]  /*25a0*/  FMUL.FTZ R58, R2, R58 ;  /* 0x0000003a023a7220 */ /* 0x000fc80000410000 */
[----:B------:R-:W-:Y:S01]  /*25b0*/  FFMA.FTZ R51, R52, R58, R45 ;  /* 0x0000003a34337223 */ /* 0x000fe2000001002d */
[----:B------:R-:W-:Y:S01]  /*25c0*/  FMUL.FTZ R91, R0, R6 ;  /* 0x00000006005b7220 */ /* 0x000fe20000410000 */
[----:B------:R-:W-:Y:S01]  /*25d0*/  FMUL.FTZ R57, R2, R57 ;  /* 0x0000003902397220 */ /* 0x000fe20000410000 */
[----:B------:R-:W-:Y:S01]  /*25e0*/  FMUL.FTZ R90, R38, -1.4426950216293334961 ;  /* 0xbfb8aa3b265a7820 */ /* 0x000fe20000410000 */
[----:B0-----:R-:W-:Y:S02]  /*25f0*/  HADD2.F32 R36, -RZ, R37.H0_H0 ;  /* 0x20000025ff247230 */ /* 0x001fe40000004100 */
[----:B------:R-:W-:Y:S01]  /*2600*/  FMUL.FTZ R50, R51, -1.4426950216293334961 ;  /* 0xbfb8aa3b33327820 */ /* 0x000fe20000410000 */
[----:B------:R-:W-:Y:S01]  /*2610*/  FFMA.FTZ R91, R81, R91, RZ ;  /* 0x0000005b515b7223 */ /* 0x000fe200000100ff */
[----:B------:R-:W3:Y:S01]  /*2620*/  LDL.LU R45, [R1+0x48] ;  /* 0x00004800012d7983 */ /* 0x000ee20000300800 */
[----:B------:R-:W-:-:S03]  /*2630*/  FMUL.FTZ R36, R36, R89 ;  /* 0x0000005924247220 */ /* 0x000fc60000410000 */
[----:B------:R-:W0:Y:S01]  /*2640*/  MUFU.EX2 R50, R50 ;  /* 0x0000003200327308 */ /* 0x000e220000000800 */
[----:B-1----:R-:W-:Y:S01]  /*2650*/  FADD.FTZ R89, R92, 1 ;  /* 0x3f8000005c597421 */ /* 0x002fe20000010000 */
[----:B------:R-:W-:-:S04]  /*2660*/  FMUL.FTZ R92, R4, R7 ;  /* 0x00000007045c7220 */ /* 0x000fc80000410000 */
[----:B------:R-:W-:Y:S01]  /*2670*/  FFMA.FTZ R91, R80, R92, R91 ;  /* 0x0000005c505b7223 */ /* 0x000fe2000001005b */
[----:B------:R-:W-:Y:S01]  /*2680*/  FFMA.FTZ R92, R0, R6, RZ ;  /* 0x00000006005c7223 */ /* 0x000fe200000100ff */
[----:B------:R-:W-:-:S03]  /*2690*/  FFMA.FTZ R53, R3, R57, R47 ;  /* 0x0000003903357223 */ /* 0x000fc6000001002f */
[----:B------:R-:W-:Y:S01]  /*26a0*/  FFMA.FTZ R92, R4, R7, R92 ;  /* 0x00000007045c7223 */ /* 0x000fe2000001005c */
[----:B------:R-:W1:Y:S03]  /*26b0*/  MUFU.EX2 R90, R90 ;  /* 0x0000005a005a7308 */ /* 0x000e660000000800 */
[CC--:B------:R-:W-:Y:S01]  /*26c0*/  FFMA.FTZ R47, R39.reuse, R8.reuse, R92 ;  /* 0x00000008272f7223 */ /* 0x0c0fe2000001005c */
[----:B------:R-:W-:Y:S01]  /*26d0*/  FMUL.FTZ R39, R39, R8 ;  /* 0x0000000827277220 */ /* 0x000fe20000410000 */
[----:B0-----:R-:W-:-:S03]  /*26e0*/  FADD.FTZ R92, R50, 1 ;  /* 0x3f800000325c7421 */ /* 0x001fc60000010000 */
[----:B------:R-:W-:Y:S01]  /*26f0*/  FFMA.FTZ R50, R82, R39, R91 ;  /* 0x0000002752327223 */ /* 0x000fe2000001005b */
[----:B------:R-:W-:-:S06]  /*2700*/  FMUL.FTZ R91, R53, -1.4426950216293334961 ;  /* 0xbfb8aa3b355b7820 */ /* 0x000fcc0000410000 */
[----:B------:R-:W0:Y:S01]  /*2710*/  MUFU.EX2 R91, R91 ;  /* 0x0000005b005b7308 */ /* 0x000e220000000800 */
[----:B-1----:R-:W-:-:S07]  /*2720*/  FADD.FTZ R90, R90, 1 ;  /* 0x3f8000005a5a7421 */ /* 0x002fce0000010000 */
[----:B------:R-:W1:Y:S08]  /*2730*/  MUFU.RCP R89, R89 ;  /* 0x0000005900597308 */ /* 0x000e700000001000 */
[----:B------:R-:W4:Y:S01]  /*2740*/  MUFU.RCP R90, R90 ;  /* 0x0000005a005a7308 */ /* 0x000f220000001000 */
[----:B0-----:R-:W-:-:S07]  /*2750*/  FADD.FTZ R39, R91, 1 ;  /* 0x3f8000005b277421 */ /* 0x001fce0000010000 */
[----:B------:R-:W0:Y:S01]  /*2760*/  MUFU.RCP R92, R92 ;  /* 0x0000005c005c7308 */ /* 0x000e220000001000 */
[----:B-1----:R-:W-:-:S07]  /*2770*/  FADD.FTZ R91, -R89, 1 ;  /* 0x3f800000595b7421 */ /* 0x002fce0000010100 */
[----:B------:R-:W1:Y:S01]  /*2780*/  MUFU.RCP R39, R39 ;  /* 0x0000002700277308 */ /* 0x000e620000001000 */
[----:B------:R-:W-:Y:S01]  /*2790*/  FFMA.FTZ R91, R59, R91, 1 ;  /* 0x3f8000003b5b7423 */ /* 0x000fe2000001005b */
[----:B----4-:R-:W-:-:S04]  /*27a0*/  FADD.FTZ R59, -R90, 1 ;  /* 0x3f8000005a3b7421 */ /* 0x010fc80000010100 */
[----:B------:R-:W-:Y:S01]  /*27b0*/  FFMA.FTZ R59, R38, R59, 1 ;  /* 0x3f800000263b7423 */ /* 0x000fe2000001003b */
[----:B0-----:R-:W-:-:S04]  /*27c0*/  FADD.FTZ R38, -R92, 1 ;  /* 0x3f8000005c267421 */ /* 0x001fc80000010100 */
[----:B------:R-:W-:Y:S01]  /*27d0*/  FFMA.FTZ R38, R51, R38, 1 ;  /* 0x3f80000033267423 */ /* 0x000fe20000010026 */
[----:B-1----:R-:W-:-:S04]  /*27e0*/  FADD.FTZ R51, -R39, 1 ;  /* 0x3f80000027337421 */ /* 0x002fc80000010100 */
[----:B------:R-:W-:Y:S01]  /*27f0*/  FFMA.FTZ R51, R53, R51, 1 ;  /* 0x3f80000035337423 */ /* 0x000fe20000010033 */
[----:B------:R-:W-:Y:S01]  /*2800*/  FMUL.FTZ R92, R92, R38 ;  /* 0x000000265c5c7220 */ /* 0x000fe20000410000 */
[--C-:B--2---:R-:W-:Y:S02]  /*2810*/  HADD2.F32 R38, -RZ, R40.reuse.H0_H0 ;  /* 0x20000028ff267230 */ /* 0x104fe40000004100 */
[----:B------:R-:W-:Y:S01]  /*2820*/  FMUL.FTZ R51, R39, R51 ;  /* 0x0000003327337220 */ /* 0x000fe20000410000 */
[----:B------:R-:W-:Y:S02]  /*2830*/  HADD2.F32 R39, -RZ, R40.H1_H1 ;  /* 0x30000028ff277230 */ /* 0x000fe40000004100 */
[--C-:B------:R-:W-:Y:S02]  /*2840*/  HADD2.F32 R40, -RZ, R41.reuse.H0_H0 ;  /* 0x20000029ff287230 */ /* 0x100fe40000004100 */
[----:B------:R-:W-:-:S05]  /*2850*/  HADD2.F32 R41, -RZ, R41.H1_H1 ;  /* 0x30000029ff297230 */ /* 0x000fca0000004100 */
[----:B------:R-:W-:Y:S01]  /*2860*/  FMUL.FTZ R41, R41, R51 ;  /* 0x0000003329297220 */ /* 0x000fe20000410000 */
        /* <DEDUP_REMOVED lines=14> */
[----:B------:R-:W-:Y:S01]  /*2950*/  FMUL.FTZ R50, R52, R16 ;  /* 0x0000001034327220 */ /* 0x000fe20000410000 */
[----:B------:R-:W-:-:S03]  /*2960*/  FFMA.FTZ R53, R3, R9, R47 ;  /* 0x0000000903357223 */ /* 0x000fc6000001002f */
[----:B------:R-:W-:Y:S01]  /*2970*/  FFMA.FTZ R51, R72, R50, R51 ;  /* 0x0000003248337223 */ /* 0x000fe20000010033 */
[----:B------:R-:W-:-:S04]  /*2980*/  FMUL.FTZ R50, R3, R17 ;  /* 0x0000001103327220 */ /* 0x000fc80000410000 */
[----:B------:R-:W-:Y:S01]  /*2990*/  FFMA.FTZ R51, R71, R50, R51 ;  /* 0x0000003247337223 */ /* 0x000fe20000010033 */
[C---:B------:R-:W-:Y:S01]  /*29a0*/  FFMA.FTZ R50, R0.reuse, R10, R53 ;  /* 0x0000000a00327223 */ /* 0x040fe20000010035 */
[----:B------:R-:W-:-:S03]  /*29b0*/  FMUL.FTZ R53, R0, R18 ;  /* 0x0000001200357220 */ /* 0x000fc60000410000 */
[----:B------:R-:W-:Y:S01]  /*29c0*/  FFMA.FTZ R50, R4, R11, R50 ;  /* 0x0000000b04327223 */ /* 0x000fe20000010032 */
[----:B------:R-:W-:-:S03]  /*29d0*/  FFMA.FTZ R51, R70, R53, R51 ;  /* 0x0000003546337223 */ /* 0x000fc60000010033 */
        /* <DEDUP_REMOVED lines=41> */
[----:B------:R-:W-:Y:S02]  /*2c70*/  HADD2.F32 R37, -RZ, R37.H1_H1 ;  /* 0x30000025ff257230 */ /* 0x000fe40000004100 */
[----:B------:R-:W-:Y:S01]  /*2c80*/  FFMA.FTZ R50, R52, R32, R50 ;  /* 0x0000002034327223 */ /* 0x000fe20000010032 */
[----:B------:R-:W-:Y:S01]  /*2c90*/  FFMA.FTZ R53, R28, R53, R51 ;  /* 0x000000351c357223 */ /* 0x000fe20000010033 */
[----:B------:R-:W-:-:S02]  /*2ca0*/  FMUL.FTZ R51, R52, R36 ;  /* 0x0000002434337220 */ /* 0x000fc40000410000 */
[----:B------:R-:W-:Y:S01]  /*2cb0*/  FFMA.FTZ R50, R3, R33, R50 ;  /* 0x0000002103327223 */ /* 0x000fe20000010032 */
[----:B------:R-:W-:Y:S01]  /*2cc0*/  FMUL.FTZ R37, R37, R46 ;  /* 0x0000002e25257220 */ /* 0x000fe20000410000 */
[----:B------:R-:W-:Y:S01]  /*2cd0*/  FMUL.FTZ R91, R89, R91 ;  /* 0x0000005b595b7220 */ /* 0x000fe20000410000 */
[----:B------:R-:W-:Y:S01]  /*2ce0*/  FFMA.FTZ R51, R29, R51, R53 ;  /* 0x000000331d337223 */ /* 0x000fe20000010035 */
[----:B------:R-:W-:Y:S01]  /*2cf0*/  FFMA.FTZ R50, R0, R34, R50 ;  /* 0x0000002200327223 */ /* 0x000fe20000010032 */
[----:B------:R-:W-:Y:S01]  /*2d00*/  FMUL.FTZ R53, R3, R37 ;  /* 0x0000002503357220 */ /* 0x000fe20000410000 */
[----:B------:R-:W-:Y:S01]  /*2d10*/  FMUL.FTZ R38, R38, R91 ;  /* 0x0000005b26267220 */ /* 0x000fe20000410000 */
[----:B------:R-:W-:Y:S01]  /*2d20*/  FMUL.FTZ R59, R90, R59 ;  /* 0x0000003b5a3b7220 */ /* 0x000fe20000410000 */
[----:B------:R-:W-:Y:S01]  /*2d30*/  FFMA.FTZ R50, R4, R35, R50 ;  /* 0x0000002304327223 */ /* 0x000fe20000010032 */
[----:B------:R-:W-:Y:S01]  /*2d40*/  FFMA.FTZ R51, R30, R53, R51 ;  /* 0x000000351e337223 */ /* 0x000fe20000010033 */
[----:B------:R-:W-:Y:S01]  /*2d50*/  FMUL.FTZ R53, R0, R38 ;  /* 0x0000002600357220 */ /* 0x000fe20000410000 */
[----:B------:R-:W-:Y:S01]  /*2d60*/  FMUL.FTZ R39, R39, R59 ;  /* 0x0000003b27277220 */ /* 0x000fe20000410000 */
[----:B------:R-:W-:Y:S01]  /*2d70*/  FFMA.FTZ R50, R52, R36, R50 ;  /* 0x0000002434327223 */ /* 0x000fe20000010032 */
[----:B------:R-:W-:Y:S01]  /*2d80*/  HFMA2.MMA R59, -RZ, RZ, 0, 2.384185791015625e-06 ;  /* 0x00000028ff3b7435 */ /* 0x000fe200000001ff */
[----:B------:R-:W-:Y:S01]  /*2d90*/  FFMA.FTZ R51, R61, R53, R51 ;  /* 0x000000353d337223 */ /* 0x000fe20000010033 */
[----:B------:R-:W-:Y:S01]  /*2da0*/  FMUL.FTZ R53, R4, R39 ;  /* 0x0000002704357220 */ /* 0x000fe20000410000 */
[----:B------:R-:W-:Y:S01]  /*2db0*/  FFMA.FTZ R50, R3, R37, R50 ;  /* 0x0000002503327223 */ /* 0x000fe20000010032 */
[----:B------:R-:W-:Y:S01]  /*2dc0*/  FMUL.FTZ R40, R40, R92 ;  /* 0x0000005c28287220 */ /* 0x000fe20000410000 */
[----:B------:R-:W2:Y:S01]  /*2dd0*/  LDL.LU R46, [R1+0x44] ;  /* 0x00004400012e7983 */ /* 0x000ea20000300800 */
[----:B------:R-:W-:Y:S01]  /*2de0*/  FFMA.FTZ R51, R60, R53, R51 ;  /* 0x000000353c337223 */ /* 0x000fe20000010033 */
[----:B------:R-:W-:-:S02]  /*2df0*/  FFMA.FTZ R53, R0, R38, R50 ;  /* 0x0000002600357223 */ /* 0x000fc40000010032 */
[----:B------:R-:W4:Y:S01]  /*2e00*/  LDL.LU R47, [R1+0x40] ;  /* 0x00004000012f7983 */ /* 0x000f220000300800 */
[----:B------:R-:W-:Y:S02]  /*2e10*/  IMAD R59, R48, R59, UR8 ;  /* 0x00000008303b7e24 */ /* 0x000fe4000f8e023b */
[----:B------:R-:W-:Y:S01]  /*2e20*/  FFMA.FTZ R53, R4, R39, R53 ;  /* 0x0000002704357223 */ /* 0x000fe20000010035 */
[CC--:B------:R-:W-:Y:S01]  /*2e30*/  FMUL.FTZ R50, R52.reuse, R40.reuse ;  /* 0x0000002834327220 */ /* 0x0c0fe20000410000 */
[----:B------:R-:W5:Y:S02]  /*2e40*/  LDL.LU R48, [R1+0x3c] ;  /* 0x00003c0001307983 */ /* 0x000f640000300800 */
[----:B------:R-:W-:Y:S01]  /*2e50*/  FFMA.FTZ R53, R52, R40, R53 ;  /* 0x0000002834357223 */ /* 0x000fe20000010035 */
[----:B------:R-:W-:Y:S02]  /*2e60*/  LEA R52, R49, R59, 0x3 ;  /* 0x0000003b31347211 */ /* 0x000fe400078e18ff */
[----:B------:R-:W5:Y:S01]  /*2e70*/  LDL.LU R49, [R1+0x38] ;  /* 0x0000380001317983 */ /* 0x000f620000300800 */
[----:B------:R-:W-:Y:S01]  /*2e80*/  UIADD3 UR9, UP0, UR11, 0x8, URZ ;  /* 0x000000080b097890 */ /* 0x000fe2000ff1e03f */
[----:B------:R-:W0:Y:S01]  /*2e90*/  S2R R92, SR_TID.X ;  /* 0x00000000005c7919 */ /* 0x000e220000002100 */
        /* <DEDUP_REMOVED lines=8> */
[----:B------:R-:W-:Y:S01]  /*2f20*/  FFMA.FTZ R42, R74, R14, R42 ;  /* 0x0000000e4a2a7223 */ /* 0x000fe2000001002a */
[----:B------:R-:W-:Y:S01]  /*2f30*/  UISETP.GE.AND.EX UP0, UPT, UR10, UR7, UPT, UP0 ;  /* 0x000000070a00728c */ /* 0x000fe2000bf06300 */
[----:B------:R-:W-:Y:S01]  /*2f40*/  FADD.FTZ R43, R43, R14 ;  /* 0x0000000e2b2b7221 */ /* 0x000fe20000010000 */
[----:B------:R-:W-:Y:S01]  /*2f50*/  FFMA.FTZ R44, R73, R15, R44 ;  /* 0x0000000f492c7223 */ /* 0x000fe2000001002c */
[----:B------:R-:W-:Y:S01]  /*2f60*/  FFMA.FTZ R42, R70, R18, R42 ;  /* 0x00000012462a7223 */ /* 0x000fe2000001002a */
[----:B------:R-:W-:Y:S01]  /*2f70*/  FFMA.FTZ R51, R58, R50, R51 ;  /* 0x000000323a337223 */ /* 0x000fe20000010033 */
[----:B------:R-:W-:Y:S01]  /*2f80*/  FADD.FTZ R43, R43, R18 ;  /* 0x000000122b2b7221 */ /* 0x000fe20000010000 */
[----:B------:R-:W-:Y:S01]  /*2f90*/  FFMA.FTZ R44, R69, R19, R44 ;  /* 0x00000013452c7223 */ /* 0x000fe2000001002c */
[----:B------:R-:W-:Y:S01]  /*2fa0*/  PLOP3.LUT P0, PT, PT, PT, UP0, 0x80, 0x0 ;  /* 0x000000000000781c */ /* 0x000fe20003f0f008 */
[----:B------:R-:W-:Y:S01]  /*2fb0*/  FMUL.FTZ R50, R3, R41 ;  /* 0x0000002903327220 */ /* 0x000fe20000410000 */
[----:B------:R-:W-:Y:S01]  /*2fc0*/  FFMA.FTZ R42, R66, R22, R42 ;  /* 0x00000016422a7223 */ /* 0x000fe2000001002a */
[----:B------:R-:W-:Y:S01]  /*2fd0*/  FADD.FTZ R43, R43, R22 ;  /* 0x000000162b2b7221 */ /* 0x000fe20000010000 */
[----:B------:R-:W-:Y:S01]  /*2fe0*/  FFMA.FTZ R44, R65, R23, R44 ;  /* 0x00000017412c7223 */ /* 0x000fe2000001002c */
[----:B------:R-:W-:Y:S01]  /*2ff0*/  FFMA.FTZ R51, R57, R50, R51 ;  /* 0x0000003239337223 */ /* 0x000fe20000010033 */
[----:B------:R-:W-:Y:S01]  /*3000*/  FFMA.FTZ R50, R3, R41, R53 ;  /* 0x0000002903327223 */ /* 0x000fe20000010035 */
[----:B---3--:R-:W-:-:S04]  /*3010*/  FADD.FTZ R45, R7, R45 ;  /* 0x0000002d072d7221 */ /* 0x008fc80000010000 */
[----:B------:R-:W-:-:S04]  /*3020*/  FADD.FTZ R45, R45, R11 ;  /* 0x0000000b2d2d7221 */ /* 0x000fc80000010000 */
[----:B------:R-:W-:-:S04]  /*3030*/  FADD.FTZ R45, R45, R15 ;  /* 0x0000000f2d2d7221 */ /* 0x000fc80000010000 */
[----:B------:R-:W-:-:S04]  /*3040*/  FADD.FTZ R45, R45, R19 ;  /* 0x000000132d2d7221 */ /* 0x000fc80000010000 */
[----:B------:R-:W-:Y:S01]  /*3050*/  FADD.FTZ R45, R45, R23 ;  /* 0x000000172d2d7221 */ /* 0x000fe20000010000 */
[----:B------:R-:W-:Y:S01]  /*3060*/  FFMA.FTZ R42, R62, R27, R42 ;  /* 0x0000001b3e2a7223 */ /* 0x000fe2000001002a */
[----:B------:R-:W-:Y:S01]  /*3070*/  FADD.FTZ R43, R43, R27 ;  /* 0x0000001b2b2b7221 */ /* 0x000fe20000010000 */
[----:B------:R-:W-:Y:S01]  /*3080*/  FFMA.FTZ R44, R56, R31, R44 ;  /* 0x0000001f382c7223 */ /* 0x000fe2000001002c */
[----:B------:R-:W-:Y:S01]  /*3090*/  FADD.FTZ R45, R45, R31 ;  /* 0x0000001f2d2d7221 */ /* 0x000fe20000010000 */
[----:B------:R1:W-:Y:S01]  /*30a0*/  STS.64 [R52], R50 ;  /* 0x0000003234007388 */ /* 0x0003e20000000a00 */
[----:B------:R-:W-:Y:S01]  /*30b0*/  FFMA.FTZ R42, R26, R34, R42 ;  /* 0x000000221a2a7223 */ /* 0x000fe2000001002a */
[----:B------:R-:W-:Y:S01]  /*30c0*/  FADD.FTZ R43, R43, R34 ;  /* 0x000000222b2b7221 */ /* 0x000fe20000010000 */
[----:B------:R-:W-:Y:S01]  /*30d0*/  FFMA.FTZ R44, R28, R35, R44 ;  /* 0x000000231c2c7223 */ /* 0x000fe2000001002c */
[----:B------:R-:W-:Y:S01]  /*30e0*/  FADD.FTZ R45, R45, R35 ;  /* 0x000000232d2d7221 */ /* 0x000fe20000010000 */
[----:B0-----:R-:W-:Y:S01]  /*30f0*/  ISETP.GT.U32.AND P1, PT, R92, 0xf, PT ;  /* 0x0000000f5c00780c */ /* 0x001fe20003f24070 */
[----:B------:R-:W-:Y:S01]  /*3100*/  FFMA.FTZ R42, R61, R38, R42 ;  /* 0x000000263d2a7223 */ /* 0x000fe2000001002a */
[----:B------:R-:W-:Y:S01]  /*3110*/  FADD.FTZ R43, R43, R38 ;  /* 0x000000262b2b7221 */ /* 0x000fe20000010000 */
[----:B------:R-:W-:Y:S01]  /*3120*/  FFMA.FTZ R44, R60, R39, R44 ;  /* 0x000000273c2c7223 */ /* 0x000fe2000001002c */
[----:B------:R-:W-:Y:S01]  /*3130*/  FADD.FTZ R45, R45, R39 ;  /* 0x000000272d2d7221 */ /* 0x000fe20000010000 */
[----:B------:R-:W-:Y:S01]  /*3140*/  BAR.SYNC.DEFER_BLOCKING 0x0 ;  /* 0x0000000000007b1d */ /* 0x000fe20000010000 */
[----:B--2---:R-:W-:Y:S01]  /*3150*/  FFMA.FTZ R46, R82, R8, R46 ;  /* 0x00000008522e7223 */ /* 0x004fe2000001002e */
[----:B----4-:R-:W-:Y:S01]  /*3160*/  FADD.FTZ R47, R8, R47 ;  /* 0x0000002f082f7221 */ /* 0x010fe20000010000 */
[----:B-----5:R-:W-:-:S02]  /*3170*/  FFMA.FTZ R48, R79, R9, R48 ;  /* 0x000000094f307223 */ /* 0x020fc40000010030 */
[----:B------:R-:W-:Y:S01]  /*3180*/  FFMA.FTZ R46, R76, R12, R46 ;  /* 0x0000000c4c2e7223 */ /* 0x000fe2000001002e */
[----:B------:R-:W-:Y:S01]  /*3190*/  FADD.FTZ R49, R9, R49 ;  /* 0x0000003109317221 */ /* 0x000fe20000010000 */
[----:B------:R-:W-:Y:S01]  /*31a0*/  FADD.FTZ R47, R47, R12 ;  /* 0x0000000c2f2f7221 */ /* 0x000fe20000010000 */
[----:B------:R-:W-:Y:S02]  /*31b0*/  FFMA.FTZ R48, R75, R13, R48 ;  /* 0x0000000d4b307223 */ /* 0x000fe40000010030 */
        /* <DEDUP_REMOVED lines=25> */
[----:B-1----:R-:W-:Y:S06]  /*3350*/  @!P0 BRA `(.L_x_2185) ;  /* 0x0000000000d48947 */ /* 0x002fec0003800000 */
[----:B------:R-:W2:Y:S04]  /*3360*/  LDL R53, [R1+0x34] ;  /* 0x0000340001357983 */ /* 0x000ea80000100800 */
[----:B------:R-:W3:Y:S04]  /*3370*/  LDL R91, [R1+0x30] ;  /* 0x00003000015b7983 */ /* 0x000ee80000100800 */
[----:B------:R-:W4:Y:S04]  /*3380*/  LDL R90, [R1+0x2c] ;  /* 0x00002c00015a7983 */ /* 0x000f280000100800 */
[----:B------:R-:W5:Y:S01]  /*3390*/  LDL R89, [R1+0x28] ;  /* 0x0000280001597983 */ /* 0x000f620000100800 */
[----:B------:R-:W0:Y:S01]  /*33a0*/  S2UR UR15, SR_CgaCtaId ;  /* 0x00000000000f79c3 */ /* 0x000e220000008800 */
[----:B------:R-:W-:Y:S01]  /*33b0*/  UMOV UR5, 0x400 ;  /* 0x0000040000057882 */ /* 0x000fe20000000000 */
[----:B------:R-:W-:-:S04]  /*33c0*/  SHF.L.U32 R51, R92, 0x1, RZ ;  /* 0x000000015c337819 */ /* 0x000fc800000006ff */
[----:B------:R-:W-:Y:S01]  /*33d0*/  LOP3.LUT R51, R51, 0x18, RZ, 0xc0, !PT ;  /* 0x0000001833337812 */ /* 0x000fe200078ec0ff */
[----:B0-----:R-:W-:-:S06]  /*33e0*/  ULEA UR5, UR15, UR5, 0x18 ;  /* 0x000000050f057291 */ /* 0x001fcc000f8ec03f */
[----:B------:R-:W-:-:S04]  /*33f0*/  LEA R50, R92, UR5, 0x5 ;  /* 0x000000055c327c11 */ /* 0x000fc8000f8e28ff */
[----:B------:R-:W-:-:S05]  /*3400*/  IADD3 R52, R50, R51, RZ ;  /* 0x0000003332347210 */ /* 0x000fca0007ffe0ff */
[----:B------:R0:W-:Y:S02]  /*3410*/  STS.64 [R52], R42 ;  /* 0x0000002a34007388 */ /* 0x0001e40000000a00 */
[----:B0-----:R-:W-:-:S04]  /*3420*/  LOP3.LUT R52, R51, 0x8, RZ, 0x3c, !PT ;  /* 0x0000000833347812 */ /* 0x001fc800078e3cff */
[----:B------:R-:W-:-:S05]  /*3430*/  IADD3 R52, R50, R52, RZ ;  /* 0x0000003432347210 */ /* 0x000fca0007ffe0ff */
[----:B------:R0:W-:Y:S02]  /*3440*/  STS.64 [R52], R44 ;  /* 0x0000002c34007388 */ /* 0x0001e40000000a00 */
[C---:B0-----:R-:W-:Y:S02]  /*3450*/  LOP3.LUT R52, R51.reuse, 0x10, RZ, 0x3c, !PT ;  /* 0x0000001033347812 */ /* 0x041fe400078e3cff */
[----:B------:R-:W-:Y:S02]  /*3460*/  LOP3.LUT R51, R51, 0x18, RZ, 0x3c, !PT ;  /* 0x0000001833337812 */ /* 0x000fe400078e3cff */
[C---:B------:R-:W-:Y:S02]  /*3470*/  IADD3 R52, R50.reuse, R52, RZ ;  /* 0x0000003432347210 */ /* 0x040fe40007ffe0ff */
[----:B------:R-:W-:-:S03]  /*3480*/  IADD3 R51, R50, R51, RZ ;  /* 0x0000003332337210 */ /* 0x000fc60007ffe0ff */
[----:B------:R0:W-:Y:S04]  /*3490*/  STS.64 [R52], R46 ;  /* 0x0000002e34007388 */ /* 0x0001e80000000a00 */
[----:B------:R-:W-:Y:S01]  /*34a0*/  STS.64 [R51], R48 ;  /* 0x0000003033007388 */ /* 0x000fe20000000a00 */
[----:B0-----:R-:W0:Y:S02]  /*34b0*/  S2R R52, SR_TID.X ;  /* 0x0000000000347919 */ /* 0x001e240000002100 */
[----:B0-----:R-:W-:-:S04]  /*34c0*/  SHF.R.S32.HI R59, RZ, 0x1f, R52 ;  /* 0x0000001fff3b7819 */ /* 0x001fc80000011434 */
[----:B------:R-:W-:-:S04]  /*34d0*/  LEA.HI R59, R59, R52, RZ, 0x2 ;  /* 0x000000343b3b7211 */ /* 0x000fc800078f10ff */
[----:B------:R-:W-:-:S04]  /*34e0*/  SHF.R.S32.HI R59, RZ, 0x2, R59 ;  /* 0x00000002ff3b7819 */ /* 0x000fc8000001143b */
[----:B------:R-:W-:Y:S01]  /*34f0*/  LEA R59, R59, UR5, 0x5 ;  /* 0x000000053b3b7c11 */ /* 0x000fe2000f8e28ff */
[----:B------:R-:W-:-:S04]  /*3500*/  USHF.R.U32.HI UR5, URZ, 0x2, UR6 ;  /* 0x000000023f057899 */ /* 0x000fc80008011606 */
        /* <DEDUP_REMOVED lines=10> */
[-C--:B----4-:R-:W-:Y:S01]  /*35b0*/  LEA R50, R90, R59.reuse, 0x3 ;  /* 0x0000003b5a327211 */ /* 0x090fe200078e18ff */
[----:B------:R-:W-:Y:S01]  /*35c0*/  FADD.FTZ R53, R51, R53 ;  /* 0x0000003533357221 */ /* 0x000fe20000010000 */
[----:B------:R-:W0:Y:S04]  /*35d0*/  LDC.64 R90, c[0x0][0x260] ;  /* 0x00009800ff5a7b82 */ /* 0x000e280000000a00 */
[----:B------:R-:W1:Y:S02]  /*35e0*/  LDS.64 R50, [R50+0x1400] ;  /* 0x0014000032327984 */ /* 0x000e640000000a00 */
[----:B-1----:R-:W-:Y:S01]  /*35f0*/  FADD.FTZ R52, R52, R50 ;  /* 0x0000003234347221 */ /* 0x002fe20000010000 */
[----:B-----5:R-:W-:Y:S01]  /*3600*/  LEA R50, R89, R59, 0x3 ;  /* 0x0000003b59327211 */ /* 0x020fe200078e18ff */
[----:B------:R-:W-:-:S05]  /*3610*/  FADD.FTZ R53, R53, R51 ;  /* 0x0000003335357221 */ /* 0x000fca0000010000 */
[----:B------:R-:W1:Y:S02]  /*3620*/  LDS.64 R50, [R50+0x1e00] ;  /* 0x001e000032327984 */ /* 0x000e640000000a00 */
[----:B-1----:R-:W-:Y:S01]  /*3630*/  FADD.FTZ R50, R52, R50 ;  /* 0x0000003234327221 */ /* 0x002fe20000010000 */
[----:B------:R-:W-:Y:S01]  /*3640*/  MOV R52, UR5 ;  /* 0x0000000500347c02 */ /* 0x000fe20008000f00 */
[----:B------:R-:W-:-:S04]  /*3650*/  FADD.FTZ R51, R53, R51 ;  /* 0x0000003335337221 */ /* 0x000fc80000010000 */
[----:B------:R-:W-:-:S05]  /*3660*/  IMAD R52, R52, 0x500, R92 ;  /* 0x0000050034347824 */ /* 0x000fca00078e025c */
[----:B------:R-:W-:-:S04]  /*3670*/  IADD3 R52, R52, UR14, RZ ;  /* 0x0000000e34347c10 */ /* 0x000fc8000fffe0ff */
[----:B------:R-:W-:-:S05]  /*3680*/  SHF.L.U32 R52, R52, 0x1, RZ ;  /* 0x0000000134347819 */ /* 0x000fca00000006ff */
[----:B0-----:R-:W-:-:S05]  /*3690*/  IMAD.WIDE.U32 R52, R52, 0x4, R90 ;  /* 0x0000000434347825 */ /* 0x001fca00078e005a */
[----:B------:R0:W-:Y:S02]  /*36a0*/  STG.E.64 desc[UR12][R52.64+0x4000], R50 ;  /* 0x0040003234007986 */ /* 0x0001e4000c101b0c */
.L_x_2185:
[----:B------:R-:W-:Y:S01]  /*36b0*/  BSSY B0, `(.L_x_2186) ;  /* 0x00000d1000007945 */ /* 0x000fe20003800000 */
[----:B0-----:R-:W-:-:S03]  /*36c0*/  CS2R R50, SRZ ;  /* 0x0000000000327805 */ /* 0x001fc6000001ff00 */
[----:B------:R-:W-:Y:S05]  /*36d0*/  @P1 BRA `(.L_x_2187) ;  /* 0x0000000c00381947 */ /* 0x000fea0003800000 */
[----:B------:R-:W-:Y:S01]  /*36e0*/  USHF.L.U32 UR5, UR11, 0x2, URZ ;  /* 0x000000020b057899 */ /* 0x000fe2000800063f */
[----:B------:R-:W-:Y:S01]  /*36f0*/  MOV R50, 0x50 ;  /* 0x0000005000327802 */ /* 0x000fe20000000f00 */
[----:B------:R-:W-:Y:S01]  /*3700*/  HFMA2.MMA R51, -RZ, RZ, 0, 2.384185791015625e-06 ;  /* 0x00000028ff337435 */ /* 0x000fe200000001ff */
[----:B------:R-:W-:Y:S01]  /*3710*/  SHF.L.U32 R89, R92, 0x3, RZ ;  /* 0x000000035c597819 */ /* 0x000fe200000006ff */
[----:B------:R-:W-:-:S03]  /*3720*/  ULOP3.LUT UR5, UR5, 0xc, URZ, 0xc0, !UPT ;  /* 0x0000000c05057892 */ /* 0x000fc6000f8ec03f */
[----:B------:R-:W-:-:S03]  /*3730*/  LOP3.LUT R89, R89, 0x18, RZ, 0xc0, !PT ;  /* 0x0000001859597812 */ /* 0x000fc600078ec0ff */
        /* <DEDUP_REMOVED lines=200> */
.L_x_2187:
[----:B------:R-:W-:Y:S05]  /*43c0*/  BSYNC B0 ;  /* 0x0000000000007941 */ /* 0x000fea0003800000 */
.L_x_2186:
        /* <DEDUP_REMOVED lines=23> */
.L_x_2189:
[----:B------:R-:W-:Y:S05]  /*4540*/  BSYNC B0 ;  /* 0x0000000000007941 */ /* 0x000fea0003800000 */
.L_x_2188:
        /* <DEDUP_REMOVED lines=17> */
.L_x_2192:
[----:B------:R-:W2:Y:S04]  /*4660*/  LD.E.STRONG.GPU R53, desc[UR12][R50.64] ;  /* 0x0000000c32357980 */ /* 0x000ea8000c10f900 */
[----:B--2---:R-:W-:Y:S01]  /*4670*/  CCTL.IVALL ;  /* 0x00000000ff00798f */ /* 0x004fe20002000000 */
[----:B------:R-:W-:Y:S05]  /*4680*/  YIELD ;  /* 0x0000000000007946 */ /* 0x000fea0003800000 */
[----:B-----5:R-:W-:-:S04]  /*4690*/  LOP3.LUT R53, R53, R52, RZ, 0x3c, !PT ;  /* 0x0000003435357212 */ /* 0x020fc800078e3cff */
[----:B------:R-:W-:-:S13]  /*46a0*/  ISETP.GT.AND P1, PT, R53, -0x1, PT ;  /* 0xffffffff3500780c */ /* 0x000fda0003f24270 */
[----:B------:R-:W-:Y:S05]  /*46b0*/  @P1 BRA `(.L_x_2192) ;  /* 0xfffffffc00e81947 */ /* 0x000fea000383ffff */
.L_x_2191:
[----:B------:R-:W-:Y:S05]  /*46c0*/  WARPSYNC.ALL ;  /* 0x0000000000007948 */ /* 0x000fea0003800000 */
[----:B------:R-:W-:Y:S06]  /*46d0*/  BAR.SYNC.DEFER_BLOCKING 0x0 ;  /* 0x0000000000007b1d */ /* 0x000fec0000010000 */
[----:B------:R-:W-:Y:S05]  /*46e0*/  BRA `(.L_x_2193) ;  /* 0x0000000000687947 */ /* 0x000fea0003800000 */
.L_x_2190:
        /* <DEDUP_REMOVED lines=18> */
.L_x_2195:
[----:B------:R-:W2:Y:S04]  /*4810*/  LD.E.STRONG.GPU R53, desc[UR12][R50.64] ;  /* 0x0000000c32357980 */ /* 0x000ea8000c10f900 */
[----:B--2---:R-:W-:Y:S01]  /*4820*/  CCTL.IVALL ;  /* 0x00000000ff00798f */ /* 0x004fe20002000000 */
[----:B------:R-:W-:Y:S05]  /*4830*/  YIELD ;  /* 0x0000000000007946 */ /* 0x000fea0003800000 */
[----:B-----5:R-:W-:-:S04]  /*4840*/  LOP3.LUT R53, R53, R52, RZ, 0x3c, !PT ;  /* 0x0000003435357212 */ /* 0x020fc800078e3cff */
[----:B------:R-:W-:-:S13]  /*4850*/  ISETP.GT.AND P1, PT, R53, -0x1, PT ;  /* 0xffffffff3500780c */ /* 0x000fda0003f24270 */
[----:B------:R-:W-:Y:S05]  /*4860*/  @P1 BRA `(.L_x_2195) ;  /* 0xfffffffc00e81947 */ /* 0x000fea000383ffff */
.L_x_2194:
[----:B------:R-:W-:Y:S05]  /*4870*/  WARPSYNC.ALL ;  /* 0x0000000000007948 */ /* 0x000fea0003800000 */
[----:B------:R-:W-:Y:S06]  /*4880*/  BAR.SYNC.DEFER_BLOCKING 0x0 ;  /* 0x0000000000007b1d */ /* 0x000fec0000010000 */
.L_x_2193:
[----:B------:R-:W1:Y:S01]  /*4890*/  S2R R89, SR_TID.X ;  /* 0x0000000000597919 */ /* 0x000e620000002100 */
[----:B------:R-:W2:Y:S01]  /*48a0*/  LDL.LU R59, [R1+0x24] ;  /* 0x00002400013b7983 */ /* 0x000ea20000300800 */
[----:B0-----:R-:W-:Y:S01]  /*48b0*/  MOV R51, UR4 ;  /* 0x0000000400337c02 */ /* 0x001fe20008000f00 */
[----:B------:R-:W0:Y:S01]  /*48c0*/  S2UR UR14, SR_CgaCtaId ;  /* 0x00000000000e79c3 */ /* 0x000e220000008800 */
[----:B------:R-:W-:Y:S01]  /*48d0*/  UMOV UR5, 0x400 ;  /* 0x0000040000057882 */ /* 0x000fe20000000000 */
[----:B------:R-:W-:Y:S01]  /*48e0*/  USHF.L.U32 UR11, UR11, 0x2, URZ ;  /* 0x000000020b0b7899 */ /* 0x000fe2000800063f */
[----:B------:R-:W3:Y:S01]  /*48f0*/  LDL.LU R90, [R1+0x1c] ;  /* 0x00001c00015a7983 */ /* 0x000ee20000300800 */
[----:B-1----:R-:W-:-:S13]  /*4900*/  ISETP.GT.U32.AND P1, PT, R89, 0x7f, PT ;  /* 0x0000007f5900780c */ /* 0x002fda0003f24070 */
[----:B------:R-:W1:Y:S08]  /*4910*/  @!P1 LDC R50, c[0x0][0x10] ;  /* 0x00000400ff329b82 */ /* 0x000e700000000800 */
[----:B------:R-:W4:Y:S01]  /*4920*/  @!P1 LDC.64 R52, c[0x0][0x260] ;  /* 0x00009800ff349b82 */ /* 0x000f220000000a00 */
[----:B-1----:R-:W-:Y:S01]  /*4930*/  @!P1 IMAD R50, R50, R51, UR6 ;  /* 0x0000000632329e24 */ /* 0x002fe2000f8e0233 */
[----:B------:R-:W-:-:S04]  /*4940*/  @!P1 LOP3.LUT R51, R89, 0x7fffffe0, RZ, 0xc0, !PT ;  /* 0x7fffffe059339812 */ /* 0x000fc800078ec0ff */
[----:B------:R-:W-:Y:S02]  /*4950*/  @!P1 LEA R50, R50, R51, 0x7 ;  /* 0x0000003332329211 */ /* 0x000fe400078e38ff */
[----:B------:R-:W-:-:S04]  /*4960*/  @!P1 LOP3.LUT R51, R89, 0x1f, RZ, 0xc0, !PT ;  /* 0x0000001f59339812 */ /* 0x000fc800078ec0ff */
[----:B------:R-:W-:-:S04]  /*4970*/  @!P1 IADD3 R50, R50, R51, RZ ;  /* 0x0000003332329210 */ /* 0x000fc80007ffe0ff */
[----:B------:R-:W-:-:S05]  /*4980*/  @!P1 SHF.L.U32 R50, R50, 0x1, RZ ;  /* 0x0000000132329819 */ /* 0x000fca00000006ff */
[----:B----4-:R-:W-:-:S06]  /*4990*/  @!P1 IMAD.WIDE.U32 R50, R50, 0x4, R52 ;  /* 0x0000000432329825 */ /* 0x010fcc00078e0034 */
[----:B------:R-:W4:Y:S01]  /*49a0*/  @!P1 LDG.E.64 R50, desc[UR12][R50.64] ;  /* 0x0000000c32329981 */ /* 0x000f22000c1e1b00 */
[----:B------:R-:W-:Y:S01]  /*49b0*/  HFMA2.MMA R52, -RZ, RZ, 0, 0 ;  /* 0x00000000ff347435 */ /* 0x000fe200000001ff */
[----:B------:R-:W-:Y:S02]  /*49c0*/  UIADD3 UR5, UR5, 0x3480, URZ ;  /* 0x0000348005057890 */ /* 0x000fe4000fffe03f */
[----:B------:R-:W-:Y:S02]  /*49d0*/  ULOP3.LUT UR11, UR11, 0xc, URZ, 0xc0, !UPT ;  /* 0x0000000c0b0b7892 */ /* 0x000fe4000f8ec03f */
[----:B0-----:R-:W-:-:S03]  /*49e0*/  ULEA UR5, UR14, UR5, 0x18 ;  /* 0x000000050e057291 */ /* 0x001fc6000f8ec03f */
[----:B------:R-:W-:Y:S01]  /*49f0*/  ULDC.64 UR14, c[0x0][0x210] ;  /* 0x00008400000e7ab9 */ /* 0x000fe20000000a00 */
[----:B----4-:R-:W-:Y:S01]  /*4a00*/  @!P1 FADD.FTZ R52, RZ, R50 ;  /* 0x00000032ff349221 */ /* 0x010fe20000010000 */
        /* <DEDUP_REMOVED lines=24> */
[----:B------:R-:W-:Y:S02]  /*4b90*/  @!P1 SHF.R.U32.HI R52, RZ, 0x2, R89 ;  /* 0x00000002ff349819 */ /* 0x000fe40000011659 */
[----:B------:R-:W4:Y:S01]  /*4ba0*/  LDL.LU R89, [R1+0x20] ;  /* 0x0000200001597983 */ /* 0x000f220000300800 */
[----:B------:R-:W-:Y:S01]  /*4bb0*/  @!P1 FMUL.FTZ R51, R51, 1.2207031431898940355e-05 ;  /* 0x374ccccd33339820 */ /* 0x000fe20000410000 */
[----:B------:R-:W-:-:S05]  /*4bc0*/  @!P1 LOP3.LUT R52, R52, 0x3ffffff8, RZ, 0xc0, !PT ;  /* 0x3ffffff834349812 */ /* 0x000fca00078ec0ff */
[----:B------:R2:W-:Y:S02]  /*4bd0*/  @!P1 STS.64 [R52+UR5], R50 ;  /* 0x0000003234009988 */ /* 0x0005e40008000a05 */
[----:B--2---:R-:W-:-:S04]  /*4be0*/  IADD3 R50, R59, -UR11, RZ ;  /* 0x8000000b3b327c10 */ /* 0x004fc8000fffe0ff */
[----:B------:R-:W-:Y:S01]  /*4bf0*/  LEA R50, R50, UR5, 0x3 ;  /* 0x0000000532327c11 */ /* 0x000fe2000f8e18ff */
[----:B------:R-:W-:Y:S06]  /*4c00*/  BAR.SYNC.DEFER_BLOCKING 0x0 ;  /* 0x0000000000007b1d */ /* 0x000fec0000010000 */
[----:B------:R-:W0:Y:S02]  /*4c10*/  LDS.64 R52, [R50] ;  /* 0x0000000032347984 */ /* 0x000e240000000a00 */
[C-C-:B0-----:R-:W-:Y:S01]  /*4c20*/  FFMA.FTZ R6, R0.reuse, R6, -R52.reuse ;  /* 0x0000000600067223 */ /* 0x141fe20000010834 */
[C-C-:B------:R-:W-:Y:S01]  /*4c30*/  FFMA.FTZ R10, R0.reuse, R10, -R52.reuse ;  /* 0x0000000a000a7223 */ /* 0x140fe20000010834 */
[C-C-:B------:R-:W-:Y:S01]  /*4c40*/  FFMA.FTZ R14, R0.reuse, R14, -R52.reuse ;  /* 0x0000000e000e7223 */ /* 0x140fe20000010834 */
[C-C-:B------:R-:W-:Y:S01]  /*4c50*/  FFMA.FTZ R18, R0.reuse, R18, -R52.reuse ;  /* 0x0000001200127223 */ /* 0x140fe20000010834 */
[C-C-:B------:R-:W-:Y:S01]  /*4c60*/  FFMA.FTZ R22, R0.reuse, R22, -R52.reuse ;  /* 0x0000001600167223 */ /* 0x140fe20000010834 */
[C-C-:B------:R-:W-:Y:S01]  /*4c70*/  FFMA.FTZ R27, R0.reuse, R27, -R52.reuse ;  /* 0x0000001b001b7223 */ /* 0x140fe20000010834 */
[C-C-:B------:R-:W-:Y:S01]  /*4c80*/  FFMA.FTZ R34, R0.reuse, R34, -R52.reuse ;  /* 0x0000002200227223 */ /* 0x140fe20000010834 */
[----:B------:R-:W-:Y:S01]  /*4c90*/  FFMA.FTZ R0, R0, R38, -R52 ;  /* 0x0000002600007223 */ /* 0x000fe20000010834 */
[----:B------:R-:W-:-:S02]  /*4ca0*/  HADD2.F32 R38, -RZ, R5.H0_H0 ;  /* 0x20000005ff267230 */ /* 0x000fc40000004100 */
[----:B------:R-:W-:Y:S02]  /*4cb0*/  HADD2.F32 R5, -RZ, R5.H0_H0 ;  /* 0x20000005ff057230 */ /* 0x000fe40000004100 */
        /* <DEDUP_REMOVED lines=24> */
[----:B------:R-:W2:Y:S01]  /*4e40*/  LDL.LU R52, [R1+0x14] ;  /* 0x0000140001347983 */ /* 0x000ea20000300800 */
[----:B------:R-:W-:-:S03]  /*4e50*/  FFMA.FTZ R39, R82, -R53, R38 ;  /* 0x8000003552277223 */ /* 0x000fc60000010026 */
[----:B------:R-:W5:Y:S01]  /*4e60*/  LDL.LU R50, [R1+0x18] ;  /* 0x0000180001327983 */ /* 0x000f620000300800 */
[----:B------:R-:W-:-:S03]  /*4e70*/  FFMA.FTZ R61, R61, -R53, R0 ;  /* 0x800000353d3d7223 */ /* 0x000fc60000010000 */
[----:B------:R-:W5:Y:S01]  /*4e80*/  LDL.LU R40, [R1+0xc] ;  /* 0x00000c0001287983 */ /* 0x000f620000300800 */
[----:B------:R-:W-:-:S03]  /*4e90*/  FMUL.FTZ R0, R2, R39 ;  /* 0x0000002702007220 */ /* 0x000fc60000410000 */
[----:B------:R-:W5:Y:S01]  /*4ea0*/  LDL.LU R39, [R1+0x10] ;  /* 0x0000100001277983 */ /* 0x000f620000300800 */
[----:B------:R-:W-:-:S03]  /*4eb0*/  FFMA.FTZ R29, R29, -R53, R36 ;  /* 0x800000351d1d7223 */ /* 0x000fc60000010024 */
[----:B------:R-:W5:Y:S01]  /*4ec0*/  LDL.LU R38, [R1+0x4] ;  /* 0x0000040001267983 */ /* 0x000f620000300800 */
[----:B------:R-:W-:-:S03]  /*4ed0*/  FFMA.FTZ R15, R73, -R53, R15 ;  /* 0x80000035490f7223 */ /* 0x000fc6000001000f */
[----:B------:R-:W5:Y:S01]  /*4ee0*/  LDL.LU R36, [R1+0x8] ;  /* 0x0000080001247983 */ /* 0x000f620000300800 */
[----:B------:R-:W-:Y:S01]  /*4ef0*/  FFMA.FTZ R73, R72, -R53, R16 ;  /* 0x8000003548497223 */ /* 0x000fe20000010010 */
[----:B------:R-:W-:Y:S02]  /*4f00*/  FMUL.FTZ R16, R2, R15 ;  /* 0x0000000f02107220 */ /* 0x000fe40000410000 */
[----:B------:R-:W5:Y:S01]  /*4f10*/  LDL.LU R15, [R1] ;  /* 0x00000000010f7983 */ /* 0x000f620000300800 */
[-C--:B------:R-:W-:Y:S01]  /*4f20*/  FFMA.FTZ R9, R79, -R53.reuse, R9 ;  /* 0x800000354f097223 */ /* 0x080fe20000010009 */
[-C--:B------:R-:W-:Y:S01]  /*4f30*/  FFMA.FTZ R6, R81, -R53.reuse, R6 ;  /* 0x8000003551067223 */ /* 0x080fe20000010006 */
[-C--:B------:R-:W-:Y:S01]  /*4f40*/  FFMA.FTZ R7, R80, -R53.reuse, R7 ;  /* 0x8000003550077223 */ /* 0x080fe20000010007 */
[-C--:B------:R-:W-:Y:S01]  /*4f50*/  FFMA.FTZ R11, R77, -R53.reuse, R11 ;  /* 0x800000354d0b7223 */ /* 0x080fe2000001000b */
[----:B------:R-:W-:Y:S01]  /*4f60*/  FFMA.FTZ R13, R75, -R53, R13 ;  /* 0x800000354b0d7223 */ /* 0x000fe2000001000d */
[----:B------:R-:W-:Y:S01]  /*4f70*/  FMUL.FTZ R9, R2, R9 ;  /* 0x0000000902097220 */ /* 0x000fe20000410000 */
        /* <DEDUP_REMOVED lines=23> */
[----:B---3--:R-:W-:Y:S01]  /*50f0*/  IADD3 R4, P1, R90, UR14, RZ ;  /* 0x0000000e5a047c10 */ /* 0x008fe2000ff3e0ff */
[----:B------:R-:W-:Y:S01]  /*5100*/  FFMA.FTZ R3, R57, -R53, R3 ;  /* 0x8000003539037223 */ /* 0x000fe20000010003 */
[----:B------:R-:W-:Y:S01]  /*5110*/  F2FP.F16.F32.PACK_AB R0, R9, R0 ;  /* 0x000000000900723e */ /* 0x000fe200000000ff */
[C---:B------:R-:W-:Y:S01]  /*5120*/  FMUL.FTZ R41, R2.reuse, R41 ;  /* 0x0000002902297220 */ /* 0x040fe20000410000 */
        /* <DEDUP_REMOVED lines=28> */
[----:B------:R-:W-:Y:S02]  /*52f0*/  PRMT R11, R0, 0x7632, R11 ;  /* 0x00007632000b7816 */ /* 0x000fe4000000000b */
[----:B------:R-:W-:Y:S02]  /*5300*/  F2FP.F16.F32.PACK_AB R41, R32, R41 ;  /* 0x000000292029723e */ /* 0x000fe400000000ff */
[----:B------:R-:W-:Y:S02]  /*5310*/  F2FP.F16.F32.PACK_AB R51, R34, R51 ;  /* 0x000000332233723e */ /* 0x000fe400000000ff */
[----:B------:R-:W-:Y:S02]  /*5320*/  F2FP.F16.F32.PACK_AB R16, R16, R59 ;  /* 0x0000003b1010723e */ /* 0x000fe400000000ff */
[----:B------:R-:W-:Y:S02]  /*5330*/  PRMT R13, R41, 0x7632, R13 ;  /* 0x00007632290d7816 */ /* 0x000fe4000000000d */
[----:B------:R-:W-:-:S02]  /*5340*/  F2FP.F16.F32.PACK_AB R24, R24, R73 ;  /* 0x000000491818723e */ /* 0x000fc400000000ff */
[----:B------:R-:W-:Y:S02]  /*5350*/  F2FP.F16.F32.PACK_AB R12, R12, R71 ;  /* 0x000000470c0c723e */ /* 0x000fe400000000ff */
[----:B------:R-:W-:Y:S02]  /*5360*/  F2FP.F16.F32.PACK_AB R26, R26, R69 ;  /* 0x000000451a1a723e */ /* 0x000fe400000000ff */
[----:B------:R-:W-:Y:S02]  /*5370*/  F2FP.F16.F32.PACK_AB R14, R14, R67 ;  /* 0x000000430e0e723e */ /* 0x000fe400000000ff */
[----:B------:R-:W-:Y:S02]  /*5380*/  F2FP.F16.F32.PACK_AB R22, R22, R65 ;  /* 0x000000411616723e */ /* 0x000fe400000000ff */
[----:B------:R-:W-:Y:S02]  /*5390*/  F2FP.F16.F32.PACK_AB R10, R10, R27 ;  /* 0x0000001b0a0a723e */ /* 0x000fe400000000ff */
[----:B------:R-:W-:-:S02]  /*53a0*/  F2FP.F16.F32.PACK_AB R20, R20, R55 ;  /* 0x000000371414723e */ /* 0x000fc400000000ff */
[----:B------:R-:W-:Y:S02]  /*53b0*/  F2FP.F16.F32.PACK_AB R28, R28, R63 ;  /* 0x0000003f1c1c723e */ /* 0x000fe400000000ff */
[----:B------:R-:W-:Y:S02]  /*53c0*/  F2FP.F16.F32.PACK_AB R18, R18, R29 ;  /* 0x0000001d1212723e */ /* 0x000fe400000000ff */
[----:B------:R-:W-:Y:S02]  /*53d0*/  F2FP.F16.F32.PACK_AB R8, R8, R61 ;  /* 0x0000003d0808723e */ /* 0x000fe400000000ff */
[----:B------:R-:W-:Y:S02]  /*53e0*/  F2FP.F16.F32.PACK_AB R9, R30, R9 ;  /* 0x000000091e09723e */ /* 0x000fe400000000ff */
[----:B----4-:R-:W-:-:S05]  /*53f0*/  IADD3.X R5, R89, UR15, RZ, P1, !PT ;  /* 0x0000000f59057c10 */ /* 0x010fca0008ffe4ff */
[----:B------:R-:W-:Y:S04]  /*5400*/  STG.E.U16 desc[UR12][R4.64], R6 ;  /* 0x0000000604007986 */ /* 0x000fe8000c10150c */
[----:B------:R0:W-:Y:S04]  /*5410*/  STG.E.U16 desc[UR12][R4.64+0x4], R0 ;  /* 0x0000040004007986 */ /* 0x0001e8000c10150c */
[----:B------:R-:W-:Y:S04]  /*5420*/  STG.E.U16 desc[UR12][R4.64+0x2], R7 ;  /* 0x0000020704007986 */ /* 0x000fe8000c10150c */
[----:B------:R1:W-:Y:S01]  /*5430*/  STG.E.U16 desc[UR12][R4.64+0x6], R11 ;  /* 0x0000060b04007986 */ /* 0x0003e2000c10150c */
[----:B0-----:R-:W-:-:S02]  /*5440*/  PRMT R0, R51, 0x7632, R0 ;  /* 0x0000763233007816 */ /* 0x001fc40000000000 */
[----:B-1----:R-:W-:Y:S02]  /*5450*/  PRMT R5, R16, 0x7632, R5 ;  /* 0x0000763210057816 */ /* 0x002fe40000000005 */
[----:B------:R-:W-:Y:S01]  /*5460*/  PRMT R11, R12, 0x7632, R11 ;  /* 0x000076320c0b7816 */ /* 0x000fe2000000000b */
[----:B------:R-:W-:Y:S01]  /*5470*/  ULOP3.LUT UR4, UR4, 0x1, URZ, 0x3c, !UPT ;  /* 0x0000000104047892 */ /* 0x000fe2000f8e3c3f */
[----:B------:R-:W-:Y:S01]  /*5480*/  UMOV UR5, UR10 ;  /* 0x0000000a00057c82 */ /* 0x000fe20008000000 */
[----:B------:R-:W-:Y:S01]  /*5490*/  UMOV UR11, UR9 ;  /* 0x00000009000b7c82 */ /* 0x000fe20008000000 */
[----:B--2---:R-:W-:-:S04]  /*54a0*/  IADD3 R2, P1, R52, UR14, RZ ;  /* 0x0000000e34027c10 */ /* 0x004fc8000ff3e0ff */
[----:B-----5:R-:W-:Y:S02]  /*54b0*/  IADD3.X R3, R50, UR15, RZ, P1, !PT ;  /* 0x0000000f32037c10 */ /* 0x020fe40008ffe4ff */
[----:B------:R-:W-:-:S04]  /*54c0*/  IADD3 R6, P1, R40, UR14, RZ ;  /* 0x0000000e28067c10 */ /* 0x000fc8000ff3e0ff */
[----:B------:R-:W-:Y:S01]  /*54d0*/  IADD3.X R7, R39, UR15, RZ, P1, !PT ;  /* 0x0000000f27077c10 */ /* 0x000fe20008ffe4ff */
[----:B------:R-:W-:Y:S01]  /*54e0*/  STG.E.U16 desc[UR12][R2.64], R41 ;  /* 0x0000002902007986 */ /* 0x000fe2000c10150c */
[----:B------:R-:W-:-:S03]  /*54f0*/  IADD3 R4, P1, R38, UR14, RZ ;  /* 0x0000000e26047c10 */ /* 0x000fc6000ff3e0ff */
[----:B------:R-:W-:Y:S04]  /*5500*/  STG.E.U16 desc[UR12][R2.64+0x2], R13 ;  /* 0x0000020d02007986 */ /* 0x000fe8000c10150c */
[----:B------:R-:W-:Y:S04]  /*5510*/  STG.E.U16 desc[UR12][R2.64+0x4], R51 ;  /* 0x0000043302007986 */ /* 0x000fe8000c10150c */
[----:B------:R0:W-:Y:S04]  /*5520*/  STG.E.U16 desc[UR12][R2.64+0x6], R0 ;  /* 0x0000060002007986 */ /* 0x0001e8000c10150c */
[----:B------:R1:W-:Y:S01]  /*5530*/  STG.E.U16 desc[UR12][R6.64+0x2], R5 ;  /* 0x0000020506007986 */ /* 0x0003e2000c10150c */
[----:B0-----:R-:W-:-:S02]  /*5540*/  PRMT R3, R24, 0x7632, R3 ;  /* 0x0000763218037816 */ /* 0x001fc40000000003 */
        /* <DEDUP_REMOVED lines=42> */
.L_x_2184:
        /* <DEDUP_REMOVED lines=12> */
[----:B------:R-:W-:Y:S01]  /*58b0*/  MOV R15, 0xffffffff ;  /* 0xffffffff000f7802 */ /* 0x000fe20000000f00 */
        /* <DEDUP_REMOVED lines=43> */
.L_x_2213:
        /* <DEDUP_REMOVED lines=46> */
.L_x_2200:
[----:B------:R-:W-:Y:S05]  /*5e50*/  BSYNC B1 ;  /* 0x0000000000017941 */ /* 0x000fea0003800000 */
.L_x_2199:
        /* <DEDUP_REMOVED lines=21> */
.L_x_2203:
        /* <DEDUP_REMOVED lines=55> */
.L_x_2202:
[----:B------:R-:W-:Y:S05]  /*6320*/  BSYNC B1 ;  /* 0x0000000000017941 */ /* 0x000fea0003800000 */
.L_x_2201:
        /* <DEDUP_REMOVED lines=35> */
.L_x_2205:
[----:B------:R-:W-:Y:S05]  /*6560*/  BSYNC B1 ;  /* 0x0000000000017941 */ /* 0x000fea0003800000 */
.L_x_2204:
        /* <DEDUP_REMOVED lines=15> */
.L_x_2198:
[----:B------:R-:W-:Y:S05]  /*6660*/  BSYNC B0 ;  /* 0x0000000000007941 */ /* 0x000fea0003800000 */
.L_x_2197:
        /* <DEDUP_REMOVED lines=49> */
.L_x_2222:
        /* <DEDUP_REMOVED lines=45> */
.L_x_2232:
        /* <DEDUP_REMOVED lines=39> */
.L_x_2242:
[----:B--2---:R-:W-:Y:S01]  /*6ec0*/  FADD.FTZ R17, R25, R23 ;  /* 0x0000001719117221 */ /* 0x004fe20000010000 */
[----:B------:R-:W-:Y:S02]  /*6ed0*/  @!P1 F2FP.F16.F32.PACK_AB R15, RZ, R31 ;  /* 0x0000001fff0f923e */ /* 0x000fe400000000ff */
[----:B------:R-:W-:Y:S02]  /*6ee0*/  LEA.HI R26, R16, 0x3c, RZ, 0x1c ;  /* 0x0000003c101a7811 */ /* 0x000fe400078fe0ff */
[----:B------:R-:W-:Y:S01]  /*6ef0*/  @!P1 F2FP.F16.F32.PACK_AB R17, RZ, R17 ;  /* 0x00000011ff11923e */ /* 0x000fe200000000ff */
[----:B------:R3:W-:Y:S04]  /*6f00*/  @!P1 STG.E.U16 desc[UR12][R18.64+0x50], R15 ;  /* 0x0000500f12009986 */ /* 0x0007e8000c10150c */
[----:B------:R3:W-:Y:S02]  /*6f10*/  @!P1 STG.E.U16 desc[UR12][R20.64+0x50], R17 ;  /* 0x0000501114009986 */ /* 0x0007e4000c10150c */
.L_x_2208:
[----:B------:R-:W-:Y:S05]  /*6f20*/  BSYNC B0 ;  /* 0x0000000000007941 */ /* 0x000fea0003800000 */
.L_x_2207:
        /* <DEDUP_REMOVED lines=161> */
.L_x_2276:
        /* <DEDUP_REMOVED lines=9> */
.L_x_2206:
        /* <DEDUP_REMOVED lines=8> */
.L_x_2209:
[----:B------:R-:W-:Y:S01]  /*7a50*/  HFMA2.MMA R17, -RZ, RZ, 0, 4.76837158203125e-07 ;  /* 0x00000008ff117435 */ /* 0x000fe200000001ff */
[----:B-1----:R-:W-:Y:S02]  /*7a60*/  MOV R24, R18 ;  /* 0x0000001200187202 */ /* 0x002fe40000000f00 */
[----:B------:R-:W-:Y:S02]  /*7a70*/  MOV R22, 0x101f ;  /* 0x0000101f00167802 */ /* 0x000fe40000000f00 */
[----:B0-----:R-:W-:-:S07]  /*7a80*/  MOV R15, 0xffff ;  /* 0x0000ffff000f7802 */ /* 0x001fce0000000f00 */
[----:B--2---:R-:W-:Y:S05]  /*7a90*/  WARPSYNC.COLLECTIVE R15, `(.L_x_2214) ;  /* 0x000000000f087348 */ /* 0x004fea0003c00000 */
[----:B------:R0:W1:Y:S02]  /*7aa0*/  SHFL.BFLY P2, R23, R24, R17, R22 ;  /* 0x0c00001118177389 */ /* 0x0000640000040016 */
[----:B012---:R-:W-:Y:S01]  /*7ab0*/  ENDCOLLECTIVE ;  /* 0x000000000000791b */ /* 0x007fe20003800000 */
.L_x_2214:
[----:B------:R-:W-:Y:S02]  /*7ac0*/  MOV R24, R19 ;  /* 0x0000001300187202 */ /* 0x000fe40000000f00 */
[----:B------:R-:W-:-:S07]  /*7ad0*/  MOV R21, R23 ;  /* 0x0000001700157202 */ /* 0x000fce0000000f00 */
[----:B------:R-:W-:Y:S05]  /*7ae0*/  WARPSYNC.COLLECTIVE R15, `(.L_x_2215) ;  /* 0x000000000f087348 */ /* 0x000fea0003c00000 */
[----:B------:R0:W1:Y:S02]  /*7af0*/  SHFL.BFLY P2, R23, R24, R17, R22 ;  /* 0x0c00001118177389 */ /* 0x0000640000040016 */
[----:B01----:R-:W-:Y:S01]  /*7b00*/  ENDCOLLECTIVE ;  /* 0x000000000000791b */ /* 0x003fe20003800000 */
.L_x_2215:
[----:B------:R-:W-:Y:S01]  /*7b10*/  FADD.FTZ R21, R21, R18 ;  /* 0x0000001215157221 */ /* 0x000fe20000010000 */
[----:B------:R-:W-:-:S04]  /*7b20*/  HFMA2.MMA R17, -RZ, RZ, 0, 2.384185791015625e-07 ;  /* 0x00000004ff117435 */ /* 0x000fc800000001ff */
[----:B------:R-:W-:Y:S02]  /*7b30*/  MOV R24, R21 ;  /* 0x0000001500187202 */ /* 0x000fe40000000f00 */
[----:B------:R-:W-:-:S07]  /*7b40*/  MOV R20, R23 ;  /* 0x0000001700147202 */ /* 0x000fce0000000f00 */
[----:B------:R-:W-:Y:S05]  /*7b50*/  WARPSYNC.COLLECTIVE R15, `(.L_x_2216) ;  /* 0x000000000f087348 */ /* 0x000fea0003c00000 */
[----:B------:R0:W1:Y:S02]  /*7b60*/  SHFL.BFLY P2, R23, R24, R17, R22 ;  /* 0x0c00001118177389 */ /* 0x0000640000040016 */
[----:B01----:R-:W-:Y:S01]  /*7b70*/  ENDCOLLECTIVE ;  /* 0x000000000000791b */ /* 0x003fe20003800000 */
.L_x_2216:
[----:B------:R-:W-:-:S05]  /*7b80*/  FADD.FTZ R20, R20, R19 ;  /* 0x0000001314147221 */ /* 0x000fca0000010000 */
[----:B------:R-:W-:Y:S02]  /*7b90*/  MOV R24, R20 ;  /* 0x0000001400187202 */ /* 0x000fe40000000f00 */
[----:B------:R-:W-:-:S07]  /*7ba0*/  MOV R26, R23 ;  /* 0x00000017001a7202 */ /* 0x000fce0000000f00 */
[----:B------:R-:W-:Y:S05]  /*7bb0*/  WARPSYNC.COLLECTIVE R15, `(.L_x_2217) ;  /* 0x000000000f087348 */ /* 0x000fea0003c00000 */
[----:B------:R0:W1:Y:S02]  /*7bc0*/  SHFL.BFLY P2, R23, R24, R17, R22 ;  /* 0x0c00001118177389 */ /* 0x0000640000040016 */
[----:B01----:R-:W-:Y:S01]  /*7bd0*/  ENDCOLLECTIVE ;  /* 0x000000000000791b */ /* 0x003fe20003800000 */
.L_x_2217:
[----:B------:R-:W-:Y:S01]  /*7be0*/  FADD.FTZ R26, R21, R26 ;  /* 0x0000001a151a7221 */ /* 0x000fe20000010000 */
[----:B------:R-:W-:-:S04]  /*7bf0*/  HFMA2.MMA R17, -RZ, RZ, 0, 1.1920928955078125e-07 ;  /* 0x00000002ff117435 */ /* 0x000fc800000001ff */
[----:B------:R-:W-:Y:S02]  /*7c00*/  MOV R24, R26 ;  /* 0x0000001a00187202 */ /* 0x000fe40000000f00 */
[----:B------:R-:W-:-:S07]  /*7c10*/  MOV R25, R23 ;  /* 0x0000001700197202 */ /* 0x000fce0000000f00 */
[----:B------:R-:W-:Y:S05]  /*7c20*/  WARPSYNC.COLLECTIVE R15, `(.L_x_2218) ;  /* 0x000000000f087348 */ /* 0x000fea0003c00000 */
[----:B------:R0:W1:Y:S02]  /*7c30*/  SHFL.BFLY P2, R23, R24, R17, R22 ;  /* 0x0c00001118177389 */ /* 0x0000640000040016 */
[----:B01----:R-:W-:Y:S01]  /*7c40*/  ENDCOLLECTIVE ;  /* 0x000000000000791b */ /* 0x003fe20003800000 */
.L_x_2218:
[----:B------:R-:W-:-:S05]  /*7c50*/  FADD.FTZ R25, R20, R25 ;  /* 0x0000001914197221 */ /* 0x000fca0000010000 */
[----:B------:R-:W-:Y:S02]  /*7c60*/  MOV R24, R25 ;  /* 0x0000001900187202 */ /* 0x000fe40000000f00 */
[----:B------:R-:W-:-:S07]  /*7c70*/  MOV R27, R23 ;  /* 0x00000017001b7202 */ /* 0x000fce0000000f00 */
[----:B------:R-:W-:Y:S05]  /*7c80*/  WARPSYNC.COLLECTIVE R15, `(.L_x_2219) ;  /* 0x000000000f087348 */ /* 0x000fea0003c00000 */
[----:B------:R0:W1:Y:S02]  /*7c90*/  SHFL.BFLY P2, R23, R24, R17, R22 ;  /* 0x0c00001118177389 */ /* 0x0000640000040016 */
[----:B01----:R-:W-:Y:S01]  /*7ca0*/  ENDCOLLECTIVE ;  /* 0x000000000000791b */ /* 0x003fe20003800000 */
.L_x_2219:
[----:B------:R-:W-:Y:S01]  /*7cb0*/  FADD.FTZ R27, R26, R27 ;  /* 0x0000001b1a1b7221 */ /* 0x000fe20000010000 */
[----:B------:R-:W-:-:S04]  /*7cc0*/  HFMA2.MMA R17, -RZ, RZ, 0, 5.9604644775390625e-08 ;  /* 0x00000001ff117435 */ /* 0x000fc800000001ff */
[----:B------:R-:W-:Y:S02]  /*7cd0*/  MOV R24, R27 ;  /* 0x0000001b00187202 */ /* 0x000fe40000000f00 */
[----:B------:R-:W-:-:S07]  /*7ce0*/  MOV R18, R23 ;  /* 0x0000001700127202 */ /* 0x000fce0000000f00 */
[----:B------:R-:W-:Y:S05]  /*7cf0*/  WARPSYNC.COLLECTIVE R15, `(.L_x_2220) ;  /* 0x000000000f087348 */ /* 0x000fea0003c00000 */
[----:B------:R0:W1:Y:S02]  /*7d00*/  SHFL.BFLY P2, R23, R24, R17, R22 ;  /* 0x0c00001118177389 */ /* 0x0000640000040016 */
[----:B01----:R-:W-:Y:S01]  /*7d10*/  ENDCOLLECTIVE ;  /* 0x000000000000791b */ /* 0x003fe20003800000 */
.L_x_2220:
[----:B------:R-:W-:-:S05]  /*7d20*/  FADD.FTZ R28, R25, R18 ;  /* 0x00000012191c7221 */ /* 0x000fca0000010000 */
[----:B------:R-:W-:Y:S02]  /*7d30*/  MOV R24, R28 ;  /* 0x0000001c00187202 */ /* 0x000fe40000000f00 */
[----:B------:R-:W-:-:S07]  /*7d40*/  MOV R30, R23 ;  /* 0x00000017001e7202 */ /* 0x000fce0000000f00 */
[----:B------:R-:W-:Y:S05]  /*7d50*/  WARPSYNC.COLLECTIVE R15, `(.L_x_2221) ;  /* 0x000000000f087348 */ /* 0x000fea0003c00000 */
[----:B------:R0:W1:Y:S02]  /*7d60*/  SHFL.BFLY P2, R23, R24, R17, R22 ;  /* 0x0c00001118177389 */ /* 0x0000640000040016 */
[----:B01----:R-:W-:Y:S01]  /*7d70*/  ENDCOLLECTIVE ;  /* 0x000000000000791b */ /* 0x003fe20003800000 */
.L_x_2221:
[----:B------:R-:W-:Y:S01]  /*7d80*/  FADD.FTZ R30, R27, R30 ;  /* 0x0000001e1b1e7221 */ /* 0x000fe20000010000 */
[----:B------:R-:W-:Y:S06]  /*7d90*/  BRA `(.L_x_2222) ;  /* 0xffffffe800f87947 */ /* 0x000fec000383ffff */
.L_x_2210:
        /* <DEDUP_REMOVED lines=8> */
.L_x_2224:
[----:B------:R-:W-:Y:S05]  /*7e20*/  BSYNC B1 ;  /* 0x0000000000017941 */ /* 0x000fea0003800000 */
.L_x_2223:
        /* <DEDUP_REMOVED lines=8> */
.L_x_2225:
[----:B------:R-:W-:Y:S01]  /*7eb0*/  FADD.FTZ R28, R28, R25 ;  /* 0x000000191c1c7221 */ /* 0x000fe20000010000 */
[----:B------:R-:W-:-:S04]  /*7ec0*/  HFMA2.MMA R17, -RZ, RZ, 0, 2.384185791015625e-07 ;  /* 0x00000004ff117435 */ /* 0x000fc800000001ff */
[----:B------:R-:W-:Y:S02]  /*7ed0*/  MOV R24, R28 ;  /* 0x0000001c00187202 */ /* 0x000fe40000000f00 */
[----:B------:R-:W-:-:S07]  /*7ee0*/  MOV R27, R23 ;  /* 0x00000017001b7202 */ /* 0x000fce0000000f00 */
[----:B------:R-:W-:Y:S05]  /*7ef0*/  WARPSYNC.COLLECTIVE R15, `(.L_x_2226) ;  /* 0x000000000f087348 */ /* 0x000fea0003c00000 */
[----:B------:R0:W1:Y:S02]  /*7f00*/  SHFL.BFLY P2, R23, R24, R17, R22 ;  /* 0x0c00001118177389 */ /* 0x0000640000040016 */
[----:B01----:R-:W-:Y:S01]  /*7f10*/  ENDCOLLECTIVE ;  /* 0x000000000000791b */ /* 0x003fe20003800000 */
.L_x_2226:
[----:B------:R-:W-:-:S05]  /*7f20*/  FADD.FTZ R27, R27, R26 ;  /* 0x0000001a1b1b7221 */ /* 0x000fca0000010000 */
[----:B------:R-:W-:Y:S02]  /*7f30*/  MOV R24, R27 ;  /* 0x0000001b00187202 */ /* 0x000fe40000000f00 */
[----:B------:R-:W-:-:S07]  /*7f40*/  MOV R29, R23 ;  /* 0x00000017001d7202 */ /* 0x000fce0000000f00 */
[----:B------:R-:W-:Y:S05]  /*7f50*/  WARPSYNC.COLLECTIVE R15, `(.L_x_2227) ;  /* 0x000000000f087348 */ /* 0x000fea0003c00000 */
[----:B------:R0:W1:Y:S02]  /*7f60*/  SHFL.BFLY P2, R23, R24, R17, R22 ;  /* 0x0c00001118177389 */ /* 0x0000640000040016 */
[----:B01----:R-:W-:Y:S01]  /*7f70*/  ENDCOLLECTIVE ;  /* 0x000000000000791b */ /* 0x003fe20003800000 */
.L_x_2227:
[----:B------:R-:W-:Y:S01]  /*7f80*/  FADD.FTZ R29, R28, R29 ;  /* 0x0000001d1c1d7221 */ /* 0x000fe20000010000 */
[----:B------:R-:W-:-:S04]  /*7f90*/  HFMA2.MMA R17, -RZ, RZ, 0, 1.1920928955078125e-07 ;  /* 0x00000002ff117435 */ /* 0x000fc800000001ff */
[----:B------:R-:W-:Y:S02]  /*7fa0*/  MOV R24, R29 ;  /* 0x0000001d00187202 */ /* 0x000fe40000000f00 */
[----:B------:R-:W-:-:S07]  /*7fb0*/  MOV R30, R23 ;  /* 0x00000017001e7202 */ /* 0x000fce0000000f00 */
[----:B------:R-:W-:Y:S05]  /*7fc0*/  WARPSYNC.COLLECTIVE R15, `(.L_x_2228) ;  /* 0x000000000f087348 */ /* 0x000fea0003c00000 */
[----:B------:R0:W1:Y:S02]  /*7fd0*/  SHFL.BFLY P2, R23, R24, R17, R22 ;  /* 0x0c00001118177389 */ /* 0x0000640000040016 */
[----:B01----:R-:W-:Y:S01]  /*7fe0*/  ENDCOLLECTIVE ;  /* 0x000000000000791b */ /* 0x003fe20003800000 */
.L_x_2228:
[----:B------:R-:W-:-:S05]  /*7ff0*/  FADD.FTZ R30, R27, R30 ;  /* 0x0000001e1b1e7221 */ /* 0x000fca0000010000 */
[----:B------:R-:W-:Y:S02]  /*8000*/  MOV R24, R30 ;  /* 0x0000001e00187202 */ /* 0x000fe40000000f00 */
[----:B------:R-:W-:-:S07]  /*8010*/  MOV R32, R23 ;  /* 0x0000001700207202 */ /* 0x000fce0000000f00 */
[----:B------:R-:W-:Y:S05]  /*8020*/  WARPSYNC.COLLECTIVE R15, `(.L_x_2229) ;  /* 0x000000000f087348 */ /* 0x000fea0003c00000 */
[----:B------:R0:W1:Y:S02]  /*8030*/  SHFL.BFLY P2, R23, R24, R17, R22 ;  /* 0x0c00001118177389 */ /* 0x0000640000040016 */
[----:B01----:R-:W-:Y:S01]  /*8040*/  ENDCOLLECTIVE ;  /* 0x000000000000791b */ /* 0x003fe20003800000 */
.L_x_2229:
[----:B------:R-:W-:Y:S01]  /*8050*/  FADD.FTZ R32, R29, R32 ;  /* 0x000000201d207221 */ /* 0x000fe20000010000 */
[----:B------:R-:W-:-:S04]  /*8060*/  HFMA2.MMA R17, -RZ, RZ, 0, 5.9604644775390625e-08 ;  /* 0x00000001ff117435 */ /* 0x000fc800000001ff */
[----:B------:R-:W-:Y:S02]  /*8070*/  MOV R24, R32 ;  /* 0x0000002000187202 */ /* 0x000fe40000000f00 */
[----:B------:R-:W-:-:S07]  /*8080*/  MOV R25, R23 ;  /* 0x0000001700197202 */ /* 0x000fce0000000f00 */
[----:B------:R-:W-:Y:S05]  /*8090*/  WARPSYNC.COLLECTIVE R15, `(.L_x_2230) ;  /* 0x000000000f087348 */ /* 0x000fea0003c00000 */
[----:B------:R0:W1:Y:S02]  /*80a0*/  SHFL.BFLY P2, R23, R24, R17, R22 ;  /* 0x0c00001118177389 */ /* 0x0000640000040016 */
[----:B01----:R-:W-:Y:S01]  /*80b0*/  ENDCOLLECTIVE ;  /* 0x000000000000791b */ /* 0x003fe20003800000 */
.L_x_2230:
[----:B------:R-:W-:-:S05]  /*80c0*/  FADD.FTZ R25, R30, R25 ;  /* 0x000000191e197221 */ /* 0x000fca0000010000 */
[----:B------:R-:W-:Y:S02]  /*80d0*/  MOV R24, R25 ;  /* 0x0000001900187202 */ /* 0x000fe40000000f00 */
[----:B------:R-:W-:-:S07]  /*80e0*/  MOV R31, R23 ;  /* 0x00000017001f7202 */ /* 0x000fce0000000f00 */
[----:B------:R-:W-:Y:S05]  /*80f0*/  WARPSYNC.COLLECTIVE R15, `(.L_x_2231) ;  /* 0x000000000f087348 */ /* 0x000fea0003c00000 */
[----:B------:R0:W1:Y:S02]  /*8100*/  SHFL.BFLY P2, R23, R24, R17, R22 ;  /* 0x0c00001118177389 */ /* 0x0000640000040016 */
[----:B01----:R-:W-:Y:S01]  /*8110*/  ENDCOLLECTIVE ;  /* 0x000000000000791b */ /* 0x003fe20003800000 */
.L_x_2231:
[----:B------:R-:W-:Y:S01]  /*8120*/  FADD.FTZ R31, R32, R31 ;  /* 0x0000001f201f7221 */ /* 0x000fe20000010000 */
[----:B------:R-:W-:Y:S06]  /*8130*/  BRA `(.L_x_2232) ;  /* 0xffffffe800c47947 */ /* 0x000fec000383ffff */
.L_x_2211:
        /* <DEDUP_REMOVED lines=8> */
.L_x_2234:
[----:B------:R-:W-:Y:S05]  /*81c0*/  BSYNC B1 ;  /* 0x0000000000017941 */ /* 0x000fea0003800000 */
.L_x_2233:
        /* <DEDUP_REMOVED lines=8> */
.L_x_2235:
[----:B------:R-:W-:Y:S01]  /*8250*/  FADD.FTZ R28, R28, R25 ;  /* 0x000000191c1c7221 */ /* 0x000fe20000010000 */
[----:B------:R-:W-:-:S04]  /*8260*/  HFMA2.MMA R17, -RZ, RZ, 0, 2.384185791015625e-07 ;  /* 0x00000004ff117435 */ /* 0x000fc800000001ff */
[----:B------:R-:W-:Y:S02]  /*8270*/  MOV R24, R28 ;  /* 0x0000001c00187202 */ /* 0x000fe40000000f00 */
[----:B------:R-:W-:-:S07]  /*8280*/  MOV R27, R23 ;  /* 0x00000017001b7202 */ /* 0x000fce0000000f00 */
[----:B------:R-:W-:Y:S05]  /*8290*/  WARPSYNC.COLLECTIVE R15, `(.L_x_2236) ;  /* 0x000000000f087348 */ /* 0x000fea0003c00000 */
[----:B------:R0:W1:Y:S02]  /*82a0*/  SHFL.BFLY P2, R23, R24, R17, R22 ;  /* 0x0c00001118177389 */ /* 0x0000640000040016 */
[----:B01----:R-:W-:Y:S01]  /*82b0*/  ENDCOLLECTIVE ;  /* 0x000000000000791b */ /* 0x003fe20003800000 */
.L_x_2236:
[----:B------:R-:W-:-:S05]  /*82c0*/  FADD.FTZ R27, R27, R26 ;  /* 0x0000001a1b1b7221 */ /* 0x000fca0000010000 */
[----:B------:R-:W-:Y:S02]  /*82d0*/  MOV R24, R27 ;  /* 0x0000001b00187202 */ /* 0x000fe40000000f00 */
[----:B------:R-:W-:-:S07]  /*82e0*/  MOV R29, R23 ;  /* 0x00000017001d7202 */ /* 0x000fce0000000f00 */
[----:B------:R-:W-:Y:S05]  /*82f0*/  WARPSYNC.COLLECTIVE R15, `(.L_x_2237) ;  /* 0x000000000f087348 */ /* 0x000fea0003c00000 */
[----:B------:R0:W1:Y:S02]  /*8300*/  SHFL.BFLY P2, R23, R24, R17, R22 ;  /* 0x0c00001118177389 */ /* 0x0000640000040016 */
[----:B01----:R-:W-:Y:S01]  /*8310*/  ENDCOLLECTIVE ;  /* 0x000000000000791b */ /* 0x003fe20003800000 */
.L_x_2237:
[----:B------:R-:W-:Y:S01]  /*8320*/  FADD.FTZ R29, R28, R29 ;  /* 0x0000001d1c1d7221 */ /* 0x000fe20000010000 */
[----:B------:R-:W-:-:S04]  /*8330*/  HFMA2.MMA R17, -RZ, RZ, 0, 1.1920928955078125e-07 ;  /* 0x00000002ff117435 */ /* 0x000fc800000001ff */
[----:B------:R-:W-:Y:S02]  /*8340*/  MOV R24, R29 ;  /* 0x0000001d00187202 */ /* 0x000fe40000000f00 */
[----:B------:R-:W-:-:S07]  /*8350*/  MOV R30, R23 ;  /* 0x00000017001e7202 */ /* 0x000fce0000000f00 */
[----:B------:R-:W-:Y:S05]  /*8360*/  WARPSYNC.COLLECTIVE R15, `(.L_x_2238) ;  /* 0x000000000f087348 */ /* 0x000fea0003c00000 */
[----:B------:R0:W1:Y:S02]  /*8370*/  SHFL.BFLY P2, R23, R24, R17, R22 ;  /* 0x0c00001118177389 */ /* 0x0000640000040016 */
[----:B01----:R-:W-:Y:S01]  /*8380*/  ENDCOLLECTIVE ;  /* 0x000000000000791b */ /* 0x003fe20003800000 */
.L_x_2238:
[----:B------:R-:W-:-:S05]  /*8390*/  FADD.FTZ R30, R27, R30 ;  /* 0x0000001e1b1e7221 */ /* 0x000fca0000010000 */
[----:B------:R-:W-:Y:S02]  /*83a0*/  MOV R24, R30 ;  /* 0x0000001e00187202 */ /* 0x000fe40000000f00 */
[----:B------:R-:W-:-:S07]  /*83b0*/  MOV R32, R23 ;  /* 0x0000001700207202 */ /* 0x000fce0000000f00 */
[----:B------:R-:W-:Y:S05]  /*83c0*/  WARPSYNC.COLLECTIVE R15, `(.L_x_2239) ;  /* 0x000000000f087348 */ /* 0x000fea0003c00000 */
[----:B------:R0:W1:Y:S02]  /*83d0*/  SHFL.BFLY P2, R23, R24, R17, R22 ;  /* 0x0c00001118177389 */ /* 0x0000640000040016 */
[----:B01----:R-:W-:Y:S01]  /*83e0*/  ENDCOLLECTIVE ;  /* 0x000000000000791b */ /* 0x003fe20003800000 */
.L_x_2239:
[----:B------:R-:W-:Y:S01]  /*83f0*/  FADD.FTZ R32, R29, R32 ;  /* 0x000000201d207221 */ /* 0x000fe20000010000 */
[----:B------:R-:W-:-:S04]  /*8400*/  HFMA2.MMA R17, -RZ, RZ, 0, 5.9604644775390625e-08 ;  /* 0x00000001ff117435 */ /* 0x000fc800000001ff */
[----:B------:R-:W-:Y:S02]  /*8410*/  MOV R24, R32 ;  /* 0x0000002000187202 */ /* 0x000fe40000000f00 */
[----:B------:R-:W-:-:S07]  /*8420*/  MOV R25, R23 ;  /* 0x0000001700197202 */ /* 0x000fce0000000f00 */
[----:B------:R-:W-:Y:S05]  /*8430*/  WARPSYNC.COLLECTIVE R15, `(.L_x_2240) ;  /* 0x000000000f087348 */ /* 0x000fea0003c00000 */
[----:B------:R0:W1:Y:S02]  /*8440*/  SHFL.BFLY P2, R23, R24, R17, R22 ;  /* 0x0c00001118177389 */ /* 0x0000640000040016 */
[----:B01----:R-:W-:Y:S01]  /*8450*/  ENDCOLLECTIVE ;  /* 0x000000000000791b */ /* 0x003fe20003800000 */
.L_x_2240:
[----:B------:R-:W-:-:S05]  /*8460*/  FADD.FTZ R25, R30, R25 ;  /* 0x000000191e197221 */ /* 0x000fca0000010000 */
[----:B------:R-:W-:Y:S02]  /*8470*/  MOV R24, R25 ;  /* 0x0000001900187202 */ /* 0x000fe40000000f00 */
[----:B------:R-:W-:-:S07]  /*8480*/  MOV R31, R23 ;  /* 0x00000017001f7202 */ /* 0x000fce0000000f00 */
[----:B------:R-:W-:Y:S05]  /*8490*/  WARPSYNC.COLLECTIVE R15, `(.L_x_2241) ;  /* 0x000000000f087348 */ /* 0x000fea0003c00000 */
[----:B------:R0:W1:Y:S02]  /*84a0*/  SHFL.BFLY P2, R23, R24, R17, R22 ;  /* 0x0c00001118177389 */ /* 0x0000640000040016 */
[----:B01----:R-:W-:Y:S01]  /*84b0*/  ENDCOLLECTIVE ;  /* 0x000000000000791b */ /* 0x003fe20003800000 */
.L_x_2241:
[----:B------:R-:W-:Y:S01]  /*84c0*/  FADD.FTZ R31, R32, R31 ;  /* 0x0000001f201f7221 */ /* 0x000fe20000010000 */
[----:B------:R-:W-:Y:S06]  /*84d0*/  BRA `(.L_x_2242) ;  /* 0xffffffe800787947 */ /* 0x000fec000383ffff */
.L_x_2212:
        /* <DEDUP_REMOVED lines=8> */
.L_x_2244:
[----:B------:R-:W-:Y:S05]  /*8560*/  BSYNC B0 ;  /* 0x0000000000007941 */ /* 0x000fea0003800000 */
.L_x_2243:
        /* <DEDUP_REMOVED lines=10> */
.L_x_2245:
        /* <DEDUP_REMOVED lines=17> */
.L_x_2246:
[----:B------:R-:W-:Y:S01]  /*8720*/  HFMA2.MMA R25, -RZ, RZ, 0, 0 ;  /* 0x00000000ff197435 */ /* 0x000fe200000001ff */
[----:B------:R-:W-:Y:S02]  /*8730*/  MOV R24, R18 ;  /* 0x0000001200187202 */ /* 0x000fe40000000f00 */
[----:B------:R-:W-:-:S08]  /*8740*/  MOV R20, R23 ;  /* 0x0000001700147202 */ /* 0x000fd00000000f00 */
[----:B------:R-:W-:Y:S05]  /*8750*/  WARPSYNC.COLLECTIVE R15, `(.L_x_2247) ;  /* 0x000000000f087348 */ /* 0x000fea0003c00000 */
[----:B------:R0:W1:Y:S02]  /*8760*/  SHFL.BFLY P2, R23, R24, R17, R22 ;  /* 0x0c00001118177389 */ /* 0x0000640000040016 */
[----:B01----:R-:W-:Y:S01]  /*8770*/  ENDCOLLECTIVE ;  /* 0x000000000000791b */ /* 0x003fe20003800000 */
.L_x_2247:
        /* <DEDUP_REMOVED lines=9> */
.L_x_2248:
[----:B------:R-:W-:Y:S02]  /*8810*/  MOV R24, R21 ;  /* 0x0000001500187202 */ /* 0x000fe40000000f00 */
[----:B------:R-:W-:-:S07]  /*8820*/  MOV R19, R23 ;  /* 0x0000001700137202 */ /* 0x000fce0000000f00 */
[----:B------:R-:W-:Y:S05]  /*8830*/  WARPSYNC.COLLECTIVE R15, `(.L_x_2249) ;  /* 0x000000000f087348 */ /* 0x000fea0003c00000 */
[----:B------:R0:W1:Y:S02]  /*8840*/  SHFL.BFLY P2, R23, R24, R17, R22 ;  /* 0x0c00001118177389 */ /* 0x0000640000040016 */
[----:B01----:R-:W-:Y:S01]  /*8850*/  ENDCOLLECTIVE ;  /* 0x000000000000791b */ /* 0x003fe20003800000 */
.L_x_2249:
        /* <DEDUP_REMOVED lines=9> */
.L_x_2250:
        /* <DEDUP_REMOVED lines=10> */
.L_x_2251:
[----:B------:R-:W-:Y:S01]  /*8990*/  FADD.FTZ R19, R19, R28 ;  /* 0x0000001c13137221 */ /* 0x000fe20000010000 */
[----:B------:R-:W-:Y:S01]  /*89a0*/  HFMA2.MMA R17, -RZ, RZ, 0, 4.76837158203125e-07 ;  /* 0x00000008ff117435 */ /* 0x000fe200000001ff */
[----:B------:R-:W-:Y:S02]  /*89b0*/  MOV R24, R25 ;  /* 0x0000001900187202 */ /* 0x000fe40000000f00 */
[----:B------:R-:W-:-:S08]  /*89c0*/  MOV R27, R23 ;  /* 0x00000017001b7202 */ /* 0x000fd00000000f00 */
[----:B------:R-:W-:Y:S05]  /*89d0*/  WARPSYNC.COLLECTIVE R15, `(.L_x_2252) ;  /* 0x000000000f087348 */ /* 0x000fea0003c00000 */
[----:B------:R0:W1:Y:S02]  /*89e0*/  SHFL.BFLY P2, R23, R24, R17, R22 ;  /* 0x0c00001118177389 */ /* 0x0000640000040016 */
[----:B01----:R-:W-:Y:S01]  /*89f0*/  ENDCOLLECTIVE ;  /* 0x000000000000791b */ /* 0x003fe20003800000 */
.L_x_2252:
[----:B------:R-:W-:Y:S02]  /*8a00*/  @!P0 MOV R33, R36 ;  /* 0x0000002400218202 */ /* 0x000fe40000000f00 */
[----:B------:R-:W-:Y:S02]  /*8a10*/  @!P0 MOV R31, R35 ;  /* 0x00000023001f8202 */ /* 0x000fe40000000f00 */
[----:B------:R-:W-:Y:S02]  /*8a20*/  MOV R24, R29 ;  /* 0x0000001d00187202 */ /* 0x000fe40000000f00 */
[----:B------:R-:W-:-:S07]  /*8a30*/  MOV R30, R23 ;  /* 0x00000017001e7202 */ /* 0x000fce0000000f00 */
[----:B------:R-:W-:Y:S05]  /*8a40*/  WARPSYNC.COLLECTIVE R15, `(.L_x_2253) ;  /* 0x000000000f087348 */ /* 0x000fea0003c00000 */
[----:B------:R0:W1:Y:S02]  /*8a50*/  SHFL.BFLY P2, R23, R24, R17, R22 ;  /* 0x0c00001118177389 */ /* 0x0000640000040016 */
[----:B01----:R-:W-:Y:S01]  /*8a60*/  ENDCOLLECTIVE ;  /* 0x000000000000791b */ /* 0x003fe20003800000 */
.L_x_2253:
[----:B------:R-:W-:Y:S01]  /*8a70*/  FADD.FTZ R30, R30, R25 ;  /* 0x000000191e1e7221 */ /* 0x000fe20000010000 */
[----:B------:R-:W-:-:S04]  /*8a80*/  HFMA2.MMA R17, -RZ, RZ, 0, 2.384185791015625e-07 ;  /* 0x00000004ff117435 */ /* 0x000fc800000001ff */
[----:B------:R-:W-:Y:S02]  /*8a90*/  MOV R24, R30 ;  /* 0x0000001e00187202 */ /* 0x000fe40000000f00 */
[----:B------:R-:W-:-:S07]  /*8aa0*/  MOV R32, R23 ;  /* 0x0000001700207202 */ /* 0x000fce0000000f00 */
[----:B------:R-:W-:Y:S05]  /*8ab0*/  WARPSYNC.COLLECTIVE R15, `(.L_x_2254) ;  /* 0x000000000f087348 */ /* 0x000fea0003c00000 */
[----:B------:R0:W1:Y:S02]  /*8ac0*/  SHFL.BFLY P2, R23, R24, R17, R22 ;  /* 0x0c00001118177389 */ /* 0x0000640000040016 */
[----:B01----:R-:W-:Y:S01]  /*8ad0*/  ENDCOLLECTIVE ;  /* 0x000000000000791b */ /* 0x003fe20003800000 */
.L_x_2254:
[----:B------:R-:W-:-:S05]  /*8ae0*/  FADD.FTZ R32, R32, R29 ;  /* 0x0000001d20207221 */ /* 0x000fca0000010000 */
[----:B------:R-:W-:Y:S02]  /*8af0*/  MOV R24, R32 ;  /* 0x0000002000187202 */ /* 0x000fe40000000f00 */
[----:B------:R-:W-:-:S07]  /*8b00*/  MOV R25, R23 ;  /* 0x0000001700197202 */ /* 0x000fce0000000f00 */
[----:B------:R-:W-:Y:S05]  /*8b10*/  WARPSYNC.COLLECTIVE R15, `(.L_x_2255) ;  /* 0x000000000f087348 */ /* 0x000fea0003c00000 */
[----:B------:R0:W1:Y:S02]  /*8b20*/  SHFL.BFLY P2, R23, R24, R17, R22 ;  /* 0x0c00001118177389 */ /* 0x0000640000040016 */
[----:B01----:R-:W-:Y:S01]  /*8b30*/  ENDCOLLECTIVE ;  /* 0x000000000000791b */ /* 0x003fe20003800000 */
.L_x_2255:
[----:B------:R-:W-:Y:S01]  /*8b40*/  FADD.FTZ R25, R30, R25 ;  /* 0x000000191e197221 */ /* 0x000fe20000010000 */
[----:B------:R-:W-:-:S04]  /*8b50*/  HFMA2.MMA R17, -RZ, RZ, 0, 1.1920928955078125e-07 ;  /* 0x00000002ff117435 */ /* 0x000fc800000001ff */
[----:B------:R-:W-:Y:S02]  /*8b60*/  MOV R24, R25 ;  /* 0x0000001900187202 */ /* 0x000fe40000000f00 */
[----:B------:R-:W-:-:S07]  /*8b70*/  MOV R29, R23 ;  /* 0x00000017001d7202 */ /* 0x000fce0000000f00 */
[----:B------:R-:W-:Y:S05]  /*8b80*/  WARPSYNC.COLLECTIVE R15, `(.L_x_2256) ;  /* 0x000000000f087348 */ /* 0x000fea0003c00000 */
[----:B------:R0:W1:Y:S02]  /*8b90*/  SHFL.BFLY P2, R23, R24, R17, R22 ;  /* 0x0c00001118177389 */ /* 0x0000640000040016 */
[----:B01----:R-:W-:Y:S01]  /*8ba0*/  ENDCOLLECTIVE ;  /* 0x000000000000791b */ /* 0x003fe20003800000 */
.L_x_2256:
[----:B------:R-:W-:-:S05]  /*8bb0*/  FADD.FTZ R29, R32, R29 ;  /* 0x0000001d201d7221 */ /* 0x000fca0000010000 */
[----:B------:R-:W-:Y:S02]  /*8bc0*/  MOV R24, R29 ;  /* 0x0000001d00187202 */ /* 0x000fe40000000f00 */
[----:B------:R-:W-:-:S07]  /*8bd0*/  MOV R20, R23 ;  /* 0x0000001700147202 */ /* 0x000fce0000000f00 */
[----:B------:R-:W-:Y:S05]  /*8be0*/  WARPSYNC.COLLECTIVE R15, `(.L_x_2257) ;  /* 0x000000000f087348 */ /* 0x000fea0003c00000 */
[----:B------:R0:W1:Y:S02]  /*8bf0*/  SHFL.BFLY P2, R23, R24, R17, R22 ;  /* 0x0c00001118177389 */ /* 0x0000640000040016 */
[----:B01----:R-:W-:Y:S01]  /*8c00*/  ENDCOLLECTIVE ;  /* 0x000000000000791b */ /* 0x003fe20003800000 */
.L_x_2257:
        /* <DEDUP_REMOVED lines=8> */
.L_x_2258:
[----:B------:R-:W-:-:S05]  /*8c90*/  FADD.FTZ R34, R29, R34 ;  /* 0x000000221d227221 */ /* 0x000fca0000010000 */
[----:B------:R-:W-:Y:S02]  /*8ca0*/  MOV R24, R34 ;  /* 0x0000002200187202 */ /* 0x000fe40000000f00 */
[----:B------:R-:W-:-:S07]  /*8cb0*/  MOV R36, R23 ;  /* 0x0000001700247202 */ /* 0x000fce0000000f00 */
[----:B------:R-:W-:Y:S05]  /*8cc0*/  WARPSYNC.COLLECTIVE R15, `(.L_x_2259) ;  /* 0x000000000f087348 */ /* 0x000fea0003c00000 */
[----:B------:R0:W1:Y:S02]  /*8cd0*/  SHFL.BFLY P2, R23, R24, R17, R22 ;  /* 0x0c00001118177389 */ /* 0x0000640000040016 */
[----:B01----:R-:W-:Y:S01]  /*8ce0*/  ENDCOLLECTIVE ;  /* 0x000000000000791b */ /* 0x003fe20003800000 */
.L_x_2259:
[----:B------:R-:W-:Y:S01]  /*8cf0*/  FADD.FTZ R25, R25, R36 ;  /* 0x0000002419197221 */ /* 0x000fe20000010000 */
[----:B------:R-:W-:Y:S01]  /*8d00*/  HFMA2.MMA R17, -RZ, RZ, 0, 4.76837158203125e-07 ;  /* 0x00000008ff117435 */ /* 0x000fe200000001ff */
[----:B------:R-:W-:Y:S02]  /*8d10*/  MOV R24, R31 ;  /* 0x0000001f00187202 */ /* 0x000fe40000000f00 */
[----:B------:R-:W-:-:S08]  /*8d20*/  MOV R35, R23 ;  /* 0x0000001700237202 */ /* 0x000fd00000000f00 */
[----:B------:R-:W-:Y:S05]  /*8d30*/  WARPSYNC.COLLECTIVE R15, `(.L_x_2260) ;  /* 0x000000000f087348 */ /* 0x000fea0003c00000 */
[----:B------:R0:W1:Y:S02]  /*8d40*/  SHFL.BFLY P2, R23, R24, R17, R22 ;  /* 0x0c00001118177389 */ /* 0x0000640000040016 */
[----:B01----:R-:W-:Y:S01]  /*8d50*/  ENDCOLLECTIVE ;  /* 0x000000000000791b */ /* 0x003fe20003800000 */
.L_x_2260:
[----:B------:R-:W-:Y:S02]  /*8d60*/  MOV R24, R33 ;  /* 0x0000002100187202 */ /* 0x000fe40000000f00 */
[----:B------:R-:W-:-:S07]  /*8d70*/  MOV R38, R23 ;  /* 0x0000001700267202 */ /* 0x000fce0000000f00 */
[----:B------:R-:W-:Y:S05]  /*8d80*/  WARPSYNC.COLLECTIVE R15, `(.L_x_2261) ;  /* 0x000000000f087348 */ /* 0x000fea0003c00000 */
[----:B------:R0:W1:Y:S02]  /*8d90*/  SHFL.BFLY P2, R23, R24, R17, R22 ;  /* 0x0c00001118177389 */ /* 0x0000640000040016 */
[----:B01----:R-:W-:Y:S01]  /*8da0*/  ENDCOLLECTIVE ;  /* 0x000000000000791b */ /* 0x003fe20003800000 */
.L_x_2261:
[----:B------:R-:W-:Y:S01]  /*8db0*/  FADD.FTZ R38, R38, R31 ;  /* 0x0000001f26267221 */ /* 0x000fe20000010000 */
[----:B------:R-:W-:-:S04]  /*8dc0*/  HFMA2.MMA R17, -RZ, RZ, 0, 2.384185791015625e-07 ;  /* 0x00000004ff117435 */ /* 0x000fc800000001ff */
[----:B------:R-:W-:Y:S02]  /*8dd0*/  MOV R24, R38 ;  /* 0x0000002600187202 */ /* 0x000fe40000000f00 */
[----:B------:R-:W-:-:S07]  /*8de0*/  MOV R40, R23 ;  /* 0x0000001700287202 */ /* 0x000fce0000000f00 */
[----:B------:R-:W-:Y:S05]  /*8df0*/  WARPSYNC.COLLECTIVE R15, `(.L_x_2262) ;  /* 0x000000000f087348 */ /* 0x000fea0003c00000 */
[----:B------:R0:W1:Y:S02]  /*8e00*/  SHFL.BFLY P2, R23, R24, R17, R22 ;  /* 0x0c00001118177389 */ /* 0x0000640000040016 */
[----:B01----:R-:W-:Y:S01]  /*8e10*/  ENDCOLLECTIVE ;  /* 0x000000000000791b */ /* 0x003fe20003800000 */
.L_x_2262:
[----:B------:R-:W-:-:S05]  /*8e20*/  FADD.FTZ R40, R40, R33 ;  /* 0x0000002128287221 */ /* 0x000fca0000010000 */
[----:B------:R-:W-:Y:S02]  /*8e30*/  MOV R24, R40 ;  /* 0x0000002800187202 */ /* 0x000fe40000000f00 */
[----:B------:R-:W-:-:S07]  /*8e40*/  MOV R31, R23 ;  /* 0x00000017001f7202 */ /* 0x000fce0000000f00 */
[----:B------:R-:W-:Y:S05]  /*8e50*/  WARPSYNC.COLLECTIVE R15, `(.L_x_2263) ;  /* 0x000000000f087348 */ /* 0x000fea0003c00000 */
[----:B------:R0:W1:Y:S02]  /*8e60*/  SHFL.BFLY P2, R23, R24, R17, R22 ;  /* 0x0c00001118177389 */ /* 0x0000640000040016 */
[----:B01----:R-:W-:Y:S01]  /*8e70*/  ENDCOLLECTIVE ;  /* 0x000000000000791b */ /* 0x003fe20003800000 */
.L_x_2263:
        /* <DEDUP_REMOVED lines=10> */
.L_x_2264:
        /* <DEDUP_REMOVED lines=9> */
.L_x_2265:
        /* <DEDUP_REMOVED lines=8> */
.L_x_2266:
        /* <DEDUP_REMOVED lines=10> */
.L_x_2267:
        /* <DEDUP_REMOVED lines=9> */
.L_x_2268:
[----:B------:R-:W-:Y:S01]  /*9160*/  FADD.FTZ R41, R41, R42 ;  /* 0x0000002a29297221 */ /* 0x000fe20000010000 */
[----:B------:R-:W-:Y:S02]  /*9170*/  MOV R24, R39 ;  /* 0x0000002700187202 */ /* 0x000fe40000000f00 */
[----:B------:R-:W-:-:S07]  /*9180*/  MOV R46, R23 ;  /* 0x00000017002e7202 */ /* 0x000fce0000000f00 */
[----:B------:R-:W-:Y:S05]  /*9190*/  WARPSYNC.COLLECTIVE R15, `(.L_x_2269) ;  /* 0x000000000f087348 */ /* 0x000fea0003c00000 */
[----:B------:R0:W1:Y:S02]  /*91a0*/  SHFL.BFLY P2, R23, R24, R17, R22 ;  /* 0x0c00001118177389 */ /* 0x0000640000040016 */
[----:B01----:R-:W-:Y:S01]  /*91b0*/  ENDCOLLECTIVE ;  /* 0x000000000000791b */ /* 0x003fe20003800000 */
.L_x_2269:
[----:B------:R-:W-:Y:S01]  /*91c0*/  FADD.FTZ R46, R46, R37 ;  /* 0x000000252e2e7221 */ /* 0x000fe20000010000 */
[----:B------:R-:W-:-:S04]  /*91d0*/  HFMA2.MMA R17, -RZ, RZ, 0, 2.384185791015625e-07 ;  /* 0x00000004ff117435 */ /* 0x000fc800000001ff */
[----:B------:R-:W-:Y:S02]  /*91e0*/  MOV R24, R46 ;  /* 0x0000002e00187202 */ /* 0x000fe40000000f00 */
[----:B------:R-:W-:-:S07]  /*91f0*/  MOV R44, R23 ;  /* 0x00000017002c7202 */ /* 0x000fce0000000f00 */
[----:B------:R-:W-:Y:S05]  /*9200*/  WARPSYNC.COLLECTIVE R15, `(.L_x_2270) ;  /* 0x000000000f087348 */ /* 0x000fea0003c00000 */
[----:B------:R0:W1:Y:S02]  /*9210*/  SHFL.BFLY P2, R23, R24, R17, R22 ;  /* 0x0c00001118177389 */ /* 0x0000640000040016 */
[----:B01----:R-:W-:Y:S01]  /*9220*/  ENDCOLLECTIVE ;  /* 0x000000000000791b */ /* 0x003fe20003800000 */
.L_x_2270:
[----:B------:R-:W-:Y:S01]  /*9230*/  FADD.FTZ R38, R44, R39 ;  /* 0x000000272c267221 */ /* 0x000fe20000010000 */
[----:B------:R-:W-:-:S04]  /*9240*/  FADD.FTZ R44, R18, R27 ;  /* 0x0000001b122c7221 */ /* 0x000fc80000010000 */
[----:B------:R-:W-:Y:S02]  /*9250*/  MOV R24, R38 ;  /* 0x0000002600187202 */ /* 0x000fe40000000f00 */
[----:B------:R-:W-:-:S07]  /*9260*/  MOV R37, R23 ;  /* 0x0000001700257202 */ /* 0x000fce0000000f00 */
[----:B------:R-:W-:Y:S05]  /*9270*/  WARPSYNC.COLLECTIVE R15, `(.L_x_2271) ;  /* 0x000000000f087348 */ /* 0x000fea0003c00000 */
[----:B------:R0:W1:Y:S02]  /*9280*/  SHFL.BFLY P2, R23, R24, R17, R22 ;  /* 0x0c00001118177389 */ /* 0x0000640000040016 */
[----:B01----:R-:W-:Y:S01]  /*9290*/  ENDCOLLECTIVE ;  /* 0x000000000000791b */ /* 0x003fe20003800000 */
.L_x_2271:
        /* <DEDUP_REMOVED lines=13> */
.L_x_2272:
        /* <DEDUP_REMOVED lines=12> */
.L_x_2273:
        /* <DEDUP_REMOVED lines=19> */
.L_x_2274:
        /* <DEDUP_REMOVED lines=8> */
.L_x_2275:
[----:B------:R-:W-:Y:S01]  /*95e0*/  FADD.FTZ R33, R46, R33 ;  /* 0x000000212e217221 */ /* 0x000fe20000010000 */
[----:B------:R-:W-:Y:S06]  /*95f0*/  BRA `(.L_x_2276) ;  /* 0xffffffe000d07947 */ /* 0x000fec000383ffff */
.L_x_2277:
        /* <DEDUP_REMOVED lines=16> */
.L_x_2665:


//--------------------- .text._ZN13group_norm_v218gn_bwd_cuda_kernelI6__halfLi320ELi3ELi16ELi80ELi1024ELb1ELb1ELi32ELi320ELi320ELi4ELb1ELi8ELb0ELb0ELNS_15WgradSyncMethodE3ENS_16CompileConditionILi900EEEEEvPT_S6_S6_PKS5_S8_S8_S8_PKfflPfPj --------------------------
	.section	.text._ZN13group_norm_v218gn_bwd_cuda_kernelI6__halfLi320ELi3ELi16ELi80ELi1024ELb1ELb1ELi32ELi320ELi320ELi4ELb1ELi8ELb0ELb0ELNS_15WgradSyncMethodE3ENS_16CompileConditionILi900EEEEEvPT_S6_S6_PKS5_S8_S8_S8_PKfflPfPj,"ax",@progbits
	.align	128
        .global         _ZN13group_norm_v218gn_bwd_cuda_kernelI6__halfLi320ELi3ELi16ELi80ELi1024ELb1ELb1ELi32ELi320ELi320ELi4ELb1ELi8ELb0ELb0ELNS_15WgradSyncMethodE3ENS_16CompileConditionILi900EEEEEvPT_S6_S6_PKS5_S8_S8_S8_PKfflPfPj
        .type           _ZN13group_norm_v218gn_bwd_cuda_kernelI6__halfLi320ELi3ELi16ELi80ELi1024ELb1ELb1ELi32ELi320ELi320ELi4ELb1ELi8ELb0ELb0ELNS_15WgradSyncMethodE3ENS_16CompileConditionILi900EEEEEvPT_S6_S6_PKS5_S8_S8_S8_PKfflPfPj,@function
        .size           _ZN13group_norm_v218gn_bwd_cuda_kernelI6__halfLi320ELi3ELi16ELi80ELi1024ELb1ELb1ELi32ELi320ELi320ELi4ELb1ELi8ELb0ELb0ELNS_15WgradSyncMethodE3ENS_16CompileConditionILi900EEEEEvPT_S6_S6_PKS5_S8_S8_S8_PKfflPfPj,(.L_x_2666 - _ZN13group_norm_v218gn_bwd_cuda_kernelI6__halfLi320ELi3ELi16ELi80ELi1024ELb1ELb1ELi32ELi320ELi320ELi4ELb1ELi8ELb0ELb0ELNS_15WgradSyncMethodE3ENS_16CompileConditionILi900EEEEEvPT_S6_S6_PKS5_S8_S8_S8_PKfflPfPj)
        .other          _ZN13group_norm_v218gn_bwd_cuda_kernelI6__halfLi320ELi3ELi16ELi80ELi1024ELb1ELb1ELi32ELi320ELi320ELi4ELb1ELi8ELb0ELb0ELNS_15WgradSyncMethodE3ENS_16CompileConditionILi900EEEEEvPT_S6_S6_PKS5_S8_S8_S8_PKfflPfPj,@"STO_CUDA_ENTRY STV_DEFAULT"
_ZN13group_norm_v218gn_bwd_cuda_kernelI6__halfLi320ELi3ELi16ELi80ELi1024ELb1ELb1ELi32ELi320ELi320ELi4ELb1ELi8ELb0ELb0ELNS_15WgradSyncMethodE3ENS_16CompileConditionILi900EEEEEvPT_S6_S6_PKS5_S8_S8_S8_PKfflPfPj:
.text._ZN13group_norm_v218gn_bwd_cuda_kernelI6__halfLi320ELi3ELi16ELi80ELi1024ELb1ELb1ELi32ELi320ELi320ELi4ELb1ELi8ELb0ELb0ELNS_15WgradSyncMethodE3ENS_16CompileConditionILi900EEEEEvPT_S6_S6_PKS5_S8_S8_S8_PKfflPfPj:
        /* <DEDUP_REMOVED lines=32> */
.L_x_2280:
[----:B------:R-:W2:Y:S04]  /*0200*/  LD.E.STRONG.GPU R0, desc[UR12][R2.64] ;  /* 0x0000000c02007980 */ /* 0x000ea8000c10f900 */
[----:B--2---:R-:W-:Y:S01]  /*0210*/  CCTL.IVALL ;  /* 0x00000000ff00798f */ /* 0x004fe20002000000 */
[----:B------:R-:W-:Y:S05]  /*0220*/  YIELD ;  /* 0x0000000000007946 */ /* 0x000fea0003800000 */
[----:B-----5:R-:W-:-:S04]  /*0230*/  LOP3.LUT R0, R0, R5, RZ, 0x3c, !PT ;  /* 0x0000000500007212 */ /* 0x020fc800078e3cff */
[----:B------:R-:W-:-:S13]  /*0240*/  ISETP.GT.AND P0, PT, R0, -0x1, PT ;  /* 0xffffffff0000780c */ /* 0x000fda0003f04270 */
[----:B------:R-:W-:Y:S05]  /*0250*/  @P0 BRA `(.L_x_2280) ;  /* 0xfffffffc00e80947 */ /* 0x000fea000383ffff */
.L_x_2279:
[----:B------:R-:W-:Y:S05]  /*0260*/  WARPSYNC.ALL ;  /* 0x0000000000007948 */ /* 0x000fea0003800000 */
[----:B------:R-:W-:Y:S06]  /*0270*/  BAR.SYNC.DEFER_BLOCKING 0x0 ;  /* 0x0000000000007b1d */ /* 0x000fec0000010000 */
[----:B------:R-:W-:Y:S05]  /*0280*/  BRA `(.L_x_2281) ;  /* 0x0000005c00d87947 */ /* 0x000fea0003800000 */
.L_x_2278:
[----:B------:R-:W0:Y:S01]  /*0290*/  S2R R9, SR_TID.X ;  /* 0x0000000000097919 */ /* 0x000e220000002100 */
[----:B------:R-:W1:Y:S01]  /*02a0*/  S2UR UR8, SR_CgaCtaId ;  /* 0x00000000000879c3 */ /* 0x000e620000008800 */
[----:B------:R-:W-:Y:S01]  /*02b0*/  UMOV UR4, 0x400 ;  /* 0x0000040000047882 */ /* 0x000fe20000000000 */
[----:B------:R-:W-:Y:S01]  /*02c0*/  CS2R R28, SRZ ;  /* 0x00000000001c7805 */ /* 0x000fe2000001ff00 */
[----:B------:R-:W-:-:S04]  /*02d0*/  UIADD3 UR4, UR4, 0x2800, URZ ;  /* 0x0000280004047890 */ /* 0x000fc8000fffe03f */
        /* <DEDUP_REMOVED lines=32> */
[----:B------:R1:W-:Y:S04]  /*04e0*/  STL [R1+0x30], RZ ;  /* 0x000030ff01007387 */ /* 0x0003e80000100800 */
[----:B------:R1:W-:Y:S04]  /*04f0*/  STL [R1+0x28], RZ ;  /* 0x000028ff01007387 */ /* 0x0003e80000100800 */
[----:B------:R1:W-:Y:S02]  /*0500*/  STL [R1+0x18], RZ ;  /* 0x000018ff01007387 */ /* 0x0003e40000100800 */
.L_x_2293:
[----:B-12---:R-:W0:Y:S01]  /*0510*/  S2R R0, SR_TID.X ;  /* 0x0000000000007919 */ /* 0x006e220000002100 */
[----:B------:R-:W-:Y:S01]  /*0520*/  ULOP3.LUT UR9, UR11, 0x3, URZ, 0xc0, !UPT ;  /* 0x000000030b097892 */ /* 0x000fe2000f8ec03f */
[----:B------:R-:W1:Y:S01]  /*0530*/  LDC.64 R14, c[0x0][0x240] ;  /* 0x00009000ff0e7b82 */ /* 0x000e620000000a00 */
[----:B------:R-:W-:Y:S01]  /*0540*/  USHF.L.U32 UR10, UR17, 0x5, URZ ;  /* 0x00000005110a7899 */ /* 0x000fe2000800063f */
[----:B-----5:R-:W-:Y:S01]  /*0550*/  STL [R1+0xf4], R28 ;  /* 0x0000f41c01007387 */ /* 0x020fe20000100800 */
[----:B------:R-:W-:Y:S02]  /*0560*/  UIMAD UR14, UR9, 0x140, URZ ;  /* 0x00000140090e78a4 */ /* 0x000fe4000f8e023f */
[----:B------:R-:W-:Y:S01]  /*0570*/  USHF.R.U64 UR15, UR11, 0x2, UR5 ;  /* 0x000000020b0f7899 */ /* 0x000fe20008001205 */
[----:B------:R-:W-:Y:S01]  /*0580*/  STL [R1+0xf0], R29 ;  /* 0x0000f01d01007387 */ /* 0x000fe20000100800 */
[----:B------:R-:W-:Y:S02]  /*0590*/  ULOP3.LUT UR10, UR10, 0x3e0, URZ, 0xc0, !UPT ;  /* 0x000003e00a0a7892 */ /* 0x000fe4000f8ec03f */
[----:B------:R-:W-:Y:S01]  /*05a0*/  USHF.R.U32.HI UR9, URZ, 0x2, UR5 ;  /* 0x000000023f097899 */ /* 0x000fe20008011605 */
[----:B------:R-:W-:Y:S01]  /*05b0*/  ULDC.64 UR18, c[0x0][0x248] ;  /* 0x0000920000127ab9 */ /* 0x000fe20000000a00 */
[----:B------:R-:W-:Y:S01]  /*05c0*/  ULDC.64 UR20, c[0x0][0x228] ;  /* 0x00008a0000147ab9 */ /* 0x000fe20000000a00 */
[----:B0-----:R-:W-:-:S05]  /*05d0*/  IMAD.WIDE.U32 R2, R0, -0x33333333, RZ ;  /* 0xcccccccd00027825 */ /* 0x001fca00078e00ff */
[----:B------:R-:W-:-:S04]  /*05e0*/  SHF.R.U32.HI R49, RZ, 0x6, R3 ;  /* 0x00000006ff317819 */ /* 0x000fc80000011603 */
[C---:B------:R-:W-:Y:S01]  /*05f0*/  IADD3 R27, R49.reuse, UR10, RZ ;  /* 0x0000000a311b7c10 */ /* 0x040fe2000fffe0ff */
[----:B------:R-:W-:Y:S01]  /*0600*/  IMAD R52, R49, -0x50, R0 ;  /* 0xffffffb031347824 */ /* 0x000fe200078e0200 */
[----:B------:R-:W-:Y:S01]  /*0610*/  MOV R0, UR9 ;  /* 0x0000000900007c02 */ /* 0x000fe20008000f00 */
[----:B------:R-:W-:Y:S02]  /*0620*/  UIMAD UR9, UR9, 0x140000, URZ ;  /* 0x00140000090978a4 */ /* 0x000fe4000f8e023f */
[----:B------:R-:W-:Y:S01]  /*0630*/  IMAD R27, R27, 0x500, RZ ;  /* 0x000005001b1b7824 */ /* 0x000fe200078e02ff */
[----:B------:R-:W-:-:S04]  /*0640*/  LEA R2, R52, UR14, 0x2 ;  /* 0x0000000e34027c11 */ /* 0x000fc8000f8e10ff */
[----:B------:R-:W-:Y:S01]  /*0650*/  SHF.R.S32.HI R3, RZ, 0x1f, R2 ;  /* 0x0000001fff037819 */ /* 0x000fe20000011402 */
[----:B------:R-:W-:-:S05]  /*0660*/  IMAD.WIDE.U32 R4, R2, -0x33333333, RZ ;  /* 0xcccccccd02047825 */ /* 0x000fca00078e00ff */
[----:B------:R-:W-:Y:S02]  /*0670*/  SHF.R.U32.HI R6, RZ, 0x6, R5 ;  /* 0x00000006ff067819 */ /* 0x000fe40000011605 */
[----:B------:R-:W-:-:S03]  /*0680*/  MOV R5, UR15 ;  /* 0x0000000f00057c02 */ /* 0x000fc60008000f00 */
[----:B------:R0:W-:Y:S01]  /*0690*/  STL [R1+0xa8], R6 ;  /* 0x0000a80601007387 */ /* 0x0001e20000100800 */
[C---:B------:R-:W-:Y:S01]  /*06a0*/  LEA R8, P0, R5.reuse, R6, 0x4 ;  /* 0x0000000605087211 */ /* 0x040fe200078020ff */
[----:B0-----:R-:W-:-:S03]  /*06b0*/  IMAD.WIDE.U32 R6, R5, 0x140000, R2 ;  /* 0x0014000005067825 */ /* 0x001fc600078e0002 */
[----:B------:R-:W-:Y:S02]  /*06c0*/  LEA.HI.X R3, R5, RZ, R0, 0x4, P0 ;  /* 0x000000ff05037211 */ /* 0x000fe400000f2400 */
[----:B------:R-:W-:Y:S01]  /*06d0*/  LEA R24, P0, R8, UR18, 0x3 ;  /* 0x0000001208187c11 */ /* 0x000fe2000f8018ff */
[----:B------:R-:W0:Y:S01]  /*06e0*/  LDC.64 R4, c[0x0][0x238] ;  /* 0x00008e00ff047b82 */ /* 0x000e220000000a00 */
[----:B------:R-:W-:Y:S01]  /*06f0*/  IADD3 R30, R7, UR9, RZ ;  /* 0x00000009071e7c10 */ /* 0x000fe2000fffe0ff */
[----:B-1----:R-:W-:Y:S01]  /*0700*/  IMAD.WIDE R14, R2, 0x2, R14 ;  /* 0x00000002020e7825 */ /* 0x002fe200078e020e */
[----:B------:R-:W-:Y:S01]  /*0710*/  IADD3 R0, P1, R27, R6, RZ ;  /* 0x000000061b007210 */ /* 0x000fe20007f3e0ff */
[----:B------:R-:W-:Y:S01]  /*0720*/  ULDC UR9, c[0x0][0x250] ;  /* 0x0000940000097ab9 */ /* 0x000fe20000000800 */
[----:B------:R-:W-:Y:S01]  /*0730*/  LEA.HI.X R25, R8, UR19, R3, 0x3, P0 ;  /* 0x0000001308197c11 */ /* 0x000fe200080f1c03 */
[----:B------:R-:W-:Y:S01]  /*0740*/  ULDC.64 UR18, c[0x0][0x230] ;  /* 0x00008c0000127ab9 */ /* 0x000fe20000000a00 */
[----:B------:R-:W-:Y:S01]  /*0750*/  IADD3.X R3, RZ, R30, RZ, P1, !PT ;  /* 0x0000001eff037210 */ /* 0x000fe20000ffe4ff */
[----:B------:R-:W2:Y:S01]  /*0760*/  LDG.E.64.CONSTANT R14, desc[UR12][R14.64] ;  /* 0x0000000c0e0e7981 */ /* 0x000ea2000c1e9b00 */
[----:B------:R-:W-:-:S02]  /*0770*/  SHF.L.U32 R23, R0, 0x1, RZ ;  /* 0x0000000100177819 */ /* 0x000fc400000006ff */
[----:B------:R-:W-:Y:S01]  /*0780*/  SHF.L.U64.HI R22, R0, 0x1, R3 ;  /* 0x0000000100167819 */ /* 0x000fe20000010203 */
[----:B------:R-:W3:Y:S01]  /*0790*/  LDG.E.64.CONSTANT R24, desc[UR12][R24.64] ;  /* 0x0000000c18187981 */ /* 0x000ee2000c1e9b00 */
[----:B------:R-:W-:Y:S02]  /*07a0*/  IADD3 R20, P0, R23, UR18, RZ ;  /* 0x0000001217147c10 */ /* 0x000fe4000ff1e0ff */
[----:B------:R-:W-:Y:S01]  /*07b0*/  IADD3 R3, R27, 0x1400, RZ ;  /* 0x000014001b037810 */ /* 0x000fe20007ffe0ff */
[----:B------:R-:W-:Y:S01]  /*07c0*/  STL [R1+0x78], R23 ;  /* 0x0000781701007387 */ /* 0x000fe20000100800 */
[----:B------:R-:W-:Y:S02]  /*07d0*/  IADD3.X R21, R22, UR19, RZ, P0, !PT ;  /* 0x0000001316157c10 */ /* 0x000fe400087fe4ff */
[----:B------:R-:W-:Y:S01]  /*07e0*/  IADD3 R3, P0, R3, R6, RZ ;  /* 0x0000000603037210 */ /* 0x000fe20007f1e0ff */
[----:B------:R1:W-:Y:S03]  /*07f0*/  STL [R1+0xa0], R22 ;  /* 0x0000a01601007387 */ /* 0x0003e60000100800 */
[----:B------:R-:W-:Y:S01]  /*0800*/  IADD3.X R0, RZ, R30, RZ, P0, !PT ;  /* 0x0000001eff007210 */ /* 0x000fe200007fe4ff */
[----:B------:R-:W4:Y:S01]  /*0810*/  LDG.E.64.CONSTANT R20, desc[UR12][R20.64] ;  /* 0x0000000c14147981 */ /* 0x000f22000c1e9b00 */
[C---:B------:R-:W-:Y:S01]  /*0820*/  SHF.L.U32 R17, R3.reuse, 0x1, RZ ;  /* 0x0000000103117819 */ /* 0x040fe200000006ff */
[----:B0-----:R-:W-:Y:S01]  /*0830*/  IMAD.WIDE R4, R2, 0x2, R4 ;  /* 0x0000000202047825 */ /* 0x001fe200078e0204 */
[----:B------:R-:W-:-:S02]  /*0840*/  SHF.L.U64.HI R16, R3, 0x1, R0 ;  /* 0x0000000103107819 */ /* 0x000fc40000010200 */
[----:B------:R-:W-:Y:S02]  /*0850*/  IADD3 R12, P0, R17, UR18, RZ ;  /* 0x00000012110c7c10 */ /* 0x000fe4000ff1e0ff */
[----:B------:R-:W-:Y:S01]  /*0860*/  IADD3 R3, R27, 0x2800, RZ ;  /* 0x000028001b037810 */ /* 0x000fe20007ffe0ff */
[----:B------:R-:W-:Y:S01]  /*0870*/  STL [R1+0x98], R17 ;  /* 0x0000981101007387 */ /* 0x000fe20000100800 */
[----:B------:R-:W-:Y:S02]  /*0880*/  IADD3.X R13, R16, UR19, RZ, P0, !PT ;  /* 0x00000013100d7c10 */ /* 0x000fe400087fe4ff */
[----:B------:R-:W-:Y:S01]  /*0890*/  IADD3 R3, P0, R3, R6, RZ ;  /* 0x0000000603037210 */ /* 0x000fe20007f1e0ff */
[----:B------:R-:W2:Y:S03]  /*08a0*/  LDG.E.64.CONSTANT R4, desc[UR12][R4.64] ;  /* 0x0000000c04047981 */ /* 0x000ea6000c1e9b00 */
[----:B------:R-:W-:Y:S01]  /*08b0*/  IADD3.X R0, RZ, R30, RZ, P0, !PT ;  /* 0x0000001eff007210 */ /* 0x000fe200007fe4ff */
[----:B------:R-:W-:Y:S01]  /*08c0*/  STL [R1+0x9c], R16 ;  /* 0x00009c1001007387 */ /* 0x000fe20000100800 */
[----:B------:R-:W-:-:S02]  /*08d0*/  SHF.L.U32 R11, R3, 0x1, RZ ;  /* 0x00000001030b7819 */ /* 0x000fc400000006ff */
[----:B------:R-:W-:Y:S01]  /*08e0*/  SHF.L.U64.HI R9, R3, 0x1, R0 ;  /* 0x0000000103097819 */ /* 0x000fe20000010200 */
[----:B------:R-:W2:Y:S01]  /*08f0*/  LDG.E.64.CONSTANT R12, desc[UR12][R12.64] ;  /* 0x0000000c0c0c7981 */ /* 0x000ea2000c1e9b00 */
[----:B------:R-:W-:Y:S02]  /*0900*/  IADD3 R18, P0, R11, UR18, RZ ;  /* 0x000000120b127c10 */ /* 0x000fe4000ff1e0ff */
[----:B------:R-:W-:Y:S02]  /*0910*/  IADD3 R3, R27, 0x3c00, RZ ;  /* 0x00003c001b037810 */ /* 0x000fe40007ffe0ff */
[----:B------:R-:W-:Y:S02]  /*0920*/  IADD3.X R19, R9, UR19, RZ, P0, !PT ;  /* 0x0000001309137c10 */ /* 0x000fe400087fe4ff */
[----:B------:R-:W-:-:S04]  /*0930*/  IADD3 R3, P0, R3, R6, RZ ;  /* 0x0000000603037210 */ /* 0x000fc80007f1e0ff */
[----:B------:R-:W-:Y:S01]  /*0940*/  IADD3.X R0, RZ, R30, RZ, P0, !PT ;  /* 0x0000001eff007210 */ /* 0x000fe200007fe4ff */
[----:B------:R-:W-:Y:S01]  /*0950*/  STL [R1+0x90], R11 ;  /* 0x0000900b01007387 */ /* 0x000fe20000100800 */
[C---:B------:R-:W-:Y:S02]  /*0960*/  SHF.L.U32 R10, R3.reuse, 0x1, RZ ;  /* 0x00000001030a7819 */ /* 0x040fe400000006ff */
[----:B------:R-:W-:Y:S01]  /*0970*/  SHF.L.U64.HI R26, R3, 0x1, R0 ;  /* 0x00000001031a7819 */ /* 0x000fe20000010200 */
[----:B------:R-:W2:Y:S01]  /*0980*/  LDG.E.64.CONSTANT R18, desc[UR12][R18.64] ;  /* 0x0000000c12127981 */ /* 0x000ea2000c1e9b00 */
[----:B------:R-:W-:-:S04]  /*0990*/  IADD3 R34, P0, R10, UR18, RZ ;  /* 0x000000120a227c10 */ /* 0x000fc8000ff1e0ff */
[----:B------:R-:W-:Y:S02]  /*09a0*/  IADD3.X R35, R26, UR19, RZ, P0, !PT ;  /* 0x000000131a237c10 */ /* 0x000fe400087fe4ff */
[----:B------:R-:W-:Y:S02]  /*09b0*/  IADD3 R42, P0, R23, UR20, RZ ;  /* 0x00000014172a7c10 */ /* 0x000fe4000ff1e0ff */
[----:B------:R-:W-:Y:S02]  /*09c0*/  IADD3 R3, R27, 0x5000, RZ ;  /* 0x000050001b037810 */ /* 0x000fe40007ffe0ff */
[----:B------:R-:W-:Y:S01]  /*09d0*/  IADD3.X R43, R22, UR21, RZ, P0, !PT ;  /* 0x00000015162b7c10 */ /* 0x000fe200087fe4ff */
[----:B------:R0:W-:Y:S01]  /*09e0*/  STL [R1+0x94], R9 ;  /* 0x0000940901007387 */ /* 0x0001e20000100800 */
[----:B------:R-:W-:Y:S02]  /*09f0*/  IADD3 R32, P0, R17, UR20, RZ ;  /* 0x0000001411207c10 */ /* 0x000fe4000ff1e0ff */
[----:B------:R-:W-:Y:S01]  /*0a00*/  IADD3 R3, P1, R3, R6, RZ ;  /* 0x0000000603037210 */ /* 0x000fe20007f3e0ff */
[----:B------:R-:W2:Y:S01]  /*0a10*/  LDG.E.64.CONSTANT R34, desc[UR12][R34.64] ;  /* 0x0000000c22227981 */ /* 0x000ea2000c1e9b00 */
[----:B------:R-:W-:-:S02]  /*0a20*/  IADD3.X R33, R16, UR21, RZ, P0, !PT ;  /* 0x0000001510217c10 */ /* 0x000fc400087fe4ff */
[----:B-1----:R-:W-:Y:S01]  /*0a30*/  IADD3 R22, P0, R11, UR20, RZ ;  /* 0x000000140b167c10 */ /* 0x002fe2000ff1e0ff */
[----:B------:R-:W2:Y:S01]  /*0a40*/  LDG.E.64.CONSTANT R42, desc[UR12][R42.64] ;  /* 0x0000000c2a2a7981 */ /* 0x000ea2000c1e9b00 */
[----:B------:R-:W-:Y:S02]  /*0a50*/  IADD3.X R0, RZ, R30, RZ, P1, !PT ;  /* 0x0000001eff007210 */ /* 0x000fe40000ffe4ff */
[----:B------:R-:W-:Y:S01]  /*0a60*/  SHF.L.U32 R31, R3, 0x1, RZ ;  /* 0x00000001031f7819 */ /* 0x000fe200000006ff */
[----:B------:R-:W2:Y:S01]  /*0a70*/  LDG.E.64.CONSTANT R32, desc[UR12][R32.64] ;  /* 0x0000000c20207981 */ /* 0x000ea2000c1e9b00 */
[----:B------:R-:W-:Y:S02]  /*0a80*/  IADD3.X R23, R9, UR21, RZ, P0, !PT ;  /* 0x0000001509177c10 */ /* 0x000fe400087fe4ff */
[----:B------:R-:W-:Y:S02]  /*0a90*/  SHF.L.U64.HI R36, R3, 0x1, R0 ;  /* 0x0000000103247819 */ /* 0x000fe40000010200 */
[----:B------:R-:W-:-:S02]  /*0aa0*/  IADD3 R8, P0, R31, UR18, RZ ;  /* 0x000000121f087c10 */ /* 0x000fc4000ff1e0ff */
[----:B------:R-:W2:Y:S02]  /*0ab0*/  LDG.E.64.CONSTANT R22, desc[UR12][R22.64] ;  /* 0x0000000c16167981 */ /* 0x000ea4000c1e9b00 */
[----:B0-----:R-:W-:-:S06]  /*0ac0*/  IADD3.X R9, R36, UR19, RZ, P0, !PT ;  /* 0x0000001324097c10 */ /* 0x001fcc00087fe4ff */
[----:B------:R-:W2:Y:S01]  /*0ad0*/  LDG.E.64.CONSTANT R8, desc[UR12][R8.64] ;  /* 0x0000000c08087981 */ /* 0x000ea2000c1e9b00 */
[----:B------:R-:W-:-:S04]  /*0ae0*/  IADD3 R3, R27, 0x6400, RZ ;  /* 0x000064001b037810 */ /* 0x000fc80007ffe0ff */
[----:B------:R-:W-:-:S04]  /*0af0*/  IADD3 R3, P0, R3, R6, RZ ;  /* 0x0000000603037210 */ /* 0x000fc80007f1e0ff */
[----:B------:R-:W-:Y:S02]  /*0b00*/  IADD3.X R0, RZ, R30, RZ, P0, !PT ;  /* 0x0000001eff007210 */ /* 0x000fe400007fe4ff */
[C---:B------:R-:W-:Y:S02]  /*0b10*/  SHF.L.U32 R57, R3.reuse, 0x1, RZ ;  /* 0x0000000103397819 */ /* 0x040fe400000006ff */
[----:B------:R-:W-:Y:S01]  /*0b20*/  SHF.L.U64.HI R28, R3, 0x1, R0 ;  /* 0x00000001031c7819 */ /* 0x000fe20000010200 */
[----:B------:R0:W-:Y:S04]  /*0b30*/  STL [R1+0x88], R10 ;  /* 0x0000880a01007387 */ /* 0x0001e80000100800 */
[----:B------:R-:W-:Y:S04]  /*0b40*/  STL [R1+0x8c], R26 ;  /* 0x00008c1a01007387 */ /* 0x000fe80000100800 */
[----:B------:R-:W-:Y:S04]  /*0b50*/  STL [R1+0x80], R31 ;  /* 0x0000801f01007387 */ /* 0x000fe80000100800 */
[----:B------:R-:W-:Y:S01]  /*0b60*/  STL [R1+0x84], R36 ;  /* 0x0000842401007387 */ /* 0x000fe20000100800 */
[----:B0-----:R-:W-:-:S02]  /*0b70*/  IADD3 R10, P0, R10, UR20, RZ ;  /* 0x000000140a0a7c10 */ /* 0x001fc4000ff1e0ff */
[----:B------:R-:W-:Y:S02]  /*0b80*/  IADD3 R16, P1, R57, UR18, RZ ;  /* 0x0000001239107c10 */ /* 0x000fe4000ff3e0ff */
[----:B------:R-:W-:Y:S02]  /*0b90*/  IADD3.X R11, R26, UR21, RZ, P0, !PT ;  /* 0x000000151a0b7c10 */ /* 0x000fe400087fe4ff */
[----:B------:R-:W-:-:S04]  /*0ba0*/  IADD3.X R17, R28, UR19, RZ, P1, !PT ;  /* 0x000000131c117c10 */ /* 0x000fc80008ffe4ff */
[----:B------:R-:W2:Y:S04]  /*0bb0*/  LDG.E.64.CONSTANT R10, desc[UR12][R10.64] ;  /* 0x0000000c0a0a7981 */ /* 0x000ea8000c1e9b00 */
[----:B------:R-:W2:Y:S01]  /*0bc0*/  LDG.E.64.CONSTANT R16, desc[UR12][R16.64] ;  /* 0x0000000c10107981 */ /* 0x000ea2000c1e9b00 */
[----:B---3--:R-:W-:-:S06]  /*0bd0*/  FADD.FTZ R2, R25, UR9 ;  /* 0x0000000919027e21 */ /* 0x008fcc0008010000 */
[----:B------:R-:W0:Y:S01]  /*0be0*/  MUFU.RSQ R2, R2 ;  /* 0x0000000200027308 */ /* 0x000e220000001400 */
[----:B----4-:R-:W-:-:S05]  /*0bf0*/  HADD2.F32 R3, -RZ, R20.H0_H0 ;  /* 0x20000014ff037230 */ /* 0x010fca0000004100 */
[----:B------:R-:W-:Y:S01]  /*0c00*/  FADD.FTZ R3, -R24, R3 ;  /* 0x0000000318037221 */ /* 0x000fe20000010100 */
[----:B------:R-:W-:Y:S02]  /*0c10*/  HADD2.F32 R20, -RZ, R20.H1_H1 ;  /* 0x30000014ff147230 */ /* 0x000fe40000004100 */
[----:B--2---:R-:W-:Y:S02]  /*0c20*/  HADD2.F32 R60, -RZ, R14.H0_H0 ;  /* 0x2000000eff3c7230 */ /* 0x004fe40000004100 */
[----:B0-----:R-:W-:Y:S01]  /*0c30*/  FMUL.FTZ R7, R2, R3 ;  /* 0x0000000302077220 */ /* 0x001fe20000410000 */
[----:B------:R-:W-:Y:S02]  /*0c40*/  HADD2.F32 R0, -RZ, R4.H0_H0 ;  /* 0x20000004ff007230 */ /* 0x000fe40000004100 */
[----:B------:R-:W-:-:S03]  /*0c50*/  FADD.FTZ R20, -R24, R20 ;  /* 0x0000001418147221 */ /* 0x000fc60000010100 */
[----:B------:R-:W-:Y:S01]  /*0c60*/  FFMA.FTZ R50, R7, R0, R60 ;  /* 0x0000000007327223 */ /* 0x000fe2000001003c */
[----:B------:R-:W-:Y:S02]  /*0c70*/  HADD2.F32 R3, -RZ, R4.H1_H1 ;  /* 0x30000004ff037230 */ /* 0x000fe40000004100 */
[----:B------:R-:W-:Y:S02]  /*0c80*/  HADD2.F32 R61, -RZ, R14.H1_H1 ;  /* 0x3000000eff3d7230 */ /* 0x000fe40000004100 */
[----:B------:R-:W-:Y:S02]  /*0c90*/  HADD2.F32 R25, -RZ, R15.H0_H0 ;  /* 0x2000000fff197230 */ /* 0x000fe40000004100 */
[----:B------:R-:W-:Y:S02]  /*0ca0*/  HADD2.F32 R4, -RZ, R5.H0_H0 ;  /* 0x20000005ff047230 */ /* 0x000fe40000004100 */
[----:B------:R-:W-:Y:S02]  /*0cb0*/  HADD2.F32 R58, -RZ, R15.H1_H1 ;  /* 0x3000000fff3a7230 */ /* 0x000fe40000004100 */
[----:B------:R-:W-:-:S02]  /*0cc0*/  HADD2.F32 R15, -RZ, R12.H1_H1 ;  /* 0x3000000cff0f7230 */ /* 0x000fc40000004100 */
[----:B------:R-:W-:Y:S02]  /*0cd0*/  HADD2.F32 R5, -RZ, R5.H1_H1 ;  /* 0x30000005ff057230 */ /* 0x000fe40000004100 */
[----:B------:R-:W-:-:S06]  /*0ce0*/  FMUL.FTZ R53, R50, -1.4426950216293334961 ;  /* 0xbfb8aa3b32357820 */ /* 0x000fcc0000410000 */
[----:B------:R-:W-:Y:S01]  /*0cf0*/  MUFU.EX2 R53, R53 ;  /* 0x0000003500357308 */ /* 0x000fe20000000800 */
[----:B------:R0:W-:Y:S04]  /*0d00*/  STL [R1+0x118], R9 ;  /* 0x0001180901007387 */ /* 0x0001e80000100800 */
[----:B------:R-:W-:Y:S04]  /*0d10*/  STL [R1+0x74], R57 ;  /* 0x0000743901007387 */ /* 0x000fe80000100800 */
[----:B------:R-:W-:Y:S04]  /*0d20*/  STL [R1+0x7c], R28 ;  /* 0x00007c1c01007387 */ /* 0x000fe80000100800 */
[----:B------:R1:W-:Y:S01]  /*0d30*/  STL [R1+0x60], R7 ;  /* 0x0000600701007387 */ /* 0x0003e20000100800 */
[----:B0-----:R-:W-:Y:S01]  /*0d40*/  FMUL.FTZ R9, R2, R20 ;  /* 0x0000001402097220 */ /* 0x001fe20000410000 */
[----:B-1----:R-:W-:-:S04]  /*0d50*/  HADD2.F32 R7, -RZ, R21.H0_H0 ;  /* 0x20000015ff077230 */ /* 0x002fc80000004100 */
[----:B------:R0:W-:Y:S01]  /*0d60*/  STL [R1+0x3c], R9 ;  /* 0x00003c0901007387 */ /* 0x0001e20000100800 */
[----:B------:R-:W-:Y:S01]  /*0d70*/  FFMA.FTZ R46, R9, R3, R61 ;  /* 0x00000003092e7223 */ /* 0x000fe2000001003d */
[----:B------:R-:W-:Y:S01]  /*0d80*/  FADD.FTZ R14, -R24, R7 ;  /* 0x00000007180e7221 */ /* 0x000fe20000010100 */
[----:B------:R-:W-:-:S03]  /*0d90*/  HADD2.F32 R7, -RZ, R21.H1_H1 ;  /* 0x30000015ff077230 */ /* 0x000fc60000004100 */
[----:B0-----:R-:W-:Y:S01]  /*0da0*/  FMUL.FTZ R9, R2, R14 ;  /* 0x0000000e02097220 */ /* 0x001fe20000410000 */
[----:B------:R-:W-:Y:S02]  /*0db0*/  HADD2.F32 R14, -RZ, R12.H0_H0 ;  /* 0x2000000cff0e7230 */ /* 0x000fe40000004100 */
[C---:B------:R-:W-:Y:S01]  /*0dc0*/  FADD.FTZ R7, -R24.reuse, R7 ;  /* 0x0000000718077221 */ /* 0x040fe20000010100 */
[----:B------:R-:W-:Y:S02]  /*0dd0*/  STL [R1], R25 ;  /* 0x0000001901007387 */ /* 0x000fe40000100800 */
[----:B------:R-:W-:Y:S01]  /*0de0*/  FADD.FTZ R14, -R24, R14 ;  /* 0x0000000e180e7221 */ /* 0x000fe20000010100 */
[----:B------:R-:W-:Y:S01]  /*0df0*/  FMUL.FTZ R29, R2, R7 ;  /* 0x00000007021d7220 */ /* 0x000fe20000410000 */
[--C-:B------:R-:W-:Y:S01]  /*0e00*/  HADD2.F32 R7, -RZ, R13.reuse.H0_H0 ;  /* 0x2000000dff077230 */ /* 0x100fe20000004100 */
[----:B------:R0:W-:Y:S01]  /*0e10*/  STL [R1+0x54], R9 ;  /* 0x0000540901007387 */ /* 0x0001e20000100800 */
[----:B------:R-:W-:Y:S01]  /*0e20*/  FFMA.FTZ R44, R9, R4, R25 ;  /* 0x00000004092c7223 */ /* 0x000fe20000010019 */
[----:B------:R-:W-:Y:S01]  /*0e30*/  FMUL.FTZ R54, R46, -1.4426950216293334961 ;  /* 0xbfb8aa3b2e367820 */ /* 0x000fe20000410000 */
[----:B------:R-:W-:Y:S01]  /*0e40*/  HADD2.F32 R20, -RZ, R13.H1_H1 ;  /* 0x3000000dff147230 */ /* 0x000fe20000004100 */
[----:B------:R-:W-:Y:S01]  /*0e50*/  IADD3 R12, R27, 0x7800, RZ ;  /* 0x000078001b0c7810 */ /* 0x000fe20007ffe0ff */
[----:B------:R-:W-:Y:S01]  /*0e60*/  STL [R1+0x4], R58 ;  /* 0x0000043a01007387 */ /* 0x000fe20000100800 */
[C---:B------:R-:W-:Y:S01]  /*0e70*/  FADD.FTZ R13, -R24.reuse, R15 ;  /* 0x0000000f180d7221 */ /* 0x040fe20000010100 */
[----:B------:R-:W-:Y:S01]  /*0e80*/  FADD.FTZ R7, -R24, R7 ;  /* 0x0000000718077221 */ /* 0x000fe20000010100 */
[----:B0-----:R-:W-:Y:S01]  /*0e90*/  FMUL.FTZ R9, R2, R14 ;  /* 0x0000000e02097220 */ /* 0x001fe20000410000 */
[----:B------:R-:W-:Y:S01]  /*0ea0*/  STL [R1+0x4c], R29 ;  /* 0x00004c1d01007387 */ /* 0x000fe20000100800 */
[----:B------:R-:W-:Y:S01]  /*0eb0*/  IADD3 R14, P0, R31, UR20, RZ ;  /* 0x000000141f0e7c10 */ /* 0x000fe2000ff1e0ff */
[----:B------:R-:W-:Y:S01]  /*0ec0*/  FMUL.FTZ R55, R44, -1.4426950216293334961 ;  /* 0xbfb8aa3b2c377820 */ /* 0x000fe20000410000 */
[----:B------:R-:W-:Y:S01]  /*0ed0*/  FFMA.FTZ R31, R0, R9, R60 ;  /* 0x00000009001f7223 */ /* 0x000fe2000001003c */
[----:B------:R-:W-:Y:S01]  /*0ee0*/  STL [R1+0x110], R29 ;  /* 0x0001101d01007387 */ /* 0x000fe20000100800 */
[----:B------:R-:W-:Y:S01]  /*0ef0*/  IADD3 R12, P1, R12, R6, RZ ;  /* 0x000000060c0c7210 */ /* 0x000fe20007f3e0ff */
[----:B------:R-:W-:-:S02]  /*0f00*/  FFMA.FTZ R45, R29, R5, R58 ;  /* 0x000000051d2d7223 */ /* 0x000fc4000001003a */
[----:B------:R0:W-:Y:S01]  /*0f10*/  STL [R1+0x44], R9 ;  /* 0x0000440901007387 */ /* 0x0001e20000100800 */
[----:B------:R-:W1:Y:S01]  /*0f20*/  MUFU.EX2 R54, R54 ;  /* 0x0000003600367308 */ /* 0x000e620000000800 */
[C---:B------:R-:W-:Y:S01]  /*0f30*/  FMUL.FTZ R7, R2.reuse, R7 ;  /* 0x0000000702077220 */ /* 0x040fe20000410000 */
[----:B------:R-:W-:Y:S01]  /*0f40*/  FMUL.FTZ R26, R45, -1.4426950216293334961 ;  /* 0xbfb8aa3b2d1a7820 */ /* 0x000fe20000410000 */
[----:B0-----:R-:W-:Y:S01]  /*0f50*/  FMUL.FTZ R9, R2, R13 ;  /* 0x0000000d02097220 */ /* 0x001fe20000410000 */
[----:B------:R-:W-:-:S04]  /*0f60*/  IADD3.X R13, RZ, R30, RZ, P1, !PT ;  /* 0x0000001eff0d7210 */ /* 0x000fc80000ffe4ff */
[----:B------:R-:W0:Y:S01]  /*0f70*/  MUFU.EX2 R55, R55 ;  /* 0x0000003700377308 */ /* 0x000e220000000800 */
[----:B------:R-:W-:Y:S01]  /*0f80*/  FFMA.FTZ R37, R4, R7, R25 ;  /* 0x0000000704257223 */ /* 0x000fe20000010019 */
[----:B------:R-:W-:Y:S01]  /*0f90*/  STL [R1+0x5c], R9 ;  /* 0x00005c0901007387 */ /* 0x000fe20000100800 */
[----:B------:R-:W-:Y:S01]  /*0fa0*/  SHF.L.U64.HI R59, R12, 0x1, R13 ;  /* 0x000000010c3b7819 */ /* 0x000fe2000001020d */
[--C-:B------:R-:W-:Y:S02]  /*0fb0*/  HADD2.F32 R13, -RZ, R18.reuse.H1_H1 ;  /* 0x30000012ff0d7230 */ /* 0x100fe40000004100 */
[----:B------:R2:W-:Y:S02]  /*0fc0*/  STL [R1+0x40], R7 ;  /* 0x0000400701007387 */ /* 0x0005e40000100800 */
[----:B------:R-:W3:Y:S01]  /*0fd0*/  MUFU.EX2 R26, R26 ;  /* 0x0000001a001a7308 */ /* 0x000ee20000000800 */
[----:B------:R-:W-:Y:S01]  /*0fe0*/  IADD3.X R15, R36, UR21, RZ, P0, !PT ;  /* 0x00000015240f7c10 */ /* 0x000fe200087fe4ff */
[----:B------:R-:W-:Y:S01]  /*0ff0*/  FADD.FTZ R20, -R24, R20 ;  /* 0x0000001418147221 */ /* 0x000fe20000010100 */
[----:B------:R-:W-:Y:S01]  /*1000*/  FFMA.FTZ R36, R3, R9, R61 ;  /* 0x0000000903247223 */ /* 0x000fe2000001003d */
[----:B--2---:R-:W-:-:S02]  /*1010*/  HADD2.F32 R7, -RZ, R18.H0_H0 ;  /* 0x20000012ff077230 */ /* 0x004fc40000004100 */
[----:B------:R-:W-:Y:S01]  /*1020*/  FADD.FTZ R13, -R24, R13 ;  /* 0x0000000d180d7221 */ /* 0x000fe20000010100 */
[--C-:B------:R-:W-:Y:S01]  /*1030*/  HADD2.F32 R18, -RZ, R19.reuse.H0_H0 ;  /* 0x20000013ff127230 */ /* 0x100fe20000004100 */
[----:B------:R-:W-:Y:S01]  /*1040*/  SHF.L.U32 R9, R12, 0x1, RZ ;  /* 0x000000010c097819 */ /* 0x000fe200000006ff */
[----:B-1----:R-:W-:Y:S01]  /*1050*/  FADD.FTZ R54, R54, 1 ;  /* 0x3f80000036367421 */ /* 0x002fe20000010000 */
[----:B------:R-:W-:Y:S01]  /*1060*/  FADD.FTZ R7, -R24, R7 ;  /* 0x0000000718077221 */ /* 0x000fe20000010100 */
[----:B------:R-:W-:Y:S01]  /*1070*/  FMUL.FTZ R29, R2, R20 ;  /* 0x00000014021d7220 */ /* 0x000fe20000410000 */
[----:B------:R-:W-:Y:S01]  /*1080*/  FADD.FTZ R18, -R24, R18 ;  /* 0x0000001218127221 */ /* 0x000fe20000010100 */
[----:B------:R-:W-:Y:S02]  /*1090*/  HADD2.F32 R19, -RZ, R19.H1_H1 ;  /* 0x30000013ff137230 */ /* 0x000fe40000004100 */
[C---:B------:R-:W-:Y:S01]  /*10a0*/  FMUL.FTZ R7, R2.reuse, R7 ;  /* 0x0000000702077220 */ /* 0x040fe20000410000 */
[C---:B------:R-:W-:Y:S01]  /*10b0*/  FMUL.FTZ R13, R2.reuse, R13 ;  /* 0x0000000d020d7220 */ /* 0x040fe20000410000 */
[----:B------:R-:W-:Y:S01]  /*10c0*/  STL [R1+0x70], R9 ;  /* 0x0000700901007387 */ /* 0x000fe20000100800 */
[----:B------:R-:W-:Y:S01]  /*10d0*/  FMUL.FTZ R18, R2, R18 ;  /* 0x0000001202127220 */ /* 0x000fe20000410000 */
[----:B------:R-:W-:Y:S01]  /*10e0*/  FMUL.FTZ R47, R36, -1.4426950216293334961 ;  /* 0xbfb8aa3b242f7820 */ /* 0x000fe20000410000 */
[----:B------:R-:W-:Y:S01]  /*10f0*/  FADD.FTZ R19, -R24, R19 ;  /* 0x0000001318137221 */ /* 0x000fe20000010100 */
[----:B------:R-:W-:Y:S01]  /*1100*/  STL [R1+0x6c], R59 ;  /* 0x00006c3b01007387 */ /* 0x000fe20000100800 */
[----:B------:R-:W-:Y:S01]  /*1110*/  FADD.FTZ R53, R53, 1 ;  /* 0x3f80000035357421 */ /* 0x000fe20000010000 */
[----:B------:R-:W-:-:S02]  /*1120*/  FMUL.FTZ R51, R31, -1.4426950216293334961 ;  /* 0xbfb8aa3b1f337820 */ /* 0x000fc40000410000 */
[----:B------:R-:W-:Y:S01]  /*1130*/  STL [R1+0x58], R29 ;  /* 0x0000581d01007387 */ /* 0x000fe20000100800 */
[----:B------:R-:W-:Y:S01]  /*1140*/  FFMA.FTZ R38, R5, R29, R58 ;  /* 0x0000001d05267223 */ /* 0x000fe2000001003a */
[----:B------:R-:W-:Y:S02]  /*1150*/  FFMA.FTZ R25, R4, R18, R25 ;  /* 0x0000001204197223 */ /* 0x000fe40000010019 */
[----:B------:R-:W-:Y:S01]  /*1160*/  STL [R1+0x50], R7 ;  /* 0x0000500701007387 */ /* 0x000fe20000100800 */
[----:B0-----:R-:W-:Y:S01]  /*1170*/  FADD.FTZ R55, R55, 1 ;  /* 0x3f80000037377421 */ /* 0x001fe20000010000 */
[----:B------:R-:W0:Y:S02]  /*1180*/  MUFU.RCP R54, R54 ;  /* 0x0000003600367308 */ /* 0x000e240000001000 */
[----:B------:R-:W-:Y:S01]  /*1190*/  STL [R1+0x48], R13 ;  /* 0x0000480d01007387 */ /* 0x000fe20000100800 */
[----:B------:R-:W-:-:S03]  /*11a0*/  FMUL.FTZ R12, R37, -1.4426950216293334961 ;  /* 0xbfb8aa3b250c7820 */ /* 0x000fc60000410000 */
[----:B------:R1:W-:Y:S02]  /*11b0*/  STL [R1+0x38], R18 ;  /* 0x0000381201007387 */ /* 0x0003e40000100800 */
[----:B------:R-:W2:Y:S01]  /*11c0*/  MUFU.EX2 R47, R47 ;  /* 0x0000002f002f7308 */ /* 0x000ea20000000800 */
[----:B------:R-:W-:Y:S01]  /*11d0*/  FMUL.FTZ R48, R38, -1.4426950216293334961 ;  /* 0xbfb8aa3b26307820 */ /* 0x000fe20000410000 */
[----:B---3--:R-:W-:Y:S01]  /*11e0*/  FADD.FTZ R56, R26, 1 ;  /* 0x3f8000001a387421 */ /* 0x008fe20000010000 */
[----:B------:R-:W3:Y:S01]  /*11f0*/  LDG.E.64.CONSTANT R14, desc[UR12][R14.64] ;  /* 0x0000000c0e0e7981 */ /* 0x000ee2000c1e9b00 */
[----:B-1----:R-:W-:Y:S01]  /*1200*/  FMUL.FTZ R18, R2, R19 ;  /* 0x0000001302127220 */ /* 0x002fe20000410000 */
[----:B------:R-:W-:-:S03]  /*1210*/  HFMA2.MMA R19, -RZ, RZ, 0, 2.384185791015625e-06 ;  /* 0x00000028ff137435 */ /* 0x000fc600000001ff */
[----:B------:R-:W-:Y:S01]  /*1220*/  MUFU.RCP R53, R53 ;  /* 0x0000003500357308 */ /* 0x000fe20000001000 */
[----:B------:R-:W-:Y:S01]  /*1230*/  IADD3 R20, P0, R9, UR18, RZ ;  /* 0x0000001209147c10 */ /* 0x000fe2000ff1e0ff */
[----:B------:R-:W-:-:S06]  /*1240*/  FFMA.FTZ R26, R5, R18, R58 ;  /* 0x00000012051a7223 */ /* 0x000fcc000001003a */
[----:B------:R-:W1:Y:S01]  /*1250*/  MUFU.EX2 R51, R51 ;  /* 0x0000003300337308 */ /* 0x000e620000000800 */
[----:B------:R-:W-:Y:S01]  /*1260*/  IADD3.X R21, R59, UR19, RZ, P0, !PT ;  /* 0x000000133b157c10 */ /* 0x000fe200087fe4ff */
[----:B------:R4:W-:Y:S06]  /*1270*/  STL [R1+0x24], R18 ;  /* 0x0000241201007387 */ /* 0x0009ec0000100800 */
[----:B------:R-:W1:Y:S01]  /*1280*/  MUFU.RCP R55, R55 ;  /* 0x0000003700377308 */ /* 0x000e620000001000 */
[----:B------:R-:W-:-:S07]  /*1290*/  IMAD R52, R52, R19, UR8 ;  /* 0x0000000834347e24 */ /* 0x000fce000f8e0213 */
[----:B------:R-:W1:Y:S01]  /*12a0*/  MUFU.EX2 R12, R12 ;  /* 0x0000000c000c7308 */ /* 0x000e620000000800 */
[----:B----4-:R-:W-:Y:S01]  /*12b0*/  IADD3 R18, P0, R57, UR20, RZ ;  /* 0x0000001439127c10 */ /* 0x010fe2000ff1e0ff */
[----:B------:R-:W-:-:S06]  /*12c0*/  FMUL.FTZ R57, R26, -1.4426950216293334961 ;  /* 0xbfb8aa3b1a397820 */ /* 0x000fcc0000410000 */
[----:B------:R-:W4:Y:S01]  /*12d0*/  MUFU.EX2 R48, R48 ;  /* 0x0000003000307308 */ /* 0x000f220000000800 */
[----:B------:R-:W-:-:S07]  /*12e0*/  IADD3.X R19, R28, UR21, RZ, P0, !PT ;  /* 0x000000151c137c10 */ /* 0x000fce00087fe4ff */
[----:B------:R-:W4:Y:S01]  /*12f0*/  MUFU.RCP R56, R56 ;  /* 0x0000003800387308 */ /* 0x000f220000001000 */
[----:B------:R-:W-:Y:S01]  /*1300*/  LEA R28, R49, R52, 0x3 ;  /* 0x00000034311c7211 */ /* 0x000fe200078e18ff */
[----:B------:R-:W-:Y:S01]  /*1310*/  FFMA.FTZ R7, R0, R7, R60 ;  /* 0x0000000700077223 */ /* 0x000fe2000001003c */
[----:B------:R-:W-:Y:S01]  /*1320*/  IADD3 R58, R27, 0x8c00, RZ ;  /* 0x00008c001b3a7810 */ /* 0x000fe20007ffe0ff */
[----:B0-----:R-:W-:Y:S01]  /*1330*/  FADD.FTZ R52, -R54, 1 ;  /* 0x3f80000036347421 */ /* 0x001fe20000010100 */
[----:B--2---:R-:W-:Y:S01]  /*1340*/  FADD.FTZ R47, R47, 1 ;  /* 0x3f8000002f2f7421 */ /* 0x004fe20000010000 */
[----:B------:R-:W-:Y:S01]  /*1350*/  FMUL.FTZ R39, R7, -1.4426950216293334961 ;  /* 0xbfb8aa3b07277820 */ /* 0x000fe20000410000 */
[----:B-1----:R-:W-:Y:S01]  /*1360*/  FADD.FTZ R51, R51, 1 ;  /* 0x3f80000033337421 */ /* 0x002fe20000010000 */
[----:B------:R0:W-:Y:S01]  /*1370*/  MUFU.EX2 R27, R57 ;  /* 0x00000039001b7308 */ /* 0x0001e20000000800 */
[----:B------:R-:W-:Y:S01]  /*1380*/  IADD3 R49, P0, R58, R6, RZ ;  /* 0x000000063a317210 */ /* 0x000fe20007f1e0ff */
[----:B------:R-:W-:Y:S01]  /*1390*/  FFMA.FTZ R52, R46, R52, 1 ;  /* 0x3f8000002e347423 */ /* 0x000fe20000010034 */
[----:B------:R-:W-:Y:S01]  /*13a0*/  FADD.FTZ R6, -R55, 1 ;  /* 0x3f80000037067421 */ /* 0x000fe20000010100 */
[----:B------:R-:W-:Y:S01]  /*13b0*/  FFMA.FTZ R13, R3, R13, R61 ;  /* 0x0000000d030d7223 */ /* 0x000fe2000001003d */
[----:B------:R-:W-:Y:S01]  /*13c0*/  FADD.FTZ R12, R12, 1 ;  /* 0x3f8000000c0c7421 */ /* 0x000fe20000010000 */
[----:B----4-:R-:W-:Y:S01]  /*13d0*/  FADD.FTZ R48, R48, 1 ;  /* 0x3f80000030307421 */ /* 0x010fe20000010000 */
[----:B------:R-:W2:Y:S01]  /*13e0*/  LDG.E.64.CONSTANT R20, desc[UR12][R20.64] ;  /* 0x0000000c14147981 */ /* 0x000ea2000c1e9b00 */
[----:B0-----:R-:W-:Y:S01]  /*13f0*/  FADD.FTZ R57, -R53, 1 ;  /* 0x3f80000035397421 */ /* 0x001fe20000010100 */
[----:B------:R-:W0:Y:S01]  /*1400*/  MUFU.RCP R46, R47 ;  /* 0x0000002f002e7308 */ /* 0x000e220000001000 */
[----:B------:R-:W-:Y:S01]  /*1410*/  FFMA.FTZ R6, R44, R6, 1 ;  /* 0x3f8000002c067423 */ /* 0x000fe20000010006 */
[----:B------:R-:W4:Y:S01]  /*1420*/  LDG.E.64.CONSTANT R18, desc[UR12][R18.64] ;  /* 0x0000000c12127981 */ /* 0x000f22000c1e9b00 */
[----:B------:R-:W-:Y:S01]  /*1430*/  FFMA.FTZ R57, R50, R57, 1 ;  /* 0x3f80000032397423 */ /* 0x000fe20000010039 */
[----:B------:R-:W-:-:S04]  /*1440*/  FMUL.FTZ R40, R13, -1.4426950216293334961 ;  /* 0xbfb8aa3b0d287820 */ /* 0x000fc80000410000 */
[----:B------:R1:W-:Y:S01]  /*1450*/  MUFU.RCP R50, R51 ;  /* 0x0000003300327308 */ /* 0x0003e20000001000 */
[----:B------:R-:W-:Y:S01]  /*1460*/  FMUL.FTZ R55, R55, R6 ;  /* 0x0000000637377220 */ /* 0x000fe20000410000 */
[----:B------:R-:W-:Y:S02]  /*1470*/  HADD2.F32 R6, -RZ, R42.H0_H0 ;  /* 0x2000002aff067230 */ /* 0x000fe40000004100 */
[----:B------:R-:W-:-:S04]  /*1480*/  FMUL.FTZ R44, R54, R52 ;  /* 0x00000034362c7220 */ /* 0x000fc80000410000 */
[----:B------:R-:W0:Y:S01]  /*1490*/  MUFU.EX2 R39, R39 ;  /* 0x0000002700277308 */ /* 0x000e220000000800 */
[----:B-1----:R-:W-:Y:S01]  /*14a0*/  FADD.FTZ R51, -R56, 1 ;  /* 0x3f80000038337421 */ /* 0x002fe20000010100 */
[----:B------:R-:W-:-:S03]  /*14b0*/  HADD2.F32 R42, -RZ, R42.H1_H1 ;  /* 0x3000002aff2a7230 */ /* 0x000fc60000004100 */
[----:B------:R-:W-:-:S03]  /*14c0*/  FFMA.FTZ R51, R45, R51, 1 ;  /* 0x3f8000002d337423 */ /* 0x000fc60000010033 */
[----:B------:R-:W1:Y:S01]  /*14d0*/  MUFU.RCP R47, R12 ;  /* 0x0000000c002f7308 */ /* 0x000e620000001000 */
[----:B------:R-:W-:Y:S02]  /*14e0*/  HADD2.F32 R52, -RZ, R43.H1_H1 ;  /* 0x3000002bff347230 */ /* 0x000fe40000004100 */
[----:B------:R-:W-:Y:S01]  /*14f0*/  FMUL.FTZ R51, R56, R51 ;  /* 0x0000003338337220 */ /* 0x000fe20000410000 */
[----:B------:R-:W-:-:S04]  /*1500*/  FMUL.FTZ R44, R42, R44 ;  /* 0x0000002c2a2c7220 */ /* 0x000fc80000410000 */
[----:B------:R-:W1:Y:S01]  /*1510*/  MUFU.RCP R48, R48 ;  /* 0x0000003000307308 */ /* 0x000e620000001000 */
[----:B------:R-:W-:Y:S01]  /*1520*/  FMUL.FTZ R42, R52, R51 ;  /* 0x00000033342a7220 */ /* 0x000fe20000410000 */
[----:B0-----:R-:W-:-:S06]  /*1530*/  FADD.FTZ R51, -R46, 1 ;  /* 0x3f8000002e337421 */ /* 0x001fcc0000010100 */
[----:B------:R-:W0:Y:S01]  /*1540*/  MUFU.EX2 R40, R40 ;  /* 0x0000002800287308 */ /* 0x000e220000000800 */
[--C-:B------:R-:W-:Y:S02]  /*1550*/  HADD2.F32 R45, -RZ, R34.reuse.H0_H0 ;  /* 0x20000022ff2d7230 */ /* 0x100fe40000004100 */
[----:B------:R-:W-:Y:S01]  /*1560*/  FFMA.FTZ R51, R36, R51, 1 ;  /* 0x3f80000024337423 */ /* 0x000fe20000010033 */
[----:B------:R-:W-:Y:S01]  /*1570*/  IADD3.X R30, RZ, R30, RZ, P0, !PT ;  /* 0x0000001eff1e7210 */ /* 0x000fe200007fe4ff */
[----:B------:R-:W-:Y:S01]  /*1580*/  FADD.FTZ R36, R39, 1 ;  /* 0x3f80000027247421 */ /* 0x000fe20000010000 */
[----:B-1----:R-:W-:Y:S01]  /*1590*/  FADD.FTZ R39, -R47, 1 ;  /* 0x3f8000002f277421 */ /* 0x002fe20000010100 */
[----:B------:R-:W-:Y:S01]  /*15a0*/  FADD.FTZ R45, -R24, R45 ;  /* 0x0000002d182d7221 */ /* 0x000fe20000010100 */
[----:B------:R-:W-:Y:S01]  /*15b0*/  FMUL.FTZ R57, R53, R57 ;  /* 0x0000003935397220 */ /* 0x000fe20000410000 */
[----:B------:R-:W-:Y:S01]  /*15c0*/  HADD2.F32 R34, -RZ, R34.H1_H1 ;  /* 0x30000022ff227230 */ /* 0x000fe20000004100 */
[C---:B------:R-:W-:Y:S01]  /*15d0*/  SHF.L.U64.HI R29, R49.reuse, 0x1, R30 ;  /* 0x00000001311d7819 */ /* 0x040fe2000001021e */
[----:B------:R1:W-:Y:S01]  /*15e0*/  STL [R1+0xa4], R28 ;  /* 0x0000a41c01007387 */ /* 0x0003e20000100800 */
[----:B------:R-:W-:Y:S01]  /*15f0*/  SHF.L.U32 R53, R49, 0x1, RZ ;  /* 0x0000000131357819 */ /* 0x000fe200000006ff */
[----:B------:R-:W-:Y:S01]  /*1600*/  FADD.FTZ R49, -R48, 1 ;  /* 0x3f80000030317421 */ /* 0x000fe20000010100 */
[----:B------:R-:W-:Y:S01]  /*1610*/  FFMA.FTZ R39, R37, R39, 1 ;  /* 0x3f80000025277423 */ /* 0x000fe20000010027 */
[----:B------:R-:W-:Y:S01]  /*1620*/  FMUL.FTZ R6, R6, R57 ;  /* 0x0000003906067220 */ /* 0x000fe20000410000 */
[----:B0-----:R-:W-:Y:S01]  /*1630*/  FADD.FTZ R37, R40, 1 ;  /* 0x3f80000028257421 */ /* 0x001fe20000010000 */
[----:B------:R-:W-:Y:S01]  /*1640*/  FMUL.FTZ R40, R46, R51 ;  /* 0x000000332e287220 */ /* 0x000fe20000410000 */
[----:B-1----:R-:W-:Y:S01]  /*1650*/  FMUL.FTZ R28, R2, R45 ;  /* 0x0000002d021c7220 */ /* 0x002fe20000410000 */
[----:B------:R-:W-:Y:S01]  /*1660*/  FADD.FTZ R46, -R24, R34 ;  /* 0x00000022182e7221 */ /* 0x000fe20000010100 */
[----:B------:R-:W-:Y:S01]  /*1670*/  FFMA.FTZ R38, R38, R49, 1 ;  /* 0x3f80000026267423 */ /* 0x000fe20000010031 */
[----:B------:R-:W-:-:S02]  /*1680*/  HADD2.F32 R34, -RZ, R35.H0_H0 ;  /* 0x20000023ff227230 */ /* 0x000fc40000004100 */
[----:B------:R-:W-:Y:S01]  /*1690*/  FADD.FTZ R27, R27, 1 ;  /* 0x3f8000001b1b7421 */ /* 0x000fe20000010000 */
[----:B------:R0:W-:Y:S01]  /*16a0*/  STL [R1+0x20], R28 ;  /* 0x0000201c01007387 */ /* 0x0001e20000100800 */
[----:B------:R-:W-:Y:S01]  /*16b0*/  FFMA.FTZ R12, R0, R28, R60 ;  /* 0x0000001c000c7223 */ /* 0x000fe2000001003c */
[----:B------:R-:W-:Y:S01]  /*16c0*/  FMUL.FTZ R38, R48, R38 ;  /* 0x0000002630267220 */ /* 0x000fe20000410000 */
[----:B------:R-:W-:Y:S01]  /*16d0*/  FADD.FTZ R48, -R24, R34 ;  /* 0x0000002218307221 */ /* 0x000fe20000010100 */
[----:B------:R1:W-:Y:S01]  /*16e0*/  STL [R1+0x114], R6 ;  /* 0x0001140601007387 */ /* 0x0003e20000100800 */
[----:B------:R1:W-:Y:S01]  /*16f0*/  MUFU.RCP R49, R27 ;  /* 0x0000001b00317308 */ /* 0x0003e20000001000 */
[----:B0-----:R-:W-:Y:S02]  /*1700*/  FMUL.FTZ R28, R2, R46 ;  /* 0x0000002e021c7220 */ /* 0x001fe40000410000 */
[----:B-1----:R-:W3:Y:S01]  /*1710*/  LDL.LU R6, [R1] ;  /* 0x0000000001067983 */ /* 0x002ee20000300800 */
[----:B------:R-:W-:-:S02]  /*1720*/  HADD2.F32 R27, -RZ, R32.H1_H1 ;  /* 0x30000020ff1b7230 */ /* 0x000fc40000004100 */
[----:B------:R-:W-:Y:S01]  /*1730*/  FFMA.FTZ R34, R3, R28, R61 ;  /* 0x0000001c03227223 */ /* 0x000fe2000001003d */
[----:B------:R-:W-:Y:S04]  /*1740*/  STL [R1+0x68], R29 ;  /* 0x0000681d01007387 */ /* 0x000fe80000100800 */
[----:B------:R-:W-:Y:S01]  /*1750*/  STL [R1+0x64], R53 ;  /* 0x0000643501007387 */ /* 0x000fe20000100800 */
[----:B------:R-:W-:-:S03]  /*1760*/  FMUL.FTZ R40, R27, R40 ;  /* 0x000000281b287220 */ /* 0x000fc60000410000 */
[----:B------:R0:W-:Y:S01]  /*1770*/  STL [R1+0x14], R28 ;  /* 0x0000141c01007387 */ /* 0x0001e20000100800 */
[----:B------:R-:W1:Y:S01]  /*1780*/  MUFU.RCP R36, R36 ;  /* 0x0000002400247308 */ /* 0x000e620000001000 */
[----:B0-----:R-:W-:-:S07]  /*1790*/  FMUL.FTZ R28, R2, R48 ;  /* 0x00000030021c7220 */ /* 0x001fce0000410000 */
[----:B------:R-:W0:Y:S01]  /*17a0*/  MUFU.RCP R37, R37 ;  /* 0x0000002500257308 */ /* 0x000e220000001000 */
[----:B------:R-:W-:Y:S04]  /*17b0*/  STL [R1+0x10], R28 ;  /* 0x0000101c01007387 */ /* 0x000fe80000100800 */
[----:B------:R-:W-:Y:S01]  /*17c0*/  STL [R1+0xf8], R28 ;  /* 0x0000f81c01007387 */ /* 0x000fe20000100800 */
[----:B------:R-:W-:-:S03]  /*17d0*/  HADD2.F32 R46, -RZ, R35.H1_H1 ;  /* 0x30000023ff2e7230 */ /* 0x000fc60000004100 */
[----:B------:R1:W-:Y:S02]  /*17e0*/  STL [R1+0x10c], R40 ;  /* 0x00010c2801007387 */ /* 0x0003e40000100800 */
[----:B------:R-:W-:Y:S02]  /*17f0*/  FADD.FTZ R46, -R24, R46 ;  /* 0x0000002e182e7221 */ /* 0x000fe40000010100 */
[----:B-1----:R-:W2:Y:S02]  /*1800*/  LDL.LU R40, [R1+0x4] ;  /* 0x0000040001287983 */ /* 0x002ea40000300800 */
[----:B------:R-:W-:Y:S01]  /*1810*/  FMUL.FTZ R51, R2, R46 ;  /* 0x0000002e02337220 */ /* 0x000fe20000410000 */
[--C-:B------:R-:W-:Y:S02]  /*1820*/  HADD2.F32 R46, -RZ, R33.reuse.H0_H0 ;  /* 0x20000021ff2e7230 */ /* 0x100fe40000004100 */
[----:B------:R-:W-:Y:S02]  /*1830*/  HADD2.F32 R48, -RZ, R33.H1_H1 ;  /* 0x30000021ff307230 */ /* 0x000fe40000004100 */
[----:B------:R-:W-:-:S04]  /*1840*/  FADD.FTZ R33, -R36, 1 ;  /* 0x3f80000024217421 */ /* 0x000fc80000010100 */
[----:B------:R-:W-:Y:S01]  /*1850*/  FFMA.FTZ R33, R7, R33, 1 ;  /* 0x3f80000007217423 */ /* 0x000fe20000010021 */
[----:B0-----:R-:W-:-:S04]  /*1860*/  FADD.FTZ R7, -R37, 1 ;  /* 0x3f80000025077421 */ /* 0x001fc80000010100 */
[----:B------:R-:W-:Y:S01]  /*1870*/  FFMA.FTZ R7, R13, R7, 1 ;  /* 0x3f8000000d077423 */ /* 0x000fe20000010007 */
[----:B------:R-:W-:Y:S01]  /*1880*/  FADD.FTZ R52, -R50, 1 ;  /* 0x3f80000032347421 */ /* 0x000fe20000010100 */
[----:B------:R-:W-:Y:S02]  /*1890*/  FMUL.FTZ R39, R47, R39 ;  /* 0x000000272f277220 */ /* 0x000fe40000410000 */
[----:B------:R-:W-:Y:S01]  /*18a0*/  FMUL.FTZ R7, R37, R7 ;  /* 0x0000000725077220 */ /* 0x000fe20000410000 */
[--C-:B------:R-:W-:Y:S02]  /*18b0*/  HADD2.F32 R37, -RZ, R22.reuse.H0_H0 ;  /* 0x20000016ff257230 */ /* 0x100fe40000004100 */
[----:B------:R-:W-:Y:S01]  /*18c0*/  FMUL.FTZ R33, R36, R33 ;  /* 0x0000002124217220 */ /* 0x000fe20000410000 */
[----:B------:R-:W-:Y:S01]  /*18d0*/  FFMA.FTZ R31, R31, R52, 1 ;  /* 0x3f8000001f1f7423 */ /* 0x000fe20000010034 */
[----:B------:R-:W-:Y:S01]  /*18e0*/  FMUL.FTZ R39, R46, R39 ;  /* 0x000000272e277220 */ /* 0x000fe20000410000 */
[----:B------:R-:W-:Y:S01]  /*18f0*/  IADD3 R30, P0, R53, UR18, RZ ;  /* 0x00000012351e7c10 */ /* 0x000fe2000ff1e0ff */
[----:B------:R-:W-:Y:S01]  /*1900*/  FMUL.FTZ R37, R37, R33 ;  /* 0x0000002125257220 */ /* 0x000fe20000410000 */
[----:B------:R-:W-:Y:S01]  /*1910*/  FMUL.FTZ R50, R50, R31 ;  /* 0x0000001f32327220 */ /* 0x000fe20000410000 */
[----:B------:R0:W-:Y:S01]  /*1920*/  STL [R1+0xc], R51 ;  /* 0x00000c3301007387 */ /* 0x0001e20000100800 */
[----:B------:R-:W-:Y:S01]  /*1930*/  IADD3.X R31, R29, UR19, RZ, P0, !PT ;  /* 0x000000131d1f7c10 */ /* 0x000fe200087fe4ff */
[----:B------:R-:W-:Y:S01]  /*1940*/  HADD2.F32 R36, -RZ, R22.H1_H1 ;  /* 0x30000016ff247230 */ /* 0x000fe20000004100 */
[----:B------:R-:W-:Y:S01]  /*1950*/  IADD3 R22, P0, R9, UR20, RZ ;  /* 0x0000001409167c10 */ /* 0x000fe2000ff1e0ff */
[----:B------:R-:W-:Y:S04]  /*1960*/  STL [R1+0x108], R39 ;  /* 0x0001082701007387 */ /* 0x000fe80000100800 */
[----:B------:R-:W-:Y:S04]  /*1970*/  STL [R1+0x104], R37 ;  /* 0x0001042501007387 */ /* 0x000fe80000100800 */
[----:B------:R-:W4:Y:S04]  /*1980*/  LDL.LU R9, [R1+0x118] ;  /* 0x0001180001097983 */ /* 0x000f280000300800 */
[----:B------:R-:W4:Y:S01]  /*1990*/  LDG.E.64.CONSTANT R30, desc[UR12][R30.64] ;  /* 0x0000000c1e1e7981 */ /* 0x000f22000c1e9b00 */
[----:B------:R-:W-:-:S06]  /*19a0*/  FMUL.FTZ R41, R25, -1.4426950216293334961 ;  /* 0xbfb8aa3b19297820 */ /* 0x000fcc0000410000 */
[----:B------:R-:W1:Y:S01]  /*19b0*/  MUFU.EX2 R41, R41 ;  /* 0x0000002900297308 */ /* 0x000e620000000800 */
[----:B------:R-:W-:Y:S02]  /*19c0*/  HADD2.F32 R45, -RZ, R43.H0_H0 ;  /* 0x2000002bff2d7230 */ /* 0x000fe40000004100 */
[----:B------:R-:W-:-:S03]  /*19d0*/  FMUL.FTZ R35, R34, -1.4426950216293334961 ;  /* 0xbfb8aa3b22237820 */ /* 0x000fc60000410000 */
[----:B------:R-:W-:Y:S01]  /*19e0*/  FMUL.FTZ R43, R45, R55 ;  /* 0x000000372d2b7220 */ /* 0x000fe20000410000 */
[----:B------:R-:W-:Y:S01]  /*19f0*/  FMUL.FTZ R45, R12, -1.4426950216293334961 ;  /* 0xbfb8aa3b0c2d7820 */ /* 0x000fe20000410000 */
[----:B-1----:R-:W-:-:S04]  /*1a00*/  FADD.FTZ R41, R41, 1 ;  /* 0x3f80000029297421 */ /* 0x002fc80000010000 */
[----:B------:R1:W0:Y:S02]  /*1a10*/  MUFU.RCP R47, R41 ;  /* 0x00000029002f7308 */ /* 0x0002240000001000 */
[----:B-1----:R-:W-:-:S05]  /*1a20*/  HADD2.F32 R41, -RZ, R32.H0_H0 ;  /* 0x20000020ff297230 */ /* 0x002fca0000004100 */
[----:B------:R-:W-:Y:S02]  /*1a30*/  FMUL.FTZ R41, R41, R50 ;  /* 0x0000003229297220 */ /* 0x000fe40000410000 */
[----:B------:R-:W1:Y:S08]  /*1a40*/  MUFU.EX2 R50, R35 ;  /* 0x0000002300327308 */ /* 0x000e700000000800 */
[----:B------:R-:W1:Y:S01]  /*1a50*/  MUFU.EX2 R45, R45 ;  /* 0x0000002d002d7308 */ /* 0x000e620000000800 */
[----:B------:R-:W-:Y:S01]  /*1a60*/  FMUL.FTZ R36, R36, R7 ;  /* 0x0000000724247220 */ /* 0x000fe20000410000 */
[----:B------:R-:W-:Y:S01]  /*1a70*/  FMUL.FTZ R38, R48, R38 ;  /* 0x0000002630267220 */ /* 0x000fe20000410000 */
[----:B------:R-:W-:-:S02]  /*1a80*/  HADD2.F32 R13, -RZ, R23.H0_H0 ;  /* 0x20000017ff0d7230 */ /* 0x000fc40000004100 */
[----:B0-----:R-:W-:Y:S01]  /*1a90*/  FADD.FTZ R48, -R47, 1 ;  /* 0x3f8000002f307421 */ /* 0x001fe20000010100 */
[----:B------:R-:W-:Y:S01]  /*1aa0*/  HADD2.F32 R7, -RZ, R23.H1_H1 ;  /* 0x30000017ff077230 */ /* 0x000fe20000004100 */
[----:B------:R-:W-:Y:S02]  /*1ab0*/  IADD3.X R23, R59, UR21, RZ, P0, !PT ;  /* 0x000000153b177c10 */ /* 0x000fe400087fe4ff */
[----:B------:R-:W-:Y:S01]  /*1ac0*/  FFMA.FTZ R25, R25, R48, 1 ;  /* 0x3f80000019197423 */ /* 0x000fe20000010030 */
[----:B-1----:R-:W-:-:S03]  /*1ad0*/  FADD.FTZ R50, R50, 1 ;  /* 0x3f80000032327421 */ /* 0x002fc60000010000 */
[----:B------:R-:W4:Y:S01]  /*1ae0*/  LDG.E.64.CONSTANT R22, desc[UR12][R22.64] ;  /* 0x0000000c16167981 */ /* 0x000f22000c1e9b00 */
[----:B------:R-:W-:Y:S01]  /*1af0*/  FMUL.FTZ R25, R47, R25 ;  /* 0x000000192f197220 */ /* 0x000fe20000410000 */
[----:B------:R0:W-:Y:S01]  /*1b00*/  MUFU.RCP R33, R50 ;  /* 0x0000003200217308 */ /* 0x0001e20000001000 */
[----:B------:R-:W-:-:S07]  /*1b10*/  FADD.FTZ R45, R45, 1 ;  /* 0x3f8000002d2d7421 */ /* 0x000fce0000010000 */
[----:B------:R-:W-:Y:S01]  /*1b20*/  MUFU.RCP R48, R45 ;  /* 0x0000002d00307308 */ /* 0x000fe20000001000 */
[----:B------:R-:W-:-:S05]  /*1b30*/  HADD2.F32 R59, -RZ, R8.H1_H1 ;  /* 0x30000008ff3b7230 */ /* 0x000fca0000004100 */
[----:B------:R-:W-:-:S04]  /*1b40*/  FADD.FTZ R59, -R24, R59 ;  /* 0x0000003b183b7221 */ /* 0x000fc80000010100 */
[----:B------:R-:W-:Y:S01]  /*1b50*/  FMUL.FTZ R59, R2, R59 ;  /* 0x0000003b023b7220 */ /* 0x000fe20000410000 */
[--C-:B0-----:R-:W-:Y:S02]  /*1b60*/  HADD2.F32 R50, -RZ, R16.reuse.H0_H0 ;  /* 0x20000010ff327230 */ /* 0x101fe40000004100 */
[----:B------:R-:W-:-:S03]  /*1b70*/  HADD2.F32 R16, -RZ, R16.H1_H1 ;  /* 0x30000010ff107230 */ /* 0x000fc60000004100 */
[C---:B------:R-:W-:Y:S02]  /*1b80*/  FADD.FTZ R50, -R24.reuse, R50 ;  /* 0x0000003218327221 */ /* 0x040fe40000010100 */
[----:B------:R-:W-:Y:S02]  /*1b90*/  FADD.FTZ R16, -R24, R16 ;  /* 0x0000001018107221 */ /* 0x000fe40000010100 */
[C---:B------:R-:W-:Y:S02]  /*1ba0*/  FMUL.FTZ R56, R2.reuse, R50 ;  /* 0x0000003202387220 */ /* 0x040fe40000410000 */
[----:B------:R-:W-:-:S04]  /*1bb0*/  FMUL.FTZ R55, R2, R16 ;  /* 0x0000001002377220 */ /* 0x000fc80000410000 */
[----:B------:R-:W-:Y:S01]  /*1bc0*/  FFMA.FTZ R16, R3, R55, R61 ;  /* 0x0000003703107223 */ /* 0x000fe2000001003d */
[----:B---3--:R-:W-:-:S04]  /*1bd0*/  FFMA.FTZ R32, R4, R28, R6 ;  /* 0x0000001c04207223 */ /* 0x008fc80000010006 */
[----:B------:R-:W-:-:S06]  /*1be0*/  FMUL.FTZ R35, R32, -1.4426950216293334961 ;  /* 0xbfb8aa3b20237820 */ /* 0x000fcc0000410000 */
[----:B------:R-:W0:Y:S02]  /*1bf0*/  MUFU.EX2 R35, R35 ;  /* 0x0000002300237308 */ /* 0x000e240000000800 */
[----:B0-----:R-:W-:Y:S01]  /*1c00*/  FADD.FTZ R47, R35, 1 ;  /* 0x3f800000232f7421 */ /* 0x001fe20000010000 */
[----:B--2---:R-:W-:-:S04]  /*1c10*/  FFMA.FTZ R27, R5, R51, R40 ;  /* 0x00000033051b7223 */ /* 0x004fc80000010028 */
[----:B------:R-:W-:-:S06]  /*1c20*/  FMUL.FTZ R46, R27, -1.4426950216293334961 ;  /* 0xbfb8aa3b1b2e7820 */ /* 0x000fcc0000410000 */
[----:B------:R-:W0:Y:S01]  /*1c30*/  MUFU.EX2 R46, R46 ;  /* 0x0000002e002e7308 */ /* 0x000e220000000800 */
[----:B------:R-:W-:Y:S01]  /*1c40*/  FMUL.FTZ R35, R13, R25 ;  /* 0x000000190d237220 */ /* 0x000fe20000410000 */
[----:B------:R-:W-:-:S06]  /*1c50*/  HADD2.F32 R13, -RZ, R8.H0_H0 ;  /* 0x20000008ff0d7230 */ /* 0x000fcc0000004100 */
[----:B------:R-:W1:Y:S01]  /*1c60*/  MUFU.RCP R47, R47 ;  /* 0x0000002f002f7308 */ /* 0x000e620000001000 */
[----:B------:R-:W-:Y:S01]  /*1c70*/  FADD.FTZ R13, -R24, R13 ;  /* 0x0000000d180d7221 */ /* 0x000fe20000010100 */
[----:B------:R-:W-:Y:S01]  /*1c80*/  FADD.FTZ R51, -R49, 1 ;  /* 0x3f80000031337421 */ /* 0x000fe20000010100 */
[----:B0-----:R-:W-:Y:S02]  /*1c90*/  FADD.FTZ R46, R46, 1 ;  /* 0x3f8000002e2e7421 */ /* 0x001fe40000010000 */
[----:B------:R-:W-:Y:S01]  /*1ca0*/  FMUL.FTZ R28, R2, R13 ;  /* 0x0000000d021c7220 */ /* 0x000fe20000410000 */
[----:B------:R-:W-:Y:S01]  /*1cb0*/  FFMA.FTZ R51, R26, R51, 1 ;  /* 0x3f8000001a337423 */ /* 0x000fe20000010033 */
[----:B------:R-:W-:Y:S02]  /*1cc0*/  FADD.FTZ R8, -R33, 1 ;  /* 0x3f80000021087421 */ /* 0x000fe40000010100 */
[----:B------:R-:W0:Y:S01]  /*1cd0*/  MUFU.RCP R46, R46 ;  /* 0x0000002e002e7308 */ /* 0x000e220000001000 */
[----:B------:R-:W-:Y:S01]  /*1ce0*/  FADD.FTZ R26, -R48, 1 ;  /* 0x3f800000301a7421 */ /* 0x000fe20000010100 */
[----:B------:R-:W-:Y:S01]  /*1cf0*/  FFMA.FTZ R13, R0, R28, R60 ;  /* 0x0000001c000d7223 */ /* 0x000fe2000001003c */
[----:B------:R-:W-:Y:S01]  /*1d00*/  FFMA.FTZ R34, R34, R8, 1 ;  /* 0x3f80000022227423 */ /* 0x000fe20000010008 */
[----:B----4-:R-:W-:-:S02]  /*1d10*/  HADD2.F32 R58, -RZ, R9.H0_H0 ;  /* 0x20000009ff3a7230 */ /* 0x010fc40000004100 */
[----:B------:R-:W-:Y:S01]  /*1d20*/  FFMA.FTZ R26, R12, R26, 1 ;  /* 0x3f8000000c1a7423 */ /* 0x000fe2000001001a */
[----:B------:R-:W-:Y:S01]  /*1d30*/  FMUL.FTZ R8, R13, -1.4426950216293334961 ;  /* 0xbfb8aa3b0d087820 */ /* 0x000fe20000410000 */
[----:B-1----:R-:W-:Y:S01]  /*1d40*/  FADD.FTZ R45, -R47, 1 ;  /* 0x3f8000002f2d7421 */ /* 0x002fe20000010100 */
[----:B------:R-:W-:Y:S01]  /*1d50*/  FFMA.FTZ R12, R3, R59, R61 ;  /* 0x0000003b030c7223 */ /* 0x000fe2000001003d */
[----:B------:R-:W-:Y:S01]  /*1d60*/  FADD.FTZ R58, -R24, R58 ;  /* 0x0000003a183a7221 */ /* 0x000fe20000010100 */
[----:B------:R-:W-:Y:S02]  /*1d70*/  HADD2.F32 R57, -RZ, R9.H1_H1 ;  /* 0x30000009ff397230 */ /* 0x000fe40000004100 */
[----:B------:R-:W-:Y:S01]  /*1d80*/  FFMA.FTZ R45, R32, R45, 1 ;  /* 0x3f800000202d7423 */ /* 0x000fe2000001002d */
[----:B------:R-:W-:Y:S01]  /*1d90*/  FMUL.FTZ R32, R12, -1.4426950216293334961 ;  /* 0xbfb8aa3b0c207820 */ /* 0x000fe20000410000 */
[----:B------:R-:W1:Y:S01]  /*1da0*/  MUFU.EX2 R8, R8 ;  /* 0x0000000800087308 */ /* 0x000e620000000800 */
[----:B------:R-:W-:Y:S01]  /*1db0*/  FMUL.FTZ R58, R2, R58 ;  /* 0x0000003a023a7220 */ /* 0x000fe20000410000 */
[----:B------:R-:W-:Y:S01]  /*1dc0*/  FADD.FTZ R57, -R24, R57 ;  /* 0x0000003918397221 */ /* 0x000fe20000010100 */
[----:B------:R-:W-:Y:S01]  /*1dd0*/  FMUL.FTZ R51, R49, R51 ;  /* 0x0000003331337220 */ /* 0x000fe20000410000 */
[----:B0-----:R-:W-:Y:S01]  /*1de0*/  FADD.FTZ R49, -R46, 1 ;  /* 0x3f8000002e317421 */ /* 0x001fe20000010100 */
[----:B------:R-:W-:Y:S01]  /*1df0*/  FFMA.FTZ R25, R4, R58, R6 ;  /* 0x0000003a04197223 */ /* 0x000fe20000010006 */
[----:B------:R-:W-:-:S02]  /*1e00*/  FMUL.FTZ R57, R2, R57 ;  /* 0x0000003902397220 */ /* 0x000fc40000410000 */
[----:B------:R-:W0:Y:S01]  /*1e10*/  MUFU.EX2 R32, R32 ;  /* 0x0000002000207308 */ /* 0x000e220000000800 */
[----:B------:R-:W-:Y:S01]  /*1e20*/  FFMA.FTZ R49, R27, R49, 1 ;  /* 0x3f8000001b317423 */ /* 0x000fe20000010031 */
[----:B------:R-:W-:Y:S01]  /*1e30*/  FMUL.FTZ R27, R25, -1.4426950216293334961 ;  /* 0xbfb8aa3b191b7820 */ /* 0x000fe20000410000 */
[----:B------:R-:W-:Y:S01]  /*1e40*/  FMUL.FTZ R9, R33, R34 ;  /* 0x0000002221097220 */ /* 0x000fe20000410000 */
[----:B------:R-:W-:Y:S01]  /*1e50*/  FFMA.FTZ R33, R5, R57, R40 ;  /* 0x0000003905217223 */ /* 0x000fe20000010028 */
[----:B------:R-:W-:Y:S01]  /*1e60*/  FMUL.FTZ R47, R47, R45 ;  /* 0x0000002d2f2f7220 */ /* 0x000fe20000410000 */
[----:B------:R-:W-:Y:S02]  /*1e70*/  FMUL.FTZ R46, R46, R49 ;  /* 0x000000312e2e7220 */ /* 0x000fe40000410000 */
[----:B------:R-:W2:Y:S01]  /*1e80*/  MUFU.EX2 R34, R27 ;  /* 0x0000001b00227308 */ /* 0x000ea20000000800 */
[----:B------:R-:W-:Y:S01]  /*1e90*/  FMUL.FTZ R45, R33, -1.4426950216293334961 ;  /* 0xbfb8aa3b212d7820 */ /* 0x000fe20000410000 */
[----:B------:R-:W-:Y:S01]  /*1ea0*/  FMUL.FTZ R48, R48, R26 ;  /* 0x0000001a30307220 */ /* 0x000fe20000410000 */
[----:B------:R-:W-:-:S02]  /*1eb0*/  HADD2.F32 R49, -RZ, R10.H0_H0 ;  /* 0x2000000aff317230 */ /* 0x000fc40000004100 */
[----:B------:R-:W-:Y:S01]  /*1ec0*/  FMUL.FTZ R7, R7, R51 ;  /* 0x0000003307077220 */ /* 0x000fe20000410000 */
[----:B-1----:R-:W-:Y:S02]  /*1ed0*/  FADD.FTZ R51, R8, 1 ;  /* 0x3f80000008337421 */ /* 0x002fe40000010000 */
[----:B------:R-:W1:Y:S01]  /*1ee0*/  MUFU.EX2 R45, R45 ;  /* 0x0000002d002d7308 */ /* 0x000e620000000800 */
[----:B------:R-:W-:Y:S01]  /*1ef0*/  FMUL.FTZ R8, R49, R48 ;  /* 0x0000003031087220 */ /* 0x000fe20000410000 */
[----:B0-----:R-:W-:Y:S01]  /*1f00*/  FADD.FTZ R32, R32, 1 ;  /* 0x3f80000020207421 */ /* 0x001fe20000010000 */
[----:B------:R-:W-:-:S05]  /*1f10*/  HADD2.F32 R10, -RZ, R10.H1_H1 ;  /* 0x3000000aff0a7230 */ /* 0x000fca0000004100 */
[----:B------:R-:W0:Y:S01]  /*1f20*/  MUFU.RCP R48, R51 ;  /* 0x0000003300307308 */ /* 0x000e220000001000 */
[----:B--2---:R-:W-:Y:S01]  /*1f30*/  FADD.FTZ R34, R34, 1 ;  /* 0x3f80000022227421 */ /* 0x004fe20000010000 */
[----:B------:R-:W-:Y:S01]  /*1f40*/  FMUL.FTZ R9, R10, R9 ;  /* 0x000000090a097220 */ /* 0x000fe20000410000 */
[----:B------:R-:W-:-:S05]  /*1f50*/  HADD2.F32 R10, -RZ, R11.H0_H0 ;  /* 0x2000000bff0a7230 */ /* 0x000fca0000004100 */
[----:B------:R2:W3:Y:S01]  /*1f60*/  MUFU.RCP R49, R32 ;  /* 0x0000002000317308 */ /* 0x0004e20000001000 */
[----:B------:R-:W-:Y:S02]  /*1f70*/  HADD2.F32 R11, -RZ, R11.H1_H1 ;  /* 0x3000000bff0b7230 */ /* 0x000fe40000004100 */
[----:B-1----:R-:W-:-:S03]  /*1f80*/  FADD.FTZ R45, R45, 1 ;  /* 0x3f8000002d2d7421 */ /* 0x002fc60000010000 */
[----:B------:R-:W-:Y:S02]  /*1f90*/  FMUL.FTZ R11, R11, R46 ;  /* 0x0000002e0b0b7220 */ /* 0x000fe40000410000 */
[----:B------:R-:W1:Y:S01]  /*1fa0*/  MUFU.RCP R34, R34 ;  /* 0x0000002200227308 */ /* 0x000e620000001000 */
[----:B0-----:R-:W-:Y:S01]  /*1fb0*/  FADD.FTZ R46, -R48, 1 ;  /* 0x3f800000302e7421 */ /* 0x001fe20000010100 */
[----:B--2---:R-:W-:Y:S01]  /*1fc0*/  FFMA.FTZ R32, R0, R56, R60 ;  /* 0x0000003800207223 */ /* 0x004fe2000001003c */
[----:B------:R-:W-:Y:S02]  /*1fd0*/  FMUL.FTZ R10, R10, R47 ;  /* 0x0000002f0a0a7220 */ /* 0x000fe40000410000 */
[----:B------:R-:W-:Y:S01]  /*1fe0*/  FFMA.FTZ R46, R13, R46, 1 ;  /* 0x3f8000000d2e7423 */ /* 0x000fe2000001002e */
[----:B------:R-:W-:Y:S02]  /*1ff0*/  FMUL.FTZ R47, R32, -1.4426950216293334961 ;  /* 0xbfb8aa3b202f7820 */ /* 0x000fe40000410000 */
[----:B------:R-:W0:Y:S01]  /*2000*/  MUFU.RCP R45, R45 ;  /* 0x0000002d002d7308 */ /* 0x000e220000001000 */
[----:B---3--:R-:W-:-:S04]  /*2010*/  FADD.FTZ R13, -R49, 1 ;  /* 0x3f800000310d7421 */ /* 0x008fc80000010100 */
[----:B------:R-:W-:Y:S01]  /*2020*/  FFMA.FTZ R13, R12, R13, 1 ;  /* 0x3f8000000c0d7423 */ /* 0x000fe2000001000d */
[----:B------:R-:W-:Y:S02]  /*2030*/  FMUL.FTZ R12, R16, -1.4426950216293334961 ;  /* 0xbfb8aa3b100c7820 */ /* 0x000fe40000410000 */
[----:B------:R-:W2:Y:S01]  /*2040*/  MUFU.EX2 R47, R47 ;  /* 0x0000002f002f7308 */ /* 0x000ea20000000800 */
[----:B------:R-:W-:Y:S01]  /*2050*/  FMUL.FTZ R48, R48, R46 ;  /* 0x0000002e30307220 */ /* 0x000fe20000410000 */
[----:B-1----:R-:W-:-:S04]  /*2060*/  FADD.FTZ R46, -R34, 1 ;  /* 0x3f800000222e7421 */ /* 0x002fc80000010100 */
[----:B------:R-:W-:Y:S02]  /*2070*/  FFMA.FTZ R46, R25, R46, 1 ;  /* 0x3f800000192e7423 */ /* 0x000fe4000001002e */
[----:B------:R-:W1:Y:S01]  /*2080*/  MUFU.EX2 R12, R12 ;  /* 0x0000000c000c7308 */ /* 0x000e620000000800 */
[----:B0-----:R-:W-:Y:S01]  /*2090*/  FADD.FTZ R25, -R45, 1 ;  /* 0x3f8000002d197421 */ /* 0x001fe20000010100 */
[----:B------:R-:W-:Y:S01]  /*20a0*/  FMUL.FTZ R46, R34, R46 ;  /* 0x0000002e222e7220 */ /* 0x000fe20000410000 */
[----:B------:R-:W-:Y:S02]  /*20b0*/  HADD2.F32 R34, -RZ, R17.H0_H0 ;  /* 0x20000011ff227230 */ /* 0x000fe40000004100 */
[----:B------:R-:W-:-:S03]  /*20c0*/  FFMA.FTZ R25, R33, R25, 1 ;  /* 0x3f80000021197423 */ /* 0x000fc60000010019 */
[----:B------:R-:W-:Y:S01]  /*20d0*/  FADD.FTZ R54, -R24, R34 ;  /* 0x0000002218367221 */ /* 0x000fe20000010100 */
[----:B--2---:R-:W-:Y:S01]  /*20e0*/  FADD.FTZ R47, R47, 1 ;  /* 0x3f8000002f2f7421 */ /* 0x004fe20000010000 */
[----:B------:R-:W-:Y:S01]  /*20f0*/  FMUL.FTZ R45, R45, R25 ;  /* 0x000000192d2d7220 */ /* 0x000fe20000410000 */
[----:B------:R-:W-:Y:S02]  /*2100*/  HADD2.F32 R25, -RZ, R14.H1_H1 ;  /* 0x3000000eff197230 */ /* 0x000fe40000004100 */
[----:B------:R-:W-:Y:S01]  /*2110*/  FMUL.FTZ R13, R49, R13 ;  /* 0x0000000d310d7220 */ /* 0x000fe20000410000 */
[----:B------:R1:W0:Y:S01]  /*2120*/  MUFU.RCP R33, R47 ;  /* 0x0000002f00217308 */ /* 0x0002220000001000 */
[----:B------:R-:W-:Y:S02]  /*2130*/  FMUL.FTZ R54, R2, R54 ;  /* 0x0000003602367220 */ /* 0x000fe40000410000 */
[----:B------:R-:W-:Y:S02]  /*2140*/  FMUL.FTZ R13, R25, R13 ;  /* 0x0000000d190d7220 */ /* 0x000fe40000410000 */
[----:B------:R-:W-:Y:S01]  /*2150*/  FFMA.FTZ R25, R4, R54, R6 ;  /* 0x0000003604197223 */ /* 0x000fe20000010006 */
[----:B-1----:R-:W-:-:S04]  /*2160*/  FADD.FTZ R47, R12, 1 ;  /* 0x3f8000000c2f7421 */ /* 0x002fc80000010000 */
[----:B------:R1:W2:Y:S01]  /*2170*/  MUFU.RCP R34, R47 ;  /* 0x0000002f00227308 */ /* 0x0002a20000001000 */
[----:B------:R-:W-:Y:S01]  /*2180*/  IADD3 R26, P0, R53, UR20, RZ ;  /* 0x00000014351a7c10 */ /* 0x000fe2000ff1e0ff */
[----:B-1----:R-:W-:Y:S01]  /*2190*/  FMUL.FTZ R47, R25, -1.4426950216293334961 ;  /* 0xbfb8aa3b192f7820 */ /* 0x002fe20000410000 */
[----:B------:R-:W-:Y:S02]  /*21a0*/  HADD2.F32 R53, -RZ, R17.H1_H1 ;  /* 0x30000011ff357230 */ /* 0x000fe40000004100 */
[----:B0-----:R-:W-:-:S03]  /*21b0*/  FADD.FTZ R17, -R33, 1 ;  /* 0x3f80000021117421 */ /* 0x001fc60000010100 */
[----:B------:R-:W0:Y:S01]  /*21c0*/  MUFU.EX2 R47, R47 ;  /* 0x0000002f002f7308 */ /* 0x000e220000000800 */
[----:B------:R-:W-:Y:S01]  /*21d0*/  FFMA.FTZ R32, R32, R17, 1 ;  /* 0x3f80000020207423 */ /* 0x000fe20000010011 */
[----:B--2---:R-:W-:Y:S01]  /*21e0*/  FADD.FTZ R17, -R34, 1 ;  /* 0x3f80000022117421 */ /* 0x004fe20000010100 */
[----:B------:R-:W-:Y:S01]  /*21f0*/  FADD.FTZ R53, -R24, R53 ;  /* 0x0000003518357221 */ /* 0x000fe20000010100 */
[----:B------:R-:W-:Y:S02]  /*2200*/  HADD2.F32 R12, -RZ, R14.H0_H0 ;  /* 0x2000000eff0c7230 */ /* 0x000fe40000004100 */
[--C-:B------:R-:W-:Y:S02]  /*2210*/  HADD2.F32 R14, -RZ, R15.reuse.H0_H0 ;  /* 0x2000000fff0e7230 */ /* 0x100fe40000004100 */
[----:B------:R-:W-:Y:S01]  /*2220*/  FFMA.FTZ R17, R16, R17, 1 ;  /* 0x3f80000010117423 */ /* 0x000fe20000010011 */
[----:B------:R-:W-:Y:S01]  /*2230*/  FMUL.FTZ R53, R2, R53 ;  /* 0x0000003502357220 */ /* 0x000fe20000410000 */
[----:B------:R-:W-:-:S02]  /*2240*/  HADD2.F32 R15, -RZ, R15.H1_H1 ;  /* 0x3000000fff0f7230 */ /* 0x000fc40000004100 */
[----:B------:R-:W-:Y:S01]  /*2250*/  FMUL.FTZ R17, R34, R17 ;  /* 0x0000001122117220 */ /* 0x000fe20000410000 */
[----:B------:R-:W-:Y:S01]  /*2260*/  FMUL.FTZ R14, R14, R46 ;  /* 0x0000002e0e0e7220 */ /* 0x000fe20000410000 */
[----:B------:R-:W-:Y:S01]  /*2270*/  FFMA.FTZ R46, R5, R53, R40 ;  /* 0x00000035052e7223 */ /* 0x000fe20000010028 */
[----:B0-----:R-:W-:Y:S01]  /*2280*/  FADD.FTZ R34, R47, 1 ;  /* 0x3f8000002f227421 */ /* 0x001fe20000010000 */
[----:B------:R-:W-:Y:S01]  /*2290*/  FMUL.FTZ R15, R15, R45 ;  /* 0x0000002d0f0f7220 */ /* 0x000fe20000410000 */
[----:B------:R-:W-:Y:S01]  /*22a0*/  FMUL.FTZ R16, R33, R32 ;  /* 0x0000002021107220 */ /* 0x000fe20000410000 */
[----:B------:R-:W-:Y:S01]  /*22b0*/  FMUL.FTZ R45, R46, -1.4426950216293334961 ;  /* 0xbfb8aa3b2e2d7820 */ /* 0x000fe20000410000 */
[--C-:B------:R-:W-:Y:S02]  /*22c0*/  HADD2.F32 R32, -RZ, R20.reuse.H0_H0 ;  /* 0x20000014ff207230 */ /* 0x100fe40000004100 */
[----:B------:R-:W0:Y:S03]  /*22d0*/  MUFU.RCP R34, R34 ;  /* 0x0000002200227308 */ /* 0x000e260000001000 */
[----:B------:R-:W-:Y:S01]  /*22e0*/  FADD.FTZ R32, -R24, R32 ;  /* 0x0000002018207221 */ /* 0x000fe20000010100 */
[----:B------:R-:W-:-:S04]  /*22f0*/  HADD2.F32 R51, -RZ, R20.H1_H1 ;  /* 0x30000014ff337230 */ /* 0x000fc80000004100 */
[----:B------:R-:W1:Y:S01]  /*2300*/  MUFU.EX2 R45, R45 ;  /* 0x0000002d002d7308 */ /* 0x000e620000000800 */
[----:B------:R-:W-:Y:S01]  /*2310*/  FMUL.FTZ R52, R2, R32 ;  /* 0x0000002002347220 */ /* 0x000fe20000410000 */
[----:B------:R-:W-:-:S03]  /*2320*/  FADD.FTZ R51, -R24, R51 ;  /* 0x0000003318337221 */ /* 0x000fc60000010100 */
[----:B------:R-:W-:Y:S01]  /*2330*/  FFMA.FTZ R32, R0, R52, R60 ;  /* 0x0000003400207223 */ /* 0x000fe2000001003c */
[----:B------:R-:W-:-:S03]  /*2340*/  FMUL.FTZ R51, R2, R51 ;  /* 0x0000003302337220 */ /* 0x000fc60000410000 */
[----:B------:R-:W-:Y:S01]  /*2350*/  FMUL.FTZ R33, R32, -1.4426950216293334961 ;  /* 0xbfb8aa3b20217820 */ /* 0x000fe20000410000 */
[----:B0-----:R-:W-:-:S04]  /*2360*/  FADD.FTZ R47, -R34, 1 ;  /* 0x3f800000222f7421 */ /* 0x001fc80000010100 */
[----:B------:R-:W-:Y:S01]  /*2370*/  FFMA.FTZ R47, R25, R47, 1 ;  /* 0x3f800000192f7423 */ /* 0x000fe2000001002f */
[----:B------:R-:W-:Y:S01]  /*2380*/  FFMA.FTZ R25, R3, R51, R61 ;  /* 0x0000003303197223 */ /* 0x000fe2000001003d */
[----:B------:R-:W0:Y:S01]  /*2390*/  MUFU.EX2 R33, R33 ;  /* 0x0000002100217308 */ /* 0x000e220000000800 */
[----:B-1----:R-:W-:Y:S02]  /*23a0*/  FADD.FTZ R45, R45, 1 ;  /* 0x3f8000002d2d7421 */ /* 0x002fe40000010000 */
[----:B------:R-:W-:-:S05]  /*23b0*/  FMUL.FTZ R20, R25, -1.4426950216293334961 ;  /* 0xbfb8aa3b19147820 */ /* 0x000fca0000410000 */
[----:B------:R-:W1:Y:S08]  /*23c0*/  MUFU.RCP R45, R45 ;  /* 0x0000002d002d7308 */ /* 0x000e700000001000 */
[----:B------:R-:W2:Y:S01]  /*23d0*/  MUFU.EX2 R20, R20 ;  /* 0x0000001400147308 */ /* 0x000ea20000000800 */
[----:B0-----:R-:W-:Y:S01]  /*23e0*/  FADD.FTZ R33, R33, 1 ;  /* 0x3f80000021217421 */ /* 0x001fe20000010000 */
[----:B------:R-:W-:-:S06]  /*23f0*/  FMUL.FTZ R34, R34, R47 ;  /* 0x0000002f22227220 */ /* 0x000fcc0000410000 */
[----:B------:R-:W0:Y:S01]  /*2400*/  MUFU.RCP R33, R33 ;  /* 0x0000002100217308 */ /* 0x000e220000001000 */
[----:B-1----:R-:W-:-:S04]  /*2410*/  FADD.FTZ R47, -R45, 1 ;  /* 0x3f8000002d2f7421 */ /* 0x002fc80000010100 */
[----:B------:R-:W-:Y:S01]  /*2420*/  FFMA.FTZ R47, R46, R47, 1 ;  /* 0x3f8000002e2f7423 */ /* 0x000fe2000001002f */
[--C-:B------:R-:W-:Y:S02]  /*2430*/  HADD2.F32 R46, -RZ, R18.reuse.H0_H0 ;  /* 0x20000012ff2e7230 */ /* 0x100fe40000004100 */
[----:B--2---:R-:W-:Y:S01]  /*2440*/  FADD.FTZ R20, R20, 1 ;  /* 0x3f80000014147421 */ /* 0x004fe20000010000 */
[----:B------:R-:W-:-:S05]  /*2450*/  HADD2.F32 R18, -RZ, R18.H1_H1 ;  /* 0x30000012ff127230 */ /* 0x000fca0000004100 */
[----:B------:R-:W1:Y:S01]  /*2460*/  MUFU.RCP R20, R20 ;  /* 0x0000001400147308 */ /* 0x000e620000001000 */
[----:B------:R-:W-:Y:S01]  /*2470*/  FMUL.FTZ R17, R18, R17 ;  /* 0x0000001112117220 */ /* 0x000fe20000410000 */
[----:B------:R-:W-:Y:S02]  /*2480*/  HADD2.F32 R18, -RZ, R19.H0_H0 ;  /* 0x20000013ff127230 */ /* 0x000fe40000004100 */
[----:B------:R-:W-:-:S03]  /*2490*/  FMUL.FTZ R12, R12, R48 ;  /* 0x000000300c0c7220 */ /* 0x000fc60000410000 */
[----:B------:R-:W-:Y:S01]  /*24a0*/  FMUL.FTZ R18, R18, R34 ;  /* 0x0000002212127220 */ /* 0x000fe20000410000 */
[----:B0-----:R-:W-:Y:S01]  /*24b0*/  FADD.FTZ R34, -R33, 1 ;  /* 0x3f80000021227421 */ /* 0x001fe20000010100 */
[--C-:B------:R-:W-:Y:S02]  /*24c0*/  HADD2.F32 R48, -RZ, R21.reuse.H0_H0 ;  /* 0x20000015ff307230 */ /* 0x100fe40000004100 */
[----:B------:R-:W-:Y:S02]  /*24d0*/  HADD2.F32 R21, -RZ, R21.H1_H1 ;  /* 0x30000015ff157230 */ /* 0x000fe40000004100 */
[----:B------:R-:W-:Y:S01]  /*24e0*/  FFMA.FTZ R32, R32, R34, 1 ;  /* 0x3f80000020207423 */ /* 0x000fe20000010022 */
[----:B------:R-:W-:Y:S01]  /*24f0*/  IADD3.X R27, R29, UR21, RZ, P0, !PT ;  /* 0x000000151d1b7c10 */ /* 0x000fe200087fe4ff */
[----:B------:R-:W-:Y:S02]  /*2500*/  FADD.FTZ R48, -R24, R48 ;  /* 0x0000003018307221 */ /* 0x000fe40000010100 */
[----:B------:R-:W-:Y:S01]  /*2510*/  FMUL.FTZ R29, R33, R32 ;  /* 0x00000020211d7220 */ /* 0x000fe20000410000 */
[----:B-1----:R-:W-:Y:S01]  /*2520*/  FADD.FTZ R32, -R20, 1 ;  /* 0x3f80000014207421 */ /* 0x002fe20000010100 */
[----:B------:R-:W-:Y:S01]  /*2530*/  FADD.FTZ R50, -R24, R21 ;  /* 0x0000001518327221 */ /* 0x000fe20000010100 */
[C---:B------:R-:W-:Y:S01]  /*2540*/  FMUL.FTZ R48, R2.reuse, R48 ;  /* 0x0000003002307220 */ /* 0x040fe20000410000 */
[----:B------:R-:W-:Y:S01]  /*2550*/  STL [R1+0x100], R35 ;  /* 0x0001002301007387 */ /* 0x000fe20000100800 */
[----:B------:R-:W-:Y:S01]  /*2560*/  FFMA.FTZ R32, R25, R32, 1 ;  /* 0x3f80000019207423 */ /* 0x000fe20000010020 */
[----:B------:R-:W-:Y:S01]  /*2570*/  FMUL.FTZ R50, R2, R50 ;  /* 0x0000003202327220 */ /* 0x000fe20000410000 */
[----:B------:R-:W-:Y:S01]  /*2580*/  FFMA.FTZ R34, R4, R48, R6 ;  /* 0x0000003004227223 */ /* 0x000fe20000010006 */
[----:B------:R-:W-:Y:S04]  /*2590*/  STL [R1+0xfc], R7 ;  /* 0x0000fc0701007387 */ /* 0x000fe80000100800 */
[----:B------:R0:W-:Y:S01]  /*25a0*/  STL [R1+0x8], R28 ;  /* 0x0000081c01007387 */ /* 0x0001e20000100800 */
[----:B------:R-:W-:Y:S01]  /*25b0*/  FMUL.FTZ R21, R34, -1.4426950216293334961 ;  /* 0xbfb8aa3b22157820 */ /* 0x000fe20000410000 */
[----:B------:R-:W-:-:S02]  /*25c0*/  HADD2.F32 R49, -RZ, R30.H0_H0 ;  /* 0x2000001eff317230 */ /* 0x000fc40000004100 */
[----:B------:R-:W-:Y:S01]  /*25d0*/  FMUL.FTZ R45, R45, R47 ;  /* 0x0000002f2d2d7220 */ /* 0x000fe20000410000 */
[----:B------:R-:W-:Y:S01]  /*25e0*/  FMUL.FTZ R16, R46, R16 ;  /* 0x000000102e107220 */ /* 0x000fe20000410000 */
[----:B------:R-:W-:Y:S01]  /*25f0*/  HADD2.F32 R19, -RZ, R19.H1_H1 ;  /* 0x30000013ff137230 */ /* 0x000fe20000004100 */
[----:B------:R-:W2:Y:S01]  /*2600*/  LDG.E.64.CONSTANT R26, desc[UR12][R26.64] ;  /* 0x0000000c1a1a7981 */ /* 0x000ea2000c1e9b00 */
[----:B0-----:R-:W-:Y:S01]  /*2610*/  FMUL.FTZ R28, R20, R32 ;  /* 0x00000020141c7220 */ /* 0x001fe20000410000 */
[----:B------:R-:W-:-:S04]  /*2620*/  FFMA.FTZ R20, R5, R50, R40 ;  /* 0x0000003205147223 */ /* 0x000fc80000010028 */
[----:B------:R-:W-:Y:S01]  /*2630*/  FMUL.FTZ R32, R20, -1.4426950216293334961 ;  /* 0xbfb8aa3b14207820 */ /* 0x000fe20000410000 */
[----:B------:R-:W0:Y:S01]  /*2640*/  MUFU.EX2 R21, R21 ;  /* 0x0000001500157308 */ /* 0x000e220000000800 */
[----:B------:R-:W-:Y:S01]  /*2650*/  FADD.FTZ R49, -R24, R49 ;  /* 0x0000003118317221 */ /* 0x000fe20000010100 */
[----:B------:R-:W-:-:S06]  /*2660*/  HADD2.F32 R47, -RZ, R30.H1_H1 ;  /* 0x3000001eff2f7230 */ /* 0x000fcc0000004100 */
[----:B------:R-:W1:Y:S01]  /*2670*/  MUFU.EX2 R32, R32 ;  /* 0x0000002000207308 */ /* 0x000e620000000800 */
[----:B------:R-:W-:Y:S01]  /*2680*/  FMUL.FTZ R49, R2, R49 ;  /* 0x0000003102317220 */ /* 0x000fe20000410000 */
[----:B------:R-:W-:Y:S01]  /*2690*/  FADD.FTZ R47, -R24, R47 ;  /* 0x0000002f182f7221 */ /* 0x000fe20000010100 */
[--C-:B------:R-:W-:Y:S02]  /*26a0*/  HADD2.F32 R46, -RZ, R31.reuse.H0_H0 ;  /* 0x2000001fff2e7230 */ /* 0x100fe40000004100 */
[----:B------:R-:W-:Y:S01]  /*26b0*/  FFMA.FTZ R25, R0, R49, R60 ;  /* 0x0000003100197223 */ /* 0x000fe2000001003c */
[----:B------:R-:W-:Y:S01]  /*26c0*/  FMUL.FTZ R47, R2, R47 ;  /* 0x0000002f022f7220 */ /* 0x000fe20000410000 */
[----:B------:R-:W-:Y:S01]  /*26d0*/  FMUL.FTZ R19, R19, R45 ;  /* 0x0000002d13137220 */ /* 0x000fe20000410000 */
[----:B------:R-:W-:Y:S01]  /*26e0*/  FADD.FTZ R46, -R24, R46 ;  /* 0x0000002e182e7221 */ /* 0x000fe20000010100 */
[----:B0-----:R-:W-:Y:S01]  /*26f0*/  FADD.FTZ R21, R21, 1 ;  /* 0x3f80000015157421 */ /* 0x001fe20000010000 */
[----:B------:R-:W-:-:S02]  /*2700*/  HADD2.F32 R45, -RZ, R31.H1_H1 ;  /* 0x3000001fff2d7230 */ /* 0x000fc40000004100 */
[----:B------:R-:W-:Y:S01]  /*2710*/  FMUL.FTZ R30, R25, -1.4426950216293334961 ;  /* 0xbfb8aa3b191e7820 */ /* 0x000fe20000410000 */
[----:B------:R-:W-:Y:S01]  /*2720*/  FFMA.FTZ R31, R3, R47, R61 ;  /* 0x0000002f031f7223 */ /* 0x000fe2000001003d */
[----:B------:R-:W-:Y:S01]  /*2730*/  FMUL.FTZ R46, R2, R46 ;  /* 0x0000002e022e7220 */ /* 0x000fe20000410000 */
[----:B-1----:R-:W-:Y:S02]  /*2740*/  FADD.FTZ R32, R32, 1 ;  /* 0x3f80000020207421 */ /* 0x002fe40000010000 */
[----:B------:R-:W-:Y:S01]  /*2750*/  FMUL.FTZ R60, R31, -1.4426950216293334961 ;  /* 0xbfb8aa3b1f3c7820 */ /* 0x000fe20000410000 */
[----:B------:R-:W-:Y:S08]  /*2760*/  MUFU.RCP R21, R21 ;  /* 0x0000001500157308 */ /* 0x000ff00000001000 */
[----:B------:R-:W0:Y:S08]  /*2770*/  MUFU.EX2 R30, R30 ;  /* 0x0000001e001e7308 */ /* 0x000e300000000800 */
[----:B------:R1:W-:Y:S02]  /*2780*/  MUFU.RCP R61, R32 ;  /* 0x00000020003d7308 */ /* 0x0003e40000001000 */
[----:B-1----:R-:W-:-:S06]  /*2790*/  FFMA.FTZ R32, R4, R46, R6 ;  /* 0x0000002e04207223 */ /* 0x002fcc0000010006 */
[----:B------:R-:W1:Y:S01]  /*27a0*/  MUFU.EX2 R60, R60 ;  /* 0x0000003c003c7308 */ /* 0x000e620000000800 */
[----:B------:R-:W-:Y:S01]  /*27b0*/  FADD.FTZ R45, -R24, R45 ;  /* 0x0000002d182d7221 */ /* 0x000fe20000010100 */
[----:B0-----:R-:W-:Y:S01]  /*27c0*/  FADD.FTZ R30, R30, 1 ;  /* 0x3f8000001e1e7421 */ /* 0x001fe20000010000 */
[----:B------:R-:W-:Y:S01]  /*27d0*/  FMUL.FTZ R33, R32, -1.4426950216293334961 ;  /* 0xbfb8aa3b20217820 */ /* 0x000fe20000410000 */
[----:B------:R-:W3:Y:S05]  /*27e0*/  LDL.LU R6, [R1+0x114] ;  /* 0x0001140001067983 */ /* 0x000eea0000300800 */
[----:B------:R-:W0:Y:S01]  /*27f0*/  MUFU.EX2 R33, R33 ;  /* 0x0000002100217308 */ /* 0x000e220000000800 */
[----:B------:R-:W-:Y:S01]  /*2800*/  FADD.FTZ R24, -R21, 1 ;  /* 0x3f80000015187421 */ /* 0x000fe20000010100 */
[----:B------:R-:W-:-:S03]  /*2810*/  FMUL.FTZ R45, R2, R45 ;  /* 0x0000002d022d7220 */ /* 0x000fc60000410000 */
[----:B------:R-:W-:Y:S01]  /*2820*/  FFMA.FTZ R34, R34, R24, 1 ;  /* 0x3f80000022227423 */ /* 0x000fe20000010018 */
[----:B------:R-:W-:Y:S01]  /*2830*/  FFMA.FTZ R24, R5, R45, R40 ;  /* 0x0000002d05187223 */ /* 0x000fe20000010028 */
[----:B-1----:R-:W-:Y:S01]  /*2840*/  FADD.FTZ R60, R60, 1 ;  /* 0x3f8000003c3c7421 */ /* 0x002fe20000010000 */
[----:B------:R-:W1:Y:S01]  /*2850*/  MUFU.RCP R30, R30 ;  /* 0x0000001e001e7308 */ /* 0x000e620000001000 */
[----:B------:R-:W-:Y:S01]  /*2860*/  FMUL.FTZ R34, R21, R34 ;  /* 0x0000002215227220 */ /* 0x000fe20000410000 */
[----:B------:R-:W-:-:S06]  /*2870*/  FMUL.FTZ R21, R24, -1.4426950216293334961 ;  /* 0xbfb8aa3b18157820 */ /* 0x000fcc0000410000 */
[----:B------:R-:W4:Y:S01]  /*2880*/  MUFU.RCP R60, R60 ;  /* 0x0000003c003c7308 */ /* 0x000f220000001000 */
[----:B0-----:R-:W-:-:S07]  /*2890*/  FADD.FTZ R33, R33, 1 ;  /* 0x3f80000021217421 */ /* 0x001fce0000010000 */
[----:B------:R0:W-:Y:S01]  /*28a0*/  MUFU.EX2 R7, R21 ;  /* 0x0000001500077308 */ /* 0x0001e20000000800 */
[----:B------:R1:W-:Y:S04]  /*28b0*/  STL [R1+0xbc], R2 ;  /* 0x0000bc0201007387 */ /* 0x0003e80000100800 */
[----:B------:R-:W3:Y:S01]  /*28c0*/  LDL R40, [R1+0x44] ;  /* 0x0000440001287983 */ /* 0x000ee20000100800 */
[----:B0-----:R-:W-:Y:S02]  /*28d0*/  FADD.FTZ R21, -R61, 1 ;  /* 0x3f8000003d157421 */ /* 0x001fe40000010100 */
[----:B------:R-:W0:Y:S01]  /*28e0*/  MUFU.RCP R33, R33 ;  /* 0x0000002100217308 */ /* 0x000e220000001000 */
[----:B------:R-:W3:Y:S01]  /*28f0*/  LDL R39, [R1+0x5c] ;  /* 0x00005c0001277983 */ /* 0x000ee20000100800 */
[----:B------:R-:W-:-:S03]  /*2900*/  FFMA.FTZ R21, R20, R21, 1 ;  /* 0x3f80000014157423 */ /* 0x000fc60000010015 */
[----:B------:R-:W3:Y:S01]  /*2910*/  LDL R37, [R1+0x58] ;  /* 0x0000580001257983 */ /* 0x000ee20000100800 */
[----:B-1----:R-:W-:Y:S01]  /*2920*/  FMUL.FTZ R2, R61, R21 ;  /* 0x000000153d027220 */ /* 0x002fe20000410000 */
[----:B------:R-:W-:Y:S02]  /*2930*/  FADD.FTZ R61, -R30, 1 ;  /* 0x3f8000001e3d7421 */ /* 0x000fe40000010100 */
[----:B------:R-:W3:Y:S02]  /*2940*/  LDL R35, [R1+0x48] ;  /* 0x0000480001237983 */ /* 0x000ee40000100800 */
[----:B------:R-:W-:Y:S01]  /*2950*/  FFMA.FTZ R25, R25, R61, 1 ;  /* 0x3f80000019197423 */ /* 0x000fe2000001003d */
[----:B----4-:R-:W-:Y:S01]  /*2960*/  FADD.FTZ R61, -R60, 1 ;  /* 0x3f8000003c3d7421 */ /* 0x010fe20000010100 */
[--C-:B------:R-:W-:Y:S02]  /*2970*/  HADD2.F32 R20, -RZ, R22.reuse.H0_H0 ;  /* 0x20000016ff147230 */ /* 0x100fe40000004100 */
[----:B------:R-:W-:-:S02]  /*2980*/  HADD2.F32 R21, -RZ, R22.H1_H1 ;  /* 0x30000016ff157230 */ /* 0x000fc40000004100 */
[----:B------:R-:W-:Y:S01]  /*2990*/  FFMA.FTZ R61, R31, R61, 1 ;  /* 0x3f8000001f3d7423 */ /* 0x000fe2000001003d */
[--C-:B------:R-:W-:Y:S02]  /*29a0*/  HADD2.F32 R22, -RZ, R23.reuse.H0_H0 ;  /* 0x20000017ff167230 */ /* 0x100fe40000004100 */
[----:B------:R-:W-:Y:S02]  /*29b0*/  HADD2.F32 R31, -RZ, R23.H1_H1 ;  /* 0x30000017ff1f7230 */ /* 0x000fe40000004100 */
[----:B0-----:R-:W-:Y:S01]  /*29c0*/  FADD.FTZ R23, -R33, 1 ;  /* 0x3f80000021177421 */ /* 0x001fe20000010100 */
[----:B------:R-:W-:Y:S02]  /*29d0*/  FMUL.FTZ R61, R60, R61 ;  /* 0x0000003d3c3d7220 */ /* 0x000fe40000410000 */
[----:B------:R-:W4:Y:S01]  /*29e0*/  LDL R60, [R1+0x60] ;  /* 0x00006000013c7983 */ /* 0x000f220000100800 */
[----:B------:R-:W-:-:S04]  /*29f0*/  FFMA.FTZ R32, R32, R23, 1 ;  /* 0x3f80000020207423 */ /* 0x000fc80000010017 */
[----:B------:R-:W-:Y:S02]  /*2a00*/  FMUL.FTZ R32, R33, R32 ;  /* 0x0000002021207220 */ /* 0x000fe40000410000 */
[----:B------:R-:W4:Y:S01]  /*2a10*/  LDL R33, [R1+0x3c] ;  /* 0x00003c0001217983 */ /* 0x000f220000100800 */
[----:B------:R-:W-:-:S03]  /*2a20*/  FMUL.FTZ R20, R20, R29 ;  /* 0x0000001d14147220 */ /* 0x000fc60000410000 */
[----:B------:R-:W4:Y:S01]  /*2a30*/  LDL R29, [R1+0x54] ;  /* 0x00005400011d7983 */ /* 0x000f220000100800 */
[----:B------:R-:W-:Y:S01]  /*2a40*/  FMUL.FTZ R22, R22, R34 ;  /* 0x0000002216167220 */ /* 0x000fe20000410000 */
[----:B------:R-:W-:Y:S01]  /*2a50*/  FADD.FTZ R34, R7, 1 ;  /* 0x3f80000007227421 */ /* 0x000fe20000010000 */
[----:B------:R-:W-:Y:S01]  /*2a60*/  FMUL.FTZ R25, R30, R25 ;  /* 0x000000191e197220 */ /* 0x000fe20000410000 */
[----:B------:R-:W-:Y:S01]  /*2a70*/  FMUL.FTZ R21, R21, R28 ;  /* 0x0000001c15157220 */ /* 0x000fe20000410000 */
[----:B------:R-:W-:Y:S01]  /*2a80*/  FMUL.FTZ R23, R31, R2 ;  /* 0x000000021f177220 */ /* 0x000fe20000410000 */
[----:B------:R-:W4:Y:S02]  /*2a90*/  LDL R7, [R1+0x38] ;  /* 0x0000380001077983 */ /* 0x000f240000100800 */
[----:B------:R-:W0:Y:S02]  /*2aa0*/  MUFU.RCP R34, R34 ;  /* 0x0000002200227308 */ /* 0x000e240000001000 */
[----:B------:R-:W4:Y:S04]  /*2ab0*/  LDL R31, [R1+0x40] ;  /* 0x00004000011f7983 */ /* 0x000f280000100800 */
[----:B------:R-:W4:Y:S04]  /*2ac0*/  LDL R28, [R1+0x24] ;  /* 0x00002400011c7983 */ /* 0x000f280000100800 */
[----:B------:R-:W4:Y:S01]  /*2ad0*/  LDL R2, [R1+0xc] ;  /* 0x00000c0001027983 */ /* 0x000f220000100800 */
[----:B0-----:R-:W-:-:S04]  /*2ae0*/  FADD.FTZ R30, -R34, 1 ;  /* 0x3f800000221e7421 */ /* 0x001fc80000010100 */
[----:B------:R-:W-:-:S04]  /*2af0*/  FFMA.FTZ R30, R24, R30, 1 ;  /* 0x3f800000181e7423 */ /* 0x000fc8000001001e */
[----:B------:R-:W-:Y:S01]  /*2b00*/  FMUL.FTZ R34, R34, R30 ;  /* 0x0000001e22227220 */ /* 0x000fe20000410000 */
[----:B------:R-:W-:Y:S01]  /*2b10*/  FMUL.FTZ R30, R3, R44 ;  /* 0x0000002c031e7220 */ /* 0x000fe20000410000 */
[----:B--2---:R-:W-:-:S05]  /*2b20*/  HADD2.F32 R24, -RZ, R26.H0_H0 ;  /* 0x2000001aff187230 */ /* 0x004fca0000004100 */
[----:B------:R-:W-:Y:S01]  /*2b30*/  FMUL.FTZ R24, R24, R25 ;  /* 0x0000001918187220 */ /* 0x000fe20000410000 */
[----:B------:R-:W-:-:S05]  /*2b40*/  HADD2.F32 R25, -RZ, R26.H1_H1 ;  /* 0x3000001aff197230 */ /* 0x000fca0000004100 */
[----:B------:R-:W-:Y:S02]  /*2b50*/  FMUL.FTZ R25, R25, R61 ;  /* 0x0000003d19197220 */ /* 0x000fe40000410000 */
[----:B------:R-:W2:Y:S01]  /*2b60*/  LDL R61, [R1+0x8] ;  /* 0x00000800013d7983 */ /* 0x000ea20000100800 */
[----:B---3--:R-:W-:-:S04]  /*2b70*/  FMUL.FTZ R26, R0, R6 ;  /* 0x00000006001a7220 */ /* 0x008fc80000410000 */
[----:B----4-:R-:W-:-:S04]  /*2b80*/  FFMA.FTZ R26, R60, R26, RZ ;  /* 0x0000001a3c1a7223 */ /* 0x010fc800000100ff */
[----:B------:R-:W-:Y:S01]  /*2b90*/  FFMA.FTZ R26, R33, R30, R26 ;  /* 0x0000001e211a7223 */ /* 0x000fe2000001001a */
[----:B------:R-:W-:-:S04]  /*2ba0*/  FMUL.FTZ R30, R4, R43 ;  /* 0x0000002b041e7220 */ /* 0x000fc80000410000 */
[----:B------:R-:W-:Y:S02]  /*2bb0*/  FFMA.FTZ R26, R29, R30, R26 ;  /* 0x0000001e1d1a7223 */ /* 0x000fe4000001001a */
[----:B------:R-:W3:Y:S01]  /*2bc0*/  LDL.LU R29, [R1+0x110] ;  /* 0x00011000011d7983 */ /* 0x000ee20000300800 */
[----:B------:R-:W-:-:S04]  /*2bd0*/  FMUL.FTZ R30, R5, R42 ;  /* 0x0000002a051e7220 */ /* 0x000fc80000410000 */
[----:B---3--:R-:W-:Y:S01]  /*2be0*/  FFMA.FTZ R26, R29, R30, R26 ;  /* 0x0000001e1d1a7223 */ /* 0x008fe2000001001a */
[----:B------:R-:W-:-:S04]  /*2bf0*/  FMUL.FTZ R30, R0, R41 ;  /* 0x00000029001e7220 */ /* 0x000fc80000410000 */
[----:B------:R-:W-:Y:S02]  /*2c00*/  FFMA.FTZ R26, R40, R30, R26 ;  /* 0x0000001e281a7223 */ /* 0x000fe4000001001a */
[----:B------:R-:W3:Y:S02]  /*2c10*/  LDL.LU R40, [R1+0x10c] ;  /* 0x00010c0001287983 */ /* 0x000ee40000300800 */
[----:B---3--:R-:W-:-:S04]  /*2c20*/  FMUL.FTZ R30, R3, R40 ;  /* 0x00000028031e7220 */ /* 0x008fc80000410000 */
[----:B------:R-:W-:Y:S02]  /*2c30*/  FFMA.FTZ R30, R39, R30, R26 ;  /* 0x0000001e271e7223 */ /* 0x000fe4000001001a */
[----:B------:R-:W3:Y:S02]  /*2c40*/  LDL.LU R39, [R1+0x108] ;  /* 0x0001080001277983 */ /* 0x000ee40000300800 */
[----:B---3--:R-:W-:-:S04]  /*2c50*/  FMUL.FTZ R26, R4, R39 ;  /* 0x00000027041a7220 */ /* 0x008fc80000410000 */
[----:B------:R-:W-:Y:S01]  /*2c60*/  FFMA.FTZ R30, R31, R26, R30 ;  /* 0x0000001a1f1e7223 */ /* 0x000fe2000001001e */
[----:B------:R-:W-:Y:S01]  /*2c70*/  FMUL.FTZ R31, R5, R38 ;  /* 0x00000026051f7220 */ /* 0x000fe20000410000 */
[----:B------:R-:W-:-:S03]  /*2c80*/  HADD2.F32 R26, -RZ, R27.H0_H0 ;  /* 0x2000001bff1a7230 */ /* 0x000fc60000004100 */
[----:B------:R-:W-:Y:S02]  /*2c90*/  FFMA.FTZ R30, R37, R31, R30 ;  /* 0x0000001f251e7223 */ /* 0x000fe4000001001e */
[----:B------:R-:W3:Y:S01]  /*2ca0*/  LDL.LU R37, [R1+0x104] ;  /* 0x0001040001257983 */ /* 0x000ee20000300800 */
[----:B------:R-:W-:-:S03]  /*2cb0*/  FMUL.FTZ R26, R26, R32 ;  /* 0x000000201a1a7220 */ /* 0x000fc60000410000 */
[----:B------:R-:W4:Y:S01]  /*2cc0*/  LDL R32, [R1+0x50] ;  /* 0x0000500001207983 */ /* 0x000f220000100800 */
[----:B------:R-:W-:-:S05]  /*2cd0*/  HADD2.F32 R27, -RZ, R27.H1_H1 ;  /* 0x3000001bff1b7230 */ /* 0x000fca0000004100 */
[----:B------:R-:W-:Y:S02]  /*2ce0*/  FMUL.FTZ R27, R27, R34 ;  /* 0x000000221b1b7220 */ /* 0x000fe40000410000 */
[----:B------:R-:W2:Y:S01]  /*2cf0*/  LDL R34, [R1+0x14] ;  /* 0x0000140001227983 */ /* 0x000ea20000100800 */
[----:B---3--:R-:W-:-:S04]  /*2d00*/  FMUL.FTZ R31, R0, R37 ;  /* 0x00000025001f7220 */ /* 0x008fc80000410000 */
[----:B----4-:R-:W-:Y:S01]  /*2d10*/  FFMA.FTZ R31, R32, R31, R30 ;  /* 0x0000001f201f7223 */ /* 0x010fe2000001001e */
[----:B------:R-:W-:-:S04]  /*2d20*/  FMUL.FTZ R32, R3, R36 ;  /* 0x0000002403207220 */ /* 0x000fc80000410000 */
[----:B------:R-:W-:Y:S02]  /*2d30*/  FFMA.FTZ R31, R35, R32, R31 ;  /* 0x00000020231f7223 */ /* 0x000fe4000001001f */
[----:B------:R-:W3:Y:S01]  /*2d40*/  LDL.LU R35, [R1+0x100] ;  /* 0x0001000001237983 */ /* 0x000ee20000300800 */
[----:B------:R-:W-:Y:S01]  /*2d50*/  FFMA.FTZ R30, R0, R6, RZ ;  /* 0x00000006001e7223 */ /* 0x000fe200000100ff */
[----:B---3--:R-:W-:-:S04]  /*2d60*/  FMUL.FTZ R32, R4, R35 ;  /* 0x0000002304207220 */ /* 0x008fc80000410000 */
[----:B------:R-:W-:Y:S02]  /*2d70*/  FFMA.FTZ R32, R7, R32, R31 ;  /* 0x0000002007207223 */ /* 0x000fe4000001001f */
[----:B------:R-:W3:Y:S01]  /*2d80*/  LDL.LU R7, [R1+0xfc] ;  /* 0x0000fc0001077983 */ /* 0x000ee20000300800 */
[----:B------:R-:W-:-:S04]  /*2d90*/  FFMA.FTZ R30, R3, R44, R30 ;  /* 0x0000002c031e7223 */ /* 0x000fc8000001001e */
[----:B------:R-:W-:-:S04]  /*2da0*/  FFMA.FTZ R30, R4, R43, R30 ;  /* 0x0000002b041e7223 */ /* 0x000fc8000001001e */
[----:B------:R-:W-:-:S04]  /*2db0*/  FFMA.FTZ R30, R5, R42, R30 ;  /* 0x0000002a051e7223 */ /* 0x000fc8000001001e */
[----:B------:R-:W-:Y:S01]  /*2dc0*/  FFMA.FTZ R30, R0, R41, R30 ;  /* 0x00000029001e7223 */ /* 0x000fe2000001001e */
[----:B---3--:R-:W-:-:S04]  /*2dd0*/  FMUL.FTZ R31, R5, R7 ;  /* 0x00000007051f7220 */ /* 0x008fc80000410000 */
[----:B------:R-:W-:Y:S02]  /*2de0*/  FFMA.FTZ R31, R28, R31, R32 ;  /* 0x0000001f1c1f7223 */ /* 0x000fe40000010020 */
[----:B------:R-:W3:Y:S04]  /*2df0*/  LDL.LU R28, [R1+0xf8] ;  /* 0x0000f800011c7983 */ /* 0x000ee80000300800 */
[----:B------:R0:W-:Y:S04]  /*2e00*/  STL [R1+0xec], R41 ;  /* 0x0000ec2901007387 */ /* 0x0001e80000100800 */
[----:B0-----:R-:W4:Y:S01]  /*2e10*/  LDL R41, [R1+0x20] ;  /* 0x0000200001297983 */ /* 0x001f220000100800 */
[----:B------:R-:W-:Y:S01]  /*2e20*/  FMUL.FTZ R32, R0, R8 ;  /* 0x0000000800207220 */ /* 0x000fe20000410000 */
[----:B------:R-:W-:-:S04]  /*2e30*/  FFMA.FTZ R30, R3, R40, R30 ;  /* 0x00000028031e7223 */ /* 0x000fc8000001001e */
[----:B------:R-:W-:Y:S01]  /*2e40*/  FFMA.FTZ R30, R4, R39, R30 ;  /* 0x00000027041e7223 */ /* 0x000fe2000001001e */
[----:B------:R0:W-:Y:S03]  /*2e50*/  STL [R1+0xe8], R40 ;  /* 0x0000e82801007387 */ /* 0x0001e60000100800 */
[----:B------:R-:W-:Y:S01]  /*2e60*/  FFMA.FTZ R30, R5, R38, R30 ;  /* 0x00000026051e7223 */ /* 0x000fe2000001001e */
[----:B------:R1:W-:Y:S04]  /*2e70*/  STL [R1+0xe4], R39 ;  /* 0x0000e42701007387 */ /* 0x0003e80000100800 */
[----:B------:R1:W-:Y:S01]  /*2e80*/  STL [R1+0xe0], R38 ;  /* 0x0000e02601007387 */ /* 0x0003e20000100800 */
[----:B------:R-:W-:-:S04]  /*2e90*/  FFMA.FTZ R30, R0, R37, R30 ;  /* 0x00000025001e7223 */ /* 0x000fc8000001001e */
[----:B------:R-:W-:-:S04]  /*2ea0*/  FFMA.FTZ R30, R3, R36, R30 ;  /* 0x00000024031e7223 */ /* 0x000fc8000001001e */
[----:B------:R-:W-:-:S04]  /*2eb0*/  FFMA.FTZ R30, R4, R35, R30 ;  /* 0x00000023041e7223 */ /* 0x000fc8000001001e */
[----:B------:R-:W-:-:S04]  /*2ec0*/  FFMA.FTZ R30, R5, R7, R30 ;  /* 0x00000007051e7223 */ /* 0x000fc8000001001e */
[----:B------:R-:W-:-:S04]  /*2ed0*/  FFMA.FTZ R30, R0, R8, R30 ;  /* 0x00000008001e7223 */ /* 0x000fc8000001001e */
[----:B------:R-:W-:-:S04]  /*2ee0*/  FFMA.FTZ R30, R3, R9, R30 ;  /* 0x00000009031e7223 */ /* 0x000fc8000001001e */
[----:B------:R-:W-:Y:S01]  /*2ef0*/  FFMA.FTZ R30, R4, R10, R30 ;  /* 0x0000000a041e7223 */ /* 0x000fe2000001001e */
[----:B----4-:R-:W-:Y:S01]  /*2f00*/  FFMA.FTZ R31, R41, R32, R31 ;  /* 0x00000020291f7223 */ /* 0x010fe2000001001f */
[----:B------:R-:W-:-:S04]  /*2f10*/  FMUL.FTZ R32, R3, R9 ;  /* 0x0000000903207220 */ /* 0x000fc80000410000 */
[----:B--2---:R-:W-:Y:S01]  /*2f20*/  FFMA.FTZ R32, R34, R32, R31 ;  /* 0x0000002022207223 */ /* 0x004fe2000001001f */
[----:B------:R-:W-:-:S04]  /*2f30*/  FMUL.FTZ R31, R4, R10 ;  /* 0x0000000a041f7220 */ /* 0x000fc80000410000 */
[----:B---3--:R-:W-:Y:S01]  /*2f40*/  FFMA.FTZ R31, R28, R31, R32 ;  /* 0x0000001f1c1f7223 */ /* 0x008fe20000010020 */
[----:B------:R-:W-:Y:S01]  /*2f50*/  FMUL.FTZ R32, R5, R11 ;  /* 0x0000000b05207220 */ /* 0x000fe20000410000 */
[----:B------:R-:W2:Y:S04]  /*2f60*/  LDL.LU R28, [R1+0x28] ;  /* 0x00002800011c7983 */ /* 0x000ea80000300800 */
[----:B------:R-:W3:Y:S01]  /*2f70*/  LDL.LU R41, [R1+0x18] ;  /* 0x0000180001297983 */ /* 0x000ee20000300800 */
[----:B------:R-:W-:-:S03]  /*2f80*/  FFMA.FTZ R31, R2, R32, R31 ;  /* 0x00000020021f7223 */ /* 0x000fc6000001001f */
[----:B------:R-:W3:Y:S04]  /*2f90*/  LDL R34, [R1+0x54] ;  /* 0x0000540001227983 */ /* 0x000ee80000100800 */
[----:B0-----:R-:W4:Y:S04]  /*2fa0*/  LDL R40, [R1+0x44] ;  /* 0x0000440001287983 */ /* 0x001f280000100800 */
[----:B-1----:R-:W4:Y:S04]  /*2fb0*/  LDL R39, [R1+0x5c] ;  /* 0x00005c0001277983 */ /* 0x002f280000100800 */
[----:B------:R-:W4:Y:S01]  /*2fc0*/  LDL R38, [R1+0x40] ;  /* 0x0000400001267983 */ /* 0x000f220000100800 */
[----:B------:R-:W-:-:S03]  /*2fd0*/  FMUL.FTZ R32, R0, R12 ;  /* 0x0000000c00207220 */ /* 0x000fc60000410000 */
[----:B------:R0:W-:Y:S01]  /*2fe0*/  STL [R1+0xdc], R37 ;  /* 0x0000dc2501007387 */ /* 0x0001e20000100800 */
[----:B------:R-:W-:Y:S01]  /*2ff0*/  FFMA.FTZ R32, R61, R32, R31 ;  /* 0x000000203d207223 */ /* 0x000fe2000001001f */
[----:B------:R-:W-:Y:S02]  /*3000*/  FMUL.FTZ R31, R3, R13 ;  /* 0x0000000d031f7220 */ /* 0x000fe40000410000 */
[----:B0-----:R-:W4:Y:S04]  /*3010*/  LDL R37, [R1+0x58] ;  /* 0x0000580001257983 */ /* 0x001f280000100800 */
[----:B------:R0:W-:Y:S01]  /*3020*/  STL [R1+0xd8], R36 ;  /* 0x0000d82401007387 */ /* 0x0001e20000100800 */
[----:B------:R-:W-:-:S03]  /*3030*/  FFMA.FTZ R31, R59, R31, R32 ;  /* 0x0000001f3b1f7223 */ /* 0x000fc60000010020 */
[----:B0-----:R-:W4:Y:S04]  /*3040*/  LDL R36, [R1+0x50] ;  /* 0x0000500001247983 */ /* 0x001f280000100800 */
[----:B------:R0:W-:Y:S04]  /*3050*/  STL [R1+0xc0], R2 ;  /* 0x0000c00201007387 */ /* 0x0001e80000100800 */
[----:B0-----:R-:W3:Y:S04]  /*3060*/  LDL.LU R2, [R1+0x30] ;  /* 0x0000300001027983 */ /* 0x001ee80000300800 */
[----:B------:R0:W-:Y:S04]  /*3070*/  STL [R1+0xd4], R35 ;  /* 0x0000d42301007387 */ /* 0x0001e80000100800 */
[----:B0-----:R-:W4:Y:S04]  /*3080*/  LDL R35, [R1+0x48] ;  /* 0x0000480001237983 */ /* 0x001f280000100800 */
[----:B------:R0:W-:Y:S04]  /*3090*/  STL [R1+0xc4], R61 ;  /* 0x0000c43d01007387 */ /* 0x0001e80000100800 */
[----:B0-----:R-:W4:Y:S04]  /*30a0*/  LDL.LU R61, [R1+0xa4] ;  /* 0x0000a400013d7983 */ /* 0x001f280000300800 */
[----:B------:R0:W-:Y:S04]  /*30b0*/  STL [R1+0xd0], R7 ;  /* 0x0000d00701007387 */ /* 0x0001e80000100800 */
[----:B0-----:R-:W4:Y:S04]  /*30c0*/  LDL R7, [R1+0x38] ;  /* 0x0000380001077983 */ /* 0x001f280000100800 */
[----:B------:R0:W-:Y:S04]  /*30d0*/  STL [R1+0xc8], R59 ;  /* 0x0000c83b01007387 */ /* 0x0001e80000100800 */
[----:B0-----:R-:W4:Y:S01]  /*30e0*/  LDL R59, [R1+0x20] ;  /* 0x00002000013b7983 */ /* 0x001f220000100800 */
[----:B------:R-:W-:Y:S01]  /*30f0*/  FMUL.FTZ R32, R4, R14 ;  /* 0x0000000e04207220 */ /* 0x000fe20000410000 */
[----:B------:R-:W-:-:S03]  /*3100*/  FFMA.FTZ R30, R5, R11, R30 ;  /* 0x0000000b051e7223 */ /* 0x000fc6000001001e */
[----:B------:R-:W-:Y:S01]  /*3110*/  FFMA.FTZ R31, R58, R32, R31 ;  /* 0x000000203a1f7223 */ /* 0x000fe2000001001f */
        /* <DEDUP_REMOVED lines=42> */
[----:B--2---:R-:W-:Y:S01]  /*33c0*/  FFMA.FTZ R33, R33, R44, R28 ;  /* 0x0000002c21217223 */ /* 0x004fe2000001001c */
[----:B---3--:R-:W-:-:S03]  /*33d0*/  FFMA.FTZ R60, R60, R6, R2 ;  /* 0x000000063c3c7223 */ /* 0x008fc60000010002 */
[----:B----4-:R-:W-:Y:S04]  /*33e0*/  STS.64 [R61], R30 ;  /* 0x0000001e3d007388 */ /* 0x010fe80000000a00 */
[----:B------:R0:W-:Y:S04]  /*33f0*/  STL [R1+0xcc], R59 ;  /* 0x0000cc3b01007387 */ /* 0x0001e80000100800 */
[----:B0-----:R-:W2:Y:S04]  /*3400*/  LDL R59, [R1+0x24] ;  /* 0x00002400013b7983 */ /* 0x001ea80000100800 */
[----:B------:R-:W3:Y:S04]  /*3410*/  LDL.LU R32, [R1+0x1c] ;  /* 0x00001c0001207983 */ /* 0x000ee80000300800 */
[----:B------:R-:W4:Y:S04]  /*3420*/  LDL.LU R30, [R1+0x34] ;  /* 0x00003400011e7983 */ /* 0x000f280000300800 */
[----:B------:R-:W3:Y:S04]  /*3430*/  LDL.LU R31, [R1+0x2c] ;  /* 0x00002c00011f7983 */ /* 0x000ee80000300800 */
[----:B------:R-:W4:Y:S04]  /*3440*/  LDL R61, [R1+0x14] ;  /* 0x00001400013d7983 */ /* 0x000f280000100800 */
[----:B------:R-:W3:Y:S04]  /*3450*/  LDL R2, [R1+0x10] ;  /* 0x0000100001027983 */ /* 0x000ee80000100800 */
[----:B------:R-:W2:Y:S01]  /*3460*/  LDL.LU R28, [R1+0xf4] ;  /* 0x0000f400011c7983 */ /* 0x000ea20000300800 */
[----:B------:R-:W-:-:S02]  /*3470*/  FFMA.FTZ R34, R34, R43, R41 ;  /* 0x0000002b22227223 */ /* 0x000fc40000010029 */
[----:B------:R-:W0:Y:S01]  /*3480*/  S2R R41, SR_TID.X ;  /* 0x0000000000297919 */ /* 0x000e220000002100 */
[----:B------:R-:W-:Y:S01]  /*3490*/  BAR.SYNC.DEFER_BLOCKING 0x0 ;  /* 0x0000000000007b1d */ /* 0x000fe20000010000 */
[----:B0-----:R-:W-:Y:S01]  /*34a0*/  ISETP.GT.U32.AND P1, PT, R41, 0xf, PT ;  /* 0x0000000f2900780c */ /* 0x001fe20003f24070 */
[----:B--2---:R-:W-:-:S04]  /*34b0*/  FFMA.FTZ R28, R29, R42, R28 ;  /* 0x0000002a1d1c7223 */ /* 0x004fc8000001001c */
[----:B------:R-:W2:Y:S04]  /*34c0*/  LDL.LU R29, [R1+0xf0] ;  /* 0x0000f000011d7983 */ /* 0x000ea80000300800 */
[----:B------:R-:W4:Y:S02]  /*34d0*/  LDL.LU R41, [R1+0xec] ;  /* 0x0000ec0001297983 */ /* 0x000f240000300800 */
[----:B----4-:R-:W-:Y:S02]  /*34e0*/  FFMA.FTZ R60, R40, R41, R60 ;  /* 0x00000029283c7223 */ /* 0x010fe4000001003c */
[----:B------:R-:W4:Y:S02]  /*34f0*/  LDL.LU R40, [R1+0xe8] ;  /* 0x0000e80001287983 */ /* 0x000f240000300800 */
[----:B----4-:R-:W-:-:S02]  /*3500*/  FFMA.FTZ R33, R39, R40, R33 ;  /* 0x0000002827217223 */ /* 0x010fc40000010021 */
[----:B------:R-:W4:Y:S02]  /*3510*/  LDL.LU R39, [R1+0xe4] ;  /* 0x0000e40001277983 */ /* 0x000f240000300800 */
[----:B----4-:R-:W-:Y:S02]  /*3520*/  FFMA.FTZ R34, R38, R39, R34 ;  /* 0x0000002726227223 */ /* 0x010fe40000010022 */
        /* <DEDUP_REMOVED lines=10> */
[----:B------:R-:W4:Y:S01]  /*35d0*/  LDL.LU R59, [R1+0xcc] ;  /* 0x0000cc00013b7983 */ /* 0x000f220000300800 */
[----:B------:R-:W-:Y:S01]  /*35e0*/  FFMA.FTZ R33, R61, R9, R33 ;  /* 0x000000093d217223 */ /* 0x000fe20000010021 */
[----:B---3--:R-:W-:Y:S01]  /*35f0*/  FFMA.FTZ R34, R2, R10, R34 ;  /* 0x0000000a02227223 */ /* 0x008fe20000010022 */
[----:B------:R-:W-:Y:S01]  /*3600*/  FADD.FTZ R30, R6, R30 ;  /* 0x0000001e061e7221 */ /* 0x000fe20000010000 */
[----:B------:R-:W-:Y:S01]  /*3610*/  FADD.FTZ R31, R44, R31 ;  /* 0x0000001f2c1f7221 */ /* 0x000fe20000010000 */
[----:B------:R-:W-:Y:S02]  /*3620*/  FADD.FTZ R32, R43, R32 ;  /* 0x000000202b207221 */ /* 0x000fe40000010000 */
[----:B------:R-:W-:Y:S01]  /*3630*/  FADD.FTZ R30, R30, R41 ;  /* 0x000000291e1e7221 */ /* 0x000fe20000010000 */
[----:B----4-:R-:W-:Y:S02]  /*3640*/  FFMA.FTZ R60, R59, R8, R60 ;  /* 0x000000083b3c7223 */ /* 0x010fe4000001003c */
[----:B------:R-:W3:Y:S04]  /*3650*/  LDL.LU R59, [R1+0xc8] ;  /* 0x0000c800013b7983 */ /* 0x000ee80000300800 */
[----:B------:R-:W4:Y:S04]  /*3660*/  LDL.LU R61, [R1+0xc4] ;  /* 0x0000c400013d7983 */ /* 0x000f280000300800 */
[----:B------:R-:W4:Y:S01]  /*3670*/  LDL.LU R2, [R1+0xc0] ;  /* 0x0000c00001027983 */ /* 0x000f220000300800 */
[----:B------:R-:W-:Y:S01]  /*3680*/  FADD.FTZ R31, R31, R40 ;  /* 0x000000281f1f7221 */ /* 0x000fe20000010000 */
[----:B------:R-:W-:Y:S01]  /*3690*/  FADD.FTZ R32, R32, R39 ;  /* 0x0000002720207221 */ /* 0x000fe20000010000 */
[----:B------:R-:W-:-:S02]  /*36a0*/  FADD.FTZ R30, R30, R37 ;  /* 0x000000251e1e7221 */ /* 0x000fc40000010000 */
[----:B------:R-:W-:Y:S01]  /*36b0*/  FADD.FTZ R31, R31, R36 ;  /* 0x000000241f1f7221 */ /* 0x000fe20000010000 */
[----:B------:R-:W-:Y:S01]  /*36c0*/  FADD.FTZ R32, R32, R35 ;  /* 0x0000002320207221 */ /* 0x000fe20000010000 */
[----:B------:R-:W-:Y:S02]  /*36d0*/  FADD.FTZ R30, R30, R8 ;  /* 0x000000081e1e7221 */ /* 0x000fe40000010000 */
[----:B------:R-:W-:Y:S01]  /*36e0*/  FADD.FTZ R31, R31, R9 ;  /* 0x000000091f1f7221 */ /* 0x000fe20000010000 */
[----:B------:R-:W-:Y:S01]  /*36f0*/  FADD.FTZ R32, R32, R10 ;  /* 0x0000000a20207221 */ /* 0x000fe20000010000 */
[----:B------:R-:W-:Y:S01]  /*3700*/  FADD.FTZ R30, R30, R12 ;  /* 0x0000000c1e1e7221 */ /* 0x000fe20000010000 */
[----:B------:R-:W-:Y:S01]  /*3710*/  FFMA.FTZ R34, R58, R14, R34 ;  /* 0x0000000e3a227223 */ /* 0x000fe20000010022 */
        /* <DEDUP_REMOVED lines=8> */
[----:B------:R-:W-:Y:S01]  /*37a0*/  UIADD3 UR9, UP0, UR11, 0x8, URZ ;  /* 0x000000080b097890 */ /* 0x000fe2000ff1e03f */
[----:B------:R-:W-:Y:S01]  /*37b0*/  FADD.FTZ R31, R31, R21 ;  /* 0x000000151f1f7221 */ /* 0x000fe20000010000 */
[----:B------:R-:W-:Y:S01]  /*37c0*/  FADD.FTZ R32, R32, R22 ;  /* 0x0000001620207221 */ /* 0x000fe20000010000 */
[----:B------:R-:W-:Y:S01]  /*37d0*/  FADD.FTZ R30, R30, R24 ;  /* 0x000000181e1e7221 */ /* 0x000fe20000010000 */
[----:B--2---:R-:W-:Y:S01]  /*37e0*/  FADD.FTZ R29, R42, R29 ;  /* 0x0000001d2a1d7221 */ /* 0x004fe20000010000 */
[----:B------:R-:W-:Y:S01]  /*37f0*/  FFMA.FTZ R34, R46, R26, R34 ;  /* 0x0000001a2e227223 */ /* 0x000fe20000010022 */
[----:B------:R-:W-:Y:S01]  /*3800*/  UIADD3.X UR10, URZ, UR5, URZ, UP0, !UPT ;  /* 0x000000053f0a7290 */ /* 0x000fe200087fe43f */
[----:B------:R-:W-:Y:S01]  /*3810*/  FADD.FTZ R32, R32, R26 ;  /* 0x0000001a20207221 */ /* 0x000fe20000010000 */
[----:B------:R-:W-:Y:S01]  /*3820*/  UISETP.GE.U32.AND UP0, UPT, UR9, UR16, UPT ;  /* 0x000000100900728c */ /* 0x000fe2000bf06070 */
[----:B------:R-:W-:-:S03]  /*3830*/  FADD.FTZ R29, R29, R38 ;  /* 0x000000261d1d7221 */ /* 0x000fc60000010000 */
[----:B------:R-:W-:Y:S01]  /*3840*/  UISETP.GE.AND.EX UP0, UPT, UR10, UR7, UPT, UP0 ;  /* 0x000000070a00728c */ /* 0x000fe2000bf06300 */
[----:B------:R-:W-:-:S04]  /*3850*/  FADD.FTZ R29, R29, R7 ;  /* 0x000000071d1d7221 */ /* 0x000fc80000010000 */
[----:B------:R-:W-:Y:S01]  /*3860*/  FADD.FTZ R29, R29, R11 ;  /* 0x0000000b1d1d7221 */ /* 0x000fe20000010000 */
[----:B------:R-:W-:-:S03]  /*3870*/  PLOP3.LUT P0, PT, PT, PT, UP0, 0x80, 0x0 ;  /* 0x000000000000781c */ /* 0x000fc60003f0f008 */
[----:B------:R-:W-:-:S04]  /*3880*/  FADD.FTZ R29, R29, R15 ;  /* 0x0000000f1d1d7221 */ /* 0x000fc80000010000 */
[----:B------:R-:W-:-:S04]  /*3890*/  FADD.FTZ R29, R29, R19 ;  /* 0x000000131d1d7221 */ /* 0x000fc80000010000 */
[----:B------:R-:W-:-:S04]  /*38a0*/  FADD.FTZ R29, R29, R23 ;  /* 0x000000171d1d7221 */ /* 0x000fc80000010000 */
[----:B------:R-:W-:Y:S01]  /*38b0*/  FADD.FTZ R29, R29, R27 ;  /* 0x0000001b1d1d7221 */ /* 0x000fe20000010000 */
[----:B---3--:R-:W-:Y:S01]  /*38c0*/  FFMA.FTZ R33, R59, R13, R33 ;  /* 0x0000000d3b217223 */ /* 0x008fe20000010021 */
[----:B----4-:R-:W-:-:S04]  /*38d0*/  FFMA.FTZ R60, R61, R12, R60 ;  /* 0x0000000c3d3c7223 */ /* 0x010fc8000001003c */
[----:B------:R-:W-:Y:S01]  /*38e0*/  FFMA.FTZ R60, R56, R16, R60 ;  /* 0x00000010383c7223 */ /* 0x000fe2000001003c */
[----:B------:R-:W-:-:S03]  /*38f0*/  FFMA.FTZ R33, R55, R17, R33 ;  /* 0x0000001137217223 */ /* 0x000fc60000010021 */
[----:B------:R-:W-:Y:S01]  /*3900*/  FFMA.FTZ R60, R52, R20, R60 ;  /* 0x00000014343c7223 */ /* 0x000fe2000001003c */
[----:B------:R-:W-:-:S03]  /*3910*/  FFMA.FTZ R33, R51, R21, R33 ;  /* 0x0000001533217223 */ /* 0x000fc60000010021 */
[----:B------:R-:W-:Y:S01]  /*3920*/  FFMA.FTZ R61, R49, R24, R60 ;  /* 0x00000018313d7223 */ /* 0x000fe2000001003c */
[----:B------:R-:W-:Y:S01]  /*3930*/  FFMA.FTZ R28, R2, R11, R28 ;  /* 0x0000000b021c7223 */ /* 0x000fe2000001001c */
[----:B------:R-:W-:Y:S01]  /*3940*/  FFMA.FTZ R60, R47, R25, R33 ;  /* 0x000000192f3c7223 */ /* 0x000fe20000010021 */
[----:B------:R0:W5:Y:S04]  /*3950*/  LDL.LU R2, [R1+0xbc] ;  /* 0x0000bc0001027983 */ /* 0x0001680000300800 */
[----:B------:R1:W-:Y:S04]  /*3960*/  STL [R1+0x30], R61 ;  /* 0x0000303d01007387 */ /* 0x0003e80000100800 */
[----:B------:R0:W-:Y:S01]  /*3970*/  STL [R1+0x34], R30 ;  /* 0x0000341e01007387 */ /* 0x0001e20000100800 */
[----:B-1----:R-:W-:-:S03]  /*3980*/  FADD.FTZ R61, R31, R25 ;  /* 0x000000191f3d7221 */ /* 0x002fc60000010000 */
[----:B------:R0:W-:Y:S04]  /*3990*/  STL [R1+0x28], R60 ;  /* 0x0000283c01007387 */ /* 0x0001e80000100800 */
[----:B------:R0:W-:Y:S04]  /*39a0*/  STL [R1+0x18], R34 ;  /* 0x0000182201007387 */ /* 0x0001e80000100800 */
[----:B------:R0:W-:Y:S04]  /*39b0*/  STL [R1+0x2c], R61 ;  /* 0x00002c3d01007387 */ /* 0x0001e80000100800 */
[----:B------:R0:W-:Y:S01]  /*39c0*/  STL [R1+0x1c], R32 ;  /* 0x00001c2001007387 */ /* 0x0001e20000100800 */
[----:B------:R-:W-:-:S04]  /*39d0*/  FFMA.FTZ R28, R57, R15, R28 ;  /* 0x0000000f391c7223 */ /* 0x000fc8000001001c */
[----:B------:R-:W-:-:S04]  /*39e0*/  FFMA.FTZ R28, R53, R19, R28 ;  /* 0x00000013351c7223 */ /* 0x000fc8000001001c */
[----:B------:R-:W-:-:S04]  /*39f0*/  FFMA.FTZ R28, R50, R23, R28 ;  /* 0x00000017321c7223 */ /* 0x000fc8000001001c */
[----:B------:R-:W-:Y:S01]  /*3a00*/  FFMA.FTZ R28, R45, R27, R28 ;  /* 0x0000001b2d1c7223 */ /* 0x000fe2000001001c */
[----:B0-----:R-:W-:Y:S06]  /*3a10*/  @!P0 BRA `(.L_x_2282) ;  /* 0x0000000400048947 */ /* 0x001fec0003800000 */
[----:B------:R0:W-:Y:S04]  /*3a20*/  STL.64 [R1+0xc8], R4 ;  /* 0x0000c80401007387 */ /* 0x0001e80000100a00 */
[----:B0-----:R-:W2:Y:S01]  /*3a30*/  LDL R4, [R1+0x30] ;  /* 0x0000300001047983 */ /* 0x001ea20000100800 */
[----:B------:R-:W-:Y:S01]  /*3a40*/  MOV R5, R30 ;  /* 0x0000001e00057202 */ /* 0x000fe20000000f00 */
[----:B------:R-:W0:Y:S01]  /*3a50*/  S2UR UR15, SR_CgaCtaId ;  /* 0x00000000000f79c3 */ /* 0x000e220000008800 */
[----:B------:R-:W-:Y:S01]  /*3a60*/  UMOV UR5, 0x400 ;  /* 0x0000040000057882 */ /* 0x000fe20000000000 */
[----:B------:R-:W1:Y:S01]  /*3a70*/  S2R R30, SR_TID.X ;  /* 0x00000000001e7919 */ /* 0x000e620000002100 */
[----:B-----5:R3:W-:Y:S04]  /*3a80*/  STL.64 [R1+0xc0], R2 ;  /* 0x0000c00201007387 */ /* 0x0207e80000100a00 */
[----:B------:R-:W4:Y:S01]  /*3a90*/  LDL R33, [R1+0xb4] ;  /* 0x0000b40001217983 */ /* 0x000f220000100800 */
[----:B---3--:R-:W-:-:S02]  /*3aa0*/  MOV R3, R32 ;  /* 0x0000002000037202 */ /* 0x008fc40000000f00 */
[----:B------:R-:W-:Y:S01]  /*3ab0*/  MOV R2, R34 ;  /* 0x0000002200027202 */ /* 0x000fe20000000f00 */
[----:B0-----:R-:W-:Y:S01]  /*3ac0*/  ULEA UR5, UR15, UR5, 0x18 ;  /* 0x000000050f057291 */ /* 0x001fe2000f8ec03f */
[----:B-1----:R-:W-:-:S05]  /*3ad0*/  SHF.L.U32 R31, R30, 0x1, RZ ;  /* 0x000000011e1f7819 */ /* 0x002fca00000006ff */
[----:B------:R-:W-:Y:S02]  /*3ae0*/  LEA R30, R30, UR5, 0x5 ;  /* 0x000000051e1e7c11 */ /* 0x000fe4000f8e28ff */
[----:B------:R-:W-:-:S04]  /*3af0*/  LOP3.LUT R31, R31, 0x18, RZ, 0xc0, !PT ;  /* 0x000000181f1f7812 */ /* 0x000fc800078ec0ff */
[----:B------:R-:W-:-:S05]  /*3b00*/  IADD3 R32, R30, R31, RZ ;  /* 0x0000001f1e207210 */ /* 0x000fca0007ffe0ff */
[----:B--2---:R0:W-:Y:S02]  /*3b10*/  STS.64 [R32], R4 ;  /* 0x0000000420007388 */ /* 0x0041e40000000a00 */
[----:B0-----:R-:W-:Y:S02]  /*3b20*/  LOP3.LUT R32, R31, 0x8, RZ, 0x3c, !PT ;  /* 0x000000081f207812 */ /* 0x001fe400078e3cff */
[----:B------:R0:W5:Y:S02]  /*3b30*/  LDL.LU.64 R4, [R1+0xc8] ;  /* 0x0000c80001047983 */ /* 0x0001640000300a00 */
[----:B------:R-:W-:-:S05]  /*3b40*/  IADD3 R32, R30, R32, RZ ;  /* 0x000000201e207210 */ /* 0x000fca0007ffe0ff */
[----:B------:R1:W-:Y:S02]  /*3b50*/  STS.64 [R32], R60 ;  /* 0x0000003c20007388 */ /* 0x0003e40000000a00 */
[----:B-1----:R-:W-:Y:S02]  /*3b60*/  LOP3.LUT R32, R31, 0x10, RZ, 0x3c, !PT ;  /* 0x000000101f207812 */ /* 0x002fe400078e3cff */
[----:B------:R-:W2:Y:S02]  /*3b70*/  LDL R61, [R1+0xb0] ;  /* 0x0000b000013d7983 */ /* 0x000ea40000100800 */
[----:B------:R-:W-:-:S05]  /*3b80*/  IADD3 R32, R30, R32, RZ ;  /* 0x000000201e207210 */ /* 0x000fca0007ffe0ff */
[----:B------:R1:W-:Y:S04]  /*3b90*/  STS.64 [R32], R2 ;  /* 0x0000000220007388 */ /* 0x0003e80000000a00 */
[----:B-1----:R0:W5:Y:S04]  /*3ba0*/  LDL.LU.64 R2, [R1+0xc0] ;  /* 0x0000c00001027983 */ /* 0x0021680000300a00 */
[----:B------:R-:W3:Y:S04]  /*3bb0*/  LDL R32, [R1+0xb8] ;  /* 0x0000b80001207983 */ /* 0x000ee80000100800 */
[----:B------:R-:W2:Y:S01]  /*3bc0*/  LDL R60, [R1+0xac] ;  /* 0x0000ac00013c7983 */ /* 0x000ea20000100800 */
[----:B------:R-:W1:Y:S02]  /*3bd0*/  S2R R31, SR_TID.X ;  /* 0x00000000001f7919 */ /* 0x000e640000002100 */
[----:B-1----:R-:W-:-:S04]  /*3be0*/  SHF.R.S32.HI R34, RZ, 0x1f, R31 ;  /* 0x0000001fff227819 */ /* 0x002fc8000001141f */
        /* <DEDUP_REMOVED lines=12> */
[-C--:B---3--:R-:W-:Y:S02]  /*3cb0*/  LEA R30, R32, R34.reuse, 0x3 ;  /* 0x00000022201e7211 */ /* 0x088fe400078e18ff */
[----:B----4-:R-:W-:-:S04]  /*3cc0*/  LEA R32, R33, R34, 0x3 ;  /* 0x0000002221207211 */ /* 0x010fc800078e18ff */
[----:B------:R-:W1:Y:S04]  /*3cd0*/  LDS.64 R30, [R30] ;  /* 0x000000001e1e7984 */ /* 0x000e680000000a00 */
[----:B------:R-:W3:Y:S01]  /*3ce0*/  LDS.64 R32, [R32+0xa00] ;  /* 0x000a000020207984 */ /* 0x000ee20000000a00 */
[----:B-1----:R-:W-:Y:S01]  /*3cf0*/  FADD.FTZ R30, RZ, R30 ;  /* 0x0000001eff1e7221 */ /* 0x002fe20000010000 */
[----:B------:R-:W-:-:S03]  /*3d00*/  FADD.FTZ R31, RZ, R31 ;  /* 0x0000001fff1f7221 */ /* 0x000fc60000010000 */
[----:B---3--:R-:W-:Y:S01]  /*3d10*/  FADD.FTZ R32, R30, R32 ;  /* 0x000000201e207221 */ /* 0x008fe20000010000 */
[----:B--2---:R-:W-:Y:S01]  /*3d20*/  LEA R30, R61, R34, 0x3 ;  /* 0x000000223d1e7211 */ /* 0x004fe200078e18ff */
[----:B------:R-:W-:-:S05]  /*3d30*/  FADD.FTZ R33, R31, R33 ;  /* 0x000000211f217221 */ /* 0x000fca0000010000 */
[----:B------:R-:W1:Y:S02]  /*3d40*/  LDS.64 R30, [R30+0x1400] ;  /* 0x001400001e1e7984 */ /* 0x000e640000000a00 */
[----:B-1----:R-:W-:Y:S01]  /*3d50*/  FADD.FTZ R32, R32, R30 ;  /* 0x0000001e20207221 */ /* 0x002fe20000010000 */
[----:B------:R-:W-:Y:S01]  /*3d60*/  LEA R30, R60, R34, 0x3 ;  /* 0x000000223c1e7211 */ /* 0x000fe200078e18ff */
[----:B------:R-:W-:Y:S01]  /*3d70*/  FADD.FTZ R33, R33, R31 ;  /* 0x0000001f21217221 */ /* 0x000fe20000010000 */
[----:B------:R-:W1:Y:S04]  /*3d80*/  LDC.64 R60, c[0x0][0x260] ;  /* 0x00009800ff3c7b82 */ /* 0x000e680000000a00 */
[----:B------:R-:W2:Y:S01]  /*3d90*/  LDS.64 R30, [R30+0x1e00] ;  /* 0x001e00001e1e7984 */ /* 0x000ea20000000a00 */
[----:B------:R-:W3:Y:S01]  /*3da0*/  S2R R34, SR_TID.X ;  /* 0x0000000000227919 */ /* 0x000ee20000002100 */
[----:B--2---:R-:W-:Y:S01]  /*3db0*/  FADD.FTZ R30, R32, R30 ;  /* 0x0000001e201e7221 */ /* 0x004fe20000010000 */
[----:B------:R-:W-:-:S05]  /*3dc0*/  MOV R32, UR5 ;  /* 0x0000000500207c02 */ /* 0x000fca0008000f00 */
[----:B---3--:R-:W-:-:S05]  /*3dd0*/  IMAD R32, R32, 0x500, R34 ;  /* 0x0000050020207824 */ /* 0x008fca00078e0222 */
[----:B------:R-:W-:-:S04]  /*3de0*/  IADD3 R32, R32, UR14, RZ ;  /* 0x0000000e20207c10 */ /* 0x000fc8000fffe0ff */
[----:B------:R-:W-:Y:S01]  /*3df0*/  SHF.L.U32 R32, R32, 0x1, RZ ;  /* 0x0000000120207819 */ /* 0x000fe200000006ff */
[----:B------:R-:W-:-:S04]  /*3e00*/  FADD.FTZ R31, R33, R31 ;  /* 0x0000001f211f7221 */ /* 0x000fc80000010000 */
[----:B-1----:R-:W-:-:S05]  /*3e10*/  IMAD.WIDE.U32 R32, R32, 0x4, R60 ;  /* 0x0000000420207825 */ /* 0x002fca00078e003c */
[----:B------:R0:W-:Y:S02]  /*3e20*/  STG.E.64 desc[UR12][R32.64+0x4000], R30 ;  /* 0x0040001e20007986 */ /* 0x0001e4000c101b0c */
.L_x_2282:
[----:B------:R-:W-:Y:S01]  /*3e30*/  BSSY B0, `(.L_x_2283) ;  /* 0x00000d2000007945 */ /* 0x000fe20003800000 */
[----:B0-----:R-:W-:-:S03]  /*3e40*/  CS2R R30, SRZ ;  /* 0x00000000001e7805 */ /* 0x001fc6000001ff00 */
[----:B------:R-:W-:Y:S05]  /*3e50*/  @P1 BRA `(.L_x_2284) ;  /* 0x0000000c003c1947 */ /* 0x000fea0003800000 */
[----:B------:R-:W0:Y:S01]  /*3e60*/  S2R R33, SR_TID.X ;  /* 0x0000000000217919 */ /* 0x000e220000002100 */
[----:B------:R-:W-:Y:S01]  /*3e70*/  USHF.L.U32 UR5, UR11, 0x2, URZ ;  /* 0x000000020b057899 */ /* 0x000fe2000800063f */
[----:B------:R-:W-:Y:S01]  /*3e80*/  MOV R30, 0x50 ;  /* 0x00000050001e7802 */ /* 0x000fe20000000f00 */
[----:B------:R-:W-:Y:S02]  /*3e90*/  HFMA2.MMA R31, -RZ, RZ, 0, 2.384185791015625e-06 ;  /* 0x00000028ff1f7435 */ /* 0x000fe400000001ff */
[----:B------:R-:W-:Y:S01]  /*3ea0*/  ULOP3.LUT UR5, UR5, 0xc, URZ, 0xc0, !UPT ;  /* 0x0000000c05057892 */ /* 0x000fe2000f8ec03f */
[----:B------:R-:W-:-:S05]  /*3eb0*/  HFMA2.MMA R61, -RZ, RZ, 0, 2.384185791015625e-06 ;  /* 0x00000028ff3d7435 */ /* 0x000fca00000001ff */
[C---:B0-----:R-:W-:Y:S02]  /*3ec0*/  LEA.HI R34, R33.reuse, UR5, RZ, 0x1e ;  /* 0x0000000521227c11 */ /* 0x041fe4000f8ff0ff */
        /* <DEDUP_REMOVED lines=179> */
[C---:B------:R-:W-:Y:S01]  /*4a00*/  IADD3 R30, R34.reuse, 0x48, RZ ;  /* 0x00000048221e7810 */ /* 0x040fe20007ffe0ff */
        /* <DEDUP_REMOVED lines=20> */
.L_x_2284:
[----:B------:R-:W-:Y:S05]  /*4b50*/  BSYNC B0 ;  /* 0x0000000000007941 */ /* 0x000fea0003800000 */
.L_x_2283:
        /* <DEDUP_REMOVED lines=24> */
.L_x_2286:
[----:B------:R-:W-:Y:S05]  /*4ce0*/  BSYNC B0 ;  /* 0x0000000000007941 */ /* 0x000fea0003800000 */
.L_x_2285:
        /* <DEDUP_REMOVED lines=17> */
.L_x_2289:
[----:B------:R-:W2:Y:S04]  /*4e00*/  LD.E.STRONG.GPU R33, desc[UR12][R30.64] ;  /* 0x0000000c1e217980 */ /* 0x000ea8000c10f900 */
[----:B--2---:R-:W-:Y:S01]  /*4e10*/  CCTL.IVALL ;  /* 0x00000000ff00798f */ /* 0x004fe20002000000 */
[----:B------:R-:W-:Y:S05]  /*4e20*/  YIELD ;  /* 0x0000000000007946 */ /* 0x000fea0003800000 */
[----:B-----5:R-:W-:-:S04]  /*4e30*/  LOP3.LUT R33, R33, R32, RZ, 0x3c, !PT ;  /* 0x0000002021217212 */ /* 0x020fc800078e3cff */
[----:B------:R-:W-:-:S13]  /*4e40*/  ISETP.GT.AND P1, PT, R33, -0x1, PT ;  /* 0xffffffff2100780c */ /* 0x000fda0003f24270 */
[----:B------:R-:W-:Y:S05]  /*4e50*/  @P1 BRA `(.L_x_2289) ;  /* 0xfffffffc00e81947 */ /* 0x000fea000383ffff */
.L_x_2288:
[----:B------:R-:W-:Y:S05]  /*4e60*/  WARPSYNC.ALL ;  /* 0x0000000000007948 */ /* 0x000fea0003800000 */
[----:B------:R-:W-:Y:S06]  /*4e70*/  BAR.SYNC.DEFER_BLOCKING 0x0 ;  /* 0x0000000000007b1d */ /* 0x000fec0000010000 */
[----:B------:R-:W-:Y:S05]  /*4e80*/  BRA `(.L_x_2290) ;  /* 0x0000000000687947 */ /* 0x000fea0003800000 */
.L_x_2287:
        /* <DEDUP_REMOVED lines=18> */
.L_x_2292:
[----:B------:R-:W2:Y:S04]  /*4fb0*/  LD.E.STRONG.GPU R33, desc[UR12][R30.64] ;  /* 0x0000000c1e217980 */ /* 0x000ea8000c10f900 */
[----:B--2---:R-:W-:Y:S01]  /*4fc0*/  CCTL.IVALL ;  /* 0x00000000ff00798f */ /* 0x004fe20002000000 */
[----:B------:R-:W-:Y:S05]  /*4fd0*/  YIELD ;  /* 0x0000000000007946 */ /* 0x000fea0003800000 */
[----:B-----5:R-:W-:-:S04]  /*4fe0*/  LOP3.LUT R33, R33, R32, RZ, 0x3c, !PT ;  /* 0x0000002021217212 */ /* 0x020fc800078e3cff */
[----:B------:R-:W-:-:S13]  /*4ff0*/  ISETP.GT.AND P1, PT, R33, -0x1, PT ;  /* 0xffffffff2100780c */ /* 0x000fda0003f24270 */
[----:B------:R-:W-:Y:S05]  /*5000*/  @P1 BRA `(.L_x_2292) ;  /* 0xfffffffc00e81947 */ /* 0x000fea000383ffff */
.L_x_2291:
[----:B------:R-:W-:Y:S05]  /*5010*/  WARPSYNC.ALL ;  /* 0x0000000000007948 */ /* 0x000fea0003800000 */
[----:B------:R-:W-:Y:S06]  /*5020*/  BAR.SYNC.DEFER_BLOCKING 0x0 ;  /* 0x0000000000007b1d */ /* 0x000fec0000010000 */
.L_x_2290:
[----:B------:R-:W1:Y:S01]  /*5030*/  S2R R60, SR_TID.X ;  /* 0x00000000003c7919 */ /* 0x000e620000002100 */
[----:B------:R-:W2:Y:S01]  /*5040*/  LDL.LU R34, [R1+0xa8] ;  /* 0x0000a80001227983 */ /* 0x000ea20000300800 */
[----:B0-----:R-:W-:Y:S01]  /*5050*/  MOV R31, UR4 ;  /* 0x00000004001f7c02 */ /* 0x001fe20008000f00 */
[----:B------:R-:W0:Y:S01]  /*5060*/  S2UR UR14, SR_CgaCtaId ;  /* 0x00000000000e79c3 */ /* 0x000e220000008800 */
[----:B------:R-:W-:Y:S01]  /*5070*/  UMOV UR5, 0x400 ;  /* 0x0000040000057882 */ /* 0x000fe20000000000 */
[----:B------:R-:W-:Y:S01]  /*5080*/  USHF.L.U32 UR11, UR11, 0x2, URZ ;  /* 0x000000020b0b7899 */ /* 0x000fe2000800063f */
[----:B------:R-:W-:Y:S01]  /*5090*/  STL [R1+0xd8], R50 ;  /* 0x0000d83201007387 */ /* 0x000fe20000100800 */
[----:B-1----:R-:W-:Y:S01]  /*50a0*/  ISETP.GT.U32.AND P1, PT, R60, 0x7f, PT ;  /* 0x0000007f3c00780c */ /* 0x002fe20003f24070 */
[----:B------:R-:W-:Y:S02]  /*50b0*/  UIADD3 UR5, UR5, 0x3480, URZ ;  /* 0x0000348005057890 */ /* 0x000fe4000fffe03f */
[----:B------:R-:W-:Y:S10]  /*50c0*/  STL [R1+0xd4], R49 ;  /* 0x0000d43101007387 */ /* 0x000ff40000100800 */
[----:B------:R-:W1:Y:S08]  /*50d0*/  @!P1 LDC R30, c[0x0][0x10] ;  /* 0x00000400ff1e9b82 */ /* 0x000e700000000800 */
[----:B------:R-:W3:Y:S01]  /*50e0*/  @!P1 LDC.64 R32, c[0x0][0x260] ;  /* 0x00009800ff209b82 */ /* 0x000ee20000000a00 */
[----:B0-----:R-:W-:Y:S01]  /*50f0*/  ULEA UR5, UR14, UR5, 0x18 ;  /* 0x000000050e057291 */ /* 0x001fe2000f8ec03f */
[----:B------:R-:W-:Y:S01]  /*5100*/  STL [R1+0xd0], R47 ;  /* 0x0000d02f01007387 */ /* 0x000fe20000100800 */
[----:B------:R-:W-:Y:S01]  /*5110*/  ULOP3.LUT UR11, UR11, 0xc, URZ, 0xc0, !UPT ;  /* 0x0000000c0b0b7892 */ /* 0x000fe2000f8ec03f */
[----:B------:R-:W-:-:S02]  /*5120*/  ULDC.64 UR14, c[0x0][0x210] ;  /* 0x00008400000e7ab9 */ /* 0x000fc40000000a00 */
[----:B-----5:R-:W-:Y:S04]  /*5130*/  STL [R1+0xcc], R2 ;  /* 0x0000cc0201007387 */ /* 0x020fe80000100800 */
[----:B------:R-:W-:Y:S04]  /*5140*/  STL [R1+0xc8], R46 ;  /* 0x0000c82e01007387 */ /* 0x000fe80000100800 */
[----:B------:R-:W-:Y:S01]  /*5150*/  STL [R1+0xc4], R45 ;  /* 0x0000c42d01007387 */ /* 0x000fe20000100800 */
[----:B-1----:R-:W-:Y:S01]  /*5160*/  @!P1 IMAD R30, R30, R31, UR6 ;  /* 0x000000061e1e9e24 */ /* 0x002fe2000f8e021f */
[----:B------:R-:W-:-:S02]  /*5170*/  @!P1 LOP3.LUT R31, R60, 0x7fffffe0, RZ, 0xc0, !PT ;  /* 0x7fffffe03c1f9812 */ /* 0x000fc400078ec0ff */
[----:B------:R-:W-:Y:S02]  /*5180*/  STL [R1+0xc0], R29 ;  /* 0x0000c01d01007387 */ /* 0x000fe40000100800 */
[----:B------:R-:W-:Y:S02]  /*5190*/  @!P1 LEA R30, R30, R31, 0x7 ;  /* 0x0000001f1e1e9211 */ /* 0x000fe400078e38ff */
[----:B------:R-:W-:Y:S01]  /*51a0*/  STL [R1+0xbc], R28 ;  /* 0x0000bc1c01007387 */ /* 0x000fe20000100800 */
[----:B------:R-:W-:-:S04]  /*51b0*/  @!P1 LOP3.LUT R31, R60, 0x1f, RZ, 0xc0, !PT ;  /* 0x0000001f3c1f9812 */ /* 0x000fc800078ec0ff */
[----:B------:R-:W-:-:S04]  /*51c0*/  @!P1 IADD3 R30, R30, R31, RZ ;  /* 0x0000001f1e1e9210 */ /* 0x000fc80007ffe0ff */
[----:B------:R-:W-:-:S05]  /*51d0*/  @!P1 SHF.L.U32 R30, R30, 0x1, RZ ;  /* 0x000000011e1e9819 */ /* 0x000fca00000006ff */
[----:B---3--:R-:W-:-:S06]  /*51e0*/  @!P1 IMAD.WIDE.U32 R30, R30, 0x4, R32 ;  /* 0x000000041e1e9825 */ /* 0x008fcc00078e0020 */
[----:B------:R-:W3:Y:S01]  /*51f0*/  @!P1 LDG.E.64 R30, desc[UR12][R30.64] ;  /* 0x0000000c1e1e9981 */ /* 0x000ee2000c1e1b00 */
[----:B------:R-:W-:-:S06]  /*5200*/  HFMA2.MMA R32, -RZ, RZ, 0, 0 ;  /* 0x00000000ff207435 */ /* 0x000fcc00000001ff */
        /* <DEDUP_REMOVED lines=29> */
[----:B--2---:R-:W-:Y:S02]  /*53e0*/  IADD3 R30, R34, -UR11, RZ ;  /* 0x8000000b221e7c10 */ /* 0x004fe4000fffe0ff */
[----:B------:R-:W2:Y:S02]  /*53f0*/  LDL.LU R34, [R1+0x60] ;  /* 0x0000600001227983 */ /* 0x000ea40000300800 */
[----:B------:R-:W-:Y:S01]  /*5400*/  LEA R30, R30, UR5, 0x3 ;  /* 0x000000051e1e7c11 */ /* 0x000fe2000f8e18ff */
[----:B------:R-:W-:Y:S06]  /*5410*/  BAR.SYNC.DEFER_BLOCKING 0x0 ;  /* 0x0000000000007b1d */ /* 0x000fec0000010000 */
[----:B------:R-:W3:Y:S04]  /*5420*/  LDL.LU R31, [R1+0x3c] ;  /* 0x00003c00011f7983 */ /* 0x000ee80000300800 */
[----:B------:R-:W4:Y:S04]  /*5430*/  LDL.LU R50, [R1+0x54] ;  /* 0x0000540001327983 */ /* 0x000f280000300800 */
[----:B------:R-:W4:Y:S04]  /*5440*/  LDL.LU R49, [R1+0x4c] ;  /* 0x00004c0001317983 */ /* 0x000f280000300800 */
[----:B------:R-:W4:Y:S04]  /*5450*/  LDL.LU R47, [R1+0x44] ;  /* 0x00004400012f7983 */ /* 0x000f280000300800 */
[----:B------:R0:W1:Y:S04]  /*5460*/  LDS.64 R32, [R30] ;  /* 0x000000001e207984 */ /* 0x0000680000000a00 */
[----:B------:R-:W4:Y:S04]  /*5470*/  LDL.LU R2, [R1+0x5c] ;  /* 0x00005c0001027983 */ /* 0x000f280000300800 */
[----:B------:R-:W4:Y:S04]  /*5480*/  LDL.LU R46, [R1+0x40] ;  /* 0x00004000012e7983 */ /* 0x000f280000300800 */
[----:B------:R-:W4:Y:S04]  /*5490*/  LDL.LU R45, [R1+0x58] ;  /* 0x00005800012d7983 */ /* 0x000f280000300800 */
[----:B------:R-:W4:Y:S04]  /*54a0*/  LDL.LU R29, [R1+0x50] ;  /* 0x00005000011d7983 */ /* 0x000f280000300800 */
[----:B------:R-:W4:Y:S04]  /*54b0*/  LDL.LU R28, [R1+0x48] ;  /* 0x00004800011c7983 */ /* 0x000f280000300800 */
[----:B0-----:R-:W4:Y:S01]  /*54c0*/  LDL.LU R30, [R1+0x24] ;  /* 0x00002400011e7983 */ /* 0x001f220000300800 */
[C-C-:B-1----:R-:W-:Y:S01]  /*54d0*/  FFMA.FTZ R6, R0.reuse, R6, -R32.reuse ;  /* 0x0000000600067223 */ /* 0x142fe20000010820 */
[C-C-:B------:R-:W-:Y:S01]  /*54e0*/  FFMA.FTZ R41, R0.reuse, R41, -R32.reuse ;  /* 0x0000002900297223 */ /* 0x140fe20000010820 */
[C-C-:B------:R-:W-:Y:S01]  /*54f0*/  FFMA.FTZ R37, R0.reuse, R37, -R32.reuse ;  /* 0x0000002500257223 */ /* 0x140fe20000010820 */
[C-C-:B------:R-:W-:Y:S01]  /*5500*/  FFMA.FTZ R8, R0.reuse, R8, -R32.reuse ;  /* 0x0000000800087223 */ /* 0x140fe20000010820 */
[C-C-:B------:R-:W-:Y:S01]  /*5510*/  FFMA.FTZ R12, R0.reuse, R12, -R32.reuse ;  /* 0x0000000c000c7223 */ /* 0x140fe20000010820 */
[C-C-:B------:R-:W-:Y:S01]  /*5520*/  FFMA.FTZ R16, R0.reuse, R16, -R32.reuse ;  /* 0x0000001000107223 */ /* 0x140fe20000010820 */
[C-C-:B------:R-:W-:Y:S01]  /*5530*/  FFMA.FTZ R20, R0.reuse, R20, -R32.reuse ;  /* 0x0000001400147223 */ /* 0x140fe20000010820 */
[----:B------:R-:W-:-:S02]  /*5540*/  FFMA.FTZ R0, R0, R24, -R32 ;  /* 0x0000001800007223 */ /* 0x000fc40000010820 */
[----:B------:R-:W4:Y:S01]  /*5550*/  LDL.LU R24, [R1+0x38] ;  /* 0x0000380001187983 */ /* 0x000f220000300800 */
[C-C-:B------:R-:W-:Y:S01]  /*5560*/  FFMA.FTZ R44, R3.reuse, R44, -R32.reuse ;  /* 0x0000002c032c7223 */ /* 0x140fe20000010820 */
[C-C-:B------:R-:W-:Y:S01]  /*5570*/  FFMA.FTZ R43, R4.reuse, R43, -R32.reuse ;  /* 0x0000002b042b7223 */ /* 0x140fe20000010820 */
[C-C-:B------:R-:W-:Y:S01]  /*5580*/  FFMA.FTZ R40, R3.reuse, R40, -R32.reuse ;  /* 0x0000002803287223 */ /* 0x140fe20000010820 */
[----:B------:R-:W4:Y:S01]  /*5590*/  LDL.LU R61, [R1+0x20] ;  /* 0x00002000013d7983 */ /* 0x000f220000300800 */
[C-C-:B------:R-:W-:Y:S01]  /*55a0*/  FFMA.FTZ R36, R3.reuse, R36, -R32.reuse ;  /* 0x0000002403247223 */ /* 0x140fe20000010820 */
[C-C-:B------:R-:W-:Y:S01]  /*55b0*/  FFMA.FTZ R9, R3.reuse, R9, -R32.reuse ;  /* 0x0000000903097223 */ /* 0x140fe20000010820 */
[C-C-:B------:R-:W-:Y:S01]  /*55c0*/  FFMA.FTZ R13, R3.reuse, R13, -R32.reuse ;  /* 0x0000000d030d7223 */ /* 0x140fe20000010820 */
[----:B------:R-:W4:Y:S01]  /*55d0*/  LDL.LU R60, [R1+0x14] ;  /* 0x00001400013c7983 */ /* 0x000f220000300800 */
        /* <DEDUP_REMOVED lines=17> */
[----:B------:R-:W-:Y:S01]  /*56f0*/  FFMA.FTZ R5, R5, R27, -R32 ;  /* 0x0000001b05057223 */ /* 0x000fe20000010820 */
[----:B--2---:R-:W-:-:S02]  /*5700*/  FFMA.FTZ R6, R34, -R33, R6 ;  /* 0x8000002122067223 */ /* 0x004fc40000010006 */
[----:B------:R-:W2:Y:S04]  /*5710*/  LDL.LU R34, [R1+0x10] ;  /* 0x0000100001227983 */ /* 0x000ea80000300800 */
[----:B------:R-:W2:Y:S01]  /*5720*/  LDL.LU R32, [R1+0xc] ;  /* 0x00000c0001207983 */ /* 0x000ea20000300800 */
[----:B---3--:R-:W-:-:S03]  /*5730*/  FFMA.FTZ R44, R31, -R33, R44 ;  /* 0x800000211f2c7223 */ /* 0x008fc6000001002c */
[----:B------:R-:W3:Y:S01]  /*5740*/  LDL.LU R31, [R1+0x8] ;  /* 0x00000800011f7983 */ /* 0x000ee20000300800 */
[----:B----4-:R-:W-:-:S03]  /*5750*/  FFMA.FTZ R43, R50, -R33, R43 ;  /* 0x80000021322b7223 */ /* 0x010fc6000001002b */
[----:B------:R-:W4:Y:S01]  /*5760*/  LDL.LU R50, [R1+0xd8] ;  /* 0x0000d80001327983 */ /* 0x000f220000300800 */
[----:B------:R-:W-:-:S03]  /*5770*/  FFMA.FTZ R42, R49, -R33, R42 ;  /* 0x80000021312a7223 */ /* 0x000fc6000001002a */
        /* <DEDUP_REMOVED lines=10> */
[----:B------:R0:W5:Y:S01]  /*5820*/  LDL.LU R29, [R1+0xc0] ;  /* 0x0000c000011d7983 */ /* 0x0001620000300800 */
[----:B------:R-:W-:-:S03]  /*5830*/  FFMA.FTZ R36, R28, -R33, R36 ;  /* 0x800000211c247223 */ /* 0x000fc60000010024 */
[----:B------:R0:W5:Y:S01]  /*5840*/  LDL.LU R28, [R1+0xbc] ;  /* 0x0000bc00011c7983 */ /* 0x0001620000300800 */
[----:B------:R-:W-:-:S03]  /*5850*/  FFMA.FTZ R7, R30, -R33, R7 ;  /* 0x800000211e077223 */ /* 0x000fc60000010007 */
[----:B------:R-:W4:Y:S01]  /*5860*/  LDL.LU R30, [R1+0x78] ;  /* 0x00007800011e7983 */ /* 0x000f220000300800 */
[----:B------:R-:W-:-:S03]  /*5870*/  FFMA.FTZ R35, R24, -R33, R35 ;  /* 0x8000002118237223 */ /* 0x000fc60000010023 */
[----:B------:R-:W4:Y:S01]  /*5880*/  LDL.LU R24, [R1+0xa0] ;  /* 0x0000a00001187983 */ /* 0x000f220000300800 */
[----:B--2---:R-:W-:-:S03]  /*5890*/  FFMA.FTZ R10, R34, -R33, R10 ;  /* 0x80000021220a7223 */ /* 0x004fc6000001000a */
[----:B------:R-:W2:Y:S01]  /*58a0*/  LDL.LU R34, [R1+0x98] ;  /* 0x0000980001227983 */ /* 0x000ea20000300800 */
[----:B------:R-:W-:-:S03]  /*58b0*/  FFMA.FTZ R11, R32, -R33, R11 ;  /* 0x80000021200b7223 */ /* 0x000fc6000001000b */
[----:B------:R-:W2:Y:S01]  /*58c0*/  LDL.LU R32, [R1+0x9c] ;  /* 0x00009c0001207983 */ /* 0x000ea20000300800 */
[----:B---3--:R-:W-:-:S03]  /*58d0*/  FFMA.FTZ R12, R31, -R33, R12 ;  /* 0x800000211f0c7223 */ /* 0x008fc6000001000c */
[----:B------:R-:W3:Y:S01]  /*58e0*/  LDL.LU R31, [R1+0x90] ;  /* 0x00009000011f7983 */ /* 0x000ee20000300800 */
        /* <DEDUP_REMOVED lines=12> */
[-C--:B----4-:R-:W-:Y:S01]  /*59b0*/  FFMA.FTZ R23, R50, -R33.reuse, R23 ;  /* 0x8000002132177223 */ /* 0x090fe20000010017 */
[-C--:B------:R-:W-:Y:S01]  /*59c0*/  FFMA.FTZ R0, R49, -R33.reuse, R0 ;  /* 0x8000002131007223 */ /* 0x080fe20000010000 */
[----:B------:R-:W-:Y:S01]  /*59d0*/  FFMA.FTZ R3, R47, -R33, R3 ;  /* 0x800000212f037223 */ /* 0x000fe20000010003 */
[C---:B------:R-:W-:Y:S01]  /*59e0*/  FMUL.FTZ R43, R2.reuse, R43 ;  /* 0x0000002b022b7220 */ /* 0x040fe20000410000 */
[----:B------:R-:W-:Y:S01]  /*59f0*/  FMUL.FTZ R42, R2, R42 ;  /* 0x0000002a022a7220 */ /* 0x000fe20000410000 */
[----:B------:R-:W-:-:S04]  /*5a00*/  FFMA.FTZ R46, R46, -R33, R4 ;  /* 0x800000212e2e7223 */ /* 0x000fc80000010004 */
[----:B------:R-:W-:Y:S01]  /*5a10*/  F2FP.F16.F32.PACK_AB R42, R42, R43 ;  /* 0x0000002b2a2a723e */ /* 0x000fe200000000ff */
[----:B------:R-:W-:Y:S01]  /*5a20*/  FFMA.FTZ R33, R45, -R33, R5 ;  /* 0x800000212d217223 */ /* 0x000fe20000010005 */
[C---:B------:R-:W-:Y:S01]  /*5a30*/  FMUL.FTZ R6, R2.reuse, R6 ;  /* 0x0000000602067220 */ /* 0x040fe20000410000 */
[C---:B------:R-:W-:Y:S01]  /*5a40*/  FMUL.FTZ R44, R2.reuse, R44 ;  /* 0x0000002c022c7220 */ /* 0x040fe20000410000 */
[C---:B------:R-:W-:Y:S01]  /*5a50*/  FMUL.FTZ R41, R2.reuse, R41 ;  /* 0x0000002902297220 */ /* 0x040fe20000410000 */
[C---:B------:R-:W-:Y:S01]  /*5a60*/  FMUL.FTZ R40, R2.reuse, R40 ;  /* 0x0000002802287220 */ /* 0x040fe20000410000 */
[----:B------:R-:W-:Y:S01]  /*5a70*/  FMUL.FTZ R39, R2, R39 ;  /* 0x0000002702277220 */ /* 0x000fe20000410000 */
[----:B------:R-:W-:Y:S02]  /*5a80*/  IADD3 R4, P1, R30, UR14, RZ ;  /* 0x0000000e1e047c10 */ /* 0x000fe4000ff3e0ff */
[----:B------:R-:W4:Y:S01]  /*5a90*/  LDL.LU R30, [R1+0x94] ;  /* 0x00009400011e7983 */ /* 0x000f220000300800 */
[C---:B------:R-:W-:Y:S01]  /*5aa0*/  FMUL.FTZ R38, R2.reuse, R38 ;  /* 0x0000002602267220 */ /* 0x040fe20000410000 */
[----:B------:R-:W-:-:S02]  /*5ab0*/  FMUL.FTZ R37, R2, R37 ;  /* 0x0000002502257220 */ /* 0x000fc40000410000 */
[----:B------:R-:W4:Y:S01]  /*5ac0*/  LDL.LU R43, [R1+0x88] ;  /* 0x00008800012b7983 */ /* 0x000f220000300800 */
        /* <DEDUP_REMOVED lines=23> */
[----:B------:R-:W-:Y:S01]  /*5c40*/  FMUL.FTZ R33, R2, R33 ;  /* 0x0000002102217220 */ /* 0x000fe20000410000 */
[----:B--2---:R-:W-:-:S02]  /*5c50*/  IADD3 R2, P1, R34, UR14, RZ ;  /* 0x0000000e22027c10 */ /* 0x004fc4000ff3e0ff */
[----:B------:R-:W2:Y:S01]  /*5c60*/  LDL.LU R34, [R1+0x8c] ;  /* 0x00008c0001227983 */ /* 0x000ea20000300800 */
[----:B------:R-:W-:Y:S02]  /*5c70*/  F2FP.F16.F32.PACK_AB R6, R44, R6 ;  /* 0x000000062c06723e */ /* 0x000fe400000000ff */
[----:B------:R-:W-:Y:S02]  /*5c80*/  PRMT R25, R42, 0x7632, R25 ;  /* 0x000076322a197816 */ /* 0x000fe40000000019 */
[----:B------:R-:W-:Y:S01]  /*5c90*/  PRMT R3, R6, 0x7632, R3 ;  /* 0x0000763206037816 */ /* 0x000fe20000000003 */
[----:B------:R1:W-:Y:S01]  /*5ca0*/  STG.E.U16 desc[UR12][R4.64], R6 ;  /* 0x0000000604007986 */ /* 0x0003e2000c10150c */
[----:B------:R-:W-:Y:S02]  /*5cb0*/  F2FP.F16.F32.PACK_AB R40, R40, R41 ;  /* 0x000000292828723e */ /* 0x000fe400000000ff */
[----:B------:R-:W-:Y:S01]  /*5cc0*/  F2FP.F16.F32.PACK_AB R38, R38, R39 ;  /* 0x000000272626723e */ /* 0x000fe200000000ff */
[----:B------:R0:W-:Y:S01]  /*5cd0*/  STG.E.U16 desc[UR12][R4.64+0x2], R3 ;  /* 0x0000020304007986 */ /* 0x0001e2000c10150c */
[----:B------:R-:W-:-:S03]  /*5ce0*/  F2FP.F16.F32.PACK_AB R36, R36, R37 ;  /* 0x000000252424723e */ /* 0x000fc600000000ff */
[----:B------:R-:W-:Y:S01]  /*5cf0*/  STG.E.U16 desc[UR12][R4.64+0x4], R42 ;  /* 0x0000042a04007986 */ /* 0x000fe2000c10150c */
[----:B------:R-:W-:-:S03]  /*5d00*/  PRMT R26, R40, 0x7632, R26 ;  /* 0x00007632281a7816 */ /* 0x000fc6000000001a */
[----:B------:R3:W-:Y:S01]  /*5d10*/  STG.E.U16 desc[UR12][R4.64+0x6], R25 ;  /* 0x0000061904007986 */ /* 0x0007e2000c10150c */
[----:B-1----:R-:W-:Y:S02]  /*5d20*/  PRMT R6, R38, 0x7632, R6 ;  /* 0x0000763226067816 */ /* 0x002fe40000000006 */
[----:B0-----:R-:W-:Y:S02]  /*5d30*/  IADD3.X R3, R32, UR15, RZ, P1, !PT ;  /* 0x0000000f20037c10 */ /* 0x001fe40008ffe4ff */
[----:B------:R-:W2:Y:S01]  /*5d40*/  LDL.LU R32, [R1+0x80] ;  /* 0x0000800001207983 */ /* 0x000ea20000300800 */
[----:B------:R-:W-:Y:S02]  /*5d50*/  PRMT R27, R36, 0x7632, R27 ;  /* 0x00007632241b7816 */ /* 0x000fe4000000001b */
[----:B---3--:R-:W-:Y:S02]  /*5d60*/  IADD3 R4, P1, R31, UR14, RZ ;  /* 0x0000000e1f047c10 */ /* 0x008fe4000ff3e0ff */
[----:B------:R-:W3:Y:S01]  /*5d70*/  LDL.LU R31, [R1+0x84] ;  /* 0x00008400011f7983 */ /* 0x000ee20000300800 */
[----:B------:R-:W-:-:S02]  /*5d80*/  F2FP.F16.F32.PACK_AB R7, R7, R35 ;  /* 0x000000230707723e */ /* 0x000fc400000000ff */
[----:B------:R-:W-:Y:S01]  /*5d90*/  F2FP.F16.F32.PACK_AB R8, R9, R8 ;  /* 0x000000080908723e */ /* 0x000fe200000000ff */
[----:B------:R-:W-:Y:S04]  /*5da0*/  STG.E.U16 desc[UR12][R2.64], R40 ;  /* 0x0000002802007986 */ /* 0x000fe8000c10150c */
[----:B------:R-:W-:Y:S04]  /*5db0*/  STG.E.U16 desc[UR12][R2.64+0x2], R26 ;  /* 0x0000021a02007986 */ /* 0x000fe8000c10150c */
[----:B------:R-:W-:Y:S01]  /*5dc0*/  STG.E.U16 desc[UR12][R2.64+0x4], R38 ;  /* 0x0000042602007986 */ /* 0x000fe2000c10150c */
[----:B----4-:R-:W-:-:S03]  /*5dd0*/  IADD3.X R5, R30, UR15, RZ, P1, !PT ;  /* 0x0000000f1e057c10 */ /* 0x010fc60008ffe4ff */
[----:B------:R0:W-:Y:S04]  /*5de0*/  STG.E.U16 desc[UR12][R2.64+0x6], R6 ;  /* 0x0000060602007986 */ /* 0x0001e8000c10150c */
[----:B------:R-:W4:Y:S01]  /*5df0*/  LDL.LU R30, [R1+0x74] ;  /* 0x00007400011e7983 */ /* 0x000f220000300800 */
[----:B------:R-:W-:-:S03]  /*5e00*/  PRMT R9, R7, 0x7632, R9 ;  /* 0x0000763207097816 */ /* 0x000fc60000000009 */
[----:B------:R1:W-:Y:S01]  /*5e10*/  STG.E.U16 desc[UR12][R4.64+0x2], R27 ;  /* 0x0000021b04007986 */ /* 0x0003e2000c10150c */
[----:B------:R-:W-:Y:S02]  /*5e20*/  F2FP.F16.F32.PACK_AB R10, R11, R10 ;  /* 0x0000000a0b0a723e */ /* 0x000fe400000000ff */
[----:B0-----:R-:W-:Y:S02]  /*5e30*/  IADD3 R2, P1, R43, UR14, RZ ;  /* 0x0000000e2b027c10 */ /* 0x001fe4000ff3e0ff */
[----:B------:R-:W-:Y:S01]  /*5e40*/  PRMT R11, R8, 0x7632, R11 ;  /* 0x00007632080b7816 */ /* 0x000fe2000000000b */
[----:B-1----:R-:W4:Y:S04]  /*5e50*/  LDL.LU R27, [R1+0x7c] ;  /* 0x00007c00011b7983 */ /* 0x002f280000300800 */
[----:B------:R-:W4:Y:S04]  /*5e60*/  LDL.LU R26, [R1+0x70] ;  /* 0x00007000011a7983 */ /* 0x000f280000300800 */
[----:B------:R-:W-:Y:S04]  /*5e70*/  STG.E.U16 desc[UR12][R4.64], R36 ;  /* 0x0000002404007986 */ /* 0x000fe8000c10150c */
[----:B------:R0:W-:Y:S04]  /*5e80*/  STG.E.U16 desc[UR12][R4.64+0x4], R7 ;  /* 0x0000040704007986 */ /* 0x0001e8000c10150c */
[----:B------:R-:W-:Y:S04]  /*5e90*/  STG.E.U16 desc[UR12][R4.64+0x6], R9 ;  /* 0x0000060904007986 */ /* 0x000fe8000c10150c */
[----:B------:R-:W4:Y:S01]  /*5ea0*/  LDL.LU R25, [R1+0x6c] ;  /* 0x00006c0001197983 */ /* 0x000f220000300800 */
[----:B0-----:R-:W-:-:S02]  /*5eb0*/  PRMT R7, R10, 0x7632, R7 ;  /* 0x000076320a077816 */ /* 0x001fc40000000007 */
[----:B--2---:R-:W-:-:S05]  /*5ec0*/  IADD3.X R3, R34, UR15, RZ, P1, !PT ;  /* 0x0000000f22037c10 */ /* 0x004fca0008ffe4ff */
[----:B------:R0:W-:Y:S04]  /*5ed0*/  STG.E.U16 desc[UR12][R2.64+0x2], R11 ;  /* 0x0000020b02007986 */ /* 0x0001e8000c10150c */
[----:B------:R1:W-:Y:S04]  /*5ee0*/  STG.E.U16 desc[UR12][R2.64+0x4], R10 ;  /* 0x0000040a02007986 */ /* 0x0003e8000c10150c */
[----:B0-----:R-:W2:Y:S04]  /*5ef0*/  LDL.LU R11, [R1+0x64] ;  /* 0x00006400010b7983 */ /* 0x001ea80000300800 */
[----:B-1----:R-:W2:Y:S01]  /*5f00*/  LDL.LU R10, [R1+0x68] ;  /* 0x00006800010a7983 */ /* 0x002ea20000300800 */
[----:B------:R-:W-:-:S02]  /*5f10*/  F2FP.F16.F32.PACK_AB R12, R13, R12 ;  /* 0x0000000c0d0c723e */ /* 0x000fc400000000ff */
[----:B------:R-:W-:Y:S02]  /*5f20*/  IADD3 R4, P1, R32, UR14, RZ ;  /* 0x0000000e20047c10 */ /* 0x000fe4000ff3e0ff */
[----:B------:R-:W-:Y:S01]  /*5f30*/  F2FP.F16.F32.PACK_AB R14, R15, R14 ;  /* 0x0000000e0f0e723e */ /* 0x000fe200000000ff */
[----:B------:R-:W-:Y:S01]  /*5f40*/  STG.E.U16 desc[UR12][R2.64], R8 ;  /* 0x0000000802007986 */ /* 0x000fe2000c10150c */
[----:B------:R-:W-:-:S03]  /*5f50*/  PRMT R9, R12, 0x7632, R9 ;  /* 0x000076320c097816 */ /* 0x000fc60000000009 */
[----:B------:R0:W-:Y:S01]  /*5f60*/  STG.E.U16 desc[UR12][R2.64+0x6], R7 ;  /* 0x0000060702007986 */ /* 0x0001e2000c10150c */
[----:B---3--:R-:W-:Y:S02]  /*5f70*/  IADD3.X R5, R31, UR15, RZ, P1, !PT ;  /* 0x0000000f1f057c10 */ /* 0x008fe40008ffe4ff */
[----:B------:R-:W-:Y:S02]  /*5f80*/  F2FP.F16.F32.PACK_AB R16, R17, R16 ;  /* 0x000000101110723e */ /* 0x000fe400000000ff */
[----:B------:R-:W-:Y:S01]  /*5f90*/  F2FP.F16.F32.PACK_AB R18, R19, R18 ;  /* 0x000000121312723e */ /* 0x000fe200000000ff */
[----:B------:R-:W-:Y:S01]  /*5fa0*/  STG.E.U16 desc[UR12][R4.64], R12 ;  /* 0x0000000c04007986 */ /* 0x000fe2000c10150c */
[----:B0-----:R-:W-:-:S03]  /*5fb0*/  PRMT R3, R14, 0x7632, R3 ;  /* 0x000076320e037816 */ /* 0x001fc60000000003 */
[----:B------:R-:W-:Y:S01]  /*5fc0*/  STG.E.U16 desc[UR12][R4.64+0x2], R9 ;  /* 0x0000020904007986 */ /* 0x000fe2000c10150c */
[----:B------:R-:W-:-:S03]  /*5fd0*/  PRMT R8, R16, 0x7632, R8 ;  /* 0x0000763210087816 */ /* 0x000fc60000000008 */
[----:B------:R-:W-:Y:S01]  /*5fe0*/  STG.E.U16 desc[UR12][R4.64+0x4], R14 ;  /* 0x0000040e04007986 */ /* 0x000fe2000c10150c */
[----:B------:R-:W-:-:S03]  /*5ff0*/  F2FP.F16.F32.PACK_AB R20, R21, R20 ;  /* 0x000000141514723e */ /* 0x000fc600000000ff */
[----:B------:R0:W-:Y:S01]  /*6000*/  STG.E.U16 desc[UR12][R4.64+0x6], R3 ;  /* 0x0000060304007986 */ /* 0x0001e2000c10150c */
[----:B----4-:R-:W-:Y:S02]  /*6010*/  IADD3 R6, P1, R30, UR14, RZ ;  /* 0x0000000e1e067c10 */ /* 0x010fe4000ff3e0ff */
[----:B------:R-:W-:Y:S02]  /*6020*/  F2FP.F16.F32.PACK_AB R22, R23, R22 ;  /* 0x000000161716723e */ /* 0x000fe400000000ff */
[----:B0-----:R-:W-:Y:S02]  /*6030*/  PRMT R5, R18, 0x7632, R5 ;  /* 0x0000763212057816 */ /* 0x001fe40000000005 */
[----:B------:R-:W-:Y:S02]  /*6040*/  IADD3.X R7, R27, UR15, RZ, P1, !PT ;  /* 0x0000000f1b077c10 */ /* 0x000fe40008ffe4ff */
[----:B------:R-:W-:-:S03]  /*6050*/  IADD3 R2, P1, R26, UR14, RZ ;  /* 0x0000000e1a027c10 */ /* 0x000fc6000ff3e0ff */
[----:B------:R-:W-:Y:S01]  /*6060*/  STG.E.U16 desc[UR12][R6.64], R16 ;  /* 0x0000001006007986 */ /* 0x000fe2000c10150c */
[----:B------:R-:W-:-:S03]  /*6070*/  F2FP.F16.F32.PACK_AB R0, R24, R0 ;  /* 0x000000001800723e */ /* 0x000fc600000000ff */
[----:B------:R0:W-:Y:S01]  /*6080*/  STG.E.U16 desc[UR12][R6.64+0x2], R8 ;  /* 0x0000020806007986 */ /* 0x0001e2000c10150c */
[----:B------:R-:W-:-:S03]  /*6090*/  F2FP.F16.F32.PACK_AB R33, R33, R46 ;  /* 0x0000002e2121723e */ /* 0x000fc600000000ff */
[----:B------:R-:W-:Y:S04]  /*60a0*/  STG.E.U16 desc[UR12][R6.64+0x4], R18 ;  /* 0x0000041206007986 */ /* 0x000fe8000c10150c */
[----:B------:R1:W-:Y:S01]  /*60b0*/  STG.E.U16 desc[UR12][R6.64+0x6], R5 ;  /* 0x0000060506007986 */ /* 0x0003e2000c10150c */
[----:B------:R-:W-:Y:S02]  /*60c0*/  IADD3.X R3, R25, UR15, RZ, P1, !PT ;  /* 0x0000000f19037c10 */ /* 0x000fe40008ffe4ff */
[----:B0-----:R-:W-:Y:S02]  /*60d0*/  PRMT R8, R22, 0x7632, R8 ;  /* 0x0000763216087816 */ /* 0x001fe40000000008 */
[----:B-1----:R-:W-:Y:S01]  /*60e0*/  PRMT R7, R20, 0x7632, R7 ;  /* 0x0000763214077816 */ /* 0x002fe20000000007 */
[----:B------:R-:W-:Y:S01]  /*60f0*/  STG.E.U16 desc[UR12][R2.64], R20 ;  /* 0x0000001402007986 */ /* 0x000fe2000c10150c */
[----:B------:R-:W-:-:S03]  /*6100*/  PRMT R6, R33, 0x7632, R6 ;  /* 0x0000763221067816 */ /* 0x000fc60000000006 */
[----:B------:R-:W-:Y:S04]  /*6110*/  STG.E.U16 desc[UR12][R2.64+0x2], R7 ;  /* 0x0000020702007986 */ /* 0x000fe8000c10150c */
[----:B------:R-:W-:Y:S04]  /*6120*/  STG.E.U16 desc[UR12][R2.64+0x4], R22 ;  /* 0x0000041602007986 */ /* 0x000fe8000c10150c */
[----:B------:R0:W-:Y:S02]  /*6130*/  STG.E.U16 desc[UR12][R2.64+0x6], R8 ;  /* 0x0000060802007986 */ /* 0x0001e4000c10150c */
[----:B0-----:R-:W-:Y:S01]  /*6140*/  PRMT R3, R0, 0x7632, R3 ;  /* 0x0000763200037816 */ /* 0x001fe20000000003 */
[----:B------:R-:W-:Y:S01]  /*6150*/  ULOP3.LUT UR4, UR4, 0x1, URZ, 0x3c, !UPT ;  /* 0x0000000104047892 */ /* 0x000fe2000f8e3c3f */
[----:B------:R-:W-:Y:S01]  /*6160*/  UMOV UR5, UR10 ;  /* 0x0000000a00057c82 */ /* 0x000fe20008000000 */
[----:B------:R-:W-:Y:S01]  /*6170*/  UMOV UR11, UR9 ;  /* 0x00000009000b7c82 */ /* 0x000fe20008000000 */
[----:B--2---:R-:W-:-:S04]  /*6180*/  IADD3 R4, P1, R11, UR14, RZ ;  /* 0x0000000e0b047c10 */ /* 0x004fc8000ff3e0ff */
[----:B------:R-:W-:-:S05]  /*6190*/  IADD3.X R5, R10, UR15, RZ, P1, !PT ;  /* 0x0000000f0a057c10 */ /* 0x000fca0008ffe4ff */
[----:B------:R2:W-:Y:S04]  /*61a0*/  STG.E.U16 desc[UR12][R4.64], R0 ;  /* 0x0000000004007986 */ /* 0x0005e8000c10150c */
[----:B------:R2:W-:Y:S04]  /*61b0*/  STG.E.U16 desc[UR12][R4.64+0x2], R3 ;  /* 0x0000020304007986 */ /* 0x0005e8000c10150c */
[----:B------:R2:W-:Y:S04]  /*61c0*/  STG.E.U16 desc[UR12][R4.64+0x4], R33 ;  /* 0x0000042104007986 */ /* 0x0005e8000c10150c */
[----:B------:R2:W-:Y:S01]  /*61d0*/  STG.E.U16 desc[UR12][R4.64+0x6], R6 ;  /* 0x0000060604007986 */ /* 0x0005e2000c10150c */
[----:B------:R-:W-:Y:S05]  /*61e0*/  @!P0 BRA `(.L_x_2293) ;  /* 0xffffffa000c88947 */ /* 0x000fea000383ffff */
.L_x_2281:
        /* <DEDUP_REMOVED lines=10> */
[----:B------:R-:W0:Y:S01]  /*6290*/  LDC.64 R14, c[0x0][0x258] ;  /* 0x00009600ff0e7b82 */ /* 0x000e220000000a00 */
[----:B------:R-:W1:Y:S01]  /*62a0*/  S2R R56, SR_TID.X ;  /* 0x0000000000387919 */ /* 0x000e620000002100 */
[----:B--2---:R-:W-:Y:S01]  /*62b0*/  HFMA2.MMA R5, -RZ, RZ, 0, 1.1920928955078125e-06 ;  /* 0x00000014ff057435 */ /* 0x004fe200000001ff */
        /* <DEDUP_REMOVED lines=43> */
.L_x_2310:
        /* <DEDUP_REMOVED lines=45> */
.L_x_2297:
[----:B------:R-:W-:Y:S05]  /*6840*/  BSYNC B1 ;  /* 0x0000000000017941 */ /* 0x000fea0003800000 */
.L_x_2296:
        /* <DEDUP_REMOVED lines=21> */
.L_x_2300:
[----:B------:R-:W2:Y:S04]  /*69a0*/  LDG.E.64 R16, desc[UR12][R14.64+-0x32000] ;  /* 0xfce0000c0e107981 */ /* 0x000ea8000c1e1b00 */
[----:B------:R-:W3:Y:S04]  /*69b0*/  LDG.E.64 R18, desc[UR12][R14.64+-0x19000] ;  /* 0xfe70000c0e127981 */ /* 0x000ee8000c1e1b00 */
[----:B------:R-:W4:Y:S04]  /*69c0*/  LDG.E.64 R20, desc[UR12][R14.64] ;  /* 0x0000000c0e147981 */ /* 0x000f28000c1e1b00 */
        /* <DEDUP_REMOVED lines=52> */
.L_x_2299:
[----:B------:R-:W-:Y:S05]  /*6d10*/  BSYNC B1 ;  /* 0x0000000000017941 */ /* 0x000fea0003800000 */
.L_x_2298:
        /* <DEDUP_REMOVED lines=11> */
[----:B------:R-:W4:Y:S04]  /*6dd0*/  LDG.E.64 R26, desc[UR12][R14.64+0x4b000] ;  /* 0x04b0000c0e1a7981 */ /* 0x000f28000c1e1b00 */
[----:B-----5:R-:W4:Y:S04]  /*6de0*/  LDG.E.64 R28, desc[UR12][R14.64+0x64000] ;  /* 0x0640000c0e1c7981 */ /* 0x020f28000c1e1b00 */
        /* <DEDUP_REMOVED lines=22> */
.L_x_2302:
[----:B------:R-:W-:Y:S05]  /*6f50*/  BSYNC B1 ;  /* 0x0000000000017941 */ /* 0x000fea0003800000 */
.L_x_2301:
        /* <DEDUP_REMOVED lines=15> */
.L_x_2295:
[----:B------:R-:W-:Y:S05]  /*7050*/  BSYNC B0 ;  /* 0x0000000000007941 */ /* 0x000fea0003800000 */
.L_x_2294:
        /* <DEDUP_REMOVED lines=50> */
.L_x_2319:
        /* <DEDUP_REMOVED lines=28> */
[----:B-----5:R-:W-:Y:S01]  /*7540*/  MOV R29, 0xffff ;  /* 0x0000ffff001d7802 */ /* 0x020fe20000000f00 */
        /* <DEDUP_REMOVED lines=17> */
.L_x_2329:
        /* <DEDUP_REMOVED lines=41> */
.L_x_2339:
[----:B--2---:R-:W-:Y:S01]  /*78f0*/  FADD.FTZ R15, R14, R30 ;  /* 0x0000001e0e0f7221 */ /* 0x004fe20000010000 */
[----:B------:R-:W-:-:S04]  /*7900*/  @!P1 F2FP.F16.F32.PACK_AB R14, RZ, R24 ;  /* 0x00000018ff0e923e */ /* 0x000fc800000000ff */
[----:B------:R-:W-:Y:S01]  /*7910*/  @!P1 F2FP.F16.F32.PACK_AB R15, RZ, R15 ;  /* 0x0000000fff0f923e */ /* 0x000fe200000000ff */
[----:B------:R3:W-:Y:S03]  /*7920*/  @!P1 STG.E.U16 desc[UR12][R16.64+0x50], R14 ;  /* 0x0000500e10009986 */ /* 0x0007e6000c10150c */
[----:B------:R-:W-:Y:S02]  /*7930*/  PRMT R20, R15, 0x7610, R20 ;  /* 0x000076100f147816 */ /* 0x000fe40000000014 */
[----:B------:R-:W-:-:S03]  /*7940*/  LEA.HI R15, R56, 0x3c, RZ, 0x1c ;  /* 0x0000003c380f7811 */ /* 0x000fc600078fe0ff */
[----:B------:R3:W-:Y:S04]  /*7950*/  @!P1 STG.E.U16 desc[UR12][R18.64+0x50], R20 ;  /* 0x0000501412009986 */ /* 0x0007e8000c10150c */
.L_x_2305:
[----:B------:R-:W-:Y:S05]  /*7960*/  BSYNC B0 ;  /* 0x0000000000007941 */ /* 0x000fea0003800000 */
.L_x_2304:
        /* <DEDUP_REMOVED lines=38> */
[----:B-----5:R-:W-:Y:S02]  /*7bd0*/  MOV R29, 0xffff ;  /* 0x0000ffff001d7802 */ /* 0x020fe40000000f00 */
        /* <DEDUP_REMOVED lines=22> */
[----:B------:R-:W3:Y:S01]  /*7d40*/  SHFL.BFLY PT, R30, R17, 0x4, 0x101f ;  /* 0x0c901f00111e7f89 */ /* 0x000ee200000e0000 */
        /* <DEDUP_REMOVED lines=15> */
[----:B------:R-:W-:Y:S01]  /*7e40*/  FADD.FTZ R14, R17, R30 ;  /* 0x0000001e110e7221 */ /* 0x000fe20000010000 */
        /* <DEDUP_REMOVED lines=16> */
[----:B------:R-:W4:Y:S01]  /*7f50*/  SHFL.BFLY PT, R30, R14, 0x2, 0x101f ;  /* 0x0c501f000e1e7f89 */ /* 0x000f2200000e0000 */
        /* <DEDUP_REMOVED lines=15> */
[----:B------:R-:W-:Y:S01]  /*8050*/  FADD.FTZ R17, R14, R30 ;  /* 0x0000001e0e117221 */ /* 0x000fe20000010000 */
[----:B------:R-:W-:Y:S02]  /*8060*/  MOV R14, 0xffff ;  /* 0x0000ffff000e7802 */ /* 0x000fe40000000f00 */
[----:B------:R-:W4:Y:S04]  /*8070*/  SHFL.BFLY PT, R23, R38, 0x2, 0x101f ;  /* 0x0c501f0026177f89 */ /* 0x000f2800000e0000 */
[----:B------:R-:W4:Y:S01]  /*8080*/  SHFL.BFLY PT, R24, R37, 0x2, 0x101f ;  /* 0x0c501f0025187f89 */ /* 0x000f2200000e0000 */
[----:B0-----:R-:W-:Y:S01]  /*8090*/  FADD.FTZ R42, R42, R41 ;  /* 0x000000292a2a7221 */ /* 0x001fe20000010000 */
[----:B------:R-:W-:-:S02]  /*80a0*/  IADD3 R41, R15, R6, RZ ;  /* 0x000000060f297210 */ /* 0x000fc40007ffe0ff */
[----:B------:R-:W0:Y:S01]  /*80b0*/  SHFL.BFLY PT, R14, R17, 0x1, 0x101f ;  /* 0x0c301f00110e7f89 */ /* 0x000e2200000e0000 */
[----:B---3--:R-:W-:Y:S01]  /*80c0*/  FADD.FTZ R16, R16, R19 ;  /* 0x0000001310107221 */ /* 0x008fe20000010000 */
[----:B-1----:R-:W-:Y:S02]  /*80d0*/  FADD.FTZ R31, R31, R20 ;  /* 0x000000141f1f7221 */ /* 0x002fe40000010000 */
[----:B------:R-:W1:Y:S02]  /*80e0*/  SHFL.BFLY PT, R43, R42, 0x2, 0x101f ;  /* 0x0c501f002a2b7f89 */ /* 0x000e6400000e0000 */
[----:B------:R-:W-:Y:S01]  /*80f0*/  @!P0 F2FP.F16.F32.PACK_AB R30, RZ, R16 ;  /* 0x00000010ff1e823e */ /* 0x000fe200000000ff */
[----:B--2---:R-:W-:Y:S01]  /*8100*/  FADD.FTZ R35, R35, R18 ;  /* 0x0000001223237221 */ /* 0x004fe20000010000 */
[----:B------:R-:W2:Y:S01]  /*8110*/  SHFL.BFLY PT, R32, R31, 0x2, 0x101f ;  /* 0x0c501f001f207f89 */ /* 0x000ea200000e0000 */
[----:B------:R-:W3:Y:S01]  /*8120*/  @!P0 LDC.64 R18, c[0x0][0x220] ;  /* 0x00008800ff128b82 */ /* 0x000ee20000000a00 */
[----:B----4-:R-:W-:-:S02]  /*8130*/  FADD.FTZ R36, R36, R21 ;  /* 0x0000001524247221 */ /* 0x010fc40000010000 */
[----:B------:R-:W4:Y:S01]  /*8140*/  SHFL.BFLY PT, R34, R35, 0x1, 0x101f ;  /* 0x0c301f0023227f89 */ /* 0x000f2200000e0000 */
[----:B------:R-:W-:-:S03]  /*8150*/  FADD.FTZ R38, R38, R23 ;  /* 0x0000001726267221 */ /* 0x000fc60000010000 */
[----:B------:R-:W4:Y:S01]  /*8160*/  SHFL.BFLY PT, R33, R36, 0x1, 0x101f ;  /* 0x0c301f0024217f89 */ /* 0x000f2200000e0000 */
[----:B------:R-:W4:Y:S01]  /*8170*/  @!P0 LDC.64 R22, c[0x0][0x220] ;  /* 0x00008800ff168b82 */ /* 0x000f220000000a00 */
[----:B------:R-:W-:Y:S02]  /*8180*/  FADD.FTZ R37, R37, R24 ;  /* 0x0000001825257221 */ /* 0x000fe40000010000 */
[----:B------:R-:W4:Y:S01]  /*8190*/  SHFL.BFLY PT, R39, R38, 0x1, 0x101f ;  /* 0x0c301f0026277f89 */ /* 0x000f2200000e0000 */
[----:B0-----:R-:W-:-:S03]  /*81a0*/  FADD.FTZ R44, R17, R14 ;  /* 0x0000000e112c7221 */ /* 0x001fc60000010000 */
[----:B------:R-:W0:Y:S01]  /*81b0*/  SHFL.BFLY PT, R40, R37, 0x1, 0x101f ;  /* 0x0c301f0025287f89 */ /* 0x000e2200000e0000 */
[----:B------:R-:W0:Y:S01]  /*81c0*/  @!P0 LDC.64 R24, c[0x0][0x218] ;  /* 0x00008600ff188b82 */ /* 0x000e220000000a00 */
[----:B------:R-:W-:Y:S01]  /*81d0*/  @!P0 F2FP.F16.F32.PACK_AB R44, RZ, R44 ;  /* 0x0000002cff2c823e */ /* 0x000fe200000000ff */
[----:B-1----:R-:W-:Y:S01]  /*81e0*/  FADD.FTZ R42, R42, R43 ;  /* 0x0000002b2a2a7221 */ /* 0x002fe20000010000 */
[----:B--2---:R-:W-:-:S05]  /*81f0*/  FADD.FTZ R31, R31, R32 ;  /* 0x000000201f1f7221 */ /* 0x004fca0000010000 */
[----:B------:R-:W1:Y:S01]  /*8200*/  @!P0 LDC.64 R20, c[0x0][0x218] ;  /* 0x00008600ff148b82 */ /* 0x000e620000000a00 */
[----:B---3--:R-:W-:-:S04]  /*8210*/  @!P0 IMAD.WIDE R18, R41, 0x2, R18 ;  /* 0x0000000229128825 */ /* 0x008fc800078e0212 */
[----:B----4-:R-:W-:Y:S01]  /*8220*/  FADD.FTZ R34, R35, R34 ;  /* 0x0000002223227221 */ /* 0x010fe20000010000 */
[----:B------:R-:W-:Y:S01]  /*8230*/  MOV R35, 0xffff ;  /* 0x0000ffff00237802 */ /* 0x000fe20000000f00 */
[----:B------:R-:W-:Y:S01]  /*8240*/  FADD.FTZ R33, R36, R33 ;  /* 0x0000002124217221 */ /* 0x000fe20000010000 */
[----:B------:R-:W2:Y:S01]  /*8250*/  @!P0 LDC.64 R16, c[0x0][0x218] ;  /* 0x00008600ff108b82 */ /* 0x000ea20000000a00 */
[----:B------:R-:W-:-:S03]  /*8260*/  @!P0 IMAD.WIDE R22, R41, 0x2, R22 ;  /* 0x0000000229168825 */ /* 0x000fc600078e0216 */
[----:B------:R-:W3:Y:S01]  /*8270*/  SHFL.BFLY PT, R35, R42, 0x1, 0x101f ;  /* 0x0c301f002a237f89 */ /* 0x000ee200000e0000 */
[----:B------:R-:W-:Y:S01]  /*8280*/  FADD.FTZ R38, R38, R39 ;  /* 0x0000002726267221 */ /* 0x000fe20000010000 */
[----:B0-----:R-:W-:Y:S02]  /*8290*/  FADD.FTZ R37, R37, R40 ;  /* 0x0000002825257221 */ /* 0x001fe40000010000 */
[----:B------:R-:W0:Y:S01]  /*82a0*/  @!P0 LDC.64 R14, c[0x0][0x220] ;  /* 0x00008800ff0e8b82 */ /* 0x000e220000000a00 */
[----:B------:R-:W-:Y:S01]  /*82b0*/  @!P0 IMAD.WIDE R24, R41, 0x2, R24 ;  /* 0x0000000229188825 */ /* 0x000fe200078e0218 */
[----:B------:R-:W-:-:S04]  /*82c0*/  @!P0 F2FP.F16.F32.PACK_AB R26, RZ, R38 ;  /* 0x00000026ff1a823e */ /* 0x000fc800000000ff */
[----:B------:R4:W-:Y:S01]  /*82d0*/  @!P0 STG.E.U16 desc[UR12][R24.64], R30 ;  /* 0x0000001e18008986 */ /* 0x0009e2000c10150c */
[----:B-1----:R-:W-:-:S03]  /*82e0*/  @!P0 IMAD.WIDE R20, R41, 0x2, R20 ;  /* 0x0000000229148825 */ /* 0x002fc600078e0214 */
[----:B------:R1:W-:Y:S01]  /*82f0*/  @!P0 STG.E.U16 desc[UR12][R22.64], R44 ;  /* 0x0000002c16008986 */ /* 0x0003e2000c10150c */
[----:B--2---:R-:W-:Y:S01]  /*8300*/  @!P0 IMAD.WIDE R16, R41, 0x2, R16 ;  /* 0x0000000229108825 */ /* 0x004fe200078e0210 */
[----:B----4-:R-:W-:-:S03]  /*8310*/  @!P0 F2FP.F16.F32.PACK_AB R25, RZ, R33 ;  /* 0x00000021ff19823e */ /* 0x010fc600000000ff */
[----:B---3--:R-:W-:Y:S01]  /*8320*/  FADD.FTZ R35, R42, R35 ;  /* 0x000000232a237221 */ /* 0x008fe20000010000 */
[----:B------:R-:W-:Y:S02]  /*8330*/  MOV R30, 0xffff ;  /* 0x0000ffff001e7802 */ /* 0x000fe40000000f00 */
[----:B-1----:R-:W-:Y:S02]  /*8340*/  @!P0 F2FP.F16.F32.PACK_AB R23, RZ, R34 ;  /* 0x00000022ff17823e */ /* 0x002fe400000000ff */
[----:B------:R-:W-:Y:S01]  /*8350*/  @!P0 F2FP.F16.F32.PACK_AB R33, RZ, R37 ;  /* 0x00000025ff21823e */ /* 0x000fe200000000ff */
[----:B0-----:R-:W-:Y:S01]  /*8360*/  @!P0 IMAD.WIDE R14, R41, 0x2, R14 ;  /* 0x00000002290e8825 */ /* 0x001fe200078e020e */
[----:B------:R0:W1:Y:S04]  /*8370*/  SHFL.BFLY PT, R30, R31, 0x1, 0x101f ;  /* 0x0c301f001f1e7f89 */ /* 0x00006800000e0000 */
[----:B------:R0:W-:Y:S04]  /*8380*/  @!P0 STG.E.U16 desc[UR12][R20.64+0x28], R23 ;  /* 0x0000281714008986 */ /* 0x0001e8000c10150c */
[----:B------:R0:W-:Y:S04]  /*8390*/  @!P0 STG.E.U16 desc[UR12][R18.64+0x28], R25 ;  /* 0x0000281912008986 */ /* 0x0001e8000c10150c */
[----:B------:R0:W-:Y:S04]  /*83a0*/  @!P0 STG.E.U16 desc[UR12][R16.64+0x50], R26 ;  /* 0x0000501a10008986 */ /* 0x0001e8000c10150c */
[----:B------:R0:W-:Y:S02]  /*83b0*/  @!P0 STG.E.U16 desc[UR12][R14.64+0x50], R33 ;  /* 0x000050210e008986 */ /* 0x0001e4000c10150c */
.L_x_2373:
        /* <DEDUP_REMOVED lines=9> */
.L_x_2303:
        /* <DEDUP_REMOVED lines=8> */
.L_x_2306:
[----:B-----5:R-:W-:Y:S01]  /*84d0*/  HFMA2.MMA R28, -RZ, RZ, 0, 4.76837158203125e-07 ;  /* 0x00000008ff1c7435 */ /* 0x020fe200000001ff */
[----:B-1----:R-:W-:Y:S02]  /*84e0*/  MOV R29, R14 ;  /* 0x0000000e001d7202 */ /* 0x002fe40000000f00 */
[----:B------:R-:W-:Y:S02]  /*84f0*/  MOV R27, 0x101f ;  /* 0x0000101f001b7802 */ /* 0x000fe40000000f00 */
[----:B------:R-:W-:-:S07]  /*8500*/  MOV R26, 0xffff ;  /* 0x0000ffff001a7802 */ /* 0x000fce0000000f00 */
[----:B0-2---:R-:W-:Y:S05]  /*8510*/  WARPSYNC.COLLECTIVE R26, `(.L_x_2311) ;  /* 0x000000001a087348 */ /* 0x005fea0003c00000 */
[----:B------:R1:W3:Y:S02]  /*8520*/  SHFL.BFLY P2, R30, R29, R28, R27 ;  /* 0x0c00001c1d1e7389 */ /* 0x0002e4000004001b */
[----:B0123--:R-:W-:Y:S01]  /*8530*/  ENDCOLLECTIVE ;  /* 0x000000000000791b */ /* 0x00ffe20003800000 */
.L_x_2311:
[----:B------:R-:W-:Y:S02]  /*8540*/  MOV R29, R15 ;  /* 0x0000000f001d7202 */ /* 0x000fe40000000f00 */
[----:B------:R-:W-:-:S07]  /*8550*/  MOV R17, R30 ;  /* 0x0000001e00117202 */ /* 0x000fce0000000f00 */
[----:B------:R-:W-:Y:S05]  /*8560*/  WARPSYNC.COLLECTIVE R26, `(.L_x_2312) ;  /* 0x000000001a087348 */ /* 0x000fea0003c00000 */
[----:B------:R0:W1:Y:S02]  /*8570*/  SHFL.BFLY P2, R30, R29, R28, R27 ;  /* 0x0c00001c1d1e7389 */ /* 0x000064000004001b */
[----:B01----:R-:W-:Y:S01]  /*8580*/  ENDCOLLECTIVE ;  /* 0x000000000000791b */ /* 0x003fe20003800000 */
.L_x_2312:
[----:B------:R-:W-:Y:S01]  /*8590*/  FADD.FTZ R17, R17, R14 ;  /* 0x0000000e11117221 */ /* 0x000fe20000010000 */
[----:B------:R-:W-:-:S04]  /*85a0*/  HFMA2.MMA R28, -RZ, RZ, 0, 2.384185791015625e-07 ;  /* 0x00000004ff1c7435 */ /* 0x000fc800000001ff */
[----:B------:R-:W-:Y:S02]  /*85b0*/  MOV R29, R17 ;  /* 0x00000011001d7202 */ /* 0x000fe40000000f00 */
[----:B------:R-:W-:-:S07]  /*85c0*/  MOV R16, R30 ;  /* 0x0000001e00107202 */ /* 0x000fce0000000f00 */
[----:B------:R-:W-:Y:S05]  /*85d0*/  WARPSYNC.COLLECTIVE R26, `(.L_x_2313) ;  /* 0x000000001a087348 */ /* 0x000fea0003c00000 */
[----:B------:R0:W1:Y:S02]  /*85e0*/  SHFL.BFLY P2, R30, R29, R28, R27 ;  /* 0x0c00001c1d1e7389 */ /* 0x000064000004001b */
[----:B01----:R-:W-:Y:S01]  /*85f0*/  ENDCOLLECTIVE ;  /* 0x000000000000791b */ /* 0x003fe20003800000 */
.L_x_2313:
[----:B------:R-:W-:-:S05]  /*8600*/  FADD.FTZ R16, R16, R15 ;  /* 0x0000000f10107221 */ /* 0x000fca0000010000 */
[----:B------:R-:W-:Y:S02]  /*8610*/  MOV R29, R16 ;  /* 0x00000010001d7202 */ /* 0x000fe40000000f00 */
[----:B------:R-:W-:-:S07]  /*8620*/  MOV R18, R30 ;  /* 0x0000001e00127202 */ /* 0x000fce0000000f00 */
[----:B------:R-:W-:Y:S05]  /*8630*/  WARPSYNC.COLLECTIVE R26, `(.L_x_2314) ;  /* 0x000000001a087348 */ /* 0x000fea0003c00000 */
[----:B------:R0:W1:Y:S02]  /*8640*/  SHFL.BFLY P2, R30, R29, R28, R27 ;  /* 0x0c00001c1d1e7389 */ /* 0x000064000004001b */
[----:B01----:R-:W-:Y:S01]  /*8650*/  ENDCOLLECTIVE ;  /* 0x000000000000791b */ /* 0x003fe20003800000 */
.L_x_2314:
[----:B------:R-:W-:Y:S01]  /*8660*/  FADD.FTZ R18, R17, R18 ;  /* 0x0000001211127221 */ /* 0x000fe20000010000 */
[----:B------:R-:W-:-:S04]  /*8670*/  HFMA2.MMA R28, -RZ, RZ, 0, 1.1920928955078125e-07 ;  /* 0x00000002ff1c7435 */ /* 0x000fc800000001ff */
[----:B------:R-:W-:Y:S02]  /*8680*/  MOV R29, R18 ;  /* 0x00000012001d7202 */ /* 0x000fe40000000f00 */
[----:B------:R-:W-:-:S07]  /*8690*/  MOV R19, R30 ;  /* 0x0000001e00137202 */ /* 0x000fce0000000f00 */
[----:B------:R-:W-:Y:S05]  /*86a0*/  WARPSYNC.COLLECTIVE R26, `(.L_x_2315) ;  /* 0x000000001a087348 */ /* 0x000fea0003c00000 */
[----:B------:R0:W1:Y:S02]  /*86b0*/  SHFL.BFLY P2, R30, R29, R28, R27 ;  /* 0x0c00001c1d1e7389 */ /* 0x000064000004001b */
[----:B01----:R-:W-:Y:S01]  /*86c0*/  ENDCOLLECTIVE ;  /* 0x000000000000791b */ /* 0x003fe20003800000 */
.L_x_2315:
[----:B------:R-:W-:-:S05]  /*86d0*/  FADD.FTZ R19, R16, R19 ;  /* 0x0000001310137221 */ /* 0x000fca0000010000 */
[----:B------:R-:W-:Y:S02]  /*86e0*/  MOV R29, R19 ;  /* 0x00000013001d7202 */ /* 0x000fe40000000f00 */
[----:B------:R-:W-:-:S07]  /*86f0*/  MOV R21, R30 ;  /* 0x0000001e00157202 */ /* 0x000fce0000000f00 */
[----:B------:R-:W-:Y:S05]  /*8700*/  WARPSYNC.COLLECTIVE R26, `(.L_x_2316) ;  /* 0x000000001a087348 */ /* 0x000fea0003c00000 */
[----:B------:R0:W1:Y:S02]  /*8710*/  SHFL.BFLY P2, R30, R29, R28, R27 ;  /* 0x0c00001c1d1e7389 */ /* 0x000064000004001b */
[----:B01----:R-:W-:Y:S01]  /*8720*/  ENDCOLLECTIVE ;  /* 0x000000000000791b */ /* 0x003fe20003800000 */
.L_x_2316:
[----:B------:R-:W-:Y:S01]  /*8730*/  FADD.FTZ R21, R18, R21 ;  /* 0x0000001512157221 */ /* 0x000fe20000010000 */
[----:B------:R-:W-:-:S04]  /*8740*/  HFMA2.MMA R28, -RZ, RZ, 0, 5.9604644775390625e-08 ;  /* 0x00000001ff1c7435 */ /* 0x000fc800000001ff */
[----:B------:R-:W-:Y:S02]  /*8750*/  MOV R29, R21 ;  /* 0x00000015001d7202 */ /* 0x000fe40000000f00 */
[----:B------:R-:W-:-:S07]  /*8760*/  MOV R14, R30 ;  /* 0x0000001e000e7202 */ /* 0x000fce0000000f00 */
[----:B------:R-:W-:Y:S05]  /*8770*/  WARPSYNC.COLLECTIVE R26, `(.L_x_2317) ;  /* 0x000000001a087348 */ /* 0x000fea0003c00000 */
[----:B------:R0:W1:Y:S02]  /*8780*/  SHFL.BFLY P2, R30, R29, R28, R27 ;  /* 0x0c00001c1d1e7389 */ /* 0x000064000004001b */
[----:B01----:R-:W-:Y:S01]  /*8790*/  ENDCOLLECTIVE ;  /* 0x000000000000791b */ /* 0x003fe20003800000 */
.L_x_2317:
[----:B------:R-:W-:-:S05]  /*87a0*/  FADD.FTZ R14, R19, R14 ;  /* 0x0000000e130e7221 */ /* 0x000fca0000010000 */
[----:B------:R-:W-:Y:S02]  /*87b0*/  MOV R29, R14 ;  /* 0x0000000e001d7202 */ /* 0x000fe40000000f00 */
[----:B------:R-:W-:-:S07]  /*87c0*/  MOV R20, R30 ;  /* 0x0000001e00147202 */ /* 0x000fce0000000f00 */
[----:B------:R-:W-:Y:S05]  /*87d0*/  WARPSYNC.COLLECTIVE R26, `(.L_x_2318) ;  /* 0x000000001a087348 */ /* 0x000fea0003c00000 */
[----:B------:R0:W1:Y:S02]  /*87e0*/  SHFL.BFLY P2, R30, R29, R28, R27 ;  /* 0x0c00001c1d1e7389 */ /* 0x000064000004001b */
[----:B01----:R-:W-:Y:S01]  /*87f0*/  ENDCOLLECTIVE ;  /* 0x000000000000791b */ /* 0x003fe20003800000 */
.L_x_2318:
[----:B------:R-:W-:Y:S01]  /*8800*/  FADD.FTZ R20, R21, R20 ;  /* 0x0000001415147221 */ /* 0x000fe20000010000 */
[----:B------:R-:W-:Y:S06]  /*8810*/  BRA `(.L_x_2319) ;  /* 0xffffffe800d87947 */ /* 0x000fec000383ffff */
.L_x_2307:
[----:B-----5:R-:W-:Y:S01]  /*8820*/  HFMA2.MMA R28, -RZ, RZ, 0, 4.76837158203125e-07 ;  /* 0x00000008ff1c7435 */ /* 0x020fe200000001ff */
[----:B------:R-:W-:Y:S01]  /*8830*/  BSSY B1, `(.L_x_2320) ;  /* 0x0000007000017945 */ /* 0x000fe20003800000 */
[----:B-1----:R-:W-:Y:S02]  /*8840*/  MOV R29, R14 ;  /* 0x0000000e001d7202 */ /* 0x002fe40000000f00 */
[----:B------:R-:W-:Y:S02]  /*8850*/  MOV R27, 0x101f ;  /* 0x0000101f001b7802 */ /* 0x000fe40000000f00 */
[----:B------:R-:W-:-:S07]  /*8860*/  MOV R26, 0xffff ;  /* 0x0000ffff001a7802 */ /* 0x000fce0000000f00 */
[----:B0-2---:R-:W-:Y:S05]  /*8870*/  WARPSYNC.COLLECTIVE R26, `(.L_x_2321) ;  /* 0x000000001a087348 */ /* 0x005fea0003c00000 */
[----:B------:R1:W3:Y:S02]  /*8880*/  SHFL.BFLY P2, R30, R29, R28, R27 ;  /* 0x0c00001c1d1e7389 */ /* 0x0002e4000004001b */
[----:B0123--:R-:W-:Y:S01]  /*8890*/  ENDCOLLECTIVE ;  /* 0x000000000000791b */ /* 0x00ffe20003800000 */
.L_x_2321:
[----:B------:R-:W-:Y:S05]  /*88a0*/  BSYNC B1 ;  /* 0x0000000000017941 */ /* 0x000fea0003800000 */
.L_x_2320:
        /* <DEDUP_REMOVED lines=8> */
.L_x_2322:
[----:B------:R-:W-:Y:S01]  /*8930*/  FADD.FTZ R21, R21, R14 ;  /* 0x0000000e15157221 */ /* 0x000fe20000010000 */
[----:B------:R-:W-:-:S04]  /*8940*/  HFMA2.MMA R28, -RZ, RZ, 0, 2.384185791015625e-07 ;  /* 0x00000004ff1c7435 */ /* 0x000fc800000001ff */
[----:B------:R-:W-:Y:S02]  /*8950*/  MOV R29, R21 ;  /* 0x00000015001d7202 */ /* 0x000fe40000000f00 */
[----:B------:R-:W-:-:S07]  /*8960*/  MOV R20, R30 ;  /* 0x0000001e00147202 */ /* 0x000fce0000000f00 */
[----:B------:R-:W-:Y:S05]  /*8970*/  WARPSYNC.COLLECTIVE R26, `(.L_x_2323) ;  /* 0x000000001a087348 */ /* 0x000fea0003c00000 */
[----:B------:R0:W1:Y:S02]  /*8980*/  SHFL.BFLY P2, R30, R29, R28, R27 ;  /* 0x0c00001c1d1e7389 */ /* 0x000064000004001b */
[----:B01----:R-:W-:Y:S01]  /*8990*/  ENDCOLLECTIVE ;  /* 0x000000000000791b */ /* 0x003fe20003800000 */
.L_x_2323:
[----:B------:R-:W-:-:S05]  /*89a0*/  FADD.FTZ R20, R20, R15 ;  /* 0x0000000f14147221 */ /* 0x000fca0000010000 */
[----:B------:R-:W-:Y:S02]  /*89b0*/  MOV R29, R20 ;  /* 0x00000014001d7202 */ /* 0x000fe40000000f00 */
[----:B------:R-:W-:-:S07]  /*89c0*/  MOV R22, R30 ;  /* 0x0000001e00167202 */ /* 0x000fce0000000f00 */
[----:B------:R-:W-:Y:S05]  /*89d0*/  WARPSYNC.COLLECTIVE R26, `(.L_x_2324) ;  /* 0x000000001a087348 */ /* 0x000fea0003c00000 */
[----:B------:R0:W1:Y:S02]  /*89e0*/  SHFL.BFLY P2, R30, R29, R28, R27 ;  /* 0x0c00001c1d1e7389 */ /* 0x000064000004001b */
[----:B01----:R-:W-:Y:S01]  /*89f0*/  ENDCOLLECTIVE ;  /* 0x000000000000791b */ /* 0x003fe20003800000 */
.L_x_2324:
[----:B------:R-:W-:Y:S01]  /*8a00*/  FADD.FTZ R22, R21, R22 ;  /* 0x0000001615167221 */ /* 0x000fe20000010000 */
[----:B------:R-:W-:-:S04]  /*8a10*/  HFMA2.MMA R28, -RZ, RZ, 0, 1.1920928955078125e-07 ;  /* 0x00000002ff1c7435 */ /* 0x000fc800000001ff */
[----:B------:R-:W-:Y:S02]  /*8a20*/  MOV R29, R22 ;  /* 0x00000016001d7202 */ /* 0x000fe40000000f00 */
[----:B------:R-:W-:-:S07]  /*8a30*/  MOV R23, R30 ;  /* 0x0000001e00177202 */ /* 0x000fce0000000f00 */
[----:B------:R-:W-:Y:S05]  /*8a40*/  WARPSYNC.COLLECTIVE R26, `(.L_x_2325) ;  /* 0x000000001a087348 */ /* 0x000fea0003c00000 */
[----:B------:R0:W1:Y:S02]  /*8a50*/  SHFL.BFLY P2, R30, R29, R28, R27 ;  /* 0x0c00001c1d1e7389 */ /* 0x000064000004001b */
[----:B01----:R-:W-:Y:S01]  /*8a60*/  ENDCOLLECTIVE ;  /* 0x000000000000791b */ /* 0x003fe20003800000 */
.L_x_2325:
[----:B------:R-:W-:-:S05]  /*8a70*/  FADD.FTZ R23, R20, R23 ;  /* 0x0000001714177221 */ /* 0x000fca0000010000 */
[----:B------:R-:W-:Y:S02]  /*8a80*/  MOV R29, R23 ;  /* 0x00000017001d7202 */ /* 0x000fe40000000f00 */
[----:B------:R-:W-:-:S07]  /*8a90*/  MOV R25, R30 ;  /* 0x0000001e00197202 */ /* 0x000fce0000000f00 */
[----:B------:R-:W-:Y:S05]  /*8aa0*/  WARPSYNC.COLLECTIVE R26, `(.L_x_2326) ;  /* 0x000000001a087348 */ /* 0x000fea0003c00000 */
[----:B------:R0:W1:Y:S02]  /*8ab0*/  SHFL.BFLY P2, R30, R29, R28, R27 ;  /* 0x0c00001c1d1e7389 */ /* 0x000064000004001b */
[----:B01----:R-:W-:Y:S01]  /*8ac0*/  ENDCOLLECTIVE ;  /* 0x000000000000791b */ /* 0x003fe20003800000 */
.L_x_2326:
[----:B------:R-:W-:Y:S01]  /*8ad0*/  FADD.FTZ R25, R22, R25 ;  /* 0x0000001916197221 */ /* 0x000fe20000010000 */
[----:B------:R-:W-:-:S04]  /*8ae0*/  HFMA2.MMA R28, -RZ, RZ, 0, 5.9604644775390625e-08 ;  /* 0x00000001ff1c7435 */ /* 0x000fc800000001ff */
[----:B------:R-:W-:Y:S02]  /*8af0*/  MOV R29, R25 ;  /* 0x00000019001d7202 */ /* 0x000fe40000000f00 */
[----:B------:R-:W-:-:S07]  /*8b00*/  MOV R14, R30 ;  /* 0x0000001e000e7202 */ /* 0x000fce0000000f00 */
[----:B------:R-:W-:Y:S05]  /*8b10*/  WARPSYNC.COLLECTIVE R26, `(.L_x_2327) ;  /* 0x000000001a087348 */ /* 0x000fea0003c00000 */
[----:B------:R0:W1:Y:S02]  /*8b20*/  SHFL.BFLY P2, R30, R29, R28, R27 ;  /* 0x0c00001c1d1e7389 */ /* 0x000064000004001b */
[----:B01----:R-:W-:Y:S01]  /*8b30*/  ENDCOLLECTIVE ;  /* 0x000000000000791b */ /* 0x003fe20003800000 */
.L_x_2327:
[----:B------:R-:W-:-:S05]  /*8b40*/  FADD.FTZ R14, R23, R14 ;  /* 0x0000000e170e7221 */ /* 0x000fca0000010000 */
[----:B------:R-:W-:Y:S02]  /*8b50*/  MOV R29, R14 ;  /* 0x0000000e001d7202 */ /* 0x000fe40000000f00 */
[----:B------:R-:W-:-:S07]  /*8b60*/  MOV R24, R30 ;  /* 0x0000001e00187202 */ /* 0x000fce0000000f00 */
[----:B------:R-:W-:Y:S05]  /*8b70*/  WARPSYNC.COLLECTIVE R26, `(.L_x_2328) ;  /* 0x000000001a087348 */ /* 0x000fea0003c00000 */
[----:B------:R0:W1:Y:S02]  /*8b80*/  SHFL.BFLY P2, R30, R29, R28, R27 ;  /* 0x0c00001c1d1e7389 */ /* 0x000064000004001b */
[----:B01----:R-:W-:Y:S01]  /*8b90*/  ENDCOLLECTIVE ;  /* 0x000000000000791b */ /* 0x003fe20003800000 */
.L_x_2328:
[----:B------:R-:W-:Y:S01]  /*8ba0*/  FADD.FTZ R24, R25, R24 ;  /* 0x0000001819187221 */ /* 0x000fe20000010000 */
[----:B------:R-:W-:Y:S06]  /*8bb0*/  BRA `(.L_x_2329) ;  /* 0xffffffe800a87947 */ /* 0x000fec000383ffff */
.L_x_2308:
        /* <DEDUP_REMOVED lines=8> */
.L_x_2331:
[----:B------:R-:W-:Y:S05]  /*8c40*/  BSYNC B1 ;  /* 0x0000000000017941 */ /* 0x000fea0003800000 */
.L_x_2330:
        /* <DEDUP_REMOVED lines=8> */
.L_x_2332:
[----:B------:R-:W-:Y:S01]  /*8cd0*/  FADD.FTZ R21, R21, R14 ;  /* 0x0000000e15157221 */ /* 0x000fe20000010000 */
[----:B------:R-:W-:-:S04]  /*8ce0*/  HFMA2.MMA R28, -RZ, RZ, 0, 2.384185791015625e-07 ;  /* 0x00000004ff1c7435 */ /* 0x000fc800000001ff */
[----:B------:R-:W-:Y:S02]  /*8cf0*/  MOV R29, R21 ;  /* 0x00000015001d7202 */ /* 0x000fe40000000f00 */
[----:B------:R-:W-:-:S07]  /*8d00*/  MOV R20, R30 ;  /* 0x0000001e00147202 */ /* 0x000fce0000000f00 */
[----:B------:R-:W-:Y:S05]  /*8d10*/  WARPSYNC.COLLECTIVE R26, `(.L_x_2333) ;  /* 0x000000001a087348 */ /* 0x000fea0003c00000 */
[----:B------:R0:W1:Y:S02]  /*8d20*/  SHFL.BFLY P2, R30, R29, R28, R27 ;  /* 0x0c00001c1d1e7389 */ /* 0x000064000004001b */
[----:B01----:R-:W-:Y:S01]  /*8d30*/  ENDCOLLECTIVE ;  /* 0x000000000000791b */ /* 0x003fe20003800000 */
.L_x_2333:
[----:B------:R-:W-:-:S05]  /*8d40*/  FADD.FTZ R20, R20, R15 ;  /* 0x0000000f14147221 */ /* 0x000fca0000010000 */
[----:B------:R-:W-:Y:S02]  /*8d50*/  MOV R29, R20 ;  /* 0x00000014001d7202 */ /* 0x000fe40000000f00 */
[----:B------:R-:W-:-:S07]  /*8d60*/  MOV R22, R30 ;  /* 0x0000001e00167202 */ /* 0x000fce0000000f00 */
[----:B------:R-:W-:Y:S05]  /*8d70*/  WARPSYNC.COLLECTIVE R26, `(.L_x_2334) ;  /* 0x000000001a087348 */ /* 0x000fea0003c00000 */
[----:B------:R0:W1:Y:S02]  /*8d80*/  SHFL.BFLY P2, R30, R29, R28, R27 ;  /* 0x0c00001c1d1e7389 */ /* 0x000064000004001b */
[----:B01----:R-:W-:Y:S01]  /*8d90*/  ENDCOLLECTIVE ;  /* 0x000000000000791b */ /* 0x003fe20003800000 */
.L_x_2334:
[----:B------:R-:W-:Y:S01]  /*8da0*/  FADD.FTZ R22, R21, R22 ;  /* 0x0000001615167221 */ /* 0x000fe20000010000 */
[----:B------:R-:W-:-:S04]  /*8db0*/  HFMA2.MMA R28, -RZ, RZ, 0, 1.1920928955078125e-07 ;  /* 0x00000002ff1c7435 */ /* 0x000fc800000001ff */
[----:B------:R-:W-:Y:S02]  /*8dc0*/  MOV R29, R22 ;  /* 0x00000016001d7202 */ /* 0x000fe40000000f00 */
[----:B------:R-:W-:-:S07]  /*8dd0*/  MOV R23, R30 ;  /* 0x0000001e00177202 */ /* 0x000fce0000000f00 */
[----:B------:R-:W-:Y:S05]  /*8de0*/  WARPSYNC.COLLECTIVE R26, `(.L_x_2335) ;  /* 0x000000001a087348 */ /* 0x000fea0003c00000 */
[----:B------:R0:W1:Y:S02]  /*8df0*/  SHFL.BFLY P2, R30, R29, R28, R27 ;  /* 0x0c00001c1d1e7389 */ /* 0x000064000004001b */
[----:B01----:R-:W-:Y:S01]  /*8e00*/  ENDCOLLECTIVE ;  /* 0x000000000000791b */ /* 0x003fe20003800000 */
.L_x_2335:
[----:B------:R-:W-:-:S05]  /*8e10*/  FADD.FTZ R23, R20, R23 ;  /* 0x0000001714177221 */ /* 0x000fca0000010000 */
[----:B------:R-:W-:Y:S02]  /*8e20*/  MOV R29, R23 ;  /* 0x00000017001d7202 */ /* 0x000fe40000000f00 */
[----:B------:R-:W-:-:S07]  /*8e30*/  MOV R25, R30 ;  /* 0x0000001e00197202 */ /* 0x000fce0000000f00 */
[----:B------:R-:W-:Y:S05]  /*8e40*/  WARPSYNC.COLLECTIVE R26, `(.L_x_2336) ;  /* 0x000000001a087348 */ /* 0x000fea0003c00000 */
[----:B------:R0:W1:Y:S02]  /*8e50*/  SHFL.BFLY P2, R30, R29, R28, R27 ;  /* 0x0c00001c1d1e7389 */ /* 0x000064000004001b */
[----:B01----:R-:W-:Y:S01]  /*8e60*/  ENDCOLLECTIVE ;  /* 0x000000000000791b */ /* 0x003fe20003800000 */
.L_x_2336:
[----:B------:R-:W-:Y:S01]  /*8e70*/  FADD.FTZ R25, R22, R25 ;  /* 0x0000001916197221 */ /* 0x000fe20000010000 */
[----:B------:R-:W-:-:S04]  /*8e80*/  HFMA2.MMA R28, -RZ, RZ, 0, 5.9604644775390625e-08 ;  /* 0x00000001ff1c7435 */ /* 0x000fc800000001ff */
[----:B------:R-:W-:Y:S02]  /*8e90*/  MOV R29, R25 ;  /* 0x00000019001d7202 */ /* 0x000fe40000000f00 */
[----:B------:R-:W-:-:S07]  /*8ea0*/  MOV R14, R30 ;  /* 0x0000001e000e7202 */ /* 0x000fce0000000f00 */
[----:B------:R-:W-:Y:S05]  /*8eb0*/  WARPSYNC.COLLECTIVE R26, `(.L_x_2337) ;  /* 0x000000001a087348 */ /* 0x000fea0003c00000 */
[----:B------:R0:W1:Y:S02]  /*8ec0*/  SHFL.BFLY P2, R30, R29, R28, R27 ;  /* 0x0c00001c1d1e7389 */ /* 0x000064000004001b */
[----:B01----:R-:W-:Y:S01]  /*8ed0*/  ENDCOLLECTIVE ;  /* 0x000000000000791b */ /* 0x003fe20003800000 */
.L_x_2337:
[----:B------:R-:W-:-:S05]  /*8ee0*/  FADD.FTZ R14, R23, R14 ;  /* 0x0000000e170e7221 */ /* 0x000fca0000010000 */
[----:B------:R-:W-:Y:S02]  /*8ef0*/  MOV R29, R14 ;  /* 0x0000000e001d7202 */ /* 0x000fe40000000f00 */
[----:B------:R-:W-:-:S07]  /*8f00*/  MOV R24, R30 ;  /* 0x0000001e00187202 */ /* 0x000fce0000000f00 */
[----:B------:R-:W-:Y:S05]  /*8f10*/  WARPSYNC.COLLECTIVE R26, `(.L_x_2338) ;  /* 0x000000001a087348 */ /* 0x000fea0003c00000 */
[----:B------:R0:W1:Y:S02]  /*8f20*/  SHFL.BFLY P2, R30, R29, R28, R27 ;  /* 0x0c00001c1d1e7389 */ /* 0x000064000004001b */
[----:B01----:R-:W-:Y:S01]  /*8f30*/  ENDCOLLECTIVE ;  /* 0x000000000000791b */ /* 0x003fe20003800000 */
.L_x_2338:
[----:B------:R-:W-:Y:S01]  /*8f40*/  FADD.FTZ R24, R25, R24 ;  /* 0x0000001819187221 */ /* 0x000fe20000010000 */
[----:B------:R-:W-:Y:S06]  /*8f50*/  BRA `(.L_x_2339) ;  /* 0xffffffe800647947 */ /* 0x000fec000383ffff */
.L_x_2309:
        /* <DEDUP_REMOVED lines=8> */
.L_x_2341:
[----:B------:R-:W-:Y:S05]  /*8fe0*/  BSYNC B0 ;  /* 0x0000000000007941 */ /* 0x000fea0003800000 */
.L_x_2340:
        /* <DEDUP_REMOVED lines=10> */
.L_x_2342:
        /* <DEDUP_REMOVED lines=17> */
.L_x_2343:
[----:B------:R-:W-:Y:S02]  /*91a0*/  MOV R29, R17 ;  /* 0x00000011001d7202 */ /* 0x000fe40000000f00 */
[----:B------:R-:W-:-:S07]  /*91b0*/  MOV R16, R30 ;  /* 0x0000001e00107202 */ /* 0x000fce0000000f00 */
[----:B------:R-:W-:Y:S05]  /*91c0*/  WARPSYNC.COLLECTIVE R26, `(.L_x_2344) ;  /* 0x000000001a087348 */ /* 0x000fea0003c00000 */
[----:B------:R0:W1:Y:S02]  /*91d0*/  SHFL.BFLY P2, R30, R29, R28, R27 ;  /* 0x0c00001c1d1e7389 */ /* 0x000064000004001b */
[----:B01----:R-:W-:Y:S01]  /*91e0*/  ENDCOLLECTIVE ;  /* 0x000000000000791b */ /* 0x003fe20003800000 */
.L_x_2344:
        /* <DEDUP_REMOVED lines=13> */
.L_x_2345:
[----:B------:R0:W1:Y:S04]  /*92c0*/  @!P0 LDS R37, [R22] ;  /* 0x0000000016258984 */ /* 0x0000680000000800 */
[----:B------:R0:W2:Y:S01]  /*92d0*/  @!P0 LDS R38, [R22+0x500] ;  /* 0x0005000016268984 */ /* 0x0000a20000000800 */
[----:B------:R-:W-:Y:S02]  /*92e0*/  MOV R29, R14 ;  /* 0x0000000e001d7202 */ /* 0x000fe40000000f00 */
[----:B------:R-:W-:-:S07]  /*92f0*/  MOV R16, R30 ;  /* 0x0000001e00107202 */ /* 0x000fce0000000f00 */
[----:B012---:R-:W-:Y:S05]  /*9300*/  WARPSYNC.COLLECTIVE R26, `(.L_x_2346) ;  /* 0x000000001a087348 */ /* 0x007fea0003c00000 */
[----:B------:R3:W4:Y:S02]  /*9310*/  SHFL.BFLY P2, R30, R29, R28, R27 ;  /* 0x0c00001c1d1e7389 */ /* 0x000724000004001b */
[----:B01234-:R-:W-:Y:S01]  /*9320*/  ENDCOLLECTIVE ;  /* 0x000000000000791b */ /* 0x01ffe20003800000 */
.L_x_2346:
        /* <DEDUP_REMOVED lines=9> */
.L_x_2347:
[----:B------:R-:W-:Y:S02]  /*93c0*/  MOV R29, R17 ;  /* 0x00000011001d7202 */ /* 0x000fe40000000f00 */
[----:B------:R-:W-:-:S07]  /*93d0*/  MOV R19, R30 ;  /* 0x0000001e00137202 */ /* 0x000fce0000000f00 */
[----:B------:R-:W-:Y:S05]  /*93e0*/  WARPSYNC.COLLECTIVE R26, `(.L_x_2348) ;  /* 0x000000001a087348 */ /* 0x000fea0003c00000 */
[----:B------:R0:W1:Y:S02]  /*93f0*/  SHFL.BFLY P2, R30, R29, R28, R27 ;  /* 0x0c00001c1d1e7389 */ /* 0x000064000004001b */
[----:B01----:R-:W-:Y:S01]  /*9400*/  ENDCOLLECTIVE ;  /* 0x000000000000791b */ /* 0x003fe20003800000 */
.L_x_2348:
[----:B------:R-:W-:Y:S01]  /*9410*/  FADD.FTZ R16, R16, R19 ;  /* 0x0000001310107221 */ /* 0x000fe20000010000 */
[----:B------:R-:W-:Y:S01]  /*9420*/  HFMA2.MMA R28, -RZ, RZ, 0, 4.76837158203125e-07 ;  /* 0x00000008ff1c7435 */ /* 0x000fe200000001ff */
[----:B------:R-:W-:Y:S02]  /*9430*/  MOV R29, R32 ;  /* 0x00000020001d7202 */ /* 0x000fe40000000f00 */
[----:B------:R-:W-:-:S08]  /*9440*/  MOV R14, R30 ;  /* 0x0000001e000e7202 */ /* 0x000fd00000000f00 */
[----:B------:R-:W-:Y:S05]  /*9450*/  WARPSYNC.COLLECTIVE R26, `(.L_x_2349) ;  /* 0x000000001a087348 */ /* 0x000fea0003c00000 */
[----:B------:R0:W1:Y:S02]  /*9460*/  SHFL.BFLY P2, R30, R29, R28, R27 ;  /* 0x0c00001c1d1e7389 */ /* 0x000064000004001b */
[----:B01----:R-:W-:Y:S01]  /*9470*/  ENDCOLLECTIVE ;  /* 0x000000000000791b */ /* 0x003fe20003800000 */
.L_x_2349:
[----:B------:R-:W-:Y:S01]  /*9480*/  FADD.FTZ R44, R17, R14 ;  /* 0x0000000e112c7221 */ /* 0x000fe20000010000 */
[----:B------:R-:W-:Y:S02]  /*9490*/  MOV R29, R34 ;  /* 0x00000022001d7202 */ /* 0x000fe40000000f00 */
[----:B------:R-:W-:-:S07]  /*94a0*/  MOV R31, R30 ;  /* 0x0000001e001f7202 */ /* 0x000fce0000000f00 */
[----:B------:R-:W-:Y:S05]  /*94b0*/  WARPSYNC.COLLECTIVE R26, `(.L_x_2350) ;  /* 0x000000001a087348 */ /* 0x000fea0003c00000 */
[----:B------:R0:W1:Y:S02]  /*94c0*/  SHFL.BFLY P2, R30, R29, R28, R27 ;  /* 0x0c00001c1d1e7389 */ /* 0x000064000004001b */
[----:B01----:R-:W-:Y:S01]  /*94d0*/  ENDCOLLECTIVE ;  /* 0x000000000000791b */ /* 0x003fe20003800000 */
.L_x_2350:
[----:B------:R-:W-:Y:S01]  /*94e0*/  FADD.FTZ R31, R31, R32 ;  /* 0x000000201f1f7221 */ /* 0x000fe20000010000 */
[----:B------:R-:W-:-:S04]  /*94f0*/  HFMA2.MMA R28, -RZ, RZ, 0, 2.384185791015625e-07 ;  /* 0x00000004ff1c7435 */ /* 0x000fc800000001ff */
[----:B------:R-:W-:Y:S02]  /*9500*/  MOV R29, R31 ;  /* 0x0000001f001d7202 */ /* 0x000fe40000000f00 */
[----:B------:R-:W-:-:S07]  /*9510*/  MOV R33, R30 ;  /* 0x0000001e00217202 */ /* 0x000fce0000000f00 */
[----:B------:R-:W-:Y:S05]  /*9520*/  WARPSYNC.COLLECTIVE R26, `(.L_x_2351) ;  /* 0x000000001a087348 */ /* 0x000fea0003c00000 */
[----:B------:R0:W1:Y:S02]  /*9530*/  SHFL.BFLY P2, R30, R29, R28, R27 ;  /* 0x0c00001c1d1e7389 */ /* 0x000064000004001b */
[----:B01----:R-:W-:Y:S01]  /*9540*/  ENDCOLLECTIVE ;  /* 0x000000000000791b */ /* 0x003fe20003800000 */
.L_x_2351:
[----:B------:R-:W-:-:S05]  /*9550*/  FADD.FTZ R33, R33, R34 ;  /* 0x0000002221217221 */ /* 0x000fca0000010000 */
[----:B------:R-:W-:Y:S02]  /*9560*/  MOV R29, R33 ;  /* 0x00000021001d7202 */ /* 0x000fe40000000f00 */
[----:B------:R-:W-:-:S07]  /*9570*/  MOV R20, R30 ;  /* 0x0000001e00147202 */ /* 0x000fce0000000f00 */
[----:B------:R-:W-:Y:S05]  /*9580*/  WARPSYNC.COLLECTIVE R26, `(.L_x_2352) ;  /* 0x000000001a087348 */ /* 0x000fea0003c00000 */
[----:B------:R0:W1:Y:S02]  /*9590*/  SHFL.BFLY P2, R30, R29, R28, R27 ;  /* 0x0c00001c1d1e7389 */ /* 0x000064000004001b */
[----:B01----:R-:W-:Y:S01]  /*95a0*/  ENDCOLLECTIVE ;  /* 0x000000000000791b */ /* 0x003fe20003800000 */
.L_x_2352:
[----:B------:R-:W-:Y:S01]  /*95b0*/  FADD.FTZ R35, R31, R20 ;  /* 0x000000141f237221 */ /* 0x000fe20000010000 */
[----:B------:R-:W-:-:S04]  /*95c0*/  HFMA2.MMA R28, -RZ, RZ, 0, 1.1920928955078125e-07 ;  /* 0x00000002ff1c7435 */ /* 0x000fc800000001ff */
[----:B------:R-:W-:Y:S02]  /*95d0*/  MOV R29, R35 ;  /* 0x00000023001d7202 */ /* 0x000fe40000000f00 */
[----:B------:R-:W-:-:S07]  /*95e0*/  MOV R36, R30 ;  /* 0x0000001e00247202 */ /* 0x000fce0000000f00 */
[----:B------:R-:W-:Y:S05]  /*95f0*/  WARPSYNC.COLLECTIVE R26, `(.L_x_2353) ;  /* 0x000000001a087348 */ /* 0x000fea0003c00000 */
[----:B------:R0:W1:Y:S02]  /*9600*/  SHFL.BFLY P2, R30, R29, R28, R27 ;  /* 0x0c00001c1d1e7389 */ /* 0x000064000004001b */
[----:B01----:R-:W-:Y:S01]  /*9610*/  ENDCOLLECTIVE ;  /* 0x000000000000791b */ /* 0x003fe20003800000 */
.L_x_2353:
[----:B------:R-:W-:-:S05]  /*9620*/  FADD.FTZ R36, R33, R36 ;  /* 0x0000002421247221 */ /* 0x000fca0000010000 */
[----:B------:R-:W-:Y:S02]  /*9630*/  MOV R29, R36 ;  /* 0x00000024001d7202 */ /* 0x000fe40000000f00 */
[----:B------:R-:W-:-:S07]  /*9640*/  MOV R18, R30 ;  /* 0x0000001e00127202 */ /* 0x000fce0000000f00 */
[----:B------:R-:W-:Y:S05]  /*9650*/  WARPSYNC.COLLECTIVE R26, `(.L_x_2354) ;  /* 0x000000001a087348 */ /* 0x000fea0003c00000 */
[----:B------:R0:W1:Y:S02]  /*9660*/  SHFL.BFLY P2, R30, R29, R28, R27 ;  /* 0x0c00001c1d1e7389 */ /* 0x000064000004001b */
[----:B01----:R-:W-:Y:S01]  /*9670*/  ENDCOLLECTIVE ;  /* 0x000000000000791b */ /* 0x003fe20003800000 */
.L_x_2354:
        /* <DEDUP_REMOVED lines=8> */
.L_x_2355:
[----:B------:R-:W-:Y:S01]  /*9700*/  FADD.FTZ R36, R36, R21 ;  /* 0x0000001524247221 */ /* 0x000fe20000010000 */
[----:B------:R-:W-:-:S04]  /*9710*/  HFMA2.MMA R21, -RZ, RZ, 0, 0 ;  /* 0x00000000ff157435 */ /* 0x000fc800000001ff */
[----:B------:R-:W-:Y:S02]  /*9720*/  MOV R29, R36 ;  /* 0x00000024001d7202 */ /* 0x000fe40000000f00 */
[----:B------:R-:W-:-:S07]  /*9730*/  MOV R34, R30 ;  /* 0x0000001e00227202 */ /* 0x000fce0000000f00 */
[----:B------:R-:W-:Y:S05]  /*9740*/  WARPSYNC.COLLECTIVE R26, `(.L_x_2356) ;  /* 0x000000001a087348 */ /* 0x000fea0003c00000 */
[----:B------:R0:W1:Y:S02]  /*9750*/  SHFL.BFLY P2, R30, R29, R28, R27 ;  /* 0x0c00001c1d1e7389 */ /* 0x000064000004001b */
[----:B01----:R-:W-:Y:S01]  /*9760*/  ENDCOLLECTIVE ;  /* 0x000000000000791b */ /* 0x003fe20003800000 */
.L_x_2356:
[----:B------:R-:W-:Y:S01]  /*9770*/  FADD.FTZ R34, R35, R34 ;  /* 0x0000002223227221 */ /* 0x000fe20000010000 */
[----:B------:R-:W-:Y:S01]  /*9780*/  HFMA2.MMA R28, -RZ, RZ, 0, 4.76837158203125e-07 ;  /* 0x00000008ff1c7435 */ /* 0x000fe200000001ff */
[----:B------:R-:W-:Y:S02]  /*9790*/  MOV R29, R24 ;  /* 0x00000018001d7202 */ /* 0x000fe40000000f00 */
[----:B------:R-:W-:-:S08]  /*97a0*/  MOV R33, R30 ;  /* 0x0000001e00217202 */ /* 0x000fd00000000f00 */
[----:B------:R-:W-:Y:S05]  /*97b0*/  WARPSYNC.COLLECTIVE R26, `(.L_x_2357) ;  /* 0x000000001a087348 */ /* 0x000fea0003c00000 */
[----:B------:R0:W1:Y:S02]  /*97c0*/  SHFL.BFLY P2, R30, R29, R28, R27 ;  /* 0x0c00001c1d1e7389 */ /* 0x000064000004001b */
[----:B01----:R-:W-:Y:S01]  /*97d0*/  ENDCOLLECTIVE ;  /* 0x000000000000791b */ /* 0x003fe20003800000 */
.L_x_2357:
[----:B------:R-:W-:Y:S01]  /*97e0*/  FADD.FTZ R33, R36, R33 ;  /* 0x0000002124217221 */ /* 0x000fe20000010000 */
[----:B------:R-:W-:Y:S02]  /*97f0*/  MOV R29, R23 ;  /* 0x00000017001d7202 */ /* 0x000fe40000000f00 */
[----:B------:R-:W-:-:S07]  /*9800*/  MOV R37, R30 ;  /* 0x0000001e00257202 */ /* 0x000fce0000000f00 */
[----:B------:R-:W-:Y:S05]  /*9810*/  WARPSYNC.COLLECTIVE R26, `(.L_x_2358) ;  /* 0x000000001a087348 */ /* 0x000fea0003c00000 */
[----:B------:R0:W1:Y:S02]  /*9820*/  SHFL.BFLY P2, R30, R29, R28, R27 ;  /* 0x0c00001c1d1e7389 */ /* 0x000064000004001b */
[----:B01----:R-:W-:Y:S01]  /*9830*/  ENDCOLLECTIVE ;  /* 0x000000000000791b */ /* 0x003fe20003800000 */
.L_x_2358:
        /* <DEDUP_REMOVED lines=8> */
.L_x_2359:
        /* <DEDUP_REMOVED lines=8> */
.L_x_2360:
        /* <DEDUP_REMOVED lines=10> */
.L_x_2361:
[----:B------:R0:W1:Y:S04]  /*99e0*/  @!P0 LDS R22, [R39] ;  /* 0x0000000027168984 */ /* 0x0000680000000800 */
[----:B------:R0:W2:Y:S01]  /*99f0*/  @!P0 LDS R20, [R39+0x500] ;  /* 0x0005000027148984 */ /* 0x0000a20000000800 */
[----:B------:R-:W-:Y:S02]  /*9a00*/  MOV R29, R37 ;  /* 0x00000025001d7202 */ /* 0x000fe40000000f00 */
[----:B------:R-:W-:-:S07]  /*9a10*/  MOV R23, R30 ;  /* 0x0000001e00177202 */ /* 0x000fce0000000f00 */
[----:B012---:R-:W-:Y:S05]  /*9a20*/  WARPSYNC.COLLECTIVE R26, `(.L_x_2362) ;  /* 0x000000001a087348 */ /* 0x007fea0003c00000 */
[----:B------:R3:W4:Y:S02]  /*9a30*/  SHFL.BFLY P2, R30, R29, R28, R27 ;  /* 0x0c00001c1d1e7389 */ /* 0x000724000004001b */
[----:B01234-:R-:W-:Y:S01]  /*9a40*/  ENDCOLLECTIVE ;  /* 0x000000000000791b */ /* 0x01ffe20003800000 */
.L_x_2362:
        /* <DEDUP_REMOVED lines=9> */
.L_x_2363:
        /* <DEDUP_REMOVED lines=9> */
.L_x_2364:
[----:B------:R-:W-:Y:S01]  /*9b70*/  FADD.FTZ R38, R38, R39 ;  /* 0x0000002726267221 */ /* 0x000fe20000010000 */
[----:B------:R-:W-:Y:S01]  /*9b80*/  HFMA2.MMA R28, -RZ, RZ, 0, 4.76837158203125e-07 ;  /* 0x00000008ff1c7435 */ /* 0x000fe200000001ff */
[----:B------:R-:W-:Y:S02]  /*9b90*/  MOV R29, R21 ;  /* 0x00000015001d7202 */ /* 0x000fe40000000f00 */
[----:B------:R-:W-:-:S08]  /*9ba0*/  MOV R40, R30 ;  /* 0x0000001e00287202 */ /* 0x000fd00000000f00 */
[----:B------:R-:W-:Y:S05]  /*9bb0*/  WARPSYNC.COLLECTIVE R26, `(.L_x_2365) ;  /* 0x000000001a087348 */ /* 0x000fea0003c00000 */
[----:B------:R0:W1:Y:S02]  /*9bc0*/  SHFL.BFLY P2, R30, R29, R28, R27 ;  /* 0x0c00001c1d1e7389 */ /* 0x000064000004001b */
[----:B01----:R-:W-:Y:S01]  /*9bd0*/  ENDCOLLECTIVE ;  /* 0x000000000000791b */ /* 0x003fe20003800000 */
.L_x_2365:
[----:B------:R-:W-:Y:S01]  /*9be0*/  FADD.FTZ R37, R37, R40 ;  /* 0x0000002825257221 */ /* 0x000fe20000010000 */
[----:B------:R-:W-:Y:S02]  /*9bf0*/  MOV R29, R18 ;  /* 0x00000012001d7202 */ /* 0x000fe40000000f00 */
[----:B------:R-:W-:-:S07]  /*9c00*/  MOV R42, R30 ;  /* 0x0000001e002a7202 */ /* 0x000fce0000000f00 */
[----:B------:R-:W-:Y:S05]  /*9c10*/  WARPSYNC.COLLECTIVE R26, `(.L_x_2366) ;  /* 0x000000001a087348 */ /* 0x000fea0003c00000 */
[----:B------:R0:W1:Y:S02]  /*9c20*/  SHFL.BFLY P2, R30, R29, R28, R27 ;  /* 0x0c00001c1d1e7389 */ /* 0x000064000004001b */
[----:B01----:R-:W-:Y:S01]  /*9c30*/  ENDCOLLECTIVE ;  /* 0x000000000000791b */ /* 0x003fe20003800000 */
.L_x_2366:
[----:B------:R-:W-:Y:S01]  /*9c40*/  FADD.FTZ R42, R42, R21 ;  /* 0x000000152a2a7221 */ /* 0x000fe20000010000 */
[----:B------:R-:W-:-:S04]  /*9c50*/  HFMA2.MMA R28, -RZ, RZ, 0, 2.384185791015625e-07 ;  /* 0x00000004ff1c7435 */ /* 0x000fc800000001ff */
[----:B------:R-:W-:Y:S02]  /*9c60*/  MOV R29, R42 ;  /* 0x0000002a001d7202 */ /* 0x000fe40000000f00 */
[----:B------:R-:W-:-:S07]  /*9c70*/  MOV R23, R30 ;  /* 0x0000001e00177202 */ /* 0x000fce0000000f00 */
[----:B------:R-:W-:Y:S05]  /*9c80*/  WARPSYNC.COLLECTIVE R26, `(.L_x_2367) ;  /* 0x000000001a087348 */ /* 0x000fea0003c00000 */
[----:B------:R0:W1:Y:S02]  /*9c90*/  SHFL.BFLY P2, R30, R29, R28, R27 ;  /* 0x0c00001c1d1e7389 */ /* 0x000064000004001b */
[----:B01----:R-:W-:Y:S01]  /*9ca0*/  ENDCOLLECTIVE ;  /* 0x000000000000791b */ /* 0x003fe20003800000 */
.L_x_2367:
        /* <DEDUP_REMOVED lines=8> */
.L_x_2368:
        /* <DEDUP_REMOVED lines=12> */
.L_x_2369:
        /* <DEDUP_REMOVED lines=13> */
.L_x_2370:
        /* <DEDUP_REMOVED lines=14> */
.L_x_2371:
        /* <DEDUP_REMOVED lines=11> */
.L_x_2372:
[----:B------:R-:W-:Y:S01]  /*a050*/  FADD.FTZ R35, R42, R35 ;  /* 0x000000232a237221 */ /* 0x000fe20000010000 */
[----:B------:R-:W-:Y:S06]  /*a060*/  BRA `(.L_x_2373) ;  /* 0xffffffe000d47947 */ /* 0x000fec000383ffff */
.L_x_2374:
        /* <DEDUP_REMOVED lines=9> */
.L_x_2666:


//--------------------- .text._ZN13group_norm_v218gn_bwd_cuda_kernelI6__halfLi320ELi3ELi16ELi80ELi1024ELb1ELb1ELi32ELi320ELi320ELi4ELb1ELi12ELb0ELb0ELNS_15WgradSyncMethodE3ENS_16CompileConditionILi900EEEEEvPT_S6_S6_PKS5_S8_S8_S8_PKfflPfPj --------------------------
	.section	.text._ZN13group_norm_v218gn_bwd_cuda_kernelI6__halfLi320ELi3ELi16ELi80ELi1024ELb1ELb1ELi32ELi320ELi320ELi4ELb1ELi12ELb0ELb0ELNS_15WgradSyncMethodE3ENS_16CompileConditionILi900EEEEEvPT_S6_S6_PKS5_S8_S8_S8_PKfflPfPj,"ax",@progbits
	.align	128
        .global         _ZN13group_norm_v218gn_bwd_cuda_kernelI6__halfLi320ELi3ELi16ELi80ELi1024ELb1ELb1ELi32ELi320ELi320ELi4ELb1ELi12ELb0ELb0ELNS_15WgradSyncMethodE3ENS_16CompileConditionILi900EEEEEvPT_S6_S6_PKS5_S8_S8_S8_PKfflPfPj
        .type           _ZN13group_norm_v218gn_bwd_cuda_kernelI6__halfLi320ELi3ELi16ELi80ELi1024ELb1ELb1ELi32ELi320ELi320ELi4ELb1ELi12ELb0ELb0ELNS_15WgradSyncMethodE3ENS_16CompileConditionILi900EEEEEvPT_S6_S6_PKS5_S8_S8_S8_PKfflPfPj,@function
        .size           _ZN13group_norm_v218gn_bwd_cuda_kernelI6__halfLi320ELi3ELi16ELi80ELi1024ELb1ELb1ELi32ELi320ELi320ELi4ELb1ELi12ELb0ELb0ELNS_15WgradSyncMethodE3ENS_16CompileConditionILi900EEEEEvPT_S6_S6_PKS5_S8_S8_S8_PKfflPfPj,(.L_x_2667 - _ZN13group_norm_v218gn_bwd_cuda_kernelI6__halfLi320ELi3ELi16ELi80ELi1024ELb1ELb1ELi32ELi320ELi320ELi4ELb1ELi12ELb0ELb0ELNS_15WgradSyncMethodE3ENS_16CompileConditionILi900EEEEEvPT_S6_S6_PKS5_S8_S8_S8_PKfflPfPj)
        .other          _ZN13group_norm_v218gn_bwd_cuda_kernelI6__halfLi320ELi3ELi16ELi80ELi1024ELb1ELb1ELi32ELi320ELi320ELi4ELb1ELi12ELb0ELb0ELNS_15WgradSyncMethodE3ENS_16CompileConditionILi900EEEEEvPT_S6_S6_PKS5_S8_S8_S8_PKfflPfPj,@"STO_CUDA_ENTRY STV_DEFAULT"
_ZN13group_norm_v218gn_bwd_cuda_kernelI6__halfLi320ELi3ELi16ELi80ELi1024ELb1ELb1ELi32ELi320ELi320ELi4ELb1ELi12ELb0ELb0ELNS_15WgradSyncMethodE3ENS_16CompileConditionILi900EEEEEvPT_S6_S6_PKS5_S8_S8_S8_PKfflPfPj:
.text._ZN13group_norm_v218gn_bwd_cuda_kernelI6__halfLi320ELi3ELi16ELi80ELi1024ELb1ELb1ELi32ELi320ELi320ELi4ELb1ELi12ELb0ELb0ELNS_15WgradSyncMethodE3ENS_16CompileConditionILi900EEEEEvPT_S6_S6_PKS5_S8_S8_S8_PKfflPfPj:
        /* <DEDUP_REMOVED lines=32> */
.L_x_2377:
[----:B------:R-:W2:Y:S04]  /*0200*/  LD.E.STRONG.GPU R0, desc[UR12][R2.64] ;  /* 0x0000000c02007980 */ /* 0x000ea8000c10f900 */
[----:B--2---:R-:W-:Y:S01]  /*0210*/  CCTL.IVALL ;  /* 0x00000000ff00798f */ /* 0x004fe20002000000 */
[----:B------:R-:W-:Y:S05]  /*0220*/  YIELD ;  /* 0x0000000000007946 */ /* 0x000fea0003800000 */
[----:B-----5:R-:W-:-:S04]  /*0230*/  LOP3.LUT R0, R0, R5, RZ, 0x3c, !PT ;  /* 0x0000000500007212 */ /* 0x020fc800078e3cff */
[----:B------:R-:W-:-:S13]  /*0240*/  ISETP.GT.AND P0, PT, R0, -0x1, PT ;  /* 0xffffffff0000780c */ /* 0x000fda0003f04270 */
[----:B------:R-:W-:Y:S05]  /*0250*/  @P0 BRA `(.L_x_2377) ;  /* 0xfffffffc00e80947 */ /* 0x000fea000383ffff */
.L_x_2376:
[----:B------:R-:W-:Y:S05]  /*0260*/  WARPSYNC.ALL ;  /* 0x0000000000007948 */ /* 0x000fea0003800000 */
[----:B------:R-:W-:Y:S06]  /*0270*/  BAR.SYNC.DEFER_BLOCKING 0x0 ;  /* 0x0000000000007b1d */ /* 0x000fec0000010000 */
[----:B------:R-:W-:Y:S05]  /*0280*/  BRA `(.L_x_2378) ;  /* 0x0000005c00d87947 */ /* 0x000fea0003800000 */
.L_x_2375:
        /* <DEDUP_REMOVED lines=40> */
.L_x_2390:
        /* <DEDUP_REMOVED lines=914> */
.L_x_2379:
        /* <DEDUP_REMOVED lines=210> */
.L_x_2381:
[----:B------:R-:W-:Y:S05]  /*4b50*/  BSYNC B0 ;  /* 0x0000000000007941 */ /* 0x000fea0003800000 */
.L_x_2380:
        /* <DEDUP_REMOVED lines=24> */
.L_x_2383:
[----:B------:R-:W-:Y:S05]  /*4ce0*/  BSYNC B0 ;  /* 0x0000000000007941 */ /* 0x000fea0003800000 */
.L_x_2382:
        /* <DEDUP_REMOVED lines=17> */
.L_x_2386:
[----:B------:R-:W2:Y:S04]  /*4e00*/  LD.E.STRONG.GPU R33, desc[UR12][R30.64] ;  /* 0x0000000c1e217980 */ /* 0x000ea8000c10f900 */
[----:B--2---:R-:W-:Y:S01]  /*4e10*/  CCTL.IVALL ;  /* 0x00000000ff00798f */ /* 0x004fe20002000000 */
[----:B------:R-:W-:Y:S05]  /*4e20*/  YIELD ;  /* 0x0000000000007946 */ /* 0x000fea0003800000 */
[----:B-----5:R-:W-:-:S04]  /*4e30*/  LOP3.LUT R33, R33, R32, RZ, 0x3c, !PT ;  /* 0x0000002021217212 */ /* 0x020fc800078e3cff */
[----:B------:R-:W-:-:S13]  /*4e40*/  ISETP.GT.AND P1, PT, R33, -0x1, PT ;  /* 0xffffffff2100780c */ /* 0x000fda0003f24270 */
[----:B------:R-:W-:Y:S05]  /*4e50*/  @P1 BRA `(.L_x_2386) ;  /* 0xfffffffc00e81947 */ /* 0x000fea000383ffff */
.L_x_2385:
[----:B------:R-:W-:Y:S05]  /*4e60*/  WARPSYNC.ALL ;  /* 0x0000000000007948 */ /* 0x000fea0003800000 */
[----:B------:R-:W-:Y:S06]  /*4e70*/  BAR.SYNC.DEFER_BLOCKING 0x0 ;  /* 0x0000000000007b1d */ /* 0x000fec0000010000 */
[----:B------:R-:W-:Y:S05]  /*4e80*/  BRA `(.L_x_2387) ;  /* 0x0000000000687947 */ /* 0x000fea0003800000 */
.L_x_2384:
        /* <DEDUP_REMOVED lines=18> */
.L_x_2389:
[----:B------:R-:W2:Y:S04]  /*4fb0*/  LD.E.STRONG.GPU R33, desc[UR12][R30.64] ;  /* 0x0000000c1e217980 */ /* 0x000ea8000c10f900 */
[----:B--2---:R-:W-:Y:S01]  /*4fc0*/  CCTL.IVALL ;  /* 0x00000000ff00798f */ /* 0x004fe20002000000 */
[----:B------:R-:W-:Y:S05]  /*4fd0*/  YIELD ;  /* 0x0000000000007946 */ /* 0x000fea0003800000 */
[----:B-----5:R-:W-:-:S04]  /*4fe0*/  LOP3.LUT R33, R33, R32, RZ, 0x3c, !PT ;  /* 0x0000002021217212 */ /* 0x020fc800078e3cff */
[----:B------:R-:W-:-:S13]  /*4ff0*/  ISETP.GT.AND P1, PT, R33, -0x1, PT ;  /* 0xffffffff2100780c */ /* 0x000fda0003f24270 */
[----:B------:R-:W-:Y:S05]  /*5000*/  @P1 BRA `(.L_x_2389) ;  /* 0xfffffffc00e81947 */ /* 0x000fea000383ffff */
.L_x_2388:
[----:B------:R-:W-:Y:S05]  /*5010*/  WARPSYNC.ALL ;  /* 0x0000000000007948 */ /* 0x000fea0003800000 */
[----:B------:R-:W-:Y:S06]  /*5020*/  BAR.SYNC.DEFER_BLOCKING 0x0 ;  /* 0x0000000000007b1d */ /* 0x000fec0000010000 */
.L_x_2387:
        /* <DEDUP_REMOVED lines=284> */
.L_x_2378:
        /* <DEDUP_REMOVED lines=56> */
.L_x_2407:
        /* <DEDUP_REMOVED lines=45> */
.L_x_2394:
[----:B------:R-:W-:Y:S05]  /*6840*/  BSYNC B1 ;  /* 0x0000000000017941 */ /* 0x000fea0003800000 */
.L_x_2393:
        /* <DEDUP_REMOVED lines=21> */
.L_x_2397:
        /* <DEDUP_REMOVED lines=55> */
.L_x_2396:
[----:B------:R-:W-:Y:S05]  /*6d10*/  BSYNC B1 ;  /* 0x0000000000017941 */ /* 0x000fea0003800000 */
.L_x_2395:
        /* <DEDUP_REMOVED lines=35> */
.L_x_2399:
[----:B------:R-:W-:Y:S05]  /*6f50*/  BSYNC B1 ;  /* 0x0000000000017941 */ /* 0x000fea0003800000 */
.L_x_2398:
        /* <DEDUP_REMOVED lines=15> */
.L_x_2392:
[----:B------:R-:W-:Y:S05]  /*7050*/  BSYNC B0 ;  /* 0x0000000000007941 */ /* 0x000fea0003800000 */
.L_x_2391:
        /* <DEDUP_REMOVED lines=50> */
.L_x_2416:
        /* <DEDUP_REMOVED lines=46> */
.L_x_2426:
        /* <DEDUP_REMOVED lines=41> */
.L_x_2436:
[----:B--2---:R-:W-:Y:S01]  /*78f0*/  FADD.FTZ R15, R14, R30 ;  /* 0x0000001e0e0f7221 */ /* 0x004fe20000010000 */
[----:B------:R-:W-:-:S04]  /*7900*/  @!P1 F2FP.F16.F32.PACK_AB R14, RZ, R24 ;  /* 0x00000018ff0e923e */ /* 0x000fc800000000ff */
[----:B------:R-:W-:Y:S01]  /*7910*/  @!P1 F2FP.F16.F32.PACK_AB R15, RZ, R15 ;  /* 0x0000000fff0f923e */ /* 0x000fe200000000ff */
[----:B------:R3:W-:Y:S03]  /*7920*/  @!P1 STG.E.U16 desc[UR12][R16.64+0x50], R14 ;  /* 0x0000500e10009986 */ /* 0x0007e6000c10150c */
[----:B------:R-:W-:Y:S02]  /*7930*/  PRMT R20, R15, 0x7610, R20 ;  /* 0x000076100f147816 */ /* 0x000fe40000000014 */
[----:B------:R-:W-:-:S03]  /*7940*/  LEA.HI R15, R56, 0x3c, RZ, 0x1c ;  /* 0x0000003c380f7811 */ /* 0x000fc600078fe0ff */
[----:B------:R3:W-:Y:S04]  /*7950*/  @!P1 STG.E.U16 desc[UR12][R18.64+0x50], R20 ;  /* 0x0000501412009986 */ /* 0x0007e8000c10150c */
.L_x_2402:
[----:B------:R-:W-:Y:S05]  /*7960*/  BSYNC B0 ;  /* 0x0000000000007941 */ /* 0x000fea0003800000 */
.L_x_2401:
        /* <DEDUP_REMOVED lines=165> */
.L_x_2470:
        /* <DEDUP_REMOVED lines=9> */
.L_x_2400:
        /* <DEDUP_REMOVED lines=8> */
.L_x_2403:
[----:B-----5:R-:W-:Y:S01]  /*84d0*/  HFMA2.MMA R28, -RZ, RZ, 0, 4.76837158203125e-07 ;  /* 0x00000008ff1c7435 */ /* 0x020fe200000001ff */
[----:B-1----:R-:W-:Y:S02]  /*84e0*/  MOV R29, R14 ;  /* 0x0000000e001d7202 */ /* 0x002fe40000000f00 */
[----:B------:R-:W-:Y:S02]  /*84f0*/  MOV R27, 0x101f ;  /* 0x0000101f001b7802 */ /* 0x000fe40000000f00 */
[----:B------:R-:W-:-:S07]  /*8500*/  MOV R26, 0xffff ;  /* 0x0000ffff001a7802 */ /* 0x000fce0000000f00 */
[----:B0-2---:R-:W-:Y:S05]  /*8510*/  WARPSYNC.COLLECTIVE R26, `(.L_x_2408) ;  /* 0x000000001a087348 */ /* 0x005fea0003c00000 */
[----:B------:R1:W3:Y:S02]  /*8520*/  SHFL.BFLY P2, R30, R29, R28, R27 ;  /* 0x0c00001c1d1e7389 */ /* 0x0002e4000004001b */
[----:B0123--:R-:W-:Y:S01]  /*8530*/  ENDCOLLECTIVE ;  /* 0x000000000000791b */ /* 0x00ffe20003800000 */
.L_x_2408:
[----:B------:R-:W-:Y:S02]  /*8540*/  MOV R29, R15 ;  /* 0x0000000f001d7202 */ /* 0x000fe40000000f00 */
[----:B------:R-:W-:-:S07]  /*8550*/  MOV R17, R30 ;  /* 0x0000001e00117202 */ /* 0x000fce0000000f00 */
[----:B------:R-:W-:Y:S05]  /*8560*/  WARPSYNC.COLLECTIVE R26, `(.L_x_2409) ;  /* 0x000000001a087348 */ /* 0x000fea0003c00000 */
[----:B------:R0:W1:Y:S02]  /*8570*/  SHFL.BFLY P2, R30, R29, R28, R27 ;  /* 0x0c00001c1d1e7389 */ /* 0x000064000004001b */
[----:B01----:R-:W-:Y:S01]  /*8580*/  ENDCOLLECTIVE ;  /* 0x000000000000791b */ /* 0x003fe20003800000 */
.L_x_2409:
[----:B------:R-:W-:Y:S01]  /*8590*/  FADD.FTZ R17, R17, R14 ;  /* 0x0000000e11117221 */ /* 0x000fe20000010000 */
[----:B------:R-:W-:-:S04]  /*85a0*/  HFMA2.MMA R28, -RZ, RZ, 0, 2.384185791015625e-07 ;  /* 0x00000004ff1c7435 */ /* 0x000fc800000001ff */
[----:B------:R-:W-:Y:S02]  /*85b0*/  MOV R29, R17 ;  /* 0x00000011001d7202 */ /* 0x000fe40000000f00 */
[----:B------:R-:W-:-:S07]  /*85c0*/  MOV R16, R30 ;  /* 0x0000001e00107202 */ /* 0x000fce0000000f00 */
[----:B------:R-:W-:Y:S05]  /*85d0*/  WARPSYNC.COLLECTIVE R26, `(.L_x_2410) ;  /* 0x000000001a087348 */ /* 0x000fea0003c00000 */
[----:B------:R0:W1:Y:S02]  /*85e0*/  SHFL.BFLY P2, R30, R29, R28, R27 ;  /* 0x0c00001c1d1e7389 */ /* 0x000064000004001b */
[----:B01----:R-:W-:Y:S01]  /*85f0*/  ENDCOLLECTIVE ;  /* 0x000000000000791b */ /* 0x003fe20003800000 */
.L_x_2410:
[----:B------:R-:W-:-:S05]  /*8600*/  FADD.FTZ R16, R16, R15 ;  /* 0x0000000f10107221 */ /* 0x000fca0000010000 */
[----:B------:R-:W-:Y:S02]  /*8610*/  MOV R29, R16 ;  /* 0x00000010001d7202 */ /* 0x000fe40000000f00 */
[----:B------:R-:W-:-:S07]  /*8620*/  MOV R18, R30 ;  /* 0x0000001e00127202 */ /* 0x000fce0000000f00 */
[----:B------:R-:W-:Y:S05]  /*8630*/  WARPSYNC.COLLECTIVE R26, `(.L_x_2411) ;  /* 0x000000001a087348 */ /* 0x000fea0003c00000 */
[----:B------:R0:W1:Y:S02]  /*8640*/  SHFL.BFLY P2, R30, R29, R28, R27 ;  /* 0x0c00001c1d1e7389 */ /* 0x000064000004001b */
[----:B01----:R-:W-:Y:S01]  /*8650*/  ENDCOLLECTIVE ;  /* 0x000000000000791b */ /* 0x003fe20003800000 */
.L_x_2411:
[----:B------:R-:W-:Y:S01]  /*8660*/  FADD.FTZ R18, R17, R18 ;  /* 0x0000001211127221 */ /* 0x000fe20000010000 */
[----:B------:R-:W-:-:S04]  /*8670*/  HFMA2.MMA R28, -RZ, RZ, 0, 1.1920928955078125e-07 ;  /* 0x00000002ff1c7435 */ /* 0x000fc800000001ff */
[----:B------:R-:W-:Y:S02]  /*8680*/  MOV R29, R18 ;  /* 0x00000012001d7202 */ /* 0x000fe40000000f00 */
[----:B------:R-:W-:-:S07]  /*8690*/  MOV R19, R30 ;  /* 0x0000001e00137202 */ /* 0x000fce0000000f00 */
[----:B------:R-:W-:Y:S05]  /*86a0*/  WARPSYNC.COLLECTIVE R26, `(.L_x_2412) ;  /* 0x000000001a087348 */ /* 0x000fea0003c00000 */
[----:B------:R0:W1:Y:S02]  /*86b0*/  SHFL.BFLY P2, R30, R29, R28, R27 ;  /* 0x0c00001c1d1e7389 */ /* 0x000064000004001b */
[----:B01----:R-:W-:Y:S01]  /*86c0*/  ENDCOLLECTIVE ;  /* 0x000000000000791b */ /* 0x003fe20003800000 */
.L_x_2412:
[----:B------:R-:W-:-:S05]  /*86d0*/  FADD.FTZ R19, R16, R19 ;  /* 0x0000001310137221 */ /* 0x000fca0000010000 */
[----:B------:R-:W-:Y:S02]  /*86e0*/  MOV R29, R19 ;  /* 0x00000013001d7202 */ /* 0x000fe40000000f00 */
[----:B------:R-:W-:-:S07]  /*86f0*/  MOV R21, R30 ;  /* 0x0000001e00157202 */ /* 0x000fce0000000f00 */
[----:B------:R-:W-:Y:S05]  /*8700*/  WARPSYNC.COLLECTIVE R26, `(.L_x_2413) ;  /* 0x000000001a087348 */ /* 0x000fea0003c00000 */
[----:B------:R0:W1:Y:S02]  /*8710*/  SHFL.BFLY P2, R30, R29, R28, R27 ;  /* 0x0c00001c1d1e7389 */ /* 0x000064000004001b */
[----:B01----:R-:W-:Y:S01]  /*8720*/  ENDCOLLECTIVE ;  /* 0x000000000000791b */ /* 0x003fe20003800000 */
.L_x_2413:
[----:B------:R-:W-:Y:S01]  /*8730*/  FADD.FTZ R21, R18, R21 ;  /* 0x0000001512157221 */ /* 0x000fe20000010000 */
[----:B------:R-:W-:-:S04]  /*8740*/  HFMA2.MMA R28, -RZ, RZ, 0, 5.9604644775390625e-08 ;  /* 0x00000001ff1c7435 */ /* 0x000fc800000001ff */
[----:B------:R-:W-:Y:S02]  /*8750*/  MOV R29, R21 ;  /* 0x00000015001d7202 */ /* 0x000fe40000000f00 */
[----:B------:R-:W-:-:S07]  /*8760*/  MOV R14, R30 ;  /* 0x0000001e000e7202 */ /* 0x000fce0000000f00 */
[----:B------:R-:W-:Y:S05]  /*8770*/  WARPSYNC.COLLECTIVE R26, `(.L_x_2414) ;  /* 0x000000001a087348 */ /* 0x000fea0003c00000 */
[----:B------:R0:W1:Y:S02]  /*8780*/  SHFL.BFLY P2, R30, R29, R28, R27 ;  /* 0x0c00001c1d1e7389 */ /* 0x000064000004001b */
[----:B01----:R-:W-:Y:S01]  /*8790*/  ENDCOLLECTIVE ;  /* 0x000000000000791b */ /* 0x003fe20003800000 */
.L_x_2414:
[----:B------:R-:W-:-:S05]  /*87a0*/  FADD.FTZ R14, R19, R14 ;  /* 0x0000000e130e7221 */ /* 0x000fca0000010000 */
[----:B------:R-:W-:Y:S02]  /*87b0*/  MOV R29, R14 ;  /* 0x0000000e001d7202 */ /* 0x000fe40000000f00 */
[----:B------:R-:W-:-:S07]  /*87c0*/  MOV R20, R30 ;  /* 0x0000001e00147202 */ /* 0x000fce0000000f00 */
[----:B------:R-:W-:Y:S05]  /*87d0*/  WARPSYNC.COLLECTIVE R26, `(.L_x_2415) ;  /* 0x000000001a087348 */ /* 0x000fea0003c00000 */
[----:B------:R0:W1:Y:S02]  /*87e0*/  SHFL.BFLY P2, R30, R29, R28, R27 ;  /* 0x0c00001c1d1e7389 */ /* 0x000064000004001b */
[----:B01----:R-:W-:Y:S01]  /*87f0*/  ENDCOLLECTIVE ;  /* 0x000000000000791b */ /* 0x003fe20003800000 */
.L_x_2415:
[----:B------:R-:W-:Y:S01]  /*8800*/  FADD.FTZ R20, R21, R20 ;  /* 0x0000001415147221 */ /* 0x000fe20000010000 */
[----:B------:R-:W-:Y:S06]  /*8810*/  BRA `(.L_x_2416) ;  /* 0xffffffe800d87947 */ /* 0x000fec000383ffff */
.L_x_2404:
        /* <DEDUP_REMOVED lines=8> */
.L_x_2418:
[----:B------:R-:W-:Y:S05]  /*88a0*/  BSYNC B1 ;  /* 0x0000000000017941 */ /* 0x000fea0003800000 */
.L_x_2417:
        /* <DEDUP_REMOVED lines=8> */
.L_x_2419:
[----:B------:R-:W-:Y:S01]  /*8930*/  FADD.FTZ R21, R21, R14 ;  /* 0x0000000e15157221 */ /* 0x000fe20000010000 */
[----:B------:R-:W-:-:S04]  /*8940*/  HFMA2.MMA R28, -RZ, RZ, 0, 2.384185791015625e-07 ;  /* 0x00000004ff1c7435 */ /* 0x000fc800000001ff */
[----:B------:R-:W-:Y:S02]  /*8950*/  MOV R29, R21 ;  /* 0x00000015001d7202 */ /* 0x000fe40000000f00 */
[----:B------:R-:W-:-:S07]  /*8960*/  MOV R20, R30 ;  /* 0x0000001e00147202 */ /* 0x000fce0000000f00 */
[----:B------:R-:W-:Y:S05]  /*8970*/  WARPSYNC.COLLECTIVE R26, `(.L_x_2420) ;  /* 0x000000001a087348 */ /* 0x000fea0003c00000 */
[----:B------:R0:W1:Y:S02]  /*8980*/  SHFL.BFLY P2, R30, R29, R28, R27 ;  /* 0x0c00001c1d1e7389 */ /* 0x000064000004001b */
[----:B01----:R-:W-:Y:S01]  /*8990*/  ENDCOLLECTIVE ;  /* 0x000000000000791b */ /* 0x003fe20003800000 */
.L_x_2420:
[----:B------:R-:W-:-:S05]  /*89a0*/  FADD.FTZ R20, R20, R15 ;  /* 0x0000000f14147221 */ /* 0x000fca0000010000 */
[----:B------:R-:W-:Y:S02]  /*89b0*/  MOV R29, R20 ;  /* 0x00000014001d7202 */ /* 0x000fe40000000f00 */
[----:B------:R-:W-:-:S07]  /*89c0*/  MOV R22, R30 ;  /* 0x0000001e00167202 */ /* 0x000fce0000000f00 */
[----:B------:R-:W-:Y:S05]  /*89d0*/  WARPSYNC.COLLECTIVE R26, `(.L_x_2421) ;  /* 0x000000001a087348 */ /* 0x000fea0003c00000 */
[----:B------:R0:W1:Y:S02]  /*89e0*/  SHFL.BFLY P2, R30, R29, R28, R27 ;  /* 0x0c00001c1d1e7389 */ /* 0x000064000004001b */
[----:B01----:R-:W-:Y:S01]  /*89f0*/  ENDCOLLECTIVE ;  /* 0x000000000000791b */ /* 0x003fe20003800000 */
.L_x_2421:
[----:B------:R-:W-:Y:S01]  /*8a00*/  FADD.FTZ R22, R21, R22 ;  /* 0x0000001615167221 */ /* 0x000fe20000010000 */
[----:B------:R-:W-:-:S04]  /*8a10*/  HFMA2.MMA R28, -RZ, RZ, 0, 1.1920928955078125e-07 ;  /* 0x00000002ff1c7435 */ /* 0x000fc800000001ff */
[----:B------:R-:W-:Y:S02]  /*8a20*/  MOV R29, R22 ;  /* 0x00000016001d7202 */ /* 0x000fe40000000f00 */
[----:B------:R-:W-:-:S07]  /*8a30*/  MOV R23, R30 ;  /* 0x0000001e00177202 */ /* 0x000fce0000000f00 */
[----:B------:R-:W-:Y:S05]  /*8a40*/  WARPSYNC.COLLECTIVE R26, `(.L_x_2422) ;  /* 0x000000001a087348 */ /* 0x000fea0003c00000 */
[----:B------:R0:W1:Y:S02]  /*8a50*/  SHFL.BFLY P2, R30, R29, R28, R27 ;  /* 0x0c00001c1d1e7389 */ /* 0x000064000004001b */
[----:B01----:R-:W-:Y:S01]  /*8a60*/  ENDCOLLECTIVE ;  /* 0x000000000000791b */ /* 0x003fe20003800000 */
.L_x_2422:
[----:B------:R-:W-:-:S05]  /*8a70*/  FADD.FTZ R23, R20, R23 ;  /* 0x0000001714177221 */ /* 0x000fca0000010000 */
[----:B------:R-:W-:Y:S02]  /*8a80*/  MOV R29, R23 ;  /* 0x00000017001d7202 */ /* 0x000fe40000000f00 */
[----:B------:R-:W-:-:S07]  /*8a90*/  MOV R25, R30 ;  /* 0x0000001e00197202 */ /* 0x000fce0000000f00 */
[----:B------:R-:W-:Y:S05]  /*8aa0*/  WARPSYNC.COLLECTIVE R26, `(.L_x_2423) ;  /* 0x000000001a087348 */ /* 0x000fea0003c00000 */
[----:B------:R0:W1:Y:S02]  /*8ab0*/  SHFL.BFLY P2, R30, R29, R28, R27 ;  /* 0x0c00001c1d1e7389 */ /* 0x000064000004001b */
[----:B01----:R-:W-:Y:S01]  /*8ac0*/  ENDCOLLECTIVE ;  /* 0x000000000000791b */ /* 0x003fe20003800000 */
.L_x_2423:
[----:B------:R-:W-:Y:S01]  /*8ad0*/  FADD.FTZ R25, R22, R25 ;  /* 0x0000001916197221 */ /* 0x000fe20000010000 */
[----:B------:R-:W-:-:S04]  /*8ae0*/  HFMA2.MMA R28, -RZ, RZ, 0, 5.9604644775390625e-08 ;  /* 0x00000001ff1c7435 */ /* 0x000fc800000001ff */
[----:B------:R-:W-:Y:S02]  /*8af0*/  MOV R29, R25 ;  /* 0x00000019001d7202 */ /* 0x000fe40000000f00 */
[----:B------:R-:W-:-:S07]  /*8b00*/  MOV R14, R30 ;  /* 0x0000001e000e7202 */ /* 0x000fce0000000f00 */
[----:B------:R-:W-:Y:S05]  /*8b10*/  WARPSYNC.COLLECTIVE R26, `(.L_x_2424) ;  /* 0x000000001a087348 */ /* 0x000fea0003c00000 */
[----:B------:R0:W1:Y:S02]  /*8b20*/  SHFL.BFLY P2, R30, R29, R28, R27 ;  /* 0x0c00001c1d1e7389 */ /* 0x000064000004001b */
[----:B01----:R-:W-:Y:S01]  /*8b30*/  ENDCOLLECTIVE ;  /* 0x000000000000791b */ /* 0x003fe20003800000 */
.L_x_2424:
[----:B------:R-:W-:-:S05]  /*8b40*/  FADD.FTZ R14, R23, R14 ;  /* 0x0000000e170e7221 */ /* 0x000fca0000010000 */
[----:B------:R-:W-:Y:S02]  /*8b50*/  MOV R29, R14 ;  /* 0x0000000e001d7202 */ /* 0x000fe40000000f00 */
[----:B------:R-:W-:-:S07]  /*8b60*/  MOV R24, R30 ;  /* 0x0000001e00187202 */ /* 0x000fce0000000f00 */
[----:B------:R-:W-:Y:S05]  /*8b70*/  WARPSYNC.COLLECTIVE R26, `(.L_x_2425) ;  /* 0x000000001a087348 */ /* 0x000fea0003c00000 */
[----:B------:R0:W1:Y:S02]  /*8b80*/  SHFL.BFLY P2, R30, R29, R28, R27 ;  /* 0x0c00001c1d1e7389 */ /* 0x000064000004001b */
[----:B01----:R-:W-:Y:S01]  /*8b90*/  ENDCOLLECTIVE ;  /* 0x000000000000791b */ /* 0x003fe20003800000 */
.L_x_2425:
[----:B------:R-:W-:Y:S01]  /*8ba0*/  FADD.FTZ R24, R25, R24 ;  /* 0x0000001819187221 */ /* 0x000fe20000010000 */
[----:B------:R-:W-:Y:S06]  /*8bb0*/  BRA `(.L_x_2426) ;  /* 0xffffffe800a87947 */ /* 0x000fec000383ffff */
.L_x_2405:
        /* <DEDUP_REMOVED lines=8> */
.L_x_2428:
[----:B------:R-:W-:Y:S05]  /*8c40*/  BSYNC B1 ;  /* 0x0000000000017941 */ /* 0x000fea0003800000 */
.L_x_2427:
        /* <DEDUP_REMOVED lines=8> */
.L_x_2429:
[----:B------:R-:W-:Y:S01]  /*8cd0*/  FADD.FTZ R21, R21, R14 ;  /* 0x0000000e15157221 */ /* 0x000fe20000010000 */
[----:B------:R-:W-:-:S04]  /*8ce0*/  HFMA2.MMA R28, -RZ, RZ, 0, 2.384185791015625e-07 ;  /* 0x00000004ff1c7435 */ /* 0x000fc800000001ff */
[----:B------:R-:W-:Y:S02]  /*8cf0*/  MOV R29, R21 ;  /* 0x00000015001d7202 */ /* 0x000fe40000000f00 */
[----:B------:R-:W-:-:S07]  /*8d00*/  MOV R20, R30 ;  /* 0x0000001e00147202 */ /* 0x000fce0000000f00 */
[----:B------:R-:W-:Y:S05]  /*8d10*/  WARPSYNC.COLLECTIVE R26, `(.L_x_2430) ;  /* 0x000000001a087348 */ /* 0x000fea0003c00000 */
[----:B------:R0:W1:Y:S02]  /*8d20*/  SHFL.BFLY P2, R30, R29, R28, R27 ;  /* 0x0c00001c1d1e7389 */ /* 0x000064000004001b */
[----:B01----:R-:W-:Y:S01]  /*8d30*/  ENDCOLLECTIVE ;  /* 0x000000000000791b */ /* 0x003fe20003800000 */
.L_x_2430:
[----:B------:R-:W-:-:S05]  /*8d40*/  FADD.FTZ R20, R20, R15 ;  /* 0x0000000f14147221 */ /* 0x000fca0000010000 */
[----:B------:R-:W-:Y:S02]  /*8d50*/  MOV R29, R20 ;  /* 0x00000014001d7202 */ /* 0x000fe40000000f00 */
[----:B------:R-:W-:-:S07]  /*8d60*/  MOV R22, R30 ;  /* 0x0000001e00167202 */ /* 0x000fce0000000f00 */
[----:B------:R-:W-:Y:S05]  /*8d70*/  WARPSYNC.COLLECTIVE R26, `(.L_x_2431) ;  /* 0x000000001a087348 */ /* 0x000fea0003c00000 */
[----:B------:R0:W1:Y:S02]  /*8d80*/  SHFL.BFLY P2, R30, R29, R28, R27 ;  /* 0x0c00001c1d1e7389 */ /* 0x000064000004001b */
[----:B01----:R-:W-:Y:S01]  /*8d90*/  ENDCOLLECTIVE ;  /* 0x000000000000791b */ /* 0x003fe20003800000 */
.L_x_2431:
[----:B------:R-:W-:Y:S01]  /*8da0*/  FADD.FTZ R22, R21, R22 ;  /* 0x0000001615167221 */ /* 0x000fe20000010000 */
[----:B------:R-:W-:-:S04]  /*8db0*/  HFMA2.MMA R28, -RZ, RZ, 0, 1.1920928955078125e-07 ;  /* 0x00000002ff1c7435 */ /* 0x000fc800000001ff */
[----:B------:R-:W-:Y:S02]  /*8dc0*/  MOV R29, R22 ;  /* 0x00000016001d7202 */ /* 0x000fe40000000f00 */
[----:B------:R-:W-:-:S07]  /*8dd0*/  MOV R23, R30 ;  /* 0x0000001e00177202 */ /* 0x000fce0000000f00 */
[----:B------:R-:W-:Y:S05]  /*8de0*/  WARPSYNC.COLLECTIVE R26, `(.L_x_2432) ;  /* 0x000000001a087348 */ /* 0x000fea0003c00000 */
[----:B------:R0:W1:Y:S02]  /*8df0*/  SHFL.BFLY P2, R30, R29, R28, R27 ;  /* 0x0c00001c1d1e7389 */ /* 0x000064000004001b */
[----:B01----:R-:W-:Y:S01]  /*8e00*/  ENDCOLLECTIVE ;  /* 0x000000000000791b */ /* 0x003fe20003800000 */
.L_x_2432:
[----:B------:R-:W-:-:S05]  /*8e10*/  FADD.FTZ R23, R20, R23 ;  /* 0x0000001714177221 */ /* 0x000fca0000010000 */
[----:B------:R-:W-:Y:S02]  /*8e20*/  MOV R29, R23 ;  /* 0x00000017001d7202 */ /* 0x000fe40000000f00 */
[----:B------:R-:W-:-:S07]  /*8e30*/  MOV R25, R30 ;  /* 0x0000001e00197202 */ /* 0x000fce0000000f00 */
[----:B------:R-:W-:Y:S05]  /*8e40*/  WARPSYNC.COLLECTIVE R26, `(.L_x_2433) ;  /* 0x000000001a087348 */ /* 0x000fea0003c00000 */
[----:B------:R0:W1:Y:S02]  /*8e50*/  SHFL.BFLY P2, R30, R29, R28, R27 ;  /* 0x0c00001c1d1e7389 */ /* 0x000064000004001b */
[----:B01----:R-:W-:Y:S01]  /*8e60*/  ENDCOLLECTIVE ;  /* 0x000000000000791b */ /* 0x003fe20003800000 */
.L_x_2433:
[----:B------:R-:W-:Y:S01]  /*8e70*/  FADD.FTZ R25, R22, R25 ;  /* 0x0000001916197221 */ /* 0x000fe20000010000 */
[----:B------:R-:W-:-:S04]  /*8e80*/  HFMA2.MMA R28, -RZ, RZ, 0, 5.9604644775390625e-08 ;  /* 0x00000001ff1c7435 */ /* 0x000fc800000001ff */
[----:B------:R-:W-:Y:S02]  /*8e90*/  MOV R29, R25 ;  /* 0x00000019001d7202 */ /* 0x000fe40000000f00 */
[----:B------:R-:W-:-:S07]  /*8ea0*/  MOV R14, R30 ;  /* 0x0000001e000e7202 */ /* 0x000fce0000000f00 */
[----:B------:R-:W-:Y:S05]  /*8eb0*/  WARPSYNC.COLLECTIVE R26, `(.L_x_2434) ;  /* 0x000000001a087348 */ /* 0x000fea0003c00000 */
[----:B------:R0:W1:Y:S02]  /*8ec0*/  SHFL.BFLY P2, R30, R29, R28, R27 ;  /* 0x0c00001c1d1e7389 */ /* 0x000064000004001b */
[----:B01----:R-:W-:Y:S01]  /*8ed0*/  ENDCOLLECTIVE ;  /* 0x000000000000791b */ /* 0x003fe20003800000 */
.L_x_2434:
[----:B------:R-:W-:-:S05]  /*8ee0*/  FADD.FTZ R14, R23, R14 ;  /* 0x0000000e170e7221 */ /* 0x000fca0000010000 */
[----:B------:R-:W-:Y:S02]  /*8ef0*/  MOV R29, R14 ;  /* 0x0000000e001d7202 */ /* 0x000fe40000000f00 */
[----:B------:R-:W-:-:S07]  /*8f00*/  MOV R24, R30 ;  /* 0x0000001e00187202 */ /* 0x000fce0000000f00 */
[----:B------:R-:W-:Y:S05]  /*8f10*/  WARPSYNC.COLLECTIVE R26, `(.L_x_2435) ;  /* 0x000000001a087348 */ /* 0x000fea0003c00000 */
[----:B------:R0:W1:Y:S02]  /*8f20*/  SHFL.BFLY P2, R30, R29, R28, R27 ;  /* 0x0c00001c1d1e7389 */ /* 0x000064000004001b */
[----:B01----:R-:W-:Y:S01]  /*8f30*/  ENDCOLLECTIVE ;  /* 0x000000000000791b */ /* 0x003fe20003800000 */
.L_x_2435:
[----:B------:R-:W-:Y:S01]  /*8f40*/  FADD.FTZ R24, R25, R24 ;  /* 0x0000001819187221 */ /* 0x000fe20000010000 */
[----:B------:R-:W-:Y:S06]  /*8f50*/  BRA `(.L_x_2436) ;  /* 0xffffffe800647947 */ /* 0x000fec000383ffff */
.L_x_2406:
        /* <DEDUP_REMOVED lines=8> */
.L_x_2438:
[----:B------:R-:W-:Y:S05]  /*8fe0*/  BSYNC B0 ;  /* 0x0000000000007941 */ /* 0x000fea0003800000 */
.L_x_2437:
        /* <DEDUP_REMOVED lines=10> */
.L_x_2439:
        /* <DEDUP_REMOVED lines=17> */
.L_x_2440:
[----:B------:R-:W-:Y:S02]  /*91a0*/  MOV R29, R17 ;  /* 0x00000011001d7202 */ /* 0x000fe40000000f00 */
[----:B------:R-:W-:-:S07]  /*91b0*/  MOV R16, R30 ;  /* 0x0000001e00107202 */ /* 0x000fce0000000f00 */
[----:B------:R-:W-:Y:S05]  /*91c0*/  WARPSYNC.COLLECTIVE R26, `(.L_x_2441) ;  /* 0x000000001a087348 */ /* 0x000fea0003c00000 */
[----:B------:R0:W1:Y:S02]  /*91d0*/  SHFL.BFLY P2, R30, R29, R28, R27 ;  /* 0x0c00001c1d1e7389 */ /* 0x000064000004001b */
[----:B01----:R-:W-:Y:S01]  /*91e0*/  ENDCOLLECTIVE ;  /* 0x000000000000791b */ /* 0x003fe20003800000 */
.L_x_2441:
        /* <DEDUP_REMOVED lines=13> */
.L_x_2442:
[----:B------:R0:W1:Y:S04]  /*92c0*/  @!P0 LDS R37, [R22] ;  /* 0x0000000016258984 */ /* 0x0000680000000800 */
[----:B------:R0:W2:Y:S01]  /*92d0*/  @!P0 LDS R38, [R22+0x500] ;  /* 0x0005000016268984 */ /* 0x0000a20000000800 */
[----:B------:R-:W-:Y:S02]  /*92e0*/  MOV R29, R14 ;  /* 0x0000000e001d7202 */ /* 0x000fe40000000f00 */
[----:B------:R-:W-:-:S07]  /*92f0*/  MOV R16, R30 ;  /* 0x0000001e00107202 */ /* 0x000fce0000000f00 */
[----:B012---:R-:W-:Y:S05]  /*9300*/  WARPSYNC.COLLECTIVE R26, `(.L_x_2443) ;  /* 0x000000001a087348 */ /* 0x007fea0003c00000 */
[----:B------:R3:W4:Y:S02]  /*9310*/  SHFL.BFLY P2, R30, R29, R28, R27 ;  /* 0x0c00001c1d1e7389 */ /* 0x000724000004001b */
[----:B01234-:R-:W-:Y:S01]  /*9320*/  ENDCOLLECTIVE ;  /* 0x000000000000791b */ /* 0x01ffe20003800000 */
.L_x_2443:
        /* <DEDUP_REMOVED lines=9> */
.L_x_2444:
[----:B------:R-:W-:Y:S02]  /*93c0*/  MOV R29, R17 ;  /* 0x00000011001d7202 */ /* 0x000fe40000000f00 */
[----:B------:R-:W-:-:S07]  /*93d0*/  MOV R19, R30 ;  /* 0x0000001e00137202 */ /* 0x000fce0000000f00 */
[----:B------:R-:W-:Y:S05]  /*93e0*/  WARPSYNC.COLLECTIVE R26, `(.L_x_2445) ;  /* 0x000000001a087348 */ /* 0x000fea0003c00000 */
[----:B------:R0:W1:Y:S02]  /*93f0*/  SHFL.BFLY P2, R30, R29, R28, R27 ;  /* 0x0c00001c1d1e7389 */ /* 0x000064000004001b */
[----:B01----:R-:W-:Y:S01]  /*9400*/  ENDCOLLECTIVE ;  /* 0x000000000000791b */ /* 0x003fe20003800000 */
.L_x_2445:
[----:B------:R-:W-:Y:S01]  /*9410*/  FADD.FTZ R16, R16, R19 ;  /* 0x0000001310107221 */ /* 0x000fe20000010000 */
[----:B------:R-:W-:Y:S01]  /*9420*/  HFMA2.MMA R28, -RZ, RZ, 0, 4.76837158203125e-07 ;  /* 0x00000008ff1c7435 */ /* 0x000fe200000001ff */
[----:B------:R-:W-:Y:S02]  /*9430*/  MOV R29, R32 ;  /* 0x00000020001d7202 */ /* 0x000fe40000000f00 */
[----:B------:R-:W-:-:S08]  /*9440*/  MOV R14, R30 ;  /* 0x0000001e000e7202 */ /* 0x000fd00000000f00 */
[----:B------:R-:W-:Y:S05]  /*9450*/  WARPSYNC.COLLECTIVE R26, `(.L_x_2446) ;  /* 0x000000001a087348 */ /* 0x000fea0003c00000 */
[----:B------:R0:W1:Y:S02]  /*9460*/  SHFL.BFLY P2, R30, R29, R28, R27 ;  /* 0x0c00001c1d1e7389 */ /* 0x000064000004001b */
[----:B01----:R-:W-:Y:S01]  /*9470*/  ENDCOLLECTIVE ;  /* 0x000000000000791b */ /* 0x003fe20003800000 */
.L_x_2446:
[----:B------:R-:W-:Y:S01]  /*9480*/  FADD.FTZ R44, R17, R14 ;  /* 0x0000000e112c7221 */ /* 0x000fe20000010000 */
[----:B------:R-:W-:Y:S02]  /*9490*/  MOV R29, R34 ;  /* 0x00000022001d7202 */ /* 0x000fe40000000f00 */
[----:B------:R-:W-:-:S07]  /*94a0*/  MOV R31, R30 ;  /* 0x0000001e001f7202 */ /* 0x000fce0000000f00 */
[----:B------:R-:W-:Y:S05]  /*94b0*/  WARPSYNC.COLLECTIVE R26, `(.L_x_2447) ;  /* 0x000000001a087348 */ /* 0x000fea0003c00000 */
[----:B------:R0:W1:Y:S02]  /*94c0*/  SHFL.BFLY P2, R30, R29, R28, R27 ;  /* 0x0c00001c1d1e7389 */ /* 0x000064000004001b */
[----:B01----:R-:W-:Y:S01]  /*94d0*/  ENDCOLLECTIVE ;  /* 0x000000000000791b */ /* 0x003fe20003800000 */
.L_x_2447:
[----:B------:R-:W-:Y:S01]  /*94e0*/  FADD.FTZ R31, R31, R32 ;  /* 0x000000201f1f7221 */ /* 0x000fe20000010000 */
[----:B------:R-:W-:-:S04]  /*94f0*/  HFMA2.MMA R28, -RZ, RZ, 0, 2.384185791015625e-07 ;  /* 0x00000004ff1c7435 */ /* 0x000fc800000001ff */
[----:B------:R-:W-:Y:S02]  /*9500*/  MOV R29, R31 ;  /* 0x0000001f001d7202 */ /* 0x000fe40000000f00 */
[----:B------:R-:W-:-:S07]  /*9510*/  MOV R33, R30 ;  /* 0x0000001e00217202 */ /* 0x000fce0000000f00 */
[----:B------:R-:W-:Y:S05]  /*9520*/  WARPSYNC.COLLECTIVE R26, `(.L_x_2448) ;  /* 0x000000001a087348 */ /* 0x000fea0003c00000 */
[----:B------:R0:W1:Y:S02]  /*9530*/  SHFL.BFLY P2, R30, R29, R28, R27 ;  /* 0x0c00001c1d1e7389 */ /* 0x000064000004001b */
[----:B01----:R-:W-:Y:S01]  /*9540*/  ENDCOLLECTIVE ;  /* 0x000000000000791b */ /* 0x003fe20003800000 */
.L_x_2448:
[----:B------:R-:W-:-:S05]  /*9550*/  FADD.FTZ R33, R33, R34 ;  /* 0x0000002221217221 */ /* 0x000fca0000010000 */
[----:B------:R-:W-:Y:S02]  /*9560*/  MOV R29, R33 ;  /* 0x00000021001d7202 */ /* 0x000fe40000000f00 */
[----:B------:R-:W-:-:S07]  /*9570*/  MOV R20, R30 ;  /* 0x0000001e00147202 */ /* 0x000fce0000000f00 */
[----:B------:R-:W-:Y:S05]  /*9580*/  WARPSYNC.COLLECTIVE R26, `(.L_x_2449) ;  /* 0x000000001a087348 */ /* 0x000fea0003c00000 */
[----:B------:R0:W1:Y:S02]  /*9590*/  SHFL.BFLY P2, R30, R29, R28, R27 ;  /* 0x0c00001c1d1e7389 */ /* 0x000064000004001b */
[----:B01----:R-:W-:Y:S01]  /*95a0*/  ENDCOLLECTIVE ;  /* 0x000000000000791b */ /* 0x003fe20003800000 */
.L_x_2449:
[----:B------:R-:W-:Y:S01]  /*95b0*/  FADD.FTZ R35, R31, R20 ;  /* 0x000000141f237221 */ /* 0x000fe20000010000 */
[----:B------:R-:W-:-:S04]  /*95c0*/  HFMA2.MMA R28, -RZ, RZ, 0, 1.1920928955078125e-07 ;  /* 0x00000002ff1c7435 */ /* 0x000fc800000001ff */
[----:B------:R-:W-:Y:S02]  /*95d0*/  MOV R29, R35 ;  /* 0x00000023001d7202 */ /* 0x000fe40000000f00 */
[----:B------:R-:W-:-:S07]  /*95e0*/  MOV R36, R30 ;  /* 0x0000001e00247202 */ /* 0x000fce0000000f00 */
[----:B------:R-:W-:Y:S05]  /*95f0*/  WARPSYNC.COLLECTIVE R26, `(.L_x_2450) ;  /* 0x000000001a087348 */ /* 0x000fea0003c00000 */
[----:B------:R0:W1:Y:S02]  /*9600*/  SHFL.BFLY P2, R30, R29, R28, R27 ;  /* 0x0c00001c1d1e7389 */ /* 0x000064000004001b */
[----:B01----:R-:W-:Y:S01]  /*9610*/  ENDCOLLECTIVE ;  /* 0x000000000000791b */ /* 0x003fe20003800000 */
.L_x_2450:
[----:B------:R-:W-:-:S05]  /*9620*/  FADD.FTZ R36, R33, R36 ;  /* 0x0000002421247221 */ /* 0x000fca0000010000 */
[----:B------:R-:W-:Y:S02]  /*9630*/  MOV R29, R36 ;  /* 0x00000024001d7202 */ /* 0x000fe40000000f00 */
[----:B------:R-:W-:-:S07]  /*9640*/  MOV R18, R30 ;  /* 0x0000001e00127202 */ /* 0x000fce0000000f00 */
[----:B------:R-:W-:Y:S05]  /*9650*/  WARPSYNC.COLLECTIVE R26, `(.L_x_2451) ;  /* 0x000000001a087348 */ /* 0x000fea0003c00000 */
[----:B------:R0:W1:Y:S02]  /*9660*/  SHFL.BFLY P2, R30, R29, R28, R27 ;  /* 0x0c00001c1d1e7389 */ /* 0x000064000004001b */
[----:B01----:R-:W-:Y:S01]  /*9670*/  ENDCOLLECTIVE ;  /* 0x000000000000791b */ /* 0x003fe20003800000 */
.L_x_2451:
        /* <DEDUP_REMOVED lines=8> */
.L_x_2452:
[----:B------:R-:W-:Y:S01]  /*9700*/  FADD.FTZ R36, R36, R21 ;  /* 0x0000001524247221 */ /* 0x000fe20000010000 */
[----:B------:R-:W-:-:S04]  /*9710*/  HFMA2.MMA R21, -RZ, RZ, 0, 0 ;  /* 0x00000000ff157435 */ /* 0x000fc800000001ff */
[----:B------:R-:W-:Y:S02]  /*9720*/  MOV R29, R36 ;  /* 0x00000024001d7202 */ /* 0x000fe40000000f00 */
[----:B------:R-:W-:-:S07]  /*9730*/  MOV R34, R30 ;  /* 0x0000001e00227202 */ /* 0x000fce0000000f00 */
[----:B------:R-:W-:Y:S05]  /*9740*/  WARPSYNC.COLLECTIVE R26, `(.L_x_2453) ;  /* 0x000000001a087348 */ /* 0x000fea0003c00000 */
[----:B------:R0:W1:Y:S02]  /*9750*/  SHFL.BFLY P2, R30, R29, R28, R27 ;  /* 0x0c00001c1d1e7389 */ /* 0x000064000004001b */
[----:B01----:R-:W-:Y:S01]  /*9760*/  ENDCOLLECTIVE ;  /* 0x000000000000791b */ /* 0x003fe20003800000 */
.L_x_2453:
[----:B------:R-:W-:Y:S01]  /*9770*/  FADD.FTZ R34, R35, R34 ;  /* 0x0000002223227221 */ /* 0x000fe20000010000 */
[----:B------:R-:W-:Y:S01]  /*9780*/  HFMA2.MMA R28, -RZ, RZ, 0, 4.76837158203125e-07 ;  /* 0x00000008ff1c7435 */ /* 0x000fe200000001ff */
[----:B------:R-:W-:Y:S02]  /*9790*/  MOV R29, R24 ;  /* 0x00000018001d7202 */ /* 0x000fe40000000f00 */
[----:B------:R-:W-:-:S08]  /*97a0*/  MOV R33, R30 ;  /* 0x0000001e00217202 */ /* 0x000fd00000000f00 */
[----:B------:R-:W-:Y:S05]  /*97b0*/  WARPSYNC.COLLECTIVE R26, `(.L_x_2454) ;  /* 0x000000001a087348 */ /* 0x000fea0003c00000 */
[----:B------:R0:W1:Y:S02]  /*97c0*/  SHFL.BFLY P2, R30, R29, R28, R27 ;  /* 0x0c00001c1d1e7389 */ /* 0x000064000004001b */
[----:B01----:R-:W-:Y:S01]  /*97d0*/  ENDCOLLECTIVE ;  /* 0x000000000000791b */ /* 0x003fe20003800000 */
.L_x_2454:
[----:B------:R-:W-:Y:S01]  /*97e0*/  FADD.FTZ R33, R36, R33 ;  /* 0x0000002124217221 */ /* 0x000fe20000010000 */
[----:B------:R-:W-:Y:S02]  /*97f0*/  MOV R29, R23 ;  /* 0x00000017001d7202 */ /* 0x000fe40000000f00 */
[----:B------:R-:W-:-:S07]  /*9800*/  MOV R37, R30 ;  /* 0x0000001e00257202 */ /* 0x000fce0000000f00 */
[----:B------:R-:W-:Y:S05]  /*9810*/  WARPSYNC.COLLECTIVE R26, `(.L_x_2455) ;  /* 0x000000001a087348 */ /* 0x000fea0003c00000 */
[----:B------:R0:W1:Y:S02]  /*9820*/  SHFL.BFLY P2, R30, R29, R28, R27 ;  /* 0x0c00001c1d1e7389 */ /* 0x000064000004001b */
[----:B01----:R-:W-:Y:S01]  /*9830*/  ENDCOLLECTIVE ;  /* 0x000000000000791b */ /* 0x003fe20003800000 */
.L_x_2455:
        /* <DEDUP_REMOVED lines=8> */
.L_x_2456:
        /* <DEDUP_REMOVED lines=8> */
.L_x_2457:
        /* <DEDUP_REMOVED lines=10> */
.L_x_2458:
[----:B------:R0:W1:Y:S04]  /*99e0*/  @!P0 LDS R22, [R39] ;  /* 0x0000000027168984 */ /* 0x0000680000000800 */
[----:B------:R0:W2:Y:S01]  /*99f0*/  @!P0 LDS R20, [R39+0x500] ;  /* 0x0005000027148984 */ /* 0x0000a20000000800 */
[----:B------:R-:W-:Y:S02]  /*9a00*/  MOV R29, R37 ;  /* 0x00000025001d7202 */ /* 0x000fe40000000f00 */
[----:B------:R-:W-:-:S07]  /*9a10*/  MOV R23, R30 ;  /* 0x0000001e00177202 */ /* 0x000fce0000000f00 */
[----:B012---:R-:W-:Y:S05]  /*9a20*/  WARPSYNC.COLLECTIVE R26, `(.L_x_2459) ;  /* 0x000000001a087348 */ /* 0x007fea0003c00000 */
[----:B------:R3:W4:Y:S02]  /*9a30*/  SHFL.BFLY P2, R30, R29, R28, R27 ;  /* 0x0c00001c1d1e7389 */ /* 0x000724000004001b */
[----:B01234-:R-:W-:Y:S01]  /*9a40*/  ENDCOLLECTIVE ;  /* 0x000000000000791b */ /* 0x01ffe20003800000 */
.L_x_2459:
        /* <DEDUP_REMOVED lines=9> */
.L_x_2460:
        /* <DEDUP_REMOVED lines=9> */
.L_x_2461:
[----:B------:R-:W-:Y:S01]  /*9b70*/  FADD.FTZ R38, R38, R39 ;  /* 0x0000002726267221 */ /* 0x000fe20000010000 */
[----:B------:R-:W-:Y:S01]  /*9b80*/  HFMA2.MMA R28, -RZ, RZ, 0, 4.76837158203125e-07 ;  /* 0x00000008ff1c7435 */ /* 0x000fe200000001ff */
[----:B------:R-:W-:Y:S02]  /*9b90*/  MOV R29, R21 ;  /* 0x00000015001d7202 */ /* 0x000fe40000000f00 */
[----:B------:R-:W-:-:S08]  /*9ba0*/  MOV R40, R30 ;  /* 0x0000001e00287202 */ /* 0x000fd00000000f00 */
[----:B------:R-:W-:Y:S05]  /*9bb0*/  WARPSYNC.COLLECTIVE R26, `(.L_x_2462) ;  /* 0x000000001a087348 */ /* 0x000fea0003c00000 */
[----:B------:R0:W1:Y:S02]  /*9bc0*/  SHFL.BFLY P2, R30, R29, R28, R27 ;  /* 0x0c00001c1d1e7389 */ /* 0x000064000004001b */
[----:B01----:R-:W-:Y:S01]  /*9bd0*/  ENDCOLLECTIVE ;  /* 0x000000000000791b */ /* 0x003fe20003800000 */
.L_x_2462:
[----:B------:R-:W-:Y:S01]  /*9be0*/  FADD.FTZ R37, R37, R40 ;  /* 0x0000002825257221 */ /* 0x000fe20000010000 */
[----:B------:R-:W-:Y:S02]  /*9bf0*/  MOV R29, R18 ;  /* 0x00000012001d7202 */ /* 0x000fe40000000f00 */
[----:B------:R-:W-:-:S07]  /*9c00*/  MOV R42, R30 ;  /* 0x0000001e002a7202 */ /* 0x000fce0000000f00 */
[----:B------:R-:W-:Y:S05]  /*9c10*/  WARPSYNC.COLLECTIVE R26, `(.L_x_2463) ;  /* 0x000000001a087348 */ /* 0x000fea0003c00000 */
[----:B------:R0:W1:Y:S02]  /*9c20*/  SHFL.BFLY P2, R30, R29, R28, R27 ;  /* 0x0c00001c1d1e7389 */ /* 0x000064000004001b */
[----:B01----:R-:W-:Y:S01]  /*9c30*/  ENDCOLLECTIVE ;  /* 0x000000000000791b */ /* 0x003fe20003800000 */
.L_x_2463:
[----:B------:R-:W-:Y:S01]  /*9c40*/  FADD.FTZ R42, R42, R21 ;  /* 0x000000152a2a7221 */ /* 0x000fe20000010000 */
[----:B------:R-:W-:-:S04]  /*9c50*/  HFMA2.MMA R28, -RZ, RZ, 0, 2.384185791015625e-07 ;  /* 0x00000004ff1c7435 */ /* 0x000fc800000001ff */
[----:B------:R-:W-:Y:S02]  /*9c60*/  MOV R29, R42 ;  /* 0x0000002a001d7202 */ /* 0x000fe40000000f00 */
[----:B------:R-:W-:-:S07]  /*9c70*/  MOV R23, R30 ;  /* 0x0000001e00177202 */ /* 0x000fce0000000f00 */
[----:B------:R-:W-:Y:S05]  /*9c80*/  WARPSYNC.COLLECTIVE R26, `(.L_x_2464) ;  /* 0x000000001a087348 */ /* 0x000fea0003c00000 */
[----:B------:R0:W1:Y:S02]  /*9c90*/  SHFL.BFLY P2, R30, R29, R28, R27 ;  /* 0x0c00001c1d1e7389 */ /* 0x000064000004001b */
[----:B01----:R-:W-:Y:S01]  /*9ca0*/  ENDCOLLECTIVE ;  /* 0x000000000000791b */ /* 0x003fe20003800000 */
.L_x_2464:
        /* <DEDUP_REMOVED lines=8> */
.L_x_2465:
        /* <DEDUP_REMOVED lines=12> */
.L_x_2466:
        /* <DEDUP_REMOVED lines=13> */
.L_x_2467:
        /* <DEDUP_REMOVED lines=14> */
.L_x_2468:
        /* <DEDUP_REMOVED lines=11> */
.L_x_2469:
[----:B------:R-:W-:Y:S01]  /*a050*/  FADD.FTZ R35, R42, R35 ;  /* 0x000000232a237221 */ /* 0x000fe20000010000 */
[----:B------:R-:W-:Y:S06]  /*a060*/  BRA `(.L_x_2470) ;  /* 0xffffffe000d47947 */ /* 0x000fec000383ffff */
.L_x_2471:
        /* <DEDUP_REMOVED lines=9> */
.L_x_2667:


//--------------------- .text._ZN13group_norm_v214gn_cuda_kernelI6__halfLi320ELi3ELi32ELi40ELi1024ELb0ELi16ELi320ELi320ELi4ELb1ELi5ELb0ELb0ENS_16CompileConditionILi900EEEEEvPT_PKS4_S7_S7_flPfS8_Pj --------------------------
	.section	.text._ZN13group_norm_v214gn_cuda_kernelI6__halfLi320ELi3ELi32ELi40ELi1024ELb0ELi16ELi320ELi320ELi4ELb1ELi5ELb0ELb0ENS_16CompileConditionILi900EEEEEvPT_PKS4_S7_S7_flPfS8_Pj,"ax",@progbits
	.align	128
        .global         _ZN13group_norm_v214gn_cuda_kernelI6__halfLi320ELi3ELi32ELi40ELi1024ELb0ELi16ELi320ELi320ELi4ELb1ELi5ELb0ELb0ENS_16CompileConditionILi900EEEEEvPT_PKS4_S7_S7_flPfS8_Pj
        .type           _ZN13group_norm_v214gn_cuda_kernelI6__halfLi320ELi3ELi32ELi40ELi1024ELb0ELi16ELi320ELi320ELi4ELb1ELi5ELb0ELb0ENS_16CompileConditionILi900EEEEEvPT_PKS4_S7_S7_flPfS8_Pj,@function
        .size           _ZN13group_norm_v214gn_cuda_kernelI6__halfLi320ELi3ELi32ELi40ELi1024ELb0ELi16ELi320ELi320ELi4ELb1ELi5ELb0ELb0ENS_16CompileConditionILi900EEEEEvPT_PKS4_S7_S7_flPfS8_Pj,(.L_x_2668 - _ZN13group_norm_v214gn_cuda_kernelI6__halfLi320ELi3ELi32ELi40ELi1024ELb0ELi16ELi320ELi320ELi4ELb1ELi5ELb0ELb0ENS_16CompileConditionILi900EEEEEvPT_PKS4_S7_S7_flPfS8_Pj)
        .other          _ZN13group_norm_v214gn_cuda_kernelI6__halfLi320ELi3ELi32ELi40ELi1024ELb0ELi16ELi320ELi320ELi4ELb1ELi5ELb0ELb0ENS_16CompileConditionILi900EEEEEvPT_PKS4_S7_S7_flPfS8_Pj,@"STO_CUDA_ENTRY STV_DEFAULT"
_ZN13group_norm_v214gn_cuda_kernelI6__halfLi320ELi3ELi32ELi40ELi1024ELb0ELi16ELi320ELi320ELi4ELb1ELi5ELb0ELb0ENS_16CompileConditionILi900EEEEEvPT_PKS4_S7_S7_flPfS8_Pj:
.text._ZN13group_norm_v214gn_cuda_kernelI6__halfLi320ELi3ELi32ELi40ELi1024ELb0ELi16ELi320ELi320ELi4ELb1ELi5ELb0ELb0ENS_16CompileConditionILi900EEEEEvPT_PKS4_S7_S7_flPfS8_Pj:
        /* <DEDUP_REMOVED lines=17> */
[----:B-1----:R-:W-:Y:S01]  /*0110*/  LEA R6, R8, R3, 0x18 ;  /* 0x0000000308067211 */ /* 0x002fe200078ec0ff */
[----:B------:R-:W-:-:S03]  /*0120*/  HFMA2.MMA R8, -RZ, RZ, 0, 0 ;  /* 0x00000000ff087435 */ /* 0x000fc600000001ff */
[----:B------:R-:W-:-:S05]  /*0130*/  SHF.R.U32.HI R7, RZ, 0x6, R7 ;  /* 0x00000006ff077819 */ /* 0x000fca0000011607 */
[----:B------:R-:W-:-:S04]  /*0140*/  IMAD R3, R7, -0x50, R2 ;  /* 0xffffffb007037824 */ /* 0x000fc800078e0202 */
[----:B------:R-:W-:-:S05]  /*0150*/  IMAD R6, R3, 0x28, R6 ;  /* 0x0000002803067824 */ /* 0x000fca00078e0206 */
[----:B--2---:R-:W-:-:S07]  /*0160*/  LEA R6, R7, R6, 0x3 ;  /* 0x0000000607067211 */ /* 0x004fce00078e18ff */
.L_x_2480:
[----:B0-----:R-:W-:Y:S01]  /*0170*/  IMAD.WIDE.U32 R10, R2, -0x33333333, RZ ;  /* 0xcccccccd020a7825 */ /* 0x001fe200078e00ff */
        /* <DEDUP_REMOVED lines=9> */
[----:B------:R-:W-:Y:S01]  /*0210*/  SHF.R.U64 R9, R5, 0x2, R8 ;  /* 0x0000000205097819 */ /* 0x000fe20000001208 */
[----:B------:R-:W1:Y:S01]  /*0220*/  LDC.64 R22, c[0x0][0x228] ;  /* 0x00008a00ff167b82 */ /* 0x000e620000000a00 */
[----:B------:R-:W-:Y:S01]  /*0230*/  IADD3 R3, R3, R11, RZ ;  /* 0x0000000b03037210 */ /* 0x000fe20007ffe0ff */
[----:B------:R-:W-:Y:S01]  /*0240*/  IMAD R10, R10, 0x140000, RZ ;  /* 0x001400000a0a7824 */ /* 0x000fe200078e02ff */
[----:B------:R-:W-:-:S03]  /*0250*/  LEA R16, R7, R28, 0x2 ;  /* 0x0000001c07107211 */ /* 0x000fc600078e10ff */
[----:B------:R-:W-:Y:S01]  /*0260*/  IMAD R11, R3, 0x500, RZ ;  /* 0x00000500030b7824 */ /* 0x000fe200078e02ff */
[----:B------:R-:W-:-:S03]  /*0270*/  SHF.R.S32.HI R17, RZ, 0x1f, R16 ;  /* 0x0000001fff117819 */ /* 0x000fc60000011410 */
[----:B------:R-:W-:-:S05]  /*0280*/  IMAD.WIDE.U32 R20, R9, 0x140000, R16 ;  /* 0x0014000009147825 */ /* 0x000fca00078e0010 */
[----:B------:R-:W-:Y:S02]  /*0290*/  IADD3 R15, R21, R10, RZ ;  /* 0x0000000a150f7210 */ /* 0x000fe40007ffe0ff */
[----:B------:R-:W-:-:S04]  /*02a0*/  IADD3 R3, P0, R11, R20, RZ ;  /* 0x000000140b037210 */ /* 0x000fc80007f1e0ff */
[----:B------:R-:W-:Y:S02]  /*02b0*/  IADD3.X R12, RZ, R15, RZ, P0, !PT ;  /* 0x0000000fff0c7210 */ /* 0x000fe400007fe4ff */
[----:B------:R-:W-:-:S04]  /*02c0*/  LEA R18, P0, R3, UR6, 0x1 ;  /* 0x0000000603127c11 */ /* 0x000fc8000f8008ff */
[----:B------:R-:W-:Y:S02]  /*02d0*/  LEA.HI.X R19, R3, UR7, R12, 0x1, P0 ;  /* 0x0000000703137c11 */ /* 0x000fe400080f0c0c */
[----:B------:R-:W-:-:S04]  /*02e0*/  IADD3 R12, R11, 0x1400, RZ ;  /* 0x000014000b0c7810 */ /* 0x000fc80007ffe0ff */
[----:B------:R-:W2:Y:S01]  /*02f0*/  LDG.E.64.CONSTANT R18, desc[UR8][R18.64] ;  /* 0x0000000812127981 */ /* 0x000ea2000c1e9b00 */
        /* <DEDUP_REMOVED lines=8> */
[----:B------:R-:W-:-:S04]  /*0380*/  LEA R58, P0, R3, UR6, 0x1 ;  /* 0x00000006033a7c11 */ /* 0x000fc8000f8008ff */
[----:B------:R-:W-:Y:S01]  /*0390*/  LEA.HI.X R59, R3, UR7, R14, 0x1, P0 ;  /* 0x00000007033b7c11 */ /* 0x000fe200080f0c0e */
[----:B------:R-:W-:-:S05]  /*03a0*/  VIADD R14, R11, 0x3c00 ;  /* 0x00003c000b0e7836 */ /* 0x000fca0000000000 */
[----:B------:R-:W4:Y:S01]  /*03b0*/  LDG.E.64.CONSTANT R58, desc[UR8][R58.64] ;  /* 0x000000083a3a7981 */ /* 0x000f22000c1e9b00 */
[----:B------:R-:W-:-:S04]  /*03c0*/  IADD3 R20, P0, R14, R20, RZ ;  /* 0x000000140e147210 */ /* 0x000fc80007f1e0ff */
[----:B------:R-:W-:Y:S02]  /*03d0*/  IADD3.X R3, RZ, R15, RZ, P0, !PT ;  /* 0x0000000fff037210 */ /* 0x000fe400007fe4ff */
        /* <DEDUP_REMOVED lines=9> */
[----:B------:R-:W-:Y:S01]  /*0470*/  CS2R R44, SRZ ;  /* 0x00000000002c7805 */ /* 0x000fe2000001ff00 */
[----:B--2---:R-:W-:-:S02]  /*0480*/  HADD2.F32 R3, -RZ, R18.H0_H0 ;  /* 0x20000012ff037230 */ /* 0x004fc40000004100 */
[----:B------:R-:W-:Y:S02]  /*0490*/  HADD2.F32 R15, -RZ, R18.H1_H1 ;  /* 0x30000012ff0f7230 */ /* 0x000fe40000004100 */
[--C-:B------:R-:W-:Y:S02]  /*04a0*/  HADD2.F32 R17, -RZ, R19.reuse.H0_H0 ;  /* 0x20000013ff117230 */ /* 0x100fe40000004100 */
[----:B------:R-:W-:Y:S01]  /*04b0*/  FFMA.FTZ R18, R3, R3, RZ ;  /* 0x0000000303127223 */ /* 0x000fe200000100ff */
[----:B------:R-:W-:Y:S01]  /*04c0*/  FADD.FTZ R16, RZ, R3 ;  /* 0x00000003ff107221 */ /* 0x000fe20000010000 */
[----:B------:R-:W-:Y:S02]  /*04d0*/  HADD2.F32 R19, -RZ, R19.H1_H1 ;  /* 0x30000013ff137230 */ /* 0x000fe40000004100 */
[----:B------:R-:W-:Y:S01]  /*04e0*/  FFMA.FTZ R18, R15, R15, R18 ;  /* 0x0000000f0f127223 */ /* 0x000fe20000010012 */
[----:B------:R-:W-:-:S03]  /*04f0*/  FADD.FTZ R16, R16, R15 ;  /* 0x0000000f10107221 */ /* 0x000fc60000010000 */
[----:B------:R-:W-:Y:S01]  /*0500*/  FFMA.FTZ R18, R17, R17, R18 ;  /* 0x0000001111127223 */ /* 0x000fe20000010012 */
[----:B------:R-:W-:Y:S01]  /*0510*/  FADD.FTZ R16, R16, R17 ;  /* 0x0000001110107221 */ /* 0x000fe20000010000 */
[--C-:B---3--:R-:W-:Y:S02]  /*0520*/  HADD2.F32 R21, -RZ, R50.reuse.H0_H0 ;  /* 0x20000032ff157230 */ /* 0x108fe40000004100 */
[----:B------:R-:W-:Y:S01]  /*0530*/  FFMA.FTZ R18, R19, R19, R18 ;  /* 0x0000001313127223 */ /* 0x000fe20000010012 */
[----:B------:R-:W-:Y:S01]  /*0540*/  FADD.FTZ R16, R16, R19 ;  /* 0x0000001310107221 */ /* 0x000fe20000010000 */
[----:B------:R-:W-:Y:S02]  /*0550*/  HADD2.F32 R47, -RZ, R50.H1_H1 ;  /* 0x30000032ff2f7230 */ /* 0x000fe40000004100 */
[----:B------:R-:W-:Y:S01]  /*0560*/  FFMA.FTZ R18, R21, R21, R18 ;  /* 0x0000001515127223 */ /* 0x000fe20000010012 */
[----:B------:R-:W-:Y:S01]  /*0570*/  FADD.FTZ R16, R16, R21 ;  /* 0x0000001510107221 */ /* 0x000fe20000010000 */
[----:B------:R-:W-:-:S02]  /*0580*/  HADD2.F32 R49, -RZ, R51.H0_H0 ;  /* 0x20000033ff317230 */ /* 0x000fc40000004100 */
[----:B------:R-:W-:Y:S01]  /*0590*/  FFMA.FTZ R18, R47, R47, R18 ;  /* 0x0000002f2f127223 */ /* 0x000fe20000010012 */
[----:B------:R-:W-:Y:S01]  /*05a0*/  FADD.FTZ R16, R16, R47 ;  /* 0x0000002f10107221 */ /* 0x000fe20000010000 */
[----:B------:R-:W-:Y:S02]  /*05b0*/  HADD2.F32 R51, -RZ, R51.H1_H1 ;  /* 0x30000033ff337230 */ /* 0x000fe40000004100 */
[----:B------:R-:W-:Y:S01]  /*05c0*/  FFMA.FTZ R18, R49, R49, R18 ;  /* 0x0000003131127223 */ /* 0x000fe20000010012 */
[----:B------:R-:W-:Y:S01]  /*05d0*/  FADD.FTZ R16, R16, R49 ;  /* 0x0000003110107221 */ /* 0x000fe20000010000 */
[--C-:B----4-:R-:W-:Y:S02]  /*05e0*/  HADD2.F32 R53, -RZ, R58.reuse.H0_H0 ;  /* 0x2000003aff357230 */ /* 0x110fe40000004100 */
[----:B------:R-:W-:Y:S01]  /*05f0*/  FFMA.FTZ R18, R51, R51, R18 ;  /* 0x0000003333127223 */ /* 0x000fe20000010012 */
[----:B------:R-:W-:Y:S01]  /*0600*/  FADD.FTZ R16, R16, R51 ;  /* 0x0000003310107221 */ /* 0x000fe20000010000 */
[----:B------:R-:W-:-:S02]  /*0610*/  HADD2.F32 R55, -RZ, R58.H1_H1 ;  /* 0x3000003aff377230 */ /* 0x000fc40000004100 */
[----:B------:R-:W-:Y:S01]  /*0620*/  FFMA.FTZ R18, R53, R53, R18 ;  /* 0x0000003535127223 */ /* 0x000fe20000010012 */
[----:B------:R-:W-:Y:S01]  /*0630*/  FADD.FTZ R16, R16, R53 ;  /* 0x0000003510107221 */ /* 0x000fe20000010000 */
[--C-:B------:R-:W-:Y:S02]  /*0640*/  HADD2.F32 R57, -RZ, R59.reuse.H0_H0 ;  /* 0x2000003bff397230 */ /* 0x100fe40000004100 */
        /* <DEDUP_REMOVED lines=11> */
[--C-:B------:R-:W-:Y:S02]  /*0700*/  HADD2.F32 R16, -RZ, R27.reuse.H0_H0 ;  /* 0x2000001bff107230 */ /* 0x100fe40000004100 */
[----:B------:R-:W-:Y:S01]  /*0710*/  FFMA.FTZ R31, R18, R18, R31 ;  /* 0x00000012121f7223 */ /* 0x000fe2000001001f */
[----:B------:R-:W-:Y:S01]  /*0720*/  FADD.FTZ R29, R29, R18 ;  /* 0x000000121d1d7221 */ /* 0x000fe20000010000 */
[----:B------:R-:W-:-:S02]  /*0730*/  HADD2.F32 R20, -RZ, R27.H1_H1 ;  /* 0x3000001bff147230 */ /* 0x000fc40000004100 */
        /* <DEDUP_REMOVED lines=8> */
[----:B0-----:R-:W-:Y:S01]  /*07c0*/  SHF.L.U32 R26, R5, 0x3, RZ ;  /* 0x00000003051a7819 */ /* 0x001fe200000006ff */
[----:B------:R-:W-:Y:S01]  /*07d0*/  IMAD.SHL.U32 R42, R2, 0x8, RZ ;  /* 0x00000008022a7824 */ /* 0x000fe200078e00ff */
[----:B------:R-:W-:Y:S02]  /*07e0*/  MOV R40, 0x400 ;  /* 0x0000040000287802 */ /* 0x000fe40000000f00 */
        /* <DEDUP_REMOVED lines=11> */
[----:B-1----:R-:W-:Y:S02]  /*08a0*/  LEA R40, R29, R40, 0x18 ;  /* 0x000000281d287211 */ /* 0x002fe400078ec0ff */
[----:B------:R-:W-:Y:S02]  /*08b0*/  IADD3 R29, R27, 0x8, RZ ;  /* 0x000000081b1d7810 */ /* 0x000fe40007ffe0ff */
[----:B------:R-:W-:Y:S02]  /*08c0*/  SHF.R.S32.HI R35, RZ, 0x1f, R30 ;  /* 0x0000001fff237819 */ /* 0x000fe4000001141e */
[----:B------:R-:W-:Y:S02]  /*08d0*/  SHF.R.S32.HI R26, RZ, 0x1f, R29 ;  /* 0x0000001fff1a7819 */ /* 0x000fe4000001141d */
[----:B------:R-:W-:-:S02]  /*08e0*/  SHF.R.S32.HI R37, RZ, 0x1f, R32 ;  /* 0x0000001fff257819 */ /* 0x000fc40000011420 */
[----:B------:R-:W-:Y:S02]  /*08f0*/  LEA.HI R29, R26, R29, RZ, 0x2 ;  /* 0x0000001d1a1d7211 */ /* 0x000fe400078f10ff */
[----:B------:R-:W-:Y:S02]  /*0900*/  LEA.HI R26, R33, R28, RZ, 0x2 ;  /* 0x0000001c211a7211 */ /* 0x000fe400078f10ff */
[----:B------:R-:W-:Y:S02]  /*0910*/  LEA.HI R28, R35, R30, RZ, 0x2 ;  /* 0x0000001e231c7211 */ /* 0x000fe400078f10ff */
[----:B------:R-:W-:Y:S02]  /*0920*/  LEA.HI R30, R37, R32, RZ, 0x2 ;  /* 0x00000020251e7211 */ /* 0x000fe400078f10ff */
[----:B------:R-:W-:Y:S02]  /*0930*/  SHF.R.S32.HI R32, RZ, 0x1f, R27 ;  /* 0x0000001fff207819 */ /* 0x000fe4000001141b */
[----:B------:R-:W-:-:S02]  /*0940*/  IADD3 R34, R27, 0x18, RZ ;  /* 0x000000181b227810 */ /* 0x000fc40007ffe0ff */
[C---:B------:R-:W-:Y:S02]  /*0950*/  IADD3 R36, R27.reuse, 0x1c, RZ ;  /* 0x0000001c1b247810 */ /* 0x040fe40007ffe0ff */
[----:B------:R-:W-:Y:S02]  /*0960*/  IADD3 R38, R27, 0x20, RZ ;  /* 0x000000201b267810 */ /* 0x000fe40007ffe0ff */
[----:B------:R-:W-:Y:S02]  /*0970*/  LEA.HI R33, R32, R27, RZ, 0x2 ;  /* 0x0000001b20217211 */ /* 0x000fe400078f10ff */
[----:B------:R-:W-:Y:S02]  /*0980*/  SHF.R.S32.HI R35, RZ, 0x1f, R34 ;  /* 0x0000001fff237819 */ /* 0x000fe40000011422 */
[----:B------:R-:W-:Y:S02]  /*0990*/  SHF.R.S32.HI R37, RZ, 0x1f, R36 ;  /* 0x0000001fff257819 */ /* 0x000fe40000011424 */
[----:B------:R-:W-:-:S02]  /*09a0*/  SHF.R.S32.HI R39, RZ, 0x1f, R38 ;  /* 0x0000001fff277819 */ /* 0x000fc40000011426 */
[----:B------:R-:W-:Y:S02]  /*09b0*/  SHF.R.S32.HI R33, RZ, 0x2, R33 ;  /* 0x00000002ff217819 */ /* 0x000fe40000011421 */
[----:B------:R-:W-:Y:S02]  /*09c0*/  LEA.HI R32, R35, R34, RZ, 0x2 ;  /* 0x0000002223207211 */ /* 0x000fe400078f10ff */
[----:B------:R-:W-:Y:S01]  /*09d0*/  LEA.HI R34, R37, R36, RZ, 0x2 ;  /* 0x0000002425227211 */ /* 0x000fe200078f10ff */
[----:B------:R-:W-:Y:S01]  /*09e0*/  IMAD R33, R33, 0x28, R40 ;  /* 0x0000002821217824 */ /* 0x000fe200078e0228 */
[----:B------:R-:W-:Y:S02]  /*09f0*/  LEA.HI R36, R39, R38, RZ, 0x2 ;  /* 0x0000002627247211 */ /* 0x000fe400078f10ff */
[----:B------:R-:W-:Y:S02]  /*0a00*/  IADD3 R38, R27, 0x24, RZ ;  /* 0x000000241b267810 */ /* 0x000fe40007ffe0ff */
[----:B------:R-:W-:-:S02]  /*0a10*/  SHF.R.S32.HI R31, RZ, 0x2, R31 ;  /* 0x00000002ff1f7819 */ /* 0x000fc4000001141f */
        /* <DEDUP_REMOVED lines=23> */
[C---:B------:R-:W-:Y:S01]  /*0b90*/  IADD3 R37, R42.reuse, R39, RZ ;  /* 0x000000272a257210 */ /* 0x040fe20007ffe0ff */
[----:B------:R-:W4:Y:S01]  /*0ba0*/  LDS.64 R34, [R35] ;  /* 0x0000000023227984 */ /* 0x000f220000000a00 */
[----:B------:R-:W-:Y:S01]  /*0bb0*/  SHF.R.S32.HI R45, RZ, 0x2, R36 ;  /* 0x00000002ff2d7819 */ /* 0x000fe20000011424 */
[----:B------:R-:W-:Y:S01]  /*0bc0*/  IMAD R43, R43, 0x28, R40 ;  /* 0x000000282b2b7824 */ /* 0x000fe200078e0228 */
[----:B------:R-:W-:-:S02]  /*0bd0*/  IADD3 R39, R42, R41, RZ ;  /* 0x000000292a277210 */ /* 0x000fc40007ffe0ff */
[----:B------:R-:W4:Y:S01]  /*0be0*/  LDS.64 R36, [R37] ;  /* 0x0000000025247984 */ /* 0x000f220000000a00 */
[----:B------:R-:W-:Y:S01]  /*0bf0*/  SHF.R.S32.HI R44, RZ, 0x2, R38 ;  /* 0x00000002ff2c7819 */ /* 0x000fe20000011426 */
[--C-:B------:R-:W-:Y:S01]  /*0c00*/  IMAD R45, R45, 0x28, R40.reuse ;  /* 0x000000282d2d7824 */ /* 0x100fe200078e0228 */
[----:B------:R-:W-:Y:S01]  /*0c10*/  IADD3 R41, R42, R43, RZ ;  /* 0x0000002b2a297210 */ /* 0x000fe20007ffe0ff */
[----:B------:R-:W4:Y:S02]  /*0c20*/  LDS.64 R38, [R39] ;  /* 0x0000000027267984 */ /* 0x000f240000000a00 */
[----:B------:R-:W-:Y:S01]  /*0c30*/  IMAD R44, R44, 0x28, R40 ;  /* 0x000000282c2c7824 */ /* 0x000fe200078e0228 */
[C---:B------:R-:W-:Y:S02]  /*0c40*/  IADD3 R43, R42.reuse, R45, RZ ;  /* 0x0000002d2a2b7210 */ /* 0x040fe40007ffe0ff */
[----:B------:R-:W4:Y:S01]  /*0c50*/  LDS.64 R40, [R41] ;  /* 0x0000000029287984 */ /* 0x000f220000000a00 */
[----:B------:R-:W-:-:S03]  /*0c60*/  IMAD.IADD R44, R42, 0x1, R44 ;  /* 0x000000012a2c7824 */ /* 0x000fc600078e022c */
        /* <DEDUP_REMOVED lines=22> */
.L_x_2473:
[----:B------:R-:W-:Y:S05]  /*0dd0*/  BSYNC B0 ;  /* 0x0000000000007941 */ /* 0x000fea0003800000 */
.L_x_2472:
        /* <DEDUP_REMOVED lines=21> */
.L_x_2475:
[----:B------:R-:W-:Y:S05]  /*0f30*/  BSYNC B0 ;  /* 0x0000000000007941 */ /* 0x000fea0003800000 */
.L_x_2474:
[----:B------:R-:W-:Y:S01]  /*0f40*/  BAR.SYNC.DEFER_BLOCKING 0x0 ;  /* 0x0000000000007b1d */ /* 0x000fe20000010000 */
[C---:B------:R-:W-:Y:S02]  /*0f50*/  ISETP.NE.AND P0, PT, R2.reuse, RZ, PT ;  /* 0x000000ff0200720c */ /* 0x040fe40003f05270 */
[----:B------:R-:W-:-:S11]  /*0f60*/  ISETP.GT.U32.AND P1, PT, R2, 0xff, PT ;  /* 0x000000ff0200780c */ /* 0x000fd60003f24070 */
        /* <DEDUP_REMOVED lines=10> */
.L_x_2477:
[----:B------:R-:W2:Y:S04]  /*1010*/  LD.E.STRONG.GPU R28, desc[UR8][R26.64] ;  /* 0x000000081a1c7980 */ /* 0x000ea8000c10f900 */
[----:B--2---:R-:W-:Y:S01]  /*1020*/  CCTL.IVALL ;  /* 0x00000000ff00798f */ /* 0x004fe20002000000 */
[----:B------:R-:W-:Y:S05]  /*1030*/  YIELD ;  /* 0x0000000000007946 */ /* 0x000fea0003800000 */
[----:B-----5:R-:W-:-:S04]  /*1040*/  LOP3.LUT R28, R28, R29, RZ, 0x3c, !PT ;  /* 0x0000001d1c1c7212 */ /* 0x020fc800078e3cff */
[----:B------:R-:W-:-:S13]  /*1050*/  ISETP.GT.AND P0, PT, R28, -0x1, PT ;  /* 0xffffffff1c00780c */ /* 0x000fda0003f04270 */
[----:B------:R-:W-:Y:S05]  /*1060*/  @P0 BRA `(.L_x_2477) ;  /* 0xfffffffc00e80947 */ /* 0x000fea000383ffff */
.L_x_2476:
[----:B------:R-:W-:Y:S05]  /*1070*/  WARPSYNC.ALL ;  /* 0x0000000000007948 */ /* 0x000fea0003800000 */
[----:B------:R-:W1:Y:S01]  /*1080*/  @!P1 LDC R31, c[0x0][0x10] ;  /* 0x00000400ff1f9b82 */ /* 0x000e620000000800 */
[----:B0-----:R-:W-:-:S07]  /*1090*/  @!P1 SHF.L.U32 R27, R2, 0x1, RZ ;  /* 0x00000001021b9819 */ /* 0x001fce00000006ff */
[----:B------:R-:W-:Y:S01]  /*10a0*/  BAR.SYNC.DEFER_BLOCKING 0x0 ;  /* 0x0000000000007b1d */ /* 0x000fe20000010000 */
[----:B------:R-:W-:-:S07]  /*10b0*/  @!P1 LOP3.LUT R27, R27, 0x7fffffc0, RZ, 0xc0, !PT ;  /* 0x7fffffc01b1b9812 */ /* 0x000fce00078ec0ff */
[----:B------:R-:W0:Y:S01]  /*10c0*/  @!P1 LDC.64 R28, c[0x0][0x248] ;  /* 0x00009200ff1c9b82 */ /* 0x000e220000000a00 */
[C---:B------:R-:W-:Y:S01]  /*10d0*/  LOP3.LUT P0, RZ, R2.reuse, 0xffffff1f, RZ, 0xc0, !PT ;  /* 0xffffff1f02ff7812 */ /* 0x040fe2000780c0ff */
[----:B------:R-:W-:Y:S01]  /*10e0*/  ULDC.64 UR12, c[0x0][0x240] ;  /* 0x00009000000c7ab9 */ /* 0x000fe20000000a00 */
[----:B-1----:R-:W-:Y:S01]  /*10f0*/  @!P1 IMAD R26, R31, UR4, R0 ;  /* 0x000000041f1a9c24 */ /* 0x002fe2000f8e0200 */
[----:B------:R-:W-:-:S04]  /*1100*/  @!P1 LOP3.LUT R31, R2, 0x1f, RZ, 0xc0, !PT ;  /* 0x0000001f021f9812 */ /* 0x000fc800078ec0ff */
[----:B------:R-:W-:-:S04]  /*1110*/  @!P1 LEA R26, R26, R27, 0x9 ;  /* 0x0000001b1a1a9211 */ /* 0x000fc800078e48ff */
[----:B------:R-:W-:-:S04]  /*1120*/  @!P1 IADD3 R26, R26, R31, RZ ;  /* 0x0000001f1a1a9210 */ /* 0x000fc80007ffe0ff */
[----:B------:R-:W-:-:S04]  /*1130*/  @!P1 SHF.L.U32 R27, R26, 0x1, RZ ;  /* 0x000000011a1b9819 */ /* 0x000fc800000006ff */
        /* <DEDUP_REMOVED lines=66> */
.L_x_2479:
[----:B------:R-:W-:Y:S05]  /*1560*/  BSYNC B0 ;  /* 0x0000000000007941 */ /* 0x000fea0003800000 */
.L_x_2478:
[----:B------:R-:W1:Y:S01]  /*1570*/  S2UR UR7, SR_CgaCtaId ;  /* 0x00000000000779c3 */ /* 0x000e620000008800 */
[----:B0-----:R-:W-:Y:S01]  /*1580*/  SHF.L.U32 R26, R5, 0x3, RZ ;  /* 0x00000003051a7819 */ /* 0x001fe200000006ff */
[----:B------:R-:W-:Y:S01]  /*1590*/  IMAD R7, R46, 0x50, R7 ;  /* 0x000000502e077824 */ /* 0x000fe200078e0207 */
[----:B------:R-:W-:Y:S01]  /*15a0*/  UMOV UR6, 0x400 ;  /* 0x0000040000067882 */ /* 0x000fe20000000000 */
[----:B------:R-:W-:Y:S01]  /*15b0*/  ULOP3.LUT UR4, UR4, 0x1, URZ, 0x3c, !UPT ;  /* 0x0000000104047892 */ /* 0x000fe2000f8e3c3f */
[----:B------:R-:W-:Y:S01]  /*15c0*/  LOP3.LUT R26, R26, 0x18, RZ, 0xc0, !PT ;  /* 0x000000181a1a7812 */ /* 0x000fe200078ec0ff */
[----:B------:R-:W-:Y:S01]  /*15d0*/  UIADD3 UR6, UR6, 0xc80, URZ ;  /* 0x00000c8006067890 */ /* 0x000fe2000fffe03f */
[----:B------:R-:W-:Y:S02]  /*15e0*/  SHF.L.U32 R28, R7, 0x2, RZ ;  /* 0x00000002071c7819 */ /* 0x000fe400000006ff */
[----:B------:R-:W-:Y:S02]  /*15f0*/  IADD3 R7, RZ, -R26, RZ ;  /* 0x8000001aff077210 */ /* 0x000fe40007ffe0ff */
[----:B------:R-:W-:Y:S01]  /*1600*/  SHF.R.S32.HI R29, RZ, 0x1f, R28 ;  /* 0x0000001fff1d7819 */ /* 0x000fe2000001141c */
[----:B------:R-:W-:Y:S01]  /*1610*/  IMAD.WIDE.U32 R26, R28, -0x33333333, RZ ;  /* 0xcccccccd1c1a7825 */ /* 0x000fe200078e00ff */
[----:B------:R-:W-:-:S03]  /*1620*/  MOV R26, R7 ;  /* 0x00000007001a7202 */ /* 0x000fc60000000f00 */
[----:B------:R-:W-:Y:S01]  /*1630*/  IMAD.WIDE.U32 R28, R9, 0x140000, R28 ;  /* 0x00140000091c7825 */ /* 0x000fe200078e001c */
[----:B------:R-:W-:-:S04]  /*1640*/  LEA.HI R26, R27, R26, RZ, 0x1b ;  /* 0x0000001a1b1a7211 */ /* 0x000fc800078fd8ff */
[----:B------:R-:W-:Y:S02]  /*1650*/  IADD3 R31, R10, R29, RZ ;  /* 0x0000001d0a1f7210 */ /* 0x000fe40007ffe0ff */
[-C--:B------:R-:W-:Y:S01]  /*1660*/  IADD3 R11, P1, R11, R28.reuse, RZ ;  /* 0x0000001c0b0b7210 */ /* 0x080fe20007f3e0ff */
[----:B-1----:R-:W-:Y:S01]  /*1670*/  ULEA UR6, UR7, UR6, 0x18 ;  /* 0x0000000607067291 */ /* 0x002fe2000f8ec03f */
[-C--:B------:R-:W-:Y:S02]  /*1680*/  IADD3 R7, P0, R12, R28.reuse, RZ ;  /* 0x0000001c0c077210 */ /* 0x080fe40007f1e0ff */
[-C--:B------:R-:W-:Y:S02]  /*1690*/  IADD3.X R30, RZ, R31.reuse, RZ, P1, !PT ;  /* 0x0000001fff1e7210 */ /* 0x080fe40000ffe4ff */
[----:B------:R-:W-:Y:S02]  /*16a0*/  IADD3.X R32, RZ, R31, RZ, P0, !PT ;  /* 0x0000001fff207210 */ /* 0x000fe400007fe4ff */
[----:B------:R-:W-:Y:S01]  /*16b0*/  LEA R26, R26, UR6, 0x3 ;  /* 0x000000061a1a7c11 */ /* 0x000fe2000f8e18ff */
[----:B------:R-:W-:Y:S01]  /*16c0*/  ULDC.64 UR6, c[0x0][0x210] ;  /* 0x0000840000067ab9 */ /* 0x000fe20000000a00 */
[----:B------:R-:W-:-:S02]  /*16d0*/  IADD3 R9, P1, R13, R28, RZ ;  /* 0x0000001c0d097210 */ /* 0x000fc40007f3e0ff */
[----:B------:R-:W-:Y:S02]  /*16e0*/  LEA R12, P2, R11, UR6, 0x1 ;  /* 0x000000060b0c7c11 */ /* 0x000fe4000f8408ff */
[----:B------:R-:W0:Y:S01]  /*16f0*/  LDS.64 R26, [R26] ;  /* 0x000000001a1a7984 */ /* 0x000e220000000a00 */
[----:B------:R-:W-:Y:S02]  /*1700*/  LEA R10, P3, R7, UR6, 0x1 ;  /* 0x00000006070a7c11 */ /* 0x000fe4000f8608ff */
[----:B------:R-:W-:Y:S02]  /*1710*/  IADD3 R29, P0, R14, R28, RZ ;  /* 0x0000001c0e1d7210 */ /* 0x000fe40007f1e0ff */
[----:B------:R-:W-:Y:S02]  /*1720*/  LEA.HI.X R13, R11, UR7, R30, 0x1, P2 ;  /* 0x000000070b0d7c11 */ /* 0x000fe400090f0c1e */
[----:B------:R-:W-:Y:S02]  /*1730*/  LEA.HI.X R11, R7, UR7, R32, 0x1, P3 ;  /* 0x00000007070b7c11 */ /* 0x000fe400098f0c20 */
[----:B------:R-:W-:-:S02]  /*1740*/  IADD3.X R14, RZ, R31, RZ, P1, !PT ;  /* 0x0000001fff0e7210 */ /* 0x000fc40000ffe4ff */
[----:B------:R-:W-:Y:S02]  /*1750*/  IADD3.X R32, RZ, R31, RZ, P0, !PT ;  /* 0x0000001fff207210 */ /* 0x000fe400007fe4ff */
[----:B------:R-:W-:Y:S02]  /*1760*/  LEA R30, P1, R9, UR6, 0x1 ;  /* 0x00000006091e7c11 */ /* 0x000fe4000f8208ff */
[----:B------:R-:W-:Y:S01]  /*1770*/  LEA R28, P0, R29, UR6, 0x1 ;  /* 0x000000061d1c7c11 */ /* 0x000fe2000f8008ff */
[----:B------:R-:W-:Y:S01]  /*1780*/  ULDC UR6, c[0x0][0x230] ;  /* 0x00008c0000067ab9 */ /* 0x000fe20000000800 */
[----:B------:R-:W-:Y:S02]  /*1790*/  LEA.HI.X R31, R9, UR7, R14, 0x1, P1 ;  /* 0x00000007091f7c11 */ /* 0x000fe400088f0c0e */
[----:B------:R-:W-:Y:S02]  /*17a0*/  LEA.HI.X R29, R29, UR7, R32, 0x1, P0 ;  /* 0x000000071d1d7c11 */ /* 0x000fe400080f0c20 */
        /* <DEDUP_REMOVED lines=10> */
[--C-:B------:R-:W-:Y:S01]  /*1850*/  FADD.FTZ R36, R19, -R26.reuse ;  /* 0x8000001a13247221 */ /* 0x100fe20000010000 */
[--C-:B------:R-:W-:Y:S01]  /*1860*/  FADD.FTZ R56, R18, -R26.reuse ;  /* 0x8000001a12387221 */ /* 0x100fe20000010000 */
[--C-:B------:R-:W-:Y:S01]  /*1870*/  FADD.FTZ R34, R17, -R26.reuse ;  /* 0x8000001a11227221 */ /* 0x100fe20000010000 */
[----:B------:R-:W-:Y:S01]  /*1880*/  FADD.FTZ R20, R20, -R26 ;  /* 0x8000001a14147221 */ /* 0x000fe20000010000 */
[----:B-----5:R-:W-:-:S02]  /*1890*/  HADD2.F32 R18, -RZ, R24.H0_H0 ;  /* 0x20000018ff127230 */ /* 0x020fc40000004100 */
[--C-:B------:R-:W-:Y:S01]  /*18a0*/  FADD.FTZ R32, R15, -R26.reuse ;  /* 0x8000001a0f207221 */ /* 0x100fe20000010000 */
[--C-:B------:R-:W-:Y:S02]  /*18b0*/  HADD2.F32 R19, -RZ, R22.reuse.H0_H0 ;  /* 0x20000016ff137230 */ /* 0x100fe40000004100 */
[--C-:B------:R-:W-:Y:S01]  /*18c0*/  FADD.FTZ R40, R47, -R26.reuse ;  /* 0x8000001a2f287221 */ /* 0x100fe20000010000 */
[--C-:B------:R-:W-:Y:S01]  /*18d0*/  FADD.FTZ R42, R49, -R26.reuse ;  /* 0x8000001a312a7221 */ /* 0x100fe20000010000 */
[--C-:B------:R-:W-:Y:S01]  /*18e0*/  FADD.FTZ R44, R51, -R26.reuse ;  /* 0x8000001a332c7221 */ /* 0x100fe20000010000 */
[--C-:B------:R-:W-:Y:S01]  /*18f0*/  FADD.FTZ R48, R55, -R26.reuse ;  /* 0x8000001a37307221 */ /* 0x100fe20000010000 */
[--C-:B------:R-:W-:Y:S01]  /*1900*/  FADD.FTZ R50, R57, -R26.reuse ;  /* 0x8000001a39327221 */ /* 0x100fe20000010000 */
[--C-:B------:R-:W-:Y:S01]  /*1910*/  FADD.FTZ R52, R59, -R26.reuse ;  /* 0x8000001a3b347221 */ /* 0x100fe20000010000 */
[----:B------:R-:W-:Y:S01]  /*1920*/  FADD.FTZ R58, R16, -R26 ;  /* 0x8000001a103a7221 */ /* 0x000fe20000010000 */
[----:B------:R-:W-:-:S02]  /*1930*/  HADD2.F32 R22, -RZ, R22.H1_H1 ;  /* 0x30000016ff167230 */ /* 0x000fc40000004100 */
        /* <DEDUP_REMOVED lines=20> */
[----:B------:R-:W-:-:S02]  /*1a80*/  HADD2.F32 R19, -RZ, R24.H1_H1 ;  /* 0x30000018ff137230 */ /* 0x000fc40000004100 */
[--C-:B------:R-:W-:Y:S02]  /*1a90*/  HADD2.F32 R27, -RZ, R25.reuse.H0_H0 ;  /* 0x20000019ff1b7230 */ /* 0x100fe40000004100 */
[----:B------:R-:W-:Y:S02]  /*1aa0*/  HADD2.F32 R24, -RZ, R25.H1_H1 ;  /* 0x30000019ff187230 */ /* 0x000fe40000004100 */
[--C-:B------:R-:W-:Y:S01]  /*1ab0*/  FFMA.FTZ R21, R32, R19, R22.reuse ;  /* 0x0000001320157223 */ /* 0x100fe20000010016 */
[--C-:B------:R-:W-:Y:S02]  /*1ac0*/  HADD2.F32 R18, -RZ, R23.reuse.H0_H0 ;  /* 0x20000017ff127230 */ /* 0x100fe40000004100 */
[C-C-:B------:R-:W-:Y:S01]  /*1ad0*/  FFMA.FTZ R32, R19.reuse, R33, R22.reuse ;  /* 0x0000002113207223 */ /* 0x140fe20000010016 */
[----:B------:R-:W-:Y:S02]  /*1ae0*/  HADD2.F32 R26, -RZ, R23.H1_H1 ;  /* 0x30000017ff1a7230 */ /* 0x000fe40000004100 */
[----:B------:R-:W-:Y:S01]  /*1af0*/  FFMA.FTZ R23, R19, R40, R22 ;  /* 0x0000002813177223 */ /* 0x000fe20000010016 */
[----:B------:R-:W-:Y:S01]  /*1b00*/  F2FP.F16.F32.PACK_AB R20, R21, R20 ;  /* 0x000000141514723e */ /* 0x000fe200000000ff */
[--C-:B------:R-:W-:Y:S01]  /*1b10*/  FFMA.FTZ R14, R14, R27, R18.reuse ;  /* 0x0000001b0e0e7223 */ /* 0x100fe20000010012 */
[----:B------:R-:W-:Y:S01]  /*1b20*/  FFMA.FTZ R16, R27, R16, R18 ;  /* 0x000000101b107223 */ /* 0x000fe20000010012 */
[--C-:B------:R-:W-:Y:S01]  /*1b30*/  FFMA.FTZ R9, R9, R24, R26.reuse ;  /* 0x0000001809097223 */ /* 0x100fe2000001001a */
[C---:B------:R-:W-:Y:S01]  /*1b40*/  FFMA.FTZ R7, R24.reuse, R7, R26 ;  /* 0x0000000718077223 */ /* 0x040fe2000001001a */
[C-C-:B------:R-:W-:Y:S01]  /*1b50*/  FFMA.FTZ R35, R27.reuse, R35, R18.reuse ;  /* 0x000000231b237223 */ /* 0x140fe20000010012 */
[----:B------:R-:W-:Y:S01]  /*1b60*/  FFMA.FTZ R39, R27, R39, R18 ;  /* 0x000000271b277223 */ /* 0x000fe20000010012 */
[C---:B------:R-:W-:Y:S01]  /*1b70*/  FFMA.FTZ R18, R24.reuse, R15, R26 ;  /* 0x0000000f18127223 */ /* 0x040fe2000001001a */
[----:B------:R-:W-:Y:S01]  /*1b80*/  F2FP.F16.F32.PACK_AB R14, R9, R14 ;  /* 0x0000000e090e723e */ /* 0x000fe200000000ff */
[----:B------:R-:W-:Y:S01]  /*1b90*/  FFMA.FTZ R22, R19, R37, R22 ;  /* 0x0000002513167223 */ /* 0x000fe20000010016 */
[----:B------:R-:W-:Y:S01]  /*1ba0*/  F2FP.F16.F32.PACK_AB R38, R23, R38 ;  /* 0x000000261726723e */ /* 0x000fe200000000ff */
[----:B------:R-:W-:Y:S01]  /*1bb0*/  FFMA.FTZ R24, R24, R41, R26 ;  /* 0x0000002918187223 */ /* 0x000fe2000001001a */
[----:B------:R-:W-:Y:S01]  /*1bc0*/  PRMT R9, R20, 0x7632, R9 ;  /* 0x0000763214097816 */ /* 0x000fe20000000009 */
[----:B------:R-:W-:Y:S01]  /*1bd0*/  STG.E.U16 desc[UR8][R12.64], R20 ;  /* 0x000000140c007986 */ /* 0x000fe2000c101508 */
[----:B------:R-:W-:-:S02]  /*1be0*/  PRMT R15, R14, 0x7632, R15 ;  /* 0x000076320e0f7816 */ /* 0x000fc4000000000f */
[----:B------:R-:W-:Y:S01]  /*1bf0*/  F2FP.F16.F32.PACK_AB R16, R7, R16 ;  /* 0x000000100710723e */ /* 0x000fe200000000ff */
[----:B------:R0:W-:Y:S01]  /*1c00*/  STG.E.U16 desc[UR8][R12.64+0x2], R9 ;  /* 0x000002090c007986 */ /* 0x0001e2000c101508 */
[----:B------:R-:W-:Y:S02]  /*1c10*/  PRMT R7, R38, 0x7632, R7 ;  /* 0x0000763226077816 */ /* 0x000fe40000000007 */
[----:B------:R-:W-:Y:S01]  /*1c20*/  F2FP.F16.F32.PACK_AB R3, R32, R3 ;  /* 0x000000032003723e */ /* 0x000fe200000000ff */
[----:B------:R1:W-:Y:S01]  /*1c30*/  STG.E.U16 desc[UR8][R12.64+0x4], R14 ;  /* 0x0000040e0c007986 */ /* 0x0003e2000c101508 */
[----:B------:R-:W-:Y:S02]  /*1c40*/  F2FP.F16.F32.PACK_AB R35, R18, R35 ;  /* 0x000000231223723e */ /* 0x000fe400000000ff */
[----:B------:R-:W-:Y:S01]  /*1c50*/  F2FP.F16.F32.PACK_AB R17, R22, R17 ;  /* 0x000000111611723e */ /* 0x000fe200000000ff */
[----:B------:R2:W-:Y:S01]  /*1c60*/  STG.E.U16 desc[UR8][R12.64+0x6], R15 ;  /* 0x0000060f0c007986 */ /* 0x0005e2000c101508 */
[----:B------:R-:W-:-:S03]  /*1c70*/  F2FP.F16.F32.PACK_AB R39, R24, R39 ;  /* 0x000000271827723e */ /* 0x000fc600000000ff */
[----:B------:R3:W-:Y:S01]  /*1c80*/  STG.E.U16 desc[UR8][R10.64+0x2], R7 ;  /* 0x000002070a007986 */ /* 0x0007e2000c101508 */
[----:B0-----:R-:W-:Y:S02]  /*1c90*/  PRMT R9, R35, 0x7632, R9 ;  /* 0x0000763223097816 */ /* 0x001fe40000000009 */
[----:B-1----:R-:W-:Y:S01]  /*1ca0*/  PRMT R14, R17, 0x7632, R14 ;  /* 0x00007632110e7816 */ /* 0x002fe2000000000e */
[----:B------:R0:W-:Y:S01]  /*1cb0*/  STG.E.U16 desc[UR8][R10.64], R38 ;  /* 0x000000260a007986 */ /* 0x0001e2000c101508 */
[----:B--2---:R-:W-:-:S03]  /*1cc0*/  PRMT R13, R16, 0x7632, R13 ;  /* 0x00007632100d7816 */ /* 0x004fc6000000000d */
[----:B------:R0:W-:Y:S01]  /*1cd0*/  STG.E.U16 desc[UR8][R10.64+0x4], R16 ;  /* 0x000004100a007986 */ /* 0x0001e2000c101508 */
[----:B------:R-:W-:Y:S02]  /*1ce0*/  PRMT R15, R3, 0x7632, R15 ;  /* 0x00007632030f7816 */ /* 0x000fe4000000000f */
[----:B---3--:R-:W-:Y:S01]  /*1cf0*/  PRMT R7, R39, 0x7632, R7 ;  /* 0x0000763227077816 */ /* 0x008fe20000000007 */
        /* <DEDUP_REMOVED lines=11> */
.L_x_2481:
        /* <DEDUP_REMOVED lines=13> */
.L_x_2668:


//--------------------- .text._ZN13group_norm_v214gn_cuda_kernelI6__halfLi320ELi1ELi32ELi40ELi1024ELb0ELi32ELi320ELi320ELi4ELb1ELi4ELb0ELb0ENS_16CompileConditionILi900EEEEEvPT_PKS4_S7_S7_flPfS8_Pj --------------------------
	.section	.text._ZN13group_norm_v214gn_cuda_kernelI6__halfLi320ELi1ELi32ELi40ELi1024ELb0ELi32ELi320ELi320ELi4ELb1ELi4ELb0ELb0ENS_16CompileConditionILi900EEEEEvPT_PKS4_S7_S7_flPfS8_Pj,"ax",@progbits
	.align	128
        .global         _ZN13group_norm_v214gn_cuda_kernelI6__halfLi320ELi1ELi32ELi40ELi1024ELb0ELi32ELi320ELi320ELi4ELb1ELi4ELb0ELb0ENS_16CompileConditionILi900EEEEEvPT_PKS4_S7_S7_flPfS8_Pj
        .type           _ZN13group_norm_v214gn_cuda_kernelI6__halfLi320ELi1ELi32ELi40ELi1024ELb0ELi32ELi320ELi320ELi4ELb1ELi4ELb0ELb0ENS_16CompileConditionILi900EEEEEvPT_PKS4_S7_S7_flPfS8_Pj,@function
        .size           _ZN13group_norm_v214gn_cuda_kernelI6__halfLi320ELi1ELi32ELi40ELi1024ELb0ELi32ELi320ELi320ELi4ELb1ELi4ELb0ELb0ENS_16CompileConditionILi900EEEEEvPT_PKS4_S7_S7_flPfS8_Pj,(.L_x_2669 - _ZN13group_norm_v214gn_cuda_kernelI6__halfLi320ELi1ELi32ELi40ELi1024ELb0ELi32ELi320ELi320ELi4ELb1ELi4ELb0ELb0ENS_16CompileConditionILi900EEEEEvPT_PKS4_S7_S7_flPfS8_Pj)
        .other          _ZN13group_norm_v214gn_cuda_kernelI6__halfLi320ELi1ELi32ELi40ELi1024ELb0ELi32ELi320ELi320ELi4ELb1ELi4ELb0ELb0ENS_16CompileConditionILi900EEEEEvPT_PKS4_S7_S7_flPfS8_Pj,@"STO_CUDA_ENTRY STV_DEFAULT"
_ZN13group_norm_v214gn_cuda_kernelI6__halfLi320ELi1ELi32ELi40ELi1024ELb0ELi32ELi320ELi320ELi4ELb1ELi4ELb0ELb0ENS_16CompileConditionILi900EEEEEvPT_PKS4_S7_S7_flPfS8_Pj:
.text._ZN13group_norm_v214gn_cuda_kernelI6__halfLi320ELi1ELi32ELi40ELi1024ELb0ELi32ELi320ELi320ELi4ELb1ELi4ELb0ELb0ENS_16CompileConditionILi900EEEEEvPT_PKS4_S7_S7_flPfS8_Pj:
        /* <DEDUP_REMOVED lines=29> */
[----:B------:R-:W-:-:S02]  /*01d0*/  LOP3.LUT R4, R6, 0x1f, RZ, 0xc0, !PT ;  /* 0x0000001f06047812 */ /* 0x000fc400078ec0ff */
[----:B------:R-:W-:Y:S02]  /*01e0*/  IADD3 R9, R7, R16, RZ ;  /* 0x0000001007097210 */ /* 0x000fe40007ffe0ff */
[C---:B------:R-:W-:Y:S01]  /*01f0*/  LEA R6, R5.reuse, R0, 0x2 ;  /* 0x0000000005067211 */ /* 0x040fe200078e10ff */
[----:B------:R-:W-:Y:S01]  /*0200*/  IMAD R5, R5, 0x28, R28 ;  /* 0x0000002805057824 */ /* 0x000fe200078e021c */
[----:B------:R-:W-:Y:S01]  /*0210*/  IADD3 R10, RZ, -R16, RZ ;  /* 0x80000010ff0a7210 */ /* 0x000fe20007ffe0ff */
[----:B------:R-:W-:Y:S01]  /*0220*/  IMAD R9, R9, 0x28, -R0 ;  /* 0x0000002809097824 */ /* 0x000fe200078e0a00 */
[----:B------:R-:W-:Y:S01]  /*0230*/  SHF.L.U32 R11, R7, 0x5, RZ ;  /* 0x00000005070b7819 */ /* 0x000fe200000006ff */
[----:B------:R-:W-:Y:S01]  /*0240*/  IMAD.WIDE.U32 R6, R6, -0x33333333, RZ ;  /* 0xcccccccd06067825 */ /* 0x000fe200078e00ff */
[----:B------:R-:W-:Y:S02]  /*0250*/  MOV R6, R10 ;  /* 0x0000000a00067202 */ /* 0x000fe40000000f00 */
[----:B------:R-:W-:-:S02]  /*0260*/  LEA R5, R8, R5, 0x3 ;  /* 0x0000000508057211 */ /* 0x000fc400078e18ff */
[----:B------:R-:W-:Y:S02]  /*0270*/  LEA.HI R20, R7, R6, RZ, 0x1b ;  /* 0x0000000607147211 */ /* 0x000fe400078fd8ff */
[C---:B------:R-:W-:Y:S02]  /*0280*/  LOP3.LUT R7, R9.reuse, 0x4, RZ, 0xfc, !PT ;  /* 0x0000000409077812 */ /* 0x040fe400078efcff */
[C---:B------:R-:W-:Y:S02]  /*0290*/  IADD3 R14, R9.reuse, 0x14, RZ ;  /* 0x00000014090e7810 */ /* 0x040fe40007ffe0ff */
[C---:B------:R-:W-:Y:S02]  /*02a0*/  IADD3 R8, R9.reuse, 0x8, RZ ;  /* 0x0000000809087810 */ /* 0x040fe40007ffe0ff */
[C---:B------:R-:W-:Y:S02]  /*02b0*/  IADD3 R10, R9.reuse, 0xc, RZ ;  /* 0x0000000c090a7810 */ /* 0x040fe40007ffe0ff */
[----:B------:R-:W-:-:S02]  /*02c0*/  IADD3 R12, R9, 0x10, RZ ;  /* 0x00000010090c7810 */ /* 0x000fc40007ffe0ff */
[C---:B------:R-:W-:Y:S02]  /*02d0*/  IADD3 R18, R9.reuse, 0x18, RZ ;  /* 0x0000001809127810 */ /* 0x040fe40007ffe0ff */
[C---:B------:R-:W-:Y:S02]  /*02e0*/  IADD3 R21, R9.reuse, 0x1c, RZ ;  /* 0x0000001c09157810 */ /* 0x040fe40007ffe0ff */
[C---:B------:R-:W-:Y:S02]  /*02f0*/  IADD3 R22, R9.reuse, 0x20, RZ ;  /* 0x0000002009167810 */ /* 0x040fe40007ffe0ff */
[----:B------:R-:W-:Y:S02]  /*0300*/  SHF.R.S32.HI R0, RZ, 0x2, R9 ;  /* 0x00000002ff007819 */ /* 0x000fe40000011409 */
[----:B------:R-:W-:Y:S02]  /*0310*/  IADD3 R24, R9, 0x24, RZ ;  /* 0x0000002409187810 */ /* 0x000fe40007ffe0ff */
[----:B------:R-:W-:Y:S01]  /*0320*/  SHF.R.S32.HI R7, RZ, 0x2, R7 ;  /* 0x00000002ff077819 */ /* 0x000fe20000011407 */
[----:B------:R-:W-:Y:S01]  /*0330*/  IMAD R0, R0, 0x28, R28 ;  /* 0x0000002800007824 */ /* 0x000fe200078e021c */
[----:B------:R-:W-:-:S02]  /*0340*/  SHF.R.S32.HI R15, RZ, 0x2, R14 ;  /* 0x00000002ff0f7819 */ /* 0x000fc4000001140e */
[----:B------:R-:W-:Y:S02]  /*0350*/  LOP3.LUT R4, R11, 0xffffffe0, R4, 0xe2, !PT ;  /* 0xffffffe00b047812 */ /* 0x000fe400078ee204 */
[----:B------:R-:W-:Y:S01]  /*0360*/  SHF.R.S32.HI R9, RZ, 0x2, R8 ;  /* 0x00000002ff097819 */ /* 0x000fe20000011408 */
[----:B------:R-:W-:Y:S01]  /*0370*/  IMAD R8, R7, 0x28, R28 ;  /* 0x0000002807087824 */ /* 0x000fe200078e021c */
[----:B------:R-:W-:Y:S02]  /*0380*/  SHF.L.U32 R6, R3, 0x3, RZ ;  /* 0x0000000303067819 */ /* 0x000fe400000006ff */
        /* <DEDUP_REMOVED lines=17> */
[----:B------:R-:W-:-:S02]  /*04a0*/  IADD3 R7, R15, R8, RZ ;  /* 0x000000080f077210 */ /* 0x000fc40007ffe0ff */
[----:B------:R-:W-:Y:S02]  /*04b0*/  IADD3 R16, R16, R3, RZ ;  /* 0x0000000310107210 */ /* 0x000fe40007ffe0ff */
[C---:B------:R-:W-:Y:S02]  /*04c0*/  IADD3 R8, R15.reuse, R10, RZ ;  /* 0x0000000a0f087210 */ /* 0x040fe40007ffe0ff */
[C---:B------:R-:W-:Y:S01]  /*04d0*/  IADD3 R11, R15.reuse, R18, RZ ;  /* 0x000000120f0b7210 */ /* 0x040fe20007ffe0ff */
[----:B------:R-:W-:Y:S01]  /*04e0*/  HFMA2.MMA R18, -RZ, RZ, 0, 0 ;  /* 0x00000000ff127435 */ /* 0x000fe200000001ff */
[C---:B------:R-:W-:Y:S02]  /*04f0*/  IADD3 R9, R15.reuse, R12, RZ ;  /* 0x0000000c0f097210 */ /* 0x040fe40007ffe0ff */
[----:B------:R-:W-:Y:S02]  /*0500*/  IADD3 R10, R15, R14, RZ ;  /* 0x0000000e0f0a7210 */ /* 0x000fe40007ffe0ff */
[----:B------:R-:W-:-:S02]  /*0510*/  IADD3 R6, R0, R15, RZ ;  /* 0x0000000f00067210 */ /* 0x000fc40007ffe0ff */
[C---:B------:R-:W-:Y:S02]  /*0520*/  IADD3 R12, R15.reuse, R22, RZ ;  /* 0x000000160f0c7210 */ /* 0x040fe40007ffe0ff */
[C---:B------:R-:W-:Y:S02]  /*0530*/  IADD3 R13, R15.reuse, R24, RZ ;  /* 0x000000180f0d7210 */ /* 0x040fe40007ffe0ff */
[C---:B------:R-:W-:Y:S02]  /*0540*/  IADD3 R14, R15.reuse, R26, RZ ;  /* 0x0000001a0f0e7210 */ /* 0x040fe40007ffe0ff */
[----:B------:R-:W-:Y:S02]  /*0550*/  IADD3 R15, R15, R28, RZ ;  /* 0x0000001c0f0f7210 */ /* 0x000fe40007ffe0ff */
[----:B------:R-:W-:Y:S02]  /*0560*/  ISETP.EQ.OR.EX P0, PT, RZ, UR7, P0, P1 ;  /* 0x00000007ff007c0c */ /* 0x000fe40008702710 */
[----:B------:R-:W-:-:S02]  /*0570*/  SHF.R.S32.HI R19, RZ, 0x1f, R16 ;  /* 0x0000001fff137819 */ /* 0x000fc40000011410 */
[----:B------:R-:W-:-:S09]  /*0580*/  LEA R20, R20, UR5, 0x3 ;  /* 0x0000000514147c11 */ /* 0x000fd2000f8e18ff */
.L_x_2488:
[----:B0-----:R-:W0:Y:S01]  /*0590*/  S2UR UR12, SR_CTAID.X ;  /* 0x00000000000c79c3 */ /* 0x001e220000002500 */
[----:B------:R-:W-:Y:S01]  /*05a0*/  IMAD.WIDE.U32 R22, R3, -0x33333333, RZ ;  /* 0xcccccccd03167825 */ /* 0x000fe200078e00ff */
[----:B------:R-:W-:Y:S01]  /*05b0*/  LOP3.LUT R21, R2, 0x3, RZ, 0xc0, !PT ;  /* 0x0000000302157812 */ /* 0x000fe200078ec0ff */
[----:B------:R-:W-:Y:S01]  /*05c0*/  ULDC.64 UR10, c[0x0][0x228] ;  /* 0x00008a00000a7ab9 */ /* 0x000fe20000000a00 */
[----:B------:R-:W-:Y:S02]  /*05d0*/  MOV R53, RZ ;  /* 0x000000ff00357202 */ /* 0x000fe40000000f00 */
[----:B------:R-:W-:-:S05]  /*05e0*/  SHF.R.U32.HI R22, RZ, 0x6, R23 ;  /* 0x00000006ff167819 */ /* 0x000fca0000011617 */
[----:B------:R-:W-:-:S04]  /*05f0*/  IMAD R52, R22, -0x50, R3 ;  /* 0xffffffb016347824 */ /* 0x000fc800078e0203 */
[----:B------:R-:W-:Y:S02]  /*0600*/  IMAD R52, R21, 0x50, R52 ;  /* 0x0000005015347824 */ /* 0x000fe400078e0234 */
[----:B------:R-:W-:-:S03]  /*0610*/  IMAD R21, R18, 0x140000, RZ ;  /* 0x0014000012157824 */ /* 0x000fc600078e02ff */
[----:B------:R-:W-:Y:S01]  /*0620*/  SHF.L.U32 R52, R52, 0x2, RZ ;  /* 0x0000000234347819 */ /* 0x000fe200000006ff */
[----:B0-----:R-:W-:-:S04]  /*0630*/  USHF.L.U32 UR6, UR12, 0x5, URZ ;  /* 0x000000050c067899 */ /* 0x001fc8000800063f */
[----:B------:R-:W-:Y:S01]  /*0640*/  IMAD.WIDE.U32 R36, R17, 0x140000, R52 ;  /* 0x0014000011247825 */ /* 0x000fe200078e0034 */
[----:B------:R-:W-:-:S06]  /*0650*/  ULOP3.LUT UR6, UR6, 0x3e0, URZ, 0xc0, !UPT ;  /* 0x000003e006067892 */ /* 0x000fcc000f8ec03f */
[----:B------:R-:W-:Y:S01]  /*0660*/  IADD3 R0, R22, UR6, RZ ;  /* 0x0000000616007c10 */ /* 0x000fe2000fffe0ff */
[----:B------:R-:W-:-:S04]  /*0670*/  ULDC.64 UR6, c[0x0][0x218] ;  /* 0x0000860000067ab9 */ /* 0x000fc80000000a00 */
[----:B------:R-:W-:Y:S01]  /*0680*/  IMAD R35, R0, 0x500, RZ ;  /* 0x0000050000237824 */ /* 0x000fe200078e02ff */
[----:B------:R-:W-:-:S04]  /*0690*/  IADD3 R0, R37, R21, RZ ;  /* 0x0000001525007210 */ /* 0x000fc80007ffe0ff */
        /* <DEDUP_REMOVED lines=55> */
[----:B------:R-:W-:Y:S01]  /*0a10*/  IADD3.X R91, R52, UR11, RZ, P3, !PT ;  /* 0x0000000b345b7c10 */ /* 0x000fe20009ffe4ff */
[--C-:B--2---:R-:W-:Y:S02]  /*0a20*/  HADD2.F32 R0, -RZ, R58.reuse.H0_H0 ;  /* 0x2000003aff007230 */ /* 0x104fe40000004100 */
        /* <DEDUP_REMOVED lines=12> */
[----:B------:R-:W-:Y:S01]  /*0af0*/  HADD2.F32 R61, -RZ, R38.H1_H1 ;  /* 0x30000026ff3d7230 */ /* 0x000fe20000004100 */
[----:B------:R-:W-:Y:S01]  /*0b00*/  CS2R R56, SRZ ;  /* 0x0000000000387805 */ /* 0x000fe2000001ff00 */
        /* <DEDUP_REMOVED lines=20> */
[----:B-----5:R-:W-:-:S02]  /*0c50*/  HADD2.F32 R67, -RZ, R42.H0_H0 ;  /* 0x2000002aff437230 */ /* 0x020fc40000004100 */
        /* <DEDUP_REMOVED lines=94> */
.L_x_2483:
[----:B------:R-:W-:Y:S05]  /*1240*/  BSYNC B0 ;  /* 0x0000000000007941 */ /* 0x000fea0003800000 */
.L_x_2482:
        /* <DEDUP_REMOVED lines=22> */
[----:B------:R-:W-:Y:S01]  /*13b0*/  @!P1 IADD3 R46, R46, R49, RZ ;  /* 0x000000312e2e9210 */ /* 0x000fe20007ffe0ff */
[----:B----4-:R-:W-:-:S03]  /*13c0*/  FADD.FTZ R39, R39, R44 ;  /* 0x0000002c27277221 */ /* 0x010fc60000010000 */
[----:B------:R-:W-:Y:S02]  /*13d0*/  @!P1 SHF.L.U32 R45, R46, 0x1, RZ ;  /* 0x000000012e2d9819 */ /* 0x000fe400000006ff */
[----:B------:R0:W-:Y:S03]  /*13e0*/  @!P2 STG.E.64 desc[UR8][R42.64], R38 ;  /* 0x000000262a00a986 */ /* 0x0001e6000c101b08 */
        /* <DEDUP_REMOVED lines=10> */
.L_x_2485:
[----:B------:R-:W2:Y:S04]  /*1490*/  LD.E.STRONG.GPU R38, desc[UR8][R88.64] ;  /* 0x0000000858267980 */ /* 0x000ea8000c10f900 */
[----:B--2---:R-:W-:Y:S01]  /*14a0*/  CCTL.IVALL ;  /* 0x00000000ff00798f */ /* 0x004fe20002000000 */
[----:B------:R-:W-:Y:S05]  /*14b0*/  YIELD ;  /* 0x0000000000007946 */ /* 0x000fea0003800000 */
[----:B-----5:R-:W-:-:S04]  /*14c0*/  LOP3.LUT R38, R38, R39, RZ, 0x3c, !PT ;  /* 0x0000002726267212 */ /* 0x020fc800078e3cff */
[----:B------:R-:W-:-:S13]  /*14d0*/  ISETP.GT.AND P2, PT, R38, -0x1, PT ;  /* 0xffffffff2600780c */ /* 0x000fda0003f44270 */
[----:B------:R-:W-:Y:S05]  /*14e0*/  @P2 BRA `(.L_x_2485) ;  /* 0xfffffffc00e82947 */ /* 0x000fea000383ffff */
.L_x_2484:
[----:B------:R-:W-:Y:S05]  /*14f0*/  WARPSYNC.ALL ;  /* 0x0000000000007948 */ /* 0x000fea0003800000 */
[----:B------:R-:W-:Y:S06]  /*1500*/  BAR.SYNC.DEFER_BLOCKING 0x0 ;  /* 0x0000000000007b1d */ /* 0x000fec0000010000 */
[----:B0-----:R0:W5:Y:S04]  /*1510*/  LDG.E.64.CONSTANT R38, desc[UR8][R92.64] ;  /* 0x000000085c267981 */ /* 0x001168000c1e9b00 */
[----:B------:R-:W2:Y:S04]  /*1520*/  @!P1 LDG.E.64 R42, desc[UR8][R40.64] ;  /* 0x00000008282a9981 */ /* 0x000ea8000c1e1b00 */
[----:B------:R0:W5:Y:S01]  /*1530*/  LDG.E.64.CONSTANT R40, desc[UR8][R90.64] ;  /* 0x000000085a287981 */ /* 0x000162000c1e9b00 */
[----:B------:R-:W-:Y:S01]  /*1540*/  HFMA2.MMA R44, -RZ, RZ, 0, 0 ;  /* 0x00000000ff2c7435 */ /* 0x000fe200000001ff */
[----:B------:R-:W-:Y:S05]  /*1550*/  BSSY B0, `(.L_x_2486) ;  /* 0x000002a000007945 */ /* 0x000fea0003800000 */
[----:B--2---:R-:W-:Y:S01]  /*1560*/  @!P1 FADD.FTZ R44, RZ, R42 ;  /* 0x0000002aff2c9221 */ /* 0x004fe20000010000 */
[----:B------:R-:W-:Y:S01]  /*1570*/  MOV R42, RZ ;  /* 0x000000ff002a7202 */ /* 0x000fe20000000f00 */
[----:B------:R-:W-:-:S03]  /*1580*/  @!P1 FADD.FTZ R42, RZ, R43 ;  /* 0x0000002bff2a9221 */ /* 0x000fc60000010000 */
[----:B------:R-:W1:Y:S04]  /*1590*/  SHFL.BFLY PT, R45, R44, 0x10, 0x1f ;  /* 0x0e001f002c2d7f89 */ /* 0x000e6800000e0000 */
[----:B------:R-:W2:Y:S01]  /*15a0*/  SHFL.BFLY PT, R43, R42, 0x10, 0x1f ;  /* 0x0e001f002a2b7f89 */ /* 0x000ea200000e0000 */
[----:B-1----:R-:W-:-:S05]  /*15b0*/  FADD.FTZ R45, R45, R44 ;  /* 0x0000002c2d2d7221 */ /* 0x002fca0000010000 */
[----:B------:R-:W1:Y:S01]  /*15c0*/  SHFL.BFLY PT, R46, R45, 0x8, 0x1f ;  /* 0x0d001f002d2e7f89 */ /* 0x000e6200000e0000 */
[----:B--2---:R-:W-:-:S05]  /*15d0*/  FADD.FTZ R43, R43, R42 ;  /* 0x0000002a2b2b7221 */ /* 0x004fca0000010000 */
        /* <DEDUP_REMOVED lines=13> */
[----:B------:R-:W-:Y:S01]  /*16b0*/  LOP3.LUT P1, RZ, R3, 0xffffff1f, RZ, 0xc0, !PT ;  /* 0xffffff1f03ff7812 */ /* 0x000fe2000782c0ff */
[----:B-1----:R-:W-:-:S12]  /*16c0*/  FADD.FTZ R42, R44, R51 ;  /* 0x000000332c2a7221 */ /* 0x002fd80000010000 */
[----:B------:R-:W-:Y:S01]  /*16d0*/  @!P1 FMUL.FTZ R42, R42, 2.4414062863797880709e-05 ;  /* 0x37cccccd2a2a9820 */ /* 0x000fe20000410000 */
[----:B--2---:R-:W-:-:S03]  /*16e0*/  FADD.FTZ R50, R45, R50 ;  /* 0x000000322d327221 */ /* 0x004fc60000010000 */
[----:B------:R-:W-:Y:S01]  /*16f0*/  @!P1 FMUL.FTZ R43, R42, R42 ;  /* 0x0000002a2a2b9220 */ /* 0x000fe20000410000 */
[----:B------:R-:W-:-:S03]  /*1700*/  @!P1 SHF.R.U32.HI R46, RZ, 0x2, R3 ;  /* 0x00000002ff2e9819 */ /* 0x000fc60000011603 */
[----:B------:R-:W-:Y:S01]  /*1710*/  @!P1 FFMA.FTZ R43, R50, 2.4414062863797880709e-05, -R43 ;  /* 0x37cccccd322b9823 */ /* 0x000fe2000001082b */
[----:B------:R-:W-:-:S04]  /*1720*/  @!P1 LOP3.LUT R46, R46, 0x3ffffff8, RZ, 0xc0, !PT ;  /* 0x3ffffff82e2e9812 */ /* 0x000fc800078ec0ff */
[----:B------:R-:W-:-:S05]  /*1730*/  @!P1 FMNMX.FTZ R43, RZ, R43, !PT ;  /* 0x0000002bff2b9209 */ /* 0x000fca0007810000 */
[----:B------:R0:W-:Y:S01]  /*1740*/  @!P1 STS.64 [R46+UR5], R42 ;  /* 0x0000002a2e009988 */ /* 0x0001e20008000a05 */
[----:B------:R-:W-:Y:S06]  /*1750*/  BAR.SYNC.DEFER_BLOCKING 0x0 ;  /* 0x0000000000007b1d */ /* 0x000fec0000010000 */
[----:B------:R-:W-:Y:S05]  /*1760*/  @P0 BRA `(.L_x_2487) ;  /* 0x0000000000200947 */ /* 0x000fea0003800000 */
[----:B0-----:R-:W-:Y:S01]  /*1770*/  LEA R42, R3, UR5, 0x3 ;  /* 0x00000005032a7c11 */ /* 0x001fe2000f8e18ff */
[----:B------:R-:W-:Y:S01]  /*1780*/  ULDC.64 UR6, c[0x0][0x240] ;  /* 0x0000900000067ab9 */ /* 0x000fe20000000a00 */
[----:B------:R-:W-:-:S04]  /*1790*/  LEA R45, P1, R17, R16, 0x5 ;  /* 0x00000010112d7211 */ /* 0x000fc800078228ff */
[----:B------:R-:W0:Y:S01]  /*17a0*/  LDS.64 R42, [R42] ;  /* 0x000000002a2a7984 */ /* 0x000e220000000a00 */
[----:B------:R-:W-:Y:S02]  /*17b0*/  LEA.HI.X R46, R17, R19, R18, 0x5, P1 ;  /* 0x00000013112e7211 */ /* 0x000fe400008f2c12 */
[----:B------:R-:W-:-:S04]  /*17c0*/  LEA R44, P1, R45, UR6, 0x3 ;  /* 0x000000062d2c7c11 */ /* 0x000fc8000f8218ff */
[----:B------:R-:W-:-:S05]  /*17d0*/  LEA.HI.X R45, R45, UR7, R46, 0x3, P1 ;  /* 0x000000072d2d7c11 */ /* 0x000fca00088f1c2e */
[----:B0-----:R1:W-:Y:S04]  /*17e0*/  STG.E.64 desc[UR8][R44.64], R42 ;  /* 0x0000002a2c007986 */ /* 0x0013e8000c101b08 */
.L_x_2487:
[----:B------:R-:W-:Y:S05]  /*17f0*/  BSYNC B0 ;  /* 0x0000000000007941 */ /* 0x000fea0003800000 */
.L_x_2486:
[----:B01----:R-:W0:Y:S01]  /*1800*/  LDS.64 R42, [R20] ;  /* 0x00000000142a7984 */ /* 0x003e220000000a00 */
[----:B------:R-:W-:Y:S01]  /*1810*/  ULDC.64 UR6, c[0x0][0x210] ;  /* 0x0000840000067ab9 */ /* 0x000fe20000000a00 */
[--C-:B-----5:R-:W-:Y:S01]  /*1820*/  HADD2.F32 R90, -RZ, R38.reuse.H0_H0 ;  /* 0x20000026ff5a7230 */ /* 0x120fe20000004100 */
[----:B------:R-:W-:Y:S01]  /*1830*/  LEA R48, P1, R21, UR6, 0x1 ;  /* 0x0000000615307c11 */ /* 0x000fe2000f8208ff */
[----:B------:R-:W-:Y:S01]  /*1840*/  HADD2.F32 R51, -RZ, R38.H1_H1 ;  /* 0x30000026ff337230 */ /* 0x000fe20000004100 */
[----:B------:R-:W-:Y:S01]  /*1850*/  LEA R46, P2, R23, UR6, 0x1 ;  /* 0x00000006172e7c11 */ /* 0x000fe2000f8408ff */
[----:B------:R-:W-:Y:S01]  /*1860*/  HADD2.F32 R53, -RZ, R40.H1_H1 ;  /* 0x30000028ff357230 */ /* 0x000fe20000004100 */
[----:B------:R-:W-:Y:S01]  /*1870*/  LEA R44, P3, R25, UR6, 0x1 ;  /* 0x00000006192c7c11 */ /* 0x000fe2000f8608ff */
[----:B------:R-:W-:Y:S01]  /*1880*/  HADD2.F32 R57, -RZ, R39.H0_H0 ;  /* 0x20000027ff397230 */ /* 0x000fe20000004100 */
[----:B------:R-:W-:Y:S01]  /*1890*/  LEA.HI.X R49, R21, UR7, R22, 0x1, P1 ;  /* 0x0000000715317c11 */ /* 0x000fe200088f0c16 */
[----:B------:R-:W-:Y:S01]  /*18a0*/  HADD2.F32 R38, -RZ, R41.H0_H0 ;  /* 0x20000029ff267230 */ /* 0x000fe20000004100 */
[----:B------:R-:W-:Y:S01]  /*18b0*/  LEA.HI.X R47, R23, UR7, R24, 0x1, P2 ;  /* 0x00000007172f7c11 */ /* 0x000fe200090f0c18 */
[----:B------:R-:W-:Y:S01]  /*18c0*/  HADD2.F32 R39, -RZ, R39.H1_H1 ;  /* 0x30000027ff277230 */ /* 0x000fe20000004100 */
[----:B------:R-:W-:Y:S01]  /*18d0*/  LEA R22, P1, R27, UR6, 0x1 ;  /* 0x000000061b167c11 */ /* 0x000fe2000f8208ff */
[----:B------:R-:W-:Y:S01]  /*18e0*/  HADD2.F32 R41, -RZ, R41.H1_H1 ;  /* 0x30000029ff297230 */ /* 0x000fe20000004100 */
[----:B------:R-:W-:Y:S01]  /*18f0*/  LEA R24, P2, R29, UR6, 0x1 ;  /* 0x000000061d187c11 */ /* 0x000fe2000f8408ff */
[----:B------:R-:W-:Y:S01]  /*1900*/  ULOP3.LUT UR4, UR4, 0x1, URZ, 0x3c, !UPT ;  /* 0x0000000104047892 */ /* 0x000fe2000f8e3c3f */
[----:B------:R-:W-:-:S02]  /*1910*/  LEA.HI.X R45, R25, UR7, R26, 0x1, P3 ;  /* 0x00000007192d7c11 */ /* 0x000fc400098f0c1a */
[----:B------:R-:W-:Y:S02]  /*1920*/  LEA.HI.X R23, R27, UR7, R28, 0x1, P1 ;  /* 0x000000071b177c11 */ /* 0x000fe400088f0c1c */
[----:B------:R-:W-:Y:S02]  /*1930*/  LEA.HI.X R25, R29, UR7, R30, 0x1, P2 ;  /* 0x000000071d197c11 */ /* 0x000fe400090f0c1e */
[----:B------:R-:W-:Y:S02]  /*1940*/  LEA R28, P3, R31, UR6, 0x1 ;  /* 0x000000061f1c7c11 */ /* 0x000fe4000f8608ff */
[----:B------:R-:W-:Y:S02]  /*1950*/  LEA R26, P1, R33, UR6, 0x1 ;  /* 0x00000006211a7c11 */ /* 0x000fe4000f8208ff */
[----:B------:R-:W-:Y:S01]  /*1960*/  LEA R30, P2, R35, UR6, 0x1 ;  /* 0x00000006231e7c11 */ /* 0x000fe2000f8408ff */
[----:B------:R-:W-:Y:S01]  /*1970*/  ULDC UR6, c[0x0][0x230] ;  /* 0x00008c0000067ab9 */ /* 0x000fe20000000800 */
[----:B------:R-:W-:-:S02]  /*1980*/  LEA.HI.X R29, R31, UR7, R32, 0x1, P3 ;  /* 0x000000071f1d7c11 */ /* 0x000fc400098f0c20 */
[----:B------:R-:W-:Y:S02]  /*1990*/  LEA.HI.X R31, R35, UR7, R36, 0x1, P2 ;  /* 0x00000007231f7c11 */ /* 0x000fe400090f0c24 */
[----:B------:R-:W-:Y:S01]  /*19a0*/  LEA.HI.X R27, R33, UR7, R34, 0x1, P1 ;  /* 0x00000007211b7c11 */ /* 0x000fe200088f0c22 */
[----:B------:R-:W-:Y:S01]  /*19b0*/  HADD2.F32 R33, -RZ, R40.H0_H0 ;  /* 0x20000028ff217230 */ /* 0x000fe20000004100 */
[----:B------:R-:W-:-:S04]  /*19c0*/  IADD3 R17, P1, R17, 0x1, RZ ;  /* 0x0000000111117810 */ /* 0x000fc80007f3e0ff */
[----:B------:R-:W-:Y:S01]  /*19d0*/  IADD3.X R18, RZ, R18, RZ, P1, !PT ;  /* 0x00000012ff127210 */ /* 0x000fe20000ffe4ff */
[----:B0-----:R-:W-:Y:S01]  /*19e0*/  FADD.FTZ R21, R43, UR6 ;  /* 0x000000062b157e21 */ /* 0x001fe20008010000 */
[--C-:B------:R-:W-:Y:S01]  /*19f0*/  FADD.FTZ R0, R0, -R42.reuse ;  /* 0x8000002a00007221 */ /* 0x100fe20000010000 */
[--C-:B------:R-:W-:Y:S01]  /*1a00*/  FADD.FTZ R37, R37, -R42.reuse ;  /* 0x8000002a25257221 */ /* 0x100fe20000010000 */
        /* <DEDUP_REMOVED lines=35> */
[----:B------:R-:W-:Y:S01]  /*1c40*/  FFMA.FTZ R0, R0, R90, R33 ;  /* 0x0000005a00007223 */ /* 0x000fe20000010021 */
        /* <DEDUP_REMOVED lines=10> */
[--C-:B------:R-:W-:Y:S01]  /*1cf0*/  FFMA.FTZ R58, R58, R57, R38.reuse ;  /* 0x000000393a3a7223 */ /* 0x100fe20000010026 */
[----:B------:R-:W-:Y:S01]  /*1d00*/  FFMA.FTZ R59, R59, R39, R41 ;  /* 0x000000273b3b7223 */ /* 0x000fe20000010029 */
[C-C-:B------:R-:W-:Y:S01]  /*1d10*/  FFMA.FTZ R62, R57.reuse, R62, R38.reuse ;  /* 0x0000003e393e7223 */ /* 0x140fe20000010026 */
[C-C-:B------:R-:W-:Y:S01]  /*1d20*/  FFMA.FTZ R65, R57.reuse, R65, R38.reuse ;  /* 0x0000004139417223 */ /* 0x140fe20000010026 */
[C-C-:B------:R-:W-:Y:S01]  /*1d30*/  FFMA.FTZ R69, R57.reuse, R69, R38.reuse ;  /* 0x0000004539457223 */ /* 0x140fe20000010026 */
[C-C-:B------:R-:W-:Y:S01]  /*1d40*/  FFMA.FTZ R32, R57.reuse, R32, R38.reuse ;  /* 0x0000002039207223 */ /* 0x140fe20000010026 */
[C-C-:B------:R-:W-:Y:S01]  /*1d50*/  FFMA.FTZ R36, R57.reuse, R36, R38.reuse ;  /* 0x0000002439247223 */ /* 0x140fe20000010026 */
[C-C-:B------:R-:W-:Y:S01]  /*1d60*/  FFMA.FTZ R52, R57.reuse, R52, R38.reuse ;  /* 0x0000003439347223 */ /* 0x140fe20000010026 */
[----:B------:R-:W-:Y:S01]  /*1d70*/  FFMA.FTZ R56, R57, R56, R38 ;  /* 0x0000003839387223 */ /* 0x000fe20000010026 */
[----:B------:R-:W-:Y:S01]  /*1d80*/  FADD.FTZ R42, R87, -R42 ;  /* 0x8000002a572a7221 */ /* 0x000fe20000010000 */
[C---:B------:R-:W-:Y:S01]  /*1d90*/  FFMA.FTZ R60, R90.reuse, R60, R33 ;  /* 0x0000003c5a3c7223 */ /* 0x040fe20000010021 */
        /* <DEDUP_REMOVED lines=18> */
[C---:B------:R-:W-:Y:S01]  /*1ec0*/  FFMA.FTZ R92, R90.reuse, R92, R33 ;  /* 0x0000005c5a5c7223 */ /* 0x040fe20000010021 */
[--C-:B------:R-:W-:Y:S01]  /*1ed0*/  FFMA.FTZ R37, R51, R66, R53.reuse ;  /* 0x0000004233257223 */ /* 0x100fe20000010035 */
[----:B------:R-:W-:Y:S01]  /*1ee0*/  F2FP.F16.F32.PACK_AB R60, R61, R60 ;  /* 0x0000003c3d3c723e */ /* 0x000fe200000000ff */
[--C-:B------:R-:W-:Y:S01]  /*1ef0*/  FFMA.FTZ R70, R51, R70, R53.reuse ;  /* 0x0000004633467223 */ /* 0x100fe20000010035 */
[----:B------:R-:W-:Y:S01]  /*1f00*/  F2FP.F16.F32.PACK_AB R62, R57, R62 ;  /* 0x0000003e393e723e */ /* 0x000fe200000000ff */
[C-C-:B------:R-:W-:Y:S01]  /*1f10*/  FFMA.FTZ R74, R51.reuse, R74, R53.reuse ;  /* 0x0000004a334a7223 */ /* 0x140fe20000010035 */
[C-C-:B------:R-:W-:Y:S01]  /*1f20*/  FFMA.FTZ R43, R51.reuse, R78, R53.reuse ;  /* 0x0000004e332b7223 */ /* 0x140fe20000010035 */
[C-C-:B------:R-:W-:Y:S01]  /*1f30*/  FFMA.FTZ R82, R51.reuse, R82, R53.reuse ;  /* 0x0000005233527223 */ /* 0x140fe20000010035 */
[----:B------:R-:W-:Y:S01]  /*1f40*/  FFMA.FTZ R86, R51, R86, R53 ;  /* 0x0000005633567223 */ /* 0x000fe20000010035 */
[C---:B------:R-:W-:Y:S01]  /*1f50*/  FFMA.FTZ R68, R39.reuse, R68, R41 ;  /* 0x0000004427447223 */ /* 0x040fe20000010029 */
[----:B------:R-:W-:Y:S01]  /*1f60*/  FFMA.FTZ R67, R90, R67, R33 ;  /* 0x000000435a437223 */ /* 0x000fe20000010021 */
[C-C-:B------:R-:W-:Y:S01]  /*1f70*/  FFMA.FTZ R72, R39.reuse, R72, R41.reuse ;  /* 0x0000004827487223 */ /* 0x140fe20000010029 */
[C-C-:B------:R-:W-:Y:S01]  /*1f80*/  FFMA.FTZ R55, R39.reuse, R76, R41.reuse ;  /* 0x0000004c27377223 */ /* 0x140fe20000010029 */
[C-C-:B------:R-:W-:Y:S01]  /*1f90*/  FFMA.FTZ R53, R39.reuse, R80, R41.reuse ;  /* 0x0000005027357223 */ /* 0x140fe20000010029 */
[C-C-:B------:R-:W-:Y:S01]  /*1fa0*/  FFMA.FTZ R51, R39.reuse, R84, R41.reuse ;  /* 0x0000005427337223 */ /* 0x140fe20000010029 */
[--C-:B------:R-:W-:Y:S01]  /*1fb0*/  FFMA.FTZ R39, R39, R42, R41.reuse ;  /* 0x0000002a27277223 */ /* 0x100fe20000010029 */
[----:B------:R-:W-:Y:S01]  /*1fc0*/  PRMT R38, R0, 0x7632, R38 ;  /* 0x0000763200267816 */ /* 0x000fe20000000026 */
[----:B------:R0:W-:Y:S01]  /*1fd0*/  STG.E.U16 desc[UR8][R48.64], R0 ;  /* 0x0000000030007986 */ /* 0x0001e2000c101508 */
[----:B------:R-:W-:Y:S01]  /*1fe0*/  PRMT R40, R58, 0x7632, R40 ;  /* 0x000076323a287816 */ /* 0x000fe20000000028 */
[C---:B------:R-:W-:Y:S01]  /*1ff0*/  FMUL.FTZ R35, R21.reuse, R71 ;  /* 0x0000004715237220 */ /* 0x040fe20000410000 */
[----:B------:R-:W-:Y:S01]  /*2000*/  PRMT R41, R60, 0x7632, R41 ;  /* 0x000076323c297816 */ /* 0x000fe20000000029 */
[----:B------:R-:W-:Y:S01]  /*2010*/  FMUL.FTZ R34, R21, R34 ;  /* 0x0000002215227220 */ /* 0x000fe20000410000 */
[----:B------:R-:W-:Y:S01]  /*2020*/  F2FP.F16.F32.PACK_AB R37, R37, R92 ;  /* 0x0000005c2525723e */ /* 0x000fe200000000ff */
[--C-:B------:R-:W-:Y:S01]  /*2030*/  FFMA.FTZ R35, R90, R35, R33.reuse ;  /* 0x000000235a237223 */ /* 0x100fe20000010021 */
[----:B------:R-:W-:Y:S01]  /*2040*/  F2FP.F16.F32.PACK_AB R65, R68, R65 ;  /* 0x000000414441723e */ /* 0x000fe200000000ff */
[----:B------:R1:W-:Y:S01]  /*2050*/  STG.E.U16 desc[UR8][R48.64+0x2], R38 ;  /* 0x0000022630007986 */ /* 0x0003e2000c101508 */
[----:B------:R-:W-:Y:S01]  /*2060*/  F2FP.F16.F32.PACK_AB R67, R70, R67 ;  /* 0x000000434643723e */ /* 0x000fe200000000ff */
[--C-:B------:R-:W-:Y:S01]  /*2070*/  FFMA.FTZ R34, R90, R34, R33.reuse ;  /* 0x000000225a227223 */ /* 0x100fe20000010021 */
[----:B------:R-:W-:Y:S01]  /*2080*/  F2FP.F16.F32.PACK_AB R69, R72, R69 ;  /* 0x000000454845723e */ /* 0x000fe200000000ff */
[----:B------:R-:W-:Y:S01]  /*2090*/  STG.E.U16 desc[UR8][R48.64+0x4], R58 ;  /* 0x0000043a30007986 */ /* 0x000fe2000c101508 */
[----:B0-----:R-:W-:Y:S01]  /*20a0*/  PRMT R0, R62, 0x7632, R0 ;  /* 0x000076323e007816 */ /* 0x001fe20000000000 */
[C---:B------:R-:W-:Y:S01]  /*20b0*/  FMUL.FTZ R50, R21.reuse, R50 ;  /* 0x0000003215327220 */ /* 0x040fe20000410000 */
[----:B------:R-:W-:Y:S01]  /*20c0*/  FMUL.FTZ R54, R21, R54 ;  /* 0x0000003615367220 */ /* 0x000fe20000410000 */
[----:B------:R0:W-:Y:S01]  /*20d0*/  STG.E.U16 desc[UR8][R48.64+0x6], R40 ;  /* 0x0000062830007986 */ /* 0x0001e2000c101508 */
[----:B------:R-:W-:Y:S01]  /*20e0*/  F2FP.F16.F32.PACK_AB R35, R74, R35 ;  /* 0x000000234a23723e */ /* 0x000fe200000000ff */
[C-C-:B------:R-:W-:Y:S01]  /*20f0*/  FFMA.FTZ R21, R90.reuse, R50, R33.reuse ;  /* 0x000000325a157223 */ /* 0x140fe20000010021 */
[----:B------:R-:W-:Y:S01]  /*2100*/  F2FP.F16.F32.PACK_AB R32, R55, R32 ;  /* 0x000000203720723e */ /* 0x000fe200000000ff */
[----:B------:R-:W-:Y:S01]  /*2110*/  STG.E.U16 desc[UR8][R46.64], R60 ;  /* 0x0000003c2e007986 */ /* 0x000fe2000c101508 */
[----:B-1----:R-:W-:Y:S01]  /*2120*/  PRMT R38, R37, 0x7632, R38 ;  /* 0x0000763225267816 */ /* 0x002fe20000000026 */
[----:B------:R-:W-:Y:S01]  /*2130*/  FFMA.FTZ R33, R90, R54, R33 ;  /* 0x000000365a217223 */ /* 0x000fe20000010021 */
[----:B------:R-:W-:Y:S01]  /*2140*/  F2FP.F16.F32.PACK_AB R34, R43, R34 ;  /* 0x000000222b22723e */ /* 0x000fe200000000ff */
[----:B------:R-:W-:Y:S01]  /*2150*/  STG.E.U16 desc[UR8][R46.64+0x2], R41 ;  /* 0x000002292e007986 */ /* 0x000fe2000c101508 */
[----:B------:R-:W-:Y:S01]  /*2160*/  F2FP.F16.F32.PACK_AB R36, R53, R36 ;  /* 0x000000243524723e */ /* 0x000fe200000000ff */
[----:B------:R-:W-:Y:S01]  /*2170*/  ULDC.64 UR6, c[0x0][0x238] ;  /* 0x00008e0000067ab9 */ /* 0x000fe20000000a00 */
[----:B------:R-:W-:Y:S01]  /*2180*/  F2FP.F16.F32.PACK_AB R21, R82, R21 ;  /* 0x000000155215723e */ /* 0x000fe200000000ff */
[----:B------:R-:W-:Y:S01]  /*2190*/  STG.E.U16 desc[UR8][R46.64+0x4], R62 ;  /* 0x0000043e2e007986 */ /* 0x000fe2000c101508 */
[----:B0-----:R-:W-:-:S02]  /*21a0*/  PRMT R40, R65, 0x7632, R40 ;  /* 0x0000763241287816 */ /* 0x001fc40000000028 */
[----:B------:R-:W-:Y:S01]  /*21b0*/  F2FP.F16.F32.PACK_AB R51, R51, R52 ;  /* 0x000000343333723e */ /* 0x000fe200000000ff */
[----:B------:R0:W-:Y:S01]  /*21c0*/  STG.E.U16 desc[UR8][R46.64+0x6], R0 ;  /* 0x000006002e007986 */ /* 0x0001e2000c101508 */
[----:B------:R-:W-:Y:S02]  /*21d0*/  F2FP.F16.F32.PACK_AB R33, R86, R33 ;  /* 0x000000215621723e */ /* 0x000fe400000000ff */
[----:B------:R-:W-:Y:S01]  /*21e0*/  F2FP.F16.F32.PACK_AB R39, R39, R56 ;  /* 0x000000382727723e */ /* 0x000fe200000000ff */
[----:B------:R1:W-:Y:S01]  /*21f0*/  STG.E.U16 desc[UR8][R44.64], R37 ;  /* 0x000000252c007986 */ /* 0x0003e2000c101508 */
[----:B------:R-:W-:-:S03]  /*2200*/  ISETP.GE.U32.AND P1, PT, R17, UR6, PT ;  /* 0x0000000611007c0c */ /* 0x000fc6000bf26070 */
[----:B------:R2:W-:Y:S01]  /*2210*/  STG.E.U16 desc[UR8][R44.64+0x2], R38 ;  /* 0x000002262c007986 */ /* 0x0005e2000c101508 */
[----:B------:R-:W-:Y:S02]  /*2220*/  ISETP.GE.AND.EX P1, PT, R18, UR7, PT, P1 ;  /* 0x0000000712007c0c */ /* 0x000fe4000bf26310 */
[----:B0-----:R-:W-:Y:S01]  /*2230*/  PRMT R0, R67, 0x7632, R0 ;  /* 0x0000763243007816 */ /* 0x001fe20000000000 */
[----:B------:R-:W-:Y:S01]  /*2240*/  STG.E.U16 desc[UR8][R44.64+0x4], R65 ;  /* 0x000004412c007986 */ /* 0x000fe2000c101508 */
[----:B-1----:R-:W-:-:S03]  /*2250*/  PRMT R37, R69, 0x7632, R37 ;  /* 0x0000763245257816 */ /* 0x002fc60000000025 */
[----:B------:R-:W-:Y:S01]  /*2260*/  STG.E.U16 desc[UR8][R44.64+0x6], R40 ;  /* 0x000006282c007986 */ /* 0x000fe2000c101508 */
[----:B--2---:R-:W-:-:S03]  /*2270*/  PRMT R38, R32, 0x7632, R38 ;  /* 0x0000763220267816 */ /* 0x004fc60000000026 */
[----:B------:R-:W-:Y:S04]  /*2280*/  STG.E.U16 desc[UR8][R22.64], R67 ;  /* 0x0000004316007986 */ /* 0x000fe8000c101508 */
[----:B------:R0:W-:Y:S04]  /*2290*/  STG.E.U16 desc[UR8][R22.64+0x2], R0 ;  /* 0x0000020016007986 */ /* 0x0001e8000c101508 */
[----:B------:R-:W-:Y:S04]  /*22a0*/  STG.E.U16 desc[UR8][R22.64+0x4], R69 ;  /* 0x0000044516007986 */ /* 0x000fe8000c101508 */
[----:B------:R1:W-:Y:S01]  /*22b0*/  STG.E.U16 desc[UR8][R22.64+0x6], R37 ;  /* 0x0000062516007986 */ /* 0x0003e2000c101508 */
[----:B0-----:R-:W-:-:S03]  /*22c0*/  PRMT R0, R34, 0x7632, R0 ;  /* 0x0000763222007816 */ /* 0x001fc60000000000 */
[----:B------:R-:W-:Y:S04]  /*22d0*/  STG.E.U16 desc[UR8][R24.64], R35 ;  /* 0x0000002318007986 */ /* 0x000fe8000c101508 */
[----:B------:R-:W-:Y:S01]  /*22e0*/  STG.E.U16 desc[UR8][R24.64+0x4], R32 ;  /* 0x0000042018007986 */ /* 0x000fe2000c101508 */
[----:B-1----:R-:W-:-:S03]  /*22f0*/  PRMT R23, R35, 0x7632, R23 ;  /* 0x0000763223177816 */ /* 0x002fc60000000017 */
[----:B------:R-:W-:Y:S01]  /*2300*/  STG.E.U16 desc[UR8][R24.64+0x6], R38 ;  /* 0x0000062618007986 */ /* 0x000fe2000c101508 */
[----:B------:R-:W-:-:S03]  /*2310*/  PRMT R22, R36, 0x7632, R22 ;  /* 0x0000763224167816 */ /* 0x000fc60000000016 */
[----:B------:R0:W-:Y:S04]  /*2320*/  STG.E.U16 desc[UR8][R24.64+0x2], R23 ;  /* 0x0000021718007986 */ /* 0x0001e8000c101508 */
[----:B------:R1:W-:Y:S04]  /*2330*/  STG.E.U16 desc[UR8][R28.64+0x2], R0 ;  /* 0x000002001c007986 */ /* 0x0003e8000c101508 */
[----:B------:R2:W-:Y:S01]  /*2340*/  STG.E.U16 desc[UR8][R28.64+0x6], R22 ;  /* 0x000006161c007986 */ /* 0x0005e2000c101508 */
[----:B0-----:R-:W-:-:S03]  /*2350*/  PRMT R23, R21, 0x7632, R23 ;  /* 0x0000763215177816 */ /* 0x001fc60000000017 */
[----:B------:R0:W-:Y:S01]  /*2360*/  STG.E.U16 desc[UR8][R28.64], R34 ;  /* 0x000000221c007986 */ /* 0x0001e2000c101508 */
[----:B------:R-:W-:Y:S02]  /*2370*/  PRMT R24, R51, 0x7632, R24 ;  /* 0x0000763233187816 */ /* 0x000fe40000000018 */
[----:B-1----:R-:W-:Y:S01]  /*2380*/  PRMT R0, R33, 0x7632, R0 ;  /* 0x0000763221007816 */ /* 0x002fe20000000000 */
        /* <DEDUP_REMOVED lines=12> */
.L_x_2489:
        /* <DEDUP_REMOVED lines=11> */
.L_x_2669:


//--------------------- .text._ZN13group_norm_v214gn_cuda_kernelI6__halfLi320ELi3ELi32ELi40ELi1024ELb0ELi32ELi320ELi320ELi4ELb1ELi10ELb0ELb0ENS_16CompileConditionILi900EEEEEvPT_PKS4_S7_S7_flPfS8_Pj --------------------------
	.section	.text._ZN13group_norm_v214gn_cuda_kernelI6__halfLi320ELi3ELi32ELi40ELi1024ELb0ELi32ELi320ELi320ELi4ELb1ELi10ELb0ELb0ENS_16CompileConditionILi900EEEEEvPT_PKS4_S7_S7_flPfS8_Pj,"ax",@progbits
	.align	128
        .global         _ZN13group_norm_v214gn_cuda_kernelI6__halfLi320ELi3ELi32ELi40ELi1024ELb0ELi32ELi320ELi320ELi4ELb1ELi10ELb0ELb0ENS_16CompileConditionILi900EEEEEvPT_PKS4_S7_S7_flPfS8_Pj
        .type           _ZN13group_norm_v214gn_cuda_kernelI6__halfLi320ELi3ELi32ELi40ELi1024ELb0ELi32ELi320ELi320ELi4ELb1ELi10ELb0ELb0ENS_16CompileConditionILi900EEEEEvPT_PKS4_S7_S7_flPfS8_Pj,@function
        .size           _ZN13group_norm_v214gn_cuda_kernelI6__halfLi320ELi3ELi32ELi40ELi1024ELb0ELi32ELi320ELi320ELi4ELb1ELi10ELb0ELb0ENS_16CompileConditionILi900EEEEEvPT_PKS4_S7_S7_flPfS8_Pj,(.L_x_2670 - _ZN13group_norm_v214gn_cuda_kernelI6__halfLi320ELi3ELi32ELi40ELi1024ELb0ELi32ELi320ELi320ELi4ELb1ELi10ELb0ELb0ENS_16CompileConditionILi900EEEEEvPT_PKS4_S7_S7_flPfS8_Pj)
        .other          _ZN13group_norm_v214gn_cuda_kernelI6__halfLi320ELi3ELi32ELi40ELi1024ELb0ELi32ELi320ELi320ELi4ELb1ELi10ELb0ELb0ENS_16CompileConditionILi900EEEEEvPT_PKS4_S7_S7_flPfS8_Pj,@"STO_CUDA_ENTRY STV_DEFAULT"
_ZN13group_norm_v214gn_cuda_kernelI6__halfLi320ELi3ELi32ELi40ELi1024ELb0ELi32ELi320ELi320ELi4ELb1ELi10ELb0ELb0ENS_16CompileConditionILi900EEEEEvPT_PKS4_S7_S7_flPfS8_Pj:
.text._ZN13group_norm_v214gn_cuda_kernelI6__halfLi320ELi3ELi32ELi40ELi1024ELb0ELi32ELi320ELi320ELi4ELb1ELi10ELb0ELb0ENS_16CompileConditionILi900EEEEEvPT_PKS4_S7_S7_flPfS8_Pj:
        /* <DEDUP_REMOVED lines=23> */
.L_x_2498:
[----:B-1----:R-:W-:Y:S01]  /*0170*/  IMAD.WIDE.U32 R2, R21, -0x33333333, RZ ;  /* 0xcccccccd15027825 */ /* 0x002fe200078e00ff */
[----:B------:R-:W-:Y:S01]  /*0180*/  ULOP3.LUT UR13, UR9, 0x3, URZ, 0xc0, !UPT ;  /* 0x00000003090d7892 */ /* 0x000fe2000f8ec03f */
[----:B------:R-:W-:Y:S01]  /*0190*/  SHF.L.U32 R0, R20, 0x5, RZ ;  /* 0x0000000514007819 */ /* 0x000fe200000006ff */
[----:B------:R-:W-:Y:S01]  /*01a0*/  USHF.R.U64 UR16, UR9, 0x2, UR5 ;  /* 0x0000000209107899 */ /* 0x000fe20008001205 */
[----:B------:R-:W0:Y:S01]  /*01b0*/  LDC.64 R42, c[0x0][0x228] ;  /* 0x00008a00ff2a7b82 */ /* 0x000e220000000a00 */
[----:B------:R-:W-:Y:S01]  /*01c0*/  SHF.R.U32.HI R2, RZ, 0x6, R3 ;  /* 0x00000006ff027819 */ /* 0x000fe20000011603 */
[----:B------:R-:W-:Y:S01]  /*01d0*/  UIMAD UR8, UR13, 0x140, URZ ;  /* 0x000001400d0878a4 */ /* 0x000fe2000f8e023f */
[----:B------:R-:W-:Y:S01]  /*01e0*/  LOP3.LUT R0, R0, 0x3e0, RZ, 0xc0, !PT ;  /* 0x000003e000007812 */ /* 0x000fe200078ec0ff */
[----:B------:R-:W-:Y:S01]  /*01f0*/  USHF.R.U32.HI UR6, URZ, 0x2, UR5 ;  /* 0x000000023f067899 */ /* 0x000fe20008011605 */
[----:B------:R-:W-:Y:S01]  /*0200*/  MOV R27, UR16 ;  /* 0x00000010001b7c02 */ /* 0x000fe20008000f00 */
[----:B------:R-:W-:Y:S01]  /*0210*/  IMAD R16, R2, -0x50, R21 ;  /* 0xffffffb002107824 */ /* 0x000fe200078e0215 */
[----:B------:R-:W-:Y:S01]  /*0220*/  IADD3 R0, R0, R2, RZ ;  /* 0x0000000200007210 */ /* 0x000fe20007ffe0ff */
[----:B------:R-:W-:Y:S01]  /*0230*/  UIMAD UR11, UR6, 0x140000, URZ ;  /* 0x00140000060b78a4 */ /* 0x000fe2000f8e023f */
[----:B------:R-:W-:-:S02]  /*0240*/  ULDC.64 UR18, c[0x0][0x218] ;  /* 0x0000860000127ab9 */ /* 0x000fc40000000a00 */
        /* <DEDUP_REMOVED lines=59> */
[--C-:B--2---:R-:W-:Y:S02]  /*0600*/  HADD2.F32 R3, -RZ, R40.reuse.H0_H0 ;  /* 0x20000028ff037230 */ /* 0x104fe40000004100 */
[----:B------:R-:W-:-:S02]  /*0610*/  HADD2.F32 R19, -RZ, R40.H1_H1 ;  /* 0x30000028ff137230 */ /* 0x000fc40000004100 */
        /* <DEDUP_REMOVED lines=71> */
[----:B------:R-:W-:Y:S01]  /*0a90*/  HADD2.F32 R44, -RZ, R36.H1_H1 ;  /* 0x30000024ff2c7230 */ /* 0x000fe20000004100 */
[----:B------:R-:W-:Y:S01]  /*0aa0*/  MOV R36, RZ ;  /* 0x000000ff00247202 */ /* 0x000fe20000000f00 */
        /* <DEDUP_REMOVED lines=21> */
[----:B------:R-:W-:Y:S01]  /*0c00*/  FADD.FTZ R30, R30, R39 ;  /* 0x000000271e1e7221 */ /* 0x000fe20000010000 */
[----:B------:R-:W-:-:S04]  /*0c10*/  HFMA2.MMA R32, -RZ, RZ, 0, 0 ;  /* 0x00000000ff207435 */ /* 0x000fc800000001ff */
        /* <DEDUP_REMOVED lines=44> */
[----:B------:R-:W-:-:S03]  /*0ee0*/  IMAD R32, R35, 0x28, R36 ;  /* 0x0000002823207824 */ /* 0x000fc600078e0224 */
[----:B------:R-:W-:Y:S02]  /*0ef0*/  SHF.R.S32.HI R34, RZ, 0x2, R34 ;  /* 0x00000002ff227819 */ /* 0x000fe40000011422 */
[----:B------:R-:W-:Y:S01]  /*0f00*/  IADD3 R56, R37, R32, RZ ;  /* 0x0000002025387210 */ /* 0x000fe20007ffe0ff */
[----:B--2---:R-:W-:Y:S01]  /*0f10*/  FADD.FTZ R30, R33, R30 ;  /* 0x0000001e211e7221 */ /* 0x004fe20000010000 */
[----:B------:R-:W-:Y:S01]  /*0f20*/  FADD.FTZ R54, R54, R31 ;  /* 0x0000001f36367221 */ /* 0x000fe20000010000 */
[----:B------:R-:W-:Y:S02]  /*0f30*/  IMAD R34, R34, 0x28, R36 ;  /* 0x0000002822227824 */ /* 0x000fe400078e0224 */
[----:B------:R0:W1:Y:S03]  /*0f40*/  LDS.64 R32, [R56] ;  /* 0x0000000038207984 */ /* 0x0000660000000a00 */
[----:B------:R-:W-:-:S02]  /*0f50*/  IADD3 R34, R37, R34, RZ ;  /* 0x0000002225227210 */ /* 0x000fc40007ffe0ff */
[----:B0-----:R-:W-:-:S04]  /*0f60*/  IADD3 R56, R52, 0x24, RZ ;  /* 0x0000002434387810 */ /* 0x001fc80007ffe0ff */
[----:B------:R-:W0:Y:S01]  /*0f70*/  LDS.64 R34, [R34] ;  /* 0x0000000022227984 */ /* 0x000e220000000a00 */
[----:B-1----:R-:W-:Y:S01]  /*0f80*/  FADD.FTZ R31, R30, R32 ;  /* 0x000000201e1f7221 */ /* 0x002fe20000010000 */
[----:B------:R-:W-:Y:S01]  /*0f90*/  FADD.FTZ R32, R54, R33 ;  /* 0x0000002136207221 */ /* 0x000fe20000010000 */
[C---:B------:R-:W-:Y:S02]  /*0fa0*/  IADD3 R30, R52.reuse, 0x14, RZ ;  /* 0x00000014341e7810 */ /* 0x040fe40007ffe0ff */
[----:B------:R-:W-:Y:S01]  /*0fb0*/  IADD3 R54, R52, 0x20, RZ ;  /* 0x0000002034367810 */ /* 0x000fe20007ffe0ff */
[----:B0-----:R-:W-:Y:S01]  /*0fc0*/  FADD.FTZ R33, R31, R34 ;  /* 0x000000221f217221 */ /* 0x001fe20000010000 */
[----:B------:R-:W-:Y:S01]  /*0fd0*/  FADD.FTZ R32, R32, R35 ;  /* 0x0000002320207221 */ /* 0x000fe20000010000 */
[----:B------:R-:W-:Y:S02]  /*0fe0*/  SHF.R.S32.HI R31, RZ, 0x1f, R30 ;  /* 0x0000001fff1f7819 */ /* 0x000fe4000001141e */
[----:B------:R-:W-:-:S02]  /*0ff0*/  IADD3 R35, R52, 0x18, RZ ;  /* 0x0000001834237810 */ /* 0x000fc40007ffe0ff */
[----:B------:R-:W-:Y:S02]  /*1000*/  LEA.HI R31, R31, R30, RZ, 0x2 ;  /* 0x0000001e1f1f7211 */ /* 0x000fe400078f10ff */
[----:B------:R-:W-:Y:S02]  /*1010*/  SHF.R.S32.HI R30, RZ, 0x1f, R35 ;  /* 0x0000001fff1e7819 */ /* 0x000fe40000011423 */
[----:B------:R-:W-:Y:S02]  /*1020*/  IADD3 R34, R52, 0x1c, RZ ;  /* 0x0000001c34227810 */ /* 0x000fe40007ffe0ff */
[----:B------:R-:W-:Y:S02]  /*1030*/  LEA.HI R35, R30, R35, RZ, 0x2 ;  /* 0x000000231e237211 */ /* 0x000fe400078f10ff */
[----:B------:R-:W-:Y:S02]  /*1040*/  SHF.R.S32.HI R30, RZ, 0x1f, R34 ;  /* 0x0000001fff1e7819 */ /* 0x000fe40000011422 */
[----:B------:R-:W-:-:S02]  /*1050*/  SHF.R.S32.HI R31, RZ, 0x2, R31 ;  /* 0x00000002ff1f7819 */ /* 0x000fc4000001141f */
[----:B------:R-:W-:Y:S02]  /*1060*/  LEA.HI R34, R30, R34, RZ, 0x2 ;  /* 0x000000221e227211 */ /* 0x000fe400078f10ff */
[----:B------:R-:W-:Y:S01]  /*1070*/  SHF.R.S32.HI R35, RZ, 0x2, R35 ;  /* 0x00000002ff237819 */ /* 0x000fe20000011423 */
[----:B------:R-:W-:Y:S01]  /*1080*/  IMAD R30, R31, 0x28, R36 ;  /* 0x000000281f1e7824 */ /* 0x000fe200078e0224 */
[----:B------:R-:W-:Y:S02]  /*1090*/  SHF.R.S32.HI R31, RZ, 0x1f, R54 ;  /* 0x0000001fff1f7819 */ /* 0x000fe40000011436 */
[----:B------:R-:W-:Y:S01]  /*10a0*/  SHF.R.S32.HI R34, RZ, 0x2, R34 ;  /* 0x00000002ff227819 */ /* 0x000fe20000011422 */
[--C-:B------:R-:W-:Y:S01]  /*10b0*/  IMAD R58, R35, 0x28, R36.reuse ;  /* 0x00000028233a7824 */ /* 0x100fe200078e0224 */
[----:B------:R-:W-:Y:S02]  /*10c0*/  LEA.HI R52, R31, R54, RZ, 0x2 ;  /* 0x000000361f347211 */ /* 0x000fe400078f10ff */
[----:B------:R-:W-:Y:S01]  /*10d0*/  IADD3 R30, R37, R30, RZ ;  /* 0x0000001e251e7210 */ /* 0x000fe20007ffe0ff */
[----:B------:R-:W-:Y:S01]  /*10e0*/  IMAD R34, R34, 0x28, R36 ;  /* 0x0000002822227824 */ /* 0x000fe200078e0224 */
[----:B------:R-:W-:-:S02]  /*10f0*/  SHF.R.S32.HI R31, RZ, 0x1f, R56 ;  /* 0x0000001fff1f7819 */ /* 0x000fc40000011438 */
[----:B------:R-:W-:Y:S02]  /*1100*/  SHF.R.S32.HI R52, RZ, 0x2, R52 ;  /* 0x00000002ff347819 */ /* 0x000fe40000011434 */
[----:B------:R-:W-:Y:S02]  /*1110*/  LEA.HI R54, R31, R56, RZ, 0x2 ;  /* 0x000000381f367211 */ /* 0x000fe400078f10ff */
[----:B------:R-:W0:Y:S01]  /*1120*/  LDS.64 R30, [R30] ;  /* 0x000000001e1e7984 */ /* 0x000e220000000a00 */
[----:B------:R-:W-:Y:S01]  /*1130*/  IMAD R52, R52, 0x28, R36 ;  /* 0x0000002834347824 */ /* 0x000fe200078e0224 */
[----:B------:R-:W-:Y:S02]  /*1140*/  SHF.R.S32.HI R54, RZ, 0x2, R54 ;  /* 0x00000002ff367819 */ /* 0x000fe40000011436 */
[C---:B------:R-:W-:Y:S02]  /*1150*/  IADD3 R58, R37.reuse, R58, RZ ;  /* 0x0000003a253a7210 */ /* 0x040fe40007ffe0ff */
[C---:B------:R-:W-:Y:S01]  /*1160*/  IADD3 R56, R37.reuse, R34, RZ ;  /* 0x0000002225387210 */ /* 0x040fe20007ffe0ff */
        /* <DEDUP_REMOVED lines=17> */
.L_x_2491:
[----:B------:R-:W-:Y:S05]  /*1280*/  BSYNC B0 ;  /* 0x0000000000007941 */ /* 0x000fea0003800000 */
.L_x_2490:
        /* <DEDUP_REMOVED lines=22> */
.L_x_2493:
[----:B------:R-:W-:Y:S05]  /*13f0*/  BSYNC B0 ;  /* 0x0000000000007941 */ /* 0x000fea0003800000 */
.L_x_2492:
[----:B------:R-:W-:Y:S01]  /*1400*/  BAR.SYNC.DEFER_BLOCKING 0x0 ;  /* 0x0000000000007b1d */ /* 0x000fe20000010000 */
[C---:B------:R-:W-:Y:S02]  /*1410*/  ISETP.NE.AND P0, PT, R21.reuse, RZ, PT ;  /* 0x000000ff1500720c */ /* 0x040fe40003f05270 */
[----:B------:R-:W-:-:S11]  /*1420*/  ISETP.GT.U32.AND P1, PT, R21, 0xff, PT ;  /* 0x000000ff1500780c */ /* 0x000fd60003f24070 */
[----:B------:R-:W-:Y:S05]  /*1430*/  @P0 BRA `(.L_x_2494) ;  /* 0x0000000000400947 */ /* 0x000fea0003800000 */
[----:B0-----:R-:W0:Y:S01]  /*1440*/  LDC.64 R30, c[0x0][0x250] ;  /* 0x00009400ff1e7b82 */ /* 0x001e220000000a00 */
        /* <DEDUP_REMOVED lines=9> */
.L_x_2495:
[----:B------:R-:W2:Y:S04]  /*14e0*/  LD.E.STRONG.GPU R32, desc[UR14][R30.64] ;  /* 0x0000000e1e207980 */ /* 0x000ea8000c10f900 */
[----:B--2---:R-:W-:Y:S01]  /*14f0*/  CCTL.IVALL ;  /* 0x00000000ff00798f */ /* 0x004fe20002000000 */
[----:B------:R-:W-:Y:S05]  /*1500*/  YIELD ;  /* 0x0000000000007946 */ /* 0x000fea0003800000 */
[----:B-----5:R-:W-:-:S04]  /*1510*/  LOP3.LUT R32, R32, R33, RZ, 0x3c, !PT ;  /* 0x0000002120207212 */ /* 0x020fc800078e3cff */
[----:B------:R-:W-:-:S13]  /*1520*/  ISETP.GT.AND P0, PT, R32, -0x1, PT ;  /* 0xffffffff2000780c */ /* 0x000fda0003f04270 */
[----:B------:R-:W-:Y:S05]  /*1530*/  @P0 BRA `(.L_x_2495) ;  /* 0xfffffffc00e80947 */ /* 0x000fea000383ffff */
.L_x_2494:
[----:B------:R-:W-:Y:S05]  /*1540*/  WARPSYNC.ALL ;  /* 0x0000000000007948 */ /* 0x000fea0003800000 */
[----:B0-----:R-:W0:Y:S01]  /*1550*/  @!P1 LDC R32, c[0x0][0x10] ;  /* 0x00000400ff209b82 */ /* 0x001e220000000800 */
[----:B------:R-:W-:-:S07]  /*1560*/  MOV R33, UR4 ;  /* 0x0000000400217c02 */ /* 0x000fce0008000f00 */
[----:B------:R-:W-:Y:S01]  /*1570*/  BAR.SYNC.DEFER_BLOCKING 0x0 ;  /* 0x0000000000007b1d */ /* 0x000fe20000010000 */
[----:B------:R-:W-:-:S07]  /*1580*/  @!P1 LOP3.LUT R35, R21, 0x1f, RZ, 0xc0, !PT ;  /* 0x0000001f15239812 */ /* 0x000fce00078ec0ff */
[----:B------:R-:W1:Y:S01]  /*1590*/  @!P1 LDC.64 R30, c[0x0][0x248] ;  /* 0x00009200ff1e9b82 */ /* 0x000e620000000a00 */
[C---:B------:R-:W-:Y:S01]  /*15a0*/  LOP3.LUT P0, RZ, R21.reuse, 0xffffff1f, RZ, 0xc0, !PT ;  /* 0xffffff1f15ff7812 */ /* 0x040fe2000780c0ff */
[----:B------:R-:W-:Y:S01]  /*15b0*/  ULDC.64 UR18, c[0x0][0x240] ;  /* 0x0000900000127ab9 */ /* 0x000fe20000000a00 */
[----:B0-----:R-:W-:Y:S01]  /*15c0*/  @!P1 IMAD R32, R32, R33, UR7 ;  /* 0x0000000720209e24 */ /* 0x001fe2000f8e0221 */
[----:B------:R-:W-:-:S04]  /*15d0*/  @!P1 LOP3.LUT R33, R21, 0x7fffffe0, RZ, 0xc0, !PT ;  /* 0x7fffffe015219812 */ /* 0x000fc800078ec0ff */
[----:B------:R-:W-:-:S04]  /*15e0*/  @!P1 LEA R32, R32, R33, 0x8 ;  /* 0x0000002120209211 */ /* 0x000fc800078e40ff */
[----:B------:R-:W-:-:S04]  /*15f0*/  @!P1 IADD3 R32, R32, R35, RZ ;  /* 0x0000002320209210 */ /* 0x000fc80007ffe0ff */
[----:B------:R-:W-:-:S05]  /*1600*/  @!P1 SHF.L.U32 R33, R32, 0x1, RZ ;  /* 0x0000000120219819 */ /* 0x000fca00000006ff */
[----:B-1----:R-:W-:-:S06]  /*1610*/  @!P1 IMAD.WIDE.U32 R30, R33, 0x4, R30 ;  /* 0x00000004211e9825 */ /* 0x002fcc00078e001e */
[----:B------:R-:W2:Y:S01]  /*1620*/  @!P1 LDG.E.64 R30, desc[UR14][R30.64] ;  /* 0x0000000e1e1e9981 */ /* 0x000ea2000c1e1b00 */
[----:B------:R-:W-:Y:S01]  /*1630*/  CS2R R32, SRZ ;  /* 0x0000000000207805 */ /* 0x000fe2000001ff00 */
[----:B------:R-:W-:Y:S01]  /*1640*/  BSSY B0, `(.L_x_2496) ;  /* 0x000003a000007945 */ /* 0x000fe20003800000 */
[----:B------:R-:W0:Y:S01]  /*1650*/  @!P0 S2R R54, SR_CgaCtaId ;  /* 0x0000000000368919 */ /* 0x000e220000008800 */
[----:B--2---:R-:W-:Y:S01]  /*1660*/  @!P1 FADD.FTZ R33, RZ, R30 ;  /* 0x0000001eff219221 */ /* 0x004fe20000010000 */
[----:B------:R-:W-:Y:S01]  /*1670*/  @!P1 FADD.FTZ R32, RZ, R31 ;  /* 0x0000001fff209221 */ /* 0x000fe20000010000 */
        /* <DEDUP_REMOVED lines=10> */
[----:B------:R-:W2:Y:S01]  /*1720*/  SHFL.BFLY PT, R52, R36, 0x4, 0x1f ;  /* 0x0c801f0024347f89 */ /* 0x000ea200000e0000 */
[----:B-1----:R-:W-:Y:S01]  /*1730*/  FADD.FTZ R31, R37, R30 ;  /* 0x0000001e251f7221 */ /* 0x002fe20000010000 */
[----:B------:R-:W-:Y:S01]  /*1740*/  @!P0 SHF.R.U32.HI R37, RZ, 0x2, R21 ;  /* 0x00000002ff258819 */ /* 0x000fe20000011615 */
[----:B--2---:R-:W-:-:S03]  /*1750*/  FADD.FTZ R52, R36, R52 ;  /* 0x0000003424347221 */ /* 0x004fc60000010000 */
[----:B------:R-:W1:Y:S04]  /*1760*/  SHFL.BFLY PT, R30, R31, 0x2, 0x1f ;  /* 0x0c401f001f1e7f89 */ /* 0x000e6800000e0000 */
[----:B------:R-:W2:Y:S01]  /*1770*/  SHFL.BFLY PT, R33, R52, 0x2, 0x1f ;  /* 0x0c401f0034217f89 */ /* 0x000ea200000e0000 */
[----:B-1----:R-:W-:Y:S01]  /*1780*/  FADD.FTZ R32, R31, R30 ;  /* 0x0000001e1f207221 */ /* 0x002fe20000010000 */
[----:B--2---:R-:W-:-:S04]  /*1790*/  FADD.FTZ R33, R52, R33 ;  /* 0x0000002134217221 */ /* 0x004fc80000010000 */
[----:B------:R-:W1:Y:S04]  /*17a0*/  SHFL.BFLY PT, R35, R32, 0x1, 0x1f ;  /* 0x0c201f0020237f89 */ /* 0x000e6800000e0000 */
[----:B------:R-:W2:Y:S01]  /*17b0*/  SHFL.BFLY PT, R34, R33, 0x1, 0x1f ;  /* 0x0c201f0021227f89 */ /* 0x000ea200000e0000 */
[----:B-1----:R-:W-:Y:S01]  /*17c0*/  FADD.FTZ R30, R32, R35 ;  /* 0x00000023201e7221 */ /* 0x002fe20000010000 */
[----:B------:R-:W-:Y:S02]  /*17d0*/  @!P0 MOV R35, 0x400 ;  /* 0x0000040000238802 */ /* 0x000fe40000000f00 */
[----:B------:R-:W-:Y:S01]  /*17e0*/  @!P0 LOP3.LUT R32, R37, 0x3ffffff8, RZ, 0xc0, !PT ;  /* 0x3ffffff825208812 */ /* 0x000fe200078ec0ff */
[----:B------:R-:W-:Y:S01]  /*17f0*/  @!P0 FMUL.FTZ R30, R30, 2.4414062863797880709e-05 ;  /* 0x37cccccd1e1e8820 */ /* 0x000fe20000410000 */
[----:B--2---:R-:W-:Y:S01]  /*1800*/  FADD.FTZ R36, R33, R34 ;  /* 0x0000002221247221 */ /* 0x004fe20000010000 */
[----:B------:R-:W-:-:S02]  /*1810*/  @!P0 IADD3 R34, R35, 0xc80, RZ ;  /* 0x00000c8023228810 */ /* 0x000fc40007ffe0ff */
[----:B------:R-:W-:Y:S02]  /*1820*/  @!P0 FMUL.FTZ R31, R30, R30 ;  /* 0x0000001e1e1f8220 */ /* 0x000fe40000410000 */
[----:B0-----:R-:W-:Y:S02]  /*1830*/  @!P0 LEA R35, R54, R34, 0x18 ;  /* 0x0000002236238211 */ /* 0x001fe400078ec0ff */
[----:B------:R-:W-:Y:S02]  /*1840*/  @!P0 FFMA.FTZ R31, R36, 2.4414062863797880709e-05, -R31 ;  /* 0x37cccccd241f8823 */ /* 0x000fe4000001081f */
[----:B------:R-:W-:-:S03]  /*1850*/  @!P0 IADD3 R32, R32, R35, RZ ;  /* 0x0000002320208210 */ /* 0x000fc60007ffe0ff */
        /* <DEDUP_REMOVED lines=24> */
.L_x_2497:
[----:B------:R-:W-:Y:S05]  /*19e0*/  BSYNC B0 ;  /* 0x0000000000007941 */ /* 0x000fea0003800000 */
.L_x_2496:
[----:B------:R-:W1:Y:S01]  /*19f0*/  S2UR UR12, SR_CgaCtaId ;  /* 0x00000000000c79c3 */ /* 0x000e620000008800 */
[----:B0-----:R-:W-:Y:S01]  /*1a00*/  MOV R31, UR13 ;  /* 0x0000000d001f7c02 */ /* 0x001fe20008000f00 */
[----:B------:R-:W-:Y:S01]  /*1a10*/  USHF.L.U32 UR6, UR9, 0x3, URZ ;  /* 0x0000000309067899 */ /* 0x000fe2000800063f */
[----:B------:R-:W-:Y:S01]  /*1a20*/  MOV R35, UR16 ;  /* 0x0000001000237c02 */ /* 0x000fe20008000f00 */
[----:B------:R-:W-:Y:S01]  /*1a30*/  UMOV UR8, 0x400 ;  /* 0x0000040000087882 */ /* 0x000fe20000000000 */
[----:B------:R-:W-:Y:S01]  /*1a40*/  ULOP3.LUT UR4, UR4, 0x1, URZ, 0x3c, !UPT ;  /* 0x0000000104047892 */ /* 0x000fe2000f8e3c3f */
[----:B------:R-:W-:Y:S01]  /*1a50*/  IMAD R16, R31, 0x50, R16 ;  /* 0x000000501f107824 */ /* 0x000fe200078e0210 */
[----:B------:R-:W-:Y:S02]  /*1a60*/  ULOP3.LUT UR6, UR6, 0x18, URZ, 0xc0, !UPT ;  /* 0x0000001806067892 */ /* 0x000fe4000f8ec03f */
[----:B------:R-:W-:Y:S02]  /*1a70*/  UIADD3 UR8, UR8, 0xc80, URZ ;  /* 0x00000c8008087890 */ /* 0x000fe4000fffe03f */
[----:B------:R-:W-:-:S02]  /*1a80*/  SHF.L.U32 R32, R16, 0x2, RZ ;  /* 0x0000000210207819 */ /* 0x000fc400000006ff */
[----:B------:R-:W-:Y:S01]  /*1a90*/  IADD3 R16, RZ, -UR6, RZ ;  /* 0x80000006ff107c10 */ /* 0x000fe2000fffe0ff */
[----:B------:R-:W-:Y:S01]  /*1aa0*/  ULDC UR6, c[0x0][0x230] ;  /* 0x00008c0000067ab9 */ /* 0x000fe20000000800 */
[----:B------:R-:W-:Y:S01]  /*1ab0*/  SHF.R.S32.HI R33, RZ, 0x1f, R32 ;  /* 0x0000001fff217819 */ /* 0x000fe20000011420 */
[----:B------:R-:W-:Y:S01]  /*1ac0*/  IMAD.WIDE.U32 R30, R32, -0x33333333, RZ ;  /* 0xcccccccd201e7825 */ /* 0x000fe200078e00ff */
[----:B------:R-:W-:-:S03]  /*1ad0*/  MOV R30, R16 ;  /* 0x00000010001e7202 */ /* 0x000fc60000000f00 */
[----:B------:R-:W-:Y:S01]  /*1ae0*/  IMAD.WIDE.U32 R32, R35, 0x140000, R32 ;  /* 0x0014000023207825 */ /* 0x000fe200078e0020 */
[----:B------:R-:W-:Y:S01]  /*1af0*/  LEA.HI R30, R31, R30, RZ, 0x1b ;  /* 0x0000001e1f1e7211 */ /* 0x000fe200078fd8ff */
[----:B-1----:R-:W-:Y:S01]  /*1b00*/  ULEA UR8, UR12, UR8, 0x18 ;  /* 0x000000080c087291 */ /* 0x002fe2000f8ec03f */
[-C--:B------:R-:W-:Y:S02]  /*1b10*/  IADD3 R16, P0, R14, R32.reuse, RZ ;  /* 0x000000200e107210 */ /* 0x080fe40007f1e0ff */
[----:B------:R-:W-:Y:S01]  /*1b20*/  IADD3 R14, R33, UR11, RZ ;  /* 0x0000000b210e7c10 */ /* 0x000fe2000fffe0ff */
[----:B------:R-:W-:Y:S01]  /*1b30*/  ULDC.64 UR12, c[0x0][0x210] ;  /* 0x00008400000c7ab9 */ /* 0x000fe20000000a00 */
[----:B------:R-:W-:Y:S02]  /*1b40*/  IADD3 R8, P4, R8, R32, RZ ;  /* 0x0000002008087210 */ /* 0x000fe40007f9e0ff */
[----:B------:R-:W-:Y:S02]  /*1b50*/  LEA R30, R30, UR8, 0x3 ;  /* 0x000000081e1e7c11 */ /* 0x000fe4000f8e18ff */
[----:B------:R-:W-:-:S02]  /*1b60*/  IADD3.X R33, RZ, R14, RZ, P0, !PT ;  /* 0x0000000eff217210 */ /* 0x000fc400007fe4ff */
[----:B------:R-:W-:Y:S02]  /*1b70*/  LEA R34, P1, R16, UR12, 0x1 ;  /* 0x0000000c10227c11 */ /* 0x000fe4000f8208ff */
[----:B------:R-:W0:Y:S01]  /*1b80*/  LDS.64 R30, [R30] ;  /* 0x000000001e1e7984 */ /* 0x000e220000000a00 */
[-C--:B------:R-:W-:Y:S02]  /*1b90*/  IADD3 R0, P0, R0, R32.reuse, RZ ;  /* 0x0000002000007210 */ /* 0x080fe40007f1e0ff */
[----:B------:R-:W-:Y:S02]  /*1ba0*/  LEA.HI.X R35, R16, UR13, R33, 0x1, P1 ;  /* 0x0000000d10237c11 */ /* 0x000fe400088f0c21 */
[-C--:B------:R-:W-:Y:S02]  /*1bb0*/  IADD3 R33, P3, R12, R32.reuse, RZ ;  /* 0x000000200c217210 */ /* 0x080fe40007f7e0ff */
[----:B------:R-:W-:Y:S02]  /*1bc0*/  IADD3 R12, P1, R2, R32, RZ ;  /* 0x00000020020c7210 */ /* 0x000fe40007f3e0ff */
[----:B------:R-:W-:-:S02]  /*1bd0*/  IADD3.X R2, RZ, R14, RZ, P3, !PT ;  /* 0x0000000eff027210 */ /* 0x000fc40001ffe4ff */
[C---:B------:R-:W-:Y:S02]  /*1be0*/  LEA R36, P6, R33.reuse, UR12, 0x1 ;  /* 0x0000000c21247c11 */ /* 0x040fe4000f8c08ff */
[-C--:B------:R-:W-:Y:S01]  /*1bf0*/  IADD3 R16, P2, R4, R32.reuse, RZ ;  /* 0x0000002004107210 */ /* 0x080fe20007f5e0ff */
[--C-:B-----5:R-:W-:Y:S01]  /*1c00*/  HADD2.F32 R4, -RZ, R26.reuse.H0_H0 ;  /* 0x2000001aff047230 */ /* 0x120fe20000004100 */
[-C--:B------:R-:W-:Y:S01]  /*1c10*/  IADD3 R6, P3, R6, R32.reuse, RZ ;  /* 0x0000002006067210 */ /* 0x080fe20007f7e0ff */
[----:B------:R-:W-:Y:S01]  /*1c20*/  HADD2.F32 R26, -RZ, R26.H1_H1 ;  /* 0x3000001aff1a7230 */ /* 0x000fe20000004100 */
[----:B------:R-:W-:Y:S02]  /*1c30*/  IADD3 R10, P5, R10, R32, RZ ;  /* 0x000000200a0a7210 */ /* 0x000fe40007fbe0ff */
[----:B------:R-:W-:Y:S01]  /*1c40*/  LEA.HI.X R37, R33, UR13, R2, 0x1, P6 ;  /* 0x0000000d21257c11 */ /* 0x000fe2000b0f0c02 */
[--C-:B------:R-:W-:Y:S02]  /*1c50*/  HADD2.F32 R2, -RZ, R24.reuse.H0_H0 ;  /* 0x20000018ff027230 */ /* 0x100fe40000004100 */
        /* <DEDUP_REMOVED lines=23> */
[C---:B0-----:R-:W-:Y:S01]  /*1dd0*/  FMUL.FTZ R49, R31.reuse, R54 ;  /* 0x000000361f317220 */ /* 0x041fe20000410000 */
[C---:B------:R-:W-:Y:S01]  /*1de0*/  FMUL.FTZ R13, R31.reuse, R56 ;  /* 0x000000381f0d7220 */ /* 0x040fe20000410000 */
[C---:B------:R-:W-:Y:S01]  /*1df0*/  FMUL.FTZ R57, R31.reuse, R28 ;  /* 0x0000001c1f397220 */ /* 0x040fe20000410000 */
[----:B------:R-:W-:Y:S01]  /*1e00*/  FMUL.FTZ R3, R32, R31 ;  /* 0x0000001f20037220 */ /* 0x000fe20000410000 */
[C---:B------:R-:W-:Y:S01]  /*1e10*/  FMUL.FTZ R5, R31.reuse, R52 ;  /* 0x000000341f057220 */ /* 0x040fe20000410000 */
[C---:B------:R-:W-:Y:S01]  /*1e20*/  FMUL.FTZ R43, R31.reuse, R58 ;  /* 0x0000003a1f2b7220 */ /* 0x040fe20000410000 */
[C---:B------:R-:W-:Y:S01]  /*1e30*/  FMUL.FTZ R33, R31.reuse, R60 ;  /* 0x0000003c1f217220 */ /* 0x040fe20000410000 */
[----:B------:R-:W-:Y:S01]  /*1e40*/  FMUL.FTZ R54, R31, R46 ;  /* 0x0000002e1f367220 */ /* 0x000fe20000410000 */
[C-C-:B------:R-:W-:Y:S01]  /*1e50*/  FFMA.FTZ R46, R4.reuse, R13, R2.reuse ;  /* 0x0000000d042e7223 */ /* 0x140fe20000010002 */
[C-C-:B------:R-:W-:Y:S01]  /*1e60*/  FFMA.FTZ R32, R4.reuse, R57, R2.reuse ;  /* 0x0000003904207223 */ /* 0x140fe20000010002 */
[--C-:B------:R-:W-:Y:S01]  /*1e70*/  FFMA.FTZ R28, R3, R4, R2.reuse ;  /* 0x00000004031c7223 */ /* 0x100fe20000010002 */
[C-C-:B------:R-:W-:Y:S01]  /*1e80*/  FFMA.FTZ R52, R4.reuse, R5, R2.reuse ;  /* 0x0000000504347223 */ /* 0x140fe20000010002 */
[C-C-:B------:R-:W-:Y:S01]  /*1e90*/  FFMA.FTZ R49, R4.reuse, R49, R2.reuse ;  /* 0x0000003104317223 */ /* 0x140fe20000010002 */
[C-C-:B------:R-:W-:Y:S01]  /*1ea0*/  FFMA.FTZ R43, R4.reuse, R43, R2.reuse ;  /* 0x0000002b042b7223 */ /* 0x140fe20000010002 */
[C-C-:B------:R-:W-:Y:S01]  /*1eb0*/  FFMA.FTZ R33, R4.reuse, R33, R2.reuse ;  /* 0x0000002104217223 */ /* 0x140fe20000010002 */
[----:B------:R-:W-:Y:S01]  /*1ec0*/  FFMA.FTZ R13, R4, R54, R2 ;  /* 0x00000036040d7223 */ /* 0x000fe20000010002 */
[-C--:B------:R-:W-:Y:S01]  /*1ed0*/  IADD3.X R57, RZ, R14.reuse, RZ, P4, !PT ;  /* 0x0000000eff397210 */ /* 0x080fe200027fe4ff */
[--C-:B------:R-:W-:Y:S01]  /*1ee0*/  FADD.FTZ R58, R17, -R30.reuse ;  /* 0x8000001e113a7221 */ /* 0x100fe20000010000 */
[----:B------:R-:W-:Y:S01]  /*1ef0*/  IADD3.X R3, RZ, R14, RZ, P5, !PT ;  /* 0x0000000eff037210 */ /* 0x000fe20002ffe4ff */
[--C-:B------:R-:W-:Y:S01]  /*1f00*/  FADD.FTZ R54, R9, -R30.reuse ;  /* 0x8000001e09367221 */ /* 0x100fe20000010000 */
[----:B------:R-:W-:Y:S01]  /*1f10*/  LEA R4, P4, R10, UR12, 0x1 ;  /* 0x0000000c0a047c11 */ /* 0x000fe2000f8808ff */
[----:B------:R-:W-:Y:S01]  /*1f20*/  HADD2.F32 R17, -RZ, R27.H0_H0 ;  /* 0x2000001bff117230 */ /* 0x000fe20000004100 */
[----:B------:R-:W-:Y:S01]  /*1f30*/  LEA R2, P5, R8, UR12, 0x1 ;  /* 0x0000000c08027c11 */ /* 0x000fe2000f8a08ff */
[----:B------:R-:W-:Y:S01]  /*1f40*/  FMUL.FTZ R9, R31, R58 ;  /* 0x0000003a1f097220 */ /* 0x000fe20000410000 */
[----:B------:R-:W-:Y:S01]  /*1f50*/  LEA.HI.X R5, R10, UR13, R3, 0x1, P4 ;  /* 0x0000000d0a057c11 */ /* 0x000fe2000a0f0c03 */
[--C-:B------:R-:W-:Y:S01]  /*1f60*/  FADD.FTZ R10, R11, -R30.reuse ;  /* 0x8000001e0b0a7221 */ /* 0x100fe20000010000 */
[----:B------:R-:W-:Y:S01]  /*1f70*/  LEA.HI.X R3, R8, UR13, R57, 0x1, P5 ;  /* 0x0000000d08037c11 */ /* 0x000fe2000a8f0c39 */
[----:B------:R-:W-:Y:S01]  /*1f80*/  FADD.FTZ R8, R19, -R30 ;  /* 0x8000001e13087221 */ /* 0x000fe20000010000 */
[----:B------:R-:W-:-:S02]  /*1f90*/  HADD2.F32 R57, -RZ, R24.H1_H1 ;  /* 0x30000018ff397230 */ /* 0x000fc40000004100 */
[----:B------:R-:W-:Y:S01]  /*1fa0*/  FMUL.FTZ R10, R31, R10 ;  /* 0x0000000a1f0a7220 */ /* 0x000fe20000410000 */
[--C-:B------:R-:W-:Y:S01]  /*1fb0*/  FADD.FTZ R24, R7, -R30.reuse ;  /* 0x8000001e07187221 */ /* 0x100fe20000010000 */
[----:B------:R-:W-:Y:S01]  /*1fc0*/  FMUL.FTZ R8, R31, R8 ;  /* 0x000000081f087220 */ /* 0x000fe20000410000 */
[--C-:B------:R-:W-:Y:S01]  /*1fd0*/  FADD.FTZ R60, R15, -R30.reuse ;  /* 0x8000001e0f3c7221 */ /* 0x100fe20000010000 */
[--C-:B------:R-:W-:Y:S01]  /*1fe0*/  FFMA.FTZ R11, R26, R10, R57.reuse ;  /* 0x0000000a1a0b7223 */ /* 0x100fe20000010039 */
[--C-:B------:R-:W-:Y:S01]  /*1ff0*/  FADD.FTZ R56, R41, -R30.reuse ;  /* 0x8000001e29387221 */ /* 0x100fe20000010000 */
[----:B------:R-:W-:Y:S01]  /*2000*/  FFMA.FTZ R7, R8, R26, R57 ;  /* 0x0000001a08077223 */ /* 0x000fe20000010039 */
[--C-:B------:R-:W-:Y:S01]  /*2010*/  FADD.FTZ R48, R48, -R30.reuse ;  /* 0x8000001e30307221 */ /* 0x100fe20000010000 */
[--C-:B------:R-:W-:Y:S01]  /*2020*/  FADD.FTZ R50, R50, -R30.reuse ;  /* 0x8000001e32327221 */ /* 0x100fe20000010000 */
[----:B------:R-:W-:Y:S01]  /*2030*/  F2FP.F16.F32.PACK_AB R52, R11, R52 ;  /* 0x000000340b34723e */ /* 0x000fe200000000ff */
[--C-:B------:R-:W-:Y:S01]  /*2040*/  FADD.FTZ R38, R38, -R30.reuse ;  /* 0x8000001e26267221 */ /* 0x100fe20000010000 */
[----:B------:R-:W-:Y:S01]  /*2050*/  F2FP.F16.F32.PACK_AB R7, R7, R28 ;  /* 0x0000001c0707723e */ /* 0x000fe200000000ff */
[----:B------:R-:W-:Y:S01]  /*2060*/  HADD2.F32 R28, -RZ, R25.H0_H0 ;  /* 0x20000019ff1c7230 */ /* 0x000fe20000004100 */
[----:B------:R-:W-:Y:S01]  /*2070*/  IADD3.X R11, RZ, R14, RZ, P3, !PT ;  /* 0x0000000eff0b7210 */ /* 0x000fe20001ffe4ff */
[----:B------:R-:W-:Y:S01]  /*2080*/  FADD.FTZ R30, R39, -R30 ;  /* 0x8000001e271e7221 */ /* 0x000fe20000010000 */
[----:B------:R-:W-:Y:S01]  /*2090*/  LEA R8, P3, R6, UR12, 0x1 ;  /* 0x0000000c06087c11 */ /* 0x000fe2000f8608ff */
[----:B------:R-:W-:-:S02]  /*20a0*/  HADD2.F32 R27, -RZ, R27.H1_H1 ;  /* 0x3000001bff1b7230 */ /* 0x000fc40000004100 */
[--C-:B------:R-:W-:Y:S01]  /*20b0*/  FFMA.FTZ R19, R9, R17, R28.reuse ;  /* 0x0000001109137223 */ /* 0x100fe2000001001c */
[----:B------:R-:W-:Y:S01]  /*20c0*/  PRMT R15, R7, 0x7610, R15 ;  /* 0x00007610070f7816 */ /* 0x000fe2000000000f */
[----:B------:R-:W-:Y:S01]  /*20d0*/  HADD2.F32 R25, -RZ, R25.H1_H1 ;  /* 0x30000019ff197230 */ /* 0x000fe20000004100 */
[----:B------:R-:W-:Y:S01]  /*20e0*/  LEA.HI.X R9, R6, UR13, R11, 0x1, P3 ;  /* 0x0000000d06097c11 */ /* 0x000fe200098f0c0b */
[----:B------:R-:W-:Y:S01]  /*20f0*/  FMUL.FTZ R60, R31, R60 ;  /* 0x0000003c1f3c7220 */ /* 0x000fe20000410000 */
[----:B------:R-:W-:Y:S01]  /*2100*/  IADD3.X R11, RZ, R14, RZ, P2, !PT ;  /* 0x0000000eff0b7210 */ /* 0x000fe200017fe4ff */
[----:B------:R0:W-:Y:S01]  /*2110*/  STG.E.U16 desc[UR14][R34.64], R15 ;  /* 0x0000000f22007986 */ /* 0x0001e2000c10150e */
[----:B------:R-:W-:Y:S01]  /*2120*/  LEA R6, P2, R16, UR12, 0x1 ;  /* 0x0000000c10067c11 */ /* 0x000fe2000f8408ff */
[----:B------:R-:W-:Y:S01]  /*2130*/  FFMA.FTZ R60, R60, R27, R25 ;  /* 0x0000001b3c3c7223 */ /* 0x000fe20000010019 */
[----:B------:R-:W-:Y:S01]  /*2140*/  PRMT R41, R7, 0x7632, R41 ;  /* 0x0000763207297816 */ /* 0x000fe20000000029 */
[C---:B------:R-:W-:Y:S01]  /*2150*/  FMUL.FTZ R54, R31.reuse, R54 ;  /* 0x000000361f367220 */ /* 0x040fe20000410000 */
[----:B------:R-:W-:Y:S01]  /*2160*/  LEA.HI.X R7, R16, UR13, R11, 0x1, P2 ;  /* 0x0000000d10077c11 */ /* 0x000fe200090f0c0b */
[C---:B------:R-:W-:Y:S01]  /*2170*/  FMUL.FTZ R23, R31.reuse, R23 ;  /* 0x000000171f177220 */ /* 0x040fe20000410000 */
[-C--:B------:R-:W-:Y:S01]  /*2180*/  IADD3.X R39, RZ, R14.reuse, RZ, P0, !PT ;  /* 0x0000000eff277210 */ /* 0x080fe200007fe4ff */
[C---:B------:R-:W-:Y:S01]  /*2190*/  FMUL.FTZ R47, R31.reuse, R47 ;  /* 0x0000002f1f2f7220 */ /* 0x040fe20000410000 */
[----:B------:R-:W-:Y:S01]  /*21a0*/  IADD3.X R11, RZ, R14, RZ, P1, !PT ;  /* 0x0000000eff0b7210 */ /* 0x000fe20000ffe4ff */
[C---:B------:R-:W-:Y:S01]  /*21b0*/  FMUL.FTZ R53, R31.reuse, R53 ;  /* 0x000000351f357220 */ /* 0x040fe20000410000 */
[----:B------:R-:W-:Y:S01]  /*21c0*/  LEA R14, P0, R12, UR12, 0x1 ;  /* 0x0000000c0c0e7c11 */ /* 0x000fe2000f8008ff */
[C---:B------:R-:W-:Y:S01]  /*21d0*/  FMUL.FTZ R61, R31.reuse, R61 ;  /* 0x0000003d1f3d7220 */ /* 0x040fe20000410000 */
[----:B------:R-:W-:Y:S01]  /*21e0*/  LEA R10, P1, R0, UR12, 0x1 ;  /* 0x0000000c000a7c11 */ /* 0x000fe2000f8208ff */
[C---:B------:R-:W-:Y:S01]  /*21f0*/  FMUL.FTZ R24, R31.reuse, R24 ;  /* 0x000000181f187220 */ /* 0x040fe20000410000 */
[----:B0-----:R-:W-:Y:S01]  /*2200*/  LEA.HI.X R15, R12, UR13, R11, 0x1, P0 ;  /* 0x0000000d0c0f7c11 */ /* 0x001fe200080f0c0b */
[C---:B------:R-:W-:Y:S01]  /*2210*/  FMUL.FTZ R56, R31.reuse, R56 ;  /* 0x000000381f387220 */ /* 0x040fe20000410000 */
[----:B------:R-:W-:Y:S01]  /*2220*/  LEA.HI.X R11, R0, UR13, R39, 0x1, P1 ;  /* 0x0000000d000b7c11 */ /* 0x000fe200088f0c27 */
        /* <DEDUP_REMOVED lines=10> */
[----:B------:R-:W-:Y:S01]  /*22d0*/  FFMA.FTZ R39, R17, R39, R28 ;  /* 0x0000002711277223 */ /* 0x000fe2000001001c */
[----:B------:R-:W-:Y:S01]  /*22e0*/  F2FP.F16.F32.PACK_AB R19, R60, R19 ;  /* 0x000000133c13723e */ /* 0x000fe200000000ff */
[C---:B------:R-:W-:Y:S01]  /*22f0*/  FFMA.FTZ R17, R27.reuse, R24, R25 ;  /* 0x000000181b117223 */ /* 0x040fe20000010019 */
[C---:B------:R-:W-:Y:S01]  /*2300*/  FFMA.FTZ R56, R26.reuse, R56, R57 ;  /* 0x000000381a387223 */ /* 0x040fe20000010039 */
        /* <DEDUP_REMOVED lines=11> */
[----:B------:R-:W-:Y:S01]  /*23c0*/  PRMT R12, R19, 0x7632, R12 ;  /* 0x00007632130c7816 */ /* 0x000fe2000000000c */
[----:B------:R-:W-:Y:S01]  /*23d0*/  FFMA.FTZ R16, R27, R16, R25 ;  /* 0x000000101b107223 */ /* 0x000fe20000010019 */
[----:B------:R-:W-:Y:S01]  /*23e0*/  F2FP.F16.F32.PACK_AB R54, R17, R54 ;  /* 0x000000361136723e */ /* 0x000fe200000000ff */
[----:B------:R0:W-:Y:S01]  /*23f0*/  STG.E.U16 desc[UR14][R34.64+0x4], R19 ;  /* 0x0000041322007986 */ /* 0x0001e2000c10150e */
[----:B------:R-:W-:Y:S01]  /*2400*/  F2FP.F16.F32.PACK_AB R49, R56, R49 ;  /* 0x000000313831723e */ /* 0x000fe200000000ff */
[----:B------:R-:W-:Y:S01]  /*2410*/  FFMA.FTZ R58, R26, R58, R57 ;  /* 0x0000003a1a3a7223 */ /* 0x000fe20000010039 */
[----:B------:R-:W-:Y:S01]  /*2420*/  F2FP.F16.F32.PACK_AB R0, R0, R23 ;  /* 0x000000170000723e */ /* 0x000fe200000000ff */
[----:B------:R1:W-:Y:S01]  /*2430*/  STG.E.U16 desc[UR14][R34.64+0x6], R12 ;  /* 0x0000060c22007986 */ /* 0x0003e2000c10150e */
[----:B------:R-:W-:Y:S01]  /*2440*/  PRMT R17, R52, 0x7632, R17 ;  /* 0x0000763234117816 */ /* 0x000fe20000000011 */
[----:B------:R-:W-:Y:S01]  /*2450*/  FFMA.FTZ R60, R27, R60, R25 ;  /* 0x0000003c1b3c7223 */ /* 0x000fe20000010019 */
[----:B------:R-:W-:Y:S01]  /*2460*/  PRMT R24, R54, 0x7632, R24 ;  /* 0x0000763236187816 */ /* 0x000fe20000000018 */
[----:B------:R2:W-:Y:S01]  /*2470*/  STG.E.U16 desc[UR14][R34.64+0x2], R41 ;  /* 0x0000022922007986 */ /* 0x0005e2000c10150e */
[----:B------:R-:W-:Y:S01]  /*2480*/  F2FP.F16.F32.PACK_AB R31, R31, R46 ;  /* 0x0000002e1f1f723e */ /* 0x000fe200000000ff */
[----:B------:R-:W-:Y:S01]  /*2490*/  FFMA.FTZ R22, R26, R22, R57 ;  /* 0x000000161a167223 */ /* 0x000fe20000010039 */
[----:B------:R-:W-:Y:S01]  /*24a0*/  F2FP.F16.F32.PACK_AB R16, R16, R47 ;  /* 0x0000002f1010723e */ /* 0x000fe200000000ff */
[C---:B------:R-:W-:Y:S01]  /*24b0*/  FFMA.FTZ R40, R27.reuse, R40, R25 ;  /* 0x000000281b287223 */ /* 0x040fe20000010019 */
[----:B0-----:R-:W-:Y:S01]  /*24c0*/  PRMT R19, R0, 0x7632, R19 ;  /* 0x0000763200137816 */ /* 0x001fe20000000013 */
[----:B------:R-:W-:Y:S01]  /*24d0*/  STG.E.U16 desc[UR14][R36.64], R52 ;  /* 0x0000003424007986 */ /* 0x000fe2000c10150e */
[----:B------:R-:W-:Y:S01]  /*24e0*/  F2FP.F16.F32.PACK_AB R43, R58, R43 ;  /* 0x0000002b3a2b723e */ /* 0x000fe200000000ff */
[----:B------:R-:W-:Y:S01]  /*24f0*/  FFMA.FTZ R48, R27, R48, R25 ;  /* 0x000000301b307223 */ /* 0x000fe20000010019 */
[----:B-1----:R-:W-:Y:S01]  /*2500*/  PRMT R12, R49, 0x7632, R12 ;  /* 0x00007632310c7816 */ /* 0x002fe2000000000c */
[----:B------:R0:W-:Y:S01]  /*2510*/  STG.E.U16 desc[UR14][R36.64+0x2], R17 ;  /* 0x0000021124007986 */ /* 0x0001e2000c10150e */
[----:B------:R-:W-:Y:S01]  /*2520*/  F2FP.F16.F32.PACK_AB R53, R60, R53 ;  /* 0x000000353c35723e */ /* 0x000fe200000000ff */
[--C-:B--2---:R-:W-:Y:S01]  /*2530*/  FFMA.FTZ R41, R26, R44, R57.reuse ;  /* 0x0000002c1a297223 */ /* 0x104fe20000010039 */
[----:B------:R-:W-:Y:S01]  /*2540*/  F2FP.F16.F32.PACK_AB R22, R22, R33 ;  /* 0x000000211616723e */ /* 0x000fe200000000ff */
[----:B------:R-:W-:Y:S01]  /*2550*/  STG.E.U16 desc[UR14][R36.64+0x4], R54 ;  /* 0x0000043624007986 */ /* 0x000fe2000c10150e */
[----:B------:R-:W-:Y:S01]  /*2560*/  F2FP.F16.F32.PACK_AB R40, R40, R61 ;  /* 0x0000003d2828723e */ /* 0x000fe200000000ff */
[----:B------:R-:W-:Y:S01]  /*2570*/  FFMA.FTZ R26, R26, R50, R57 ;  /* 0x000000321a1a7223 */ /* 0x000fe20000010039 */
[----:B------:R-:W-:Y:S01]  /*2580*/  FFMA.FTZ R30, R27, R30, R25 ;  /* 0x0000001e1b1e7223 */ /* 0x000fe20000010019 */
[----:B------:R-:W-:Y:S01]  /*2590*/  STG.E.U16 desc[UR14][R36.64+0x6], R24 ;  /* 0x0000061824007986 */ /* 0x000fe2000c10150e */
[----:B------:R-:W-:Y:S01]  /*25a0*/  F2FP.F16.F32.PACK_AB R32, R41, R32 ;  /* 0x000000202920723e */ /* 0x000fe200000000ff */
[----:B------:R-:W-:Y:S01]  /*25b0*/  UIADD3 UR6, UP0, UR9, 0xa, URZ ;  /* 0x0000000a09067890 */ /* 0x000fe2000ff1e03f */
[----:B------:R-:W-:Y:S01]  /*25c0*/  F2FP.F16.F32.PACK_AB R29, R48, R29 ;  /* 0x0000001d301d723e */ /* 0x000fe200000000ff */
[----:B------:R-:W-:Y:S01]  /*25d0*/  STG.E.U16 desc[UR14][R4.64], R49 ;  /* 0x0000003104007986 */ /* 0x000fe2000c10150e */
[----:B0-----:R-:W-:Y:S01]  /*25e0*/  PRMT R17, R16, 0x7632, R17 ;  /* 0x0000763210117816 */ /* 0x001fe20000000011 */
[----:B------:R-:W-:Y:S01]  /*25f0*/  UIADD3.X UR5, URZ, UR5, URZ, UP0, !UPT ;  /* 0x000000053f057290 */ /* 0x000fe200087fe43f */
[----:B------:R-:W-:Y:S01]  /*2600*/  F2FP.F16.F32.PACK_AB R13, R26, R13 ;  /* 0x0000000d1a0d723e */ /* 0x000fe200000000ff */
[----:B------:R-:W-:Y:S01]  /*2610*/  STG.E.U16 desc[UR14][R4.64+0x2], R12 ;  /* 0x0000020c04007986 */ /* 0x000fe2000c10150e */
[----:B------:R-:W-:Y:S01]  /*2620*/  F2FP.F16.F32.PACK_AB R30, R30, R39 ;  /* 0x000000271e1e723e */ /* 0x000fe200000000ff */
[----:B------:R-:W-:-:S02]  /*2630*/  UISETP.GE.U32.AND UP0, UPT, UR6, UR17, UPT ;  /* 0x000000110600728c */ /* 0x000fc4000bf06070 */
[----:B------:R0:W-:Y:S01]  /*2640*/  STG.E.U16 desc[UR14][R4.64+0x4], R0 ;  /* 0x0000040004007986 */ /* 0x0001e2000c10150e */
[----:B------:R-:W-:Y:S01]  /*2650*/  UMOV UR9, UR6 ;  /* 0x0000000600097c82 */ /* 0x000fe20008000000 */
[----:B------:R-:W-:Y:S02]  /*2660*/  UISETP.GE.AND.EX UP0, UPT, UR5, UR10, UPT, UP0 ;  /* 0x0000000a0500728c */ /* 0x000fe4000bf06300 */
[----:B------:R1:W-:Y:S04]  /*2670*/  STG.E.U16 desc[UR14][R4.64+0x6], R19 ;  /* 0x0000061304007986 */ /* 0x0003e8000c10150e */
[----:B------:R-:W-:Y:S01]  /*2680*/  STG.E.U16 desc[UR14][R2.64], R31 ;  /* 0x0000001f02007986 */ /* 0x000fe2000c10150e */
[----:B------:R-:W-:-:S03]  /*2690*/  PLOP3.LUT P0, PT, PT, PT, UP0, 0x80, 0x0 ;  /* 0x000000000000781c */ /* 0x000fc60003f0f008 */
[----:B------:R-:W-:Y:S01]  /*26a0*/  STG.E.U16 desc[UR14][R2.64+0x4], R16 ;  /* 0x0000041002007986 */ /* 0x000fe2000c10150e */
[----:B0-----:R-:W-:Y:S02]  /*26b0*/  PRMT R0, R53, 0x7632, R0 ;  /* 0x0000763235007816 */ /* 0x001fe40000000000 */
[----:B-1----:R-:W-:Y:S01]  /*26c0*/  PRMT R5, R31, 0x7632, R5 ;  /* 0x000076321f057816 */ /* 0x002fe20000000005 */
[----:B------:R-:W-:Y:S01]  /*26d0*/  STG.E.U16 desc[UR14][R2.64+0x6], R17 ;  /* 0x0000061102007986 */ /* 0x000fe2000c10150e */
[----:B------:R-:W-:-:S03]  /*26e0*/  PRMT R4, R43, 0x7632, R4 ;  /* 0x000076322b047816 */ /* 0x000fc60000000004 */
[----:B------:R0:W-:Y:S04]  /*26f0*/  STG.E.U16 desc[UR14][R2.64+0x2], R5 ;  /* 0x0000020502007986 */ /* 0x0001e8000c10150e */
[----:B------:R-:W-:Y:S04]  /*2700*/  STG.E.U16 desc[UR14][R8.64], R43 ;  /* 0x0000002b08007986 */ /* 0x000fe8000c10150e */
[----:B------:R-:W-:Y:S01]  /*2710*/  STG.E.U16 desc[UR14][R8.64+0x2], R4 ;  /* 0x0000020408007986 */ /* 0x000fe2000c10150e */
[----:B0-----:R-:W-:-:S03]  /*2720*/  PRMT R3, R22, 0x7632, R3 ;  /* 0x0000763216037816 */ /* 0x001fc60000000003 */
[----:B------:R-:W-:Y:S01]  /*2730*/  STG.E.U16 desc[UR14][R8.64+0x4], R53 ;  /* 0x0000043508007986 */ /* 0x000fe2000c10150e */
[----:B------:R-:W-:Y:S02]  /*2740*/  PRMT R2, R40, 0x7632, R2 ;  /* 0x0000763228027816 */ /* 0x000fe40000000002 */
[----:B------:R-:W-:Y:S01]  /*2750*/  PRMT R5, R13, 0x7632, R5 ;  /* 0x000076320d057816 */ /* 0x000fe20000000005 */
        /* <DEDUP_REMOVED lines=10> */
[----:B------:R-:W-:-:S03]  /*2800*/  PRMT R2, R30, 0x7632, R2 ;  /* 0x000076321e027816 */ /* 0x000fc60000000002 */
[----:B------:R1:W-:Y:S04]  /*2810*/  STG.E.U16 desc[UR14][R14.64+0x2], R7 ;  /* 0x000002070e007986 */ /* 0x0003e8000c10150e */
[----:B------:R1:W-:Y:S04]  /*2820*/  STG.E.U16 desc[UR14][R10.64], R13 ;  /* 0x0000000d0a007986 */ /* 0x0003e8000c10150e */
[----:B------:R1:W-:Y:S04]  /*2830*/  STG.E.U16 desc[UR14][R10.64+0x2], R5 ;  /* 0x000002050a007986 */ /* 0x0003e8000c10150e */
[----:B------:R1:W-:Y:S04]  /*2840*/  STG.E.U16 desc[UR14][R10.64+0x4], R30 ;  /* 0x0000041e0a007986 */ /* 0x0003e8000c10150e */
[----:B------:R1:W-:Y:S01]  /*2850*/  STG.E.U16 desc[UR14][R10.64+0x6], R2 ;  /* 0x000006020a007986 */ /* 0x0003e2000c10150e */
[----:B------:R-:W-:Y:S05]  /*2860*/  @!P0 BRA `(.L_x_2498) ;  /* 0xffffffd800408947 */ /* 0x000fea000383ffff */
[----:B------:R-:W-:Y:S05]  /*2870*/  EXIT ;  /* 0x000000000000794d */ /* 0x000fea0003800000 */
.L_x_2499:
        /* <DEDUP_REMOVED lines=16> */
.L_x_2670:


//--------------------- .text._ZN13group_norm_v214gn_cuda_kernelI6__halfLi320ELi1ELi32ELi40ELi1024ELb0ELi64ELi320ELi320ELi4ELb1ELi9ELb0ELb0ENS_16CompileConditionILi900EEEEEvPT_PKS4_S7_S7_flPfS8_Pj --------------------------
	.section	.text._ZN13group_norm_v214gn_cuda_kernelI6__halfLi320ELi1ELi32ELi40ELi1024ELb0ELi64ELi320ELi320ELi4ELb1ELi9ELb0ELb0ENS_16CompileConditionILi900EEEEEvPT_PKS4_S7_S7_flPfS8_Pj,"ax",@progbits
	.align	128
        .global         _ZN13group_norm_v214gn_cuda_kernelI6__halfLi320ELi1ELi32ELi40ELi1024ELb0ELi64ELi320ELi320ELi4ELb1ELi9ELb0ELb0ENS_16CompileConditionILi900EEEEEvPT_PKS4_S7_S7_flPfS8_Pj
        .type           _ZN13group_norm_v214gn_cuda_kernelI6__halfLi320ELi1ELi32ELi40ELi1024ELb0ELi64ELi320ELi320ELi4ELb1ELi9ELb0ELb0ENS_16CompileConditionILi900EEEEEvPT_PKS4_S7_S7_flPfS8_Pj,@function
        .size           _ZN13group_norm_v214gn_cuda_kernelI6__halfLi320ELi1ELi32ELi40ELi1024ELb0ELi64ELi320ELi320ELi4ELb1ELi9ELb0ELb0ENS_16CompileConditionILi900EEEEEvPT_PKS4_S7_S7_flPfS8_Pj,(.L_x_2671 - _ZN13group_norm_v214gn_cuda_kernelI6__halfLi320ELi1ELi32ELi40ELi1024ELb0ELi64ELi320ELi320ELi4ELb1ELi9ELb0ELb0ENS_16CompileConditionILi900EEEEEvPT_PKS4_S7_S7_flPfS8_Pj)
        .other          _ZN13group_norm_v214gn_cuda_kernelI6__halfLi320ELi1ELi32ELi40ELi1024ELb0ELi64ELi320ELi320ELi4ELb1ELi9ELb0ELb0ENS_16CompileConditionILi900EEEEEvPT_PKS4_S7_S7_flPfS8_Pj,@"STO_CUDA_ENTRY STV_DEFAULT"
_ZN13group_norm_v214gn_cuda_kernelI6__halfLi320ELi1ELi32ELi40ELi1024ELb0ELi64ELi320ELi320ELi4ELb1ELi9ELb0ELb0ENS_16CompileConditionILi900EEEEEvPT_PKS4_S7_S7_flPfS8_Pj:
.text._ZN13group_norm_v214gn_cuda_kernelI6__halfLi320ELi1ELi32ELi40ELi1024ELb0ELi64ELi320ELi320ELi4ELb1ELi9ELb0ELb0ENS_16CompileConditionILi900EEEEEvPT_PKS4_S7_S7_flPfS8_Pj:
        /* <DEDUP_REMOVED lines=15> */
[----:B------:R-:W-:Y:S02]  /*00f0*/  ISETP.EQ.U32.AND P2, PT, RZ, UR10, PT ;  /* 0x0000000aff007c0c */ /* 0x000fe4000bf42070 */
[----:B------:R-:W-:Y:S02]  /*0100*/  MOV R55, RZ ;  /* 0x000000ff00377202 */ /* 0x000fe40000000f00 */
[----:B------:R-:W-:Y:S01]  /*0110*/  MOV R54, UR8 ;  /* 0x0000000800367c02 */ /* 0x000fe20008000f00 */
[----:B-1----:R-:W-:-:S02]  /*0120*/  ULEA UR6, UR5, UR4, 0x18 ;  /* 0x0000000405067291 */ /* 0x002fc4000f8ec03f */
[----:B------:R-:W-:-:S04]  /*0130*/  UIADD3 UR4, UR4, 0xc80, URZ ;  /* 0x00000c8004047890 */ /* 0x000fc8000fffe03f */
[----:B------:R-:W-:Y:S01]  /*0140*/  MOV R5, UR6 ;  /* 0x0000000600057c02 */ /* 0x000fe20008000f00 */
[----:B0-----:R-:W-:Y:S01]  /*0150*/  IMAD.WIDE.U32 R2, R58, -0x33333333, RZ ;  /* 0xcccccccd3a027825 */ /* 0x001fe200078e00ff */
[----:B------:R-:W-:Y:S01]  /*0160*/  SHF.R.U32.HI R0, RZ, 0x2, R58 ;  /* 0x00000002ff007819 */ /* 0x000fe2000001163a */
        /* <DEDUP_REMOVED lines=10> */
[--C-:B------:R-:W-:Y:S01]  /*0210*/  IMAD R0, R3, -0x50, R58.reuse ;  /* 0xffffffb003007824 */ /* 0x100fe200078e023a */
[----:B------:R-:W-:Y:S02]  /*0220*/  IADD3 R2, R2, R3, RZ ;  /* 0x0000000302027210 */ /* 0x000fe40007ffe0ff */
[----:B------:R-:W-:Y:S01]  /*0230*/  LOP3.LUT P0, RZ, R4, 0xf, RZ, 0xc0, !PT ;  /* 0x0000000f04ff7812 */ /* 0x000fe2000780c0ff */
[----:B------:R-:W-:Y:S01]  /*0240*/  IMAD R0, R0, 0x28, R5 ;  /* 0x0000002800007824 */ /* 0x000fe200078e0205 */
[----:B------:R-:W-:Y:S01]  /*0250*/  ISETP.NE.AND P1, PT, R4, RZ, PT ;  /* 0x000000ff0400720c */ /* 0x000fe20003f25270 */
[----:B------:R-:W-:Y:S01]  /*0260*/  IMAD R51, R2, 0x500, RZ ;  /* 0x0000050002337824 */ /* 0x000fe200078e02ff */
[----:B------:R-:W-:-:S02]  /*0270*/  SHF.R.U32.HI R50, RZ, 0x1, R58 ;  /* 0x00000001ff327819 */ /* 0x000fc4000001163a */
[----:B------:R-:W-:Y:S02]  /*0280*/  ISETP.GT.U32.OR P0, PT, R58, 0x7, P0 ;  /* 0x000000073a00780c */ /* 0x000fe40000704470 */
[----:B------:R-:W-:Y:S02]  /*0290*/  LEA R56, R3, R0, 0x3 ;  /* 0x0000000003387211 */ /* 0x000fe400078e18ff */
[----:B------:R-:W-:Y:S02]  /*02a0*/  SEL R52, R52, 0x7ffffff1, P1 ;  /* 0x7ffffff134347807 */ /* 0x000fe40000800000 */
[----:B------:R-:W-:Y:S02]  /*02b0*/  LOP3.LUT R50, R50, 0x7ffffff8, RZ, 0xc0, !PT ;  /* 0x7ffffff832327812 */ /* 0x000fe400078ec0ff */
[----:B------:R-:W-:Y:S02]  /*02c0*/  MOV R154, UR6 ;  /* 0x00000006009a7c02 */ /* 0x000fe40008000f00 */
[----:B------:R-:W-:-:S02]  /*02d0*/  MOV R155, UR7 ;  /* 0x00000007009b7c02 */ /* 0x000fc40008000f00 */
[----:B------:R-:W-:Y:S02]  /*02e0*/  LEA R49, R58, UR4, 0x3 ;  /* 0x000000043a317c11 */ /* 0x000fe4000f8e18ff */
        /* <DEDUP_REMOVED lines=14> */
[----:B------:R-:W-:Y:S02]  /*03d0*/  IADD3 R34, R51, 0x12c00, RZ ;  /* 0x00012c0033227810 */ /* 0x000fe40007ffe0ff */
[----:B------:R-:W-:Y:S01]  /*03e0*/  ISETP.EQ.OR.EX P0, PT, RZ, UR11, P0, P2 ;  /* 0x0000000bff007c0c */ /* 0x000fe20008702720 */
[----:B------:R-:W-:-:S12]  /*03f0*/  ULDC.64 UR10, c[0x0][0x208] ;  /* 0x00008200000a7ab9 */ /* 0x000fd80000000a00 */
.L_x_2510:
[----:B--2---:R-:W-:Y:S01]  /*0400*/  IMAD.WIDE.U32 R2, R58, -0x33333333, RZ ;  /* 0xcccccccd3a027825 */ /* 0x004fe200078e00ff */
[----:B------:R-:W-:Y:S01]  /*0410*/  LOP3.LUT R64, R54, 0x3, RZ, 0xc0, !PT ;  /* 0x0000000336407812 */ /* 0x000fe200078ec0ff */
        /* <DEDUP_REMOVED lines=27> */
[----:B---3--:R-:W3:Y:S01]  /*05d0*/  LDG.E.64.CONSTANT R72, desc[UR10][R72.64] ;  /* 0x0000000a48487981 */ /* 0x008ee2000c1e9b00 */
        /* <DEDUP_REMOVED lines=99> */
[----:B------:R-:W5:Y:S04]  /*0c10*/  LDG.E.64.CONSTANT R68, desc[UR10][R68.64] ;  /* 0x0000000a44447981 */ /* 0x000f68000c1e9b00 */
[----:B------:R-:W5:Y:S01]  /*0c20*/  LDG.E.64.CONSTANT R66, desc[UR10][R66.64] ;  /* 0x0000000a42427981 */ /* 0x000f62000c1e9b00 */
[----:B------:R-:W-:Y:S01]  /*0c30*/  ISETP.GT.U32.AND P1, PT, R58, 0x1f, PT ;  /* 0x0000001f3a00780c */ /* 0x000fe20003f24070 */
[----:B------:R-:W-:Y:S01]  /*0c40*/  BSSY B0, `(.L_x_2500) ;  /* 0x0000127000007945 */ /* 0x000fe20003800000 */
[----:B------:R-:W-:-:S04]  /*0c50*/  SHF.L.U32 R153, R54, 0x3, RZ ;  /* 0x0000000336997819 */ /* 0x000fc800000006ff */
[----:B------:R-:W-:Y:S01]  /*0c60*/  LOP3.LUT R153, R153, 0x18, RZ, 0xc0, !PT ;  /* 0x0000001899997812 */ /* 0x000fe200078ec0ff */
        /* <DEDUP_REMOVED lines=201> */
[----:B------:R-:W-:Y:S02]  /*1900*/  LOP3.LUT R88, R88, 0x18, RZ, 0xc0, !PT ;  /* 0x0000001858587812 */ /* 0x000fe400078ec0ff */
[C---:B------:R-:W-:Y:S02]  /*1910*/  IADD3 R74, R151.reuse, 0x4, RZ ;  /* 0x00000004974a7810 */ /* 0x040fe40007ffe0ff */
[C---:B------:R-:W-:Y:S02]  /*1920*/  IADD3 R76, R151.reuse, 0x8, RZ ;  /* 0x00000008974c7810 */ /* 0x040fe40007ffe0ff */
[----:B------:R-:W-:Y:S02]  /*1930*/  SHF.R.S32.HI R75, RZ, 0x1f, R74 ;  /* 0x0000001fff4b7819 */ /* 0x000fe4000001144a */
[----:B------:R-:W-:Y:S02]  /*1940*/  IADD3 R78, R151, 0x10, RZ ;  /* 0x00000010974e7810 */ /* 0x000fe40007ffe0ff */
[----:B------:R-:W-:-:S02]  /*1950*/  LEA.HI R81, R75, R74, RZ, 0x2 ;  /* 0x0000004a4b517211 */ /* 0x000fc400078f10ff */
[C---:B------:R-:W-:Y:S02]  /*1960*/  IADD3 R74, R151.reuse, 0xc, RZ ;  /* 0x0000000c974a7810 */ /* 0x040fe40007ffe0ff */
[C---:B------:R-:W-:Y:S02]  /*1970*/  IADD3 R80, R151.reuse, 0x14, RZ ;  /* 0x0000001497507810 */ /* 0x040fe40007ffe0ff */
[----:B------:R-:W-:Y:S02]  /*1980*/  SHF.R.S32.HI R75, RZ, 0x1f, R76 ;  /* 0x0000001fff4b7819 */ /* 0x000fe4000001144c */
[----:B------:R-:W-:Y:S02]  /*1990*/  SHF.R.S32.HI R79, RZ, 0x1f, R78 ;  /* 0x0000001fff4f7819 */ /* 0x000fe4000001144e */
[----:B------:R-:W-:Y:S02]  /*19a0*/  SHF.R.S32.HI R83, RZ, 0x1f, R80 ;  /* 0x0000001fff537819 */ /* 0x000fe40000011450 */
[----:B------:R-:W-:-:S02]  /*19b0*/  IADD3 R82, R151, 0x18, RZ ;  /* 0x0000001897527810 */ /* 0x000fc40007ffe0ff */
[----:B-1----:R-:W-:Y:S02]  /*19c0*/  LEA R86, R77, R86, 0x18 ;  /* 0x000000564d567211 */ /* 0x002fe400078ec0ff */
[----:B------:R-:W-:Y:S02]  /*19d0*/  SHF.R.S32.HI R77, RZ, 0x1f, R74 ;  /* 0x0000001fff4d7819 */ /* 0x000fe4000001144a */
[----:B------:R-:W-:Y:S02]  /*19e0*/  LEA.HI R75, R75, R76, RZ, 0x2 ;  /* 0x0000004c4b4b7211 */ /* 0x000fe400078f10ff */
[----:B------:R-:W-:Y:S02]  /*19f0*/  LEA.HI R74, R77, R74, RZ, 0x2 ;  /* 0x0000004a4d4a7211 */ /* 0x000fe400078f10ff */
[----:B------:R-:W-:Y:S02]  /*1a00*/  LEA.HI R77, R79, R78, RZ, 0x2 ;  /* 0x0000004e4f4d7211 */ /* 0x000fe400078f10ff */
[----:B------:R-:W-:-:S02]  /*1a10*/  LEA.HI R76, R83, R80, RZ, 0x2 ;  /* 0x00000050534c7211 */ /* 0x000fc400078f10ff */
[----:B------:R-:W-:Y:S02]  /*1a20*/  IADD3 R83, R151, 0x1c, RZ ;  /* 0x0000001c97537810 */ /* 0x000fe40007ffe0ff */
[----:B------:R-:W-:Y:S02]  /*1a30*/  SHF.R.S32.HI R79, RZ, 0x1f, R82 ;  /* 0x0000001fff4f7819 */ /* 0x000fe40000011452 */
[----:B------:R-:W-:Y:S02]  /*1a40*/  SHF.R.S32.HI R80, RZ, 0x1f, R151 ;  /* 0x0000001fff507819 */ /* 0x000fe40000011497 */
[----:B------:R-:W-:Y:S02]  /*1a50*/  SHF.R.S32.HI R84, RZ, 0x1f, R83 ;  /* 0x0000001fff547819 */ /* 0x000fe40000011453 */
[----:B------:R-:W-:Y:S02]  /*1a60*/  LEA.HI R78, R79, R82, RZ, 0x2 ;  /* 0x000000524f4e7211 */ /* 0x000fe400078f10ff */
[----:B------:R-:W-:-:S02]  /*1a70*/  LEA.HI R79, R80, R151, RZ, 0x2 ;  /* 0x00000097504f7211 */ /* 0x000fc400078f10ff */
[----:B------:R-:W-:Y:S02]  /*1a80*/  LEA.HI R80, R84, R83, RZ, 0x2 ;  /* 0x0000005354507211 */ /* 0x000fe400078f10ff */
[C---:B------:R-:W-:Y:S02]  /*1a90*/  IADD3 R84, R151.reuse, 0x24, RZ ;  /* 0x0000002497547810 */ /* 0x040fe40007ffe0ff */
[----:B------:R-:W-:Y:S02]  /*1aa0*/  SHF.R.S32.HI R79, RZ, 0x2, R79 ;  /* 0x00000002ff4f7819 */ /* 0x000fe4000001144f */
[----:B------:R-:W-:Y:S02]  /*1ab0*/  SHF.R.S32.HI R83, RZ, 0x1f, R84 ;  /* 0x0000001fff537819 */ /* 0x000fe40000011454 */
[----:B------:R-:W-:Y:S01]  /*1ac0*/  IADD3 R85, R151, 0x20, RZ ;  /* 0x0000002097557810 */ /* 0x000fe20007ffe0ff */
[----:B------:R-:W-:Y:S01]  /*1ad0*/  IMAD R79, R79, 0x28, R86 ;  /* 0x000000284f4f7824 */ /* 0x000fe200078e0256 */
[----:B------:R-:W-:-:S02]  /*1ae0*/  SHF.R.S32.HI R81, RZ, 0x2, R81 ;  /* 0x00000002ff517819 */ /* 0x000fc40000011451 */
[----:B------:R-:W-:Y:S02]  /*1af0*/  LEA.HI R84, R83, R84, RZ, 0x2 ;  /* 0x0000005453547211 */ /* 0x000fe400078f10ff */
[----:B------:R-:W-:Y:S01]  /*1b00*/  SHF.R.S32.HI R82, RZ, 0x1f, R85 ;  /* 0x0000001fff527819 */ /* 0x000fe20000011455 */
[--C-:B------:R-:W-:Y:S01]  /*1b10*/  IMAD R81, R81, 0x28, R86.reuse ;  /* 0x0000002851517824 */ /* 0x100fe200078e0256 */
[----:B------:R-:W-:Y:S02]  /*1b20*/  SHF.R.S32.HI R83, RZ, 0x2, R75 ;  /* 0x00000002ff537819 */ /* 0x000fe4000001144b */
[----:B------:R-:W-:Y:S02]  /*1b30*/  IADD3 R75, R79, R88, RZ ;  /* 0x000000584f4b7210 */ /* 0x000fe40007ffe0ff */
[----:B------:R-:W-:Y:S01]  /*1b40*/  LEA.HI R82, R82, R85, RZ, 0x2 ;  /* 0x0000005552527211 */ /* 0x000fe200078f10ff */
[----:B------:R-:W-:Y:S01]  /*1b50*/  IMAD R83, R83, 0x28, R86 ;  /* 0x0000002853537824 */ /* 0x000fe200078e0256 */
[----:B------:R-:W-:-:S02]  /*1b60*/  SHF.R.S32.HI R79, RZ, 0x2, R74 ;  /* 0x00000002ff4f7819 */ /* 0x000fc4000001144a */
[----:B------:R-:W-:Y:S01]  /*1b70*/  SHF.R.S32.HI R85, RZ, 0x2, R77 ;  /* 0x00000002ff557819 */ /* 0x000fe2000001144d */
[----:B------:R-:W0:Y:S01]  /*1b80*/  LDS.64 R74, [R75] ;  /* 0x000000004b4a7984 */ /* 0x000e220000000a00 */
[C---:B------:R-:W-:Y:S01]  /*1b90*/  IADD3 R77, R88.reuse, R81, RZ ;  /* 0x00000051584d7210 */ /* 0x040fe20007ffe0ff */
[--C-:B------:R-:W-:Y:S01]  /*1ba0*/  IMAD R81, R79, 0x28, R86.reuse ;  /* 0x000000284f517824 */ /* 0x100fe200078e0256 */
[C---:B------:R-:W-:Y:S01]  /*1bb0*/  IADD3 R79, R88.reuse, R83, RZ ;  /* 0x00000053584f7210 */ /* 0x040fe20007ffe0ff */
[----:B------:R-:W-:Y:S01]  /*1bc0*/  IMAD R85, R85, 0x28, R86 ;  /* 0x0000002855557824 */ /* 0x000fe200078e0256 */
[----:B------:R-:W-:Y:S02]  /*1bd0*/  SHF.R.S32.HI R87, RZ, 0x2, R76 ;  /* 0x00000002ff577819 */ /* 0x000fe4000001144c */
[----:B------:R-:W1:Y:S01]  /*1be0*/  LDS.64 R76, [R77] ;  /* 0x000000004d4c7984 */ /* 0x000e620000000a00 */
[C---:B------:R-:W-:Y:S02]  /*1bf0*/  IADD3 R81, R88.reuse, R81, RZ ;  /* 0x0000005158517210 */ /* 0x040fe40007ffe0ff */
[----:B------:R-:W-:Y:S01]  /*1c00*/  SHF.R.S32.HI R89, RZ, 0x2, R78 ;  /* 0x00000002ff597819 */ /* 0x000fe2000001144e */
[----:B------:R-:W-:Y:S01]  /*1c10*/  IMAD R87, R87, 0x28, R86 ;  /* 0x0000002857577824 */ /* 0x000fe200078e0256 */
[----:B------:R-:W2:Y:S01]  /*1c20*/  LDS.64 R78, [R79] ;  /* 0x000000004f4e7984 */ /* 0x000ea20000000a00 */
[----:B------:R-:W-:-:S02]  /*1c30*/  IADD3 R83, R88, R85, RZ ;  /* 0x0000005558537210 */ /* 0x000fc40007ffe0ff */
[----:B------:R-:W-:Y:S01]  /*1c40*/  SHF.R.S32.HI R91, RZ, 0x2, R80 ;  /* 0x00000002ff5b7819 */ /* 0x000fe20000011450 */
[----:B------:R-:W-:Y:S01]  /*1c50*/  IMAD R89, R89, 0x28, R86 ;  /* 0x0000002859597824 */ /* 0x000fe200078e0256 */
[----:B------:R-:W3:Y:S01]  /*1c60*/  LDS.64 R80, [R81] ;  /* 0x0000000051507984 */ /* 0x000ee20000000a00 */
[C---:B------:R-:W-:Y:S02]  /*1c70*/  IADD3 R85, R88.reuse, R87, RZ ;  /* 0x0000005758557210 */ /* 0x040fe40007ffe0ff */
[----:B------:R-:W-:Y:S01]  /*1c80*/  SHF.R.S32.HI R93, RZ, 0x2, R82 ;  /* 0x00000002ff5d7819 */ /* 0x000fe20000011452 */
[----:B------:R-:W-:Y:S01]  /*1c90*/  IMAD R91, R91, 0x28, R86 ;  /* 0x000000285b5b7824 */ /* 0x000fe200078e0256 */
[----:B------:R-:W4:Y:S01]  /*1ca0*/  LDS.64 R82, [R83] ;  /* 0x0000000053527984 */ /* 0x000f220000000a00 */
[----:B------:R-:W-:Y:S02]  /*1cb0*/  SHF.R.S32.HI R151, RZ, 0x2, R84 ;  /* 0x00000002ff977819 */ /* 0x000fe40000011454 */
[C---:B------:R-:W-:Y:S01]  /*1cc0*/  IADD3 R87, R88.reuse, R89, RZ ;  /* 0x0000005958577210 */ /* 0x040fe20007ffe0ff */
[----:B------:R-:W4:Y:S01]  /*1cd0*/  LDS.64 R84, [R85] ;  /* 0x0000000055547984 */ /* 0x000f220000000a00 */
[--C-:B------:R-:W-:Y:S01]  /*1ce0*/  IMAD R93, R93, 0x28, R86.reuse ;  /* 0x000000285d5d7824 */ /* 0x100fe200078e0256 */
[----:B------:R-:W-:Y:S01]  /*1cf0*/  IADD3 R89, R88, R91, RZ ;  /* 0x0000005b58597210 */ /* 0x000fe20007ffe0ff */
[----:B------:R-:W-:-:S02]  /*1d00*/  IMAD R151, R151, 0x28, R86 ;  /* 0x0000002897977824 */ /* 0x000fc400078e0256 */
[----:B------:R-:W4:Y:S01]  /*1d10*/  LDS.64 R86, [R87] ;  /* 0x0000000057567984 */ /* 0x000f220000000a00 */
[C---:B------:R-:W-:Y:S02]  /*1d20*/  IADD3 R90, R88.reuse, R93, RZ ;  /* 0x0000005d585a7210 */ /* 0x040fe40007ffe0ff */
[----:B------:R-:W-:Y:S02]  /*1d30*/  IADD3 R92, R88, R151, RZ ;  /* 0x00000097585c7210 */ /* 0x000fe40007ffe0ff */
[----:B------:R-:W4:Y:S04]  /*1d40*/  LDS.64 R88, [R89] ;  /* 0x0000000059587984 */ /* 0x000f280000000a00 */
[----:B------:R-:W4:Y:S01]  /*1d50*/  LDS.64 R90, [R90] ;  /* 0x000000005a5a7984 */ /* 0x000f220000000a00 */
[----:B0-----:R-:W-:Y:S01]  /*1d60*/  FADD.FTZ R151, RZ, R74 ;  /* 0x0000004aff977221 */ /* 0x001fe20000010000 */
[----:B------:R-:W-:-:S02]  /*1d70*/  FADD.FTZ R74, RZ, R75 ;  /* 0x0000004bff4a7221 */ /* 0x000fc40000010000 */
        /* <DEDUP_REMOVED lines=19> */
.L_x_2501:
[----:B------:R-:W-:Y:S05]  /*1eb0*/  BSYNC B0 ;  /* 0x0000000000007941 */ /* 0x000fea0003800000 */
.L_x_2500:
        /* <DEDUP_REMOVED lines=20> */
.L_x_2503:
[----:B------:R-:W-:Y:S05]  /*2000*/  BSYNC B0 ;  /* 0x0000000000007941 */ /* 0x000fea0003800000 */
.L_x_2502:
[----:B------:R-:W-:Y:S01]  /*2010*/  BAR.SYNC.DEFER_BLOCKING 0x0 ;  /* 0x0000000000007b1d */ /* 0x000fe20000010000 */
[----:B---3--:R-:W-:-:S05]  /*2020*/  CS2R R76, SRZ ;  /* 0x00000000004c7805 */ /* 0x008fca000001ff00 */
[----:B------:R-:W-:Y:S05]  /*2030*/  @P3 BRA `(.L_x_2504) ;  /* 0x0000000000283947 */ /* 0x000fea0003800000 */
[----:B------:R-:W-:Y:S06]  /*2040*/  MEMBAR.ALL.GPU ;  /* 0x0000000000007992 */ /* 0x000fec000000a000 */
[----:B------:R-:W-:-:S00]  /*2050*/  ERRBAR ;  /* 0x00000000000079ab */ /* 0x000fc00000000000 */
[----:B------:R-:W-:Y:S06]  /*2060*/  CGAERRBAR ;  /* 0x00000000000075ab */ /* 0x000fec0000000000 */
[----:B------:R3:W5:Y:S02]  /*2070*/  ATOM.E.ADD.STRONG.GPU PT, R74, desc[UR10][R154.64], R52 ;  /* 0x000000349a4a798a */ /* 0x00076400081ee1ca */
.L_x_2505:
[----:B0-----:R-:W4:Y:S04]  /*2080*/  LD.E.STRONG.GPU R75, desc[UR10][R154.64] ;  /* 0x0000000a9a4b7980 */ /* 0x001f28000c10f900 */
[----:B----4-:R-:W-:Y:S01]  /*2090*/  CCTL.IVALL ;  /* 0x00000000ff00798f */ /* 0x010fe20002000000 */
[----:B------:R-:W-:Y:S05]  /*20a0*/  YIELD ;  /* 0x0000000000007946 */ /* 0x000fea0003800000 */
[----:B-----5:R-:W-:-:S04]  /*20b0*/  LOP3.LUT R75, R75, R74, RZ, 0x3c, !PT ;  /* 0x0000004a4b4b7212 */ /* 0x020fc800078e3cff */
[----:B------:R-:W-:-:S13]  /*20c0*/  ISETP.GT.AND P2, PT, R75, -0x1, PT ;  /* 0xffffffff4b00780c */ /* 0x000fda0003f44270 */
[----:B------:R-:W-:Y:S05]  /*20d0*/  @P2 BRA `(.L_x_2505) ;  /* 0xfffffffc00e82947 */ /* 0x000fea000383ffff */
.L_x_2504:
[----:B------:R-:W-:Y:S05]  /*20e0*/  WARPSYNC.ALL ;  /* 0x0000000000007948 */ /* 0x000fea0003800000 */
[----:B------:R-:W-:Y:S06]  /*20f0*/  BAR.SYNC.DEFER_BLOCKING 0x0 ;  /* 0x0000000000007b1d */ /* 0x000fec0000010000 */
[----:B------:R-:W-:Y:S04]  /*2100*/  BSSY B0, `(.L_x_2506) ;  /* 0x000000e000007945 */ /* 0x000fe80003800000 */
[----:B------:R-:W-:Y:S05]  /*2110*/  @P1 BRA `(.L_x_2507) ;  /* 0x0000000000301947 */ /* 0x000fea0003800000 */
[----:B------:R-:W4:Y:S01]  /*2120*/  LDC R76, c[0x0][0x10] ;  /* 0x00000400ff4c7b82 */ /* 0x000f220000000800 */
[C---:B------:R-:W-:Y:S02]  /*2130*/  LOP3.LUT R77, R58.reuse, 0x7ffffff0, RZ, 0xc0, !PT ;  /* 0x7ffffff03a4d7812 */ /* 0x040fe400078ec0ff */
[----:B------:R-:W-:-:S05]  /*2140*/  LOP3.LUT R79, R58, 0xf, RZ, 0xc0, !PT ;  /* 0x0000000f3a4f7812 */ /* 0x000fca00078ec0ff */
[----:B0-----:R-:W0:Y:S01]  /*2150*/  LDC.64 R74, c[0x0][0x248] ;  /* 0x00009200ff4a7b82 */ /* 0x001e220000000a00 */
[----:B----4-:R-:W-:-:S05]  /*2160*/  IMAD R76, R76, R55, UR8 ;  /* 0x000000084c4c7e24 */ /* 0x010fca000f8e0237 */
[----:B------:R-:W-:-:S04]  /*2170*/  LEA R76, R76, R77, 0x7 ;  /* 0x0000004d4c4c7211 */ /* 0x000fc800078e38ff */
[----:B------:R-:W-:-:S04]  /*2180*/  IADD3 R76, R76, R79, RZ ;  /* 0x0000004f4c4c7210 */ /* 0x000fc80007ffe0ff */
[----:B------:R-:W-:-:S05]  /*2190*/  SHF.L.U32 R77, R76, 0x1, RZ ;  /* 0x000000014c4d7819 */ /* 0x000fca00000006ff */
[----:B0-----:R-:W-:-:S06]  /*21a0*/  IMAD.WIDE.U32 R74, R77, 0x4, R74 ;  /* 0x000000044d4a7825 */ /* 0x001fcc00078e004a */
[----:B------:R-:W4:Y:S02]  /*21b0*/  LDG.E.64 R74, desc[UR10][R74.64] ;  /* 0x0000000a4a4a7981 */ /* 0x000f24000c1e1b00 */
[----:B----4-:R-:W-:Y:S01]  /*21c0*/  FADD.FTZ R77, RZ, R74 ;  /* 0x0000004aff4d7221 */ /* 0x010fe20000010000 */
[----:B------:R-:W-:-:S07]  /*21d0*/  FADD.FTZ R76, RZ, R75 ;  /* 0x0000004bff4c7221 */ /* 0x000fce0000010000 */
.L_x_2507:
[----:B------:R-:W-:Y:S05]  /*21e0*/  BSYNC B0 ;  /* 0x0000000000007941 */ /* 0x000fea0003800000 */
.L_x_2506:
[----:B------:R-:W4:Y:S01]  /*21f0*/  SHFL.BFLY PT, R74, R77, 0x8, 0x1f ;  /* 0x0d001f004d4a7f89 */ /* 0x000f2200000e0000 */
[----:B------:R-:W-:Y:S01]  /*2200*/  LOP3.LUT P1, RZ, R58, 0xffffff8f, RZ, 0xc0, !PT ;  /* 0xffffff8f3aff7812 */ /* 0x000fe2000782c0ff */
[----:B------:R-:W-:Y:S02]  /*2210*/  BSSY B0, `(.L_x_2508) ;  /* 0x0000020000007945 */ /* 0x000fe40003800000 */
[----:B0-----:R-:W0:Y:S01]  /*2220*/  SHFL.BFLY PT, R75, R76, 0x8, 0x1f ;  /* 0x0d001f004c4b7f89 */ /* 0x001e2200000e0000 */
[----:B----4-:R-:W-:Y:S01]  /*2230*/  FADD.FTZ R74, R74, R77 ;  /* 0x0000004d4a4a7221 */ /* 0x010fe20000010000 */
[----:B0-----:R-:W-:-:S04]  /*2240*/  FADD.FTZ R75, R75, R76 ;  /* 0x0000004c4b4b7221 */ /* 0x001fc80000010000 */
[----:B------:R-:W0:Y:S04]  /*2250*/  SHFL.BFLY PT, R79, R74, 0x4, 0x1f ;  /* 0x0c801f004a4f7f89 */ /* 0x000e2800000e0000 */
[----:B------:R-:W4:Y:S01]  /*2260*/  SHFL.BFLY PT, R78, R75, 0x4, 0x1f ;  /* 0x0c801f004b4e7f89 */ /* 0x000f2200000e0000 */
[----:B0-----:R-:W-:Y:S01]  /*2270*/  FADD.FTZ R79, R74, R79 ;  /* 0x0000004f4a4f7221 */ /* 0x001fe20000010000 */
[----:B----4-:R-:W-:-:S04]  /*2280*/  FADD.FTZ R78, R75, R78 ;  /* 0x0000004e4b4e7221 */ /* 0x010fc80000010000 */
[----:B--2---:R-:W0:Y:S04]  /*2290*/  SHFL.BFLY PT, R80, R79, 0x2, 0x1f ;  /* 0x0c401f004f507f89 */ /* 0x004e2800000e0000 */
[----:B-1----:R-:W1:Y:S01]  /*22a0*/  SHFL.BFLY PT, R81, R78, 0x2, 0x1f ;  /* 0x0c401f004e517f89 */ /* 0x002e6200000e0000 */
[----:B0-----:R-:W-:Y:S01]  /*22b0*/  FADD.FTZ R80, R79, R80 ;  /* 0x000000504f507221 */ /* 0x001fe20000010000 */
[----:B-1----:R-:W-:-:S04]  /*22c0*/  FADD.FTZ R81, R78, R81 ;  /* 0x000000514e517221 */ /* 0x002fc80000010000 */
[----:B------:R-:W0:Y:S04]  /*22d0*/  SHFL.BFLY PT, R77, R80, 0x1, 0x1f ;  /* 0x0c201f00504d7f89 */ /* 0x000e2800000e0000 */
[----:B------:R-:W1:Y:S01]  /*22e0*/  SHFL.BFLY PT, R76, R81, 0x1, 0x1f ;  /* 0x0c201f00514c7f89 */ /* 0x000e6200000e0000 */
[----:B0-----:R-:W-:-:S04]  /*22f0*/  @!P1 FADD.FTZ R74, R80, R77 ;  /* 0x0000004d504a9221 */ /* 0x001fc80000010000 */
[----:B------:R-:W-:Y:S01]  /*2300*/  @!P1 FMUL.FTZ R74, R74, 2.4414062863797880709e-05 ;  /* 0x37cccccd4a4a9820 */ /* 0x000fe20000410000 */
[----:B-1----:R-:W-:-:S03]  /*2310*/  @!P1 FADD.FTZ R76, R81, R76 ;  /* 0x0000004c514c9221 */ /* 0x002fc60000010000 */
[----:B------:R-:W-:-:S04]  /*2320*/  @!P1 FMUL.FTZ R75, R74, R74 ;  /* 0x0000004a4a4b9220 */ /* 0x000fc80000410000 */
[----:B------:R-:W-:-:S05]  /*2330*/  @!P1 FFMA.FTZ R75, R76, 2.4414062863797880709e-05, -R75 ;  /* 0x37cccccd4c4b9823 */ /* 0x000fca000001084b */
[----:B------:R-:W-:-:S05]  /*2340*/  @!P1 FMNMX.FTZ R75, RZ, R75, !PT ;  /* 0x0000004bff4b9209 */ /* 0x000fca0007810000 */
[----:B------:R0:W-:Y:S01]  /*2350*/  @!P1 STS.64 [R50+UR4], R74 ;  /* 0x0000004a32009988 */ /* 0x0001e20008000a04 */
[----:B------:R-:W-:Y:S06]  /*2360*/  BAR.SYNC.DEFER_BLOCKING 0x0 ;  /* 0x0000000000007b1d */ /* 0x000fec0000010000 */
[----:B------:R-:W-:Y:S05]  /*2370*/  @P0 BRA `(.L_x_2509) ;  /* 0x0000000000240947 */ /* 0x000fea0003800000 */
[----:B0-----:R-:W0:Y:S01]  /*2380*/  LDS.64 R74, [R49] ;  /* 0x00000000314a7984 */ /* 0x001e220000000a00 */
        /* <DEDUP_REMOVED lines=8> */
.L_x_2509:
[----:B------:R-:W-:Y:S05]  /*2410*/  BSYNC B0 ;  /* 0x0000000000007941 */ /* 0x000fea0003800000 */
.L_x_2508:
[----:B------:R-:W2:Y:S01]  /*2420*/  S2UR UR6, SR_CgaCtaId ;  /* 0x00000000000679c3 */ /* 0x000ea20000008800 */
[----:B------:R-:W-:Y:S01]  /*2430*/  IMAD R62, R64, 0x50, R63 ;  /* 0x00000050403e7824 */ /* 0x000fe200078e023f */
[----:B------:R-:W-:Y:S01]  /*2440*/  UMOV UR5, 0x400 ;  /* 0x0000040000057882 */ /* 0x000fe20000000000 */
[----:B------:R-:W-:Y:S01]  /*2450*/  IADD3 R153, RZ, -R153, RZ ;  /* 0x80000099ff997210 */ /* 0x000fe20007ffe0ff */
[----:B------:R-:W-:Y:S01]  /*2460*/  UIADD3 UR5, UR5, 0xc80, URZ ;  /* 0x00000c8005057890 */ /* 0x000fe2000fffe03f */
[----:B-----5:R-:W-:Y:S01]  /*2470*/  HADD2.F32 R82, -RZ, R68.H0_H0 ;  /* 0x20000044ff527230 */ /* 0x020fe20000004100 */
[----:B------:R-:W-:Y:S01]  /*2480*/  SHF.L.U32 R62, R62, 0x2, RZ ;  /* 0x000000023e3e7819 */ /* 0x000fe200000006ff */
[----:B------:R-:W-:Y:S01]  /*2490*/  HADD2.F32 R61, -RZ, R66.H0_H0 ;  /* 0x20000042ff3d7230 */ /* 0x000fe20000004100 */
[----:B------:R-:W-:Y:S01]  /*24a0*/  LOP3.LUT R55, R55, 0x1, RZ, 0x3c, !PT ;  /* 0x0000000137377812 */ /* 0x000fe200078e3cff */
[----:B------:R-:W-:Y:S02]  /*24b0*/  HADD2.F32 R93, -RZ, R69.H1_H1 ;  /* 0x30000045ff5d7230 */ /* 0x000fe40000004100 */
[----:B------:R-:W-:Y:S01]  /*24c0*/  IMAD.WIDE.U32 R62, R62, -0x33333333, RZ ;  /* 0xcccccccd3e3e7825 */ /* 0x000fe200078e00ff */
[----:B------:R-:W-:-:S04]  /*24d0*/  MOV R62, R153 ;  /* 0x00000099003e7202 */ /* 0x000fc80000000f00 */
[----:B------:R-:W-:Y:S01]  /*24e0*/  LEA.HI R62, R63, R62, RZ, 0x1b ;  /* 0x0000003e3f3e7211 */ /* 0x000fe200078fd8ff */
[----:B--2---:R-:W-:-:S03]  /*24f0*/  ULEA UR5, UR6, UR5, 0x18 ;  /* 0x0000000506057291 */ /* 0x004fc6000f8ec03f */
[----:B------:R-:W-:-:S03]  /*2500*/  ULDC.64 UR6, c[0x0][0x210] ;  /* 0x0000840000067ab9 */ /* 0x000fc60000000a00 */
[----:B------:R-:W-:Y:S01]  /*2510*/  LEA R62, R62, UR5, 0x3 ;  /* 0x000000053e3e7c11 */ /* 0x000fe2000f8e18ff */
[----:B------:R-:W-:-:S05]  /*2520*/  ULDC UR5, c[0x0][0x230] ;  /* 0x00008c0000057ab9 */ /* 0x000fca0000000800 */
[----:B------:R-:W2:Y:S02]  /*2530*/  LDS.64 R62, [R62] ;  /* 0x000000003e3e7984 */ /* 0x000ea40000000a00 */
[----:B--2---:R-:W-:Y:S01]  /*2540*/  FADD.FTZ R63, R63, UR5 ;  /* 0x000000053f3f7e21 */ /* 0x004fe20008010000 */
[--C-:B------:R-:W-:Y:S01]  /*2550*/  FADD.FTZ R0, R0, -R62.reuse ;  /* 0x8000003e00007221 */ /* 0x100fe20000010000 */
[--C-:B------:R-:W-:Y:S01]  /*2560*/  FADD.FTZ R71, R71, -R62.reuse ;  /* 0x8000003e47477221 */ /* 0x100fe20000010000 */
[--C-:B------:R-:W-:Y:S01]  /*2570*/  FADD.FTZ R96, R96, -R62.reuse ;  /* 0x8000003e60607221 */ /* 0x100fe20000010000 */
[--C-:B------:R-:W-:Y:S01]  /*2580*/  FADD.FTZ R73, R73, -R62.reuse ;  /* 0x8000003e49497221 */ /* 0x100fe20000010000 */
[--C-:B------:R-:W-:Y:S01]  /*2590*/  FADD.FTZ R107, R107, -R62.reuse ;  /* 0x8000003e6b6b7221 */ /* 0x100fe20000010000 */
[----:B------:R-:W2:Y:S01]  /*25a0*/  MUFU.RSQ R63, R63 ;  /* 0x0000003f003f7308 */ /* 0x000ea20000001400 */
        /* <DEDUP_REMOVED lines=10> */
[--C-:B-1----:R-:W-:Y:S01]  /*2650*/  FADD.FTZ R76, R97, -R62.reuse ;  /* 0x8000003e614c7221 */ /* 0x102fe20000010000 */
        /* <DEDUP_REMOVED lines=39> */
[--C-:B0-----:R-:W-:Y:S01]  /*28d0*/  FADD.FTZ R74, R147, -R62.reuse ;  /* 0x8000003e934a7221 */ /* 0x101fe20000010000 */
        /* <DEDUP_REMOVED lines=8> */
[----:B--2---:R-:W-:Y:S01]  /*2960*/  FMUL.FTZ R0, R0, R63 ;  /* 0x0000003f00007220 */ /* 0x004fe20000410000 */
        /* <DEDUP_REMOVED lines=78> */
[----:B------:R-:W-:-:S02]  /*2e50*/  HADD2.F32 R99, -RZ, R68.H1_H1 ;  /* 0x30000044ff637230 */ /* 0x000fc40000004100 */
[----:B------:R-:W-:Y:S01]  /*2e60*/  FFMA.FTZ R61, R82, R81, R61 ;  /* 0x00000051523d7223 */ /* 0x000fe2000001003d */
[----:B------:R-:W-:Y:S01]  /*2e70*/  HADD2.F32 R101, -RZ, R66.H1_H1 ;  /* 0x30000042ff657230 */ /* 0x000fe20000004100 */
[----:B------:R-:W-:Y:S01]  /*2e80*/  IADD3 R62, P1, R33, UR6, RZ ;  /* 0x00000006213e7c10 */ /* 0x000fe2000ff3e0ff */
[----:B------:R-:W-:Y:S02]  /*2e90*/  HADD2.F32 R82, -RZ, R69.H0_H0 ;  /* 0x20000045ff527230 */ /* 0x000fe40000004100 */
[--C-:B------:R-:W-:Y:S02]  /*2ea0*/  HADD2.F32 R96, -RZ, R67.reuse.H0_H0 ;  /* 0x20000043ff607230 */ /* 0x100fe40000004100 */
[--C-:B------:R-:W-:Y:S01]  /*2eb0*/  FFMA.FTZ R156, R70, R99, R101.reuse ;  /* 0x00000063469c7223 */ /* 0x100fe20000010065 */
[----:B------:R-:W-:Y:S02]  /*2ec0*/  HADD2.F32 R97, -RZ, R67.H1_H1 ;  /* 0x30000043ff617230 */ /* 0x000fe40000004100 */
[C-C-:B------:R-:W-:Y:S01]  /*2ed0*/  FFMA.FTZ R68, R99.reuse, R103, R101.reuse ;  /* 0x0000006763447223 */ /* 0x140fe20000010065 */
[----:B------:R-:W-:Y:S01]  /*2ee0*/  FFMA.FTZ R89, R99, R106, R101 ;  /* 0x0000006a63597223 */ /* 0x000fe20000010065 */
[--C-:B------:R-:W-:Y:S01]  /*2ef0*/  FFMA.FTZ R65, R65, R82, R96.reuse ;  /* 0x0000005241417223 */ /* 0x100fe20000010060 */
[----:B------:R-:W-:Y:S01]  /*2f00*/  F2FP.F16.F32.PACK_AB R33, R156, R63 ;  /* 0x0000003f9c21723e */ /* 0x000fe200000000ff */
        /* <DEDUP_REMOVED lines=16> */
[----:B------:R-:W-:Y:S01]  /*3010*/  IADD3.X R63, R32, UR7, RZ, P1, !PT ;  /* 0x00000007203f7c10 */ /* 0x000fe20008ffe4ff */
[C-C-:B------:R-:W-:Y:S01]  /*3020*/  FFMA.FTZ R103, R93.reuse, R104, R97.reuse ;  /* 0x000000685d677223 */ /* 0x140fe20000010061 */
[----:B------:R-:W-:Y:S01]  /*3030*/  F2FP.F16.F32.PACK_AB R82, R102, R65 ;  /* 0x000000416652723e */ /* 0x000fe200000000ff */
[--C-:B------:R-:W-:Y:S01]  /*3040*/  FFMA.FTZ R108, R93, R108, R97.reuse ;  /* 0x0000006c5d6c7223 */ /* 0x100fe20000010061 */
[----:B------:R-:W-:Y:S01]  /*3050*/  IADD3 R32, P1, R31, UR6, RZ ;  /* 0x000000061f207c10 */ /* 0x000fe2000ff3e0ff */
[----:B------:R0:W-:Y:S01]  /*3060*/  STG.E.U16 desc[UR10][R62.64], R33 ;  /* 0x000000213e007986 */ /* 0x0001e2000c10150a */
[----:B------:R-:W-:Y:S01]  /*3070*/  PRMT R96, R33, 0x7632, R96 ;  /* 0x0000763221607816 */ /* 0x000fe20000000060 */
[----:B------:R-:W-:Y:S01]  /*3080*/  FFMA.FTZ R112, R93, R112, R97 ;  /* 0x000000705d707223 */ /* 0x000fe20000010061 */
[----:B------:R-:W-:Y:S01]  /*3090*/  PRMT R31, R82, 0x7632, R31 ;  /* 0x00007632521f7816 */ /* 0x000fe2000000001f */
[----:B------:R-:W-:Y:S01]  /*30a0*/  STG.E.U16 desc[UR10][R62.64+0x4], R82 ;  /* 0x000004523e007986 */ /* 0x000fe2000c10150a */
[----:B------:R-:W-:Y:S01]  /*30b0*/  F2FP.F16.F32.PACK_AB R72, R103, R72 ;  /* 0x000000486748723e */ /* 0x000fe200000000ff */
[----:B------:R-:W-:Y:S01]  /*30c0*/  FFMA.FTZ R87, R99, R110, R101 ;  /* 0x0000006e63577223 */ /* 0x000fe20000010065 */
[----:B------:R-:W-:Y:S01]  /*30d0*/  F2FP.F16.F32.PACK_AB R68, R68, R79 ;  /* 0x0000004f4444723e */ /* 0x000fe200000000ff */
[----:B------:R1:W-:Y:S01]  /*30e0*/  STG.E.U16 desc[UR10][R62.64+0x6], R31 ;  /* 0x0000061f3e007986 */ /* 0x0003e2000c10150a */
[----:B------:R-:W-:Y:S01]  /*30f0*/  F2FP.F16.F32.PACK_AB R105, R108, R105 ;  /* 0x000000696c69723e */ /* 0x000fe200000000ff */
[----:B------:R-:W-:Y:S01]  /*3100*/  FFMA.FTZ R116, R93, R116, R97 ;  /* 0x000000745d747223 */ /* 0x000fe20000010061 */
[----:B------:R-:W-:Y:S01]  /*3110*/  PRMT R79, R68, 0x7632, R79 ;  /* 0x00007632444f7816 */ /* 0x000fe2000000004f */
[----:B------:R2:W-:Y:S01]  /*3120*/  STG.E.U16 desc[UR10][R62.64+0x2], R96 ;  /* 0x000002603e007986 */ /* 0x0005e2000c10150a */
[----:B0-----:R-:W-:Y:S01]  /*3130*/  IADD3.X R33, R30, UR7, RZ, P1, !PT ;  /* 0x000000071e217c10 */ /* 0x001fe20008ffe4ff */
[----:B------:R-:W-:Y:S01]  /*3140*/  FFMA.FTZ R85, R99, R114, R101 ;  /* 0x0000007263557223 */ /* 0x000fe20000010065 */
[----:B------:R-:W-:Y:S01]  /*3150*/  IADD3 R30, P1, R29, UR6, RZ ;  /* 0x000000061d1e7c10 */ /* 0x000fe2000ff3e0ff */
[----:B------:R-:W-:Y:S01]  /*3160*/  FFMA.FTZ R120, R93, R120, R97 ;  /* 0x000000785d787223 */ /* 0x000fe20000010061 */
[----:B------:R-:W-:Y:S01]  /*3170*/  PRMT R29, R72, 0x7632, R29 ;  /* 0x00007632481d7816 */ /* 0x000fe2000000001d */
[----:B------:R-:W-:Y:S01]  /*3180*/  STG.E.U16 desc[UR10][R32.64], R68 ;  /* 0x0000004420007986 */ /* 0x000fe2000c10150a */
[----:B------:R-:W-:Y:S01]  /*3190*/  F2FP.F16.F32.PACK_AB R84, R89, R84 ;  /* 0x000000545954723e */ /* 0x000fe200000000ff */
[----:B------:R-:W-:Y:S01]  /*31a0*/  FFMA.FTZ R83, R99, R118, R101 ;  /* 0x0000007663537223 */ /* 0x000fe20000010065 */
[----:B-1----:R-:W-:Y:S01]  /*31b0*/  IADD3.X R31, R28, UR7, RZ, P1, !PT ;  /* 0x000000071c1f7c10 */ /* 0x002fe20008ffe4ff */
[----:B------:R0:W-:Y:S01]  /*31c0*/  STG.E.U16 desc[UR10][R32.64+0x6], R29 ;  /* 0x0000061d20007986 */ /* 0x0001e2000c10150a */
[----:B------:R-:W-:Y:S01]  /*31d0*/  IADD3 R28, P1, R27, UR6, RZ ;  /* 0x000000061b1c7c10 */ /* 0x000fe2000ff3e0ff */
[----:B------:R-:W-:Y:S01]  /*31e0*/  FFMA.FTZ R124, R93, R124, R97 ;  /* 0x0000007c5d7c7223 */ /* 0x000fe20000010061 */
[----:B------:R-:W-:Y:S01]  /*31f0*/  PRMT R27, R105, 0x7632, R27 ;  /* 0x00007632691b7816 */ /* 0x000fe2000000001b */
[----:B------:R-:W-:Y:S01]  /*3200*/  STG.E.U16 desc[UR10][R32.64+0x2], R79 ;  /* 0x0000024f20007986 */ /* 0x000fe2000c10150a */
[----:B------:R-:W-:Y:S01]  /*3210*/  F2FP.F16.F32.PACK_AB R109, R112, R109 ;  /* 0x0000006d706d723e */ /* 0x000fe200000000ff */
[----:B------:R-:W-:Y:S01]  /*3220*/  FFMA.FTZ R69, R99, R122, R101 ;  /* 0x0000007a63457223 */ /* 0x000fe20000010065 */
[----:B--2---:R-:W-:Y:S01]  /*3230*/  PRMT R63, R84, 0x7632, R63 ;  /* 0x00007632543f7816 */ /* 0x004fe2000000003f */
[----:B------:R1:W-:Y:S01]  /*3240*/  STG.E.U16 desc[UR10][R32.64+0x4], R72 ;  /* 0x0000044820007986 */ /* 0x0003e2000c10150a */
[----:B------:R-:W-:Y:S01]  /*3250*/  F2FP.F16.F32.PACK_AB R86, R87, R86 ;  /* 0x000000565756723e */ /* 0x000fe200000000ff */
[----:B------:R-:W-:Y:S01]  /*3260*/  FFMA.FTZ R128, R93, R128, R97 ;  /* 0x000000805d807223 */ /* 0x000fe20000010061 */
[----:B------:R-:W-:Y:S01]  /*3270*/  F2FP.F16.F32.PACK_AB R113, R116, R113 ;  /* 0x000000717471723e */ /* 0x000fe200000000ff */
[----:B------:R2:W-:Y:S01]  /*3280*/  STG.E.U16 desc[UR10][R30.64+0x6], R27 ;  /* 0x0000061b1e007986 */ /* 0x0005e2000c10150a */
[----:B0-----:R-:W-:Y:S01]  /*3290*/  IADD3.X R29, R26, UR7, RZ, P1, !PT ;  /* 0x000000071a1d7c10 */ /* 0x001fe20008ffe4ff */
[----:B------:R-:W-:Y:S01]  /*32a0*/  FFMA.FTZ R67, R99, R126, R101 ;  /* 0x0000007e63437223 */ /* 0x000fe20000010065 */
[----:B------:R-:W-:Y:S01]  /*32b0*/  IADD3 R26, P1, R25, UR6, RZ ;  /* 0x00000006191a7c10 */ /* 0x000fe2000ff3e0ff */
[----:B------:R-:W-:Y:S01]  /*32c0*/  STG.E.U16 desc[UR10][R30.64], R84 ;  /* 0x000000541e007986 */ /* 0x000fe2000c10150a */
[----:B------:R-:W-:Y:S01]  /*32d0*/  PRMT R25, R109, 0x7632, R25 ;  /* 0x000076326d197816 */ /* 0x000fe20000000019 */
[----:B------:R-:W-:Y:S01]  /*32e0*/  FFMA.FTZ R132, R93, R132, R97 ;  /* 0x000000845d847223 */ /* 0x000fe20000010061 */
[----:B------:R-:W-:Y:S01]  /*32f0*/  F2FP.F16.F32.PACK_AB R85, R85, R88 ;  /* 0x000000585555723e */ /* 0x000fe200000000ff */
[----:B------:R-:W-:Y:S01]  /*3300*/  STG.E.U16 desc[UR10][R30.64+0x2], R63 ;  /* 0x0000023f1e007986 */ /* 0x000fe2000c10150a */
[----:B-1----:R-:W-:Y:S01]  /*3310*/  PRMT R33, R86, 0x7632, R33 ;  /* 0x0000763256217816 */ /* 0x002fe20000000021 */
[----:B------:R-:W-:Y:S01]  /*3320*/  FFMA.FTZ R130, R99, R130, R101 ;  /* 0x0000008263827223 */ /* 0x000fe20000010065 */
[----:B------:R-:W-:Y:S01]  /*3330*/  F2FP.F16.F32.PACK_AB R117, R120, R117 ;  /* 0x000000757875723e */ /* 0x000fe200000000ff */
[----:B------:R0:W-:Y:S01]  /*3340*/  STG.E.U16 desc[UR10][R30.64+0x4], R105 ;  /* 0x000004691e007986 */ /* 0x0001e2000c10150a */
[----:B--2---:R-:W-:Y:S01]  /*3350*/  IADD3.X R27, R24, UR7, RZ, P1, !PT ;  /* 0x00000007181b7c10 */ /* 0x004fe20008ffe4ff */
[----:B------:R-:W-:Y:S01]  /*3360*/  FFMA.FTZ R136, R93, R136, R97 ;  /* 0x000000885d887223 */ /* 0x000fe20000010061 */
[----:B------:R-:W-:Y:S01]  /*3370*/  IADD3 R24, P1, R23, UR6, RZ ;  /* 0x0000000617187c10 */ /* 0x000fe2000ff3e0ff */
[----:B------:R1:W-:Y:S01]  /*3380*/  STG.E.U16 desc[UR10][R28.64+0x6], R25 ;  /* 0x000006191c007986 */ /* 0x0003e2000c10150a */
[----:B------:R-:W-:Y:S01]  /*3390*/  PRMT R23, R113, 0x7632, R23 ;  /* 0x0000763271177816 */ /* 0x000fe20000000017 */
[----:B------:R-:W-:Y:S01]  /*33a0*/  FFMA.FTZ R81, R99, R134, R101 ;  /* 0x0000008663517223 */ /* 0x000fe20000010065 */
[----:B------:R-:W-:Y:S01]  /*33b0*/  F2FP.F16.F32.PACK_AB R83, R83, R90 ;  /* 0x0000005a5353723e */ /* 0x000fe200000000ff */
[----:B------:R-:W-:Y:S01]  /*33c0*/  STG.E.U16 desc[UR10][R28.64], R86 ;  /* 0x000000561c007986 */ /* 0x000fe2000c10150a */
[----:B------:R-:W-:Y:S01]  /*33d0*/  F2FP.F16.F32.PACK_AB R121, R124, R121 ;  /* 0x000000797c79723e */ /* 0x000fe200000000ff */
[----:B------:R-:W-:Y:S01]  /*33e0*/  FFMA.FTZ R140, R93, R140, R97 ;  /* 0x0000008c5d8c7223 */ /* 0x000fe20000010061 */
[----:B------:R-:W-:Y:S01]  /*33f0*/  F2FP.F16.F32.PACK_AB R69, R69, R92 ;  /* 0x0000005c4545723e */ /* 0x000fe200000000ff */
[----:B------:R-:W-:Y:S01]  /*3400*/  STG.E.U16 desc[UR10][R28.64+0x2], R33 ;  /* 0x000002211c007986 */ /* 0x000fe2000c10150a */
[----:B0-----:R-:W-:Y:S01]  /*3410*/  PRMT R31, R85, 0x7632, R31 ;  /* 0x00007632551f7816 */ /* 0x001fe2000000001f */
[----:B------:R-:W-:Y:S01]  /*3420*/  FFMA.FTZ R138, R99, R138, R101 ;  /* 0x0000008a638a7223 */ /* 0x000fe20000010065 */
[----:B------:R-:W-:Y:S01]  /*3430*/  F2FP.F16.F32.PACK_AB R125, R128, R125 ;  /* 0x0000007d807d723e */ /* 0x000fe200000000ff */
[----:B------:R0:W-:Y:S01]  /*3440*/  STG.E.U16 desc[UR10][R28.64+0x4], R109 ;  /* 0x0000046d1c007986 */ /* 0x0001e2000c10150a */
[----:B-1----:R-:W-:Y:S01]  /*3450*/  IADD3.X R25, R22, UR7, RZ, P1, !PT ;  /* 0x0000000716197c10 */ /* 0x002fe20008ffe4ff */
[----:B------:R-:W-:Y:S01]  /*3460*/  FFMA.FTZ R144, R93, R144, R97 ;  /* 0x000000905d907223 */ /* 0x000fe20000010061 */
[----:B------:R-:W-:Y:S01]  /*3470*/  IADD3 R22, P1, R21, UR6, RZ ;  /* 0x0000000615167c10 */ /* 0x000fe2000ff3e0ff */
[----:B------:R1:W-:Y:S01]  /*3480*/  STG.E.U16 desc[UR10][R26.64+0x6], R23 ;  /* 0x000006171a007986 */ /* 0x0003e2000c10150a */
[----:B------:R-:W-:Y:S01]  /*3490*/  PRMT R21, R117, 0x7632, R21 ;  /* 0x0000763275157816 */ /* 0x000fe20000000015 */
[--C-:B------:R-:W-:Y:S01]  /*34a0*/  FFMA.FTZ R142, R99, R142, R101.reuse ;  /* 0x0000008e638e7223 */ /* 0x100fe20000010065 */
[----:B------:R-:W-:Y:S01]  /*34b0*/  F2FP.F16.F32.PACK_AB R67, R67, R78 ;  /* 0x0000004e4343723e */ /* 0x000fe200000000ff */
[----:B------:R-:W-:Y:S01]  /*34c0*/  STG.E.U16 desc[UR10][R26.64], R85 ;  /* 0x000000551a007986 */ /* 0x000fe2000c10150a */
[----:B------:R-:W-:Y:S01]  /*34d0*/  F2FP.F16.F32.PACK_AB R129, R132, R129 ;  /* 0x000000818481723e */ /* 0x000fe200000000ff */
[----:B------:R-:W-:Y:S01]  /*34e0*/  FFMA.FTZ R66, R99, R145, R101 ;  /* 0x0000009163427223 */ /* 0x000fe20000010065 */
[----:B------:R-:W-:Y:S01]  /*34f0*/  F2FP.F16.F32.PACK_AB R77, R130, R77 ;  /* 0x0000004d824d723e */ /* 0x000fe200000000ff */
[----:B------:R-:W-:Y:S01]  /*3500*/  STG.E.U16 desc[UR10][R26.64+0x2], R31 ;  /* 0x0000021f1a007986 */ /* 0x000fe2000c10150a */
[----:B0-----:R-:W-:Y:S01]  /*3510*/  PRMT R29, R83, 0x7632, R29 ;  /* 0x00007632531d7816 */ /* 0x001fe2000000001d */
[C-C-:B------:R-:W-:Y:S01]  /*3520*/  FFMA.FTZ R91, R99.reuse, R91, R101.reuse ;  /* 0x0000005b635b7223 */ /* 0x140fe20000010065 */
[----:B------:R-:W-:Y:S01]  /*3530*/  F2FP.F16.F32.PACK_AB R133, R136, R133 ;  /* 0x000000858885723e */ /* 0x000fe200000000ff */
[----:B------:R0:W-:Y:S01]  /*3540*/  STG.E.U16 desc[UR10][R26.64+0x4], R113 ;  /* 0x000004711a007986 */ /* 0x0001e2000c10150a */
[----:B-1----:R-:W-:Y:S01]  /*3550*/  IADD3.X R23, R20, UR7, RZ, P1, !PT ;  /* 0x0000000714177c10 */ /* 0x002fe20008ffe4ff */
        /* <DEDUP_REMOVED lines=23> */
[----:B------:R-:W-:-:S02]  /*36d0*/  F2FP.F16.F32.PACK_AB R94, R101, R94 ;  /* 0x0000005e655e723e */ /* 0x000fc400000000ff */
[----:B------:R-:W-:Y:S01]  /*36e0*/  F2FP.F16.F32.PACK_AB R66, R66, R71 ;  /* 0x000000474242723e */ /* 0x000fe200000000ff */
[----:B------:R-:W-:Y:S01]  /*36f0*/  STG.E.U16 desc[UR10][R22.64+0x2], R27 ;  /* 0x0000021b16007986 */ /* 0x000fe2000c10150a */
[----:B0-----:R-:W-:Y:S02]  /*3700*/  PRMT R25, R67, 0x7632, R25 ;  /* 0x0000763243197816 */ /* 0x001fe40000000019 */
[----:B------:R-:W-:Y:S01]  /*3710*/  F2FP.F16.F32.PACK_AB R64, R91, R64 ;  /* 0x000000405b40723e */ /* 0x000fe200000000ff */
[----:B------:R0:W-:Y:S01]  /*3720*/  STG.E.U16 desc[UR10][R22.64+0x4], R121 ;  /* 0x0000047916007986 */ /* 0x0001e2000c10150a */
[----:B-1----:R-:W-:Y:S02]  /*3730*/  IADD3.X R19, R16, UR7, RZ, P1, !PT ;  /* 0x0000000710137c10 */ /* 0x002fe40008ffe4ff */
[----:B------:R-:W-:Y:S01]  /*3740*/  IADD3 R16, P1, R15, UR6, RZ ;  /* 0x000000060f107c10 */ /* 0x000fe2000ff3e0ff */
[----:B------:R1:W-:Y:S01]  /*3750*/  STG.E.U16 desc[UR10][R20.64+0x6], R17 ;  /* 0x0000061114007986 */ /* 0x0003e2000c10150a */
[----:B------:R-:W-:-:S02]  /*3760*/  PRMT R15, R129, 0x7632, R15 ;  /* 0x00007632810f7816 */ /* 0x000fc4000000000f */
[----:B------:R-:W-:Y:S01]  /*3770*/  F2FP.F16.F32.PACK_AB R74, R99, R74 ;  /* 0x0000004a634a723e */ /* 0x000fe200000000ff */
[----:B------:R-:W-:Y:S01]  /*3780*/  STG.E.U16 desc[UR10][R20.64], R67 ;  /* 0x0000004314007986 */ /* 0x000fe2000c10150a */
[----:B------:R-:W-:Y:S02]  /*3790*/  F2FP.F16.F32.PACK_AB R0, R95, R0 ;  /* 0x000000005f00723e */ /* 0x000fe400000000ff */
[----:B------:R-:W-:Y:S01]  /*37a0*/  F2FP.F16.F32.PACK_AB R65, R65, R98 ;  /* 0x000000624141723e */ /* 0x000fe200000000ff */
[----:B------:R-:W-:Y:S01]  /*37b0*/  STG.E.U16 desc[UR10][R20.64+0x2], R25 ;  /* 0x0000021914007986 */ /* 0x000fe2000c10150a */
[----:B0-----:R-:W-:Y:S02]  /*37c0*/  PRMT R23, R77, 0x7632, R23 ;  /* 0x000076324d177816 */ /* 0x001fe40000000017 */
[----:B------:R-:W-:Y:S01]  /*37d0*/  F2FP.F16.F32.PACK_AB R61, R70, R61 ;  /* 0x0000003d463d723e */ /* 0x000fe200000000ff */
[----:B------:R0:W-:Y:S01]  /*37e0*/  STG.E.U16 desc[UR10][R20.64+0x4], R125 ;  /* 0x0000047d14007986 */ /* 0x0001e2000c10150a */
[----:B-1----:R-:W-:-:S02]  /*37f0*/  IADD3.X R17, R14, UR7, RZ, P1, !PT ;  /* 0x000000070e117c10 */ /* 0x002fc40008ffe4ff */
[----:B------:R-:W-:Y:S01]  /*3800*/  IADD3 R14, P1, R13, UR6, RZ ;  /* 0x000000060d0e7c10 */ /* 0x000fe2000ff3e0ff */
[----:B------:R1:W-:Y:S01]  /*3810*/  STG.E.U16 desc[UR10][R18.64+0x6], R15 ;  /* 0x0000060f12007986 */ /* 0x0003e2000c10150a */
[----:B------:R-:W-:Y:S02]  /*3820*/  PRMT R13, R133, 0x7632, R13 ;  /* 0x00007632850d7816 */ /* 0x000fe4000000000d */
[----:B------:R-:W-:Y:S01]  /*3830*/  F2FP.F16.F32.PACK_AB R93, R93, R152 ;  /* 0x000000985d5d723e */ /* 0x000fe200000000ff */
[----:B------:R-:W-:Y:S04]  /*3840*/  STG.E.U16 desc[UR10][R18.64], R77 ;  /* 0x0000004d12007986 */ /* 0x000fe8000c10150a */
[----:B------:R-:W-:Y:S01]  /*3850*/  STG.E.U16 desc[UR10][R18.64+0x2], R23 ;  /* 0x0000021712007986 */ /* 0x000fe2000c10150a */
[----:B0-----:R-:W-:-:S02]  /*3860*/  PRMT R21, R76, 0x7632, R21 ;  /* 0x000076324c157816 */ /* 0x001fc40000000015 */
[----:B-1----:R-:W-:Y:S01]  /*3870*/  IADD3.X R15, R12, UR7, RZ, P1, !PT ;  /* 0x000000070c0f7c10 */ /* 0x002fe20008ffe4ff */
[----:B------:R0:W-:Y:S01]  /*3880*/  STG.E.U16 desc[UR10][R18.64+0x4], R129 ;  /* 0x0000048112007986 */ /* 0x0001e2000c10150a */
[----:B------:R-:W-:Y:S02]  /*3890*/  IADD3 R12, P1, R11, UR6, RZ ;  /* 0x000000060b0c7c10 */ /* 0x000fe4000ff3e0ff */
[----:B------:R-:W-:Y:S01]  /*38a0*/  PRMT R11, R137, 0x7632, R11 ;  /* 0x00007632890b7816 */ /* 0x000fe2000000000b */
[----:B------:R1:W-:Y:S04]  /*38b0*/  STG.E.U16 desc[UR10][R16.64+0x6], R13 ;  /* 0x0000060d10007986 */ /* 0x0003e8000c10150a */
        /* <DEDUP_REMOVED lines=24> */
[----:B------:R-:W-:Y:S01]  /*3a40*/  STG.E.U16 desc[UR10][R10.64], R66 ;  /* 0x000000420a007986 */ /* 0x000fe2000c10150a */
[----:B0-----:R-:W-:-:S03]  /*3a50*/  PRMT R12, R64, 0x7632, R12 ;  /* 0x00007632400c7816 */ /* 0x001fc6000000000c */
[----:B------:R-:W-:Y:S01]  /*3a60*/  STG.E.U16 desc[UR10][R10.64+0x2], R14 ;  /* 0x0000020e0a007986 */ /* 0x000fe2000c10150a */
[----:B-1----:R-:W-:-:S03]  /*3a70*/  IADD3.X R7, R4, UR7, RZ, P1, !PT ;  /* 0x0000000704077c10 */ /* 0x002fc60008ffe4ff */
[----:B------:R0:W-:Y:S01]  /*3a80*/  STG.E.U16 desc[UR10][R10.64+0x4], R94 ;  /* 0x0000045e0a007986 */ /* 0x0001e2000c10150a */
[----:B------:R-:W-:-:S03]  /*3a90*/  IADD3 R4, P1, R3, UR6, RZ ;  /* 0x0000000603047c10 */ /* 0x000fc6000ff3e0ff */
        /* <DEDUP_REMOVED lines=9> */
[----:B------:R-:W-:Y:S02]  /*3b30*/  IADD3.X R5, R2, UR7, RZ, P1, !PT ;  /* 0x0000000702057c10 */ /* 0x000fe40008ffe4ff */
[----:B------:R-:W-:Y:S01]  /*3b40*/  PRMT R2, R61, 0x7632, R2 ;  /* 0x000076323d027816 */ /* 0x000fe20000000002 */
[----:B------:R2:W-:Y:S01]  /*3b50*/  STG.E.U16 desc[UR10][R6.64+0x2], R9 ;  /* 0x0000020906007986 */ /* 0x0005e2000c10150a */
[----:B-1----:R-:W-:Y:S02]  /*3b60*/  PRMT R0, R93, 0x7632, R0 ;  /* 0x000076325d007816 */ /* 0x002fe40000000000 */
        /* <DEDUP_REMOVED lines=10> */
.L_x_2511:
        /* <DEDUP_REMOVED lines=15> */
.L_x_2671:


//--------------------- .text._ZN13group_norm_v214gn_cuda_kernelI6__halfLi320ELi1ELi32ELi40ELi1024ELb0ELi128ELi320ELi320ELi4ELb1ELi18ELb0ELb0ENS_16CompileConditionILi900EEEEEvPT_PKS4_S7_S7_flPfS8_Pj --------------------------
	.section	.text._ZN13group_norm_v214gn_cuda_kernelI6__halfLi320ELi1ELi32ELi40ELi1024ELb0ELi128ELi320ELi320ELi4ELb1ELi18ELb0ELb0ENS_16CompileConditionILi900EEEEEvPT_PKS4_S7_S7_flPfS8_Pj,"ax",@progbits
	.align	128
        .global         _ZN13group_norm_v214gn_cuda_kernelI6__halfLi320ELi1ELi32ELi40ELi1024ELb0ELi128ELi320ELi320ELi4ELb1ELi18ELb0ELb0ENS_16CompileConditionILi900EEEEEvPT_PKS4_S7_S7_flPfS8_Pj
        .type           _ZN13group_norm_v214gn_cuda_kernelI6__halfLi320ELi1ELi32ELi40ELi1024ELb0ELi128ELi320ELi320ELi4ELb1ELi18ELb0ELb0ENS_16CompileConditionILi900EEEEEvPT_PKS4_S7_S7_flPfS8_Pj,@function
        .size           _ZN13group_norm_v214gn_cuda_kernelI6__halfLi320ELi1ELi32ELi40ELi1024ELb0ELi128ELi320ELi320ELi4ELb1ELi18ELb0ELb0ENS_16CompileConditionILi900EEEEEvPT_PKS4_S7_S7_flPfS8_Pj,(.L_x_2672 - _ZN13group_norm_v214gn_cuda_kernelI6__halfLi320ELi1ELi32ELi40ELi1024ELb0ELi128ELi320ELi320ELi4ELb1ELi18ELb0ELb0ENS_16CompileConditionILi900EEEEEvPT_PKS4_S7_S7_flPfS8_Pj)
        .other          _ZN13group_norm_v214gn_cuda_kernelI6__halfLi320ELi1ELi32ELi40ELi1024ELb0ELi128ELi320ELi320ELi4ELb1ELi18ELb0ELb0ENS_16CompileConditionILi900EEEEEvPT_PKS4_S7_S7_flPfS8_Pj,@"STO_CUDA_ENTRY STV_DEFAULT"
_ZN13group_norm_v214gn_cuda_kernelI6__halfLi320ELi1ELi32ELi40ELi1024ELb0ELi128ELi320ELi320ELi4ELb1ELi18ELb0ELb0ENS_16CompileConditionILi900EEEEEvPT_PKS4_S7_S7_flPfS8_Pj:
.text._ZN13group_norm_v214gn_cuda_kernelI6__halfLi320ELi1ELi32ELi40ELi1024ELb0ELi128ELi320ELi320ELi4ELb1ELi18ELb0ELb0ENS_16CompileConditionILi900EEEEEvPT_PKS4_S7_S7_flPfS8_Pj:
        /* <DEDUP_REMOVED lines=10> */
[----:B------:R-:W0:Y:S01]  /*00a0*/  S2R R0, SR_CTAID.X ;  /* 0x0000000000007919 */ /* 0x000e220000002500 */
[----:B------:R-:W-:Y:S01]  /*00b0*/  ULDC.64 UR8, c[0x0][0x240] ;  /* 0x0000900000087ab9 */ /* 0x000fe20000000a00 */
[----:B------:R-:W-:Y:S01]  /*00c0*/  UMOV UR10, UR4 ;  /* 0x00000004000a7c82 */ /* 0x000fe20008000000 */
[----:B------:R-:W-:Y:S01]  /*00d0*/  ISETP.EQ.U32.AND P1, PT, RZ, UR8, PT ;  /* 0x00000008ff007c0c */ /* 0x000fe2000bf22070 */
[----:B------:R-:W1:Y:S01]  /*00e0*/  S2R R2, SR_TID.X ;  /* 0x0000000000027919 */ /* 0x000e620000002100 */
[----:B------:R-:W-:Y:S01]  /*00f0*/  ULDC.64 UR6, c[0x0][0x250] ;  /* 0x0000940000067ab9 */ /* 0x000fe20000000a00 */
[----:B------:R-:W-:Y:S01]  /*0100*/  UMOV UR5, URZ ;  /* 0x0000003f00057c82 */ /* 0x000fe20008000000 */
[----:B------:R-:W-:Y:S01]  /*0110*/  ULEA UR6, UP0, UR10, UR6, 0x2 ;  /* 0x000000060a067291 */ /* 0x000fe2000f80103f */
[----:B------:R-:W-:Y:S01]  /*0120*/  UMOV UR4, URZ ;  /* 0x0000003f00047c82 */ /* 0x000fe20008000000 */
[----:B------:R-:W-:Y:S02]  /*0130*/  ULDC.64 UR14, c[0x0][0x208] ;  /* 0x00008200000e7ab9 */ /* 0x000fe40000000a00 */
[----:B------:R-:W-:Y:S01]  /*0140*/  ULEA.HI.X UR7, UR10, UR7, UR5, 0x2, UP0 ;  /* 0x000000070a077291 */ /* 0x000fe200080f1405 */
[----:B0-----:R-:W-:-:S04]  /*0150*/  LOP3.LUT P0, R0, R0, 0x7, RZ, 0xc0, !PT ;  /* 0x0000000700007812 */ /* 0x001fc8000780c0ff */
[----:B-1----:R-:W-:Y:S02]  /*0160*/  ISETP.GT.U32.OR P0, PT, R2, 0x7, P0 ;  /* 0x000000070200780c */ /* 0x002fe40000704470 */
[----:B------:R-:W-:Y:S02]  /*0170*/  SHF.R.U32.HI R2, RZ, 0x2, R2 ;  /* 0x00000002ff027819 */ /* 0x000fe40000011602 */
[----:B------:R-:W-:Y:S02]  /*0180*/  ISETP.EQ.OR.EX P0, PT, RZ, UR9, P0, P1 ;  /* 0x00000009ff007c0c */ /* 0x000fe40008702710 */
[----:B------:R-:W-:Y:S02]  /*0190*/  SHF.L.U32 R3, R2, 0x3, RZ ;  /* 0x0000000302037819 */ /* 0x000fe400000006ff */
[----:B------:R-:W-:Y:S02]  /*01a0*/  P2R R2, PR, RZ, 0x1 ;  /* 0x00000001ff027803 */ /* 0x000fe40000000000 */
[----:B------:R-:W-:-:S03]  /*01b0*/  LOP3.LUT R0, R3, 0xfffffff8, R0, 0xe2, !PT ;  /* 0xfffffff803007812 */ /* 0x000fc600078ee200 */
[----:B------:R0:W-:Y:S04]  /*01c0*/  STL [R1+0xb8], R2 ;  /* 0x0000b80201007387 */ /* 0x0001e80000100800 */
[----:B------:R0:W-:Y:S02]  /*01d0*/  STL [R1+0xbc], R0 ;  /* 0x0000bc0001007387 */ /* 0x0001e40000100800 */
.L_x_2518:
        /* <DEDUP_REMOVED lines=9> */
[----:B------:R-:W-:-:S02]  /*0270*/  UIMAD UR9, UR9, 0x140000, URZ ;  /* 0x00140000090978a4 */ /* 0x000fc4000f8e023f */
[----:B-1----:R-:W-:-:S04]  /*0280*/  USHF.L.U32 UR8, UR22, 0x7, URZ ;  /* 0x0000000716087899 */ /* 0x002fc8000800063f */
[----:B------:R-:W-:Y:S01]  /*0290*/  ULOP3.LUT UR8, UR8, 0x380, URZ, 0xc0, !UPT ;  /* 0x0000038008087892 */ /* 0x000fe2000f8ec03f */
[----:B0-----:R-:W-:-:S05]  /*02a0*/  IMAD.WIDE.U32 R2, R148, -0x33333333, RZ ;  /* 0xcccccccd94027825 */ /* 0x001fca00078e00ff */
[----:B------:R-:W-:-:S04]  /*02b0*/  SHF.R.U32.HI R2, RZ, 0x6, R3 ;  /* 0x00000006ff027819 */ /* 0x000fc80000011603 */
[C---:B------:R-:W-:Y:S01]  /*02c0*/  IADD3 R0, R2.reuse, UR8, RZ ;  /* 0x0000000802007c10 */ /* 0x040fe2000fffe0ff */
[----:B------:R-:W-:-:S05]  /*02d0*/  IMAD R145, R2, -0x50, R148 ;  /* 0xffffffb002917824 */ /* 0x000fca00078e0294 */
[----:B------:R-:W-:-:S04]  /*02e0*/  LEA R70, R145, UR18, 0x2 ;  /* 0x0000001291467c11 */ /* 0x000fc8000f8e10ff */
[----:B------:R-:W-:-:S03]  /*02f0*/  SHF.R.S32.HI R71, RZ, 0x1f, R70 ;  /* 0x0000001fff477819 */ /* 0x000fc60000011446 */
[----:B------:R-:W-:-:S04]  /*0300*/  IMAD.WIDE.U32 R60, R61, 0x140000, R70 ;  /* 0x001400003d3c7825 */ /* 0x000fc800078e0046 */
[----:B------:R-:W-:Y:S01]  /*0310*/  IMAD R71, R0, 0x500, RZ ;  /* 0x0000050000477824 */ /* 0x000fe200078e02ff */
[----:B------:R-:W-:-:S04]  /*0320*/  IADD3 R8, R61, UR9, RZ ;  /* 0x000000093d087c10 */ /* 0x000fc8000fffe0ff */
[C---:B------:R-:W-:Y:S02]  /*0330*/  IADD3 R2, P0, R71.reuse, R60, RZ ;  /* 0x0000003c47027210 */ /* 0x040fe40007f1e0ff */
[----:B------:R-:W-:Y:S02]  /*0340*/  IADD3 R4, R71, 0x1400, RZ ;  /* 0x0000140047047810 */ /* 0x000fe40007ffe0ff */
[----:B------:R-:W-:Y:S02]  /*0350*/  IADD3.X R3, RZ, R8, RZ, P0, !PT ;  /* 0x00000008ff037210 */ /* 0x000fe400007fe4ff */
[----:B------:R-:W-:Y:S01]  /*0360*/  LEA R16, P0, R2, UR12, 0x1 ;  /* 0x0000000c02107c11 */ /* 0x000fe2000f8008ff */
[----:B------:R0:W-:Y:S01]  /*0370*/  STL [R1+0x4c], R4 ;  /* 0x00004c0401007387 */ /* 0x0001e20000100800 */
[----:B------:R-:W-:Y:S02]  /*0380*/  IADD3 R0, P1, R4, R60, RZ ;  /* 0x0000003c04007210 */ /* 0x000fe40007f3e0ff */
[----:B------:R-:W-:-:S02]  /*0390*/  LEA.HI.X R17, R2, UR13, R3, 0x1, P0 ;  /* 0x0000000d02117c11 */ /* 0x000fc400080f0c03 */
[----:B------:R-:W-:Y:S02]  /*03a0*/  IADD3.X R3, RZ, R8, RZ, P1, !PT ;  /* 0x00000008ff037210 */ /* 0x000fe40000ffe4ff */
[C---:B------:R-:W-:Y:S02]  /*03b0*/  LEA R138, P0, R0.reuse, UR12, 0x1 ;  /* 0x0000000c008a7c11 */ /* 0x040fe4000f8008ff */
[----:B------:R-:W3:Y:S01]  /*03c0*/  LDG.E.64.CONSTANT R16, desc[UR14][R16.64] ;  /* 0x0000000e10107981 */ /* 0x000ee2000c1e9b00 */
[----:B0-----:R-:W-:Y:S02]  /*03d0*/  IADD3 R4, R71, 0x2800, RZ ;  /* 0x0000280047047810 */ /* 0x001fe40007ffe0ff */
[----:B------:R-:W-:Y:S02]  /*03e0*/  LEA.HI.X R139, R0, UR13, R3, 0x1, P0 ;  /* 0x0000000d008b7c11 */ /* 0x000fe400080f0c03 */
[----:B------:R-:W-:Y:S01]  /*03f0*/  IADD3 R0, P0, R4, R60, RZ ;  /* 0x0000003c04007210 */ /* 0x000fe20007f1e0ff */
[----:B------:R0:W-:Y:S04]  /*0400*/  STL [R1+0x44], R4 ;  /* 0x0000440401007387 */ /* 0x0001e80000100800 */
[----:B------:R-:W4:Y:S01]  /*0410*/  LDG.E.64.CONSTANT R138, desc[UR14][R138.64] ;  /* 0x0000000e8a8a7981 */ /* 0x000f22000c1e9b00 */
[----:B------:R-:W-:-:S02]  /*0420*/  IADD3.X R3, RZ, R8, RZ, P0, !PT ;  /* 0x00000008ff037210 */ /* 0x000fc400007fe4ff */
[C---:B------:R-:W-:Y:S02]  /*0430*/  LEA R136, P0, R0.reuse, UR12, 0x1 ;  /* 0x0000000c00887c11 */ /* 0x040fe4000f8008ff */
[----:B------:R-:W-:Y:S02]  /*0440*/  IADD3 R2, R71, 0x3c00, RZ ;  /* 0x00003c0047027810 */ /* 0x000fe40007ffe0ff */
[----:B------:R-:W-:Y:S02]  /*0450*/  LEA.HI.X R137, R0, UR13, R3, 0x1, P0 ;  /* 0x0000000d00897c11 */ /* 0x000fe400080f0c03 */
[----:B------:R-:W-:Y:S01]  /*0460*/  IADD3 R0, P0, R2, R60, RZ ;  /* 0x0000003c02007210 */ /* 0x000fe20007f1e0ff */
[----:B------:R1:W-:Y:S04]  /*0470*/  STL [R1+0x24], R2 ;  /* 0x0000240201007387 */ /* 0x0003e80000100800 */
[----:B------:R-:W5:Y:S01]  /*0480*/  LDG.E.64.CONSTANT R136, desc[UR14][R136.64] ;  /* 0x0000000e88887981 */ /* 0x000f62000c1e9b00 */
[----:B------:R-:W-:-:S02]  /*0490*/  IADD3.X R3, RZ, R8, RZ, P0, !PT ;  /* 0x00000008ff037210 */ /* 0x000fc400007fe4ff */
[C---:B------:R-:W-:Y:S02]  /*04a0*/  LEA R12, P0, R0.reuse, UR12, 0x1 ;  /* 0x0000000c000c7c11 */ /* 0x040fe4000f8008ff */
[----:B------:R-:W-:Y:S02]  /*04b0*/  IADD3 R165, R71, 0x5000, RZ ;  /* 0x0000500047a57810 */ /* 0x000fe40007ffe0ff */
[----:B------:R-:W-:Y:S02]  /*04c0*/  LEA.HI.X R13, R0, UR13, R3, 0x1, P0 ;  /* 0x0000000d000d7c11 */ /* 0x000fe400080f0c03 */
[----:B------:R-:W-:-:S04]  /*04d0*/  IADD3 R0, P0, R165, R60, RZ ;  /* 0x0000003ca5007210 */ /* 0x000fc80007f1e0ff */
[----:B------:R-:W2:Y:S01]  /*04e0*/  LDG.E.64.CONSTANT R12, desc[UR14][R12.64] ;  /* 0x0000000e0c0c7981 */ /* 0x000ea2000c1e9b00 */
[----:B------:R-:W-:Y:S02]  /*04f0*/  IADD3.X R3, RZ, R8, RZ, P0, !PT ;  /* 0x00000008ff037210 */ /* 0x000fe400007fe4ff */
[C---:B0-----:R-:W-:Y:S02]  /*0500*/  LEA R4, P0, R0.reuse, UR12, 0x1 ;  /* 0x0000000c00047c11 */ /* 0x041fe4000f8008ff */
[----:B------:R-:W-:Y:S02]  /*0510*/  IADD3 R164, R71, 0x6400, RZ ;  /* 0x0000640047a47810 */ /* 0x000fe40007ffe0ff */
[----:B------:R-:W-:Y:S02]  /*0520*/  LEA.HI.X R5, R0, UR13, R3, 0x1, P0 ;  /* 0x0000000d00057c11 */ /* 0x000fe400080f0c03 */
[----:B------:R-:W-:-:S04]  /*0530*/  IADD3 R0, P0, R164, R60, RZ ;  /* 0x0000003ca4007210 */ /* 0x000fc80007f1e0ff */
[----:B------:R-:W2:Y:S01]  /*0540*/  LDG.E.64.CONSTANT R4, desc[UR14][R4.64] ;  /* 0x0000000e04047981 */ /* 0x000ea2000c1e9b00 */
[----:B------:R-:W-:Y:S02]  /*0550*/  IADD3.X R3, RZ, R8, RZ, P0, !PT ;  /* 0x00000008ff037210 */ /* 0x000fe400007fe4ff */
[C---:B------:R-:W-:Y:S02]  /*0560*/  LEA R58, P0, R0.reuse, UR12, 0x1 ;  /* 0x0000000c003a7c11 */ /* 0x040fe4000f8008ff */
        /* <DEDUP_REMOVED lines=60> */
[C---:B------:R-:W-:Y:S02]  /*0930*/  IADD3 R152, R71.reuse, 0x14000, RZ ;  /* 0x0001400047987810 */ /* 0x040fe40007ffe0ff */
[----:B------:R-:W-:Y:S02]  /*0940*/  LEA.HI.X R19, R0, UR13, R3, 0x1, P0 ;  /* 0x0000000d00137c11 */ /* 0x000fe400080f0c03 */
[----:B------:R-:W-:Y:S02]  /*0950*/  IADD3 R6, P0, R152, R60, RZ ;  /* 0x0000003c98067210 */ /* 0x000fe40007f1e0ff */
[----:B-1----:R-:W-:-:S02]  /*0960*/  IADD3 R2, R71, 0x15400, RZ ;  /* 0x0001540047027810 */ /* 0x002fc40007ffe0ff */
[----:B------:R-:W2:Y:S01]  /*0970*/  LDG.E.64.CONSTANT R18, desc[UR14][R18.64] ;  /* 0x0000000e12127981 */ /* 0x000ea2000c1e9b00 */
[----:B------:R-:W-:Y:S02]  /*0980*/  IADD3.X R7, RZ, R8, RZ, P0, !PT ;  /* 0x00000008ff077210 */ /* 0x000fe400007fe4ff */
[C---:B------:R-:W-:Y:S01]  /*0990*/  LEA R14, P0, R6.reuse, UR12, 0x1 ;  /* 0x0000000c060e7c11 */ /* 0x040fe2000f8008ff */
[----:B------:R0:W-:Y:S01]  /*09a0*/  STL [R1+0x20], R2 ;  /* 0x0000200201007387 */ /* 0x0001e20000100800 */
[C---:B------:R-:W-:Y:S02]  /*09b0*/  IADD3 R0, R71.reuse, 0x16800, RZ ;  /* 0x0001680047007810 */ /* 0x040fe40007ffe0ff */
[----:B------:R-:W-:Y:S02]  /*09c0*/  LEA.HI.X R15, R6, UR13, R7, 0x1, P0 ;  /* 0x0000000d060f7c11 */ /* 0x000fe400080f0c07 */
[----:B------:R-:W-:Y:S01]  /*09d0*/  IADD3 R9, R71, 0x17c00, RZ ;  /* 0x00017c0047097810 */ /* 0x000fe20007ffe0ff */
[----:B------:R1:W-:Y:S04]  /*09e0*/  STL [R1+0x10], R0 ;  /* 0x0000100001007387 */ /* 0x0003e80000100800 */
[----:B------:R-:W2:Y:S01]  /*09f0*/  LDG.E.64.CONSTANT R14, desc[UR14][R14.64] ;  /* 0x0000000e0e0e7981 */ /* 0x000ea2000c1e9b00 */
[----:B0-----:R-:W-:-:S04]  /*0a00*/  IADD3 R2, P1, R2, R60, RZ ;  /* 0x0000003c02027210 */ /* 0x001fc80007f3e0ff */
[----:B------:R-:W-:Y:S02]  /*0a10*/  IADD3.X R3, RZ, R8, RZ, P1, !PT ;  /* 0x00000008ff037210 */ /* 0x000fe40000ffe4ff */
[----:B------:R-:W-:Y:S02]  /*0a20*/  LEA R10, P1, R2, UR12, 0x1 ;  /* 0x0000000c020a7c11 */ /* 0x000fe4000f8208ff */
[----:B-1----:R-:W-:Y:S02]  /*0a30*/  IADD3 R0, P2, R0, R60, RZ ;  /* 0x0000003c00007210 */ /* 0x002fe40007f5e0ff */
[----:B------:R-:W-:Y:S02]  /*0a40*/  LEA.HI.X R11, R2, UR13, R3, 0x1, P1 ;  /* 0x0000000d020b7c11 */ /* 0x000fe400088f0c03 */
[----:B------:R-:W-:Y:S02]  /*0a50*/  IADD3.X R7, RZ, R8, RZ, P2, !PT ;  /* 0x00000008ff077210 */ /* 0x000fe400017fe4ff */
[----:B------:R-:W-:-:S02]  /*0a60*/  LEA R6, P0, R0, UR12, 0x1 ;  /* 0x0000000c00067c11 */ /* 0x000fc4000f8008ff */
[----:B------:R-:W2:Y:S02]  /*0a70*/  LDG.E.64.CONSTANT R10, desc[UR14][R10.64] ;  /* 0x0000000e0a0a7981 */ /* 0x000ea4000c1e9b00 */
[----:B------:R-:W-:Y:S02]  /*0a80*/  LEA.HI.X R7, R0, UR13, R7, 0x1, P0 ;  /* 0x0000000d00077c11 */ /* 0x000fe400080f0c07 */
[----:B------:R-:W-:Y:S02]  /*0a90*/  IADD3 R3, P1, R9, R60, RZ ;  /* 0x0000003c09037210 */ /* 0x000fe40007f3e0ff */
[C---:B------:R-:W-:Y:S02]  /*0aa0*/  IADD3 R153, R71.reuse, 0x19000, RZ ;  /* 0x0001900047997810 */ /* 0x040fe40007ffe0ff */
[----:B------:R-:W-:Y:S01]  /*0ab0*/  IADD3 R151, R71, 0x1a400, RZ ;  /* 0x0001a40047977810 */ /* 0x000fe20007ffe0ff */
[----:B------:R-:W2:Y:S01]  /*0ac0*/  LDG.E.64.CONSTANT R6, desc[UR14][R6.64] ;  /* 0x0000000e06067981 */ /* 0x000ea2000c1e9b00 */
[----:B------:R-:W-:-:S02]  /*0ad0*/  IADD3.X R24, RZ, R8, RZ, P1, !PT ;  /* 0x00000008ff187210 */ /* 0x000fc40000ffe4ff */
[----:B------:R-:W-:Y:S02]  /*0ae0*/  LEA R2, P0, R3, UR12, 0x1 ;  /* 0x0000000c03027c11 */ /* 0x000fe4000f8008ff */
[-C--:B------:R-:W-:Y:S02]  /*0af0*/  IADD3 R20, P2, R153, R60.reuse, RZ ;  /* 0x0000003c99147210 */ /* 0x080fe40007f5e0ff */
[----:B------:R-:W-:Y:S01]  /*0b00*/  IADD3 R0, P3, R151, R60, RZ ;  /* 0x0000003c97007210 */ /* 0x000fe20007f7e0ff */
[----:B------:R0:W-:Y:S01]  /*0b10*/  STL [R1+0x48], R9 ;  /* 0x0000480901007387 */ /* 0x0001e20000100800 */
[----:B------:R-:W-:Y:S02]  /*0b20*/  LEA.HI.X R3, R3, UR13, R24, 0x1, P0 ;  /* 0x0000000d03037c11 */ /* 0x000fe400080f0c18 */
[----:B------:R-:W-:Y:S02]  /*0b30*/  IADD3.X R21, RZ, R8, RZ, P2, !PT ;  /* 0x00000008ff157210 */ /* 0x000fe400017fe4ff */
[----:B------:R-:W-:-:S02]  /*0b40*/  LEA R72, P1, R20, UR12, 0x1 ;  /* 0x0000000c14487c11 */ /* 0x000fc4000f8208ff */
[----:B------:R-:W-:Y:S01]  /*0b50*/  LEA R74, P0, R0, UR12, 0x1 ;  /* 0x0000000c004a7c11 */ /* 0x000fe2000f8008ff */
[----:B------:R-:W2:Y:S01]  /*0b60*/  LDG.E.64.CONSTANT R2, desc[UR14][R2.64] ;  /* 0x0000000e02027981 */ /* 0x000ea2000c1e9b00 */
[----:B0-----:R-:W-:Y:S02]  /*0b70*/  IADD3.X R9, RZ, R8, RZ, P3, !PT ;  /* 0x00000008ff097210 */ /* 0x001fe40001ffe4ff */
[----:B------:R-:W-:Y:S02]  /*0b80*/  LEA.HI.X R73, R20, UR13, R21, 0x1, P1 ;  /* 0x0000000d14497c11 */ /* 0x000fe400088f0c15 */
[----:B------:R-:W-:Y:S02]  /*0b90*/  LEA.HI.X R75, R0, UR13, R9, 0x1, P0 ;  /* 0x0000000d004b7c11 */ /* 0x000fe400080f0c09 */
[C---:B------:R-:W-:Y:S02]  /*0ba0*/  IADD3 R21, R71.reuse, 0x1f400, RZ ;  /* 0x0001f40047157810 */ /* 0x040fe40007ffe0ff */
[----:B------:R-:W-:Y:S01]  /*0bb0*/  IADD3 R9, R71, 0x1cc00, RZ ;  /* 0x0001cc0047097810 */ /* 0x000fe20007ffe0ff */
[----:B------:R-:W2:Y:S01]  /*0bc0*/  LDG.E.64.CONSTANT R72, desc[UR14][R72.64] ;  /* 0x0000000e48487981 */ /* 0x000ea2000c1e9b00 */
[----:B------:R-:W-:-:S02]  /*0bd0*/  IADD3 R66, P4, R21, R60, RZ ;  /* 0x0000003c15427210 */ /* 0x000fc40007f9e0ff */
[----:B------:R-:W-:Y:S01]  /*0be0*/  IADD3 R68, P1, R9, R60, RZ ;  /* 0x0000003c09447210 */ /* 0x000fe20007f3e0ff */
[----:B------:R-:W2:Y:S01]  /*0bf0*/  LDG.E.64.CONSTANT R74, desc[UR14][R74.64] ;  /* 0x0000000e4a4a7981 */ /* 0x000ea2000c1e9b00 */
[--C-:B---3--:R-:W-:Y:S02]  /*0c00*/  HADD2.F32 R0, -RZ, R16.reuse.H0_H0 ;  /* 0x20000010ff007230 */ /* 0x108fe40000004100 */
[----:B------:R-:W-:-:S03]  /*0c10*/  HADD2.F32 R144, -RZ, R16.H1_H1 ;  /* 0x30000010ff907230 */ /* 0x000fc60000004100 */
[----:B------:R-:W-:Y:S01]  /*0c20*/  FFMA.FTZ R21, R0, R0, RZ ;  /* 0x0000000000157223 */ /* 0x000fe200000100ff */
[----:B------:R-:W-:Y:S01]  /*0c30*/  FADD.FTZ R9, RZ, R0 ;  /* 0x00000000ff097221 */ /* 0x000fe20000010000 */
[--C-:B------:R-:W-:Y:S02]  /*0c40*/  HADD2.F32 R143, -RZ, R17.reuse.H0_H0 ;  /* 0x20000011ff8f7230 */ /* 0x100fe40000004100 */
[----:B------:R-:W-:Y:S01]  /*0c50*/  FFMA.FTZ R20, R144, R144, R21 ;  /* 0x0000009090147223 */ /* 0x000fe20000010015 */
[----:B------:R-:W-:Y:S01]  /*0c60*/  FADD.FTZ R16, R9, R144 ;  /* 0x0000009009107221 */ /* 0x000fe20000010000 */
[----:B------:R-:W-:Y:S02]  /*0c70*/  HADD2.F32 R142, -RZ, R17.H1_H1 ;  /* 0x30000011ff8e7230 */ /* 0x000fe40000004100 */
[----:B------:R-:W-:Y:S01]  /*0c80*/  FFMA.FTZ R17, R143, R143, R20 ;  /* 0x0000008f8f117223 */ /* 0x000fe20000010014 */
[----:B------:R-:W-:Y:S01]  /*0c90*/  FADD.FTZ R9, R16, R143 ;  /* 0x0000008f10097221 */ /* 0x000fe20000010000 */
[----:B----4-:R-:W-:-:S02]  /*0ca0*/  HADD2.F32 R141, -RZ, R138.H0_H0 ;  /* 0x2000008aff8d7230 */ /* 0x010fc40000004100 */
        /* <DEDUP_REMOVED lines=11> */
[--C-:B-----5:R-:W-:Y:S01]  /*0d60*/  HADD2.F32 R41, -RZ, R136.reuse.H0_H0 ;  /* 0x20000088ff297230 */ /* 0x120fe20000004100 */
[----:B------:R-:W-:Y:S01]  /*0d70*/  IADD3 R65, R71, 0x20800, RZ ;  /* 0x0002080047417810 */ /* 0x000fe20007ffe0ff */
[----:B------:R-:W-:Y:S01]  /*0d80*/  FFMA.FTZ R20, R139, R139, R20 ;  /* 0x0000008b8b147223 */ /* 0x000fe20000010014 */
[----:B------:R-:W-:Y:S01]  /*0d90*/  IADD3 R69, R71, 0x1b800, RZ ;  /* 0x0001b80047457810 */ /* 0x000fe20007ffe0ff */
[----:B------:R-:W-:Y:S01]  /*0da0*/  FADD.FTZ R16, R16, R139 ;  /* 0x0000008b10107221 */ /* 0x000fe20000010000 */
[----:B------:R-:W-:Y:S01]  /*0db0*/  HADD2.F32 R138, -RZ, R136.H1_H1 ;  /* 0x30000088ff8a7230 */ /* 0x000fe20000004100 */
[-C--:B------:R-:W-:Y:S01]  /*0dc0*/  IADD3 R65, P0, R65, R60.reuse, RZ ;  /* 0x0000003c41417210 */ /* 0x080fe20007f1e0ff */
[----:B------:R-:W-:Y:S01]  /*0dd0*/  FFMA.FTZ R17, R41, R41, R20 ;  /* 0x0000002929117223 */ /* 0x000fe20000010014 */
[----:B------:R-:W-:Y:S01]  /*0de0*/  IADD3 R69, P2, R69, R60, RZ ;  /* 0x0000003c45457210 */ /* 0x000fe20007f5e0ff */
[----:B------:R-:W-:Y:S01]  /*0df0*/  FADD.FTZ R9, R16, R41 ;  /* 0x0000002910097221 */ /* 0x000fe20000010000 */
[--C-:B------:R-:W-:Y:S01]  /*0e00*/  HADD2.F32 R40, -RZ, R137.reuse.H0_H0 ;  /* 0x20000089ff287230 */ /* 0x100fe20000004100 */
[----:B------:R-:W-:Y:S01]  /*0e10*/  IADD3.X R28, RZ, R8, RZ, P0, !PT ;  /* 0x00000008ff1c7210 */ /* 0x000fe200007fe4ff */
[----:B------:R-:W-:Y:S01]  /*0e20*/  FFMA.FTZ R17, R138, R138, R17 ;  /* 0x0000008a8a117223 */ /* 0x000fe20000010011 */
[----:B------:R-:W-:Y:S01]  /*0e30*/  IADD3.X R44, RZ, R8, RZ, P2, !PT ;  /* 0x00000008ff2c7210 */ /* 0x000fe200017fe4ff */
[----:B------:R-:W-:Y:S01]  /*0e40*/  FADD.FTZ R9, R9, R138 ;  /* 0x0000008a09097221 */ /* 0x000fe20000010000 */
[----:B------:R-:W-:Y:S01]  /*0e50*/  LEA R76, P0, R69, UR12, 0x1 ;  /* 0x0000000c454c7c11 */ /* 0x000fe2000f8008ff */
[----:B------:R-:W-:-:S02]  /*0e60*/  HADD2.F32 R137, -RZ, R137.H1_H1 ;  /* 0x30000089ff897230 */ /* 0x000fc40000004100 */
[----:B------:R-:W-:Y:S01]  /*0e70*/  FFMA.FTZ R16, R40, R40, R17 ;  /* 0x0000002828107223 */ /* 0x000fe20000010011 */
[--C-:B--2---:R-:W-:Y:S01]  /*0e80*/  HADD2.F32 R20, -RZ, R12.reuse.H0_H0 ;  /* 0x2000000cff147230 */ /* 0x104fe20000004100 */
[----:B------:R-:W-:Y:S01]  /*0e90*/  LEA.HI.X R77, R69, UR13, R44, 0x1, P0 ;  /* 0x0000000d454d7c11 */ /* 0x000fe200080f0c2c */
[----:B------:R-:W-:Y:S02]  /*0ea0*/  HADD2.F32 R136, -RZ, R12.H1_H1 ;  /* 0x3000000cff887230 */ /* 0x000fe40000004100 */
[----:B------:R-:W-:Y:S01]  /*0eb0*/  FADD.FTZ R12, R9, R40 ;  /* 0x00000028090c7221 */ /* 0x000fe20000010000 */
[----:B------:R-:W-:Y:S01]  /*0ec0*/  FFMA.FTZ R16, R137, R137, R16 ;  /* 0x0000008989107223 */ /* 0x000fe20000010010 */
[--C-:B------:R-:W-:Y:S02]  /*0ed0*/  HADD2.F32 R135, -RZ, R13.reuse.H0_H0 ;  /* 0x2000000dff877230 */ /* 0x100fe40000004100 */
[----:B------:R-:W-:Y:S01]  /*0ee0*/  FADD.FTZ R12, R12, R137 ;  /* 0x000000890c0c7221 */ /* 0x000fe20000010000 */
[----:B------:R-:W-:Y:S01]  /*0ef0*/  HADD2.F32 R134, -RZ, R13.H1_H1 ;  /* 0x3000000dff867230 */ /* 0x000fe20000004100 */
[----:B------:R-:W2:Y:S01]  /*0f00*/  LDG.E.64.CONSTANT R76, desc[UR14][R76.64] ;  /* 0x0000000e4c4c7981 */ /* 0x000ea2000c1e9b00 */
[----:B------:R-:W-:Y:S01]  /*0f10*/  FFMA.FTZ R13, R20, R20, R16 ;  /* 0x00000014140d7223 */ /* 0x000fe20000010010 */
[----:B------:R-:W-:Y:S01]  /*0f20*/  FADD.FTZ R9, R12, R20 ;  /* 0x000000140c097221 */ /* 0x000fe20000010000 */
[--C-:B------:R-:W-:Y:S01]  /*0f30*/  HADD2.F32 R133, -RZ, R4.reuse.H0_H0 ;  /* 0x20000004ff857230 */ /* 0x100fe20000004100 */
[----:B------:R-:W-:Y:S01]  /*0f40*/  IADD3.X R37, RZ, R8, RZ, P1, !PT ;  /* 0x00000008ff257210 */ /* 0x000fe20000ffe4ff */
[----:B------:R-:W-:Y:S01]  /*0f50*/  FFMA.FTZ R12, R136, R136, R13 ;  /* 0x00000088880c7223 */ /* 0x000fe2000001000d */
[----:B------:R-:W-:Y:S01]  /*0f60*/  HADD2.F32 R132, -RZ, R4.H1_H1 ;  /* 0x30000004ff847230 */ /* 0x000fe20000004100 */
[----:B------:R-:W-:Y:S01]  /*0f70*/  LEA R78, P0, R68, UR12, 0x1 ;  /* 0x0000000c444e7c11 */ /* 0x000fe2000f8008ff */
[----:B------:R-:W-:Y:S01]  /*0f80*/  FADD.FTZ R4, R9, R136 ;  /* 0x0000008809047221 */ /* 0x000fe20000010000 */
[----:B------:R-:W-:-:S02]  /*0f90*/  HADD2.F32 R131, -RZ, R5.H0_H0 ;  /* 0x20000005ff837230 */ /* 0x000fc40000004100 */
[----:B------:R-:W-:Y:S01]  /*0fa0*/  FFMA.FTZ R9, R135, R135, R12 ;  /* 0x0000008787097223 */ /* 0x000fe2000001000c */
[----:B------:R-:W-:Y:S01]  /*0fb0*/  HADD2.F32 R130, -RZ, R5.H1_H1 ;  /* 0x30000005ff827230 */ /* 0x000fe20000004100 */
[----:B------:R-:W-:Y:S01]  /*0fc0*/  LEA.HI.X R79, R68, UR13, R37, 0x1, P0 ;  /* 0x0000000d444f7c11 */ /* 0x000fe200080f0c25 */
[----:B------:R-:W-:Y:S01]  /*0fd0*/  FADD.FTZ R5, R4, R135 ;  /* 0x0000008704057221 */ /* 0x000fe20000010000 */
[----:B------:R-:W-:Y:S01]  /*0fe0*/  FFMA.FTZ R12, R134, R134, R9 ;  /* 0x00000086860c7223 */ /* 0x000fe20000010009 */
[----:B------:R-:W-:Y:S02]  /*0ff0*/  IADD3 R67, R71, 0x1e000, RZ ;  /* 0x0001e00047437810 */ /* 0x000fe40007ffe0ff */
[----:B------:R-:W-:Y:S01]  /*1000*/  FADD.FTZ R4, R5, R134 ;  /* 0x0000008605047221 */ /* 0x000fe20000010000 */
[----:B------:R-:W3:Y:S01]  /*1010*/  LDG.E.64.CONSTANT R78, desc[UR14][R78.64] ;  /* 0x0000000e4e4e7981 */ /* 0x000ee2000c1e9b00 */
[----:B------:R-:W-:Y:S01]  /*1020*/  FFMA.FTZ R9, R133, R133, R12 ;  /* 0x0000008585097223 */ /* 0x000fe2000001000c */
[----:B------:R-:W-:Y:S01]  /*1030*/  IADD3 R67, P5, R67, R60, RZ ;  /* 0x0000003c43437210 */ /* 0x000fe20007fbe0ff */
[----:B------:R-:W-:-:S02]  /*1040*/  FADD.FTZ R5, R4, R133 ;  /* 0x0000008504057221 */ /* 0x000fc40000010000 */
[----:B------:R-:W-:Y:S01]  /*1050*/  FFMA.FTZ R12, R132, R132, R9 ;  /* 0x00000084840c7223 */ /* 0x000fe20000010009 */
[----:B------:R-:W-:Y:S01]  /*1060*/  IADD3.X R36, RZ, R8, RZ, P5, !PT ;  /* 0x00000008ff247210 */ /* 0x000fe20002ffe4ff */
[----:B------:R-:W-:Y:S01]  /*1070*/  FADD.FTZ R4, R5, R132 ;  /* 0x0000008405047221 */ /* 0x000fe20000010000 */
[----:B------:R-:W-:Y:S01]  /*1080*/  LEA R80, P0, R67, UR12, 0x1 ;  /* 0x0000000c43507c11 */ /* 0x000fe2000f8008ff */
[----:B------:R-:W-:Y:S02]  /*1090*/  FFMA.FTZ R9, R131, R131, R12 ;  /* 0x0000008383097223 */ /* 0x000fe4000001000c */
[----:B------:R-:W-:Y:S01]  /*10a0*/  FADD.FTZ R5, R4, R131 ;  /* 0x0000008304057221 */ /* 0x000fe20000010000 */
[----:B------:R-:W-:Y:S01]  /*10b0*/  LEA.HI.X R81, R67, UR13, R36, 0x1, P0 ;  /* 0x0000000d43517c11 */ /* 0x000fe200080f0c24 */
[--C-:B------:R-:W-:Y:S02]  /*10c0*/  HADD2.F32 R129, -RZ, R58.reuse.H0_H0 ;  /* 0x2000003aff817230 */ /* 0x100fe40000004100 */
[----:B------:R-:W-:Y:S01]  /*10d0*/  FFMA.FTZ R12, R130, R130, R9 ;  /* 0x00000082820c7223 */ /* 0x000fe20000010009 */
[----:B------:R-:W-:Y:S01]  /*10e0*/  FADD.FTZ R4, R5, R130 ;  /* 0x0000008205047221 */ /* 0x000fe20000010000 */
[----:B------:R-:W-:Y:S01]  /*10f0*/  HADD2.F32 R128, -RZ, R58.H1_H1 ;  /* 0x3000003aff807230 */ /* 0x000fe20000004100 */
[----:B------:R-:W4:Y:S01]  /*1100*/  LDG.E.64.CONSTANT R80, desc[UR14][R80.64] ;  /* 0x0000000e50507981 */ /* 0x000f22000c1e9b00 */
[----:B------:R-:W-:Y:S01]  /*1110*/  FFMA.FTZ R9, R129, R129, R12 ;  /* 0x0000008181097223 */ /* 0x000fe2000001000c */
[----:B------:R-:W-:Y:S01]  /*1120*/  FADD.FTZ R5, R4, R129 ;  /* 0x0000008104057221 */ /* 0x000fe20000010000 */
[--C-:B------:R-:W-:Y:S01]  /*1130*/  HADD2.F32 R127, -RZ, R59.reuse.H0_H0 ;  /* 0x2000003bff7f7230 */ /* 0x100fe20000004100 */
[----:B------:R-:W-:Y:S01]  /*1140*/  IADD3.X R32, RZ, R8, RZ, P4, !PT ;  /* 0x00000008ff207210 */ /* 0x000fe200027fe4ff */
[----:B------:R-:W-:Y:S01]  /*1150*/  FFMA.FTZ R12, R128, R128, R9 ;  /* 0x00000080800c7223 */ /* 0x000fe20000010009 */
[----:B------:R-:W-:Y:S01]  /*1160*/  LEA R82, P0, R66, UR12, 0x1 ;  /* 0x0000000c42527c11 */ /* 0x000fe2000f8008ff */
[----:B------:R-:W-:Y:S01]  /*1170*/  FADD.FTZ R4, R5, R128 ;  /* 0x0000008005047221 */ /* 0x000fe20000010000 */
[----:B------:R-:W-:-:S02]  /*1180*/  HADD2.F32 R59, -RZ, R59.H1_H1 ;  /* 0x3000003bff3b7230 */ /* 0x000fc40000004100 */
[----:B------:R-:W-:Y:S01]  /*1190*/  FFMA.FTZ R12, R127, R127, R12 ;  /* 0x0000007f7f0c7223 */ /* 0x000fe2000001000c */
[----:B------:R-:W-:Y:S01]  /*11a0*/  LEA.HI.X R83, R66, UR13, R32, 0x1, P0 ;  /* 0x0000000d42537c11 */ /* 0x000fe200080f0c20 */
[----:B------:R-:W-:Y:S01]  /*11b0*/  FADD.FTZ R4, R4, R127 ;  /* 0x0000007f04047221 */ /* 0x000fe20000010000 */
[--C-:B------:R-:W-:Y:S02]  /*11c0*/  HADD2.F32 R58, -RZ, R54.reuse.H0_H0 ;  /* 0x20000036ff3a7230 */ /* 0x100fe40000004100 */
[----:B------:R-:W-:Y:S01]  /*11d0*/  FFMA.FTZ R9, R59, R59, R12 ;  /* 0x0000003b3b097223 */ /* 0x000fe2000001000c */
[----:B------:R-:W-:Y:S01]  /*11e0*/  FADD.FTZ R5, R4, R59 ;  /* 0x0000003b04057221 */ /* 0x000fe20000010000 */
[----:B------:R-:W-:Y:S01]  /*11f0*/  HADD2.F32 R57, -RZ, R54.H1_H1 ;  /* 0x30000036ff397230 */ /* 0x000fe20000004100 */
[----:B------:R-:W5:Y:S01]  /*1200*/  LDG.E.64.CONSTANT R82, desc[UR14][R82.64] ;  /* 0x0000000e52527981 */ /* 0x000f62000c1e9b00 */
[----:B------:R-:W-:Y:S01]  /*1210*/  FFMA.FTZ R12, R58, R58, R9 ;  /* 0x0000003a3a0c7223 */ /* 0x000fe20000010009 */
[----:B------:R-:W-:Y:S01]  /*1220*/  FADD.FTZ R4, R5, R58 ;  /* 0x0000003a05047221 */ /* 0x000fe20000010000 */
[--C-:B------:R-:W-:Y:S01]  /*1230*/  HADD2.F32 R56, -RZ, R55.reuse.H0_H0 ;  /* 0x20000037ff387230 */ /* 0x100fe20000004100 */
[----:B------:R-:W-:Y:S01]  /*1240*/  LEA R84, P0, R65, UR12, 0x1 ;  /* 0x0000000c41547c11 */ /* 0x000fe2000f8008ff */
[----:B------:R-:W-:Y:S01]  /*1250*/  FFMA.FTZ R9, R57, R57, R12 ;  /* 0x0000003939097223 */ /* 0x000fe2000001000c */
[----:B------:R-:W-:Y:S01]  /*1260*/  FADD.FTZ R5, R4, R57 ;  /* 0x0000003904057221 */ /* 0x000fe20000010000 */
[----:B------:R-:W-:Y:S01]  /*1270*/  HADD2.F32 R55, -RZ, R55.H1_H1 ;  /* 0x30000037ff377230 */ /* 0x000fe20000004100 */
[----:B------:R-:W-:Y:S01]  /*1280*/  LEA.HI.X R85, R65, UR13, R28, 0x1, P0 ;  /* 0x0000000d41557c11 */ /* 0x000fe200080f0c1c */
[----:B------:R-:W-:Y:S01]  /*1290*/  FFMA.FTZ R12, R56, R56, R9 ;  /* 0x00000038380c7223 */ /* 0x000fe20000010009 */
[----:B------:R-:W-:Y:S01]  /*12a0*/  FADD.FTZ R4, R5, R56 ;  /* 0x0000003805047221 */ /* 0x000fe20000010000 */
[--C-:B------:R-:W-:Y:S01]  /*12b0*/  HADD2.F32 R54, -RZ, R50.reuse.H0_H0 ;  /* 0x20000032ff367230 */ /* 0x100fe20000004100 */
[----:B------:R-:W-:Y:S01]  /*12c0*/  IADD3 R25, R71, 0x21c00, RZ ;  /* 0x00021c0047197810 */ /* 0x000fe20007ffe0ff */
[----:B------:R-:W-:Y:S01]  /*12d0*/  FFMA.FTZ R9, R55, R55, R12 ;  /* 0x0000003737097223 */ /* 0x000fe2000001000c */
[----:B------:R-:W-:Y:S01]  /*12e0*/  FADD.FTZ R5, R4, R55 ;  /* 0x0000003704057221 */ /* 0x000fe20000010000 */
[----:B------:R-:W-:Y:S01]  /*12f0*/  HADD2.F32 R53, -RZ, R50.H1_H1 ;  /* 0x30000032ff357230 */ /* 0x000fe20000004100 */
[----:B------:R-:W5:Y:S01]  /*1300*/  LDG.E.64.CONSTANT R84, desc[UR14][R84.64] ;  /* 0x0000000e54547981 */ /* 0x000f62000c1e9b00 */
[----:B------:R-:W-:Y:S01]  /*1310*/  FFMA.FTZ R12, R54, R54, R9 ;  /* 0x00000036360c7223 */ /* 0x000fe20000010009 */
[----:B------:R-:W-:Y:S01]  /*1320*/  IADD3 R64, P3, R25, R60, RZ ;  /* 0x0000003c19407210 */ /* 0x000fe20007f7e0ff */
[----:B------:R-:W-:Y:S01]  /*1330*/  FADD.FTZ R4, R5, R54 ;  /* 0x0000003605047221 */ /* 0x000fe20000010000 */
[----:B------:R-:W-:-:S02]  /*1340*/  HADD2.F32 R52, -RZ, R51.H0_H0 ;  /* 0x20000033ff347230 */ /* 0x000fc40000004100 */
[----:B------:R-:W-:Y:S01]  /*1350*/  FFMA.FTZ R9, R53, R53, R12 ;  /* 0x0000003535097223 */ /* 0x000fe2000001000c */
[----:B------:R-:W-:Y:S01]  /*1360*/  IADD3.X R13, RZ, R8, RZ, P3, !PT ;  /* 0x00000008ff0d7210 */ /* 0x000fe20001ffe4ff */
[----:B------:R-:W-:Y:S01]  /*1370*/  FADD.FTZ R5, R4, R53 ;  /* 0x0000003504057221 */ /* 0x000fe20000010000 */
[----:B------:R-:W-:Y:S01]  /*1380*/  LEA R86, P0, R64, UR12, 0x1 ;  /* 0x0000000c40567c11 */ /* 0x000fe2000f8008ff */
[----:B------:R-:W-:Y:S02]  /*1390*/  HADD2.F32 R51, -RZ, R51.H1_H1 ;  /* 0x30000033ff337230 */ /* 0x000fe40000004100 */
[----:B------:R-:W-:Y:S01]  /*13a0*/  FFMA.FTZ R12, R52, R52, R9 ;  /* 0x00000034340c7223 */ /* 0x000fe20000010009 */
[----:B------:R-:W-:Y:S01]  /*13b0*/  FADD.FTZ R4, R5, R52 ;  /* 0x0000003405047221 */ /* 0x000fe20000010000 */
[----:B------:R-:W-:Y:S01]  /*13c0*/  LEA.HI.X R87, R64, UR13, R13, 0x1, P0 ;  /* 0x0000000d40577c11 */ /* 0x000fe200080f0c0d */
[----:B------:R-:W-:Y:S01]  /*13d0*/  STL [R1+0x14], R44 ;  /* 0x0000142c01007387 */ /* 0x000fe20000100800 */
[----:B------:R-:W-:-:S02]  /*13e0*/  HADD2.F32 R50, -RZ, R46.H0_H0 ;  /* 0x2000002eff327230 */ /* 0x000fc40000004100 */
[----:B------:R-:W-:Y:S01]  /*13f0*/  FFMA.FTZ R9, R51, R51, R12 ;  /* 0x0000003333097223 */ /* 0x000fe2000001000c */
[----:B------:R-:W-:Y:S01]  /*1400*/  IADD3 R63, R71, 0x23000, RZ ;  /* 0x00023000473f7810 */ /* 0x000fe20007ffe0ff */
[----:B------:R-:W-:Y:S01]  /*1410*/  STL [R1+0x18], R37 ;  /* 0x0000182501007387 */ /* 0x000fe20000100800 */
[----:B------:R-:W-:Y:S01]  /*1420*/  FADD.FTZ R5, R4, R51 ;  /* 0x0000003304057221 */ /* 0x000fe20000010000 */
[----:B------:R-:W-:Y:S02]  /*1430*/  HADD2.F32 R49, -RZ, R46.H1_H1 ;  /* 0x3000002eff317230 */ /* 0x000fe40000004100 */
[----:B------:R-:W-:Y:S01]  /*1440*/  STL [R1+0x1c], R36 ;  /* 0x00001c2401007387 */ /* 0x000fe20000100800 */
[----:B------:R-:W-:-:S03]  /*1450*/  FFMA.FTZ R12, R50, R50, R9 ;  /* 0x00000032320c7223 */ /* 0x000fc60000010009 */
[----:B------:R-:W-:Y:S01]  /*1460*/  STL [R1+0x28], R32 ;  /* 0x0000282001007387 */ /* 0x000fe20000100800 */
[----:B------:R-:W-:Y:S01]  /*1470*/  IADD3 R63, P2, R63, R60, RZ ;  /* 0x0000003c3f3f7210 */ /* 0x000fe20007f5e0ff */
[----:B------:R-:W-:Y:S02]  /*1480*/  FADD.FTZ R4, R5, R50 ;  /* 0x0000003205047221 */ /* 0x000fe40000010000 */
[----:B------:R-:W-:Y:S04]  /*1490*/  STL [R1], R45 ;  /* 0x0000002d01007387 */ /* 0x000fe80000100800 */
[----:B------:R-:W5:Y:S01]  /*14a0*/  LDG.E.64.CONSTANT R86, desc[UR14][R86.64] ;  /* 0x0000000e56567981 */ /* 0x000f62000c1e9b00 */
[----:B------:R-:W-:-:S03]  /*14b0*/  HADD2.F32 R48, -RZ, R47.H0_H0 ;  /* 0x2000002fff307230 */ /* 0x000fc60000004100 */
[----:B------:R-:W-:Y:S01]  /*14c0*/  STL [R1+0x2c], R28 ;  /* 0x00002c1c01007387 */ /* 0x000fe20000100800 */
[----:B------:R-:W-:-:S03]  /*14d0*/  FFMA.FTZ R9, R49, R49, R12 ;  /* 0x0000003131097223 */ /* 0x000fc6000001000c */
[----:B------:R-:W-:Y:S01]  /*14e0*/  STL [R1+0x4], R41 ;  /* 0x0000042901007387 */ /* 0x000fe20000100800 */
[----:B------:R-:W-:-:S03]  /*14f0*/  LEA R88, P0, R63, UR12, 0x1 ;  /* 0x0000000c3f587c11 */ /* 0x000fc6000f8008ff */
[----:B------:R-:W-:Y:S01]  /*1500*/  STL [R1+0x8], R40 ;  /* 0x0000082801007387 */ /* 0x000fe20000100800 */
[----:B------:R-:W-:-:S03]  /*1510*/  FADD.FTZ R5, R4, R49 ;  /* 0x0000003104057221 */ /* 0x000fc60000010000 */
[----:B------:R-:W-:Y:S01]  /*1520*/  STL [R1+0xc], R20 ;  /* 0x00000c1401007387 */ /* 0x000fe20000100800 */
[----:B------:R-:W-:-:S03]  /*1530*/  HADD2.F32 R47, -RZ, R47.H1_H1 ;  /* 0x3000002fff2f7230 */ /* 0x000fc60000004100 */
[----:B------:R0:W-:Y:S01]  /*1540*/  STL [R1+0x30], R13 ;  /* 0x0000300d01007387 */ /* 0x0001e20000100800 */
[----:B------:R-:W-:Y:S01]  /*1550*/  FFMA.FTZ R12, R48, R48, R9 ;  /* 0x00000030300c7223 */ /* 0x000fe20000010009 */
[----:B------:R-:W-:Y:S01]  /*1560*/  FADD.FTZ R4, R5, R48 ;  /* 0x0000003005047221 */ /* 0x000fe20000010000 */
[----:B------:R-:W-:Y:S01]  /*1570*/  HADD2.F32 R46, -RZ, R42.H0_H0 ;  /* 0x2000002aff2e7230 */ /* 0x000fe20000004100 */
[----:B0-----:R-:W-:Y:S01]  /*1580*/  IADD3.X R13, RZ, R8, RZ, P2, !PT ;  /* 0x00000008ff0d7210 */ /* 0x001fe200017fe4ff */
[----:B------:R-:W-:-:S03]  /*1590*/  FFMA.FTZ R9, R47, R47, R12 ;  /* 0x0000002f2f097223 */ /* 0x000fc6000001000c */
[----:B------:R-:W-:Y:S01]  /*15a0*/  LEA.HI.X R89, R63, UR13, R13, 0x1, P0 ;  /* 0x0000000d3f597c11 */ /* 0x000fe200080f0c0d */
[----:B------:R-:W-:Y:S01]  /*15b0*/  FADD.FTZ R5, R4, R47 ;  /* 0x0000002f04057221 */ /* 0x000fe20000010000 */
[----:B------:R-:W-:Y:S01]  /*15c0*/  IADD3 R29, R71, 0x24400, RZ ;  /* 0x00024400471d7810 */ /* 0x000fe20007ffe0ff */
[----:B------:R-:W-:Y:S02]  /*15d0*/  HADD2.F32 R45, -RZ, R42.H1_H1 ;  /* 0x3000002aff2d7230 */ /* 0x000fe40000004100 */
[----:B------:R-:W-:Y:S01]  /*15e0*/  FFMA.FTZ R12, R46, R46, R9 ;  /* 0x0000002e2e0c7223 */ /* 0x000fe20000010009 */
[----:B------:R-:W5:Y:S01]  /*15f0*/  LDG.E.64.CONSTANT R88, desc[UR14][R88.64] ;  /* 0x0000000e58587981 */ /* 0x000f62000c1e9b00 */
[----:B------:R-:W-:Y:S01]  /*1600*/  IADD3 R62, P1, R29, R60, RZ ;  /* 0x0000003c1d3e7210 */ /* 0x000fe20007f3e0ff */
[----:B------:R-:W-:Y:S01]  /*1610*/  FADD.FTZ R4, R5, R46 ;  /* 0x0000002e05047221 */ /* 0x000fe20000010000 */
[--C-:B------:R-:W-:Y:S01]  /*1620*/  HADD2.F32 R44, -RZ, R43.reuse.H0_H0 ;  /* 0x2000002bff2c7230 */ /* 0x100fe20000004100 */
[----:B------:R0:W-:Y:S01]  /*1630*/  STL [R1+0x34], R13 ;  /* 0x0000340d01007387 */ /* 0x0001e20000100800 */
[----:B------:R-:W-:Y:S01]  /*1640*/  FFMA.FTZ R9, R45, R45, R12 ;  /* 0x0000002d2d097223 */ /* 0x000fe2000001000c */
[----:B------:R-:W-:Y:S01]  /*1650*/  LEA R90, P0, R62, UR12, 0x1 ;  /* 0x0000000c3e5a7c11 */ /* 0x000fe2000f8008ff */
[----:B------:R-:W-:Y:S01]  /*1660*/  FADD.FTZ R5, R4, R45 ;  /* 0x0000002d04057221 */ /* 0x000fe20000010000 */
[----:B------:R-:W-:-:S02]  /*1670*/  HADD2.F32 R43, -RZ, R43.H1_H1 ;  /* 0x3000002bff2b7230 */ /* 0x000fc40000004100 */
[----:B------:R-:W-:Y:S01]  /*1680*/  FFMA.FTZ R12, R44, R44, R9 ;  /* 0x0000002c2c0c7223 */ /* 0x000fe20000010009 */
[----:B0-----:R-:W-:Y:S01]  /*1690*/  IADD3.X R13, RZ, R8, RZ, P1, !PT ;  /* 0x00000008ff0d7210 */ /* 0x001fe20000ffe4ff */
[----:B------:R-:W-:Y:S01]  /*16a0*/  FADD.FTZ R4, R5, R44 ;  /* 0x0000002c05047221 */ /* 0x000fe20000010000 */
[--C-:B------:R-:W-:Y:S02]  /*16b0*/  HADD2.F32 R42, -RZ, R38.reuse.H0_H0 ;  /* 0x20000026ff2a7230 */ /* 0x100fe40000004100 */
[----:B------:R-:W-:Y:S01]  /*16c0*/  LEA.HI.X R91, R62, UR13, R13, 0x1, P0 ;  /* 0x0000000d3e5b7c11 */ /* 0x000fe200080f0c0d */
[----:B------:R-:W-:Y:S01]  /*16d0*/  FFMA.FTZ R9, R43, R43, R12 ;  /* 0x0000002b2b097223 */ /* 0x000fe2000001000c */
[----:B------:R-:W-:Y:S01]  /*16e0*/  IADD3 R61, R71, 0x25800, RZ ;  /* 0x00025800473d7810 */ /* 0x000fe20007ffe0ff */
[----:B------:R-:W-:Y:S01]  /*16f0*/  FADD.FTZ R5, R4, R43 ;  /* 0x0000002b04057221 */ /* 0x000fe20000010000 */
        /* <DEDUP_REMOVED lines=10> */
[----:B------:R-:W-:Y:S01]  /*17a0*/  IADD3 R33, R71, 0x26c00, RZ ;  /* 0x00026c0047217810 */ /* 0x000fe20007ffe0ff */
[----:B------:R-:W-:-:S02]  /*17b0*/  HADD2.F32 R39, -RZ, R39.H1_H1 ;  /* 0x30000027ff277230 */ /* 0x000fc40000004100 */
[----:B------:R-:W-:Y:S01]  /*17c0*/  FFMA.FTZ R12, R40, R40, R9 ;  /* 0x00000028280c7223 */ /* 0x000fe20000010009 */
[----:B0-----:R-:W-:Y:S01]  /*17d0*/  IADD3.X R13, RZ, R8, RZ, P5, !PT ;  /* 0x00000008ff0d7210 */ /* 0x001fe20002ffe4ff */
[----:B------:R-:W-:Y:S01]  /*17e0*/  FADD.FTZ R4, R5, R40 ;  /* 0x0000002805047221 */ /* 0x000fe20000010000 */
[----:B------:R-:W-:Y:S02]  /*17f0*/  IADD3 R60, P4, R33, R60, RZ ;  /* 0x0000003c213c7210 */ /* 0x000fe40007f9e0ff */
[----:B------:R-:W-:Y:S01]  /*1800*/  LEA.HI.X R93, R61, UR13, R13, 0x1, P0 ;  /* 0x0000000d3d5d7c11 */ /* 0x000fe200080f0c0d */
[--C-:B------:R-:W-:Y:S02]  /*1810*/  HADD2.F32 R38, -RZ, R34.reuse.H0_H0 ;  /* 0x20000022ff267230 */ /* 0x100fe40000004100 */
[----:B------:R-:W-:Y:S01]  /*1820*/  FFMA.FTZ R9, R39, R39, R12 ;  /* 0x0000002727097223 */ /* 0x000fe2000001000c */
[----:B------:R-:W-:Y:S01]  /*1830*/  FADD.FTZ R5, R4, R39 ;  /* 0x0000002704057221 */ /* 0x000fe20000010000 */
[----:B------:R0:W-:Y:S01]  /*1840*/  STL [R1+0x40], R13 ;  /* 0x0000400d01007387 */ /* 0x0001e20000100800 */
[----:B------:R-:W-:-:S03]  /*1850*/  HADD2.F32 R37, -RZ, R34.H1_H1 ;  /* 0x30000022ff257230 */ /* 0x000fc60000004100 */
[----:B------:R-:W5:Y:S01]  /*1860*/  LDG.E.64.CONSTANT R92, desc[UR14][R92.64] ;  /* 0x0000000e5c5c7981 */ /* 0x000f62000c1e9b00 */
[----:B------:R-:W-:Y:S01]  /*1870*/  FADD.FTZ R4, R5, R38 ;  /* 0x0000002605047221 */ /* 0x000fe20000010000 */
[--C-:B------:R-:W-:Y:S01]  /*1880*/  HADD2.F32 R36, -RZ, R35.reuse.H0_H0 ;  /* 0x20000023ff247230 */ /* 0x100fe20000004100 */
[----:B0-----:R-:W-:Y:S01]  /*1890*/  IADD3.X R13, RZ, R8, RZ, P4, !PT ;  /* 0x00000008ff0d7210 */ /* 0x001fe200027fe4ff */
[----:B------:R-:W-:Y:S01]  /*18a0*/  FFMA.FTZ R8, R38, R38, R9 ;  /* 0x0000002626087223 */ /* 0x000fe20000010009 */
[----:B------:R-:W-:Y:S01]  /*18b0*/  LEA R94, P0, R60, UR12, 0x1 ;  /* 0x0000000c3c5e7c11 */ /* 0x000fe2000f8008ff */
[----:B------:R-:W-:Y:S02]  /*18c0*/  FADD.FTZ R5, R4, R37 ;  /* 0x0000002504057221 */ /* 0x000fe40000010000 */
[----:B------:R-:W-:Y:S01]  /*18d0*/  FFMA.FTZ R9, R37, R37, R8 ;  /* 0x0000002525097223 */ /* 0x000fe20000010008 */
[----:B------:R-:W-:Y:S01]  /*18e0*/  HADD2.F32 R35, -RZ, R35.H1_H1 ;  /* 0x30000023ff237230 */ /* 0x000fe20000004100 */
[----:B------:R-:W-:Y:S01]  /*18f0*/  LEA.HI.X R95, R60, UR13, R13, 0x1, P0 ;  /* 0x0000000d3c5f7c11 */ /* 0x000fe200080f0c0d */
[----:B------:R-:W-:Y:S01]  /*1900*/  FADD.FTZ R4, R5, R36 ;  /* 0x0000002405047221 */ /* 0x000fe20000010000 */
[----:B------:R-:W-:Y:S01]  /*1910*/  FFMA.FTZ R8, R36, R36, R9 ;  /* 0x0000002424087223 */ /* 0x000fe20000010009 */
[----:B------:R-:W-:-:S02]  /*1920*/  HADD2.F32 R34, -RZ, R30.H0_H0 ;  /* 0x2000001eff227230 */ /* 0x000fc40000004100 */
[----:B------:R-:W-:Y:S01]  /*1930*/  FADD.FTZ R5, R4, R35 ;  /* 0x0000002304057221 */ /* 0x000fe20000010000 */
[----:B------:R-:W-:Y:S01]  /*1940*/  FFMA.FTZ R9, R35, R35, R8 ;  /* 0x0000002323097223 */ /* 0x000fe20000010008 */
[----:B------:R-:W-:Y:S01]  /*1950*/  HADD2.F32 R33, -RZ, R30.H1_H1 ;  /* 0x3000001eff217230 */ /* 0x000fe20000004100 */
[----:B------:R-:W5:Y:S01]  /*1960*/  LDG.E.64.CONSTANT R94, desc[UR14][R94.64] ;  /* 0x0000000e5e5e7981 */ /* 0x000f62000c1e9b00 */
[----:B------:R-:W-:Y:S01]  /*1970*/  FADD.FTZ R4, R5, R34 ;  /* 0x0000002205047221 */ /* 0x000fe20000010000 */
[----:B------:R-:W-:Y:S01]  /*1980*/  FFMA.FTZ R8, R34, R34, R9 ;  /* 0x0000002222087223 */ /* 0x000fe20000010009 */
[--C-:B------:R-:W-:Y:S02]  /*1990*/  HADD2.F32 R32, -RZ, R31.reuse.H0_H0 ;  /* 0x2000001fff207230 */ /* 0x100fe40000004100 */
[----:B------:R-:W-:Y:S01]  /*19a0*/  FADD.FTZ R5, R4, R33 ;  /* 0x0000002104057221 */ /* 0x000fe20000010000 */
[----:B------:R-:W-:Y:S01]  /*19b0*/  FFMA.FTZ R9, R33, R33, R8 ;  /* 0x0000002121097223 */ /* 0x000fe20000010008 */
[----:B------:R-:W-:-:S02]  /*19c0*/  HADD2.F32 R31, -RZ, R31.H1_H1 ;  /* 0x3000001fff1f7230 */ /* 0x000fc40000004100 */
[----:B------:R-:W-:Y:S01]  /*19d0*/  FADD.FTZ R4, R5, R32 ;  /* 0x0000002005047221 */ /* 0x000fe20000010000 */
[----:B------:R-:W-:Y:S01]  /*19e0*/  FFMA.FTZ R8, R32, R32, R9 ;  /* 0x0000002020087223 */ /* 0x000fe20000010009 */
[--C-:B------:R-:W-:Y:S02]  /*19f0*/  HADD2.F32 R30, -RZ, R26.reuse.H0_H0 ;  /* 0x2000001aff1e7230 */ /* 0x100fe40000004100 */
[----:B------:R-:W-:Y:S01]  /*1a00*/  FADD.FTZ R5, R4, R31 ;  /* 0x0000001f04057221 */ /* 0x000fe20000010000 */
[----:B------:R-:W-:Y:S01]  /*1a10*/  FFMA.FTZ R9, R31, R31, R8 ;  /* 0x0000001f1f097223 */ /* 0x000fe20000010008 */
[----:B------:R-:W-:Y:S02]  /*1a20*/  HADD2.F32 R29, -RZ, R26.H1_H1 ;  /* 0x3000001aff1d7230 */ /* 0x000fe40000004100 */
[----:B------:R-:W-:Y:S01]  /*1a30*/  FADD.FTZ R4, R5, R30 ;  /* 0x0000001e05047221 */ /* 0x000fe20000010000 */
[----:B------:R-:W-:Y:S01]  /*1a40*/  FFMA.FTZ R8, R30, R30, R9 ;  /* 0x0000001e1e087223 */ /* 0x000fe20000010009 */
[----:B------:R-:W-:-:S02]  /*1a50*/  HADD2.F32 R28, -RZ, R27.H0_H0 ;  /* 0x2000001bff1c7230 */ /* 0x000fc40000004100 */
[----:B------:R-:W-:Y:S01]  /*1a60*/  FADD.FTZ R5, R4, R29 ;  /* 0x0000001d04057221 */ /* 0x000fe20000010000 */
[----:B------:R-:W-:Y:S01]  /*1a70*/  FFMA.FTZ R9, R29, R29, R8 ;  /* 0x0000001d1d097223 */ /* 0x000fe20000010008 */
[----:B------:R-:W-:Y:S02]  /*1a80*/  HADD2.F32 R27, -RZ, R27.H1_H1 ;  /* 0x3000001bff1b7230 */ /* 0x000fe40000004100 */
        /* <DEDUP_REMOVED lines=38> */
[----:B------:R-:W-:Y:S01]  /*1cf0*/  HADD2.F32 R14, -RZ, R10.H0_H0 ;  /* 0x2000000aff0e7230 */ /* 0x000fe20000004100 */
[----:B------:R0:W-:Y:S01]  /*1d00*/  STL [R1+0x3c], R13 ;  /* 0x00003c0d01007387 */ /* 0x0001e20000100800 */
[----:B------:R-:W-:Y:S01]  /*1d10*/  FADD.FTZ R5, R4, R15 ;  /* 0x0000000f04057221 */ /* 0x000fe20000010000 */
[----:B------:R-:W-:Y:S01]  /*1d20*/  FFMA.FTZ R9, R15, R15, R8 ;  /* 0x0000000f0f097223 */ /* 0x000fe20000010008 */
[----:B------:R-:W-:-:S02]  /*1d30*/  HADD2.F32 R12, -RZ, R11.H0_H0 ;  /* 0x2000000bff0c7230 */ /* 0x000fc40000004100 */
[----:B------:R-:W-:Y:S01]  /*1d40*/  FADD.FTZ R4, R5, R14 ;  /* 0x0000000e05047221 */ /* 0x000fe20000010000 */
[----:B------:R-:W-:Y:S01]  /*1d50*/  FFMA.FTZ R8, R14, R14, R9 ;  /* 0x0000000e0e087223 */ /* 0x000fe20000010009 */
[----:B0-----:R-:W-:Y:S02]  /*1d60*/  HADD2.F32 R13, -RZ, R10.H1_H1 ;  /* 0x3000000aff0d7230 */ /* 0x001fe40000004100 */
[----:B------:R-:W-:-:S03]  /*1d70*/  HADD2.F32 R11, -RZ, R11.H1_H1 ;  /* 0x3000000bff0b7230 */ /* 0x000fc60000004100 */
[----:B------:R-:W-:Y:S01]  /*1d80*/  FFMA.FTZ R9, R13, R13, R8 ;  /* 0x0000000d0d097223 */ /* 0x000fe20000010008 */
[----:B------:R-:W-:-:S03]  /*1d90*/  FADD.FTZ R5, R4, R13 ;  /* 0x0000000d04057221 */ /* 0x000fc60000010000 */
        /* <DEDUP_REMOVED lines=50> */
[--C-:B--2---:R-:W-:Y:S02]  /*20c0*/  HADD2.F32 R75, -RZ, R76.reuse.H0_H0 ;  /* 0x2000004cff4b7230 */ /* 0x104fe40000004100 */
        /* <DEDUP_REMOVED lines=11> */
[----:B---3--:R-:W-:-:S02]  /*2180*/  HADD2.F32 R102, -RZ, R78.H0_H0 ;  /* 0x2000004eff667230 */ /* 0x008fc40000004100 */
        /* <DEDUP_REMOVED lines=11> */
[--C-:B----4-:R-:W-:Y:S02]  /*2240*/  HADD2.F32 R106, -RZ, R80.reuse.H0_H0 ;  /* 0x20000050ff6a7230 */ /* 0x110fe40000004100 */
        /* <DEDUP_REMOVED lines=11> */
[--C-:B-----5:R-:W-:Y:S02]  /*2300*/  HADD2.F32 R110, -RZ, R82.reuse.H0_H0 ;  /* 0x20000052ff6e7230 */ /* 0x120fe40000004100 */
        /* <DEDUP_REMOVED lines=11> */
[--C-:B------:R-:W-:Y:S01]  /*23c0*/  HADD2.F32 R114, -RZ, R84.reuse.H0_H0 ;  /* 0x20000054ff727230 */ /* 0x100fe20000004100 */
[----:B------:R-:W0:Y:S01]  /*23d0*/  S2R R80, SR_CgaCtaId ;  /* 0x0000000000507919 */ /* 0x000e220000008800 */
[----:B------:R-:W-:Y:S01]  /*23e0*/  FFMA.FTZ R77, R115, R115, R77 ;  /* 0x00000073734d7223 */ /* 0x000fe2000001004d */
[----:B------:R-:W-:Y:S01]  /*23f0*/  FADD.FTZ R76, R76, R115 ;  /* 0x000000734c4c7221 */ /* 0x000fe20000010000 */
[----:B------:R-:W-:Y:S01]  /*2400*/  HADD2.F32 R116, -RZ, R84.H1_H1 ;  /* 0x30000054ff747230 */ /* 0x000fe20000004100 */
[----:B------:R-:W1:Y:S01]  /*2410*/  LDC.64 R82, c[0x0][0x228] ;  /* 0x00008a00ff527b82 */ /* 0x000e620000000a00 */
        /* <DEDUP_REMOVED lines=14> */
[----:B------:R-:W-:Y:S02]  /*2500*/  HADD2.F32 R86, -RZ, R87.H0_H0 ;  /* 0x20000057ff567230 */ /* 0x000fe40000004100 */
[----:B------:R-:W-:-:S04]  /*2510*/  IMAD.WIDE.U32 R78, R148, -0x33333333, RZ ;  /* 0xcccccccd944e7825 */ /* 0x000fc800078e00ff */
[----:B------:R-:W-:Y:S01]  /*2520*/  FFMA.FTZ R77, R118, R118, R77 ;  /* 0x00000076764d7223 */ /* 0x000fe2000001004d */
[----:B------:R-:W-:Y:S01]  /*2530*/  FADD.FTZ R76, R76, R118 ;  /* 0x000000764c4c7221 */ /* 0x000fe20000010000 */
[----:B------:R-:W-:Y:S02]  /*2540*/  HADD2.F32 R119, -RZ, R87.H1_H1 ;  /* 0x30000057ff777230 */ /* 0x000fe40000004100 */
[----:B------:R-:W-:Y:S01]  /*2550*/  FFMA.FTZ R77, R86, R86, R77 ;  /* 0x00000056564d7223 */ /* 0x000fe2000001004d */
[----:B------:R-:W-:Y:S01]  /*2560*/  SHF.R.U32.HI R78, RZ, 0x6, R79 ;  /* 0x00000006ff4e7819 */ /* 0x000fe2000001164f */
[----:B------:R-:W-:Y:S01]  /*2570*/  FADD.FTZ R76, R76, R86 ;  /* 0x000000564c4c7221 */ /* 0x000fe20000010000 */
[----:B------:R-:W-:Y:S01]  /*2580*/  MOV R79, 0x400 ;  /* 0x00000400004f7802 */ /* 0x000fe20000000f00 */
[----:B------:R-:W-:Y:S02]  /*2590*/  HADD2.F32 R87, -RZ, R88.H0_H0 ;  /* 0x20000058ff577230 */ /* 0x000fe40000004100 */
[----:B------:R-:W-:Y:S01]  /*25a0*/  FFMA.FTZ R77, R119, R119, R77 ;  /* 0x00000077774d7223 */ /* 0x000fe2000001004d */
[----:B------:R-:W-:Y:S01]  /*25b0*/  FADD.FTZ R76, R76, R119 ;  /* 0x000000774c4c7221 */ /* 0x000fe20000010000 */
[----:B0-----:R-:W-:Y:S01]  /*25c0*/  LEA R79, R80, R79, 0x18 ;  /* 0x0000004f504f7211 */ /* 0x001fe200078ec0ff */
[----:B------:R-:W-:-:S02]  /*25d0*/  IMAD R80, R78, -0x50, R148 ;  /* 0xffffffb04e507824 */ /* 0x000fc400078e0294 */
[----:B------:R-:W-:Y:S01]  /*25e0*/  FFMA.FTZ R77, R87, R87, R77 ;  /* 0x00000057574d7223 */ /* 0x000fe2000001004d */
[----:B------:R-:W-:Y:S02]  /*25f0*/  HADD2.F32 R120, -RZ, R88.H1_H1 ;  /* 0x30000058ff787230 */ /* 0x000fe40000004100 */
[----:B------:R-:W-:Y:S01]  /*2600*/  FADD.FTZ R76, R76, R87 ;  /* 0x000000574c4c7221 */ /* 0x000fe20000010000 */
[----:B------:R-:W-:Y:S02]  /*2610*/  IMAD R79, R80, 0x28, R79 ;  /* 0x00000028504f7824 */ /* 0x000fe400078e024f */
[--C-:B------:R-:W-:Y:S02]  /*2620*/  HADD2.F32 R88, -RZ, R89.reuse.H0_H0 ;  /* 0x20000059ff587230 */ /* 0x100fe40000004100 */
[----:B------:R-:W-:Y:S01]  /*2630*/  FFMA.FTZ R77, R120, R120, R77 ;  /* 0x00000078784d7223 */ /* 0x000fe2000001004d */
[----:B------:R-:W-:Y:S01]  /*2640*/  FADD.FTZ R76, R76, R120 ;  /* 0x000000784c4c7221 */ /* 0x000fe20000010000 */
[----:B------:R-:W-:Y:S01]  /*2650*/  HADD2.F32 R121, -RZ, R89.H1_H1 ;  /* 0x30000059ff797230 */ /* 0x000fe20000004100 */
[----:B------:R-:W-:Y:S01]  /*2660*/  LEA R78, R78, R79, 0x3 ;  /* 0x0000004f4e4e7211 */ /* 0x000fe200078e18ff */
        /* <DEDUP_REMOVED lines=35> */
[----:B------:R-:W-:Y:S01]  /*28a0*/  ISETP.GT.U32.AND P0, PT, R148, 0x1f, PT ;  /* 0x0000001f9400780c */ /* 0x000fe20003f04070 */
[----:B------:R-:W-:Y:S02]  /*28b0*/  HADD2.F32 R95, -RZ, R95.H1_H1 ;  /* 0x3000005fff5f7230 */ /* 0x000fe40000004100 */
[----:B------:R-:W-:Y:S01]  /*28c0*/  FFMA.FTZ R77, R94, R94, R77 ;  /* 0x0000005e5e4d7223 */ /* 0x000fe2000001004d */
[----:B------:R-:W-:Y:S01]  /*28d0*/  FADD.FTZ R76, R76, R94 ;  /* 0x0000005e4c4c7221 */ /* 0x000fe20000010000 */
[----:B------:R-:W-:-:S02]  /*28e0*/  USHF.L.U32 UR17, UR10, 0x3, URZ ;  /* 0x000000030a117899 */ /* 0x000fc4000800063f */
[----:B------:R-:W-:Y:S01]  /*28f0*/  FFMA.FTZ R77, R95, R95, R77 ;  /* 0x0000005f5f4d7223 */ /* 0x000fe2000001004d */
[----:B------:R-:W-:Y:S01]  /*2900*/  FADD.FTZ R76, R76, R95 ;  /* 0x0000005f4c4c7221 */ /* 0x000fe20000010000 */
[----:B------:R-:W-:Y:S01]  /*2910*/  ULOP3.LUT UR21, UR17, 0x18, URZ, 0xc0, !UPT ;  /* 0x0000001811157892 */ /* 0x000fe2000f8ec03f */
[----:B------:R-:W-:Y:S03]  /*2920*/  BSSY B0, `(.L_x_2512) ;  /* 0x0000068000007945 */ /* 0x000fe60003800000 */
[----:B------:R0:W-:Y:S01]  /*2930*/  STS.64 [R78], R76 ;  /* 0x0000004c4e007388 */ /* 0x0001e20000000a00 */
[----:B------:R-:W-:-:S04]  /*2940*/  IMAD.WIDE R146, R70, 0x2, R146 ;  /* 0x0000000246927825 */ /* 0x000fc800078e0292 */
[----:B-1----:R-:W-:Y:S01]  /*2950*/  IMAD.WIDE R82, R70, 0x2, R82 ;  /* 0x0000000246527825 */ /* 0x002fe200078e0252 */
[----:B0-----:R-:W-:Y:S01]  /*2960*/  CS2R R76, SRZ ;  /* 0x00000000004c7805 */ /* 0x001fe2000001ff00 */
[----:B------:R-:W-:Y:S06]  /*2970*/  BAR.SYNC.DEFER_BLOCKING 0x0 ;  /* 0x0000000000007b1d */ /* 0x000fec0000010000 */
[----:B------:R-:W-:Y:S05]  /*2980*/  @P0 BRA `(.L_x_2513) ;  /* 0x0000000400840947 */ /* 0x000fea0003800000 */
[----:B------:R-:W0:Y:S01]  /*2990*/  S2R R77, SR_CgaCtaId ;  /* 0x00000000004d7919 */ /* 0x000e220000008800 */
[----:B------:R-:W-:Y:S01]  /*29a0*/  HFMA2.MMA R76, -RZ, RZ, 0, 2.384185791015625e-06 ;  /* 0x00000028ff4c7435 */ /* 0x000fe200000001ff */
        /* <DEDUP_REMOVED lines=65> */
[----:B------:R-:W-:Y:S02]  /*2dc0*/  SHF.R.S32.HI R70, RZ, 0x1f, R150 ;  /* 0x0000001fff467819 */ /* 0x000fe40000011496 */
[----:B------:R-:W-:Y:S02]  /*2dd0*/  SHF.R.S32.HI R149, RZ, 0x2, R149 ;  /* 0x00000002ff957819 */ /* 0x000fe40000011495 */
[----:B------:R-:W-:Y:S02]  /*2de0*/  LEA.HI R70, R70, R150, RZ, 0x2 ;  /* 0x0000009646467211 */ /* 0x000fe400078f10ff */
[----:B------:R-:W-:Y:S01]  /*2df0*/  SHF.R.S32.HI R150, RZ, 0x1f, R77 ;  /* 0x0000001fff967819 */ /* 0x000fe2000001144d */
[----:B------:R-:W-:Y:S01]  /*2e00*/  IMAD R149, R149, 0x28, R80 ;  /* 0x0000002895957824 */ /* 0x000fe200078e0250 */
[----:B------:R-:W-:-:S02]  /*2e10*/  SHF.R.S32.HI R70, RZ, 0x2, R70 ;  /* 0x00000002ff467819 */ /* 0x000fc40000011446 */
[----:B------:R-:W-:Y:S02]  /*2e20*/  LEA.HI R77, R150, R77, RZ, 0x2 ;  /* 0x0000004d964d7211 */ /* 0x000fe400078f10ff */
[C---:B------:R-:W-:Y:S01]  /*2e30*/  IADD3 R76, R81.reuse, R76, RZ ;  /* 0x0000004c514c7210 */ /* 0x040fe20007ffe0ff */
[--C-:B------:R-:W-:Y:S01]  /*2e40*/  IMAD R70, R70, 0x28, R80.reuse ;  /* 0x0000002846467824 */ /* 0x100fe200078e0250 */
[----:B------:R-:W-:Y:S02]  /*2e50*/  SHF.R.S32.HI R77, RZ, 0x2, R77 ;  /* 0x00000002ff4d7819 */ /* 0x000fe4000001144d */
[C---:B------:R-:W-:Y:S02]  /*2e60*/  IADD3 R148, R81.reuse, R148, RZ ;  /* 0x0000009451947210 */ /* 0x040fe40007ffe0ff */
[----:B------:R-:W-:Y:S01]  /*2e70*/  IADD3 R70, R81, R70, RZ ;  /* 0x0000004651467210 */ /* 0x000fe20007ffe0ff */
[----:B------:R-:W-:Y:S01]  /*2e80*/  IMAD R77, R77, 0x28, R80 ;  /* 0x000000284d4d7824 */ /* 0x000fe200078e0250 */
[----:B------:R-:W-:-:S04]  /*2e90*/  IADD3 R80, R81, R149, RZ ;  /* 0x0000009551507210 */ /* 0x000fc80007ffe0ff */
[----:B------:R-:W-:Y:S02]  /*2ea0*/  IADD3 R81, R81, R77, RZ ;  /* 0x0000004d51517210 */ /* 0x000fe40007ffe0ff */
[----:B------:R-:W0:Y:S02]  /*2eb0*/  LDS.64 R76, [R76] ;  /* 0x000000004c4c7984 */ /* 0x000e240000000a00 */
[----:B0-----:R-:W-:Y:S01]  /*2ec0*/  FADD.FTZ R76, R78, R76 ;  /* 0x0000004c4e4c7221 */ /* 0x001fe20000010000 */
[----:B------:R-:W-:Y:S02]  /*2ed0*/  FADD.FTZ R149, R79, R77 ;  /* 0x0000004d4f957221 */ /* 0x000fe40000010000 */
[----:B------:R-:W0:Y:S02]  /*2ee0*/  LDS.64 R78, [R148] ;  /* 0x00000000944e7984 */ /* 0x000e240000000a00 */
[----:B0-----:R-:W-:Y:S01]  /*2ef0*/  FADD.FTZ R78, R76, R78 ;  /* 0x0000004e4c4e7221 */ /* 0x001fe20000010000 */
[----:B------:R-:W-:Y:S01]  /*2f00*/  FADD.FTZ R149, R149, R79 ;  /* 0x0000004f95957221 */ /* 0x000fe20000010000 */
[----:B------:R-:W0:Y:S04]  /*2f10*/  LDS.64 R76, [R80] ;  /* 0x00000000504c7984 */ /* 0x000e280000000a00 */
[----:B------:R-:W-:Y:S01]  /*2f20*/  LDS.64 R80, [R81] ;  /* 0x0000000051507984 */ /* 0x000fe20000000a00 */
[----:B0-----:R-:W-:Y:S01]  /*2f30*/  FADD.FTZ R76, R78, R76 ;  /* 0x0000004c4e4c7221 */ /* 0x001fe20000010000 */
[----:B------:R-:W-:-:S02]  /*2f40*/  FADD.FTZ R77, R149, R77 ;  /* 0x0000004d954d7221 */ /* 0x000fc40000010000 */
[----:B------:R-:W0:Y:S02]  /*2f50*/  LDS.64 R78, [R70] ;  /* 0x00000000464e7984 */ /* 0x000e240000000a00 */
[----:B0-----:R-:W-:Y:S01]  /*2f60*/  FADD.FTZ R76, R76, R78 ;  /* 0x0000004e4c4c7221 */ /* 0x001fe20000010000 */
[----:B------:R-:W-:-:S03]  /*2f70*/  FADD.FTZ R77, R77, R79 ;  /* 0x0000004f4d4d7221 */ /* 0x000fc60000010000 */
[----:B------:R-:W-:Y:S01]  /*2f80*/  FADD.FTZ R76, R76, R80 ;  /* 0x000000504c4c7221 */ /* 0x000fe20000010000 */
[----:B------:R-:W-:-:S07]  /*2f90*/  FADD.FTZ R77, R77, R81 ;  /* 0x000000514d4d7221 */ /* 0x000fce0000010000 */
.L_x_2513:
[----:B------:R-:W-:Y:S05]  /*2fa0*/  BSYNC B0 ;  /* 0x0000000000007941 */ /* 0x000fea0003800000 */
.L_x_2512:
[----:B------:R-:W2:Y:S01]  /*2fb0*/  LDL R149, [R1+0xbc] ;  /* 0x0000bc0001957983 */ /* 0x000ea20000100800 */
[----:B------:R-:W0:Y:S03]  /*2fc0*/  S2R R148, SR_TID.X ;  /* 0x0000000000947919 */ /* 0x000e260000002100 */
[----:B------:R-:W1:Y:S04]  /*2fd0*/  SHFL.BFLY PT, R70, R76, 0x2, 0x1f ;  /* 0x0c401f004c467f89 */ /* 0x000e6800000e0000 */
[----:B------:R-:W3:Y:S01]  /*2fe0*/  SHFL.BFLY PT, R78, R77, 0x2, 0x1f ;  /* 0x0c401f004d4e7f89 */ /* 0x000ee200000e0000 */
[----:B------:R-:W4:Y:S01]  /*2ff0*/  S2R R81, SR_CTAID.Y ;  /* 0x0000000000517919 */ /* 0x000f220000002600 */
[----:B-1----:R-:W-:Y:S01]  /*3000*/  FADD.FTZ R76, R70, R76 ;  /* 0x0000004c464c7221 */ /* 0x002fe20000010000 */
[----:B0-----:R-:W-:-:S04]  /*3010*/  LOP3.LUT P0, RZ, R148, 0xffffffe3, RZ, 0xc0, !PT ;  /* 0xffffffe394ff7812 */ /* 0x001fc8000780c0ff */
[----:B------:R-:W0:Y:S01]  /*3020*/  SHFL.BFLY PT, R80, R76, 0x1, 0x1f ;  /* 0x0c201f004c507f89 */ /* 0x000e2200000e0000 */
[----:B---3--:R-:W-:Y:S01]  /*3030*/  FADD.FTZ R77, R78, R77 ;  /* 0x0000004d4e4d7221 */ /* 0x008fe20000010000 */
[----:B------:R-:W-:-:S07]  /*3040*/  ISETP.GT.U32.AND P1, PT, R148, 0x3f, PT ;  /* 0x0000003f9400780c */ /* 0x000fce0003f24070 */
[----:B------:R-:W4:Y:S08]  /*3050*/  @!P0 LDC R70, c[0x0][0x10] ;  /* 0x00000400ff468b82 */ /* 0x000f300000000800 */
[----:B------:R-:W1:Y:S01]  /*3060*/  @!P0 LDC.64 R78, c[0x0][0x248] ;  /* 0x00009200ff4e8b82 */ /* 0x000e620000000a00 */
[----:B0-----:R-:W-:Y:S01]  /*3070*/  FADD.FTZ R76, R76, R80 ;  /* 0x000000504c4c7221 */ /* 0x001fe20000010000 */
[----:B----4-:R-:W-:-:S05]  /*3080*/  @!P0 IMAD R70, R70, UR4, R81 ;  /* 0x0000000446468c24 */ /* 0x010fca000f8e0251 */
[----:B--2---:R-:W-:-:S04]  /*3090*/  @!P0 LEA R70, R70, R149, 0x6 ;  /* 0x0000009546468211 */ /* 0x004fc800078e30ff */
[----:B------:R-:W-:Y:S02]  /*30a0*/  @!P0 SHF.L.U32 R80, R70, 0x1, RZ ;  /* 0x0000000146508819 */ /* 0x000fe400000006ff */
[----:B------:R-:W0:Y:S03]  /*30b0*/  SHFL.BFLY PT, R70, R77, 0x1, 0x1f ;  /* 0x0c201f004d467f89 */ /* 0x000e2600000e0000 */
[----:B-1----:R-:W-:Y:S02]  /*30c0*/  @!P0 IMAD.WIDE.U32 R78, R80, 0x4, R78 ;  /* 0x00000004504e8825 */ /* 0x002fe400078e004e */
[----:B------:R-:W1:Y:S02]  /*30d0*/  @!P1 LDC R80, c[0x0][0x10] ;  /* 0x00000400ff509b82 */ /* 0x000e640000000800 */
[----:B0-----:R-:W-:Y:S01]  /*30e0*/  FADD.FTZ R77, R77, R70 ;  /* 0x000000464d4d7221 */ /* 0x001fe20000010000 */
[----:B-1----:R-:W-:-:S04]  /*30f0*/  @!P1 IMAD R70, R80, UR4, R81 ;  /* 0x0000000450469c24 */ /* 0x002fc8000f8e0251 */
[----:B------:R0:W-:Y:S01]  /*3100*/  @!P0 STG.E.64 desc[UR14][R78.64], R76 ;  /* 0x0000004c4e008986 */ /* 0x0001e2000c101b0e */
[----:B------:R-:W1:Y:S08]  /*3110*/  @!P1 LDC.64 R80, c[0x0][0x248] ;  /* 0x00009200ff509b82 */ /* 0x000e700000000a00 */
[----:B------:R-:W-:Y:S01]  /*3120*/  BAR.SYNC.DEFER_BLOCKING 0x0 ;  /* 0x0000000000007b1d */ /* 0x000fe20000010000 */
[----:B------:R-:W-:-:S02]  /*3130*/  ISETP.NE.AND P0, PT, R148, RZ, PT ;  /* 0x000000ff9400720c */ /* 0x000fc40003f05270 */
[----:B0-----:R-:W-:-:S04]  /*3140*/  @!P1 LOP3.LUT R76, R148, 0x7ffffff8, RZ, 0xc0, !PT ;  /* 0x7ffffff8944c9812 */ /* 0x001fc800078ec0ff */
[----:B------:R-:W-:Y:S02]  /*3150*/  @!P1 LEA R70, R70, R76, 0x6 ;  /* 0x0000004c46469211 */ /* 0x000fe400078e30ff */
[----:B------:R-:W-:-:S04]  /*3160*/  @!P1 LOP3.LUT R76, R148, 0x7, RZ, 0xc0, !PT ;  /* 0x00000007944c9812 */ /* 0x000fc800078ec0ff */
[----:B------:R-:W-:-:S04]  /*3170*/  @!P1 IADD3 R70, R70, R76, RZ ;  /* 0x0000004c46469210 */ /* 0x000fc80007ffe0ff */
[----:B------:R-:W-:-:S05]  /*3180*/  @!P1 SHF.L.U32 R70, R70, 0x1, RZ ;  /* 0x0000000146469819 */ /* 0x000fca00000006ff */
[----:B-1----:R-:W-:Y:S01]  /*3190*/  @!P1 IMAD.WIDE.U32 R80, R70, 0x4, R80 ;  /* 0x0000000446509825 */ /* 0x002fe200078e0050 */
        /* <DEDUP_REMOVED lines=10> */
.L_x_2515:
        /* <DEDUP_REMOVED lines=8> */
.L_x_2514:
[----:B------:R-:W-:Y:S05]  /*32c0*/  WARPSYNC.ALL ;  /* 0x0000000000007948 */ /* 0x000fea0003800000 */
[----:B------:R-:W-:Y:S06]  /*32d0*/  BAR.SYNC.DEFER_BLOCKING 0x0 ;  /* 0x0000000000007b1d */ /* 0x000fec0000010000 */
[----:B------:R-:W2:Y:S04]  /*32e0*/  LDL R76, [R1+0xb8] ;  /* 0x0000b800014c7983 */ /* 0x000ea80000100800 */
[----:B------:R-:W5:Y:S04]  /*32f0*/  LDG.E.64.CONSTANT R78, desc[UR14][R146.64] ;  /* 0x0000000e924e7981 */ /* 0x000f68000c1e9b00 */
[----:B------:R-:W3:Y:S01]  /*3300*/  @!P1 LDG.E.64 R80, desc[UR14][R80.64] ;  /* 0x0000000e50509981 */ /* 0x000ee2000c1e1b00 */
[----:B------:R-:W-:Y:S01]  /*3310*/  HFMA2.MMA R70, -RZ, RZ, 0, 0 ;  /* 0x00000000ff467435 */ /* 0x000fe200000001ff */
[----:B------:R-:W0:Y:S02]  /*3320*/  S2R R148, SR_TID.X ;  /* 0x0000000000947919 */ /* 0x000e240000002100 */
[----:B0-----:R-:W-:Y:S01]  /*3330*/  LOP3.LUT P0, RZ, R148, 0xffffffc7, RZ, 0xc0, !PT ;  /* 0xffffffc794ff7812 */ /* 0x001fe2000780c0ff */
[----:B------:R-:W-:Y:S01]  /*3340*/  BSSY B0, `(.L_x_2516) ;  /* 0x000002f000007945 */ /* 0x000fe20003800000 */
[----:B--2---:R-:W-:-:S02]  /*3350*/  ISETP.NE.AND P2, PT, R76, RZ, PT ;  /* 0x000000ff4c00720c */ /* 0x004fc40003f45270 */
[----:B------:R0:W5:Y:S01]  /*3360*/  LDG.E.64.CONSTANT R76, desc[UR14][R82.64] ;  /* 0x0000000e524c7981 */ /* 0x000162000c1e9b00 */
[----:B---3--:R-:W-:Y:S01]  /*3370*/  @!P1 FADD.FTZ R70, RZ, R80 ;  /* 0x00000050ff469221 */ /* 0x008fe20000010000 */
[----:B0-----:R-:W-:Y:S01]  /*3380*/  MOV R82, RZ ;  /* 0x000000ff00527202 */ /* 0x001fe20000000f00 */
        /* <DEDUP_REMOVED lines=11> */
[----:B------:R-:W2:Y:S01]  /*3440*/  SHFL.BFLY PT, R82, R81, 0x1, 0x1f ;  /* 0x0c201f0051527f89 */ /* 0x000ea200000e0000 */
[----:B0-----:R-:W-:Y:S01]  /*3450*/  FADD.FTZ R80, R80, R83 ;  /* 0x0000005350507221 */ /* 0x001fe20000010000 */
[----:B------:R-:W-:-:S03]  /*3460*/  @!P0 MOV R83, 0x400 ;  /* 0x0000040000538802 */ /* 0x000fc60000000f00 */
[----:B------:R-:W-:Y:S01]  /*3470*/  @!P0 FMUL.FTZ R80, R80, 2.4414062863797880709e-05 ;  /* 0x37cccccd50508820 */ /* 0x000fe20000410000 */
[----:B------:R-:W-:Y:S01]  /*3480*/  @!P0 IADD3 R83, R83, 0xc80, RZ ;  /* 0x00000c8053538810 */ /* 0x000fe20007ffe0ff */
[----:B--2---:R-:W-:Y:S02]  /*3490*/  FADD.FTZ R82, R81, R82 ;  /* 0x0000005251527221 */ /* 0x004fe40000010000 */
[----:B------:R-:W-:Y:S01]  /*34a0*/  @!P0 FMUL.FTZ R81, R80, R80 ;  /* 0x0000005050518220 */ /* 0x000fe20000410000 */
[----:B-1----:R-:W-:-:S03]  /*34b0*/  @!P0 LEA R70, R70, R83, 0x18 ;  /* 0x0000005346468211 */ /* 0x002fc600078ec0ff */
[----:B------:R-:W-:Y:S01]  /*34c0*/  @!P0 FFMA.FTZ R81, R82, 2.4414062863797880709e-05, -R81 ;  /* 0x37cccccd52518823 */ /* 0x000fe20000010851 */
[----:B------:R-:W-:-:S04]  /*34d0*/  @!P0 LOP3.LUT R82, R148, 0xfffffff8, RZ, 0xc0, !PT ;  /* 0xfffffff894528812 */ /* 0x000fc800078ec0ff */
[----:B------:R-:W-:Y:S02]  /*34e0*/  @!P0 IADD3 R70, R82, R70, RZ ;  /* 0x0000004652468210 */ /* 0x000fe40007ffe0ff */
[----:B------:R-:W-:-:S05]  /*34f0*/  @!P0 FMNMX.FTZ R81, RZ, R81, !PT ;  /* 0x00000051ff518209 */ /* 0x000fca0007810000 */
[----:B------:R0:W-:Y:S01]  /*3500*/  @!P0 STS.64 [R70], R80 ;  /* 0x0000005046008388 */ /* 0x0001e20000000a00 */
[----:B------:R-:W-:Y:S06]  /*3510*/  BAR.SYNC.DEFER_BLOCKING 0x0 ;  /* 0x0000000000007b1d */ /* 0x000fec0000010000 */
[----:B------:R-:W-:Y:S05]  /*3520*/  @P2 BRA `(.L_x_2517) ;  /* 0x0000000000402947 */ /* 0x000fea0003800000 */
[----:B------:R-:W1:Y:S01]  /*3530*/  S2UR UR13, SR_CgaCtaId ;  /* 0x00000000000d79c3 */ /* 0x000e620000008800 */
[----:B------:R-:W-:Y:S01]  /*3540*/  UMOV UR12, 0x400 ;  /* 0x00000400000c7882 */ /* 0x000fe20000000000 */
[----:B------:R-:W-:Y:S01]  /*3550*/  USHF.L.U64.HI UR8, UR10, 0x3, UR5 ;  /* 0x000000030a087899 */ /* 0x000fe20008010205 */
[----:B0-----:R-:W-:Y:S01]  /*3560*/  IADD3 R81, R148, UR21, RZ ;  /* 0x0000001594517c10 */ /* 0x001fe2000fffe0ff */
[----:B------:R-:W-:Y:S02]  /*3570*/  UIADD3 UR12, UR12, 0xc80, URZ ;  /* 0x00000c800c0c7890 */ /* 0x000fe4000fffe03f */
[----:B------:R-:W-:Y:S02]  /*3580*/  ULOP3.LUT UR18, UR17, 0xffffffe0, URZ, 0xc0, !UPT ;  /* 0xffffffe011127892 */ /* 0x000fe4000f8ec03f */
[----:B------:R-:W-:Y:S01]  /*3590*/  ULOP3.LUT UR8, UR8, 0x1fffffff, URZ, 0xc0, !UPT ;  /* 0x1fffffff08087892 */ /* 0x000fe2000f8ec03f */
[----:B------:R-:W-:-:S03]  /*35a0*/  ULDC.64 UR24, c[0x0][0x240] ;  /* 0x0000900000187ab9 */ /* 0x000fc60000000a00 */
[----:B------:R-:W-:-:S04]  /*35b0*/  IADD3 R70, P0, R81, UR18, RZ ;  /* 0x0000001251467c10 */ /* 0x000fc8000ff1e0ff */
[----:B------:R-:W-:Y:S02]  /*35c0*/  LEA.HI.X.SX32 R81, R81, UR8, 0x1, P0 ;  /* 0x0000000851517c11 */ /* 0x000fe400080f0eff */
[----:B------:R-:W-:-:S04]  /*35d0*/  LEA R80, P0, R70, UR24, 0x3 ;  /* 0x0000001846507c11 */ /* 0x000fc8000f8018ff */
[----:B------:R-:W-:Y:S01]  /*35e0*/  LEA.HI.X R81, R70, UR25, R81, 0x3, P0 ;  /* 0x0000001946517c11 */ /* 0x000fe200080f1c51 */
[----:B-1----:R-:W-:-:S06]  /*35f0*/  ULEA UR12, UR13, UR12, 0x18 ;  /* 0x0000000c0d0c7291 */ /* 0x002fcc000f8ec03f */
[----:B------:R-:W-:-:S06]  /*3600*/  LEA R82, R148, UR12, 0x3 ;  /* 0x0000000c94527c11 */ /* 0x000fcc000f8e18ff */
[----:B------:R-:W0:Y:S04]  /*3610*/  LDS.64 R82, [R82] ;  /* 0x0000000052527984 */ /* 0x000e280000000a00 */
[----:B0-----:R1:W-:Y:S02]  /*3620*/  STG.E.64 desc[UR14][R80.64], R82 ;  /* 0x0000005250007986 */ /* 0x0013e4000c101b0e */
.L_x_2517:
[----:B------:R-:W-:Y:S05]  /*3630*/  BSYNC B0 ;  /* 0x0000000000007941 */ /* 0x000fea0003800000 */
.L_x_2516:
[----:B0-----:R-:W-:Y:S01]  /*3640*/  MOV R70, UR16 ;  /* 0x0000001000467c02 */ /* 0x001fe20008000f00 */
[----:B------:R-:W2:Y:S01]  /*3650*/  LDL.LU R146, [R1+0x10] ;  /* 0x0000100001927983 */ /* 0x000ea20000300800 */
[----:B-1----:R-:W-:Y:S01]  /*3660*/  MOV R82, UR19 ;  /* 0x0000001300527c02 */ /* 0x002fe20008000f00 */
[----:B------:R-:W-:Y:S02]  /*3670*/  ULDC.64 UR12, c[0x0][0x210] ;  /* 0x00008400000c7ab9 */ /* 0x000fe40000000a00 */
[----:B------:R-:W-:Y:S01]  /*3680*/  IMAD R70, R70, 0x50, R145 ;  /* 0x0000005046467824 */ /* 0x000fe200078e0291 */
[----:B------:R-:W3:Y:S04]  /*3690*/  LDL.LU R147, [R1+0x20] ;  /* 0x0000200001937983 */ /* 0x000ee80000300800 */
[----:B------:R-:W-:Y:S01]  /*36a0*/  SHF.L.U32 R80, R70, 0x2, RZ ;  /* 0x0000000246507819 */ /* 0x000fe200000006ff */
[----:B------:R-:W4:Y:S03]  /*36b0*/  LDL.LU R148, [R1+0x24] ;  /* 0x0000240001947983 */ /* 0x000f260000300800 */
[--C-:B------:R-:W-:Y:S01]  /*36c0*/  SHF.R.S32.HI R81, RZ, 0x1f, R80.reuse ;  /* 0x0000001fff517819 */ /* 0x100fe20000011450 */
[----:B------:R-:W4:Y:S01]  /*36d0*/  LDL.LU R149, [R1+0x44] ;  /* 0x0000440001957983 */ /* 0x000f220000300800 */
[----:B------:R-:W-:Y:S01]  /*36e0*/  IADD3 R70, RZ, -UR21, RZ ;  /* 0x80000015ff467c10 */ /* 0x000fe2000fffe0ff */
[----:B------:R-:W-:-:S02]  /*36f0*/  IMAD.WIDE.U32 R82, R82, 0x140000, R80 ;  /* 0x0014000052527825 */ /* 0x000fc400078e0050 */
[----:B------:R-:W-:Y:S02]  /*3700*/  STL [R1+0x10c], R117 ;  /* 0x00010c7501007387 */ /* 0x000fe40000100800 */
[----:B------:R-:W-:Y:S02]  /*3710*/  IMAD.WIDE.U32 R80, R80, -0x33333333, RZ ;  /* 0xcccccccd50507825 */ /* 0x000fe400078e00ff */
[----:B------:R-:W-:Y:S01]  /*3720*/  STL [R1+0x108], R119 ;  /* 0x0001087701007387 */ /* 0x000fe20000100800 */
[----:B------:R-:W-:Y:S02]  /*3730*/  IADD3 R71, P0, R71, R82, RZ ;  /* 0x0000005247477210 */ /* 0x000fe40007f1e0ff */
[----:B------:R-:W-:Y:S01]  /*3740*/  IADD3 R150, R83, UR9, RZ ;  /* 0x0000000953967c10 */ /* 0x000fe2000fffe0ff */
[----:B------:R-:W-:Y:S01]  /*3750*/  STL [R1+0x104], R121 ;  /* 0x0001047901007387 */ /* 0x000fe20000100800 */
[----:B------:R-:W-:Y:S02]  /*3760*/  LEA.HI R80, R81, R70, RZ, 0x1b ;  /* 0x0000004651507211 */ /* 0x000fe400078fd8ff */
[----:B------:R-:W-:Y:S01]  /*3770*/  IADD3.X R81, RZ, R150, RZ, P0, !PT ;  /* 0x00000096ff517210 */ /* 0x000fe200007fe4ff */
[----:B------:R-:W-:Y:S01]  /*3780*/  STL [R1+0x100], R123 ;  /* 0x0001007b01007387 */ /* 0x000fe20000100800 */
[----:B------:R-:W-:-:S02]  /*3790*/  LEA R70, P0, R71, UR12, 0x1 ;  /* 0x0000000c47467c11 */ /* 0x000fc4000f8008ff */
[-C--:B------:R-:W-:Y:S01]  /*37a0*/  IADD3 R151, P1, R151, R82.reuse, RZ ;  /* 0x0000005297977210 */ /* 0x080fe20007f3e0ff */
[----:B------:R-:W-:Y:S01]  /*37b0*/  STL [R1+0xfc], R125 ;  /* 0x0000fc7d01007387 */ /* 0x000fe20000100800 */
[----:B------:R-:W-:Y:S02]  /*37c0*/  LEA.HI.X R71, R71, UR13, R81, 0x1, P0 ;  /* 0x0000000d47477c11 */ /* 0x000fe400080f0c51 */
[-C--:B------:R-:W-:Y:S01]  /*37d0*/  IADD3 R152, P2, R152, R82.reuse, RZ ;  /* 0x0000005298987210 */ /* 0x080fe20007f5e0ff */
[----:B------:R-:W-:Y:S01]  /*37e0*/  STL [R1+0xf8], R95 ;  /* 0x0000f85f01007387 */ /* 0x000fe20000100800 */
[-C--:B------:R-:W-:Y:S02]  /*37f0*/  IADD3 R145, P0, R153, R82.reuse, RZ ;  /* 0x0000005299917210 */ /* 0x080fe40007f1e0ff */
[----:B------:R-:W-:Y:S01]  /*3800*/  IADD3 R153, P3, R154, R82, RZ ;  /* 0x000000529a997210 */ /* 0x000fe20007f7e0ff */
[----:B------:R-:W-:Y:S01]  /*3810*/  STL [R1+0xe4], R69 ;  /* 0x0000e44501007387 */ /* 0x000fe20000100800 */
[----:B------:R-:W0:Y:S01]  /*3820*/  S2UR UR9, SR_CgaCtaId ;  /* 0x00000000000979c3 */ /* 0x000e220000008800 */
[----:B------:R-:W-:-:S02]  /*3830*/  P2R R81, PR, RZ, 0x2 ;  /* 0x00000002ff517803 */ /* 0x000fc40000000000 */
[----:B------:R-:W-:Y:S01]  /*3840*/  STL [R1+0xe0], R68 ;  /* 0x0000e04401007387 */ /* 0x000fe20000100800 */
[----:B------:R-:W-:Y:S01]  /*3850*/  UMOV UR8, 0x400 ;  /* 0x0000040000087882 */ /* 0x000fe20000000000 */
[----:B------:R-:W-:Y:S02]  /*3860*/  IADD3 R154, P1, R155, R82, RZ ;  /* 0x000000529b9a7210 */ /* 0x000fe40007f3e0ff */
        /* <DEDUP_REMOVED lines=8> */
[----:B------:R-:W-:Y:S04]  /*38f0*/  STL [R1+0xe8], R151 ;  /* 0x0000e89701007387 */ /* 0x000fe80000100800 */
[----:B------:R-:W-:Y:S01]  /*3900*/  STL [R1+0xec], R152 ;  /* 0x0000ec9801007387 */ /* 0x000fe20000100800 */
[----:B-1----:R-:W-:-:S03]  /*3910*/  IADD3.X R60, RZ, R150, RZ, P2, !PT ;  /* 0x00000096ff3c7210 */ /* 0x002fc600017fe4ff */
[----:B------:R-:W-:Y:S04]  /*3920*/  STL [R1+0xf0], R145 ;  /* 0x0000f09101007387 */ /* 0x000fe80000100800 */
[----:B------:R-:W-:Y:S04]  /*3930*/  STL [R1+0xf4], R153 ;  /* 0x0000f49901007387 */ /* 0x000fe80000100800 */
[----:B------:R-:W4:Y:S04]  /*3940*/  LDL.LU R119, [R1+0x48] ;  /* 0x0000480001777983 */ /* 0x000f280000300800 */
[----:B------:R-:W4:Y:S01]  /*3950*/  LDL.LU R117, [R1+0x4c] ;  /* 0x00004c0001757983 */ /* 0x000f220000300800 */
[-C--:B------:R-:W-:Y:S01]  /*3960*/  IADD3 R155, P4, R156, R82.reuse, RZ ;  /* 0x000000529c9b7210 */ /* 0x080fe20007f9e0ff */
[----:B------:R-:W-:Y:S01]  /*3970*/  UIADD3 UR8, UR8, 0xc80, URZ ;  /* 0x00000c8008087890 */ /* 0x000fe2000fffe03f */
[----:B------:R-:W-:Y:S01]  /*3980*/  IADD3 R156, P2, R157, R82, RZ ;  /* 0x000000529d9c7210 */ /* 0x000fe20007f5e0ff */
[----:B------:R1:W-:Y:S01]  /*3990*/  STL [R1+0xb4], R60 ;  /* 0x0000b43c01007387 */ /* 0x0003e20000100800 */
[-C--:B------:R-:W-:Y:S01]  /*39a0*/  IADD3.X R61, RZ, R150.reuse, RZ, P1, !PT ;  /* 0x00000096ff3d7210 */ /* 0x080fe20000ffe4ff */
[----:B0-----:R-:W-:Y:S01]  /*39b0*/  ULEA UR8, UR9, UR8, 0x18 ;  /* 0x0000000809087291 */ /* 0x001fe2000f8ec03f */
[----:B------:R-:W-:-:S02]  /*39c0*/  IADD3.X R62, RZ, R150, RZ, P4, !PT ;  /* 0x00000096ff3e7210 */ /* 0x000fc400027fe4ff */
[----:B------:R-:W-:-:S03]  /*39d0*/  IADD3.X R63, RZ, R150, RZ, P2, !PT ;  /* 0x00000096ff3f7210 */ /* 0x000fc600017fe4ff */
[----:B------:R-:W-:Y:S01]  /*39e0*/  LEA R80, R80, UR8, 0x3 ;  /* 0x0000000850507c11 */ /* 0x000fe2000f8e18ff */
[----:B------:R-:W-:Y:S01]  /*39f0*/  ULDC UR8, c[0x0][0x230] ;  /* 0x00008c0000087ab9 */ /* 0x000fe20000000800 */
[----:B-1----:R-:W-:Y:S02]  /*3a00*/  IADD3.X R60, RZ, R150, RZ, P3, !PT ;  /* 0x00000096ff3c7210 */ /* 0x002fe40001ffe4ff */
[-C--:B------:R-:W-:Y:S02]  /*3a10*/  IADD3 R157, P3, R158, R82.reuse, RZ ;  /* 0x000000529e9d7210 */ /* 0x080fe40007f7e0ff */
[-C--:B------:R-:W-:Y:S02]  /*3a20*/  IADD3 R158, P1, R159, R82.reuse, RZ ;  /* 0x000000529f9e7210 */ /* 0x080fe40007f3e0ff */
[----:B------:R-:W-:Y:S02]  /*3a30*/  IADD3 R159, P4, R160, R82, RZ ;  /* 0x00000052a09f7210 */ /* 0x000fe40007f9e0ff */
[----:B------:R-:W-:-:S02]  /*3a40*/  IADD3.X R64, RZ, R150, RZ, P3, !PT ;  /* 0x00000096ff407210 */ /* 0x000fc40001ffe4ff */
[----:B------:R-:W-:Y:S02]  /*3a50*/  IADD3.X R66, RZ, R150, RZ, P4, !PT ;  /* 0x00000096ff427210 */ /* 0x000fe400027fe4ff */
[-C--:B------:R-:W-:Y:S02]  /*3a60*/  IADD3 R160, P2, R161, R82.reuse, RZ ;  /* 0x00000052a1a07210 */ /* 0x080fe40007f5e0ff */
[----:B------:R-:W-:Y:S02]  /*3a70*/  IADD3 R161, P3, R162, R82, RZ ;  /* 0x00000052a2a17210 */ /* 0x000fe40007f7e0ff */
[----:B------:R-:W-:Y:S02]  /*3a80*/  IADD3.X R65, RZ, R150, RZ, P1, !PT ;  /* 0x00000096ff417210 */ /* 0x000fe40000ffe4ff */
[----:B------:R-:W-:Y:S02]  /*3a90*/  IADD3 R162, P1, R163, R82, RZ ;  /* 0x00000052a3a27210 */ /* 0x000fe40007f3e0ff */
[----:B------:R-:W-:-:S02]  /*3aa0*/  IADD3.X R67, RZ, R150, RZ, P2, !PT ;  /* 0x00000096ff437210 */ /* 0x000fc400017fe4ff */
[----:B------:R-:W-:Y:S02]  /*3ab0*/  IADD3 R163, P2, R164, R82, RZ ;  /* 0x00000052a4a37210 */ /* 0x000fe40007f5e0ff */
[----:B------:R-:W-:Y:S02]  /*3ac0*/  IADD3.X R68, RZ, R150, RZ, P3, !PT ;  /* 0x00000096ff447210 */ /* 0x000fe40001ffe4ff */
[----:B------:R-:W-:Y:S01]  /*3ad0*/  IADD3 R164, P3, R165, R82, RZ ;  /* 0x00000052a5a47210 */ /* 0x000fe20007f7e0ff */
[--C-:B-----5:R-:W-:Y:S01]  /*3ae0*/  HADD2.F32 R165, -RZ, R78.reuse.H0_H0 ;  /* 0x2000004effa57230 */ /* 0x120fe20000004100 */
[-C--:B------:R-:W-:Y:S01]  /*3af0*/  IADD3.X R69, RZ, R150.reuse, RZ, P1, !PT ;  /* 0x00000096ff457210 */ /* 0x080fe20000ffe4ff */
[----:B------:R-:W-:Y:S01]  /*3b00*/  HADD2.F32 R78, -RZ, R78.H1_H1 ;  /* 0x3000004eff4e7230 */ /* 0x000fe20000004100 */
[-C--:B------:R-:W-:Y:S02]  /*3b10*/  IADD3.X R151, RZ, R150.reuse, RZ, P2, !PT ;  /* 0x00000096ff977210 */ /* 0x080fe400017fe4ff */
[----:B------:R-:W-:-:S02]  /*3b20*/  IADD3.X R152, RZ, R150, RZ, P3, !PT ;  /* 0x00000096ff987210 */ /* 0x000fc40001ffe4ff */
[-C--:B--2---:R-:W-:Y:S02]  /*3b30*/  IADD3 R146, P1, R146, R82.reuse, RZ ;  /* 0x0000005292927210 */ /* 0x084fe40007f3e0ff */
[-C--:B---3--:R-:W-:Y:S02]  /*3b40*/  IADD3 R147, P2, R147, R82.reuse, RZ ;  /* 0x0000005293937210 */ /* 0x088fe40007f5e0ff */
[-C--:B----4-:R-:W-:Y:S02]  /*3b50*/  IADD3 R148, P3, R148, R82.reuse, RZ ;  /* 0x0000005294947210 */ /* 0x090fe40007f7e0ff */
[----:B------:R-:W-:Y:S02]  /*3b60*/  IADD3 R149, P4, R149, R82, RZ ;  /* 0x0000005295957210 */ /* 0x000fe40007f9e0ff */
[-C--:B------:R-:W-:Y:S02]  /*3b70*/  IADD3.X R145, RZ, R150.reuse, RZ, P3, !PT ;  /* 0x00000096ff917210 */ /* 0x080fe40001ffe4ff */
[----:B------:R-:W-:-:S02]  /*3b80*/  IADD3.X R153, RZ, R150, RZ, P4, !PT ;  /* 0x00000096ff997210 */ /* 0x000fc400027fe4ff */
[----:B------:R-:W-:Y:S02]  /*3b90*/  ISETP.NE.AND P4, PT, R81, RZ, PT ;  /* 0x000000ff5100720c */ /* 0x000fe40003f85270 */
[----:B------:R-:W0:Y:S02]  /*3ba0*/  LDS.64 R80, [R80] ;  /* 0x0000000050507984 */ /* 0x000e240000000a00 */
[----:B0-----:R-:W-:Y:S01]  /*3bb0*/  FADD.FTZ R81, R81, UR8 ;  /* 0x0000000851517e21 */ /* 0x001fe20008010000 */
[----:B------:R-:W-:-:S05]  /*3bc0*/  FADD.FTZ R144, R144, -R80 ;  /* 0x8000005090907221 */ /* 0x000fca0000010000 */
[----:B------:R-:W0:Y:S01]  /*3bd0*/  MUFU.RSQ R81, R81 ;  /* 0x0000005100517308 */ /* 0x000e220000001400 */
[-C--:B------:R-:W-:Y:S01]  /*3be0*/  IADD3 R83, P5, R119, R82.reuse, RZ ;  /* 0x0000005277537210 */ /* 0x080fe20007fbe0ff */
[--C-:B------:R-:W-:Y:S01]  /*3bf0*/  FADD.FTZ R141, R141, -R80.reuse ;  /* 0x800000508d8d7221 */ /* 0x100fe20000010000 */
[----:B------:R-:W2:Y:S01]  /*3c00*/  LDL.LU R119, [R1] ;  /* 0x0000000001777983 */ /* 0x000ea20000300800 */
[--C-:B------:R-:W-:Y:S01]  /*3c10*/  FADD.FTZ R140, R140, -R80.reuse ;  /* 0x800000508c8c7221 */ /* 0x100fe20000010000 */
[----:B------:R-:W-:Y:S01]  /*3c20*/  IADD3 R82, P6, R117, R82, RZ ;  /* 0x0000005275527210 */ /* 0x000fe20007fde0ff */
[----:B------:R-:W-:Y:S01]  /*3c30*/  FADD.FTZ R117, R0, -R80 ;  /* 0x8000005000757221 */ /* 0x000fe20000010000 */
[----:B------:R-:W3:Y:S01]  /*3c40*/  LDL.LU R121, [R1+0x4] ;  /* 0x0000040001797983 */ /* 0x000ee20000300800 */
[--C-:B------:R-:W-:Y:S02]  /*3c50*/  HADD2.F32 R0, -RZ, R76.reuse.H0_H0 ;  /* 0x2000004cff007230 */ /* 0x100fe40000004100 */
[----:B0-----:R-:W-:Y:S01]  /*3c60*/  FMUL.FTZ R144, R81, R144 ;  /* 0x0000009051907220 */ /* 0x001fe20000410000 */
[----:B------:R-:W-:Y:S01]  /*3c70*/  HADD2.F32 R76, -RZ, R76.H1_H1 ;  /* 0x3000004cff4c7230 */ /* 0x000fe20000004100 */
[----:B------:R-:W4:Y:S01]  /*3c80*/  LDL.LU R123, [R1+0x8] ;  /* 0x00000800017b7983 */ /* 0x000f220000300800 */
[----:B------:R-:W-:Y:S01]  /*3c90*/  FMUL.FTZ R117, R117, R81 ;  /* 0x0000005175757220 */ /* 0x000fe20000410000 */
[C---:B------:R-:W-:Y:S01]  /*3ca0*/  FMUL.FTZ R141, R81.reuse, R141 ;  /* 0x0000008d518d7220 */ /* 0x040fe20000410000 */
[----:B------:R-:W-:Y:S01]  /*3cb0*/  FMUL.FTZ R140, R81, R140 ;  /* 0x0000008c518c7220 */ /* 0x000fe20000410000 */
[----:B------:R-:W-:Y:S01]  /*3cc0*/  FFMA.FTZ R144, R144, R78, R76 ;  /* 0x0000004e90907223 */ /* 0x000fe2000001004c */
[--C-:B------:R-:W-:Y:S01]  /*3cd0*/  FFMA.FTZ R117, R117, R165, R0.reuse ;  /* 0x000000a575757223 */ /* 0x100fe20000010000 */
[----:B------:R-:W-:Y:S01]  /*3ce0*/  FFMA.FTZ R141, R165, R141, R0 ;  /* 0x0000008da58d7223 */ /* 0x000fe20000010000 */
[----:B------:R-:W-:-:S03]  /*3cf0*/  FFMA.FTZ R140, R78, R140, R76 ;  /* 0x0000008c4e8c7223 */ /* 0x000fc6000001004c */
[----:B------:R-:W-:Y:S01]  /*3d00*/  F2FP.F16.F32.PACK_AB R144, R144, R117 ;  /* 0x000000759090723e */ /* 0x000fe200000000ff */
[--C-:B------:R-:W-:Y:S01]  /*3d10*/  FADD.FTZ R117, R143, -R80.reuse ;  /* 0x800000508f757221 */ /* 0x100fe20000010000 */
[----:B------:R-:W-:Y:S01]  /*3d20*/  FADD.FTZ R143, R142, -R80 ;  /* 0x800000508e8f7221 */ /* 0x000fe20000010000 */
[----:B------:R-:W-:Y:S01]  /*3d30*/  F2FP.F16.F32.PACK_AB R140, R140, R141 ;  /* 0x0000008d8c8c723e */ /* 0x000fe200000000ff */
[----:B------:R-:W-:Y:S02]  /*3d40*/  HADD2.F32 R141, -RZ, R79.H0_H0 ;  /* 0x2000004fff8d7230 */ /* 0x000fe40000004100 */
[----:B------:R-:W-:Y:S02]  /*3d50*/  HADD2.F32 R142, -RZ, R77.H0_H0 ;  /* 0x2000004dff8e7230 */ /* 0x000fe40000004100 */
[C---:B------:R-:W-:Y:S01]  /*3d60*/  FMUL.FTZ R117, R81.reuse, R117 ;  /* 0x0000007551757220 */ /* 0x040fe20000410000 */
[----:B------:R-:W-:Y:S02]  /*3d70*/  HADD2.F32 R79, -RZ, R79.H1_H1 ;  /* 0x3000004fff4f7230 */ /* 0x000fe40000004100 */
[----:B------:R-:W-:Y:S01]  /*3d80*/  FMUL.FTZ R143, R81, R143 ;  /* 0x0000008f518f7220 */ /* 0x000fe20000410000 */
[----:B------:R-:W-:-:S02]  /*3d90*/  HADD2.F32 R77, -RZ, R77.H1_H1 ;  /* 0x3000004dff4d7230 */ /* 0x000fc40000004100 */
[--C-:B------:R-:W-:Y:S01]  /*3da0*/  FADD.FTZ R139, R139, -R80.reuse ;  /* 0x800000508b8b7221 */ /* 0x100fe20000010000 */
[--C-:B------:R-:W-:Y:S01]  /*3db0*/  FADD.FTZ R138, R138, -R80.reuse ;  /* 0x800000508a8a7221 */ /* 0x100fe20000010000 */
[----:B------:R-:W-:Y:S01]  /*3dc0*/  FADD.FTZ R137, R137, -R80 ;  /* 0x8000005089897221 */ /* 0x000fe20000010000 */
[----:B------:R-:W-:Y:S01]  /*3dd0*/  FFMA.FTZ R117, R117, R141, R142 ;  /* 0x0000008d75757223 */ /* 0x000fe2000001008e */
[--C-:B------:R-:W-:Y:S01]  /*3de0*/  FFMA.FTZ R143, R143, R79, R77.reuse ;  /* 0x0000004f8f8f7223 */ /* 0x100fe2000001004d */
[C---:B------:R-:W-:Y:S01]  /*3df0*/  FMUL.FTZ R139, R81.reuse, R139 ;  /* 0x0000008b518b7220 */ /* 0x040fe20000410000 */
[C---:B------:R-:W-:Y:S01]  /*3e00*/  FMUL.FTZ R138, R81.reuse, R138 ;  /* 0x0000008a518a7220 */ /* 0x040fe20000410000 */
[----:B------:R-:W-:Y:S02]  /*3e10*/  FMUL.FTZ R137, R81, R137 ;  /* 0x0000008951897220 */ /* 0x000fe40000410000 */
[--C-:B------:R-:W-:Y:S01]  /*3e20*/  FFMA.FTZ R139, R79, R139, R77.reuse ;  /* 0x0000008b4f8b7223 */ /* 0x100fe2000001004d */
[----:B------:R-:W-:Y:S01]  /*3e30*/  F2FP.F16.F32.PACK_AB R143, R143, R117 ;  /* 0x000000758f8f723e */ /* 0x000fe200000000ff */
[----:B------:R-:W-:Y:S01]  /*3e40*/  FFMA.FTZ R138, R78, R138, R76 ;  /* 0x0000008a4e8a7223 */ /* 0x000fe2000001004c */
[----:B------:R-:W-:Y:S01]  /*3e50*/  FFMA.FTZ R137, R79, R137, R77 ;  /* 0x000000894f897223 */ /* 0x000fe2000001004d */
[C---:B------:R-:W-:Y:S01]  /*3e60*/  PRMT R125, R144.reuse, 0x7610, R125 ;  /* 0x00007610907d7816 */ /* 0x040fe2000000007d */
[----:B------:R-:W4:Y:S01]  /*3e70*/  LDL.LU R117, [R1+0x10c] ;  /* 0x00010c0001757983 */ /* 0x000f220000300800 */
[----:B------:R-:W-:-:S02]  /*3e80*/  PRMT R95, R144, 0x7632, R95 ;  /* 0x00007632905f7816 */ /* 0x000fc4000000005f */
[----:B------:R-:W-:Y:S01]  /*3e90*/  PRMT R144, R143, 0x7610, R144 ;  /* 0x000076108f907816 */ /* 0x000fe20000000090 */
[----:B------:R0:W-:Y:S04]  /*3ea0*/  STG.E.U16 desc[UR14][R70.64], R125 ;  /* 0x0000007d46007986 */ /* 0x0001e8000c10150e */
[----:B------:R1:W-:Y:S04]  /*3eb0*/  STG.E.U16 desc[UR14][R70.64+0x2], R95 ;  /* 0x0000025f46007986 */ /* 0x0003e8000c10150e */
[----:B------:R1:W-:Y:S01]  /*3ec0*/  STG.E.U16 desc[UR14][R70.64+0x4], R144 ;  /* 0x0000049046007986 */ /* 0x0003e2000c10150e */
[--C-:B--2---:R-:W-:Y:S01]  /*3ed0*/  FADD.FTZ R119, R119, -R80.reuse ;  /* 0x8000005077777221 */ /* 0x104fe20000010000 */
[----:B---3--:R-:W-:-:S03]  /*3ee0*/  FADD.FTZ R121, R121, -R80 ;  /* 0x8000005079797221 */ /* 0x008fc60000010000 */
[----:B------:R-:W-:Y:S01]  /*3ef0*/  FMUL.FTZ R119, R81, R119 ;  /* 0x0000007751777220 */ /* 0x000fe20000410000 */
[----:B----4-:R-:W-:Y:S01]  /*3f00*/  FADD.FTZ R123, R123, -R80 ;  /* 0x800000507b7b7221 */ /* 0x010fe20000010000 */
[----:B------:R-:W-:Y:S02]  /*3f10*/  FMUL.FTZ R121, R81, R121 ;  /* 0x0000007951797220 */ /* 0x000fe40000410000 */
[----:B------:R-:W-:Y:S01]  /*3f20*/  FFMA.FTZ R119, R141, R119, R142 ;  /* 0x000000778d777223 */ /* 0x000fe2000001008e */
[----:B------:R-:W-:Y:S01]  /*3f30*/  FMUL.FTZ R123, R81, R123 ;  /* 0x0000007b517b7220 */ /* 0x000fe20000410000 */
[----:B------:R-:W-:-:S03]  /*3f40*/  FFMA.FTZ R121, R165, R121, R0 ;  /* 0x00000079a5797223 */ /* 0x000fc60000010000 */
[----:B------:R-:W-:Y:S01]  /*3f50*/  FFMA.FTZ R123, R141, R123, R142 ;  /* 0x0000007b8d7b7223 */ /* 0x000fe2000001008e */
[----:B------:R-:W-:Y:S02]  /*3f60*/  F2FP.F16.F32.PACK_AB R139, R139, R119 ;  /* 0x000000778b8b723e */ /* 0x000fe400000000ff */
[----:B------:R-:W2:Y:S01]  /*3f70*/  LDL.LU R119, [R1+0x108] ;  /* 0x0001080001777983 */ /* 0x000ea20000300800 */
[----:B------:R-:W-:Y:S02]  /*3f80*/  F2FP.F16.F32.PACK_AB R138, R138, R121 ;  /* 0x000000798a8a723e */ /* 0x000fe400000000ff */
[----:B------:R-:W-:Y:S01]  /*3f90*/  F2FP.F16.F32.PACK_AB R137, R137, R123 ;  /* 0x0000007b8989723e */ /* 0x000fe200000000ff */
[----:B------:R-:W3:Y:S04]  /*3fa0*/  LDL.LU R121, [R1+0x104] ;  /* 0x0001040001797983 */ /* 0x000ee80000300800 */
[----:B------:R-:W4:Y:S04]  /*3fb0*/  LDL.LU R123, [R1+0x100] ;  /* 0x00010000017b7983 */ /* 0x000f280000300800 */
[----:B0-----:R-:W4:Y:S04]  /*3fc0*/  LDL.LU R125, [R1+0xfc] ;  /* 0x0000fc00017d7983 */ /* 0x001f280000300800 */
[----:B-1----:R-:W4:Y:S04]  /*3fd0*/  LDL.LU R95, [R1+0xf8] ;  /* 0x0000f800015f7983 */ /* 0x002f280000300800 */
[----:B------:R-:W2:Y:S01]  /*3fe0*/  LDL.LU R144, [R1+0xc] ;  /* 0x00000c0001907983 */ /* 0x000ea20000300800 */
[--C-:B------:R-:W-:Y:S01]  /*3ff0*/  FADD.FTZ R133, R133, -R80.reuse ;  /* 0x8000005085857221 */ /* 0x100fe20000010000 */
[--C-:B------:R-:W-:Y:S01]  /*4000*/  FADD.FTZ R129, R129, -R80.reuse ;  /* 0x8000005081817221 */ /* 0x100fe20000010000 */
[--C-:B------:R-:W-:Y:S01]  /*4010*/  FADD.FTZ R58, R58, -R80.reuse ;  /* 0x800000503a3a7221 */ /* 0x100fe20000010000 */
[--C-:B------:R-:W-:Y:S01]  /*4020*/  FADD.FTZ R54, R54, -R80.reuse ;  /* 0x8000005036367221 */ /* 0x100fe20000010000 */
[----:B------:R-:W-:Y:S01]  /*4030*/  PRMT R143, R143, 0x7632, R143 ;  /* 0x000076328f8f7816 */ /* 0x000fe2000000008f */
[--C-:B------:R-:W-:Y:S01]  /*4040*/  FADD.FTZ R50, R50, -R80.reuse ;  /* 0x8000005032327221 */ /* 0x100fe20000010000 */
[C---:B------:R-:W-:Y:S01]  /*4050*/  FMUL.FTZ R133, R81.reuse, R133 ;  /* 0x0000008551857220 */ /* 0x040fe20000410000 */
[--C-:B------:R-:W-:Y:S01]  /*4060*/  FADD.FTZ R46, R46, -R80.reuse ;  /* 0x800000502e2e7221 */ /* 0x100fe20000010000 */
[C---:B------:R-:W-:Y:S01]  /*4070*/  FMUL.FTZ R129, R81.reuse, R129 ;  /* 0x0000008151817220 */ /* 0x040fe20000410000 */
[--C-:B------:R-:W-:Y:S01]  /*4080*/  FADD.FTZ R42, R42, -R80.reuse ;  /* 0x800000502a2a7221 */ /* 0x100fe20000010000 */
[C---:B------:R-:W-:Y:S01]  /*4090*/  FMUL.FTZ R58, R81.reuse, R58 ;  /* 0x0000003a513a7220 */ /* 0x040fe20000410000 */
[--C-:B------:R-:W-:Y:S01]  /*40a0*/  FADD.FTZ R38, R38, -R80.reuse ;  /* 0x8000005026267221 */ /* 0x100fe20000010000 */
[C---:B------:R-:W-:Y:S01]  /*40b0*/  FMUL.FTZ R54, R81.reuse, R54 ;  /* 0x0000003651367220 */ /* 0x040fe20000410000 */
[----:B------:R-:W-:Y:S01]  /*40c0*/  FADD.FTZ R34, R34, -R80 ;  /* 0x8000005022227221 */ /* 0x000fe20000010000 */
[----:B------:R-:W-:Y:S01]  /*40d0*/  FMUL.FTZ R50, R81, R50 ;  /* 0x0000003251327220 */ /* 0x000fe20000410000 */
[----:B------:R-:W-:Y:S01]  /*40e0*/  FFMA.FTZ R133, R165, R133, R0 ;  /* 0x00000085a5857223 */ /* 0x000fe20000010000 */
[----:B------:R0:W-:Y:S01]  /*40f0*/  STG.E.U16 desc[UR14][R70.64+0x6], R143 ;  /* 0x0000068f46007986 */ /* 0x0001e2000c10150e */
[----:B------:R-:W-:Y:S01]  /*4100*/  FADD.FTZ R30, R30, -R80 ;  /* 0x800000501e1e7221 */ /* 0x000fe20000010000 */
[----:B------:R-:W-:Y:S01]  /*4110*/  FMUL.FTZ R46, R81, R46 ;  /* 0x0000002e512e7220 */ /* 0x000fe20000410000 */
[----:B------:R-:W-:Y:S01]  /*4120*/  FFMA.FTZ R129, R165, R129, R0 ;  /* 0x00000081a5817223 */ /* 0x000fe20000010000 */
[--C-:B------:R-:W-:Y:S01]  /*4130*/  FADD.FTZ R26, R26, -R80.reuse ;  /* 0x800000501a1a7221 */ /* 0x100fe20000010000 */
[C---:B------:R-:W-:Y:S01]  /*4140*/  FMUL.FTZ R42, R81.reuse, R42 ;  /* 0x0000002a512a7220 */ /* 0x040fe20000410000 */
[--C-:B------:R-:W-:Y:S01]  /*4150*/  FADD.FTZ R22, R22, -R80.reuse ;  /* 0x8000005016167221 */ /* 0x100fe20000010000 */
[C---:B------:R-:W-:Y:S01]  /*4160*/  FMUL.FTZ R38, R81.reuse, R38 ;  /* 0x0000002651267220 */ /* 0x040fe20000410000 */
[----:B------:R-:W-:Y:S01]  /*4170*/  FADD.FTZ R18, R18, -R80 ;  /* 0x8000005012127221 */ /* 0x000fe20000010000 */
[----:B------:R-:W-:Y:S01]  /*4180*/  FMUL.FTZ R34, R81, R34 ;  /* 0x0000002251227220 */ /* 0x000fe20000410000 */
[C-C-:B0-----:R-:W-:Y:S01]  /*4190*/  FFMA.FTZ R71, R165.reuse, R58, R0.reuse ;  /* 0x0000003aa5477223 */ /* 0x141fe20000010000 */
[C-C-:B------:R-:W-:Y:S01]  /*41a0*/  FFMA.FTZ R58, R165.reuse, R54, R0.reuse ;  /* 0x00000036a53a7223 */ /* 0x140fe20000010000 */
[----:B------:R-:W-:Y:S01]  /*41b0*/  FFMA.FTZ R54, R165, R50, R0 ;  /* 0x00000032a5367223 */ /* 0x000fe20000010000 */
[----:B------:R-:W-:Y:S01]  /*41c0*/  FADD.FTZ R14, R14, -R80 ;  /* 0x800000500e0e7221 */ /* 0x000fe20000010000 */
[----:B------:R-:W-:Y:S01]  /*41d0*/  FMUL.FTZ R30, R81, R30 ;  /* 0x0000001e511e7220 */ /* 0x000fe20000410000 */
[----:B------:R-:W-:Y:S01]  /*41e0*/  STL [R1+0xa4], R133 ;  /* 0x0000a48501007387 */ /* 0x000fe20000100800 */
        /* <DEDUP_REMOVED lines=16> */
[--C-:B------:R-:W-:Y:S01]  /*42f0*/  FFMA.FTZ R34, R165, R30, R0.reuse ;  /* 0x0000001ea5227223 */ /* 0x100fe20000010000 */
[----:B------:R-:W-:Y:S01]  /*4300*/  FMUL.FTZ R10, R81, R10 ;  /* 0x0000000a510a7220 */ /* 0x000fe20000410000 */
[--C-:B------:R-:W-:Y:S01]  /*4310*/  FFMA.FTZ R30, R165, R26, R0.reuse ;  /* 0x0000001aa51e7223 */ /* 0x100fe20000010000 */
[----:B------:R-:W-:Y:S01]  /*4320*/  STL [R1+0x9c], R50 ;  /* 0x00009c3201007387 */ /* 0x000fe20000100800 */
[----:B------:R-:W-:Y:S01]  /*4330*/  FMUL.FTZ R6, R81, R6 ;  /* 0x0000000651067220 */ /* 0x000fe20000410000 */
[--C-:B------:R-:W-:Y:S01]  /*4340*/  FFMA.FTZ R26, R165, R22, R0.reuse ;  /* 0x00000016a51a7223 */ /* 0x100fe20000010000 */
[----:B------:R-:W-:Y:S01]  /*4350*/  FMUL.FTZ R2, R81, R2 ;  /* 0x0000000251027220 */ /* 0x000fe20000410000 */
[----:B------:R-:W-:Y:S01]  /*4360*/  STL [R1+0x98], R46 ;  /* 0x0000982e01007387 */ /* 0x000fe20000100800 */
[----:B------:R-:W-:Y:S01]  /*4370*/  FFMA.FTZ R22, R165, R18, R0 ;  /* 0x00000012a5167223 */ /* 0x000fe20000010000 */
[----:B------:R-:W-:Y:S01]  /*4380*/  FADD.FTZ R75, R75, -R80 ;  /* 0x800000504b4b7221 */ /* 0x000fe20000010000 */
[----:B------:R-:W-:Y:S01]  /*4390*/  FMUL.FTZ R73, R81, R73 ;  /* 0x0000004951497220 */ /* 0x000fe20000410000 */
[----:B------:R-:W-:Y:S01]  /*43a0*/  STL [R1+0x94], R42 ;  /* 0x0000942a01007387 */ /* 0x000fe20000100800 */
[C---:B------:R-:W-:Y:S01]  /*43b0*/  FFMA.FTZ R18, R165.reuse, R14, R0 ;  /* 0x0000000ea5127223 */ /* 0x040fe20000010000 */
[----:B------:R-:W-:Y:S01]  /*43c0*/  FADD.FTZ R102, R102, -R80 ;  /* 0x8000005066667221 */ /* 0x000fe20000010000 */
[C---:B------:R-:W-:Y:S01]  /*43d0*/  FFMA.FTZ R14, R165.reuse, R10, R0 ;  /* 0x0000000aa50e7223 */ /* 0x040fe20000010000 */
[----:B------:R-:W-:Y:S01]  /*43e0*/  STL [R1+0x90], R38 ;  /* 0x0000902601007387 */ /* 0x000fe20000100800 */
[----:B------:R-:W-:Y:S01]  /*43f0*/  FADD.FTZ R106, R106, -R80 ;  /* 0x800000506a6a7221 */ /* 0x000fe20000010000 */
[----:B------:R-:W-:-:S02]  /*4400*/  FFMA.FTZ R10, R165, R6, R0 ;  /* 0x00000006a50a7223 */ /* 0x000fc40000010000 */
[----:B------:R-:W-:Y:S01]  /*4410*/  STL [R1+0x8c], R34 ;  /* 0x00008c2201007387 */ /* 0x000fe20000100800 */
[--C-:B------:R-:W-:Y:S01]  /*4420*/  FFMA.FTZ R6, R165, R2, R0.reuse ;  /* 0x00000002a5067223 */ /* 0x100fe20000010000 */
[----:B------:R-:W-:Y:S02]  /*4430*/  FMUL.FTZ R75, R81, R75 ;  /* 0x0000004b514b7220 */ /* 0x000fe40000410000 */
[----:B------:R-:W-:Y:S01]  /*4440*/  STL [R1+0x88], R30 ;  /* 0x0000881e01007387 */ /* 0x000fe20000100800 */
[----:B------:R-:W-:Y:S01]  /*4450*/  FFMA.FTZ R2, R165, R73, R0 ;  /* 0x00000049a5027223 */ /* 0x000fe20000010000 */
[C---:B------:R-:W-:Y:S02]  /*4460*/  FMUL.FTZ R102, R81.reuse, R102 ;  /* 0x0000006651667220 */ /* 0x040fe40000410000 */
[----:B------:R-:W-:Y:S01]  /*4470*/  STL [R1+0x84], R26 ;  /* 0x0000841a01007387 */ /* 0x000fe20000100800 */
[----:B------:R-:W-:Y:S01]  /*4480*/  FADD.FTZ R110, R110, -R80 ;  /* 0x800000506e6e7221 */ /* 0x000fe20000010000 */
[----:B------:R-:W-:-:S02]  /*4490*/  FMUL.FTZ R106, R81, R106 ;  /* 0x0000006a516a7220 */ /* 0x000fc40000410000 */
[----:B------:R-:W-:Y:S01]  /*44a0*/  STL [R1+0x80], R22 ;  /* 0x0000801601007387 */ /* 0x000fe20000100800 */
[----:B------:R-:W-:-:S03]  /*44b0*/  FADD.FTZ R114, R114, -R80 ;  /* 0x8000005072727221 */ /* 0x000fc60000010000 */
[----:B------:R-:W-:Y:S01]  /*44c0*/  STL [R1+0x7c], R18 ;  /* 0x00007c1201007387 */ /* 0x000fe20000100800 */
[----:B------:R-:W-:-:S03]  /*44d0*/  FADD.FTZ R85, R85, -R80 ;  /* 0x8000005055557221 */ /* 0x000fc60000010000 */
[----:B------:R-:W-:Y:S01]  /*44e0*/  STL [R1+0x78], R14 ;  /* 0x0000780e01007387 */ /* 0x000fe20000100800 */
[----:B------:R-:W-:-:S03]  /*44f0*/  FMUL.FTZ R110, R81, R110 ;  /* 0x0000006e516e7220 */ /* 0x000fc60000410000 */
[----:B------:R0:W-:Y:S01]  /*4500*/  STL [R1+0x74], R10 ;  /* 0x0000740a01007387 */ /* 0x0001e20000100800 */
[----:B------:R-:W-:-:S03]  /*4510*/  FMUL.FTZ R114, R81, R114 ;  /* 0x0000007251727220 */ /* 0x000fc60000410000 */
[----:B------:R1:W-:Y:S01]  /*4520*/  STL [R1+0x70], R6 ;  /* 0x0000700601007387 */ /* 0x0003e20000100800 */
[----:B------:R-:W-:-:S03]  /*4530*/  FADD.FTZ R87, R87, -R80 ;  /* 0x8000005057577221 */ /* 0x000fc60000010000 */
[----:B------:R1:W-:Y:S01]  /*4540*/  STL [R1+0x6c], R2 ;  /* 0x00006c0201007387 */ /* 0x0003e20000100800 */
[--C-:B0-----:R-:W-:Y:S01]  /*4550*/  FFMA.FTZ R10, R165, R75, R0.reuse ;  /* 0x0000004ba50a7223 */ /* 0x101fe20000010000 */
[----:B------:R-:W-:Y:S01]  /*4560*/  FMUL.FTZ R85, R81, R85 ;  /* 0x0000005551557220 */ /* 0x000fe20000410000 */
[----:B-1----:R-:W-:Y:S01]  /*4570*/  FFMA.FTZ R6, R165, R102, R0 ;  /* 0x00000066a5067223 */ /* 0x002fe20000010000 */
[----:B------:R-:W-:Y:S01]  /*4580*/  FADD.FTZ R89, R89, -R80 ;  /* 0x8000005059597221 */ /* 0x000fe20000010000 */
[----:B------:R-:W-:Y:S01]  /*4590*/  FFMA.FTZ R2, R165, R106, R0 ;  /* 0x0000006aa5027223 */ /* 0x000fe20000010000 */
[----:B------:R0:W-:Y:S01]  /*45a0*/  STL [R1+0x68], R10 ;  /* 0x0000680a01007387 */ /* 0x0001e20000100800 */
[--C-:B------:R-:W-:Y:S01]  /*45b0*/  FADD.FTZ R91, R91, -R80.reuse ;  /* 0x800000505b5b7221 */ /* 0x100fe20000010000 */
[----:B------:R-:W-:Y:S02]  /*45c0*/  FADD.FTZ R93, R93, -R80 ;  /* 0x800000505d5d7221 */ /* 0x000fe40000010000 */
[----:B------:R1:W-:Y:S01]  /*45d0*/  STL [R1+0x64], R6 ;  /* 0x0000640601007387 */ /* 0x0003e20000100800 */
[C---:B------:R-:W-:Y:S01]  /*45e0*/  FMUL.FTZ R87, R81.reuse, R87 ;  /* 0x0000005751577220 */ /* 0x040fe20000410000 */
[----:B------:R-:W-:-:S02]  /*45f0*/  FMUL.FTZ R89, R81, R89 ;  /* 0x0000005951597220 */ /* 0x000fc40000410000 */
[----:B------:R1:W-:Y:S01]  /*4600*/  STL [R1+0x60], R2 ;  /* 0x0000600201007387 */ /* 0x0003e20000100800 */
[--C-:B0-----:R-:W-:Y:S01]  /*4610*/  FFMA.FTZ R10, R165, R110, R0.reuse ;  /* 0x0000006ea50a7223 */ /* 0x101fe20000010000 */
[----:B------:R-:W-:Y:S01]  /*4620*/  FMUL.FTZ R91, R81, R91 ;  /* 0x0000005b515b7220 */ /* 0x000fe20000410000 */
[--C-:B-1----:R-:W-:Y:S01]  /*4630*/  FFMA.FTZ R6, R165, R114, R0.reuse ;  /* 0x00000072a5067223 */ /* 0x102fe20000010000 */
[----:B------:R-:W-:Y:S01]  /*4640*/  FMUL.FTZ R93, R81, R93 ;  /* 0x0000005d515d7220 */ /* 0x000fe20000410000 */
[----:B------:R-:W-:Y:S01]  /*4650*/  FFMA.FTZ R2, R165, R85, R0 ;  /* 0x00000055a5027223 */ /* 0x000fe20000010000 */
[----:B------:R0:W-:Y:S01]  /*4660*/  STL [R1+0x5c], R10 ;  /* 0x00005c0a01007387 */ /* 0x0001e20000100800 */
[----:B------:R-:W-:-:S03]  /*4670*/  FADD.FTZ R132, R132, -R80 ;  /* 0x8000005084847221 */ /* 0x000fc60000010000 */
[----:B------:R1:W-:Y:S01]  /*4680*/  STL [R1+0x58], R6 ;  /* 0x0000580601007387 */ /* 0x0003e20000100800 */
[----:B------:R-:W-:-:S03]  /*4690*/  FADD.FTZ R128, R128, -R80 ;  /* 0x8000005080807221 */ /* 0x000fc60000010000 */
[----:B------:R1:W-:Y:S01]  /*46a0*/  STL [R1+0x54], R2 ;  /* 0x0000540201007387 */ /* 0x0003e20000100800 */
[C-C-:B0-----:R-:W-:Y:S01]  /*46b0*/  FFMA.FTZ R10, R165.reuse, R87, R0.reuse ;  /* 0x00000057a50a7223 */ /* 0x141fe20000010000 */
[----:B-1----:R-:W-:-:S04]  /*46c0*/  FFMA.FTZ R6, R165, R89, R0 ;  /* 0x00000059a5067223 */ /* 0x002fc80000010000 */
[----:B------:R-:W-:Y:S01]  /*46d0*/  STL [R1+0x50], R10 ;  /* 0x0000500a01007387 */ /* 0x000fe20000100800 */
[----:B------:R-:W-:Y:S01]  /*46e0*/  FFMA.FTZ R2, R165, R91, R0 ;  /* 0x0000005ba5027223 */ /* 0x000fe20000010000 */
[--C-:B------:R-:W-:Y:S02]  /*46f0*/  FADD.FTZ R57, R57, -R80.reuse ;  /* 0x8000005039397221 */ /* 0x100fe40000010000 */
[----:B------:R0:W-:Y:S01]  /*4700*/  STL [R1+0x4c], R6 ;  /* 0x00004c0601007387 */ /* 0x0001e20000100800 */
[--C-:B------:R-:W-:Y:S01]  /*4710*/  FADD.FTZ R53, R53, -R80.reuse ;  /* 0x8000005035357221 */ /* 0x100fe20000010000 */
[C---:B------:R-:W-:Y:S01]  /*4720*/  FMUL.FTZ R132, R81.reuse, R132 ;  /* 0x0000008451847220 */ /* 0x040fe20000410000 */
[----:B------:R-:W-:Y:S01]  /*4730*/  FMUL.FTZ R128, R81, R128 ;  /* 0x0000008051807220 */ /* 0x000fe20000410000 */
[----:B------:R1:W-:Y:S01]  /*4740*/  STL [R1+0x48], R2 ;  /* 0x0000480201007387 */ /* 0x0003e20000100800 */
[--C-:B------:R-:W-:Y:S01]  /*4750*/  FADD.FTZ R49, R49, -R80.reuse ;  /* 0x8000005031317221 */ /* 0x100fe20000010000 */
[----:B------:R-:W-:Y:S01]  /*4760*/  FMUL.FTZ R53, R81, R53 ;  /* 0x0000003551357220 */ /* 0x000fe20000410000 */
[----:B------:R-:W-:Y:S01]  /*4770*/  FADD.FTZ R45, R45, -R80 ;  /* 0x800000502d2d7221 */ /* 0x000fe20000010000 */
[C---:B------:R-:W-:Y:S01]  /*4780*/  FFMA.FTZ R30, R78.reuse, R132, R76 ;  /* 0x000000844e1e7223 */ /* 0x040fe2000001004c */
[----:B------:R-:W-:Y:S01]  /*4790*/  FADD.FTZ R41, R41, -R80 ;  /* 0x8000005029297221 */ /* 0x000fe20000010000 */
[----:B------:R-:W-:Y:S01]  /*47a0*/  FFMA.FTZ R26, R78, R128, R76 ;  /* 0x000000804e1a7223 */ /* 0x000fe2000001004c */
[--C-:B------:R-:W-:Y:S01]  /*47b0*/  FADD.FTZ R136, R136, -R80.reuse ;  /* 0x8000005088887221 */ /* 0x100fe20000010000 */
[--C-:B------:R-:W-:Y:S01]  /*47c0*/  FADD.FTZ R118, R118, -R80.reuse ;  /* 0x8000005076767221 */ /* 0x100fe20000010000 */
[C---:B------:R-:W-:Y:S01]  /*47d0*/  FMUL.FTZ R49, R81.reuse, R49 ;  /* 0x0000003151317220 */ /* 0x040fe20000410000 */
[----:B------:R-:W-:Y:S01]  /*47e0*/  FMUL.FTZ R45, R81, R45 ;  /* 0x0000002d512d7220 */ /* 0x000fe20000410000 */
[--C-:B------:R-:W-:Y:S01]  /*47f0*/  FADD.FTZ R25, R25, -R80.reuse ;  /* 0x8000005019197221 */ /* 0x100fe20000010000 */
[----:B------:R-:W-:Y:S01]  /*4800*/  FMUL.FTZ R41, R81, R41 ;  /* 0x0000002951297220 */ /* 0x000fe20000410000 */
[--C-:B------:R-:W-:Y:S01]  /*4810*/  FADD.FTZ R129, R59, -R80.reuse ;  /* 0x800000503b817221 */ /* 0x100fe20000010000 */
[--C-:B------:R-:W-:Y:S01]  /*4820*/  FADD.FTZ R21, R21, -R80.reuse ;  /* 0x8000005015157221 */ /* 0x100fe20000010000 */
[--C-:B------:R-:W-:Y:S01]  /*4830*/  FADD.FTZ R17, R17, -R80.reuse ;  /* 0x8000005011117221 */ /* 0x100fe20000010000 */
[--C-:B------:R-:W-:Y:S01]  /*4840*/  FADD.FTZ R13, R13, -R80.reuse ;  /* 0x800000500d0d7221 */ /* 0x100fe20000010000 */
[--C-:B------:R-:W-:Y:S01]  /*4850*/  FADD.FTZ R9, R9, -R80.reuse ;  /* 0x8000005009097221 */ /* 0x100fe20000010000 */
        /* <DEDUP_REMOVED lines=18> */
[--C-:B------:R-:W-:Y:S01]  /*4980*/  FADD.FTZ R126, R126, -R80.reuse ;  /* 0x800000507e7e7221 */ /* 0x100fe20000010000 */
[----:B------:R-:W-:Y:S01]  /*4990*/  FADD.FTZ R118, R15, -R80 ;  /* 0x800000500f767221 */ /* 0x000fe20000010000 */
        /* <DEDUP_REMOVED lines=17> */
[C---:B-1----:R-:W-:Y:S01]  /*4ab0*/  FMUL.FTZ R2, R81.reuse, R122 ;  /* 0x0000007a51027220 */ /* 0x042fe20000410000 */
        /* <DEDUP_REMOVED lines=12> */
[--C-:B------:R-:W-:Y:S01]  /*4b80*/  FADD.FTZ R71, R35, -R80.reuse ;  /* 0x8000005023477221 */ /* 0x100fe20000010000 */
[----:B--2---:R-:W-:-:S04]  /*4b90*/  FADD.FTZ R70, R144, -R80 ;  /* 0x8000005090467221 */ /* 0x004fc80000010000 */
[----:B------:R-:W-:-:S04]  /*4ba0*/  FMUL.FTZ R70, R81, R70 ;  /* 0x0000004651467220 */ /* 0x000fc80000410000 */
[C-C-:B------:R-:W-:Y:S01]  /*4bb0*/  FFMA.FTZ R70, R165.reuse, R70, R0.reuse ;  /* 0x00000046a5467223 */ /* 0x140fe20000010000 */
[----:B------:R-:W-:-:S05]  /*4bc0*/  FFMA.FTZ R0, R165, R93, R0 ;  /* 0x0000005da5007223 */ /* 0x000fca0000010000 */
[----:B------:R0:W-:Y:S02]  /*4bd0*/  STL [R1+0x44], R0 ;  /* 0x0000440001007387 */ /* 0x0001e40000100800 */
[----:B0-----:R-:W-:Y:S02]  /*4be0*/  FMUL.FTZ R0, R81, R57 ;  /* 0x0000003951007220 */ /* 0x001fe40000410000 */
[----:B------:R-:W-:Y:S02]  /*4bf0*/  STL [R1+0x24], R30 ;  /* 0x0000241e01007387 */ /* 0x000fe40000100800 */
[C-C-:B------:R-:W-:Y:S01]  /*4c00*/  FFMA.FTZ R22, R78.reuse, R0, R76.reuse ;  /* 0x000000004e167223 */ /* 0x140fe2000001004c */
[----:B------:R-:W-:Y:S01]  /*4c10*/  FFMA.FTZ R0, R78, R53, R76 ;  /* 0x000000354e007223 */ /* 0x000fe2000001004c */
[----:B------:R0:W-:Y:S01]  /*4c20*/  STL [R1+0x20], R26 ;  /* 0x0000201a01007387 */ /* 0x0001e20000100800 */
[--C-:B------:R-:W-:Y:S01]  /*4c30*/  FADD.FTZ R19, R119, -R80.reuse ;  /* 0x8000005077137221 */ /* 0x100fe20000010000 */
[----:B---3--:R-:W-:-:S02]  /*4c40*/  FADD.FTZ R15, R121, -R80 ;  /* 0x80000050790f7221 */ /* 0x008fc40000010000 */
[----:B------:R1:W-:Y:S01]  /*4c50*/  STL [R1+0x10], R22 ;  /* 0x0000101601007387 */ /* 0x0003e20000100800 */
[C-C-:B------:R-:W-:Y:S01]  /*4c60*/  FFMA.FTZ R57, R78.reuse, R136, R76.reuse ;  /* 0x000000884e397223 */ /* 0x140fe2000001004c */
[C---:B------:R-:W-:Y:S02]  /*4c70*/  FMUL.FTZ R121, R81.reuse, R59 ;  /* 0x0000003b51797220 */ /* 0x040fe40000410000 */
[----:B------:R2:W-:Y:S01]  /*4c80*/  STL [R1+0xc], R0 ;  /* 0x00000c0001007387 */ /* 0x0005e20000100800 */
[C-C-:B0-----:R-:W-:Y:S01]  /*4c90*/  FFMA.FTZ R26, R78.reuse, R49, R76.reuse ;  /* 0x000000314e1a7223 */ /* 0x141fe2000001004c */
[----:B------:R-:W-:Y:S01]  /*4ca0*/  FMUL.FTZ R119, R81, R58 ;  /* 0x0000003a51777220 */ /* 0x000fe20000410000 */
[C-C-:B-1----:R-:W-:Y:S01]  /*4cb0*/  FFMA.FTZ R22, R78.reuse, R45, R76.reuse ;  /* 0x0000002d4e167223 */ /* 0x142fe2000001004c */
[----:B------:R-:W-:Y:S01]  /*4cc0*/  IADD3.X R59, RZ, R150, RZ, P6, !PT ;  /* 0x00000096ff3b7210 */ /* 0x000fe200037fe4ff */
[--C-:B--2---:R-:W-:Y:S01]  /*4cd0*/  FFMA.FTZ R0, R78, R41, R76.reuse ;  /* 0x000000294e007223 */ /* 0x104fe2000001004c */
[----:B------:R-:W-:Y:S01]  /*4ce0*/  LEA R58, P3, R82, UR12, 0x1 ;  /* 0x0000000c523a7c11 */ /* 0x000fe2000f8608ff */
[----:B------:R0:W-:Y:S01]  /*4cf0*/  STL [R1+0x8], R26 ;  /* 0x0000081a01007387 */ /* 0x0001e20000100800 */
[C-C-:B------:R-:W-:Y:S01]  /*4d00*/  FFMA.FTZ R136, R78.reuse, R25, R76.reuse ;  /* 0x000000194e887223 */ /* 0x140fe2000001004c */
[----:B------:R-:W-:-:S02]  /*4d10*/  FFMA.FTZ R25, R78, R9, R76 ;  /* 0x000000094e197223 */ /* 0x000fc4000001004c */
[----:B------:R1:W-:Y:S01]  /*4d20*/  STL [R1+0x4], R22 ;  /* 0x0000041601007387 */ /* 0x0003e20000100800 */
[C-C-:B------:R-:W-:Y:S01]  /*4d30*/  FFMA.FTZ R165, R78.reuse, R37, R76.reuse ;  /* 0x000000254ea57223 */ /* 0x140fe2000001004c */
[C-C-:B------:R-:W-:Y:S01]  /*4d40*/  FFMA.FTZ R144, R78.reuse, R33, R76.reuse ;  /* 0x000000214e907223 */ /* 0x140fe2000001004c */
[C-C-:B------:R-:W-:Y:S01]  /*4d50*/  FFMA.FTZ R9, R78.reuse, R116, R76.reuse ;  /* 0x000000744e097223 */ /* 0x140fe2000001004c */
[----:B------:R2:W-:Y:S01]  /*4d60*/  STL [R1], R0 ;  /* 0x0000000001007387 */ /* 0x0005e20000100800 */
[----:B------:R-:W-:Y:S01]  /*4d70*/  F2FP.F16.F32.PACK_AB R57, R57, R70 ;  /* 0x000000463939723e */ /* 0x000fe200000000ff */
[C-C-:B0-----:R-:W-:Y:S01]  /*4d80*/  FFMA.FTZ R26, R78.reuse, R13, R76.reuse ;  /* 0x0000000d4e1a7223 */ /* 0x141fe2000001004c */
[--C-:B------:R-:W-:Y:S01]  /*4d90*/  FFMA.FTZ R13, R78, R109, R76.reuse ;  /* 0x0000006d4e0d7223 */ /* 0x100fe2000001004c */
[----:B------:R-:W-:Y:S01]  /*4da0*/  LEA.HI.X R59, R82, UR13, R59, 0x1, P3 ;  /* 0x0000000d523b7c11 */ /* 0x000fe200098f0c3b */
[C-C-:B-1----:R-:W-:Y:S01]  /*4db0*/  FFMA.FTZ R22, R78.reuse, R5, R76.reuse ;  /* 0x000000054e167223 */ /* 0x142fe2000001004c */
[C-C-:B------:R-:W-:Y:S01]  /*4dc0*/  FFMA.FTZ R5, R78.reuse, R120, R76.reuse ;  /* 0x000000784e057223 */ /* 0x140fe2000001004c */
[----:B------:R-:W-:Y:S01]  /*4dd0*/  LEA R70, P3, R149, UR12, 0x1 ;  /* 0x0000000c95467c11 */ /* 0x000fe2000f8608ff */
[C-C-:B--2---:R-:W-:Y:S01]  /*4de0*/  FFMA.FTZ R0, R78.reuse, R124, R76.reuse ;  /* 0x0000007c4e007223 */ /* 0x144fe2000001004c */
[----:B------:R-:W-:Y:S01]  /*4df0*/  FFMA.FTZ R76, R78, R126, R76 ;  /* 0x0000007e4e4c7223 */ /* 0x000fe2000001004c */
[--C-:B------:R-:W-:Y:S01]  /*4e00*/  FADD.FTZ R78, R11, -R80.reuse ;  /* 0x800000500b4e7221 */ /* 0x100fe20000010000 */
[----:B----4-:R-:W-:Y:S01]  /*4e10*/  FADD.FTZ R11, R123, -R80 ;  /* 0x800000507b0b7221 */ /* 0x010fe20000010000 */
[----:B------:R-:W-:Y:S01]  /*4e20*/  FMUL.FTZ R123, R81, R71 ;  /* 0x00000047517b7220 */ /* 0x000fe20000410000 */
[----:B------:R-:W-:-:S02]  /*4e30*/  LEA.HI.X R71, R149, UR13, R153, 0x1, P3 ;  /* 0x0000000d95477c11 */ /* 0x000fc400098f0c99 */
[----:B------:R-:W2:Y:S01]  /*4e40*/  LDL.LU R153, [R1+0xf4] ;  /* 0x0000f40001997983 */ /* 0x000ea20000300800 */
        /* <DEDUP_REMOVED lines=9> */
[----:B------:R-:W-:Y:S01]  /*4ee0*/  FMUL.FTZ R48, R81, R48 ;  /* 0x0000003051307220 */ /* 0x000fe20000410000 */
[--C-:B------:R-:W-:Y:S01]  /*4ef0*/  FADD.FTZ R55, R7, -R80.reuse ;  /* 0x8000005007377221 */ /* 0x100fe20000010000 */
[----:B------:R-:W-:Y:S01]  /*4f00*/  FMUL.FTZ R44, R81, R44 ;  /* 0x0000002c512c7220 */ /* 0x000fe20000410000 */
[--C-:B------:R-:W-:Y:S01]  /*4f10*/  FADD.FTZ R7, R125, -R80.reuse ;  /* 0x800000507d077221 */ /* 0x100fe20000010000 */
[C---:B------:R-:W-:Y:S01]  /*4f20*/  FMUL.FTZ R32, R81.reuse, R32 ;  /* 0x0000002051207220 */ /* 0x040fe20000410000 */
[----:B------:R-:W-:Y:S01]  /*4f30*/  FADD.FTZ R73, R130, -R80 ;  /* 0x8000005082497221 */ /* 0x000fe20000010000 */
[C---:B------:R-:W-:Y:S01]  /*4f40*/  FMUL.FTZ R125, R81.reuse, R72 ;  /* 0x00000048517d7220 */ /* 0x040fe20000410000 */
[C---:B------:R-:W-:Y:S01]  /*4f50*/  FMUL.FTZ R53, R81.reuse, R127 ;  /* 0x0000007f51357220 */ /* 0x040fe20000410000 */
[----:B------:R-:W-:Y:S01]  /*4f60*/  FMUL.FTZ R74, R81, R74 ;  /* 0x0000004a514a7220 */ /* 0x000fe20000410000 */
[----:B------:R-:W-:Y:S01]  /*4f70*/  LEA R72, P3, R148, UR12, 0x1 ;  /* 0x0000000c94487c11 */ /* 0x000fe2000f8608ff */
[----:B------:R-:W-:Y:S01]  /*4f80*/  FFMA.FTZ R49, R141, R48, R142 ;  /* 0x000000308d317223 */ /* 0x000fe2000001008e */
[----:B------:R-:W-:Y:S01]  /*4f90*/  FADD.FTZ R127, R51, -R80 ;  /* 0x80000050337f7221 */ /* 0x000fe20000010000 */
[----:B------:R-:W-:Y:S01]  /*4fa0*/  FFMA.FTZ R48, R141, R44, R142 ;  /* 0x0000002c8d307223 */ /* 0x000fe2000001008e */
[----:B------:R-:W-:Y:S01]  /*4fb0*/  FADD.FTZ R51, R3, -R80 ;  /* 0x8000005003337221 */ /* 0x000fe20000010000 */
[----:B------:R-:W-:Y:S01]  /*4fc0*/  FFMA.FTZ R44, R141, R32, R142 ;  /* 0x000000208d2c7223 */ /* 0x000fe2000001008e */
[----:B------:R-:W-:Y:S01]  /*4fd0*/  FMUL.FTZ R3, R81, R73 ;  /* 0x0000004951037220 */ /* 0x000fe20000410000 */
[--C-:B------:R-:W-:Y:S01]  /*4fe0*/  FADD.FTZ R131, R131, -R80.reuse ;  /* 0x8000005083837221 */ /* 0x100fe20000010000 */
[----:B------:R-:W-:Y:S01]  /*4ff0*/  FADD.FTZ R40, R40, -R80 ;  /* 0x8000005028287221 */ /* 0x000fe20000010000 */
[----:B------:R-:W-:Y:S01]  /*5000*/  FFMA.FTZ R32, R141, R74, R142 ;  /* 0x0000004a8d207223 */ /* 0x000fe2000001008e */
[----:B------:R-:W-:Y:S01]  /*5010*/  LEA.HI.X R73, R148, UR13, R145, 0x1, P3 ;  /* 0x0000000d94497c11 */ /* 0x000fe200098f0c91 */
[--C-:B------:R-:W-:Y:S01]  /*5020*/  FADD.FTZ R20, R20, -R80.reuse ;  /* 0x8000005014147221 */ /* 0x100fe20000010000 */
[----:B------:R-:W-:Y:S01]  /*5030*/  LEA R74, P3, R164, UR12, 0x1 ;  /* 0x0000000ca44a7c11 */ /* 0x000fe2000f8608ff */
[--C-:B------:R-:W-:Y:S01]  /*5040*/  FADD.FTZ R84, R84, -R80.reuse ;  /* 0x8000005054547221 */ /* 0x100fe20000010000 */
        /* <DEDUP_REMOVED lines=35> */
[----:B------:R-:W-:Y:S01]  /*5280*/  LEA.HI.X R75, R164, UR13, R152, 0x1, P3 ;  /* 0x0000000da44b7c11 */ /* 0x000fe200098f0c98 */
[----:B------:R-:W-:Y:S01]  /*5290*/  FMUL.FTZ R84, R81, R84 ;  /* 0x0000005451547220 */ /* 0x000fe20000410000 */
[----:B------:R-:W-:Y:S01]  /*52a0*/  LEA R80, P3, R163, UR12, 0x1 ;  /* 0x0000000ca3507c11 */ /* 0x000fe2000f8608ff */
[--C-:B------:R-:W-:Y:S01]  /*52b0*/  FFMA.FTZ R46, R141, R40, R142.reuse ;  /* 0x000000288d2e7223 */ /* 0x100fe2000001008e */
        /* <DEDUP_REMOVED lines=45> */
[----:B------:R-:W-:Y:S01]  /*5590*/  LEA.HI.X R81, R163, UR13, R151, 0x1, P3 ;  /* 0x0000000da3517c11 */ /* 0x000fe200098f0c97 */
[C-C-:B------:R-:W-:Y:S01]  /*55a0*/  FFMA.FTZ R53, R141.reuse, R53, R142.reuse ;  /* 0x000000358d357223 */ /* 0x140fe2000001008e */
[C---:B------:R-:W-:Y:S01]  /*55b0*/  LEA R84, P3, R162.reuse, UR12, 0x1 ;  /* 0x0000000ca2547c11 */ /* 0x040fe2000f8608ff */
[C-C-:B------:R-:W-:Y:S01]  /*55c0*/  FFMA.FTZ R38, R141.reuse, R16, R142.reuse ;  /* 0x000000108d267223 */ /* 0x140fe2000001008e */
[C-C-:B------:R-:W-:Y:S01]  /*55d0*/  FFMA.FTZ R16, R141.reuse, R86, R142.reuse ;  /* 0x000000568d107223 */ /* 0x140fe2000001008e */
[--C-:B------:R-:W-:Y:S01]  /*55e0*/  FFMA.FTZ R33, R141, R33, R142.reuse ;  /* 0x000000218d217223 */ /* 0x100fe2000001008e */
[----:B------:R-:W-:Y:S01]  /*55f0*/  LEA.HI.X R85, R162, UR13, R69, 0x1, P3 ;  /* 0x0000000da2557c11 */ /* 0x000fe200098f0c45 */
[----:B------:R-:W3:Y:S01]  /*5600*/  LDL.LU R145, [R1+0xf0] ;  /* 0x0000f00001917983 */ /* 0x000ee20000300800 */
[----:B------:R-:W-:Y:S01]  /*5610*/  LEA R86, P3, R161, UR12, 0x1 ;  /* 0x0000000ca1567c11 */ /* 0x000fe2000f8608ff */
[C-C-:B------:R-:W-:Y:S01]  /*5620*/  FFMA.FTZ R37, R141.reuse, R12, R142.reuse ;  /* 0x0000000c8d257223 */ /* 0x140fe2000001008e */
[C-C-:B------:R-:W-:Y:S01]  /*5630*/  FFMA.FTZ R12, R141.reuse, R88, R142.reuse ;  /* 0x000000588d0c7223 */ /* 0x140fe2000001008e */
[----:B------:R-:W-:Y:S01]  /*5640*/  FFMA.FTZ R45, R141, R36, R142 ;  /* 0x000000248d2d7223 */ /* 0x000fe2000001008e */
[----:B------:R-:W-:Y:S01]  /*5650*/  LEA.HI.X R87, R161, UR13, R68, 0x1, P3 ;  /* 0x0000000da1577c11 */ /* 0x000fe200098f0c44 */
[C-C-:B------:R-:W-:Y:S01]  /*5660*/  FFMA.FTZ R34, R141.reuse, R4, R142.reuse ;  /* 0x000000048d227223 */ /* 0x140fe2000001008e */
[C---:B------:R-:W-:Y:S01]  /*5670*/  LEA R88, P3, R160.reuse, UR12, 0x1 ;  /* 0x0000000ca0587c11 */ /* 0x040fe2000f8608ff */
[C-C-:B------:R-:W-:Y:S01]  /*5680*/  FFMA.FTZ R36, R141.reuse, R8, R142.reuse ;  /* 0x000000088d247223 */ /* 0x140fe2000001008e */
[C-C-:B------:R-:W-:Y:S01]  /*5690*/  FFMA.FTZ R8, R141.reuse, R90, R142.reuse ;  /* 0x0000005a8d087223 */ /* 0x140fe2000001008e */
[C-C-:B------:R-:W-:Y:S01]  /*56a0*/  FFMA.FTZ R52, R141.reuse, R29, R142.reuse ;  /* 0x0000001d8d347223 */ /* 0x140fe2000001008e */
[----:B------:R-:W-:Y:S01]  /*56b0*/  LEA.HI.X R89, R160, UR13, R67, 0x1, P3 ;  /* 0x0000000da0597c11 */ /* 0x000fe200098f0c43 */
[--C-:B------:R-:W-:Y:S01]  /*56c0*/  FFMA.FTZ R42, R141, R28, R142.reuse ;  /* 0x0000001c8d2a7223 */ /* 0x100fe2000001008e */
        /* <DEDUP_REMOVED lines=10> */
[C-C-:B------:R-:W-:Y:S01]  /*5770*/  FFMA.FTZ R28, R141.reuse, R108, R142.reuse ;  /* 0x0000006c8d1c7223 */ /* 0x140fe2000001008e */
[C-C-:B------:R-:W-:Y:S01]  /*5780*/  FFMA.FTZ R24, R141.reuse, R112, R142.reuse ;  /* 0x000000708d187223 */ /* 0x140fe2000001008e */
[----:B------:R-:W-:Y:S01]  /*5790*/  FFMA.FTZ R141, R141, R94, R142 ;  /* 0x0000005e8d8d7223 */ /* 0x000fe2000001008e */
[----:B------:R-:W-:Y:S01]  /*57a0*/  LEA.HI.X R93, R158, UR13, R65, 0x1, P3 ;  /* 0x0000000d9e5d7c11 */ /* 0x000fe200098f0c41 */
[----:B------:R-:W4:Y:S01]  /*57b0*/  LDL.LU R152, [R1+0xec] ;  /* 0x0000ec0001987983 */ /* 0x000f220000300800 */
[----:B------:R-:W-:-:S03]  /*57c0*/  LEA R94, P3, R157, UR12, 0x1 ;  /* 0x0000000c9d5e7c11 */ /* 0x000fc6000f8608ff */
[----:B------:R-:W3:Y:S01]  /*57d0*/  LDL.LU R151, [R1+0xe8] ;  /* 0x0000e80001977983 */ /* 0x000ee20000300800 */
        /* <DEDUP_REMOVED lines=8> */
[----:B------:R-:W3:Y:S04]  /*5860*/  LDL.LU R67, [R1+0xdc] ;  /* 0x0000dc0001437983 */ /* 0x000ee80000300800 */
[----:B------:R-:W3:Y:S01]  /*5870*/  LDL.LU R111, [R1+0x18] ;  /* 0x00001800016f7983 */ /* 0x000ee20000300800 */
[----:B------:R-:W-:-:S03]  /*5880*/  LEA.HI.X R99, R155, UR13, R62, 0x1, P3 ;  /* 0x0000000d9b637c11 */ /* 0x000fc600098f0c3e */
[----:B------:R-:W3:Y:S01]  /*5890*/  LDL.LU R110, [R1+0x1c] ;  /* 0x00001c00016e7983 */ /* 0x000ee20000300800 */
[----:B------:R-:W-:-:S03]  /*58a0*/  LEA R100, P3, R154, UR12, 0x1 ;  /* 0x0000000c9a647c11 */ /* 0x000fc6000f8608ff */
[----:B------:R-:W3:Y:S04]  /*58b0*/  LDL.LU R66, [R1+0xd8] ;  /* 0x0000d80001427983 */ /* 0x000ee80000300800 */
[----:B------:R-:W3:Y:S04]  /*58c0*/  LDL.LU R113, [R1+0x28] ;  /* 0x0000280001717983 */ /* 0x000ee80000300800 */
[----:B------:R-:W3:Y:S04]  /*58d0*/  LDL.LU R112, [R1+0x2c] ;  /* 0x00002c0001707983 */ /* 0x000ee80000300800 */
        /* <DEDUP_REMOVED lines=11> */
[----:B--2---:R-:W-:-:S04]  /*5990*/  LEA R102, P3, R153, UR12, 0x1 ;  /* 0x0000000c99667c11 */ /* 0x004fc8000f8608ff */
[----:B------:R-:W-:Y:S02]  /*59a0*/  LEA.HI.X R103, R153, UR13, R60, 0x1, P3 ;  /* 0x0000000d99677c11 */ /* 0x000fe400098f0c3c */
[----:B------:R-:W2:Y:S04]  /*59b0*/  LDL.LU R60, [R1+0xc0] ;  /* 0x0000c000013c7983 */ /* 0x000ea80000300800 */
[----:B------:R-:W4:Y:S04]  /*59c0*/  LDL.LU R161, [R1+0x24] ;  /* 0x0000240001a17983 */ /* 0x000f280000300800 */
[----:B------:R-:W4:Y:S01]  /*59d0*/  LDL.LU R164, [R1+0xa4] ;  /* 0x0000a40001a47983 */ /* 0x000f220000300800 */
[C-C-:B------:R-:W-:Y:S01]  /*59e0*/  FFMA.FTZ R130, R79.reuse, R130, R77.reuse ;  /* 0x000000824f827223 */ /* 0x140fe2000001004d */
[----:B------:R-:W-:Y:S01]  /*59f0*/  FFMA.FTZ R148, R79, R118, R77 ;  /* 0x000000764f947223 */ /* 0x000fe2000001004d */
[----:B------:R-:W-:Y:S01]  /*5a00*/  PRMT R118, R140, 0x7632, R118 ;  /* 0x000076328c767816 */ /* 0x000fe20000000076 */
[----:B------:R-:W3:Y:S02]  /*5a10*/  LDL.LU R159, [R1+0x20] ;  /* 0x00002000019f7983 */ /* 0x000ee40000300800 */
[----:B------:R-:W-:-:S02]  /*5a20*/  F2FP.F16.F32.PACK_AB R56, R130, R56 ;  /* 0x000000388238723e */ /* 0x000fc400000000ff */
[----:B------:R-:W-:Y:S01]  /*5a30*/  PRMT R130, R139, 0x7632, R130 ;  /* 0x000076328b827816 */ /* 0x000fe20000000082 */
[----:B------:R-:W3:Y:S04]  /*5a40*/  LDL.LU R162, [R1+0xac] ;  /* 0x0000ac0001a27983 */ /* 0x000ee80000300800 */
[----:B------:R-:W-:Y:S04]  /*5a50*/  STG.E.U16 desc[UR14][R58.64], R140 ;  /* 0x0000008c3a007986 */ /* 0x000fe8000c10150e */
[----:B------:R-:W-:Y:S04]  /*5a60*/  STG.E.U16 desc[UR14][R58.64+0x2], R118 ;  /* 0x000002763a007986 */ /* 0x000fe8000c10150e */
[----:B------:R-:W-:Y:S04]  /*5a70*/  STG.E.U16 desc[UR14][R58.64+0x4], R139 ;  /* 0x0000048b3a007986 */ /* 0x000fe8000c10150e */
[----:B------:R0:W-:Y:S04]  /*5a80*/  STG.E.U16 desc[UR14][R58.64+0x6], R130 ;  /* 0x000006823a007986 */ /* 0x0001e8000c10150e */
[----:B------:R-:W2:Y:S04]  /*5a90*/  LDL.LU R160, [R1+0x10] ;  /* 0x0000100001a07983 */ /* 0x000ea80000300800 */
[----:B------:R-:W2:Y:S01]  /*5aa0*/  LDL.LU R163, [R1+0xb0] ;  /* 0x0000b00001a37983 */ /* 0x000ea20000300800 */
[----:B0-----:R-:W-:-:S02]  /*5ab0*/  PRMT R58, R138, 0x7632, R58 ;  /* 0x000076328a3a7816 */ /* 0x001fc4000000003a */
[----:B------:R-:W-:Y:S01]  /*5ac0*/  PRMT R59, R137, 0x7632, R59 ;  /* 0x00007632893b7816 */ /* 0x000fe2000000003b */
[----:B------:R-:W-:Y:S04]  /*5ad0*/  STG.E.U16 desc[UR14][R70.64], R138 ;  /* 0x0000008a46007986 */ /* 0x000fe8000c10150e */
[----:B------:R0:W-:Y:S04]  /*5ae0*/  STG.E.U16 desc[UR14][R70.64+0x2], R58 ;  /* 0x0000023a46007986 */ /* 0x0001e8000c10150e */
[----:B------:R-:W-:Y:S04]  /*5af0*/  STG.E.U16 desc[UR14][R70.64+0x4], R137 ;  /* 0x0000048946007986 */ /* 0x000fe8000c10150e */
[----:B------:R-:W-:Y:S01]  /*5b00*/  STG.E.U16 desc[UR14][R70.64+0x6], R59 ;  /* 0x0000063b46007986 */ /* 0x000fe2000c10150e */
[----:B0-----:R-:W-:-:S03]  /*5b10*/  PRMT R58, R57, 0x7632, R58 ;  /* 0x00007632393a7816 */ /* 0x001fc6000000003a */
[----:B------:R4:W-:Y:S02]  /*5b20*/  STG.E.U16 desc[UR14][R72.64], R57 ;  /* 0x0000003948007986 */ /* 0x0009e4000c10150e */
[----:B----4-:R-:W-:Y:S02]  /*5b30*/  F2FP.F16.F32.PACK_AB R57, R161, R164 ;  /* 0x000000a4a139723e */ /* 0x010fe400000000ff */
[----:B------:R-:W4:Y:S04]  /*5b40*/  LDL.LU R161, [R1+0xc] ;  /* 0x00000c0001a17983 */ /* 0x000f280000300800 */
[----:B------:R-:W4:Y:S01]  /*5b50*/  LDL.LU R164, [R1+0xa8] ;  /* 0x0000a80001a47983 */ /* 0x000f220000300800 */
[----:B------:R-:W-:Y:S01]  /*5b60*/  FFMA.FTZ R3, R79, R3, R77 ;  /* 0x000000034f037223 */ /* 0x000fe2000001004d */
[----:B------:R-:W-:-:S02]  /*5b70*/  PRMT R59, R56, 0x7632, R59 ;  /* 0x00007632383b7816 */ /* 0x000fc4000000003b */
[----:B------:R3:W-:Y:S02]  /*5b80*/  STG.E.U16 desc[UR14][R72.64+0x4], R56 ;  /* 0x0000043848007986 */ /* 0x0007e4000c10150e */
[----:B------:R-:W-:Y:S02]  /*5b90*/  F2FP.F16.F32.PACK_AB R3, R3, R54 ;  /* 0x000000360303723e */ /* 0x000fe400000000ff */
[----:B------:R2:W-:Y:S01]  /*5ba0*/  STG.E.U16 desc[UR14][R72.64+0x6], R59 ;  /* 0x0000063b48007986 */ /* 0x0005e2000c10150e */
[----:B---3--:R-:W-:-:S03]  /*5bb0*/  F2FP.F16.F32.PACK_AB R56, R159, R162 ;  /* 0x000000a29f38723e */ /* 0x008fc600000000ff */
[----:B------:R-:W3:Y:S04]  /*5bc0*/  LDL.LU R159, [R1+0x8] ;  /* 0x00000800019f7983 */ /* 0x000ee80000300800 */
[----:B------:R-:W3:Y:S01]  /*5bd0*/  LDL.LU R162, [R1+0xa0] ;  /* 0x0000a00001a27983 */ /* 0x000ee20000300800 */
[----:B------:R-:W-:Y:S02]  /*5be0*/  PRMT R54, R57, 0x7632, R54 ;  /* 0x0000763239367816 */ /* 0x000fe40000000036 */
[----:B--2---:R-:W-:Y:S01]  /*5bf0*/  F2FP.F16.F32.PACK_AB R59, R160, R163 ;  /* 0x000000a3a03b723e */ /* 0x004fe200000000ff */
[----:B------:R-:W-:Y:S04]  /*5c00*/  STG.E.U16 desc[UR14][R72.64+0x2], R58 ;  /* 0x0000023a48007986 */ /* 0x000fe8000c10150e */
[----:B------:R-:W2:Y:S04]  /*5c10*/  LDL.LU R160, [R1+0x4] ;  /* 0x0000040001a07983 */ /* 0x000ea80000300800 */
[----:B------:R-:W2:Y:S04]  /*5c20*/  LDL.LU R163, [R1+0x9c] ;  /* 0x00009c0001a37983 */ /* 0x000ea80000300800 */
[----:B------:R0:W-:Y:S04]  /*5c30*/  STG.E.U16 desc[UR14][R74.64], R57 ;  /* 0x000000394a007986 */ /* 0x0001e8000c10150e */
[----:B------:R4:W-:Y:S01]  /*5c40*/  STG.E.U16 desc[UR14][R74.64+0x4], R3 ;  /* 0x000004034a007986 */ /* 0x0009e2000c10150e */
[----:B0-----:R-:W-:-:S02]  /*5c50*/  PRMT R57, R3, 0x7632, R57 ;  /* 0x0000763203397816 */ /* 0x001fc40000000039 */
[----:B----4-:R-:W-:Y:S02]  /*5c60*/  F2FP.F16.F32.PACK_AB R3, R161, R164 ;  /* 0x000000a4a103723e */ /* 0x010fe400000000ff */
[----:B------:R-:W4:Y:S04]  /*5c70*/  LDL.LU R161, [R1] ;  /* 0x0000000001a17983 */ /* 0x000f280000300800 */
[----:B------:R-:W4:Y:S01]  /*5c80*/  LDL.LU R164, [R1+0x98] ;  /* 0x0000980001a47983 */ /* 0x000f220000300800 */
[C-C-:B------:R-:W-:Y:S01]  /*5c90*/  FFMA.FTZ R129, R79.reuse, R129, R77.reuse ;  /* 0x000000814f817223 */ /* 0x140fe2000001004d */
[----:B------:R-:W-:-:S04]  /*5ca0*/  FFMA.FTZ R128, R79, R128, R77 ;  /* 0x000000804f807223 */ /* 0x000fc8000001004d */
[----:B------:R-:W-:Y:S01]  /*5cb0*/  F2FP.F16.F32.PACK_AB R53, R129, R53 ;  /* 0x000000358135723e */ /* 0x000fe200000000ff */
[----:B------:R0:W-:Y:S01]  /*5cc0*/  STG.E.U16 desc[UR14][R74.64+0x2], R54 ;  /* 0x000002364a007986 */ /* 0x0001e2000c10150e */
[----:B------:R-:W-:Y:S01]  /*5cd0*/  PRMT R58, R56, 0x7632, R58 ;  /* 0x00007632383a7816 */ /* 0x000fe2000000003a */
[----:B------:R-:W-:Y:S01]  /*5ce0*/  FFMA.FTZ R127, R79, R127, R77 ;  /* 0x0000007f4f7f7223 */ /* 0x000fe2000001004d */
[----:B------:R-:W-:Y:S01]  /*5cf0*/  PRMT R70, R53, 0x7632, R70 ;  /* 0x0000763235467816 */ /* 0x000fe20000000046 */
[----:B------:R1:W-:Y:S01]  /*5d00*/  STG.E.U16 desc[UR14][R74.64+0x6], R57 ;  /* 0x000006394a007986 */ /* 0x0003e2000c10150e */
[----:B------:R-:W-:-:S03]  /*5d10*/  F2FP.F16.F32.PACK_AB R52, R128, R52 ;  /* 0x000000348034723e */ /* 0x000fc600000000ff */
[----:B------:R3:W-:Y:S01]  /*5d20*/  STG.E.U16 desc[UR14][R80.64+0x4], R53 ;  /* 0x0000043550007986 */ /* 0x0007e2000c10150e */
[----:B0-----:R-:W-:-:S03]  /*5d30*/  PRMT R54, R59, 0x7632, R54 ;  /* 0x000076323b367816 */ /* 0x001fc60000000036 */
[----:B------:R0:W-:Y:S01]  /*5d40*/  STG.E.U16 desc[UR14][R80.64], R56 ;  /* 0x0000003850007986 */ /* 0x0001e2000c10150e */
[----:B-1----:R-:W-:-:S03]  /*5d50*/  PRMT R57, R3, 0x7632, R57 ;  /* 0x0000763203397816 */ /* 0x002fc60000000039 */
[----:B------:R1:W-:Y:S01]  /*5d60*/  STG.E.U16 desc[UR14][R80.64+0x2], R58 ;  /* 0x0000023a50007986 */ /* 0x0003e2000c10150e */
[----:B---3--:R-:W-:Y:S02]  /*5d70*/  PRMT R53, R3, 0x7610, R53 ;  /* 0x0000761003357816 */ /* 0x008fe40000000035 */
[----:B------:R-:W-:Y:S01]  /*5d80*/  F2FP.F16.F32.PACK_AB R3, R159, R162 ;  /* 0x000000a29f03723e */ /* 0x000fe200000000ff */
[----:B------:R-:W-:Y:S01]  /*5d90*/  STG.E.U16 desc[UR14][R80.64+0x6], R70 ;  /* 0x0000064650007986 */ /* 0x000fe2000c10150e */
[----:B------:R-:W-:Y:S02]  /*5da0*/  F2FP.F16.F32.PACK_AB R50, R127, R50 ;  /* 0x000000327f32723e */ /* 0x000fe400000000ff */
[----:B0-----:R-:W-:Y:S01]  /*5db0*/  PRMT R56, R52, 0x7632, R56 ;  /* 0x0000763234387816 */ /* 0x001fe20000000038 */
[----:B------:R0:W-:Y:S04]  /*5dc0*/  STG.E.U16 desc[UR14][R84.64+0x2], R54 ;  /* 0x0000023654007986 */ /* 0x0001e8000c10150e */
[----:B------:R3:W-:Y:S01]  /*5dd0*/  STG.E.U16 desc[UR14][R84.64+0x4], R52 ;  /* 0x0000043454007986 */ /* 0x0007e2000c10150e */
[----:B-1----:R-:W-:-:S03]  /*5de0*/  PRMT R58, R50, 0x7632, R58 ;  /* 0x00007632323a7816 */ /* 0x002fc6000000003a */
[----:B------:R-:W-:Y:S01]  /*5df0*/  STG.E.U16 desc[UR14][R84.64], R59 ;  /* 0x0000003b54007986 */ /* 0x000fe2000c10150e */
[----:B0-----:R-:W-:-:S03]  /*5e00*/  PRMT R54, R3, 0x7632, R54 ;  /* 0x0000763203367816 */ /* 0x001fc60000000036 */
[----:B------:R0:W-:Y:S01]  /*5e10*/  STG.E.U16 desc[UR14][R84.64+0x6], R56 ;  /* 0x0000063854007986 */ /* 0x0001e2000c10150e */
[----:B---3--:R-:W-:-:S03]  /*5e20*/  PRMT R52, R3, 0x7610, R52 ;  /* 0x0000761003347816 */ /* 0x008fc60000000034 */
[----:B------:R-:W3:Y:S01]  /*5e30*/  LDL.LU R162, [R1+0x94] ;  /* 0x0000940001a27983 */ /* 0x000ee20000300800 */
[----:B--2---:R-:W-:-:S03]  /*5e40*/  F2FP.F16.F32.PACK_AB R3, R160, R163 ;  /* 0x000000a3a003723e */ /* 0x004fc600000000ff */
[----:B------:R1:W-:Y:S01]  /*5e50*/  STG.E.U16 desc[UR14][R86.64+0x4], R50 ;  /* 0x0000043256007986 */ /* 0x0003e2000c10150e */
[----:B0-----:R-:W-:-:S03]  /*5e60*/  PRMT R56, R3, 0x7632, R56 ;  /* 0x0000763203387816 */ /* 0x001fc60000000038 */
[----:B------:R-:W2:Y:S01]  /*5e70*/  LDL.LU R163, [R1+0x90] ;  /* 0x0000900001a37983 */ /* 0x000ea20000300800 */
[----:B-1----:R-:W-:Y:S02]  /*5e80*/  PRMT R50, R3, 0x7610, R50 ;  /* 0x0000761003327816 */ /* 0x002fe40000000032 */
[----:B----4-:R-:W-:Y:S02]  /*5e90*/  F2FP.F16.F32.PACK_AB R3, R161, R164 ;  /* 0x000000a4a103723e */ /* 0x010fe400000000ff */
[----:B------:R-:W4:Y:S01]  /*5ea0*/  LDL.LU R164, [R1+0x8c] ;  /* 0x00008c0001a47983 */ /* 0x000f220000300800 */
[----:B---3--:R-:W-:-:S03]  /*5eb0*/  F2FP.F16.F32.PACK_AB R165, R165, R162 ;  /* 0x000000a2a5a5723e */ /* 0x008fc600000000ff */
[----:B------:R-:W3:Y:S01]  /*5ec0*/  LDL.LU R162, [R1+0x88] ;  /* 0x0000880001a27983 */ /* 0x000ee20000300800 */
[----:B--2---:R-:W-:-:S03]  /*5ed0*/  F2FP.F16.F32.PACK_AB R144, R144, R163 ;  /* 0x000000a39090723e */ /* 0x004fc600000000ff */
[----:B------:R-:W2:Y:S01]  /*5ee0*/  LDL.LU R163, [R1+0x84] ;  /* 0x0000840001a37983 */ /* 0x000ea20000300800 */
[----:B----4-:R-:W-:-:S03]  /*5ef0*/  F2FP.F16.F32.PACK_AB R143, R143, R164 ;  /* 0x000000a48f8f723e */ /* 0x010fc600000000ff */
        /* <DEDUP_REMOVED lines=37> */
[----:B----4-:R-:W-:Y:S02]  /*6150*/  F2FP.F16.F32.PACK_AB R5, R5, R164 ;  /* 0x000000a40505723e */ /* 0x010fe400000000ff */
[----:B------:R-:W4:Y:S01]  /*6160*/  LDL.LU R164, [R1+0x44] ;  /* 0x0000440001a47983 */ /* 0x000f220000300800 */
[----:B------:R-:W-:-:S04]  /*6170*/  LEA R110, P3, R66, UR12, 0x1 ;  /* 0x0000000c426e7c11 */ /* 0x000fc8000f8608ff */
[----:B------:R-:W-:Y:S02]  /*6180*/  LEA.HI.X R111, R66, UR13, R113, 0x1, P3 ;  /* 0x0000000d426f7c11 */ /* 0x000fe400098f0c71 */
[----:B------:R-:W-:Y:S01]  /*6190*/  LEA R66, P3, R65, UR12, 0x1 ;  /* 0x0000000c41427c11 */ /* 0x000fe2000f8608ff */
[C-C-:B------:R-:W-:Y:S01]  /*61a0*/  FFMA.FTZ R126, R79.reuse, R126, R77.reuse ;  /* 0x0000007e4f7e7223 */ /* 0x140fe2000001004d */
[--C-:B------:R-:W-:Y:S02]  /*61b0*/  FFMA.FTZ R125, R79, R125, R77.reuse ;  /* 0x0000007d4f7d7223 */ /* 0x100fe4000001004d */
[----:B------:R-:W-:Y:S02]  /*61c0*/  LEA.HI.X R67, R65, UR13, R112, 0x1, P3 ;  /* 0x0000000d41437c11 */ /* 0x000fe400098f0c70 */
[----:B------:R-:W-:Y:S02]  /*61d0*/  LEA R112, P3, R64, UR12, 0x1 ;  /* 0x0000000c40707c11 */ /* 0x000fe4000f8608ff */
[----:B------:R-:W-:Y:S01]  /*61e0*/  F2FP.F16.F32.PACK_AB R49, R126, R49 ;  /* 0x000000317e31723e */ /* 0x000fe200000000ff */
[----:B------:R-:W-:Y:S01]  /*61f0*/  FFMA.FTZ R124, R79, R124, R77 ;  /* 0x0000007c4f7c7223 */ /* 0x000fe2000001004d */
[----:B------:R-:W-:-:S02]  /*6200*/  LEA.HI.X R113, R64, UR13, R115, 0x1, P3 ;  /* 0x0000000d40717c11 */ /* 0x000fc400098f0c73 */
[----:B------:R-:W-:Y:S01]  /*6210*/  F2FP.F16.F32.PACK_AB R48, R125, R48 ;  /* 0x000000307d30723e */ /* 0x000fe200000000ff */
[----:B------:R-:W-:Y:S01]  /*6220*/  FFMA.FTZ R123, R79, R123, R77 ;  /* 0x0000007b4f7b7223 */ /* 0x000fe2000001004d */
[C---:B------:R-:W-:Y:S01]  /*6230*/  LEA R64, P3, R63.reuse, UR12, 0x1 ;  /* 0x0000000c3f407c11 */ /* 0x040fe2000f8608ff */
[----:B------:R0:W-:Y:S04]  /*6240*/  STG.E.U16 desc[UR14][R86.64], R53 ;  /* 0x0000003556007986 */ /* 0x0001e8000c10150e */
[----:B------:R-:W-:Y:S01]  /*6250*/  STG.E.U16 desc[UR14][R86.64+0x2], R57 ;  /* 0x0000023956007986 */ /* 0x000fe2000c10150e */
[----:B------:R-:W-:-:S03]  /*6260*/  LEA.HI.X R65, R63, UR13, R114, 0x1, P3 ;  /* 0x0000000d3f417c11 */ /* 0x000fc600098f0c72 */
[----:B------:R-:W-:Y:S01]  /*6270*/  STG.E.U16 desc[UR14][R86.64+0x6], R58 ;  /* 0x0000063a56007986 */ /* 0x000fe2000c10150e */
[----:B------:R-:W-:-:S03]  /*6280*/  LEA R114, P3, R62, UR12, 0x1 ;  /* 0x0000000c3e727c11 */ /* 0x000fc6000f8608ff */
[----:B------:R1:W-:Y:S01]  /*6290*/  STG.E.U16 desc[UR14][R88.64], R52 ;  /* 0x0000003458007986 */ /* 0x0003e2000c10150e */
[----:B0-----:R-:W-:Y:S01]  /*62a0*/  PRMT R53, R49, 0x7632, R53 ;  /* 0x0000763231357816 */ /* 0x001fe20000000035 */
[C-C-:B------:R-:W-:Y:S01]  /*62b0*/  FFMA.FTZ R122, R79.reuse, R122, R77.reuse ;  /* 0x0000007a4f7a7223 */ /* 0x140fe2000001004d */
[----:B------:R-:W-:Y:S01]  /*62c0*/  F2FP.F16.F32.PACK_AB R46, R124, R46 ;  /* 0x0000002e7c2e723e */ /* 0x000fe200000000ff */
[----:B------:R-:W-:Y:S01]  /*62d0*/  FFMA.FTZ R134, R79, R121, R77 ;  /* 0x000000794f867223 */ /* 0x000fe2000001004d */
[----:B------:R-:W-:Y:S01]  /*62e0*/  F2FP.F16.F32.PACK_AB R45, R123, R45 ;  /* 0x0000002d7b2d723e */ /* 0x000fe200000000ff */
[----:B------:R-:W-:Y:S01]  /*62f0*/  STG.E.U16 desc[UR14][R88.64+0x2], R54 ;  /* 0x0000023658007986 */ /* 0x000fe2000c10150e */
[----:B-1----:R-:W-:-:S03]  /*6300*/  PRMT R52, R48, 0x7632, R52 ;  /* 0x0000763230347816 */ /* 0x002fc60000000034 */
[----:B------:R0:W-:Y:S01]  /*6310*/  STG.E.U16 desc[UR14][R88.64+0x4], R49 ;  /* 0x0000043158007986 */ /* 0x0001e2000c10150e */
[----:B------:R-:W-:-:S03]  /*6320*/  LEA.HI.X R115, R62, UR13, R117, 0x1, P3 ;  /* 0x0000000d3e737c11 */ /* 0x000fc600098f0c75 */
[----:B------:R-:W-:Y:S01]  /*6330*/  STG.E.U16 desc[UR14][R88.64+0x6], R53 ;  /* 0x0000063558007986 */ /* 0x000fe2000c10150e */
[----:B------:R-:W-:-:S03]  /*6340*/  LEA R62, P3, R61, UR12, 0x1 ;  /* 0x0000000c3d3e7c11 */ /* 0x000fc6000f8608ff */
[----:B------:R1:W-:Y:S01]  /*6350*/  STG.E.U16 desc[UR14][R90.64], R50 ;  /* 0x000000325a007986 */ /* 0x0003e2000c10150e */
[----:B------:R-:W-:-:S03]  /*6360*/  F2FP.F16.F32.PACK_AB R44, R122, R44 ;  /* 0x0000002c7a2c723e */ /* 0x000fc600000000ff */
[----:B------:R-:W-:Y:S01]  /*6370*/  STG.E.U16 desc[UR14][R90.64+0x2], R56 ;  /* 0x000002385a007986 */ /* 0x000fe2000c10150e */
[----:B0-----:R-:W-:-:S03]  /*6380*/  PRMT R49, R3, 0x7632, R49 ;  /* 0x0000763203317816 */ /* 0x001fc60000000031 */
[----:B------:R0:W-:Y:S04]  /*6390*/  STG.E.U16 desc[UR14][R90.64+0x4], R48 ;  /* 0x000004305a007986 */ /* 0x0001e8000c10150e */
[----:B------:R-:W-:Y:S01]  /*63a0*/  STG.E.U16 desc[UR14][R90.64+0x6], R52 ;  /* 0x000006345a007986 */ /* 0x000fe2000c10150e */
[----:B-1----:R-:W-:-:S03]  /*63b0*/  PRMT R50, R46, 0x7632, R50 ;  /* 0x000076322e327816 */ /* 0x002fc60000000032 */
[----:B------:R1:W-:Y:S01]  /*63c0*/  STG.E.U16 desc[UR14][R92.64], R3 ;  /* 0x000000035c007986 */ /* 0x0003e2000c10150e */
[C-C-:B------:R-:W-:Y:S01]  /*63d0*/  FFMA.FTZ R135, R79.reuse, R120, R77.reuse ;  /* 0x000000784f877223 */ /* 0x140fe2000001004d */
[----:B------:R-:W-:Y:S01]  /*63e0*/  F2FP.F16.F32.PACK_AB R42, R134, R42 ;  /* 0x0000002a862a723e */ /* 0x000fe200000000ff */
[----:B------:R-:W-:Y:S01]  /*63f0*/  FFMA.FTZ R142, R79, R119, R77 ;  /* 0x000000774f8e7223 */ /* 0x000fe2000001004d */
[----:B------:R-:W-:Y:S01]  /*6400*/  LEA.HI.X R63, R61, UR13, R116, 0x1, P3 ;  /* 0x0000000d3d3f7c11 */ /* 0x000fe200098f0c74 */
[----:B------:R3:W-:Y:S01]  /*6410*/  STG.E.U16 desc[UR14][R92.64+0x2], R49 ;  /* 0x000002315c007986 */ /* 0x0007e2000c10150e */
[----:B0-----:R-:W-:Y:S02]  /*6420*/  PRMT R48, R165, 0x7632, R48 ;  /* 0x00007632a5307816 */ /* 0x001fe40000000030 */
[----:B-1----:R-:W-:Y:S01]  /*6430*/  PRMT R3, R45, 0x7632, R3 ;  /* 0x000076322d037816 */ /* 0x002fe20000000003 */
[----:B------:R0:W-:Y:S01]  /*6440*/  STG.E.U16 desc[UR14][R92.64+0x4], R46 ;  /* 0x0000042e5c007986 */ /* 0x0001e2000c10150e */
[----:B------:R-:W-:-:S03]  /*6450*/  LEA R116, P3, R60, UR12, 0x1 ;  /* 0x0000000c3c747c11 */ /* 0x000fc6000f8608ff */
[----:B------:R-:W-:Y:S01]  /*6460*/  STG.E.U16 desc[UR14][R92.64+0x6], R50 ;  /* 0x000006325c007986 */ /* 0x000fe2000c10150e */
[----:B---3--:R-:W-:-:S03]  /*6470*/  PRMT R49, R44, 0x7632, R49 ;  /* 0x000076322c317816 */ /* 0x008fc60000000031 */
[----:B------:R1:W-:Y:S01]  /*6480*/  STG.E.U16 desc[UR14][R94.64+0x4], R45 ;  /* 0x0000042d5e007986 */ /* 0x0003e2000c10150e */
[----:B------:R-:W-:-:S03]  /*6490*/  F2FP.F16.F32.PACK_AB R41, R135, R41 ;  /* 0x000000298729723e */ /* 0x000fc600000000ff */
[----:B------:R3:W-:Y:S01]  /*64a0*/  STG.E.U16 desc[UR14][R94.64+0x6], R3 ;  /* 0x000006035e007986 */ /* 0x0007e2000c10150e */
[----:B0-----:R-:W-:Y:S01]  /*64b0*/  PRMT R46, R144, 0x7632, R46 ;  /* 0x00007632902e7816 */ /* 0x001fe2000000002e */
[C-C-:B------:R-:W-:Y:S01]  /*64c0*/  FFMA.FTZ R149, R79.reuse, R78, R77.reuse ;  /* 0x0000004e4f957223 */ /* 0x140fe2000001004d */
[C-C-:B------:R-:W-:Y:S01]  /*64d0*/  FFMA.FTZ R55, R79.reuse, R55, R77.reuse ;  /* 0x000000374f377223 */ /* 0x140fe2000001004d */
[C-C-:B------:R-:W-:Y:S01]  /*64e0*/  FFMA.FTZ R51, R79.reuse, R51, R77.reuse ;  /* 0x000000334f337223 */ /* 0x140fe2000001004d */
[C-C-:B------:R-:W-:Y:S01]  /*64f0*/  FFMA.FTZ R47, R79.reuse, R47, R77.reuse ;  /* 0x0000002f4f2f7223 */ /* 0x140fe2000001004d */
[C---:B------:R-:W-:Y:S01]  /*6500*/  FFMA.FTZ R43, R79.reuse, R43, R77 ;  /* 0x0000002b4f2b7223 */ /* 0x040fe2000001004d */
[----:B-1----:R-:W-:Y:S01]  /*6510*/  PRMT R45, R42, 0x7632, R45 ;  /* 0x000076322a2d7816 */ /* 0x002fe2000000002d */
[C-C-:B------:R-:W-:Y:S01]  /*6520*/  FFMA.FTZ R39, R79.reuse, R39, R77.reuse ;  /* 0x000000274f277223 */ /* 0x140fe2000001004d */
[----:B------:R-:W-:Y:S01]  /*6530*/  FFMA.FTZ R35, R79, R35, R77 ;  /* 0x000000234f237223 */ /* 0x000fe2000001004d */
[----:B---3--:R-:W-:Y:S01]  /*6540*/  PRMT R3, R143, 0x7632, R3 ;  /* 0x000076328f037816 */ /* 0x008fe20000000003 */
        /* <DEDUP_REMOVED lines=9> */
[----:B------:R-:W-:Y:S01]  /*65e0*/  STG.E.U16 desc[UR14][R94.64], R165 ;  /* 0x000000a55e007986 */ /* 0x000fe2000c10150e */
[----:B------:R-:W-:-:S02]  /*65f0*/  LEA.HI.X R117, R60, UR13, R82, 0x1, P3 ;  /* 0x0000000d3c757c11 */ /* 0x000fc400098f0c52 */
[----:B------:R-:W-:Y:S01]  /*6600*/  IADD3.X R77, RZ, R150, RZ, P1, !PT ;  /* 0x00000096ff4d7210 */ /* 0x000fe20000ffe4ff */
[----:B------:R-:W-:Y:S01]  /*6610*/  STG.E.U16 desc[UR14][R94.64+0x2], R48 ;  /* 0x000002305e007986 */ /* 0x000fe2000c10150e */
[----:B------:R-:W-:Y:S02]  /*6620*/  F2FP.F16.F32.PACK_AB R38, R148, R38 ;  /* 0x000000269426723e */ /* 0x000fe400000000ff */
[----:B------:R-:W-:Y:S01]  /*6630*/  IADD3.X R61, RZ, R150, RZ, P2, !PT ;  /* 0x00000096ff3d7210 */ /* 0x000fe200017fe4ff */
[----:B------:R-:W-:Y:S01]  /*6640*/  STG.E.U16 desc[UR14][R96.64], R144 ;  /* 0x0000009060007986 */ /* 0x000fe2000c10150e */
[----:B------:R-:W-:Y:S02]  /*6650*/  LEA R60, P1, R147, UR12, 0x1 ;  /* 0x0000000c933c7c11 */ /* 0x000fe4000f8208ff */
[----:B------:R-:W-:Y:S01]  /*6660*/  LEA R78, P2, R146, UR12, 0x1 ;  /* 0x0000000c924e7c11 */ /* 0x000fe2000f8408ff */
[----:B------:R-:W-:Y:S01]  /*6670*/  STG.E.U16 desc[UR14][R96.64+0x2], R46 ;  /* 0x0000022e60007986 */ /* 0x000fe2000c10150e */
[----:B------:R-:W-:-:S03]  /*6680*/  PRMT R50, R136, 0x7632, R50 ;  /* 0x0000763288327816 */ /* 0x000fc60000000032 */
[----:B------:R0:W-:Y:S01]  /*6690*/  STG.E.U16 desc[UR14][R96.64+0x4], R44 ;  /* 0x0000042c60007986 */ /* 0x0001e2000c10150e */
[----:B------:R-:W-:-:S03]  /*66a0*/  PRMT R52, R132, 0x7632, R52 ;  /* 0x0000763284347816 */ /* 0x000fc60000000034 */
[----:B------:R-:W-:Y:S01]  /*66b0*/  STG.E.U16 desc[UR14][R96.64+0x6], R49 ;  /* 0x0000063160007986 */ /* 0x000fe2000c10150e */
[----:B------:R-:W-:-:S03]  /*66c0*/  LEA.HI.X R61, R147, UR13, R61, 0x1, P1 ;  /* 0x0000000d933d7c11 */ /* 0x000fc600088f0c3d */
[----:B------:R-:W-:Y:S04]  /*66d0*/  STG.E.U16 desc[UR14][R98.64], R143 ;  /* 0x0000008f62007986 */ /* 0x000fe8000c10150e */
[----:B------:R1:W-:Y:S01]  /*66e0*/  STG.E.U16 desc[UR14][R98.64+0x2], R3 ;  /* 0x0000020362007986 */ /* 0x0003e2000c10150e */
[----:B0-----:R-:W-:-:S03]  /*66f0*/  PRMT R44, R41, 0x7632, R44 ;  /* 0x00007632292c7816 */ /* 0x001fc6000000002c */
[----:B------:R0:W-:Y:S04]  /*6700*/  STG.E.U16 desc[UR14][R98.64+0x4], R42 ;  /* 0x0000042a62007986 */ /* 0x0001e8000c10150e */
[----:B------:R-:W-:Y:S01]  /*6710*/  STG.E.U16 desc[UR14][R98.64+0x6], R45 ;  /* 0x0000062d62007986 */ /* 0x000fe2000c10150e */
[----:B------:R-:W-:-:S03]  /*6720*/  LEA.HI.X R79, R146, UR13, R77, 0x1, P2 ;  /* 0x0000000d924f7c11 */ /* 0x000fc600090f0c4d */
[----:B------:R3:W-:Y:S01]  /*6730*/  STG.E.U16 desc[UR14][R100.64+0x4], R41 ;  /* 0x0000042964007986 */ /* 0x0007e2000c10150e */
[----:B-1----:R-:W-:Y:S02]  /*6740*/  PRMT R3, R133, 0x7632, R3 ;  /* 0x0000763285037816 */ /* 0x002fe40000000003 */
[----:B0-----:R-:W-:Y:S01]  /*6750*/  PRMT R42, R40, 0x7632, R42 ;  /* 0x00007632282a7816 */ /* 0x001fe2000000002a */
[----:B------:R-:W-:Y:S01]  /*6760*/  STG.E.U16 desc[UR14][R100.64], R136 ;  /* 0x0000008864007986 */ /* 0x000fe2000c10150e */
[----:B------:R-:W-:Y:S02]  /*6770*/  F2FP.F16.F32.PACK_AB R37, R149, R37 ;  /* 0x000000259525723e */ /* 0x000fe400000000ff */
[----:B------:R-:W-:Y:S01]  /*6780*/  IADD3.X R77, RZ, R150, RZ, P5, !PT ;  /* 0x00000096ff4d7210 */ /* 0x000fe20002ffe4ff */
[----:B------:R-:W-:Y:S01]  /*6790*/  STG.E.U16 desc[UR14][R100.64+0x2], R50 ;  /* 0x0000023264007986 */ /* 0x000fe2000c10150e */
[----:B---3--:R-:W-:-:S03]  /*67a0*/  PRMT R41, R38, 0x7632, R41 ;  /* 0x0000763226297816 */ /* 0x008fc60000000029 */
[----:B------:R-:W-:Y:S01]  /*67b0*/  STG.E.U16 desc[UR14][R100.64+0x6], R44 ;  /* 0x0000062c64007986 */ /* 0x000fe2000c10150e */
[----:B------:R-:W-:Y:S02]  /*67c0*/  LEA R82, P1, R83, UR12, 0x1 ;  /* 0x0000000c53527c11 */ /* 0x000fe4000f8208ff */
[----:B------:R-:W-:Y:S01]  /*67d0*/  F2FP.F16.F32.PACK_AB R36, R55, R36 ;  /* 0x000000243724723e */ /* 0x000fe200000000ff */
[----:B------:R-:W-:Y:S01]  /*67e0*/  STG.E.U16 desc[UR14][R102.64], R133 ;  /* 0x0000008566007986 */ /* 0x000fe2000c10150e */
[----:B------:R-:W-:-:S03]  /*67f0*/  LEA.HI.X R83, R83, UR13, R77, 0x1, P1 ;  /* 0x0000000d53537c11 */ /* 0x000fc600088f0c4d */
[----:B------:R0:W-:Y:S04]  /*6800*/  STG.E.U16 desc[UR14][R102.64+0x2], R3 ;  /* 0x0000020366007986 */ /* 0x0001e8000c10150e */
[----:B------:R1:W-:Y:S04]  /*6810*/  STG.E.U16 desc[UR14][R102.64+0x4], R40 ;  /* 0x0000042866007986 */ /* 0x0003e8000c10150e */
[----:B------:R-:W-:Y:S01]  /*6820*/  STG.E.U16 desc[UR14][R102.64+0x6], R42 ;  /* 0x0000062a66007986 */ /* 0x000fe2000c10150e */
[----:B------:R-:W-:-:S03]  /*6830*/  IADD3.X R77, RZ, R150, RZ, P4, !PT ;  /* 0x00000096ff4d7210 */ /* 0x000fc600027fe4ff */
[----:B------:R-:W-:Y:S01]  /*6840*/  STG.E.U16 desc[UR14][R104.64], R132 ;  /* 0x0000008468007986 */ /* 0x000fe2000c10150e */
[----:B0-----:R-:W-:-:S03]  /*6850*/  PRMT R3, R26, 0x7632, R3 ;  /* 0x000076321a037816 */ /* 0x001fc60000000003 */
[----:B------:R-:W-:Y:S01]  /*6860*/  STG.E.U16 desc[UR14][R104.64+0x2], R52 ;  /* 0x0000023468007986 */ /* 0x000fe2000c10150e */
[----:B-1----:R-:W-:-:S03]  /*6870*/  PRMT R40, R37, 0x7632, R40 ;  /* 0x0000763225287816 */ /* 0x002fc60000000028 */
[----:B------:R0:W-:Y:S04]  /*6880*/  STG.E.U16 desc[UR14][R104.64+0x4], R38 ;  /* 0x0000042668007986 */ /* 0x0001e8000c10150e */
[----:B------:R-:W-:Y:S01]  /*6890*/  STG.E.U16 desc[UR14][R104.64+0x6], R41 ;  /* 0x0000062968007986 */ /* 0x000fe2000c10150e */
[----:B------:R-:W-:-:S03]  /*68a0*/  IADD3.X R150, RZ, R150, RZ, P0, !PT ;  /* 0x00000096ff967210 */ /* 0x000fc600007fe4ff */
[----:B------:R1:W-:Y:S01]  /*68b0*/  STG.E.U16 desc[UR14][R60.64], R26 ;  /* 0x0000001a3c007986 */ /* 0x0003e2000c10150e */
[----:B------:R-:W-:Y:S02]  /*68c0*/  F2FP.F16.F32.PACK_AB R34, R51, R34 ;  /* 0x000000223322723e */ /* 0x000fe400000000ff */
[----:B0-----:R-:W-:Y:S01]  /*68d0*/  PRMT R38, R25, 0x7632, R38 ;  /* 0x0000763219267816 */ /* 0x001fe20000000026 */
[----:B------:R0:W-:Y:S01]  /*68e0*/  STG.E.U16 desc[UR14][R60.64+0x2], R3 ;  /* 0x000002033c007986 */ /* 0x0001e2000c10150e */
[----:B------:R-:W-:Y:S02]  /*68f0*/  LEA R118, P0, R145, UR12, 0x1 ;  /* 0x0000000c91767c11 */ /* 0x000fe4000f8008ff */
[----:B------:R-:W-:Y:S02]  /*6900*/  F2FP.F16.F32.PACK_AB R33, R47, R33 ;  /* 0x000000212f21723e */ /* 0x000fe400000000ff */
[----:B-1----:R-:W-:Y:S01]  /*6910*/  PRMT R26, R36, 0x7632, R26 ;  /* 0x00007632241a7816 */ /* 0x002fe2000000001a */
[----:B------:R-:W-:Y:S01]  /*6920*/  STG.E.U16 desc[UR14][R60.64+0x4], R37 ;  /* 0x000004253c007986 */ /* 0x000fe2000c10150e */
[----:B------:R-:W-:-:S03]  /*6930*/  LEA R120, P1, R151, UR12, 0x1 ;  /* 0x0000000c97787c11 */ /* 0x000fc6000f8208ff */
[----:B------:R1:W-:Y:S01]  /*6940*/  STG.E.U16 desc[UR14][R60.64+0x6], R40 ;  /* 0x000006283c007986 */ /* 0x0003e2000c10150e */
[----:B------:R-:W-:Y:S02]  /*6950*/  PRMT R41, R22, 0x7632, R41 ;  /* 0x0000763216297816 */ /* 0x000fe40000000029 */
[----:B0-----:R-:W-:Y:S01]  /*6960*/  PRMT R3, R34, 0x7632, R3 ;  /* 0x0000763222037816 */ /* 0x001fe20000000003 */
[----:B------:R-:W-:Y:S01]  /*6970*/  STG.E.U16 desc[UR14][R78.64], R25 ;  /* 0x000000194e007986 */ /* 0x000fe2000c10150e */
[----:B------:R-:W-:-:S03]  /*6980*/  LEA.HI.X R119, R145, UR13, R150, 0x1, P0 ;  /* 0x0000000d91777c11 */ /* 0x000fc600080f0c96 */
[----:B------:R-:W-:Y:S01]  /*6990*/  STG.E.U16 desc[UR14][R78.64+0x2], R38 ;  /* 0x000002264e007986 */ /* 0x000fe2000c10150e */
[----:B------:R-:W-:-:S03]  /*69a0*/  PRMT R59, R21, 0x7632, R59 ;  /* 0x00007632153b7816 */ /* 0x000fc6000000003b */
[----:B------:R-:W-:Y:S01]  /*69b0*/  STG.E.U16 desc[UR14][R78.64+0x4], R36 ;  /* 0x000004244e007986 */ /* 0x000fe2000c10150e */
[----:B------:R-:W-:-:S03]  /*69c0*/  LEA.HI.X R121, R151, UR13, R77, 0x1, P1 ;  /* 0x0000000d97797c11 */ /* 0x000fc600088f0c4d */
[----:B------:R-:W-:Y:S01]  /*69d0*/  STG.E.U16 desc[UR14][R78.64+0x6], R26 ;  /* 0x0000061a4e007986 */ /* 0x000fe2000c10150e */
[----:B------:R-:W-:-:S03]  /*69e0*/  F2FP.F16.F32.PACK_AB R32, R43, R32 ;  /* 0x000000202b20723e */ /* 0x000fc600000000ff */
[----:B------:R0:W-:Y:S01]  /*69f0*/  STG.E.U16 desc[UR14][R82.64], R22 ;  /* 0x0000001652007986 */ /* 0x0001e2000c10150e */
[----:B------:R-:W-:-:S03]  /*6a00*/  F2FP.F16.F32.PACK_AB R30, R39, R30 ;  /* 0x0000001e271e723e */ /* 0x000fc600000000ff */
[----:B------:R-:W-:Y:S01]  /*6a10*/  STG.E.U16 desc[UR14][R82.64+0x2], R41 ;  /* 0x0000022952007986 */ /* 0x000fe2000c10150e */
[----:B-1----:R-:W-:-:S03]  /*6a20*/  PRMT R60, R18, 0x7632, R60 ;  /* 0x00007632123c7816 */ /* 0x002fc6000000003c */
[----:B------:R-:W-:Y:S01]  /*6a30*/  STG.E.U16 desc[UR14][R82.64+0x4], R34 ;  /* 0x0000042252007986 */ /* 0x000fe2000c10150e */
[----:B0-----:R-:W-:-:S03]  /*6a40*/  PRMT R22, R33, 0x7632, R22 ;  /* 0x0000763221167816 */ /* 0x001fc60000000016 */
[----:B------:R0:W-:Y:S01]  /*6a50*/  STG.E.U16 desc[UR14][R82.64+0x6], R3 ;  /* 0x0000060352007986 */ /* 0x0001e2000c10150e */
[----:B------:R-:W-:-:S03]  /*6a60*/  PRMT R53, R17, 0x7632, R53 ;  /* 0x0000763211357816 */ /* 0x000fc60000000035 */
[----:B------:R-:W-:Y:S04]  /*6a70*/  STG.E.U16 desc[UR14][R118.64], R21 ;  /* 0x0000001576007986 */ /* 0x000fe8000c10150e */
[----:B------:R-:W-:Y:S04]  /*6a80*/  STG.E.U16 desc[UR14][R118.64+0x2], R59 ;  /* 0x0000023b76007986 */ /* 0x000fe8000c10150e */
[----:B------:R-:W-:Y:S01]  /*6a90*/  STG.E.U16 desc[UR14][R118.64+0x4], R33 ;  /* 0x0000042176007986 */ /* 0x000fe2000c10150e */
[----:B0-----:R-:W-:-:S03]  /*6aa0*/  PRMT R3, R32, 0x7632, R3 ;  /* 0x0000763220037816 */ /* 0x001fc60000000003 */
[----:B------:R-:W-:Y:S01]  /*6ab0*/  STG.E.U16 desc[UR14][R118.64+0x6], R22 ;  /* 0x0000061676007986 */ /* 0x000fe2000c10150e */
[----:B------:R-:W-:-:S03]  /*6ac0*/  F2FP.F16.F32.PACK_AB R29, R35, R29 ;  /* 0x0000001d231d723e */ /* 0x000fc600000000ff */
[----:B------:R0:W-:Y:S01]  /*6ad0*/  STG.E.U16 desc[UR14][R120.64], R18 ;  /* 0x0000001278007986 */ /* 0x0001e2000c10150e */
[----:B------:R-:W-:-:S03]  /*6ae0*/  F2FP.F16.F32.PACK_AB R28, R31, R28 ;  /* 0x0000001c1f1c723e */ /* 0x000fc600000000ff */
[----:B------:R-:W-:Y:S01]  /*6af0*/  STG.E.U16 desc[UR14][R120.64+0x2], R60 ;  /* 0x0000023c78007986 */ /* 0x000fe2000c10150e */
[----:B------:R-:W-:-:S03]  /*6b00*/  PRMT R54, R14, 0x7632, R54 ;  /* 0x000076320e367816 */ /* 0x000fc60000000036 */
        /* <DEDUP_REMOVED lines=32> */
[----:B------:R-:W-:Y:S01]  /*6d10*/  STG.E.U16 desc[UR14][R66.64], R9 ;  /* 0x0000000942007986 */ /* 0x000fe2000c10150e */
[----:B------:R-:W-:-:S03]  /*6d20*/  F2FP.F16.F32.PACK_AB R2, R2, R162 ;  /* 0x000000a20202723e */ /* 0x000fc600000000ff */
[----:B------:R-:W-:Y:S01]  /*6d30*/  STG.E.U16 desc[UR14][R66.64+0x2], R33 ;  /* 0x0000022142007986 */ /* 0x000fe2000c10150e */
[----:B------:R-:W-:-:S03]  /*6d40*/  F2FP.F16.F32.PACK_AB R8, R11, R8 ;  /* 0x000000080b08723e */ /* 0x000fc600000000ff */
[----:B------:R-:W-:Y:S01]  /*6d50*/  STG.E.U16 desc[UR14][R66.64+0x4], R20 ;  /* 0x0000041442007986 */ /* 0x000fe2000c10150e */
[----:B0-----:R-:W-:-:S03]  /*6d60*/  PRMT R3, R16, 0x7632, R3 ;  /* 0x0000763210037816 */ /* 0x001fc60000000003 */
[----:B------:R-:W-:Y:S01]  /*6d70*/  STG.E.U16 desc[UR14][R66.64+0x6], R10 ;  /* 0x0000060a42007986 */ /* 0x000fe2000c10150e */
[----:B--2---:R-:W-:-:S03]  /*6d80*/  F2FP.F16.F32.PACK_AB R0, R0, R163 ;  /* 0x000000a30000723e */ /* 0x004fc600000000ff */
[----:B------:R0:W-:Y:S01]  /*6d90*/  STG.E.U16 desc[UR14][R112.64], R6 ;  /* 0x0000000670007986 */ /* 0x0001e2000c10150e */
[----:B------:R-:W-:Y:S01]  /*6da0*/  F2FP.F16.F32.PACK_AB R4, R7, R4 ;  /* 0x000000040704723e */ /* 0x000fe200000000ff */
[----:B------:R-:W-:Y:S01]  /*6db0*/  UIADD3 UR10, UP0, UR10, 0x12, URZ ;  /* 0x000000120a0a7890 */ /* 0x000fe2000ff1e03f */
[----:B----4-:R-:W-:Y:S01]  /*6dc0*/  F2FP.F16.F32.PACK_AB R76, R76, R164 ;  /* 0x000000a44c4c723e */ /* 0x010fe200000000ff */
[----:B------:R-:W-:Y:S01]  /*6dd0*/  STG.E.U16 desc[UR14][R112.64+0x2], R56 ;  /* 0x0000023870007986 */ /* 0x000fe2000c10150e */
[----:B------:R-:W-:Y:S01]  /*6de0*/  F2FP.F16.F32.PACK_AB R131, R131, R141 ;  /* 0x0000008d8383723e */ /* 0x000fe200000000ff */
[----:B------:R-:W-:Y:S01]  /*6df0*/  UIADD3.X UR5, URZ, UR5, URZ, UP0, !UPT ;  /* 0x000000053f057290 */ /* 0x000fe200087fe43f */
[----:B------:R-:W-:Y:S01]  /*6e00*/  PRMT R57, R2, 0x7632, R57 ;  /* 0x0000763202397816 */ /* 0x000fe20000000039 */
[----:B------:R-:W-:Y:S01]  /*6e10*/  STG.E.U16 desc[UR14][R112.64+0x4], R16 ;  /* 0x0000041070007986 */ /* 0x000fe2000c10150e */
[----:B0-----:R-:W-:-:S03]  /*6e20*/  PRMT R6, R12, 0x7632, R6 ;  /* 0x000076320c067816 */ /* 0x001fc60000000006 */
[----:B------:R0:W-:Y:S01]  /*6e30*/  STG.E.U16 desc[UR14][R112.64+0x6], R3 ;  /* 0x0000060370007986 */ /* 0x0001e2000c10150e */
[----:B------:R-:W-:Y:S01]  /*6e40*/  PRMT R31, R0, 0x7632, R31 ;  /* 0x00007632001f7816 */ /* 0x000fe2000000001f */
[----:B------:R-:W-:Y:S02]  /*6e50*/  UISETP.GE.U32.AND UP0, UPT, UR10, UR20, UPT ;  /* 0x000000140a00728c */ /* 0x000fe4000bf06070 */
[----:B------:R1:W-:Y:S01]  /*6e60*/  STG.E.U16 desc[UR14][R64.64], R5 ;  /* 0x0000000540007986 */ /* 0x0003e2000c10150e */
[----:B------:R-:W-:-:S03]  /*6e70*/  PRMT R58, R76, 0x7632, R58 ;  /* 0x000076324c3a7816 */ /* 0x000fc6000000003a */
[----:B------:R-:W-:Y:S04]  /*6e80*/  STG.E.U16 desc[UR14][R64.64+0x2], R32 ;  /* 0x0000022040007986 */ /* 0x000fe8000c10150e */
[----:B------:R-:W-:Y:S01]  /*6e90*/  STG.E.U16 desc[UR14][R64.64+0x4], R12 ;  /* 0x0000040c40007986 */ /* 0x000fe2000c10150e */
[----:B0-----:R-:W-:-:S03]  /*6ea0*/  PRMT R3, R8, 0x7632, R3 ;  /* 0x0000763208037816 */ /* 0x001fc60000000003 */
[----:B------:R-:W-:Y:S01]  /*6eb0*/  STG.E.U16 desc[UR14][R64.64+0x6], R6 ;  /* 0x0000060640007986 */ /* 0x000fe2000c10150e */
[----:B-1----:R-:W-:-:S03]  /*6ec0*/  PRMT R5, R4, 0x7632, R5 ;  /* 0x0000763204057816 */ /* 0x002fc60000000005 */
[----:B------:R0:W-:Y:S01]  /*6ed0*/  STG.E.U16 desc[UR14][R114.64], R2 ;  /* 0x0000000272007986 */ /* 0x0001e2000c10150e */
[----:B------:R-:W-:-:S03]  /*6ee0*/  UISETP.GE.AND.EX UP0, UPT, UR5, UR11, UPT, UP0 ;  /* 0x0000000b0500728c */ /* 0x000fc6000bf06300 */
        /* <DEDUP_REMOVED lines=14> */
[----:B-1----:R-:W-:Y:S05]  /*6fd0*/  @!P0 BRA `(.L_x_2518) ;  /* 0xffffff9000808947 */ /* 0x002fea000383ffff */
[----:B------:R-:W-:Y:S05]  /*6fe0*/  EXIT ;  /* 0x000000000000794d */ /* 0x000fea0003800000 */
.L_x_2519:
        /* <DEDUP_REMOVED lines=9> */
.L_x_2672:


//--------------------- .text._ZN13group_norm_v214gn_cuda_kernelI6__halfLi320ELi2ELi32ELi40ELi1024ELb0ELi64ELi320ELi320ELi4ELb1ELi18ELb0ELb0ENS_16CompileConditionILi900EEEEEvPT_PKS4_S7_S7_flPfS8_Pj --------------------------
	.section	.text._ZN13group_norm_v214gn_cuda_kernelI6__halfLi320ELi2ELi32ELi40ELi1024ELb0ELi64ELi320ELi320ELi4ELb1ELi18ELb0ELb0ENS_16CompileConditionILi900EEEEEvPT_PKS4_S7_S7_flPfS8_Pj,"ax",@progbits
	.align	128
        .global         _ZN13group_norm_v214gn_cuda_kernelI6__halfLi320ELi2ELi32ELi40ELi1024ELb0ELi64ELi320ELi320ELi4ELb1ELi18ELb0ELb0ENS_16CompileConditionILi900EEEEEvPT_PKS4_S7_S7_flPfS8_Pj
        .type           _ZN13group_norm_v214gn_cuda_kernelI6__halfLi320ELi2ELi32ELi40ELi1024ELb0ELi64ELi320ELi320ELi4ELb1ELi18ELb0ELb0ENS_16CompileConditionILi900EEEEEvPT_PKS4_S7_S7_flPfS8_Pj,@function
        .size           _ZN13group_norm_v214gn_cuda_kernelI6__halfLi320ELi2ELi32ELi40ELi1024ELb0ELi64ELi320ELi320ELi4ELb1ELi18ELb0ELb0ENS_16CompileConditionILi900EEEEEvPT_PKS4_S7_S7_flPfS8_Pj,(.L_x_2673 - _ZN13group_norm_v214gn_cuda_kernelI6__halfLi320ELi2ELi32ELi40ELi1024ELb0ELi64ELi320ELi320ELi4ELb1ELi18ELb0ELb0ENS_16CompileConditionILi900EEEEEvPT_PKS4_S7_S7_flPfS8_Pj)
        .other          _ZN13group_norm_v214gn_cuda_kernelI6__halfLi320ELi2ELi32ELi40ELi1024ELb0ELi64ELi320ELi320ELi4ELb1ELi18ELb0ELb0ENS_16CompileConditionILi900EEEEEvPT_PKS4_S7_S7_flPfS8_Pj,@"STO_CUDA_ENTRY STV_DEFAULT"
_ZN13group_norm_v214gn_cuda_kernelI6__halfLi320ELi2ELi32ELi40ELi1024ELb0ELi64ELi320ELi320ELi4ELb1ELi18ELb0ELb0ENS_16CompileConditionILi900EEEEEvPT_PKS4_S7_S7_flPfS8_Pj:
.text._ZN13group_norm_v214gn_cuda_kernelI6__halfLi320ELi2ELi32ELi40ELi1024ELb0ELi64ELi320ELi320ELi4ELb1ELi18ELb0ELb0ENS_16CompileConditionILi900EEEEEvPT_PKS4_S7_S7_flPfS8_Pj:
        /* <DEDUP_REMOVED lines=24> */
.L_x_2528:
        /* <DEDUP_REMOVED lines=54> */
[----:B------:R-:W-:-:S03]  /*04e0*/  IADD3 R2, P0, R80, R24, RZ ;  /* 0x0000001850027210 */ /* 0x000fc60007f1e0ff */
[----:B------:R0:W-:Y:S01]  /*04f0*/  STL [R1+0x4], R4 ;  /* 0x0000040401007387 */ /* 0x0001e20000100800 */
[----:B------:R-:W-:Y:S02]  /*0500*/  IADD3.X R3, RZ, R0, RZ, P0, !PT ;  /* 0x00000000ff037210 */ /* 0x000fe400007fe4ff */
[----:B------:R-:W-:Y:S02]  /*0510*/  IADD3 R6, R41, 0x7800, RZ ;  /* 0x0000780029067810 */ /* 0x000fe40007ffe0ff */
[----:B0-----:R-:W-:-:S04]  /*0520*/  LEA R4, P0, R2, UR12, 0x1 ;  /* 0x0000000c02047c11 */ /* 0x001fc8000f8008ff */
        /* <DEDUP_REMOVED lines=63> */
[----:B------:R-:W4:Y:S01]  /*0920*/  LDG.E.64.CONSTANT R48, desc[UR14][R48.64] ;  /* 0x0000000e30307981 */ /* 0x000f22000c1e9b00 */
[----:B--2---:R-:W-:-:S03]  /*0930*/  IMAD.WIDE R44, R20, 0x2, R44 ;  /* 0x00000002142c7825 */ /* 0x004fc600078e022c */
[----:B------:R0:W-:Y:S01]  /*0940*/  STL [R1], R28 ;  /* 0x0000001c01007387 */ /* 0x0001e20000100800 */
[----:B---3--:R-:W-:-:S03]  /*0950*/  IMAD.WIDE R42, R20, 0x2, R42 ;  /* 0x00000002142a7825 */ /* 0x008fc600078e022a */
[----:B------:R-:W2:Y:S04]  /*0960*/  LDL R74, [R1+0x2c] ;  /* 0x00002c00014a7983 */ /* 0x000ea80000100800 */
[----:B------:R-:W5:Y:S04]  /*0970*/  LDG.E.64.CONSTANT R44, desc[UR14][R44.64] ;  /* 0x0000000e2c2c7981 */ /* 0x000f68000c1e9b00 */
[----:B------:R-:W5:Y:S01]  /*0980*/  LDG.E.64.CONSTANT R42, desc[UR14][R42.64] ;  /* 0x0000000e2a2a7981 */ /* 0x000f62000c1e9b00 */
[--C-:B----4-:R-:W-:Y:S02]  /*0990*/  HADD2.F32 R0, -RZ, R16.reuse.H0_H0 ;  /* 0x20000010ff007230 */ /* 0x110fe40000004100 */
        /* <DEDUP_REMOVED lines=22> */
[--C-:B------:R-:W-:Y:S02]  /*0b00*/  HADD2.F32 R67, -RZ, R84.reuse.H0_H0 ;  /* 0x20000054ff437230 */ /* 0x100fe40000004100 */
        /* <DEDUP_REMOVED lines=11> */
[----:B------:R-:W-:Y:S01]  /*0bc0*/  FADD.FTZ R13, R12, R89 ;  /* 0x000000590c0d7221 */ /* 0x000fe20000010000 */
[--C-:B------:R-:W-:Y:S02]  /*0bd0*/  HADD2.F32 R66, -RZ, R86.reuse.H0_H0 ;  /* 0x20000056ff427230 */ /* 0x100fe40000004100 */
[----:B------:R-:W-:-:S03]  /*0be0*/  HADD2.F32 R83, -RZ, R86.H1_H1 ;  /* 0x30000056ff537230 */ /* 0x000fc60000004100 */
        /* <DEDUP_REMOVED lines=50> */
[--C-:B0-----:R-:W-:Y:S02]  /*0f10*/  HADD2.F32 R28, -RZ, R27.reuse.H0_H0 ;  /* 0x2000001bff1c7230 */ /* 0x101fe40000004100 */
        /* <DEDUP_REMOVED lines=84> */
[----:B------:R-:W-:Y:S02]  /*1460*/  HADD2.F32 R55, -RZ, R47.H1_H1 ;  /* 0x3000002fff377230 */ /* 0x000fe40000004100 */
        /* <DEDUP_REMOVED lines=13> */
[----:B------:R-:W-:Y:S01]  /*1540*/  ISETP.GT.U32.AND P0, PT, R73, 0x1f, PT ;  /* 0x0000001f4900780c */ /* 0x000fe20003f04070 */
[----:B------:R-:W-:Y:S02]  /*1550*/  HADD2.F32 R58, -RZ, R49.H1_H1 ;  /* 0x30000031ff3a7230 */ /* 0x000fe40000004100 */
[----:B------:R-:W-:Y:S01]  /*1560*/  FFMA.FTZ R47, R56, R56, R47 ;  /* 0x00000038382f7223 */ /* 0x000fe2000001002f */
[----:B------:R-:W-:-:S03]  /*1570*/  FADD.FTZ R46, R46, R56 ;  /* 0x000000382e2e7221 */ /* 0x000fc60000010000 */
        /* <DEDUP_REMOVED lines=9> */
[----:B------:R-:W-:Y:S01]  /*1610*/  HFMA2.MMA R50, -RZ, RZ, 0, 2.384185791015625e-06 ;  /* 0x00000028ff327435 */ /* 0x000fe200000001ff */
[----:B------:R-:W-:Y:S02]  /*1620*/  MOV R51, 0x400 ;  /* 0x0000040000337802 */ /* 0x000fe40000000f00 */
[----:B------:R-:W-:-:S06]  /*1630*/  ULOP3.LUT UR6, UR6, 0x18, URZ, 0xc0, !UPT ;  /* 0x0000001806067892 */ /* 0x000fcc000f8ec03f */
[C---:B------:R-:W-:Y:S02]  /*1640*/  LEA.HI R46, R73.reuse, UR6, RZ, 0x1e ;  /* 0x00000006492e7c11 */ /* 0x040fe4000f8ff0ff */
[----:B------:R-:W-:-:S03]  /*1650*/  SHF.L.U32 R73, R73, 0x3, RZ ;  /* 0x0000000349497819 */ /* 0x000fc600000006ff */
[----:B------:R-:W-:Y:S01]  /*1660*/  IMAD R50, R46, R50, -UR8 ;  /* 0x800000082e327e24 */ /* 0x000fe2000f8e0232 */
[----:B------:R-:W-:-:S04]  /*1670*/  LOP3.LUT R73, R73, 0x18, RZ, 0xc0, !PT ;  /* 0x0000001849497812 */ /* 0x000fc800078ec0ff */
        /* <DEDUP_REMOVED lines=90> */
.L_x_2521:
[----:B------:R-:W-:Y:S05]  /*1c20*/  BSYNC B0 ;  /* 0x0000000000007941 */ /* 0x000fea0003800000 */
.L_x_2520:
        /* <DEDUP_REMOVED lines=23> */
.L_x_2523:
[----:B------:R-:W-:Y:S05]  /*1da0*/  BSYNC B0 ;  /* 0x0000000000007941 */ /* 0x000fea0003800000 */
.L_x_2522:
[----:B------:R-:W-:Y:S01]  /*1db0*/  BAR.SYNC.DEFER_BLOCKING 0x0 ;  /* 0x0000000000007b1d */ /* 0x000fe20000010000 */
[C---:B------:R-:W-:Y:S02]  /*1dc0*/  ISETP.NE.AND P0, PT, R73.reuse, RZ, PT ;  /* 0x000000ff4900720c */ /* 0x040fe40003f05270 */
[----:B------:R-:W-:-:S11]  /*1dd0*/  ISETP.GT.U32.AND P1, PT, R73, 0x7f, PT ;  /* 0x0000007f4900780c */ /* 0x000fd60003f24070 */
[----:B------:R-:W-:Y:S05]  /*1de0*/  @P0 BRA `(.L_x_2524) ;  /* 0x0000000000400947 */ /* 0x000fea0003800000 */
[----:B0-----:R-:W0:Y:S01]  /*1df0*/  LDC.64 R48, c[0x0][0x250] ;  /* 0x00009400ff307b82 */ /* 0x001e220000000a00 */
[----:B------:R-:W-:Y:S02]  /*1e00*/  MOV R46, UR7 ;  /* 0x00000007002e7c02 */ /* 0x000fe40008000f00 */
[----:B------:R-:W-:-:S03]  /*1e10*/  ISETP.NE.AND P0, PT, R77, RZ, PT ;  /* 0x000000ff4d00720c */ /* 0x000fc60003f05270 */
[----:B0-----:R-:W-:Y:S01]  /*1e20*/  IMAD.WIDE.U32 R46, R46, 0x4, R48 ;  /* 0x000000042e2e7825 */ /* 0x001fe200078e0030 */
[----:B------:R-:W-:-:S04]  /*1e30*/  MOV R48, 0x7ffffff1 ;  /* 0x7ffffff100307802 */ /* 0x000fc80000000f00 */
[----:B------:R-:W-:Y:S01]  /*1e40*/  SEL R48, R48, 0x1, !P0 ;  /* 0x0000000130307807 */ /* 0x000fe20004000000 */
[----:B------:R-:W-:Y:S06]  /*1e50*/  MEMBAR.ALL.GPU ;  /* 0x0000000000007992 */ /* 0x000fec000000a000 */
[----:B------:R-:W-:-:S00]  /*1e60*/  ERRBAR ;  /* 0x00000000000079ab */ /* 0x000fc00000000000 */
[----:B------:R-:W-:Y:S06]  /*1e70*/  CGAERRBAR ;  /* 0x00000000000075ab */ /* 0x000fec0000000000 */
[----:B------:R0:W5:Y:S02]  /*1e80*/  ATOM.E.ADD.STRONG.GPU PT, R48, desc[UR14][R46.64], R48 ;  /* 0x000000302e30798a */ /* 0x00016400081ee1ce */
.L_x_2525:
[----:B------:R-:W2:Y:S04]  /*1e90*/  LD.E.STRONG.GPU R49, desc[UR14][R46.64] ;  /* 0x0000000e2e317980 */ /* 0x000ea8000c10f900 */
[----:B--2---:R-:W-:Y:S01]  /*1ea0*/  CCTL.IVALL ;  /* 0x00000000ff00798f */ /* 0x004fe20002000000 */
[----:B------:R-:W-:Y:S05]  /*1eb0*/  YIELD ;  /* 0x0000000000007946 */ /* 0x000fea0003800000 */
[----:B-----5:R-:W-:-:S04]  /*1ec0*/  LOP3.LUT R49, R49, R48, RZ, 0x3c, !PT ;  /* 0x0000003031317212 */ /* 0x020fc800078e3cff */
[----:B------:R-:W-:-:S13]  /*1ed0*/  ISETP.GT.AND P0, PT, R49, -0x1, PT ;  /* 0xffffffff3100780c */ /* 0x000fda0003f04270 */
[----:B------:R-:W-:Y:S05]  /*1ee0*/  @P0 BRA `(.L_x_2525) ;  /* 0xfffffffc00e80947 */ /* 0x000fea000383ffff */
.L_x_2524:
[----:B------:R-:W-:Y:S05]  /*1ef0*/  WARPSYNC.ALL ;  /* 0x0000000000007948 */ /* 0x000fea0003800000 */
        /* <DEDUP_REMOVED lines=72> */
.L_x_2527:
[----:B------:R-:W-:Y:S05]  /*2380*/  BSYNC B0 ;  /* 0x0000000000007941 */ /* 0x000fea0003800000 */
.L_x_2526:
[----:B------:R-:W1:Y:S01]  /*2390*/  S2UR UR12, SR_CgaCtaId ;  /* 0x00000000000c79c3 */ /* 0x000e620000008800 */
[----:B0-----:R-:W-:Y:S01]  /*23a0*/  MOV R47, UR16 ;  /* 0x00000010002f7c02 */ /* 0x001fe20008000f00 */
[----:B------:R-:W-:Y:S01]  /*23b0*/  USHF.L.U32 UR6, UR9, 0x3, URZ ;  /* 0x0000000309067899 */ /* 0x000fe2000800063f */
[----:B------:R0:W-:Y:S03]  /*23c0*/  STL [R1+0x48], R52 ;  /* 0x0000483401007387 */ /* 0x0001e60000100800 */
[----:B------:R-:W-:Y:S01]  /*23d0*/  IMAD R48, R47, 0x50, R72 ;  /* 0x000000502f307824 */ /* 0x000fe200078e0248 */
[----:B------:R-:W-:Y:S01]  /*23e0*/  ULOP3.LUT UR6, UR6, 0x18, URZ, 0xc0, !UPT ;  /* 0x0000001806067892 */ /* 0x000fe2000f8ec03f */
[----:B------:R-:W-:-:S03]  /*23f0*/  UMOV UR8, 0x400 ;  /* 0x0000040000087882 */ /* 0x000fc60000000000 */
[----:B------:R-:W-:Y:S01]  /*2400*/  SHF.L.U32 R48, R48, 0x2, RZ ;  /* 0x0000000230307819 */ /* 0x000fe200000006ff */
[----:B------:R-:W-:Y:S01]  /*2410*/  UIADD3 UR8, UR8, 0xc80, URZ ;  /* 0x00000c8008087890 */ /* 0x000fe2000fffe03f */
[----:B------:R-:W-:Y:S01]  /*2420*/  IADD3 R49, RZ, -UR6, RZ ;  /* 0x80000006ff317c10 */ /* 0x000fe2000fffe0ff */
[----:B------:R-:W-:Y:S01]  /*2430*/  ULDC UR6, c[0x0][0x230] ;  /* 0x00008c0000067ab9 */ /* 0x000fe20000000800 */
[----:B0-----:R-:W2:Y:S01]  /*2440*/  LDL.LU R52, [R1+0x18] ;  /* 0x0000180001347983 */ /* 0x001ea20000300800 */
[----:B------:R-:W-:Y:S01]  /*2450*/  IMAD.WIDE.U32 R46, R48, -0x33333333, RZ ;  /* 0xcccccccd302e7825 */ /* 0x000fe200078e00ff */
[----:B------:R-:W-:Y:S02]  /*2460*/  MOV R50, UR17 ;  /* 0x0000001100327c02 */ /* 0x000fe40008000f00 */
[----:B------:R-:W-:Y:S02]  /*2470*/  STL [R1+0x44], R55 ;  /* 0x0000443701007387 */ /* 0x000fe40000100800 */
[----:B------:R-:W-:-:S02]  /*2480*/  LEA.HI R46, R47, R49, RZ, 0x1b ;  /* 0x000000312f2e7211 */ /* 0x000fc400078fd8ff */
[----:B------:R-:W-:Y:S01]  /*2490*/  STL [R1+0x40], R56 ;  /* 0x0000403801007387 */ /* 0x000fe20000100800 */
[----:B-1----:R-:W-:Y:S01]  /*24a0*/  ULEA UR8, UR12, UR8, 0x18 ;  /* 0x000000080c087291 */ /* 0x002fe2000f8ec03f */
[----:B------:R-:W-:Y:S02]  /*24b0*/  SHF.R.S32.HI R49, RZ, 0x1f, R48 ;  /* 0x0000001fff317819 */ /* 0x000fe40000011430 */
[----:B------:R0:W-:Y:S01]  /*24c0*/  STL [R1+0x3c], R58 ;  /* 0x00003c3a01007387 */ /* 0x0001e20000100800 */
[----:B-----5:R-:W-:Y:S01]  /*24d0*/  HADD2.F32 R73, -RZ, R44.H1_H1 ;  /* 0x3000002cff497230 */ /* 0x020fe20000004100 */
[----:B------:R-:W-:Y:S01]  /*24e0*/  ULDC.64 UR12, c[0x0][0x210] ;  /* 0x00008400000c7ab9 */ /* 0x000fe20000000a00 */
[----:B------:R-:W-:-:S06]  /*24f0*/  LEA R46, R46, UR8, 0x3 ;  /* 0x000000082e2e7c11 */ /* 0x000fcc000f8e18ff */
[----:B------:R-:W1:Y:S01]  /*2500*/  LDS.64 R46, [R46] ;  /* 0x000000002e2e7984 */ /* 0x000e620000000a00 */
[----:B------:R-:W-:-:S03]  /*2510*/  IMAD.WIDE.U32 R48, R50, 0x140000, R48 ;  /* 0x0014000032307825 */ /* 0x000fc600078e0030 */
[----:B0-----:R-:W3:Y:S01]  /*2520*/  LDL.LU R58, [R1+0x10] ;  /* 0x00001000013a7983 */ /* 0x001ee20000300800 */
[----:B------:R-:W-:-:S03]  /*2530*/  HADD2.F32 R50, -RZ, R44.H0_H0 ;  /* 0x2000002cff327230 */ /* 0x000fc60000004100 */
[----:B------:R0:W-:Y:S01]  /*2540*/  STL [R1+0x38], R38 ;  /* 0x0000382601007387 */ /* 0x0001e20000100800 */
[----:B------:R-:W-:-:S03]  /*2550*/  HADD2.F32 R44, -RZ, R42.H0_H0 ;  /* 0x2000002aff2c7230 */ /* 0x000fc60000004100 */
[----:B0-----:R-:W4:Y:S04]  /*2560*/  LDL.LU R38, [R1+0xc] ;  /* 0x00000c0001267983 */ /* 0x001f280000300800 */
[----:B------:R0:W-:Y:S04]  /*2570*/  STL [R1+0x34], R93 ;  /* 0x0000345d01007387 */ /* 0x0001e80000100800 */
[----:B0-----:R-:W2:Y:S04]  /*2580*/  LDL.LU R93, [R1+0x8] ;  /* 0x00000800015d7983 */ /* 0x001ea80000300800 */
[----:B------:R0:W-:Y:S01]  /*2590*/  STL [R1+0x30], R37 ;  /* 0x0000302501007387 */ /* 0x0001e20000100800 */
[----:B-1----:R-:W-:-:S06]  /*25a0*/  FADD.FTZ R47, R47, UR6 ;  /* 0x000000062f2f7e21 */ /* 0x002fcc0008010000 */
[----:B------:R-:W1:Y:S01]  /*25b0*/  MUFU.RSQ R47, R47 ;  /* 0x0000002f002f7308 */ /* 0x000e620000001400 */
[--C-:B------:R-:W-:Y:S01]  /*25c0*/  FADD.FTZ R0, R0, -R46.reuse ;  /* 0x8000002e00007221 */ /* 0x100fe20000010000 */
[----:B0-----:R-:W3:Y:S01]  /*25d0*/  LDL.LU R37, [R1+0x4] ;  /* 0x0000040001257983 */ /* 0x001ee20000300800 */
[--C-:B------:R-:W-:Y:S01]  /*25e0*/  FADD.FTZ R35, R35, -R46.reuse ;  /* 0x8000002e23237221 */ /* 0x100fe20000010000 */
[--C-:B------:R-:W-:Y:S01]  /*25f0*/  FADD.FTZ R34, R34, -R46.reuse ;  /* 0x8000002e22227221 */ /* 0x100fe20000010000 */
[--C-:B------:R-:W-:Y:S02]  /*2600*/  HADD2.F32 R72, -RZ, R45.reuse.H0_H0 ;  /* 0x2000002dff487230 */ /* 0x100fe40000004100 */
[----:B------:R-:W-:Y:S01]  /*2610*/  FADD.FTZ R36, R36, -R46 ;  /* 0x8000002e24247221 */ /* 0x000fe20000010000 */
[----:B------:R-:W-:Y:S01]  /*2620*/  HADD2.F32 R74, -RZ, R45.H1_H1 ;  /* 0x3000002dff4a7230 */ /* 0x000fe20000004100 */
[----:B------:R-:W-:Y:S01]  /*2630*/  IADD3 R41, P0, R41, R48, RZ ;  /* 0x0000003029297210 */ /* 0x000fe20007f1e0ff */
[----:B------:R-:W-:-:S02]  /*2640*/  HADD2.F32 R75, -RZ, R43.H0_H0 ;  /* 0x2000002bff4b7230 */ /* 0x000fc40000004100 */
[----:B------:R-:W-:Y:S02]  /*2650*/  HADD2.F32 R77, -RZ, R43.H1_H1 ;  /* 0x3000002bff4d7230 */ /* 0x000fe40000004100 */
[----:B------:R-:W-:Y:S02]  /*2660*/  HADD2.F32 R76, -RZ, R42.H1_H1 ;  /* 0x3000002aff4c7230 */ /* 0x000fe40000004100 */
[----:B-1----:R-:W-:Y:S01]  /*2670*/  FMUL.FTZ R0, R0, R47 ;  /* 0x0000002f00007220 */ /* 0x002fe20000410000 */
[C---:B------:R-:W-:Y:S01]  /*2680*/  FMUL.FTZ R35, R47.reuse, R35 ;  /* 0x000000232f237220 */ /* 0x040fe20000410000 */
[C---:B------:R-:W-:Y:S01]  /*2690*/  FMUL.FTZ R34, R47.reuse, R34 ;  /* 0x000000222f227220 */ /* 0x040fe20000410000 */
[----:B------:R-:W-:Y:S01]  /*26a0*/  FMUL.FTZ R36, R47, R36 ;  /* 0x000000242f247220 */ /* 0x000fe20000410000 */
[----:B------:R-:W-:Y:S01]  /*26b0*/  FFMA.FTZ R51, R0, R50, R44 ;  /* 0x0000003200337223 */ /* 0x000fe2000001002c */
[----:B------:R-:W-:Y:S01]  /*26c0*/  IADD3 R0, R49, UR11, RZ ;  /* 0x0000000b31007c10 */ /* 0x000fe2000fffe0ff */
[----:B------:R-:W-:Y:S01]  /*26d0*/  FFMA.FTZ R42, R35, R72, R75 ;  /* 0x00000048232a7223 */ /* 0x000fe2000001004b */
[----:B------:R-:W-:Y:S01]  /*26e0*/  IADD3 R49, P6, R82, R48, RZ ;  /* 0x0000003052317210 */ /* 0x000fe20007fde0ff */
[----:B------:R-:W-:Y:S01]  /*26f0*/  FFMA.FTZ R34, R34, R74, R77 ;  /* 0x0000004a22227223 */ /* 0x000fe2000001004d */
[----:B------:R-:W4:Y:S01]  /*2700*/  LDL.LU R82, [R1+0x14] ;  /* 0x0000140001527983 */ /* 0x000f220000300800 */
[----:B------:R-:W-:Y:S01]  /*2710*/  FFMA.FTZ R36, R36, R73, R76 ;  /* 0x0000004924247223 */ /* 0x000fe2000001004c */
[----:B------:R-:W-:-:S02]  /*2720*/  IADD3.X R35, RZ, R0, RZ, P0, !PT ;  /* 0x00000000ff237210 */ /* 0x000fc400007fe4ff */
[----:B------:R-:W-:Y:S02]  /*2730*/  F2FP.F16.F32.PACK_AB R42, R34, R42 ;  /* 0x0000002a222a723e */ /* 0x000fe400000000ff */
[C---:B------:R-:W-:Y:S02]  /*2740*/  LEA R34, P0, R41.reuse, UR12, 0x1 ;  /* 0x0000000c29227c11 */ /* 0x040fe4000f8008ff */
[----:B------:R-:W-:Y:S02]  /*2750*/  F2FP.F16.F32.PACK_AB R51, R36, R51 ;  /* 0x000000332433723e */ /* 0x000fe400000000ff */
[----:B------:R-:W-:Y:S01]  /*2760*/  LEA.HI.X R35, R41, UR13, R35, 0x1, P0 ;  /* 0x0000000d29237c11 */ /* 0x000fe200080f0c23 */
[----:B------:R-:W-:Y:S01]  /*2770*/  FADD.FTZ R67, R67, -R46 ;  /* 0x8000002e43437221 */ /* 0x000fe20000010000 */
[----:B------:R-:W-:Y:S02]  /*2780*/  IADD3 R41, P3, R80, R48, RZ ;  /* 0x0000003050297210 */ /* 0x000fe40007f7e0ff */
[----:B------:R-:W-:-:S02]  /*2790*/  PRMT R55, R51, 0x7610, R55 ;  /* 0x0000761033377816 */ /* 0x000fc40000000037 */
[----:B------:R-:W-:Y:S02]  /*27a0*/  PRMT R56, R51, 0x7632, R56 ;  /* 0x0000763233387816 */ /* 0x000fe40000000038 */
[C---:B------:R-:W-:Y:S02]  /*27b0*/  PRMT R51, R42.reuse, 0x7610, R51 ;  /* 0x000076102a337816 */ /* 0x040fe40000000033 */
[----:B------:R-:W-:Y:S01]  /*27c0*/  PRMT R42, R42, 0x7632, R42 ;  /* 0x000076322a2a7816 */ /* 0x000fe2000000002a */
[--C-:B------:R-:W-:Y:S01]  /*27d0*/  FADD.FTZ R66, R66, -R46.reuse ;  /* 0x8000002e42427221 */ /* 0x100fe20000010000 */
[-C--:B------:R-:W-:Y:S01]  /*27e0*/  IADD3 R36, P0, R78, R48.reuse, RZ ;  /* 0x000000304e247210 */ /* 0x080fe20007f1e0ff */
[----:B------:R-:W-:Y:S01]  /*27f0*/  FMUL.FTZ R67, R47, R67 ;  /* 0x000000432f437220 */ /* 0x000fe20000410000 */
[-C--:B------:R-:W-:Y:S01]  /*2800*/  IADD3 R78, P1, R79, R48.reuse, RZ ;  /* 0x000000304f4e7210 */ /* 0x080fe20007f3e0ff */
[--C-:B------:R-:W-:Y:S01]  /*2810*/  FADD.FTZ R65, R65, -R46.reuse ;  /* 0x8000002e41417221 */ /* 0x100fe20000010000 */
[----:B------:R-:W-:Y:S01]  /*2820*/  IADD3 R79, P2, R81, R48, RZ ;  /* 0x00000030514f7210 */ /* 0x000fe20007f5e0ff */
[----:B------:R-:W-:Y:S01]  /*2830*/  FADD.FTZ R63, R63, -R46 ;  /* 0x8000002e3f3f7221 */ /* 0x000fe20000010000 */
[----:B------:R-:W-:Y:S01]  /*2840*/  STG.E.U16 desc[UR14][R34.64], R55 ;  /* 0x0000003722007986 */ /* 0x000fe2000c10150e */
[C---:B------:R-:W-:Y:S01]  /*2850*/  FMUL.FTZ R66, R47.reuse, R66 ;  /* 0x000000422f427220 */ /* 0x040fe20000410000 */
[----:B------:R-:W-:-:S02]  /*2860*/  FMUL.FTZ R65, R47, R65 ;  /* 0x000000412f417220 */ /* 0x000fc40000410000 */
[----:B------:R-:W-:Y:S01]  /*2870*/  STG.E.U16 desc[UR14][R34.64+0x2], R56 ;  /* 0x0000023822007986 */ /* 0x000fe2000c10150e */
[----:B------:R-:W-:-:S03]  /*2880*/  FADD.FTZ R59, R59, -R46 ;  /* 0x8000002e3b3b7221 */ /* 0x000fc60000010000 */
[----:B------:R0:W-:Y:S01]  /*2890*/  STG.E.U16 desc[UR14][R34.64+0x4], R51 ;  /* 0x0000043322007986 */ /* 0x0001e2000c10150e */
[----:B------:R-:W-:-:S03]  /*28a0*/  FMUL.FTZ R63, R47, R63 ;  /* 0x0000003f2f3f7220 */ /* 0x000fc60000410000 */
[----:B------:R1:W-:Y:S01]  /*28b0*/  STG.E.U16 desc[UR14][R34.64+0x6], R42 ;  /* 0x0000062a22007986 */ /* 0x0003e2000c10150e */
[--C-:B------:R-:W-:Y:S01]  /*28c0*/  FADD.FTZ R30, R30, -R46.reuse ;  /* 0x8000002e1e1e7221 */ /* 0x100fe20000010000 */
[--C-:B------:R-:W-:Y:S01]  /*28d0*/  FADD.FTZ R26, R26, -R46.reuse ;  /* 0x8000002e1a1a7221 */ /* 0x100fe20000010000 */
[----:B------:R-:W-:Y:S01]  /*28e0*/  FADD.FTZ R22, R22, -R46 ;  /* 0x8000002e16167221 */ /* 0x000fe20000010000 */
[C---:B------:R-:W-:Y:S01]  /*28f0*/  FMUL.FTZ R59, R47.reuse, R59 ;  /* 0x0000003b2f3b7220 */ /* 0x040fe20000410000 */
[C---:B------:R-:W-:Y:S01]  /*2900*/  FMUL.FTZ R30, R47.reuse, R30 ;  /* 0x0000001e2f1e7220 */ /* 0x040fe20000410000 */
[C-C-:B0-----:R-:W-:Y:S01]  /*2910*/  FFMA.FTZ R51, R50.reuse, R66, R44.reuse ;  /* 0x0000004232337223 */ /* 0x141fe2000001002c */
[C-C-:B-1----:R-:W-:Y:S01]  /*2920*/  FFMA.FTZ R35, R50.reuse, R67, R44.reuse ;  /* 0x0000004332237223 */ /* 0x142fe2000001002c */
[----:B------:R-:W-:Y:S01]  /*2930*/  FFMA.FTZ R42, R50, R65, R44 ;  /* 0x00000041322a7223 */ /* 0x000fe2000001002c */
[C---:B------:R-:W-:Y:S01]  /*2940*/  FMUL.FTZ R26, R47.reuse, R26 ;  /* 0x0000001a2f1a7220 */ /* 0x040fe20000410000 */
[C---:B------:R-:W-:Y:S01]  /*2950*/  FMUL.FTZ R34, R47.reuse, R22 ;  /* 0x000000162f227220 */ /* 0x040fe20000410000 */
[--C-:B------:R-:W-:Y:S01]  /*2960*/  FADD.FTZ R18, R18, -R46.reuse ;  /* 0x8000002e12127221 */ /* 0x100fe20000010000 */
[--C-:B------:R-:W-:Y:S01]  /*2970*/  FADD.FTZ R14, R14, -R46.reuse ;  /* 0x8000002e0e0e7221 */ /* 0x100fe20000010000 */
[--C-:B------:R-:W-:Y:S01]  /*2980*/  FADD.FTZ R10, R10, -R46.reuse ;  /* 0x8000002e0a0a7221 */ /* 0x100fe20000010000 */
[--C-:B------:R-:W-:Y:S01]  /*2990*/  FADD.FTZ R6, R6, -R46.reuse ;  /* 0x8000002e06067221 */ /* 0x100fe20000010000 */
[--C-:B------:R-:W-:Y:S01]  /*29a0*/  FADD.FTZ R2, R2, -R46.reuse ;  /* 0x8000002e02027221 */ /* 0x100fe20000010000 */
[C---:B------:R-:W-:Y:S01]  /*29b0*/  FMUL.FTZ R18, R47.reuse, R18 ;  /* 0x000000122f127220 */ /* 0x040fe20000410000 */
[--C-:B------:R-:W-:Y:S01]  /*29c0*/  FADD.FTZ R70, R70, -R46.reuse ;  /* 0x8000002e46467221 */ /* 0x100fe20000010000 */
[----:B------:R-:W-:Y:S01]  /*29d0*/  FADD.FTZ R54, R54, -R46 ;  /* 0x8000002e36367221 */ /* 0x000fe20000010000 */
[C---:B------:R-:W-:Y:S01]  /*29e0*/  FMUL.FTZ R14, R47.reuse, R14 ;  /* 0x0000000e2f0e7220 */ /* 0x040fe20000410000 */
[C---:B------:R-:W-:Y:S01]  /*29f0*/  FMUL.FTZ R10, R47.reuse, R10 ;  /* 0x0000000a2f0a7220 */ /* 0x040fe20000410000 */
[C---:B------:R-:W-:Y:S01]  /*2a00*/  FMUL.FTZ R6, R47.reuse, R6 ;  /* 0x000000062f067220 */ /* 0x040fe20000410000 */
[C---:B------:R-:W-:Y:S01]  /*2a10*/  FMUL.FTZ R2, R47.reuse, R2 ;  /* 0x000000022f027220 */ /* 0x040fe20000410000 */
[C---:B------:R-:W-:Y:S01]  /*2a20*/  FMUL.FTZ R70, R47.reuse, R70 ;  /* 0x000000462f467220 */ /* 0x040fe20000410000 */
[----:B------:R-:W-:-:S03]  /*2a30*/  FMUL.FTZ R54, R47, R54 ;  /* 0x000000362f367220 */ /* 0x000fc60000410000 */
[----:B------:R-:W-:Y:S01]  /*2a40*/  FFMA.FTZ R22, R50, R70, R44 ;  /* 0x0000004632167223 */ /* 0x000fe2000001002c */
[----:B--2---:R-:W-:Y:S02]  /*2a50*/  IADD3 R43, P5, R93, R48, RZ ;  /* 0x000000305d2b7210 */ /* 0x004fe40007fbe0ff */
[----:B------:R-:W-:Y:S02]  /*2a60*/  IADD3.X R93, RZ, R0, RZ, P6, !PT ;  /* 0x00000000ff5d7210 */ /* 0x000fe400037fe4ff */
[----:B---3--:R-:W-:Y:S02]  /*2a70*/  IADD3 R45, P4, R37, R48, RZ ;  /* 0x00000030252d7210 */ /* 0x008fe40007f9e0ff */
[----:B------:R-:W-:Y:S02]  /*2a80*/  IADD3.X R37, RZ, R0, RZ, P3, !PT ;  /* 0x00000000ff257210 */ /* 0x000fe40001ffe4ff */
[----:B----4-:R-:W-:Y:S02]  /*2a90*/  IADD3 R80, P3, R38, R48, RZ ;  /* 0x0000003026507210 */ /* 0x010fe40007f7e0ff */
[----:B------:R-:W-:-:S02]  /*2aa0*/  IADD3.X R38, RZ, R0, RZ, P4, !PT ;  /* 0x00000000ff267210 */ /* 0x000fc400027fe4ff */
[----:B------:R-:W-:Y:S02]  /*2ab0*/  IADD3 R81, P4, R58, R48, RZ ;  /* 0x000000303a517210 */ /* 0x000fe40007f9e0ff */
[----:B------:R-:W-:Y:S02]  /*2ac0*/  IADD3.X R58, RZ, R0, RZ, P5, !PT ;  /* 0x00000000ff3a7210 */ /* 0x000fe40002ffe4ff */
[-C--:B------:R-:W-:Y:S02]  /*2ad0*/  IADD3 R82, P5, R82, R48.reuse, RZ ;  /* 0x0000003052527210 */ /* 0x080fe40007fbe0ff */
[----:B------:R-:W-:Y:S02]  /*2ae0*/  IADD3 R48, P6, R52, R48, RZ ;  /* 0x0000003034307210 */ /* 0x000fe40007fde0ff */
[----:B------:R-:W2:Y:S04]  /*2af0*/  LDL.LU R52, [R1+0x48] ;  /* 0x0000480001347983 */ /* 0x000ea80000300800 */
[----:B------:R-:W3:Y:S04]  /*2b00*/  LDL.LU R55, [R1+0x44] ;  /* 0x0000440001377983 */ /* 0x000ee80000300800 */
[----:B------:R-:W4:Y:S04]  /*2b10*/  LDL.LU R56, [R1+0x40] ;  /* 0x0000400001387983 */ /* 0x000f280000300800 */
[----:B------:R0:W-:Y:S04]  /*2b20*/  STL [R1+0x28], R35 ;  /* 0x0000282301007387 */ /* 0x0001e80000100800 */
[----:B------:R1:W-:Y:S01]  /*2b30*/  STL [R1+0x24], R51 ;  /* 0x0000243301007387 */ /* 0x0003e20000100800 */
[----:B0-----:R-:W-:-:S03]  /*2b40*/  FFMA.FTZ R35, R50, R63, R44 ;  /* 0x0000003f32237223 */ /* 0x001fc6000001002c */
[----:B------:R0:W-:Y:S01]  /*2b50*/  STL [R1+0x20], R42 ;  /* 0x0000202a01007387 */ /* 0x0001e20000100800 */
[----:B-1----:R-:W-:-:S03]  /*2b60*/  FFMA.FTZ R51, R50, R59, R44 ;  /* 0x0000003b32337223 */ /* 0x002fc6000001002c */
[----:B------:R1:W-:Y:S01]  /*2b70*/  STL [R1+0x1c], R35 ;  /* 0x00001c2301007387 */ /* 0x0003e20000100800 */
[C-C-:B0-----:R-:W-:Y:S01]  /*2b80*/  FFMA.FTZ R42, R50.reuse, R30, R44.reuse ;  /* 0x0000001e322a7223 */ /* 0x141fe2000001002c */
[C-C-:B------:R-:W-:Y:S01]  /*2b90*/  FFMA.FTZ R30, R50.reuse, R34, R44.reuse ;  /* 0x00000022321e7223 */ /* 0x140fe2000001002c */
[C-C-:B-1----:R-:W-:Y:S01]  /*2ba0*/  FFMA.FTZ R35, R50.reuse, R26, R44.reuse ;  /* 0x0000001a32237223 */ /* 0x142fe2000001002c */
[----:B------:R-:W-:Y:S04]  /*2bb0*/  STL [R1+0x18], R51 ;  /* 0x0000183301007387 */ /* 0x000fe80000100800 */
[----:B------:R-:W-:Y:S04]  /*2bc0*/  STL [R1+0x14], R42 ;  /* 0x0000142a01007387 */ /* 0x000fe80000100800 */
[----:B------:R-:W-:Y:S04]  /*2bd0*/  STL [R1+0x10], R35 ;  /* 0x0000102301007387 */ /* 0x000fe80000100800 */
[----:B------:R0:W-:Y:S01]  /*2be0*/  STL [R1+0xc], R30 ;  /* 0x00000c1e01007387 */ /* 0x0001e20000100800 */
[C-C-:B------:R-:W-:Y:S01]  /*2bf0*/  FFMA.FTZ R26, R50.reuse, R18, R44.reuse ;  /* 0x00000012321a7223 */ /* 0x140fe2000001002c */
[C-C-:B------:R-:W-:Y:S01]  /*2c00*/  FFMA.FTZ R18, R50.reuse, R14, R44.reuse ;  /* 0x0000000e32127223 */ /* 0x140fe2000001002c */
[----:B------:R-:W-:Y:S01]  /*2c10*/  FFMA.FTZ R14, R50, R10, R44 ;  /* 0x0000000a320e7223 */ /* 0x000fe2000001002c */
[----:B0-----:R-:W-:-:S02]  /*2c20*/  IADD3.X R30, RZ, R0, RZ, P6, !PT ;  /* 0x00000000ff1e7210 */ /* 0x001fc400037fe4ff */
[----:B------:R-:W-:Y:S01]  /*2c30*/  LEA R34, P6, R48, UR12, 0x1 ;  /* 0x0000000c30227c11 */ /* 0x000fe2000f8c08ff */
[----:B------:R-:W-:-:S03]  /*2c40*/  FFMA.FTZ R10, R50, R6, R44 ;  /* 0x00000006320a7223 */ /* 0x000fc6000001002c */
[----:B------:R-:W-:Y:S02]  /*2c50*/  LEA.HI.X R35, R48, UR13, R30, 0x1, P6 ;  /* 0x0000000d30237c11 */ /* 0x000fe4000b0f0c1e */
[C---:B------:R-:W-:Y:S01]  /*2c60*/  LEA R42, P6, R43.reuse, UR12, 0x1 ;  /* 0x0000000c2b2a7c11 */ /* 0x040fe2000f8c08ff */
[C-C-:B------:R-:W-:Y:S01]  /*2c70*/  FFMA.FTZ R6, R50.reuse, R2, R44.reuse ;  /* 0x0000000232067223 */ /* 0x140fe2000001002c */
[----:B------:R-:W-:Y:S02]  /*2c80*/  FFMA.FTZ R2, R50, R54, R44 ;  /* 0x0000003632027223 */ /* 0x000fe4000001002c */
[----:B------:R-:W-:Y:S02]  /*2c90*/  LEA.HI.X R43, R43, UR13, R58, 0x1, P6 ;  /* 0x0000000d2b2b7c11 */ /* 0x000fe4000b0f0c3a */
[C---:B------:R-:W-:Y:S01]  /*2ca0*/  LEA R44, P6, R45.reuse, UR12, 0x1 ;  /* 0x0000000c2d2c7c11 */ /* 0x040fe2000f8c08ff */
[----:B------:R-:W4:Y:S03]  /*2cb0*/  LDL.LU R58, [R1+0x3c] ;  /* 0x00003c00013a7983 */ /* 0x000f260000300800 */
[----:B------:R-:W-:-:S02]  /*2cc0*/  LEA.HI.X R45, R45, UR13, R38, 0x1, P6 ;  /* 0x0000000d2d2d7c11 */ /* 0x000fc4000b0f0c26 */
[C---:B------:R-:W-:Y:S01]  /*2cd0*/  LEA R48, P6, R49.reuse, UR12, 0x1 ;  /* 0x0000000c31307c11 */ /* 0x040fe2000f8c08ff */
[----:B------:R-:W4:Y:S03]  /*2ce0*/  LDL.LU R38, [R1+0x38] ;  /* 0x0000380001267983 */ /* 0x000f260000300800 */
[----:B------:R-:W-:Y:S02]  /*2cf0*/  LEA.HI.X R49, R49, UR13, R93, 0x1, P6 ;  /* 0x0000000d31317c11 */ /* 0x000fe4000b0f0c5d */
[C---:B------:R-:W-:Y:S01]  /*2d00*/  LEA R50, P6, R41.reuse, UR12, 0x1 ;  /* 0x0000000c29327c11 */ /* 0x040fe2000f8c08ff */
[----:B------:R-:W4:Y:S03]  /*2d10*/  LDL.LU R93, [R1+0x34] ;  /* 0x00003400015d7983 */ /* 0x000f260000300800 */
[----:B------:R-:W-:-:S02]  /*2d20*/  LEA.HI.X R51, R41, UR13, R37, 0x1, P6 ;  /* 0x0000000d29337c11 */ /* 0x000fc4000b0f0c25 */
[C---:B------:R-:W-:Y:S01]  /*2d30*/  LEA R66, P6, R40.reuse, UR12, 0x1 ;  /* 0x0000000c28427c11 */ /* 0x040fe2000f8c08ff */
[----:B------:R-:W4:Y:S03]  /*2d40*/  LDL.LU R37, [R1+0x30] ;  /* 0x0000300001257983 */ /* 0x000f260000300800 */
[----:B------:R-:W-:Y:S02]  /*2d50*/  LEA.HI.X R67, R40, UR13, R91, 0x1, P6 ;  /* 0x0000000d28437c11 */ /* 0x000fe4000b0f0c5b */
[----:B------:R-:W4:Y:S01]  /*2d60*/  LDL.LU R91, [R1] ;  /* 0x00000000015b7983 */ /* 0x000f220000300800 */
[--C-:B------:R-:W-:Y:S01]  /*2d70*/  FADD.FTZ R69, R69, -R46.reuse ;  /* 0x8000002e45457221 */ /* 0x100fe20000010000 */
[--C-:B------:R-:W-:Y:S01]  /*2d80*/  FADD.FTZ R68, R68, -R46.reuse ;  /* 0x8000002e44447221 */ /* 0x100fe20000010000 */
[--C-:B------:R-:W-:Y:S02]  /*2d90*/  FADD.FTZ R71, R71, -R46.reuse ;  /* 0x8000002e47477221 */ /* 0x100fe40000010000 */
[C---:B------:R-:W-:Y:S01]  /*2da0*/  FMUL.FTZ R69, R47.reuse, R69 ;  /* 0x000000452f457220 */ /* 0x040fe20000410000 */
[C---:B------:R-:W-:Y:S01]  /*2db0*/  FMUL.FTZ R68, R47.reuse, R68 ;  /* 0x000000442f447220 */ /* 0x040fe20000410000 */
[----:B------:R-:W-:Y:S01]  /*2dc0*/  FMUL.FTZ R71, R47, R71 ;  /* 0x000000472f477220 */ /* 0x000fe20000410000 */
[----:B------:R-:W-:Y:S01]  /*2dd0*/  LEA R40, P6, R39, UR12, 0x1 ;  /* 0x0000000c27287c11 */ /* 0x000fe2000f8c08ff */
        /* <DEDUP_REMOVED lines=15> */
[----:B------:R-:W-:Y:S01]  /*2ed0*/  FFMA.FTZ R71, R73, R71, R76 ;  /* 0x0000004749477223 */ /* 0x000fe2000001004c */
[----:B------:R-:W-:Y:S01]  /*2ee0*/  LEA.HI.X R41, R39, UR13, R92, 0x1, P6 ;  /* 0x0000000d27297c11 */ /* 0x000fe2000b0f0c5c */
[----:B------:R-:W-:Y:S01]  /*2ef0*/  FADD.FTZ R57, R57, -R46 ;  /* 0x8000002e39397221 */ /* 0x000fe20000010000 */
[----:B------:R-:W-:-:S02]  /*2f00*/  F2FP.F16.F32.PACK_AB R30, R68, R30 ;  /* 0x0000001e441e723e */ /* 0x000fc400000000ff */
[-C--:B------:R-:W-:Y:S02]  /*2f10*/  IADD3.X R39, RZ, R0.reuse, RZ, P4, !PT ;  /* 0x00000000ff277210 */ /* 0x080fe400027fe4ff */
[----:B------:R-:W-:Y:S01]  /*2f20*/  IADD3.X R54, RZ, R0, RZ, P5, !PT ;  /* 0x00000000ff367210 */ /* 0x000fe20002ffe4ff */
[C---:B------:R-:W-:Y:S01]  /*2f30*/  FMUL.FTZ R84, R47.reuse, R84 ;  /* 0x000000542f547220 */ /* 0x040fe20000410000 */
[C---:B------:R-:W-:Y:S01]  /*2f40*/  LEA R68, P4, R82.reuse, UR12, 0x1 ;  /* 0x0000000c52447c11 */ /* 0x040fe2000f8808ff */
        /* <DEDUP_REMOVED lines=15> */
[C---:B------:R-:W-:Y:S01]  /*3040*/  FFMA.FTZ R84, R73.reuse, R84, R76 ;  /* 0x0000005449547223 */ /* 0x040fe2000001004c */
[----:B------:R-:W-:Y:S01]  /*3050*/  LEA.HI.X R69, R82, UR13, R54, 0x1, P4 ;  /* 0x0000000d52457c11 */ /* 0x000fe2000a0f0c36 */
[--C-:B------:R-:W-:Y:S01]  /*3060*/  FFMA.FTZ R83, R73, R83, R76.reuse ;  /* 0x0000005349537223 */ /* 0x100fe2000001004c */
        /* <DEDUP_REMOVED lines=15> */
[-C--:B------:R-:W-:Y:S02]  /*3160*/  IADD3.X R59, RZ, R0.reuse, RZ, P2, !PT ;  /* 0x00000000ff3b7210 */ /* 0x080fe400017fe4ff */
[----:B------:R-:W-:Y:S01]  /*3170*/  LEA R64, P2, R79, UR12, 0x1 ;  /* 0x0000000c4f407c11 */ /* 0x000fe2000f8408ff */
[--C-:B------:R-:W-:Y:S01]  /*3180*/  FADD.FTZ R90, R90, -R46.reuse ;  /* 0x8000002e5a5a7221 */ /* 0x100fe20000010000 */
[----:B------:R-:W-:Y:S01]  /*3190*/  LEA.HI.X R63, R80, UR13, R57, 0x1, P3 ;  /* 0x0000000d503f7c11 */ /* 0x000fe200098f0c39 */
[--C-:B------:R-:W-:Y:S01]  /*31a0*/  FADD.FTZ R89, R89, -R46.reuse ;  /* 0x8000002e59597221 */ /* 0x100fe20000010000 */
        /* <DEDUP_REMOVED lines=23> */
[----:B------:R-:W-:Y:S01]  /*3320*/  IADD3.X R59, RZ, R0, RZ, P1, !PT ;  /* 0x00000000ff3b7210 */ /* 0x000fe20000ffe4ff */
[--C-:B--2---:R-:W-:Y:S01]  /*3330*/  FADD.FTZ R52, R52, -R46.reuse ;  /* 0x8000002e34347221 */ /* 0x104fe20000010000 */
[--C-:B---3--:R-:W-:Y:S01]  /*3340*/  FADD.FTZ R55, R55, -R46.reuse ;  /* 0x8000002e37377221 */ /* 0x108fe20000010000 */
[--C-:B----4-:R-:W-:Y:S01]  /*3350*/  FADD.FTZ R81, R56, -R46.reuse ;  /* 0x8000002e38517221 */ /* 0x110fe20000010000 */
[----:B------:R-:W-:Y:S01]  /*3360*/  FADD.FTZ R46, R58, -R46 ;  /* 0x8000002e3a2e7221 */ /* 0x000fe20000010000 */
[----:B------:R-:W-:-:S04]  /*3370*/  LEA R58, P1, R78, UR12, 0x1 ;  /* 0x0000000c4e3a7c11 */ /* 0x000fc8000f8208ff */
[----:B------:R-:W-:Y:S02]  /*3380*/  LEA.HI.X R59, R78, UR13, R59, 0x1, P1 ;  /* 0x0000000d4e3b7c11 */ /* 0x000fe400088f0c3b */
[----:B------:R-:W-:-:S04]  /*3390*/  LEA R60, P1, R37, UR12, 0x1 ;  /* 0x0000000c253c7c11 */ /* 0x000fc8000f8208ff */
[----:B------:R-:W-:Y:S02]  /*33a0*/  LEA.HI.X R61, R37, UR13, R91, 0x1, P1 ;  /* 0x0000000d253d7c11 */ /* 0x000fe400088f0c5b */
[----:B------:R-:W2:Y:S04]  /*33b0*/  LDL.LU R91, [R1+0x28] ;  /* 0x00002800015b7983 */ /* 0x000ea80000300800 */
[----:B------:R-:W3:Y:S04]  /*33c0*/  LDL.LU R82, [R1+0x24] ;  /* 0x0000240001527983 */ /* 0x000ee80000300800 */
[----:B------:R-:W4:Y:S01]  /*33d0*/  LDL.LU R92, [R1+0x20] ;  /* 0x00002000015c7983 */ /* 0x000f220000300800 */
[----:B------:R-:W-:-:S02]  /*33e0*/  LEA R56, P2, R38, UR12, 0x1 ;  /* 0x0000000c26387c11 */ /* 0x000fc4000f8408ff */
[----:B--2---:R-:W-:Y:S02]  /*33f0*/  F2FP.F16.F32.PACK_AB R84, R84, R91 ;  /* 0x0000005b5454723e */ /* 0x004fe400000000ff */
[----:B------:R-:W2:Y:S01]  /*3400*/  LDL.LU R91, [R1+0x1c] ;  /* 0x00001c00015b7983 */ /* 0x000ea20000300800 */
[----:B------:R-:W-:-:S03]  /*3410*/  LEA.HI.X R57, R38, UR13, R93, 0x1, P2 ;  /* 0x0000000d26397c11 */ /* 0x000fc600090f0c5d */
[----:B------:R-:W2:Y:S01]  /*3420*/  LDL.LU R93, [R1+0x18] ;  /* 0x00001800015d7983 */ /* 0x000ea20000300800 */
[----:B---3--:R-:W-:Y:S02]  /*3430*/  F2FP.F16.F32.PACK_AB R83, R83, R82 ;  /* 0x000000525353723e */ /* 0x008fe400000000ff */
[----:B----4-:R-:W-:Y:S01]  /*3440*/  F2FP.F16.F32.PACK_AB R39, R39, R92 ;  /* 0x0000005c2727723e */ /* 0x010fe200000000ff */
[----:B------:R-:W3:Y:S04]  /*3450*/  LDL.LU R82, [R1+0x14] ;  /* 0x0000140001527983 */ /* 0x000ee80000300800 */
[----:B------:R-:W4:Y:S01]  /*3460*/  LDL.LU R92, [R1+0x10] ;  /* 0x00001000015c7983 */ /* 0x000f220000300800 */
[C---:B------:R-:W-:Y:S01]  /*3470*/  FMUL.FTZ R90, R47.reuse, R90 ;  /* 0x0000005a2f5a7220 */ /* 0x040fe20000410000 */
[----:B------:R-:W-:Y:S01]  /*3480*/  FMUL.FTZ R89, R47, R89 ;  /* 0x000000592f597220 */ /* 0x000fe20000410000 */
[----:B------:R-:W-:-:S02]  /*3490*/  IADD3.X R0, RZ, R0, RZ, P0, !PT ;  /* 0x00000000ff007210 */ /* 0x000fc400007fe4ff */
[----:B------:R-:W-:Y:S01]  /*34a0*/  LEA R78, P0, R36, UR12, 0x1 ;  /* 0x0000000c244e7c11 */ /* 0x000fe2000f8008ff */
[----:B------:R-:W-:Y:S01]  /*34b0*/  FFMA.FTZ R90, R72, R90, R75 ;  /* 0x0000005a485a7223 */ /* 0x000fe2000001004b */
[----:B------:R-:W-:Y:S01]  /*34c0*/  FFMA.FTZ R89, R74, R89, R77 ;  /* 0x000000594a597223 */ /* 0x000fe2000001004d */
[C---:B------:R-:W-:Y:S01]  /*34d0*/  FMUL.FTZ R88, R47.reuse, R88 ;  /* 0x000000582f587220 */ /* 0x040fe20000410000 */
[C---:B------:R-:W-:Y:S01]  /*34e0*/  FMUL.FTZ R87, R47.reuse, R87 ;  /* 0x000000572f577220 */ /* 0x040fe20000410000 */
[--C-:B------:R-:W-:Y:S01]  /*34f0*/  LEA.HI.X R79, R36, UR13, R0.reuse, 0x1, P0 ;  /* 0x0000000d244f7c11 */ /* 0x100fe200080f0c00 */
[C---:B------:R-:W-:Y:S01]  /*3500*/  FMUL.FTZ R86, R47.reuse, R86 ;  /* 0x000000562f567220 */ /* 0x040fe20000410000 */
[----:B------:R-:W-:Y:S01]  /*3510*/  FMUL.FTZ R85, R47, R85 ;  /* 0x000000552f557220 */ /* 0x000fe20000410000 */
[----:B--2---:R-:W-:Y:S02]  /*3520*/  F2FP.F16.F32.PACK_AB R54, R54, R91 ;  /* 0x0000005b3636723e */ /* 0x004fe400000000ff */
[----:B------:R-:W2:Y:S01]  /*3530*/  LDL.LU R91, [R1+0xc] ;  /* 0x00000c00015b7983 */ /* 0x000ea20000300800 */
[----:B------:R-:W-:-:S02]  /*3540*/  PRMT R0, R22, 0x7632, R0 ;  /* 0x0000763216007816 */ /* 0x000fc40000000000 */
[----:B------:R-:W-:Y:S01]  /*3550*/  PRMT R36, R30, 0x7632, R36 ;  /* 0x000076321e247816 */ /* 0x000fe20000000024 */
[----:B------:R-:W-:Y:S01]  /*3560*/  FFMA.FTZ R88, R72, R88, R75 ;  /* 0x0000005848587223 */ /* 0x000fe2000001004b */
[----:B------:R-:W-:Y:S01]  /*3570*/  FFMA.FTZ R87, R74, R87, R77 ;  /* 0x000000574a577223 */ /* 0x000fe2000001004d */
[----:B------:R-:W-:Y:S01]  /*3580*/  F2FP.F16.F32.PACK_AB R89, R89, R90 ;  /* 0x0000005a5959723e */ /* 0x000fe200000000ff */
[----:B------:R-:W-:Y:S01]  /*3590*/  FFMA.FTZ R86, R72, R86, R75 ;  /* 0x0000005648567223 */ /* 0x000fe2000001004b */
[----:B------:R-:W-:Y:S01]  /*35a0*/  FFMA.FTZ R85, R74, R85, R77 ;  /* 0x000000554a557223 */ /* 0x000fe2000001004d */
[C---:B------:R-:W-:Y:S01]  /*35b0*/  FMUL.FTZ R76, R47.reuse, R76 ;  /* 0x0000004c2f4c7220 */ /* 0x040fe20000410000 */
[C---:B------:R-:W-:Y:S01]  /*35c0*/  FMUL.FTZ R80, R47.reuse, R80 ;  /* 0x000000502f507220 */ /* 0x040fe20000410000 */
[C---:B------:R-:W-:Y:S01]  /*35d0*/  FMUL.FTZ R32, R47.reuse, R32 ;  /* 0x000000202f207220 */ /* 0x040fe20000410000 */
[C---:B------:R-:W-:Y:S01]  /*35e0*/  FMUL.FTZ R31, R47.reuse, R31 ;  /* 0x0000001f2f1f7220 */ /* 0x040fe20000410000 */
[----:B------:R0:W-:Y:S01]  /*35f0*/  STG.E.U16 desc[UR14][R34.64], R22 ;  /* 0x0000001622007986 */ /* 0x0001e2000c10150e */
[C---:B------:R-:W-:Y:S01]  /*3600*/  FMUL.FTZ R28, R47.reuse, R28 ;  /* 0x0000001c2f1c7220 */ /* 0x040fe20000410000 */
[----:B------:R-:W-:-:S02]  /*3610*/  FMUL.FTZ R27, R47, R27 ;  /* 0x0000001b2f1b7220 */ /* 0x000fc40000410000 */
[----:B------:R1:W-:Y:S01]  /*3620*/  STG.E.U16 desc[UR14][R34.64+0x2], R0 ;  /* 0x0000020022007986 */ /* 0x0003e2000c10150e */
[----:B------:R-:W-:-:S03]  /*3630*/  F2FP.F16.F32.PACK_AB R87, R87, R88 ;  /* 0x000000585757723e */ /* 0x000fc600000000ff */
[----:B------:R-:W-:Y:S01]  /*3640*/  STG.E.U16 desc[UR14][R34.64+0x4], R30 ;  /* 0x0000041e22007986 */ /* 0x000fe2000c10150e */
[----:B------:R-:W-:-:S03]  /*3650*/  FFMA.FTZ R76, R72, R76, R75 ;  /* 0x0000004c484c7223 */ /* 0x000fc6000001004b */
[----:B------:R3:W-:Y:S01]  /*3660*/  STG.E.U16 desc[UR14][R34.64+0x6], R36 ;  /* 0x0000062422007986 */ /* 0x0007e2000c10150e */
[----:B0-----:R-:W-:Y:S01]  /*3670*/  PRMT R22, R89, 0x7632, R22 ;  /* 0x0000763259167816 */ /* 0x001fe20000000016 */
[----:B------:R-:W-:Y:S01]  /*3680*/  FFMA.FTZ R37, R74, R80, R77 ;  /* 0x000000504a257223 */ /* 0x000fe2000001004d */
[----:B------:R-:W-:Y:S02]  /*3690*/  F2FP.F16.F32.PACK_AB R85, R85, R86 ;  /* 0x000000565555723e */ /* 0x000fe400000000ff */
[----:B-1----:R-:W-:Y:S01]  /*36a0*/  PRMT R0, R83, 0x7632, R0 ;  /* 0x0000763253007816 */ /* 0x002fe20000000000 */
[----:B------:R-:W-:Y:S01]  /*36b0*/  FFMA.FTZ R32, R72, R32, R75 ;  /* 0x0000002048207223 */ /* 0x000fe2000001004b */
[----:B------:R-:W-:Y:S01]  /*36c0*/  FFMA.FTZ R31, R74, R31, R77 ;  /* 0x0000001f4a1f7223 */ /* 0x000fe2000001004d */
[----:B------:R-:W-:Y:S01]  /*36d0*/  FFMA.FTZ R28, R72, R28, R75 ;  /* 0x0000001c481c7223 */ /* 0x000fe2000001004b */
[----:B---3--:R-:W-:Y:S01]  /*36e0*/  PRMT R35, R84, 0x7632, R35 ;  /* 0x0000763254237816 */ /* 0x008fe20000000023 */
[----:B------:R-:W-:Y:S01]  /*36f0*/  FFMA.FTZ R27, R74, R27, R77 ;  /* 0x0000001b4a1b7223 */ /* 0x000fe2000001004d */
[C---:B------:R-:W-:Y:S01]  /*3700*/  FMUL.FTZ R24, R47.reuse, R24 ;  /* 0x000000182f187220 */ /* 0x040fe20000410000 */
[----:B------:R-:W-:Y:S01]  /*3710*/  FMUL.FTZ R23, R47, R23 ;  /* 0x000000172f177220 */ /* 0x000fe20000410000 */
[----:B------:R-:W-:Y:S01]  /*3720*/  STG.E.U16 desc[UR14][R42.64], R84 ;  /* 0x000000542a007986 */ /* 0x000fe2000c10150e */
[----:B------:R-:W-:Y:S01]  /*3730*/  PRMT R30, R87, 0x7632, R30 ;  /* 0x00007632571e7816 */ /* 0x000fe2000000001e */
[C---:B------:R-:W-:Y:S01]  /*3740*/  FMUL.FTZ R20, R47.reuse, R20 ;  /* 0x000000142f147220 */ /* 0x040fe20000410000 */
[----:B------:R-:W-:Y:S01]  /*3750*/  FMUL.FTZ R19, R47, R19 ;  /* 0x000000132f137220 */ /* 0x000fe20000410000 */
[----:B------:R-:W-:Y:S01]  /*3760*/  STG.E.U16 desc[UR14][R42.64+0x2], R35 ;  /* 0x000002232a007986 */ /* 0x000fe2000c10150e */
[----:B------:R-:W-:-:S03]  /*3770*/  PRMT R34, R85, 0x7632, R34 ;  /* 0x0000763255227816 */ /* 0x000fc60000000022 */
[----:B------:R-:W-:Y:S01]  /*3780*/  STG.E.U16 desc[UR14][R42.64+0x4], R89 ;  /* 0x000004592a007986 */ /* 0x000fe2000c10150e */
[----:B------:R-:W-:-:S03]  /*3790*/  F2FP.F16.F32.PACK_AB R37, R37, R76 ;  /* 0x0000004c2525723e */ /* 0x000fc600000000ff */
[----:B------:R0:W-:Y:S01]  /*37a0*/  STG.E.U16 desc[UR14][R42.64+0x6], R22 ;  /* 0x000006162a007986 */ /* 0x0001e2000c10150e */
[----:B------:R-:W-:-:S03]  /*37b0*/  F2FP.F16.F32.PACK_AB R33, R33, R93 ;  /* 0x0000005d2121723e */ /* 0x000fc600000000ff */
[----:B------:R1:W-:Y:S01]  /*37c0*/  STG.E.U16 desc[UR14][R44.64+0x2], R0 ;  /* 0x000002002c007986 */ /* 0x0003e2000c10150e */
[----:B------:R-:W-:Y:S01]  /*37d0*/  F2FP.F16.F32.PACK_AB R31, R31, R32 ;  /* 0x000000201f1f723e */ /* 0x000fe200000000ff */
[----:B------:R-:W-:Y:S01]  /*37e0*/  FFMA.FTZ R24, R72, R24, R75 ;  /* 0x0000001848187223 */ /* 0x000fe2000001004b */
[----:B------:R-:W-:Y:S01]  /*37f0*/  FFMA.FTZ R23, R74, R23, R77 ;  /* 0x000000174a177223 */ /* 0x000fe2000001004d */
[----:B------:R-:W-:Y:S02]  /*3800*/  F2FP.F16.F32.PACK_AB R27, R27, R28 ;  /* 0x0000001c1b1b723e */ /* 0x000fe400000000ff */
[----:B0-----:R-:W-:Y:S01]  /*3810*/  PRMT R22, R39, 0x7632, R22 ;  /* 0x0000763227167816 */ /* 0x001fe20000000016 */
[----:B------:R-:W-:Y:S01]  /*3820*/  FFMA.FTZ R20, R72, R20, R75 ;  /* 0x0000001448147223 */ /* 0x000fe2000001004b */
[----:B-1----:R-:W-:Y:S01]  /*3830*/  PRMT R0, R54, 0x7632, R0 ;  /* 0x0000763236007816 */ /* 0x002fe20000000000 */
[----:B------:R-:W-:Y:S01]  /*3840*/  FFMA.FTZ R19, R74, R19, R77 ;  /* 0x000000134a137223 */ /* 0x000fe2000001004d */
[----:B------:R-:W-:Y:S01]  /*3850*/  STG.E.U16 desc[UR14][R44.64], R83 ;  /* 0x000000532c007986 */ /* 0x000fe2000c10150e */
[C---:B------:R-:W-:Y:S01]  /*3860*/  FMUL.FTZ R16, R47.reuse, R16 ;  /* 0x000000102f107220 */ /* 0x040fe20000410000 */
[----:B------:R-:W-:-:S02]  /*3870*/  FMUL.FTZ R15, R47, R15 ;  /* 0x0000000f2f0f7220 */ /* 0x000fc40000410000 */
[----:B------:R-:W-:Y:S01]  /*3880*/  STG.E.U16 desc[UR14][R44.64+0x4], R87 ;  /* 0x000004572c007986 */ /* 0x000fe2000c10150e */
[C---:B------:R-:W-:Y:S01]  /*3890*/  FMUL.FTZ R12, R47.reuse, R12 ;  /* 0x0000000c2f0c7220 */ /* 0x040fe20000410000 */
[----:B------:R-:W-:Y:S02]  /*38a0*/  FMUL.FTZ R11, R47, R11 ;  /* 0x0000000b2f0b7220 */ /* 0x000fe40000410000 */
[----:B------:R0:W-:Y:S01]  /*38b0*/  STG.E.U16 desc[UR14][R44.64+0x6], R30 ;  /* 0x0000061e2c007986 */ /* 0x0001e2000c10150e */
[----:B------:R-:W-:-:S03]  /*38c0*/  F2FP.F16.F32.PACK_AB R29, R29, R82 ;  /* 0x000000521d1d723e */ /* 0x000fc600000000ff */
[----:B------:R-:W-:Y:S01]  /*38d0*/  STG.E.U16 desc[UR14][R48.64], R39 ;  /* 0x0000002730007986 */ /* 0x000fe2000c10150e */
[----:B----4-:R-:W-:-:S03]  /*38e0*/  F2FP.F16.F32.PACK_AB R25, R25, R92 ;  /* 0x0000005c1919723e */ /* 0x010fc600000000ff */
[----:B------:R1:W-:Y:S01]  /*38f0*/  STG.E.U16 desc[UR14][R48.64+0x2], R22 ;  /* 0x0000021630007986 */ /* 0x0003e2000c10150e */
[----:B------:R-:W-:-:S03]  /*3900*/  F2FP.F16.F32.PACK_AB R23, R23, R24 ;  /* 0x000000181717723e */ /* 0x000fc600000000ff */
[----:B------:R-:W-:Y:S01]  /*3910*/  STG.E.U16 desc[UR14][R48.64+0x4], R85 ;  /* 0x0000045530007986 */ /* 0x000fe2000c10150e */
[----:B0-----:R-:W-:-:S03]  /*3920*/  PRMT R30, R37, 0x7632, R30 ;  /* 0x00007632251e7816 */ /* 0x001fc6000000001e */
[----:B------:R0:W-:Y:S01]  /*3930*/  STG.E.U16 desc[UR14][R48.64+0x6], R34 ;  /* 0x0000062230007986 */ /* 0x0001e2000c10150e */
[----:B------:R-:W-:-:S03]  /*3940*/  FFMA.FTZ R16, R72, R16, R75 ;  /* 0x0000001048107223 */ /* 0x000fc6000001004b */
[----:B------:R3:W-:Y:S01]  /*3950*/  STG.E.U16 desc[UR14][R50.64+0x2], R0 ;  /* 0x0000020032007986 */ /* 0x0007e2000c10150e */
[----:B-1----:R-:W-:Y:S01]  /*3960*/  PRMT R22, R31, 0x7632, R22 ;  /* 0x000076321f167816 */ /* 0x002fe20000000016 */
[----:B------:R-:W-:Y:S01]  /*3970*/  FFMA.FTZ R15, R74, R15, R77 ;  /* 0x0000000f4a0f7223 */ /* 0x000fe2000001004d */
[----:B------:R-:W-:Y:S01]  /*3980*/  F2FP.F16.F32.PACK_AB R19, R19, R20 ;  /* 0x000000141313723e */ /* 0x000fe200000000ff */
[----:B------:R-:W-:Y:S01]  /*3990*/  FFMA.FTZ R12, R72, R12, R75 ;  /* 0x0000000c480c7223 */ /* 0x000fe2000001004b */
[----:B0-----:R-:W-:Y:S01]  /*39a0*/  PRMT R34, R33, 0x7632, R34 ;  /* 0x0000763221227816 */ /* 0x001fe20000000022 */
[----:B------:R-:W-:Y:S01]  /*39b0*/  FFMA.FTZ R11, R74, R11, R77 ;  /* 0x0000000b4a0b7223 */ /* 0x000fe2000001004d */
[----:B---3--:R-:W-:Y:S01]  /*39c0*/  PRMT R0, R27, 0x7632, R0 ;  /* 0x000076321b007816 */ /* 0x008fe20000000000 */
[----:B------:R-:W-:Y:S01]  /*39d0*/  STG.E.U16 desc[UR14][R50.64], R54 ;  /* 0x0000003632007986 */ /* 0x000fe2000c10150e */
[C---:B------:R-:W-:Y:S01]  /*39e0*/  FMUL.FTZ R8, R47.reuse, R8 ;  /* 0x000000082f087220 */ /* 0x040fe20000410000 */
[----:B------:R-:W-:Y:S01]  /*39f0*/  FMUL.FTZ R7, R47, R7 ;  /* 0x000000072f077220 */ /* 0x000fe20000410000 */
[----:B------:R-:W-:Y:S01]  /*3a00*/  PRMT R35, R29, 0x7632, R35 ;  /* 0x000076321d237816 */ /* 0x000fe20000000023 */
[----:B------:R-:W-:Y:S01]  /*3a10*/  STG.E.U16 desc[UR14][R50.64+0x4], R37 ;  /* 0x0000042532007986 */ /* 0x000fe2000c10150e */
[C---:B------:R-:W-:Y:S01]  /*3a20*/  FMUL.FTZ R4, R47.reuse, R4 ;  /* 0x000000042f047220 */ /* 0x040fe20000410000 */
[----:B------:R-:W-:-:S02]  /*3a30*/  FMUL.FTZ R3, R47, R3 ;  /* 0x000000032f037220 */ /* 0x000fc40000410000 */
[----:B------:R-:W-:Y:S01]  /*3a40*/  STG.E.U16 desc[UR14][R50.64+0x6], R30 ;  /* 0x0000061e32007986 */ /* 0x000fe2000c10150e */
[----:B------:R-:W-:-:S03]  /*3a50*/  F2FP.F16.F32.PACK_AB R17, R17, R26 ;  /* 0x0000001a1111723e */ /* 0x000fc600000000ff */
[----:B------:R-:W-:Y:S01]  /*3a60*/  STG.E.U16 desc[UR14][R68.64], R33 ;  /* 0x0000002144007986 */ /* 0x000fe2000c10150e */
[----:B------:R-:W-:-:S03]  /*3a70*/  F2FP.F16.F32.PACK_AB R15, R15, R16 ;  /* 0x000000100f0f723e */ /* 0x000fc600000000ff */
[----:B------:R-:W-:Y:S04]  /*3a80*/  STG.E.U16 desc[UR14][R68.64+0x2], R34 ;  /* 0x0000022244007986 */ /* 0x000fe8000c10150e */
[----:B------:R0:W-:Y:S04]  /*3a90*/  STG.E.U16 desc[UR14][R68.64+0x4], R31 ;  /* 0x0000041f44007986 */ /* 0x0001e8000c10150e */
[----:B------:R1:W-:Y:S01]  /*3aa0*/  STG.E.U16 desc[UR14][R68.64+0x6], R22 ;  /* 0x0000061644007986 */ /* 0x0003e2000c10150e */
[----:B------:R-:W-:-:S03]  /*3ab0*/  FFMA.FTZ R8, R72, R8, R75 ;  /* 0x0000000848087223 */ /* 0x000fc6000001004b */
[----:B------:R3:W-:Y:S01]  /*3ac0*/  STG.E.U16 desc[UR14][R70.64+0x6], R0 ;  /* 0x0000060046007986 */ /* 0x0007e2000c10150e */
[----:B------:R-:W-:Y:S01]  /*3ad0*/  FFMA.FTZ R7, R74, R7, R77 ;  /* 0x000000074a077223 */ /* 0x000fe2000001004d */
[----:B0-----:R-:W-:Y:S02]  /*3ae0*/  PRMT R31, R25, 0x7632, R31 ;  /* 0x00007632191f7816 */ /* 0x001fe4000000001f */
[----:B-1----:R-:W-:Y:S01]  /*3af0*/  PRMT R22, R23, 0x7632, R22 ;  /* 0x0000763217167816 */ /* 0x002fe20000000016 */
[----:B------:R-:W-:Y:S01]  /*3b00*/  FFMA.FTZ R4, R72, R4, R75 ;  /* 0x0000000448047223 */ /* 0x000fe2000001004b */
[----:B------:R-:W-:Y:S02]  /*3b10*/  F2FP.F16.F32.PACK_AB R11, R11, R12 ;  /* 0x0000000c0b0b723e */ /* 0x000fe400000000ff */
[----:B---3--:R-:W-:Y:S01]  /*3b20*/  PRMT R0, R19, 0x7632, R0 ;  /* 0x0000763213007816 */ /* 0x008fe20000000000 */
[----:B------:R-:W-:Y:S01]  /*3b30*/  FFMA.FTZ R3, R74, R3, R77 ;  /* 0x000000034a037223 */ /* 0x000fe2000001004d */
[----:B------:R0:W-:Y:S01]  /*3b40*/  STG.E.U16 desc[UR14][R70.64], R29 ;  /* 0x0000001d46007986 */ /* 0x0001e2000c10150e */
[C---:B------:R-:W-:Y:S01]  /*3b50*/  FMUL.FTZ R52, R47.reuse, R52 ;  /* 0x000000342f347220 */ /* 0x040fe20000410000 */
[----:B------:R-:W-:-:S02]  /*3b60*/  FMUL.FTZ R55, R47, R55 ;  /* 0x000000372f377220 */ /* 0x000fc40000410000 */
[----:B------:R-:W-:Y:S01]  /*3b70*/  STG.E.U16 desc[UR14][R70.64+0x2], R35 ;  /* 0x0000022346007986 */ /* 0x000fe2000c10150e */
[C---:B------:R-:W-:Y:S01]  /*3b80*/  FMUL.FTZ R81, R47.reuse, R81 ;  /* 0x000000512f517220 */ /* 0x040fe20000410000 */
[----:B------:R-:W-:Y:S02]  /*3b90*/  FMUL.FTZ R46, R47, R46 ;  /* 0x0000002e2f2e7220 */ /* 0x000fe40000410000 */
[----:B------:R-:W-:Y:S01]  /*3ba0*/  STG.E.U16 desc[UR14][R70.64+0x4], R27 ;  /* 0x0000041b46007986 */ /* 0x000fe2000c10150e */
[----:B------:R-:W-:-:S03]  /*3bb0*/  PRMT R16, R15, 0x7632, R16 ;  /* 0x000076320f107816 */ /* 0x000fc60000000010 */
[----:B------:R-:W-:Y:S01]  /*3bc0*/  STG.E.U16 desc[UR14][R62.64], R25 ;  /* 0x000000193e007986 */ /* 0x000fe2000c10150e */
[----:B0-----:R-:W-:-:S03]  /*3bd0*/  PRMT R29, R17, 0x7632, R29 ;  /* 0x00007632111d7816 */ /* 0x001fc6000000001d */
[----:B------:R-:W-:Y:S01]  /*3be0*/  STG.E.U16 desc[UR14][R62.64+0x2], R31 ;  /* 0x0000021f3e007986 */ /* 0x000fe2000c10150e */
[----:B------:R-:W-:-:S03]  /*3bf0*/  F2FP.F16.F32.PACK_AB R13, R13, R18 ;  /* 0x000000120d0d723e */ /* 0x000fc600000000ff */
[----:B------:R-:W-:Y:S01]  /*3c00*/  STG.E.U16 desc[UR14][R62.64+0x4], R23 ;  /* 0x000004173e007986 */ /* 0x000fe2000c10150e */
[----:B------:R-:W-:-:S03]  /*3c10*/  F2FP.F16.F32.PACK_AB R9, R9, R14 ;  /* 0x0000000e0909723e */ /* 0x000fc600000000ff */
[----:B------:R-:W-:Y:S01]  /*3c20*/  STG.E.U16 desc[UR14][R62.64+0x6], R22 ;  /* 0x000006163e007986 */ /* 0x000fe2000c10150e */
[----:B------:R-:W-:-:S03]  /*3c30*/  F2FP.F16.F32.PACK_AB R7, R7, R8 ;  /* 0x000000080707723e */ /* 0x000fc600000000ff */
[----:B------:R0:W-:Y:S01]  /*3c40*/  STG.E.U16 desc[UR14][R64.64+0x6], R0 ;  /* 0x0000060040007986 */ /* 0x0001e2000c10150e */
[----:B------:R-:W-:Y:S01]  /*3c50*/  FFMA.FTZ R52, R72, R52, R75 ;  /* 0x0000003448347223 */ /* 0x000fe2000001004b */
[----:B------:R-:W-:Y:S01]  /*3c60*/  FFMA.FTZ R55, R74, R55, R77 ;  /* 0x000000374a377223 */ /* 0x000fe2000001004d */
[----:B------:R-:W-:Y:S01]  /*3c70*/  F2FP.F16.F32.PACK_AB R3, R3, R4 ;  /* 0x000000040303723e */ /* 0x000fe200000000ff */
[----:B------:R-:W-:Y:S01]  /*3c80*/  FFMA.FTZ R81, R72, R81, R75 ;  /* 0x0000005148517223 */ /* 0x000fe2000001004b */
[----:B------:R-:W-:Y:S01]  /*3c90*/  FFMA.FTZ R46, R74, R46, R77 ;  /* 0x0000002e4a2e7223 */ /* 0x000fe2000001004d */
[----:B------:R-:W-:Y:S01]  /*3ca0*/  STG.E.U16 desc[UR14][R64.64+0x4], R19 ;  /* 0x0000041340007986 */ /* 0x000fe2000c10150e */
[----:B------:R-:W-:Y:S02]  /*3cb0*/  PRMT R39, R13, 0x7632, R39 ;  /* 0x000076320d277816 */ /* 0x000fe40000000027 */
[----:B0-----:R-:W-:Y:S02]  /*3cc0*/  PRMT R0, R11, 0x7632, R0 ;  /* 0x000076320b007816 */ /* 0x001fe40000000000 */
[----:B------:R-:W-:-:S02]  /*3cd0*/  PRMT R33, R9, 0x7632, R33 ;  /* 0x0000763209217816 */ /* 0x000fc40000000021 */
[----:B------:R-:W-:Y:S01]  /*3ce0*/  PRMT R8, R7, 0x7632, R8 ;  /* 0x0000763207087816 */ /* 0x000fe20000000008 */
[----:B------:R-:W-:Y:S01]  /*3cf0*/  UIADD3 UR6, UP0, UR9, 0x12, URZ ;  /* 0x0000001209067890 */ /* 0x000fe2000ff1e03f */
[----:B------:R-:W-:Y:S02]  /*3d00*/  F2FP.F16.F32.PACK_AB R5, R5, R10 ;  /* 0x0000000a0505723e */ /* 0x000fe400000000ff */
[----:B------:R-:W-:Y:S02]  /*3d10*/  F2FP.F16.F32.PACK_AB R6, R53, R6 ;  /* 0x000000063506723e */ /* 0x000fe400000000ff */
[----:B------:R-:W-:Y:S02]  /*3d20*/  F2FP.F16.F32.PACK_AB R52, R55, R52 ;  /* 0x000000343734723e */ /* 0x000fe400000000ff */
[----:B------:R-:W-:Y:S02]  /*3d30*/  F2FP.F16.F32.PACK_AB R2, R73, R2 ;  /* 0x000000024902723e */ /* 0x000fe400000000ff */
[----:B------:R-:W-:Y:S01]  /*3d40*/  F2FP.F16.F32.PACK_AB R46, R46, R81 ;  /* 0x000000512e2e723e */ /* 0x000fe200000000ff */
[----:B------:R-:W-:Y:S01]  /*3d50*/  UIADD3.X UR5, URZ, UR5, URZ, UP0, !UPT ;  /* 0x000000053f057290 */ /* 0x000fe200087fe43f */
[----:B------:R-:W-:Y:S01]  /*3d60*/  PRMT R20, R5, 0x7632, R20 ;  /* 0x0000763205147816 */ /* 0x000fe20000000014 */
[----:B------:R-:W-:Y:S01]  /*3d70*/  UISETP.GE.U32.AND UP0, UPT, UR6, UR18, UPT ;  /* 0x000000120600728c */ /* 0x000fe2000bf06070 */
[----:B------:R-:W-:-:S02]  /*3d80*/  PRMT R28, R6, 0x7632, R28 ;  /* 0x00007632061c7816 */ /* 0x000fc4000000001c */
[----:B------:R-:W-:Y:S02]  /*3d90*/  PRMT R4, R52, 0x7632, R4 ;  /* 0x0000763234047816 */ /* 0x000fe40000000004 */
[----:B------:R-:W-:Y:S01]  /*3da0*/  PRMT R30, R2, 0x7632, R30 ;  /* 0x00007632021e7816 */ /* 0x000fe2000000001e */
[----:B------:R-:W-:-:S06]  /*3db0*/  UISETP.GE.AND.EX UP0, UPT, UR5, UR10, UPT, UP0 ;  /* 0x0000000a0500728c */ /* 0x000fcc000bf06300 */
[----:B------:R-:W-:Y:S01]  /*3dc0*/  PLOP3.LUT P0, PT, PT, PT, UP0, 0x80, 0x0 ;  /* 0x000000000000781c */ /* 0x000fe20003f0f008 */
[----:B------:R-:W-:Y:S01]  /*3dd0*/  ULOP3.LUT UR4, UR4, 0x1, URZ, 0x3c, !UPT ;  /* 0x0000000104047892 */ /* 0x000fe2000f8e3c3f */
[----:B------:R-:W-:Y:S01]  /*3de0*/  UMOV UR9, UR6 ;  /* 0x0000000600097c82 */ /* 0x000fe20008000000 */
[----:B--2---:R-:W-:-:S04]  /*3df0*/  F2FP.F16.F32.PACK_AB R21, R21, R91 ;  /* 0x0000005b1515723e */ /* 0x004fc800000000ff */
[----:B------:R-:W-:Y:S01]  /*3e00*/  PRMT R32, R21, 0x7632, R32 ;  /* 0x0000763215207816 */ /* 0x000fe20000000020 */
[----:B------:R-:W-:Y:S04]  /*3e10*/  STG.E.U16 desc[UR14][R64.64], R21 ;  /* 0x0000001540007986 */ /* 0x000fe8000c10150e */
[----:B------:R-:W-:Y:S04]  /*3e20*/  STG.E.U16 desc[UR14][R64.64+0x2], R32 ;  /* 0x0000022040007986 */ /* 0x000fe8000c10150e */
[----:B------:R-:W-:Y:S04]  /*3e30*/  STG.E.U16 desc[UR14][R58.64], R17 ;  /* 0x000000113a007986 */ /* 0x000fe8000c10150e */
[----:B------:R-:W-:Y:S04]  /*3e40*/  STG.E.U16 desc[UR14][R58.64+0x2], R29 ;  /* 0x0000021d3a007986 */ /* 0x000fe8000c10150e */
[----:B------:R-:W-:Y:S04]  /*3e50*/  STG.E.U16 desc[UR14][R58.64+0x4], R15 ;  /* 0x0000040f3a007986 */ /* 0x000fe8000c10150e */
[----:B------:R-:W-:Y:S04]  /*3e60*/  STG.E.U16 desc[UR14][R58.64+0x6], R16 ;  /* 0x000006103a007986 */ /* 0x000fe8000c10150e */
[----:B------:R0:W-:Y:S04]  /*3e70*/  STG.E.U16 desc[UR14][R78.64+0x6], R0 ;  /* 0x000006004e007986 */ /* 0x0001e8000c10150e */
[----:B------:R-:W-:Y:S04]  /*3e80*/  STG.E.U16 desc[UR14][R78.64], R13 ;  /* 0x0000000d4e007986 */ /* 0x000fe8000c10150e */
[----:B------:R-:W-:Y:S01]  /*3e90*/  STG.E.U16 desc[UR14][R78.64+0x2], R39 ;  /* 0x000002274e007986 */ /* 0x000fe2000c10150e */
[----:B0-----:R-:W-:-:S03]  /*3ea0*/  PRMT R0, R3, 0x7632, R0 ;  /* 0x0000763203007816 */ /* 0x001fc60000000000 */
        /* <DEDUP_REMOVED lines=20> */
.L_x_2529:
        /* <DEDUP_REMOVED lines=9> */
.L_x_2673:


//--------------------- .text._ZN13group_norm_v214gn_cuda_kernelI6__halfLi320ELi3ELi32ELi40ELi1024ELb0ELi64ELi320ELi320ELi4ELb1ELi21ELb0ELb0ENS_16CompileConditionILi900EEEEEvPT_PKS4_S7_S7_flPfS8_Pj --------------------------
	.section	.text._ZN13group_norm_v214gn_cuda_kernelI6__halfLi320ELi3ELi32ELi40ELi1024ELb0ELi64ELi320ELi320ELi4ELb1ELi21ELb0ELb0ENS_16CompileConditionILi900EEEEEvPT_PKS4_S7_S7_flPfS8_Pj,"ax",@progbits
	.align	128
        .global         _ZN13group_norm_v214gn_cuda_kernelI6__halfLi320ELi3ELi32ELi40ELi1024ELb0ELi64ELi320ELi320ELi4ELb1ELi21ELb0ELb0ENS_16CompileConditionILi900EEEEEvPT_PKS4_S7_S7_flPfS8_Pj
        .type           _ZN13group_norm_v214gn_cuda_kernelI6__halfLi320ELi3ELi32ELi40ELi1024ELb0ELi64ELi320ELi320ELi4ELb1ELi21ELb0ELb0ENS_16CompileConditionILi900EEEEEvPT_PKS4_S7_S7_flPfS8_Pj,@function
        .size           _ZN13group_norm_v214gn_cuda_kernelI6__halfLi320ELi3ELi32ELi40ELi1024ELb0ELi64ELi320ELi320ELi4ELb1ELi21ELb0ELb0ENS_16CompileConditionILi900EEEEEvPT_PKS4_S7_S7_flPfS8_Pj,(.L_x_2674 - _ZN13group_norm_v214gn_cuda_kernelI6__halfLi320ELi3ELi32ELi40ELi1024ELb0ELi64ELi320ELi320ELi4ELb1ELi21ELb0ELb0ENS_16CompileConditionILi900EEEEEvPT_PKS4_S7_S7_flPfS8_Pj)
        .other          _ZN13group_norm_v214gn_cuda_kernelI6__halfLi320ELi3ELi32ELi40ELi1024ELb0ELi64ELi320ELi320ELi4ELb1ELi21ELb0ELb0ENS_16CompileConditionILi900EEEEEvPT_PKS4_S7_S7_flPfS8_Pj,@"STO_CUDA_ENTRY STV_DEFAULT"
_ZN13group_norm_v214gn_cuda_kernelI6__halfLi320ELi3ELi32ELi40ELi1024ELb0ELi64ELi320ELi320ELi4ELb1ELi21ELb0ELb0ENS_16CompileConditionILi900EEEEEvPT_PKS4_S7_S7_flPfS8_Pj:
.text._ZN13group_norm_v214gn_cuda_kernelI6__halfLi320ELi3ELi32ELi40ELi1024ELb0ELi64ELi320ELi320ELi4ELb1ELi21ELb0ELb0ENS_16CompileConditionILi900EEEEEvPT_PKS4_S7_S7_flPfS8_Pj:
        /* <DEDUP_REMOVED lines=12> */
[----:B------:R-:W-:Y:S01]  /*00c0*/  HFMA2.MMA R25, -RZ, RZ, 0, 0 ;  /* 0x00000000ff197435 */ /* 0x000fe200000001ff */
[----:B------:R-:W-:Y:S01]  /*00d0*/  MOV R36, R4 ;  /* 0x0000000400247202 */ /* 0x000fe20000000f00 */
        /* <DEDUP_REMOVED lines=10> */
.L_x_2538:
[----:B------:R-:W1:Y:S01]  /*0180*/  S2R R4, SR_TID.X ;  /* 0x0000000000047919 */ /* 0x000e620000002100 */
[C---:B------:R-:W-:Y:S01]  /*0190*/  LOP3.LUT R46, R36.reuse, 0x3, RZ, 0xc0, !PT ;  /* 0x00000003242e7812 */ /* 0x040fe200078ec0ff */
[----:B------:R-:W-:Y:S01]  /*01a0*/  ULDC.64 UR6, c[0x0][0x218] ;  /* 0x0000860000067ab9 */ /* 0x000fe20000000a00 */
[--C-:B------:R-:W-:Y:S01]  /*01b0*/  SHF.R.U32.HI R47, RZ, 0x2, R25.reuse ;  /* 0x00000002ff2f7819 */ /* 0x100fe20000011619 */
[----:B0-----:R-:W0:Y:S01]  /*01c0*/  S2R R0, SR_CTAID.X ;  /* 0x0000000000007919 */ /* 0x001e220000002500 */
[----:B------:R-:W-:Y:S01]  /*01d0*/  SHF.R.U64 R43, R36, 0x2, R25 ;  /* 0x00000002242b7819 */ /* 0x000fe20000001219 */
[----:B------:R-:W-:Y:S01]  /*01e0*/  IMAD R32, R46, 0x140, RZ ;  /* 0x000001402e207824 */ /* 0x000fe200078e02ff */
[----:B------:R-:W2:Y:S01]  /*01f0*/  LDC.64 R40, c[0x0][0x228] ;  /* 0x00008a00ff287b82 */ /* 0x000ea20000000a00 */
[----:B------:R-:W-:Y:S02]  /*0200*/  IMAD R47, R47, 0x140000, RZ ;  /* 0x001400002f2f7824 */ /* 0x000fe400078e02ff */
[----:B-1----:R-:W-:Y:S01]  /*0210*/  IMAD.WIDE.U32 R2, R4, -0x33333333, RZ ;  /* 0xcccccccd04027825 */ /* 0x002fe200078e00ff */
[----:B0-----:R-:W-:-:S04]  /*0220*/  SHF.L.U32 R0, R0, 0x6, RZ ;  /* 0x0000000600007819 */ /* 0x001fc800000006ff */
[----:B------:R-:W-:Y:S02]  /*0230*/  SHF.R.U32.HI R3, RZ, 0x6, R3 ;  /* 0x00000006ff037819 */ /* 0x000fe40000011603 */
[----:B------:R-:W-:-:S03]  /*0240*/  LOP3.LUT R0, R0, 0x3c0, RZ, 0xc0, !PT ;  /* 0x000003c000007812 */ /* 0x000fc600078ec0ff */
[----:B------:R-:W-:Y:S01]  /*0250*/  IMAD R58, R3, -0x50, R4 ;  /* 0xffffffb0033a7824 */ /* 0x000fe200078e0204 */
[----:B------:R-:W-:-:S04]  /*0260*/  IADD3 R0, R0, R3, RZ ;  /* 0x0000000300007210 */ /* 0x000fc80007ffe0ff */
[----:B------:R-:W-:Y:S01]  /*0270*/  LEA R26, R58, R32, 0x2 ;  /* 0x000000203a1a7211 */ /* 0x000fe200078e10ff */
[----:B------:R-:W-:-:S03]  /*0280*/  IMAD R37, R0, 0x500, RZ ;  /* 0x0000050000257824 */ /* 0x000fc600078e02ff */
[--C-:B------:R-:W-:Y:S02]  /*0290*/  SHF.R.S32.HI R27, RZ, 0x1f, R26.reuse ;  /* 0x0000001fff1b7819 */ /* 0x100fe4000001141a */
[----:B------:R-:W-:Y:S01]  /*02a0*/  IADD3 R4, R37, 0x1400, RZ ;  /* 0x0000140025047810 */ /* 0x000fe20007ffe0ff */
[----:B------:R-:W-:-:S05]  /*02b0*/  IMAD.WIDE.U32 R22, R43, 0x140000, R26 ;  /* 0x001400002b167825 */ /* 0x000fca00078e001a */
[----:B------:R-:W-:Y:S02]  /*02c0*/  IADD3 R0, R23, R47, RZ ;  /* 0x0000002f17007210 */ /* 0x000fe40007ffe0ff */
[----:B------:R-:W-:-:S04]  /*02d0*/  IADD3 R2, P0, R37, R22, RZ ;  /* 0x0000001625027210 */ /* 0x000fc80007f1e0ff */
[----:B------:R-:W-:Y:S02]  /*02e0*/  IADD3.X R3, RZ, R0, RZ, P0, !PT ;  /* 0x00000000ff037210 */ /* 0x000fe400007fe4ff */
[----:B------:R-:W-:-:S04]  /*02f0*/  LEA R38, P0, R2, UR6, 0x1 ;  /* 0x0000000602267c11 */ /* 0x000fc8000f8008ff */
[----:B------:R-:W-:Y:S02]  /*0300*/  LEA.HI.X R39, R2, UR7, R3, 0x1, P0 ;  /* 0x0000000702277c11 */ /* 0x000fe400080f0c03 */
[----:B------:R-:W-:-:S04]  /*0310*/  IADD3 R2, P0, R4, R22, RZ ;  /* 0x0000001604027210 */ /* 0x000fc80007f1e0ff */
[----:B------:R-:W3:Y:S01]  /*0320*/  LDG.E.64.CONSTANT R38, desc[UR8][R38.64] ;  /* 0x0000000826267981 */ /* 0x000ee2000c1e9b00 */
        /* <DEDUP_REMOVED lines=11> */
[----:B------:R-:W2:Y:S01]  /*03e0*/  LDG.E.64.CONSTANT R20, desc[UR8][R20.64] ;  /* 0x0000000814147981 */ /* 0x000ea2000c1e9b00 */
        /* <DEDUP_REMOVED lines=61> */
[----:B------:R-:W-:-:S03]  /*07c0*/  IADD3 R24, P0, R3, R22, RZ ;  /* 0x0000001603187210 */ /* 0x000fc60007f1e0ff */
[----:B------:R0:W-:Y:S01]  /*07d0*/  STL [R1], R4 ;  /* 0x0000000401007387 */ /* 0x0001e20000100800 */
[----:B------:R-:W-:Y:S02]  /*07e0*/  IADD3 R23, R37, 0x10400, RZ ;  /* 0x0001040025177810 */ /* 0x000fe40007ffe0ff */
[----:B0-----:R-:W-:Y:S02]  /*07f0*/  IADD3.X R4, RZ, R0, RZ, P0, !PT ;  /* 0x00000000ff047210 */ /* 0x001fe400007fe4ff */
[----:B------:R-:W-:-:S04]  /*0800*/  LEA R6, P0, R24, UR6, 0x1 ;  /* 0x0000000618067c11 */ /* 0x000fc8000f8008ff */
[----:B------:R-:W-:Y:S02]  /*0810*/  LEA.HI.X R7, R24, UR7, R4, 0x1, P0 ;  /* 0x0000000718077c11 */ /* 0x000fe400080f0c04 */
[----:B------:R-:W-:-:S04]  /*0820*/  IADD3 R23, P0, R23, R22, RZ ;  /* 0x0000001617177210 */ /* 0x000fc80007f1e0ff */
[----:B------:R-:W2:Y:S01]  /*0830*/  LDG.E.64.CONSTANT R6, desc[UR8][R6.64] ;  /* 0x0000000806067981 */ /* 0x000ea2000c1e9b00 */
[----:B------:R-:W-:-:S03]  /*0840*/  IADD3.X R2, RZ, R0, RZ, P0, !PT ;  /* 0x00000000ff027210 */ /* 0x000fc600007fe4ff */
[----:B------:R0:W-:Y:S04]  /*0850*/  STL [R1+0x48], R4 ;  /* 0x0000480401007387 */ /* 0x0001e80000100800 */
[----:B------:R1:W-:Y:S01]  /*0860*/  STL [R1+0x4c], R2 ;  /* 0x00004c0201007387 */ /* 0x0003e20000100800 */
[----:B0-----:R-:W-:-:S04]  /*0870*/  LEA R4, P0, R23, UR6, 0x1 ;  /* 0x0000000617047c11 */ /* 0x001fc8000f8008ff */
[----:B------:R-:W-:Y:S02]  /*0880*/  LEA.HI.X R5, R23, UR7, R2, 0x1, P0 ;  /* 0x0000000717057c11 */ /* 0x000fe400080f0c02 */
[----:B-1----:R-:W-:-:S04]  /*0890*/  IADD3 R2, R37, 0x11800, RZ ;  /* 0x0001180025027810 */ /* 0x002fc80007ffe0ff */
[----:B------:R-:W2:Y:S01]  /*08a0*/  LDG.E.64.CONSTANT R4, desc[UR8][R4.64] ;  /* 0x0000000804047981 */ /* 0x000ea2000c1e9b00 */
[----:B------:R-:W-:-:S04]  /*08b0*/  IADD3 R27, P0, R2, R22, RZ ;  /* 0x00000016021b7210 */ /* 0x000fc80007f1e0ff */
[----:B------:R-:W-:Y:S02]  /*08c0*/  IADD3.X R28, RZ, R0, RZ, P0, !PT ;  /* 0x00000000ff1c7210 */ /* 0x000fe400007fe4ff */
[----:B------:R-:W-:-:S04]  /*08d0*/  LEA R2, P0, R27, UR6, 0x1 ;  /* 0x000000061b027c11 */ /* 0x000fc8000f8008ff */
[----:B------:R-:W-:-:S06]  /*08e0*/  LEA.HI.X R3, R27, UR7, R28, 0x1, P0 ;  /* 0x000000071b037c11 */ /* 0x000fcc00080f0c1c */
[----:B------:R-:W2:Y:S04]  /*08f0*/  LDG.E.64.CONSTANT R2, desc[UR8][R2.64] ;  /* 0x0000000802027981 */ /* 0x000ea8000c1e9b00 */
[----:B------:R0:W-:Y:S04]  /*0900*/  STL [R1+0x8], R27 ;  /* 0x0000081b01007387 */ /* 0x0001e80000100800 */
[----:B------:R1:W-:Y:S01]  /*0910*/  STL [R1+0xe8], R28 ;  /* 0x0000e81c01007387 */ /* 0x0003e20000100800 */
[----:B0-----:R-:W-:Y:S01]  /*0920*/  IADD3 R27, R37, 0x12c00, RZ ;  /* 0x00012c00251b7810 */ /* 0x001fe20007ffe0ff */
[----:B-1----:R-:W0:Y:S03]  /*0930*/  LDC.64 R28, c[0x0][0x220] ;  /* 0x00008800ff1c7b82 */ /* 0x002e260000000a00 */
[----:B------:R-:W-:-:S04]  /*0940*/  IADD3 R22, P0, R27, R22, RZ ;  /* 0x000000161b167210 */ /* 0x000fc80007f1e0ff */
[----:B------:R-:W-:Y:S02]  /*0950*/  IADD3.X R0, RZ, R0, RZ, P0, !PT ;  /* 0x00000000ff007210 */ /* 0x000fe400007fe4ff */
[C---:B------:R-:W-:Y:S01]  /*0960*/  LEA R30, P0, R22.reuse, UR6, 0x1 ;  /* 0x00000006161e7c11 */ /* 0x040fe2000f8008ff */
[----:B------:R-:W-:Y:S03]  /*0970*/  STL [R1+0x10], R22 ;  /* 0x0000101601007387 */ /* 0x000fe60000100800 */
[----:B------:R-:W-:Y:S01]  /*0980*/  LEA.HI.X R31, R22, UR7, R0, 0x1, P0 ;  /* 0x00000007161f7c11 */ /* 0x000fe200080f0c00 */
[----:B------:R1:W-:Y:S01]  /*0990*/  STL [R1+0xec], R0 ;  /* 0x0000ec0001007387 */ /* 0x0003e20000100800 */
[----:B---3--:R-:W-:Y:S02]  /*09a0*/  HADD2.F32 R42, -RZ, R38.H1_H1 ;  /* 0x30000026ff2a7230 */ /* 0x008fe40000004100 */
[----:B----4-:R-:W-:-:S02]  /*09b0*/  HADD2.F32 R53, -RZ, R44.H1_H1 ;  /* 0x3000002cff357230 */ /* 0x010fc40000004100 */
[----:B------:R-:W-:Y:S01]  /*09c0*/  HADD2.F32 R54, -RZ, R45.H1_H1 ;  /* 0x3000002dff367230 */ /* 0x000fe20000004100 */
[----:B------:R-:W3:Y:S01]  /*09d0*/  LDG.E.64.CONSTANT R30, desc[UR8][R30.64] ;  /* 0x000000081e1e7981 */ /* 0x000ee2000c1e9b00 */
[----:B-1----:R-:W-:Y:S02]  /*09e0*/  HADD2.F32 R0, -RZ, R38.H0_H0 ;  /* 0x20000026ff007230 */ /* 0x002fe40000004100 */
[----:B0-----:R-:W-:-:S04]  /*09f0*/  IMAD.WIDE R28, R26, 0x2, R28 ;  /* 0x000000021a1c7825 */ /* 0x001fc800078e021c */
[----:B------:R-:W-:Y:S01]  /*0a00*/  FFMA.FTZ R22, R0, R0, RZ ;  /* 0x0000000000167223 */ /* 0x000fe200000100ff */
[----:B------:R-:W-:Y:S01]  /*0a10*/  FADD.FTZ R33, RZ, R0 ;  /* 0x00000000ff217221 */ /* 0x000fe20000010000 */
[----:B--2---:R-:W-:Y:S01]  /*0a20*/  IMAD.WIDE R26, R26, 0x2, R40 ;  /* 0x000000021a1a7825 */ /* 0x004fe200078e0228 */
[----:B------:R-:W5:Y:S03]  /*0a30*/  LDG.E.64.CONSTANT R28, desc[UR8][R28.64] ;  /* 0x000000081c1c7981 */ /* 0x000f66000c1e9b00 */
[----:B------:R-:W-:Y:S01]  /*0a40*/  FFMA.FTZ R22, R42, R42, R22 ;  /* 0x0000002a2a167223 */ /* 0x000fe20000010016 */
[----:B------:R-:W-:Y:S01]  /*0a50*/  FADD.FTZ R33, R33, R42 ;  /* 0x0000002a21217221 */ /* 0x000fe20000010000 */
[--C-:B------:R-:W-:Y:S02]  /*0a60*/  HADD2.F32 R41, -RZ, R39.reuse.H0_H0 ;  /* 0x20000027ff297230 */ /* 0x100fe40000004100 */
[----:B------:R-:W-:Y:S01]  /*0a70*/  HADD2.F32 R40, -RZ, R39.H1_H1 ;  /* 0x30000027ff287230 */ /* 0x000fe20000004100 */
[----:B------:R-:W5:Y:S02]  /*0a80*/  LDG.E.64.CONSTANT R26, desc[UR8][R26.64] ;  /* 0x000000081a1a7981 */ /* 0x000f64000c1e9b00 */
[----:B------:R-:W-:Y:S01]  /*0a90*/  FFMA.FTZ R22, R41, R41, R22 ;  /* 0x0000002929167223 */ /* 0x000fe20000010016 */
[----:B------:R-:W-:Y:S01]  /*0aa0*/  FADD.FTZ R33, R33, R41 ;  /* 0x0000002921217221 */ /* 0x000fe20000010000 */
[----:B------:R-:W-:-:S02]  /*0ab0*/  HADD2.F32 R39, -RZ, R44.H0_H0 ;  /* 0x2000002cff277230 */ /* 0x000fc40000004100 */
[----:B------:R-:W-:Y:S01]  /*0ac0*/  FFMA.FTZ R22, R40, R40, R22 ;  /* 0x0000002828167223 */ /* 0x000fe20000010016 */
[----:B------:R-:W-:-:S03]  /*0ad0*/  FADD.FTZ R33, R33, R40 ;  /* 0x0000002821217221 */ /* 0x000fc60000010000 */
[----:B------:R-:W-:Y:S01]  /*0ae0*/  FFMA.FTZ R44, R39, R39, R22 ;  /* 0x00000027272c7223 */ /* 0x000fe20000010016 */
[----:B------:R-:W-:Y:S01]  /*0af0*/  FADD.FTZ R33, R33, R39 ;  /* 0x0000002721217221 */ /* 0x000fe20000010000 */
[----:B------:R-:W-:Y:S02]  /*0b00*/  HADD2.F32 R38, -RZ, R45.H0_H0 ;  /* 0x2000002dff267230 */ /* 0x000fe40000004100 */
        /* <DEDUP_REMOVED lines=31> */
[----:B------:R-:W-:Y:S01]  /*0d00*/  STL [R1+0xb0], R55 ;  /* 0x0000b03701007387 */ /* 0x000fe20000100800 */
[----:B------:R-:W-:Y:S02]  /*0d10*/  HADD2.F32 R56, -RZ, R18.H1_H1 ;  /* 0x30000012ff387230 */ /* 0x000fe40000004100 */
[----:B------:R-:W-:Y:S01]  /*0d20*/  FFMA.FTZ R34, R20, R20, R34 ;  /* 0x0000001414227223 */ /* 0x000fe20000010022 */
[----:B------:R-:W-:Y:S01]  /*0d30*/  FADD.FTZ R33, R33, R20 ;  /* 0x0000001421217221 */ /* 0x000fe20000010000 */
[----:B------:R-:W-:Y:S04]  /*0d40*/  STL [R1+0xac], R52 ;  /* 0x0000ac3401007387 */ /* 0x000fe80000100800 */
[----:B------:R-:W-:Y:S01]  /*0d50*/  STL [R1+0xa8], R45 ;  /* 0x0000a82d01007387 */ /* 0x000fe20000100800 */
[----:B------:R-:W-:Y:S01]  /*0d60*/  FFMA.FTZ R34, R56, R56, R34 ;  /* 0x0000003838227223 */ /* 0x000fe20000010022 */
[----:B------:R-:W-:-:S02]  /*0d70*/  FADD.FTZ R33, R33, R56 ;  /* 0x0000003821217221 */ /* 0x000fc40000010000 */
[----:B------:R0:W-:Y:S01]  /*0d80*/  STL [R1+0xa4], R44 ;  /* 0x0000a42c01007387 */ /* 0x0001e20000100800 */
[--C-:B------:R-:W-:Y:S02]  /*0d90*/  HADD2.F32 R35, -RZ, R19.reuse.H1_H1 ;  /* 0x30000013ff237230 */ /* 0x100fe40000004100 */
[----:B0-----:R-:W-:Y:S02]  /*0da0*/  HADD2.F32 R44, -RZ, R19.H0_H0 ;  /* 0x20000013ff2c7230 */ /* 0x001fe40000004100 */
[----:B------:R-:W-:-:S03]  /*0db0*/  HADD2.F32 R19, -RZ, R16.H0_H0 ;  /* 0x20000010ff137230 */ /* 0x000fc60000004100 */
[----:B------:R-:W-:Y:S01]  /*0dc0*/  FFMA.FTZ R34, R44, R44, R34 ;  /* 0x0000002c2c227223 */ /* 0x000fe20000010022 */
[----:B------:R-:W-:-:S03]  /*0dd0*/  FADD.FTZ R33, R33, R44 ;  /* 0x0000002c21217221 */ /* 0x000fc60000010000 */
[----:B------:R-:W-:Y:S01]  /*0de0*/  FFMA.FTZ R34, R35, R35, R34 ;  /* 0x0000002323227223 */ /* 0x000fe20000010022 */
[----:B------:R-:W-:Y:S01]  /*0df0*/  FADD.FTZ R33, R33, R35 ;  /* 0x0000002321217221 */ /* 0x000fe20000010000 */
[----:B------:R-:W-:Y:S02]  /*0e00*/  HADD2.F32 R55, -RZ, R16.H1_H1 ;  /* 0x30000010ff377230 */ /* 0x000fe40000004100 */
[----:B------:R-:W-:Y:S01]  /*0e10*/  FFMA.FTZ R34, R19, R19, R34 ;  /* 0x0000001313227223 */ /* 0x000fe20000010022 */
[----:B------:R-:W-:Y:S01]  /*0e20*/  FADD.FTZ R33, R33, R19 ;  /* 0x0000001321217221 */ /* 0x000fe20000010000 */
[----:B------:R-:W-:Y:S01]  /*0e30*/  HADD2.F32 R18, -RZ, R17.H0_H0 ;  /* 0x20000011ff127230 */ /* 0x000fe20000004100 */
[----:B------:R-:W-:Y:S01]  /*0e40*/  STL [R1+0xa0], R44 ;  /* 0x0000a02c01007387 */ /* 0x000fe20000100800 */
[----:B------:R-:W-:Y:S01]  /*0e50*/  FFMA.FTZ R34, R55, R55, R34 ;  /* 0x0000003737227223 */ /* 0x000fe20000010022 */
[----:B------:R-:W-:Y:S02]  /*0e60*/  FADD.FTZ R33, R33, R55 ;  /* 0x0000003721217221 */ /* 0x000fe40000010000 */
[----:B------:R0:W-:Y:S01]  /*0e70*/  STL [R1+0x9c], R35 ;  /* 0x00009c2301007387 */ /* 0x0001e20000100800 */
[----:B------:R-:W-:Y:S01]  /*0e80*/  FFMA.FTZ R34, R18, R18, R34 ;  /* 0x0000001212227223 */ /* 0x000fe20000010022 */
[----:B------:R-:W-:-:S02]  /*0e90*/  FADD.FTZ R33, R33, R18 ;  /* 0x0000001221217221 */ /* 0x000fc40000010000 */
[----:B------:R1:W-:Y:S01]  /*0ea0*/  STL [R1+0x98], R18 ;  /* 0x0000981201007387 */ /* 0x0003e20000100800 */
[----:B0-----:R-:W-:Y:S02]  /*0eb0*/  HADD2.F32 R35, -RZ, R17.H1_H1 ;  /* 0x30000011ff237230 */ /* 0x001fe40000004100 */
[----:B-1----:R-:W-:-:S03]  /*0ec0*/  HADD2.F32 R18, -RZ, R14.H0_H0 ;  /* 0x2000000eff127230 */ /* 0x002fc60000004100 */
        /* <DEDUP_REMOVED lines=8> */
[----:B------:R-:W-:Y:S01]  /*0f50*/  HADD2.F32 R16, -RZ, R15.H1_H1 ;  /* 0x3000000fff107230 */ /* 0x000fe20000004100 */
[----:B------:R-:W-:Y:S01]  /*0f60*/  STL [R1+0x94], R35 ;  /* 0x0000942301007387 */ /* 0x000fe20000100800 */
[----:B------:R-:W-:Y:S01]  /*0f70*/  FFMA.FTZ R34, R17, R17, R34 ;  /* 0x0000001111227223 */ /* 0x000fe20000010022 */
[----:B------:R-:W-:-:S02]  /*0f80*/  FADD.FTZ R33, R33, R17 ;  /* 0x0000001121217221 */ /* 0x000fc40000010000 */
[----:B------:R0:W-:Y:S01]  /*0f90*/  STL [R1+0x90], R17 ;  /* 0x0000901101007387 */ /* 0x0001e20000100800 */
[----:B------:R-:W-:Y:S01]  /*0fa0*/  FFMA.FTZ R34, R16, R16, R34 ;  /* 0x0000001010227223 */ /* 0x000fe20000010022 */
[----:B------:R-:W-:Y:S01]  /*0fb0*/  FADD.FTZ R33, R33, R16 ;  /* 0x0000001021217221 */ /* 0x000fe20000010000 */
[--C-:B0-----:R-:W-:Y:S02]  /*0fc0*/  HADD2.F32 R17, -RZ, R50.reuse.H0_H0 ;  /* 0x20000032ff117230 */ /* 0x101fe40000004100 */
        /* <DEDUP_REMOVED lines=9> */
[----:B------:R0:W-:Y:S02]  /*1060*/  STL [R1+0x8c], R16 ;  /* 0x00008c1001007387 */ /* 0x0001e40000100800 */
[----:B------:R-:W-:Y:S01]  /*1070*/  FFMA.FTZ R34, R14, R14, R34 ;  /* 0x0000000e0e227223 */ /* 0x000fe20000010022 */
[----:B------:R-:W-:Y:S01]  /*1080*/  FADD.FTZ R33, R33, R14 ;  /* 0x0000000e21217221 */ /* 0x000fe20000010000 */
[----:B0-----:R-:W-:-:S02]  /*1090*/  HADD2.F32 R16, -RZ, R48.H0_H0 ;  /* 0x20000030ff107230 */ /* 0x001fc40000004100 */
[----:B------:R-:W-:Y:S01]  /*10a0*/  HADD2.F32 R48, -RZ, R48.H1_H1 ;  /* 0x30000030ff307230 */ /* 0x000fe20000004100 */
[----:B------:R0:W-:Y:S02]  /*10b0*/  STL [R1+0x88], R15 ;  /* 0x0000880f01007387 */ /* 0x0001e40000100800 */
[----:B------:R-:W-:Y:S01]  /*10c0*/  FFMA.FTZ R34, R16, R16, R34 ;  /* 0x0000001010227223 */ /* 0x000fe20000010022 */
[----:B------:R-:W-:Y:S01]  /*10d0*/  FADD.FTZ R33, R33, R16 ;  /* 0x0000001021217221 */ /* 0x000fe20000010000 */
[----:B------:R1:W-:Y:S02]  /*10e0*/  STL [R1+0x84], R14 ;  /* 0x0000840e01007387 */ /* 0x0003e40000100800 */
[----:B------:R-:W-:Y:S01]  /*10f0*/  FFMA.FTZ R34, R48, R48, R34 ;  /* 0x0000003030227223 */ /* 0x000fe20000010022 */
[----:B------:R-:W-:Y:S01]  /*1100*/  FADD.FTZ R33, R33, R48 ;  /* 0x0000003021217221 */ /* 0x000fe20000010000 */
[--C-:B0-----:R-:W-:Y:S02]  /*1110*/  HADD2.F32 R15, -RZ, R49.reuse.H0_H0 ;  /* 0x20000031ff0f7230 */ /* 0x101fe40000004100 */
[----:B-1----:R-:W-:-:S03]  /*1120*/  HADD2.F32 R14, -RZ, R49.H1_H1 ;  /* 0x30000031ff0e7230 */ /* 0x002fc60000004100 */
[----:B------:R-:W-:Y:S01]  /*1130*/  FFMA.FTZ R34, R15, R15, R34 ;  /* 0x0000000f0f227223 */ /* 0x000fe20000010022 */
[----:B------:R-:W-:Y:S01]  /*1140*/  FADD.FTZ R33, R33, R15 ;  /* 0x0000000f21217221 */ /* 0x000fe20000010000 */
[----:B------:R0:W-:Y:S02]  /*1150*/  STL [R1+0x80], R15 ;  /* 0x0000800f01007387 */ /* 0x0001e40000100800 */
[----:B------:R-:W-:Y:S01]  /*1160*/  FFMA.FTZ R34, R14, R14, R34 ;  /* 0x0000000e0e227223 */ /* 0x000fe20000010022 */
[----:B------:R-:W-:Y:S01]  /*1170*/  FADD.FTZ R33, R33, R14 ;  /* 0x0000000e21217221 */ /* 0x000fe20000010000 */
[----:B------:R1:W-:Y:S01]  /*1180*/  STL [R1+0x7c], R14 ;  /* 0x00007c0e01007387 */ /* 0x0003e20000100800 */
[--C-:B0-----:R-:W-:Y:S02]  /*1190*/  HADD2.F32 R15, -RZ, R12.reuse.H0_H0 ;  /* 0x2000000cff0f7230 */ /* 0x101fe40000004100 */
[----:B-1----:R-:W-:-:S03]  /*11a0*/  HADD2.F32 R14, -RZ, R12.H1_H1 ;  /* 0x3000000cff0e7230 */ /* 0x002fc60000004100 */
        /* <DEDUP_REMOVED lines=17> */
[----:B------:R1:W-:Y:S01]  /*12c0*/  STL [R1+0x70], R35 ;  /* 0x0000702301007387 */ /* 0x0003e20000100800 */
[----:B0-----:R-:W-:-:S02]  /*12d0*/  HADD2.F32 R44, -RZ, R11.H0_H0 ;  /* 0x2000000bff2c7230 */ /* 0x001fc40000004100 */
        /* <DEDUP_REMOVED lines=48> */
[----:B------:R-:W-:Y:S01]  /*15e0*/  HADD2.F32 R4, -RZ, R2.H1_H1 ;  /* 0x30000002ff047230 */ /* 0x000fe20000004100 */
[----:B------:R0:W-:Y:S01]  /*15f0*/  STL [R1+0x3c], R44 ;  /* 0x00003c2c01007387 */ /* 0x0001e20000100800 */
[----:B------:R-:W-:Y:S01]  /*1600*/  FFMA.FTZ R2, R5, R5, R34 ;  /* 0x0000000505027223 */ /* 0x000fe20000010022 */
[----:B------:R-:W-:Y:S02]  /*1610*/  FADD.FTZ R33, R33, R5 ;  /* 0x0000000521217221 */ /* 0x000fe40000010000 */
[----:B------:R1:W-:Y:S01]  /*1620*/  STL [R1+0x30], R35 ;  /* 0x0000302301007387 */ /* 0x0003e20000100800 */
[----:B------:R-:W-:Y:S01]  /*1630*/  FFMA.FTZ R2, R4, R4, R2 ;  /* 0x0000000404027223 */ /* 0x000fe20000010002 */
[----:B------:R-:W-:Y:S01]  /*1640*/  FADD.FTZ R33, R33, R4 ;  /* 0x0000000421217221 */ /* 0x000fe20000010000 */
[----:B0-----:R-:W-:-:S02]  /*1650*/  HADD2.F32 R44, -RZ, R3.H1_H1 ;  /* 0x30000003ff2c7230 */ /* 0x001fc40000004100 */
[----:B-1----:R-:W-:-:S05]  /*1660*/  HADD2.F32 R35, -RZ, R3.H0_H0 ;  /* 0x20000003ff237230 */ /* 0x002fca0000004100 */
[----:B------:R0:W-:Y:S01]  /*1670*/  STL [R1+0x2c], R35 ;  /* 0x00002c2301007387 */ /* 0x0001e20000100800 */
[----:B------:R-:W-:Y:S01]  /*1680*/  FFMA.FTZ R2, R35, R35, R2 ;  /* 0x0000002323027223 */ /* 0x000fe20000010002 */
[----:B------:R-:W-:Y:S02]  /*1690*/  FADD.FTZ R34, R33, R35 ;  /* 0x0000002321227221 */ /* 0x000fe40000010000 */
[----:B------:R1:W-:Y:S04]  /*16a0*/  STL [R1+0x28], R44 ;  /* 0x0000282c01007387 */ /* 0x0003e80000100800 */
[----:B0-----:R-:W2:Y:S01]  /*16b0*/  LDL R35, [R1+0xf0] ;  /* 0x0000f00001237983 */ /* 0x001ea20000100800 */
[----:B------:R-:W0:Y:S01]  /*16c0*/  S2R R45, SR_TID.X ;  /* 0x00000000002d7919 */ /* 0x000e220000002100 */
[----:B------:R-:W-:Y:S01]  /*16d0*/  FFMA.FTZ R33, R44, R44, R2 ;  /* 0x0000002c2c217223 */ /* 0x000fe20000010002 */
[----:B---3--:R-:W-:-:S02]  /*16e0*/  HADD2.F32 R3, -RZ, R30.H0_H0 ;  /* 0x2000001eff037230 */ /* 0x008fc40000004100 */
[----:B------:R-:W-:Y:S02]  /*16f0*/  HADD2.F32 R2, -RZ, R30.H1_H1 ;  /* 0x3000001eff027230 */ /* 0x000fe40000004100 */
[----:B------:R-:W-:Y:S01]  /*1700*/  FADD.FTZ R30, R34, R44 ;  /* 0x0000002c221e7221 */ /* 0x000fe20000010000 */
[--C-:B------:R-:W-:Y:S02]  /*1710*/  HADD2.F32 R49, -RZ, R31.reuse.H0_H0 ;  /* 0x2000001fff317230 */ /* 0x100fe40000004100 */
[----:B-1----:R-:W-:Y:S02]  /*1720*/  HADD2.F32 R44, -RZ, R31.H1_H1 ;  /* 0x3000001fff2c7230 */ /* 0x002fe40000004100 */
[----:B------:R-:W-:Y:S01]  /*1730*/  FFMA.FTZ R33, R3, R3, R33 ;  /* 0x0000000303217223 */ /* 0x000fe20000010021 */
[----:B------:R-:W-:Y:S01]  /*1740*/  FADD.FTZ R30, R30, R3 ;  /* 0x000000031e1e7221 */ /* 0x000fe20000010000 */
[----:B------:R-:W-:Y:S04]  /*1750*/  STL [R1+0x20], R49 ;  /* 0x0000203101007387 */ /* 0x000fe80000100800 */
[----:B------:R-:W-:Y:S01]  /*1760*/  STL [R1+0x14], R44 ;  /* 0x0000142c01007387 */ /* 0x000fe20000100800 */
[----:B------:R-:W-:Y:S01]  /*1770*/  FFMA.FTZ R33, R2, R2, R33 ;  /* 0x0000000202217223 */ /* 0x000fe20000010021 */
[----:B------:R-:W-:-:S03]  /*1780*/  FADD.FTZ R30, R30, R2 ;  /* 0x000000021e1e7221 */ /* 0x000fc60000010000 */
[----:B------:R-:W-:Y:S01]  /*1790*/  FFMA.FTZ R31, R49, R49, R33 ;  /* 0x00000031311f7223 */ /* 0x000fe20000010021 */
[----:B------:R-:W-:-:S03]  /*17a0*/  FADD.FTZ R30, R30, R49 ;  /* 0x000000311e1e7221 */ /* 0x000fc60000010000 */
[----:B------:R-:W-:Y:S01]  /*17b0*/  FFMA.FTZ R31, R44, R44, R31 ;  /* 0x0000002c2c1f7223 */ /* 0x000fe2000001001f */
[----:B------:R-:W-:Y:S01]  /*17c0*/  FADD.FTZ R30, R30, R44 ;  /* 0x0000002c1e1e7221 */ /* 0x000fe20000010000 */
[----:B0-----:R-:W-:Y:S01]  /*17d0*/  ISETP.GT.U32.AND P0, PT, R45, 0x1f, PT ;  /* 0x0000001f2d00780c */ /* 0x001fe20003f04070 */
[----:B------:R-:W-:Y:S03]  /*17e0*/  BSSY B0, `(.L_x_2530) ;  /* 0x0000067000007945 */ /* 0x000fe60003800000 */
[----:B--2---:R0:W-:Y:S02]  /*17f0*/  STS.64 [R35], R30 ;  /* 0x0000001e23007388 */ /* 0x0041e40000000a00 */
[----:B0-----:R-:W-:Y:S01]  /*1800*/  CS2R R30, SRZ ;  /* 0x00000000001e7805 */ /* 0x001fe2000001ff00 */
[----:B------:R-:W-:Y:S06]  /*1810*/  BAR.SYNC.DEFER_BLOCKING 0x0 ;  /* 0x0000000000007b1d */ /* 0x000fec0000010000 */
[----:B------:R-:W-:Y:S05]  /*1820*/  @P0 BRA `(.L_x_2531) ;  /* 0x0000000400880947 */ /* 0x000fea0003800000 */
[----:B------:R-:W0:Y:S01]  /*1830*/  S2R R31, SR_CgaCtaId ;  /* 0x00000000001f7919 */ /* 0x000e220000008800 */
[----:B------:R-:W-:Y:S02]  /*1840*/  SHF.L.U32 R30, R36, 0x3, RZ ;  /* 0x00000003241e7819 */ /* 0x000fe400000006ff */
[----:B------:R-:W-:Y:S02]  /*1850*/  MOV R35, 0x400 ;  /* 0x0000040000237802 */ /* 0x000fe40000000f00 */
[----:B------:R-:W-:Y:S02]  /*1860*/  LOP3.LUT R30, R30, 0x18, RZ, 0xc0, !PT ;  /* 0x000000181e1e7812 */ /* 0x000fe400078ec0ff */
[C---:B------:R-:W-:Y:S02]  /*1870*/  SHF.L.U32 R51, R45.reuse, 0x3, RZ ;  /* 0x000000032d337819 */ /* 0x040fe400000006ff */
[----:B------:R-:W-:Y:S02]  /*1880*/  LEA.HI R30, R45, R30, RZ, 0x1e ;  /* 0x0000001e2d1e7211 */ /* 0x000fe400078ff0ff */
[----:B------:R-:W-:-:S03]  /*1890*/  LOP3.LUT R51, R51, 0x18, RZ, 0xc0, !PT ;  /* 0x0000001833337812 */ /* 0x000fc600078ec0ff */
[----:B------:R-:W-:-:S05]  /*18a0*/  IMAD R34, R30, 0x28, -R32 ;  /* 0x000000281e227824 */ /* 0x000fca00078e0a20 */
        /* <DEDUP_REMOVED lines=90> */
.L_x_2531:
[----:B------:R-:W-:Y:S05]  /*1e50*/  BSYNC B0 ;  /* 0x0000000000007941 */ /* 0x000fea0003800000 */
.L_x_2530:
        /* <DEDUP_REMOVED lines=24> */
.L_x_2533:
[----:B------:R-:W-:Y:S05]  /*1fe0*/  BSYNC B0 ;  /* 0x0000000000007941 */ /* 0x000fea0003800000 */
.L_x_2532:
        /* <DEDUP_REMOVED lines=13> */
.L_x_2535:
[----:B------:R-:W2:Y:S04]  /*20c0*/  LD.E.STRONG.GPU R33, desc[UR8][R30.64] ;  /* 0x000000081e217980 */ /* 0x000ea8000c10f900 */
[----:B--2---:R-:W-:Y:S01]  /*20d0*/  CCTL.IVALL ;  /* 0x00000000ff00798f */ /* 0x004fe20002000000 */
[----:B------:R-:W-:Y:S05]  /*20e0*/  YIELD ;  /* 0x0000000000007946 */ /* 0x000fea0003800000 */
[----:B-----5:R-:W-:-:S04]  /*20f0*/  LOP3.LUT R33, R33, R32, RZ, 0x3c, !PT ;  /* 0x0000002021217212 */ /* 0x020fc800078e3cff */
[----:B------:R-:W-:-:S13]  /*2100*/  ISETP.GT.AND P0, PT, R33, -0x1, PT ;  /* 0xffffffff2100780c */ /* 0x000fda0003f04270 */
[----:B------:R-:W-:Y:S05]  /*2110*/  @P0 BRA `(.L_x_2535) ;  /* 0xfffffffc00e80947 */ /* 0x000fea000383ffff */
.L_x_2534:
[----:B------:R-:W-:Y:S05]  /*2120*/  WARPSYNC.ALL ;  /* 0x0000000000007948 */ /* 0x000fea0003800000 */
[----:B0-----:R-:W0:Y:S01]  /*2130*/  S2R R33, SR_CTAID.Y ;  /* 0x0000000000217919 */ /* 0x001e220000002600 */
        /* <DEDUP_REMOVED lines=71> */
.L_x_2537:
[----:B------:R-:W-:Y:S05]  /*25b0*/  BSYNC B0 ;  /* 0x0000000000007941 */ /* 0x000fea0003800000 */
.L_x_2536:
[----:B------:R-:W2:Y:S01]  /*25c0*/  LDL.LU R49, [R1+0x1c] ;  /* 0x00001c0001317983 */ /* 0x000ea20000300800 */
[----:B0-----:R-:W-:Y:S01]  /*25d0*/  SHF.L.U32 R33, R36, 0x3, RZ ;  /* 0x0000000324217819 */ /* 0x001fe200000006ff */
[----:B------:R-:W0:Y:S01]  /*25e0*/  S2UR UR7, SR_CgaCtaId ;  /* 0x00000000000779c3 */ /* 0x000e220000008800 */
[----:B------:R-:W-:Y:S01]  /*25f0*/  IMAD R32, R46, 0x50, R58 ;  /* 0x000000502e207824 */ /* 0x000fe200078e023a */
[----:B------:R-:W3:Y:S01]  /*2600*/  LDL.LU R51, [R1+0x34] ;  /* 0x0000340001337983 */ /* 0x000ee20000300800 */
[----:B------:R-:W-:Y:S01]  /*2610*/  UMOV UR6, 0x400 ;  /* 0x0000040000067882 */ /* 0x000fe20000000000 */
[----:B------:R-:W-:Y:S02]  /*2620*/  ULDC.64 UR12, c[0x0][0x210] ;  /* 0x00008400000c7ab9 */ /* 0x000fe40000000a00 */
[----:B------:R-:W4:Y:S04]  /*2630*/  LDL.LU R44, [R1+0x54] ;  /* 0x00005400012c7983 */ /* 0x000f280000300800 */
[----:B------:R1:W-:Y:S04]  /*2640*/  STL [R1+0x15c], R8 ;  /* 0x00015c0801007387 */ /* 0x0003e80000100800 */
[----:B-1----:R-:W4:Y:S04]  /*2650*/  LDL.LU R8, [R1+0x58] ;  /* 0x0000580001087983 */ /* 0x002f280000300800 */
        /* <DEDUP_REMOVED lines=9> */
[----:B-1----:R-:W4:Y:S01]  /*26f0*/  LDL.LU R36, [R1] ;  /* 0x0000000001247983 */ /* 0x002f220000300800 */
[----:B------:R-:W-:Y:S01]  /*2700*/  SHF.L.U32 R32, R32, 0x2, RZ ;  /* 0x0000000220207819 */ /* 0x000fe200000006ff */
[----:B------:R-:W-:Y:S01]  /*2710*/  UIADD3 UR6, UR6, 0xc80, URZ ;  /* 0x00000c8006067890 */ /* 0x000fe2000fffe03f */
[----:B------:R-:W-:Y:S01]  /*2720*/  LOP3.LUT R33, R33, 0x18, RZ, 0xc0, !PT ;  /* 0x0000001821217812 */ /* 0x000fe200078ec0ff */
[----:B-----5:R-:W-:-:S02]  /*2730*/  HADD2.F32 R58, -RZ, R28.H0_H0 ;  /* 0x2000001cff3a7230 */ /* 0x020fc40000004100 */
[----:B------:R-:W-:Y:S01]  /*2740*/  IMAD.WIDE.U32 R30, R32, -0x33333333, RZ ;  /* 0xcccccccd201e7825 */ /* 0x000fe200078e00ff */
[----:B------:R-:W-:Y:S01]  /*2750*/  IADD3 R33, RZ, -R33, RZ ;  /* 0x80000021ff217210 */ /* 0x000fe20007ffe0ff */
[----:B0-----:R-:W-:Y:S02]  /*2760*/  ULEA UR6, UR7, UR6, 0x18 ;  /* 0x0000000607067291 */ /* 0x001fe4000f8ec03f */
[----:B------:R-:W-:Y:S01]  /*2770*/  HADD2.F32 R28, -RZ, R28.H1_H1 ;  /* 0x3000001cff1c7230 */ /* 0x000fe20000004100 */
[----:B------:R-:W-:Y:S02]  /*2780*/  LEA.HI R30, R31, R33, RZ, 0x1b ;  /* 0x000000211f1e7211 */ /* 0x000fe400078fd8ff */
[--C-:B------:R-:W-:Y:S02]  /*2790*/  SHF.R.S32.HI R33, RZ, 0x1f, R32.reuse ;  /* 0x0000001fff217819 */ /* 0x100fe40000011420 */
[----:B------:R-:W-:Y:S01]  /*27a0*/  LEA R30, R30, UR6, 0x3 ;  /* 0x000000061e1e7c11 */ /* 0x000fe2000f8e18ff */
[----:B------:R-:W-:Y:S01]  /*27b0*/  ULDC UR6, c[0x0][0x230] ;  /* 0x00008c0000067ab9 */ /* 0x000fe20000000800 */
[----:B------:R-:W-:-:S04]  /*27c0*/  IMAD.WIDE.U32 R32, R43, 0x140000, R32 ;  /* 0x001400002b207825 */ /* 0x000fc800078e0020 */
[----:B------:R-:W0:Y:S01]  /*27d0*/  LDS.64 R30, [R30] ;  /* 0x000000001e1e7984 */ /* 0x000e220000000a00 */
[----:B------:R-:W-:Y:S02]  /*27e0*/  IADD3 R33, R47, R33, RZ ;  /* 0x000000212f217210 */ /* 0x000fe40007ffe0ff */
[----:B------:R-:W-:-:S04]  /*27f0*/  IADD3 R37, P0, R37, R32, RZ ;  /* 0x0000002025257210 */ /* 0x000fc80007f1e0ff */
[----:B------:R-:W-:Y:S02]  /*2800*/  IADD3.X R35, RZ, R33, RZ, P0, !PT ;  /* 0x00000021ff237210 */ /* 0x000fe400007fe4ff */
[----:B------:R-:W-:-:S04]  /*2810*/  LEA R34, P0, R37, UR12, 0x1 ;  /* 0x0000000c25227c11 */ /* 0x000fc8000f8008ff */
[----:B------:R-:W-:Y:S02]  /*2820*/  LEA.HI.X R35, R37, UR13, R35, 0x1, P0 ;  /* 0x0000000d25237c11 */ /* 0x000fe400080f0c23 */
[-C--:B------:R-:W-:Y:S01]  /*2830*/  IADD3 R43, P0, R59, R32.reuse, RZ ;  /* 0x000000203b2b7210 */ /* 0x080fe20007f1e0ff */
[--C-:B------:R-:W-:Y:S01]  /*2840*/  HADD2.F32 R59, -RZ, R26.reuse.H0_H0 ;  /* 0x2000001aff3b7230 */ /* 0x100fe20000004100 */
[----:B------:R-:W-:Y:S01]  /*2850*/  IADD3 R37, P1, R61, R32, RZ ;  /* 0x000000203d257210 */ /* 0x000fe20007f3e0ff */
[----:B------:R-:W-:Y:S02]  /*2860*/  HADD2.F32 R26, -RZ, R26.H1_H1 ;  /* 0x3000001aff1a7230 */ /* 0x000fe40000004100 */
[----:B------:R-:W-:Y:S04]  /*2870*/  STL [R1+0x24], R43 ;  /* 0x0000242b01007387 */ /* 0x000fe80000100800 */
[----:B------:R1:W-:Y:S01]  /*2880*/  STL [R1+0x18], R37 ;  /* 0x0000182501007387 */ /* 0x0003e20000100800 */
[----:B0-----:R-:W-:Y:S01]  /*2890*/  FADD.FTZ R45, R31, UR6 ;  /* 0x000000061f2d7e21 */ /* 0x001fe20008010000 */
[--C-:B------:R-:W-:Y:S01]  /*28a0*/  FADD.FTZ R0, R0, -R30.reuse ;  /* 0x8000001e00007221 */ /* 0x100fe20000010000 */
[--C-:B------:R-:W-:Y:S01]  /*28b0*/  FADD.FTZ R42, R42, -R30.reuse ;  /* 0x8000001e2a2a7221 */ /* 0x100fe20000010000 */
[--C-:B------:R-:W-:Y:S01]  /*28c0*/  FADD.FTZ R41, R41, -R30.reuse ;  /* 0x8000001e29297221 */ /* 0x100fe20000010000 */
[----:B------:R-:W-:-:S02]  /*28d0*/  FADD.FTZ R40, R40, -R30 ;  /* 0x8000001e28287221 */ /* 0x000fc40000010000 */
[----:B------:R-:W0:Y:S01]  /*28e0*/  MUFU.RSQ R45, R45 ;  /* 0x0000002d002d7308 */ /* 0x000e220000001400 */
[--C-:B------:R-:W-:Y:S01]  /*28f0*/  FADD.FTZ R22, R22, -R30.reuse ;  /* 0x8000001e16167221 */ /* 0x100fe20000010000 */
[----:B------:R-:W-:Y:S01]  /*2900*/  FADD.FTZ R21, R21, -R30 ;  /* 0x8000001e15157221 */ /* 0x000fe20000010000 */
[----:B0-----:R-:W-:Y:S01]  /*2910*/  FMUL.FTZ R0, R0, R45 ;  /* 0x0000002d00007220 */ /* 0x001fe20000410000 */
[----:B------:R-:W-:-:S03]  /*2920*/  FMUL.FTZ R42, R45, R42 ;  /* 0x0000002a2d2a7220 */ /* 0x000fc60000410000 */
[----:B------:R-:W-:Y:S01]  /*2930*/  FFMA.FTZ R0, R0, R58, R59 ;  /* 0x0000003a00007223 */ /* 0x000fe2000001003b */
[----:B------:R-:W-:-:S05]  /*2940*/  FFMA.FTZ R42, R42, R28, R26 ;  /* 0x0000001c2a2a7223 */ /* 0x000fca000001001a */
[----:B------:R-:W-:Y:S01]  /*2950*/  F2FP.F16.F32.PACK_AB R0, R42, R0 ;  /* 0x000000002a00723e */ /* 0x000fe200000000ff */
[----:B------:R-:W-:Y:S02]  /*2960*/  HADD2.F32 R42, -RZ, R29.H0_H0 ;  /* 0x2000001dff2a7230 */ /* 0x000fe40000004100 */
[--C-:B------:R-:W-:Y:S01]  /*2970*/  FADD.FTZ R20, R20, -R30.reuse ;  /* 0x8000001e14147221 */ /* 0x100fe20000010000 */
[--C-:B------:R-:W-:Y:S01]  /*2980*/  FADD.FTZ R19, R19, -R30.reuse ;  /* 0x8000001e13137221 */ /* 0x100fe20000010000 */
[--C-:B------:R-:W-:Y:S01]  /*2990*/  FADD.FTZ R18, R18, -R30.reuse ;  /* 0x8000001e12127221 */ /* 0x100fe20000010000 */
[----:B------:R-:W-:Y:S01]  /*29a0*/  FMUL.FTZ R22, R45, R22 ;  /* 0x000000162d167220 */ /* 0x000fe20000410000 */
[--C-:B------:R-:W-:Y:S01]  /*29b0*/  FADD.FTZ R17, R17, -R30.reuse ;  /* 0x8000001e11117221 */ /* 0x100fe20000010000 */
[C---:B------:R-:W-:Y:S01]  /*29c0*/  FMUL.FTZ R21, R45.reuse, R21 ;  /* 0x000000152d157220 */ /* 0x040fe20000410000 */
[--C-:B------:R-:W-:Y:S01]  /*29d0*/  FADD.FTZ R16, R16, -R30.reuse ;  /* 0x8000001e10107221 */ /* 0x100fe20000010000 */
[----:B------:R-:W-:Y:S01]  /*29e0*/  FMUL.FTZ R20, R45, R20 ;  /* 0x000000142d147220 */ /* 0x000fe20000410000 */
[--C-:B------:R-:W-:Y:S01]  /*29f0*/  FADD.FTZ R15, R15, -R30.reuse ;  /* 0x8000001e0f0f7221 */ /* 0x100fe20000010000 */
[----:B------:R-:W-:Y:S01]  /*2a00*/  FMUL.FTZ R19, R45, R19 ;  /* 0x000000132d137220 */ /* 0x000fe20000410000 */
[--C-:B------:R-:W-:Y:S01]  /*2a10*/  FADD.FTZ R13, R13, -R30.reuse ;  /* 0x8000001e0d0d7221 */ /* 0x100fe20000010000 */
[----:B------:R-:W-:Y:S01]  /*2a20*/  FMUL.FTZ R18, R45, R18 ;  /* 0x000000122d127220 */ /* 0x000fe20000410000 */
[C-C-:B------:R-:W-:Y:S01]  /*2a30*/  FFMA.FTZ R22, R58.reuse, R22, R59.reuse ;  /* 0x000000163a167223 */ /* 0x140fe2000001003b */
[--C-:B------:R-:W-:Y:S01]  /*2a40*/  FADD.FTZ R11, R11, -R30.reuse ;  /* 0x8000001e0b0b7221 */ /* 0x100fe20000010000 */
[----:B------:R-:W-:Y:S01]  /*2a50*/  FMUL.FTZ R17, R45, R17 ;  /* 0x000000112d117220 */ /* 0x000fe20000410000 */
[C-C-:B------:R-:W-:Y:S01]  /*2a60*/  FFMA.FTZ R21, R58.reuse, R21, R59.reuse ;  /* 0x000000153a157223 */ /* 0x140fe2000001003b */
[--C-:B------:R-:W-:Y:S01]  /*2a70*/  FADD.FTZ R9, R9, -R30.reuse ;  /* 0x8000001e09097221 */ /* 0x100fe20000010000 */
[C---:B------:R-:W-:Y:S01]  /*2a80*/  FMUL.FTZ R16, R45.reuse, R16 ;  /* 0x000000102d107220 */ /* 0x040fe20000410000 */
[C-C-:B------:R-:W-:Y:S01]  /*2a90*/  FFMA.FTZ R20, R58.reuse, R20, R59.reuse ;  /* 0x000000143a147223 */ /* 0x140fe2000001003b */
[----:B------:R-:W-:Y:S01]  /*2aa0*/  FMUL.FTZ R15, R45, R15 ;  /* 0x0000000f2d0f7220 */ /* 0x000fe20000410000 */
[C-C-:B------:R-:W-:Y:S01]  /*2ab0*/  FFMA.FTZ R19, R58.reuse, R19, R59.reuse ;  /* 0x000000133a137223 */ /* 0x140fe2000001003b */
[--C-:B------:R-:W-:Y:S01]  /*2ac0*/  FADD.FTZ R7, R7, -R30.reuse ;  /* 0x8000001e07077221 */ /* 0x100fe20000010000 */
[--C-:B------:R-:W-:Y:S01]  /*2ad0*/  FADD.FTZ R3, R3, -R30.reuse ;  /* 0x8000001e03037221 */ /* 0x100fe20000010000 */
[C---:B------:R-:W-:Y:S01]  /*2ae0*/  FMUL.FTZ R13, R45.reuse, R13 ;  /* 0x0000000d2d0d7220 */ /* 0x040fe20000410000 */
[C-C-:B------:R-:W-:Y:S01]  /*2af0*/  FFMA.FTZ R18, R58.reuse, R18, R59.reuse ;  /* 0x000000123a127223 */ /* 0x140fe2000001003b */
[----:B------:R-:W-:Y:S01]  /*2b00*/  FMUL.FTZ R11, R45, R11 ;  /* 0x0000000b2d0b7220 */ /* 0x000fe20000410000 */
[C-C-:B------:R-:W-:Y:S01]  /*2b10*/  FFMA.FTZ R17, R58.reuse, R17, R59.reuse ;  /* 0x000000113a117223 */ /* 0x140fe2000001003b */
[----:B------:R-:W-:Y:S01]  /*2b20*/  FADD.FTZ R5, R5, -R30 ;  /* 0x8000001e05057221 */ /* 0x000fe20000010000 */
[C---:B------:R-:W-:Y:S01]  /*2b30*/  FMUL.FTZ R9, R45.reuse, R9 ;  /* 0x000000092d097220 */ /* 0x040fe20000410000 */
[C-C-:B------:R-:W-:Y:S01]  /*2b40*/  FFMA.FTZ R16, R58.reuse, R16, R59.reuse ;  /* 0x000000103a107223 */ /* 0x140fe2000001003b */
[C-C-:B------:R-:W-:Y:S01]  /*2b50*/  FFMA.FTZ R15, R58.reuse, R15, R59.reuse ;  /* 0x0000000f3a0f7223 */ /* 0x140fe2000001003b */
[C---:B------:R-:W-:Y:S01]  /*2b60*/  FMUL.FTZ R7, R45.reuse, R7 ;  /* 0x000000072d077220 */ /* 0x040fe20000410000 */
[C-C-:B------:R-:W-:Y:S01]  /*2b70*/  FFMA.FTZ R13, R58.reuse, R13, R59.reuse ;  /* 0x0000000d3a0d7223 */ /* 0x140fe2000001003b */
[C-C-:B------:R-:W-:Y:S01]  /*2b80*/  FFMA.FTZ R11, R58.reuse, R11, R59.reuse ;  /* 0x0000000b3a0b7223 */ /* 0x140fe2000001003b */
[----:B------:R-:W-:Y:S01]  /*2b90*/  FMUL.FTZ R5, R45, R5 ;  /* 0x000000052d057220 */ /* 0x000fe20000410000 */
[C-C-:B------:R-:W-:Y:S01]  /*2ba0*/  FFMA.FTZ R9, R58.reuse, R9, R59.reuse ;  /* 0x000000093a097223 */ /* 0x140fe2000001003b */
[----:B------:R-:W-:-:S02]  /*2bb0*/  FFMA.FTZ R7, R58, R7, R59 ;  /* 0x000000073a077223 */ /* 0x000fc4000001003b */
[----:B------:R-:W-:Y:S01]  /*2bc0*/  FFMA.FTZ R5, R58, R5, R59 ;  /* 0x000000053a057223 */ /* 0x000fe2000001003b */
[-C--:B--2---:R-:W-:Y:S02]  /*2bd0*/  IADD3 R49, P4, R49, R32.reuse, RZ ;  /* 0x0000002031317210 */ /* 0x084fe40007f9e0ff */
[----:B---3--:R-:W-:-:S04]  /*2be0*/  IADD3 R51, P5, R51, R32, RZ ;  /* 0x0000002033337210 */ /* 0x008fc80007fbe0ff */
[----:B------:R-:W-:Y:S02]  /*2bf0*/  IADD3.X R61, RZ, R33, RZ, P5, !PT ;  /* 0x00000021ff3d7210 */ /* 0x000fe40002ffe4ff */
[-C--:B----4-:R-:W-:Y:S02]  /*2c00*/  IADD3 R44, P5, R44, R32.reuse, RZ ;  /* 0x000000202c2c7210 */ /* 0x090fe40007fbe0ff */
[----:B------:R-:W-:-:S04]  /*2c10*/  IADD3 R47, P6, R2, R32, RZ ;  /* 0x00000020022f7210 */ /* 0x000fc80007fde0ff */
[-C--:B------:R-:W-:Y:S02]  /*2c20*/  IADD3.X R2, RZ, R33.reuse, RZ, P6, !PT ;  /* 0x00000021ff027210 */ /* 0x080fe400037fe4ff */
[-C--:B------:R-:W-:Y:S01]  /*2c30*/  IADD3 R46, P3, R25, R32.reuse, RZ ;  /* 0x00000020192e7210 */ /* 0x080fe20007f7e0ff */
[----:B------:R-:W-:Y:S01]  /*2c40*/  HADD2.F32 R25, -RZ, R27.H0_H0 ;  /* 0x2000001bff197230 */ /* 0x000fe20000004100 */
[-C--:B------:R-:W-:Y:S02]  /*2c50*/  IADD3 R31, P2, R36, R32.reuse, RZ ;  /* 0x00000020241f7210 */ /* 0x080fe40007f5e0ff */
[-C--:B------:R-:W-:Y:S02]  /*2c60*/  IADD3.X R36, RZ, R33.reuse, RZ, P3, !PT ;  /* 0x00000021ff247210 */ /* 0x080fe40001ffe4ff */
[----:B-1----:R-:W-:Y:S02]  /*2c70*/  IADD3 R37, P3, R4, R32, RZ ;  /* 0x0000002004257210 */ /* 0x002fe40007f7e0ff */
[----:B------:R-:W-:-:S02]  /*2c80*/  IADD3.X R4, RZ, R33, RZ, P4, !PT ;  /* 0x00000021ff047210 */ /* 0x000fc400027fe4ff */
[-C--:B------:R-:W-:Y:S01]  /*2c90*/  IADD3 R43, P4, R6, R32.reuse, RZ ;  /* 0x00000020062b7210 */ /* 0x080fe20007f9e0ff */
[----:B------:R-:W-:Y:S01]  /*2ca0*/  HADD2.F32 R6, -RZ, R29.H1_H1 ;  /* 0x3000001dff067230 */ /* 0x000fe20000004100 */
[----:B------:R-:W-:Y:S01]  /*2cb0*/  IADD3 R32, P6, R8, R32, RZ ;  /* 0x0000002008207210 */ /* 0x000fe20007fde0ff */
[----:B------:R-:W-:Y:S02]  /*2cc0*/  HADD2.F32 R8, -RZ, R27.H1_H1 ;  /* 0x3000001bff087230 */ /* 0x000fe40000004100 */
[C---:B------:R-:W-:Y:S01]  /*2cd0*/  FMUL.FTZ R27, R45.reuse, R41 ;  /* 0x000000292d1b7220 */ /* 0x040fe20000410000 */
[----:B------:R-:W-:Y:S01]  /*2ce0*/  FMUL.FTZ R29, R45, R40 ;  /* 0x000000282d1d7220 */ /* 0x000fe20000410000 */
[----:B------:R-:W-:Y:S02]  /*2cf0*/  STL [R1+0x38], R6 ;  /* 0x0000380601007387 */ /* 0x000fe40000100800 */
[----:B------:R-:W-:Y:S01]  /*2d00*/  FFMA.FTZ R27, R27, R42, R25 ;  /* 0x0000002a1b1b7223 */ /* 0x000fe20000010019 */
[----:B------:R-:W-:Y:S01]  /*2d10*/  FFMA.FTZ R29, R29, R6, R8 ;  /* 0x000000061d1d7223 */ /* 0x000fe20000010008 */
[----:B------:R-:W-:Y:S01]  /*2d20*/  PRMT R40, R0, 0x7610, R40 ;  /* 0x0000761000287816 */ /* 0x000fe20000000028 */
[----:B------:R0:W-:Y:S03]  /*2d30*/  STL [R1+0x34], R8 ;  /* 0x0000340801007387 */ /* 0x0001e60000100800 */
[----:B------:R-:W-:-:S02]  /*2d40*/  F2FP.F16.F32.PACK_AB R27, R29, R27 ;  /* 0x0000001b1d1b723e */ /* 0x000fc400000000ff */
[----:B------:R-:W-:Y:S02]  /*2d50*/  PRMT R29, R0, 0x7632, R29 ;  /* 0x00007632001d7816 */ /* 0x000fe4000000001d */
[----:B------:R-:W-:Y:S01]  /*2d60*/  PRMT R0, R27, 0x7632, R0 ;  /* 0x000076321b007816 */ /* 0x000fe20000000000 */
[----:B0-----:R-:W2:Y:S04]  /*2d70*/  LDL.LU R8, [R1+0x15c] ;  /* 0x00015c0001087983 */ /* 0x001ea80000300800 */
[----:B------:R-:W3:Y:S01]  /*2d80*/  LDL.LU R6, [R1+0x158] ;  /* 0x0001580001067983 */ /* 0x000ee20000300800 */
[----:B------:R-:W-:-:S03]  /*2d90*/  FADD.FTZ R39, R39, -R30 ;  /* 0x8000001e27277221 */ /* 0x000fc60000010000 */
[----:B------:R-:W-:Y:S01]  /*2da0*/  STL [R1+0xb4], R22 ;  /* 0x0000b41601007387 */ /* 0x000fe20000100800 */
[----:B------:R-:W-:Y:S01]  /*2db0*/  FADD.FTZ R53, R53, -R30 ;  /* 0x8000001e35357221 */ /* 0x000fe20000010000 */
[C---:B------:R-:W-:Y:S02]  /*2dc0*/  FMUL.FTZ R39, R45.reuse, R39 ;  /* 0x000000272d277220 */ /* 0x040fe40000410000 */
[----:B------:R-:W-:Y:S04]  /*2dd0*/  STL [R1+0xb8], R21 ;  /* 0x0000b81501007387 */ /* 0x000fe80000100800 */
[----:B------:R0:W-:Y:S04]  /*2de0*/  STG.E.U16 desc[UR8][R34.64+0x6], R0 ;  /* 0x0000060022007986 */ /* 0x0001e8000c101508 */
[----:B------:R-:W-:Y:S04]  /*2df0*/  STL [R1+0xc0], R20 ;  /* 0x0000c01401007387 */ /* 0x000fe80000100800 */
[----:B------:R-:W-:Y:S01]  /*2e00*/  STL [R1+0xcc], R19 ;  /* 0x0000cc1301007387 */ /* 0x000fe20000100800 */
[----:B0-----:R-:W-:-:S03]  /*2e10*/  FMUL.FTZ R0, R45, R3 ;  /* 0x000000032d007220 */ /* 0x001fc60000410000 */
[----:B------:R-:W-:Y:S01]  /*2e20*/  STL [R1+0xdc], R18 ;  /* 0x0000dc1201007387 */ /* 0x000fe20000100800 */
[----:B------:R-:W-:-:S03]  /*2e30*/  FFMA.FTZ R3, R58, R39, R59 ;  /* 0x000000273a037223 */ /* 0x000fc6000001003b */
[----:B------:R0:W-:Y:S04]  /*2e40*/  STG.E.U16 desc[UR8][R34.64+0x2], R29 ;  /* 0x0000021d22007986 */ /* 0x0001e8000c101508 */
[----:B------:R-:W-:Y:S04]  /*2e50*/  STL [R1+0xe4], R17 ;  /* 0x0000e41101007387 */ /* 0x000fe80000100800 */
[----:B------:R-:W-:Y:S01]  /*2e60*/  STL [R1+0xe0], R16 ;  /* 0x0000e01001007387 */ /* 0x000fe20000100800 */
[----:B0-----:R-:W-:-:S03]  /*2e70*/  MOV R29, R25 ;  /* 0x00000019001d7202 */ /* 0x001fc60000000f00 */
[----:B------:R-:W-:Y:S01]  /*2e80*/  STL [R1+0xd8], R15 ;  /* 0x0000d80f01007387 */ /* 0x000fe20000100800 */
[----:B------:R-:W-:Y:S01]  /*2e90*/  FFMA.FTZ R25, R58, R0, R59 ;  /* 0x000000003a197223 */ /* 0x000fe2000001003b */
[----:B------:R-:W-:Y:S02]  /*2ea0*/  IADD3.X R0, RZ, R33, RZ, P6, !PT ;  /* 0x00000021ff007210 */ /* 0x000fe400037fe4ff */
[----:B------:R0:W-:Y:S04]  /*2eb0*/  STG.E.U16 desc[UR8][R34.64], R40 ;  /* 0x0000002822007986 */ /* 0x0001e8000c101508 */
[----:B------:R-:W-:Y:S04]  /*2ec0*/  STL [R1+0xd4], R13 ;  /* 0x0000d40d01007387 */ /* 0x000fe80000100800 */
[----:B------:R1:W-:Y:S01]  /*2ed0*/  STL [R1+0xd0], R11 ;  /* 0x0000d00b01007387 */ /* 0x0003e20000100800 */
[----:B0-----:R-:W-:-:S03]  /*2ee0*/  LEA R40, P6, R32, UR12, 0x1 ;  /* 0x0000000c20287c11 */ /* 0x001fc6000f8c08ff */
[----:B------:R0:W-:Y:S01]  /*2ef0*/  STL [R1+0xc8], R9 ;  /* 0x0000c80901007387 */ /* 0x0001e20000100800 */
[----:B------:R-:W-:-:S03]  /*2f00*/  LEA.HI.X R41, R32, UR13, R0, 0x1, P6 ;  /* 0x0000000d20297c11 */ /* 0x000fc6000b0f0c00 */
[----:B------:R-:W-:Y:S04]  /*2f10*/  STG.E.U16 desc[UR8][R34.64+0x4], R27 ;  /* 0x0000041b22007986 */ /* 0x000fe8000c101508 */
[----:B-1----:R-:W4:Y:S04]  /*2f20*/  LDL.LU R11, [R1+0x48] ;  /* 0x00004800010b7983 */ /* 0x002f280000300800 */
[----:B------:R-:W-:Y:S04]  /*2f30*/  STL [R1+0xc4], R7 ;  /* 0x0000c40701007387 */ /* 0x000fe80000100800 */
[----:B0-----:R-:W2:Y:S04]  /*2f40*/  LDL.LU R9, [R1+0x4c] ;  /* 0x00004c0001097983 */ /* 0x001ea80000300800 */
[----:B------:R-:W-:Y:S04]  /*2f50*/  STL [R1+0xbc], R5 ;  /* 0x0000bc0501007387 */ /* 0x000fe80000100800 */
[----:B------:R-:W-:Y:S04]  /*2f60*/  STL [R1+0xfc], R25 ;  /* 0x0000fc1901007387 */ /* 0x000fe80000100800 */
[----:B------:R0:W-:Y:S04]  /*2f70*/  STL [R1+0x13c], R40 ;  /* 0x00013c2801007387 */ /* 0x0001e80000100800 */
[----:B0-----:R-:W3:Y:S04]  /*2f80*/  LDL.LU R40, [R1+0x34] ;  /* 0x0000340001287983 */ /* 0x001ee80000300800 */
[----:B------:R0:W-:Y:S04]  /*2f90*/  STL [R1+0x138], R41 ;  /* 0x0001382901007387 */ /* 0x0001e80000100800 */
[----:B0-----:R-:W3:Y:S01]  /*2fa0*/  LDL.LU R41, [R1+0x38] ;  /* 0x0000380001297983 */ /* 0x001ee20000300800 */
[----:B------:R-:W-:-:S04]  /*2fb0*/  LEA R34, P6, R51, UR12, 0x1 ;  /* 0x0000000c33227c11 */ /* 0x000fc8000f8c08ff */
[----:B------:R-:W-:Y:S01]  /*2fc0*/  LEA.HI.X R35, R51, UR13, R61, 0x1, P6 ;  /* 0x0000000d33237c11 */ /* 0x000fe2000b0f0c3d */
[----:B------:R-:W-:Y:S01]  /*2fd0*/  STL [R1+0x128], R34 ;  /* 0x0001282201007387 */ /* 0x000fe20000100800 */
[C---:B------:R-:W-:Y:S01]  /*2fe0*/  LEA R20, P6, R49.reuse, UR12, 0x1 ;  /* 0x0000000c31147c11 */ /* 0x040fe2000f8c08ff */
[--C-:B------:R-:W-:Y:S01]  /*2ff0*/  FADD.FTZ R0, R38, -R30.reuse ;  /* 0x8000001e26007221 */ /* 0x100fe20000010000 */
[----:B------:R-:W-:Y:S01]  /*3000*/  FADD.FTZ R5, R54, -R30 ;  /* 0x8000001e36057221 */ /* 0x000fe20000010000 */
[----:B------:R0:W-:Y:S01]  /*3010*/  STL [R1+0x140], R34 ;  /* 0x0001402201007387 */ /* 0x0001e20000100800 */
[----:B------:R-:W-:Y:S02]  /*3020*/  LEA.HI.X R21, R49, UR13, R4, 0x1, P6 ;  /* 0x0000000d31157c11 */ /* 0x000fe4000b0f0c04 */
[C---:B------:R-:W-:Y:S01]  /*3030*/  LEA R18, P6, R47.reuse, UR12, 0x1 ;  /* 0x0000000c2f127c11 */ /* 0x040fe2000f8c08ff */
[----:B------:R1:W-:Y:S03]  /*3040*/  STL [R1+0x124], R35 ;  /* 0x0001242301007387 */ /* 0x0003e60000100800 */
[----:B------:R-:W-:Y:S01]  /*3050*/  LEA.HI.X R19, R47, UR13, R2, 0x1, P6 ;  /* 0x0000000d2f137c11 */ /* 0x000fe2000b0f0c02 */
[----:B------:R-:W3:Y:S01]  /*3060*/  LDL.LU R4, [R1+0x154] ;  /* 0x0001540001047983 */ /* 0x000ee20000300800 */
[C---:B------:R-:W-:Y:S01]  /*3070*/  LEA R16, P6, R46.reuse, UR12, 0x1 ;  /* 0x0000000c2e107c11 */ /* 0x040fe2000f8c08ff */
[C---:B------:R-:W-:Y:S01]  /*3080*/  FMUL.FTZ R0, R45.reuse, R0 ;  /* 0x000000002d007220 */ /* 0x040fe20000410000 */
[----:B0-----:R-:W-:Y:S01]  /*3090*/  MOV R34, R29 ;  /* 0x0000001d00227202 */ /* 0x001fe20000000f00 */
[----:B------:R-:W-:Y:S01]  /*30a0*/  STL [R1+0x120], R20 ;  /* 0x0001201401007387 */ /* 0x000fe20000100800 */
[----:B------:R-:W-:Y:S01]  /*30b0*/  LEA.HI.X R17, R46, UR13, R36, 0x1, P6 ;  /* 0x0000000d2e117c11 */ /* 0x000fe2000b0f0c24 */
[C---:B------:R-:W-:Y:S01]  /*30c0*/  FMUL.FTZ R5, R45.reuse, R5 ;  /* 0x000000052d057220 */ /* 0x040fe20000410000 */
[----:B-1----:R-:W-:Y:S01]  /*30d0*/  MOV R35, R42 ;  /* 0x0000002a00237202 */ /* 0x002fe20000000f00 */
[----:B------:R0:W-:Y:S01]  /*30e0*/  STL [R1+0x11c], R21 ;  /* 0x00011c1501007387 */ /* 0x0001e20000100800 */
[----:B------:R-:W-:Y:S01]  /*30f0*/  LEA R38, P6, R24, UR12, 0x1 ;  /* 0x0000000c18267c11 */ /* 0x000fe2000f8c08ff */
[----:B------:R-:W-:-:S02]  /*3100*/  FMUL.FTZ R7, R45, R53 ;  /* 0x000000352d077220 */ /* 0x000fc40000410000 */
[----:B------:R-:W3:Y:S01]  /*3110*/  LDL.LU R2, [R1+0x150] ;  /* 0x0001500001027983 */ /* 0x000ee20000300800 */
[----:B------:R-:W-:Y:S01]  /*3120*/  FFMA.FTZ R0, R35, R0, R34 ;  /* 0x0000000023007223 */ /* 0x000fe20000010022 */
[----:B------:R-:W-:Y:S02]  /*3130*/  FFMA.FTZ R7, R28, R7, R26 ;  /* 0x000000071c077223 */ /* 0x000fe4000001001a */
[----:B------:R-:W-:Y:S04]  /*3140*/  STL [R1+0x12c], R18 ;  /* 0x00012c1201007387 */ /* 0x000fe80000100800 */
[----:B------:R-:W-:Y:S04]  /*3150*/  STL [R1+0x144], R18 ;  /* 0x0001441201007387 */ /* 0x000fe80000100800 */
[----:B------:R-:W-:Y:S04]  /*3160*/  STL [R1+0x118], R19 ;  /* 0x0001181301007387 */ /* 0x000fe80000100800 */
[----:B------:R-:W-:Y:S01]  /*3170*/  STL [R1+0x130], R16 ;  /* 0x0001301001007387 */ /* 0x000fe20000100800 */
[----:B------:R-:W-:-:S03]  /*3180*/  F2FP.F16.F32.PACK_AB R3, R7, R3 ;  /* 0x000000030703723e */ /* 0x000fc600000000ff */
[----:B------:R-:W-:Y:S01]  /*3190*/  STL [R1+0x114], R17 ;  /* 0x0001141101007387 */ /* 0x000fe20000100800 */
[----:B------:R-:W-:-:S03]  /*31a0*/  IADD3.X R7, RZ, R33, RZ, P5, !PT ;  /* 0x00000021ff077210 */ /* 0x000fc60002ffe4ff */
[----:B------:R-:W-:Y:S01]  /*31b0*/  STL [R1+0x108], R38 ;  /* 0x0001082601007387 */ /* 0x000fe20000100800 */
[----:B------:R-:W-:Y:S01]  /*31c0*/  FADD.FTZ R50, R50, -R30 ;  /* 0x8000001e32327221 */ /* 0x000fe20000010000 */
[----:B------:R-:W-:-:S03]  /*31d0*/  LEA R42, P5, R43, UR12, 0x1 ;  /* 0x0000000c2b2a7c11 */ /* 0x000fc6000f8a08ff */
[----:B------:R-:W-:Y:S01]  /*31e0*/  FMUL.FTZ R50, R45, R50 ;  /* 0x000000322d327220 */ /* 0x000fe20000410000 */
[----:B----4-:R-:W-:Y:S02]  /*31f0*/  LEA.HI.X R39, R24, UR13, R11, 0x1, P6 ;  /* 0x0000000d18277c11 */ /* 0x010fe4000b0f0c0b */
[----:B------:R-:W-:-:S03]  /*3200*/  LEA R22, P6, R23, UR12, 0x1 ;  /* 0x0000000c17167c11 */ /* 0x000fc6000f8c08ff */
[----:B------:R-:W-:Y:S01]  /*3210*/  STL [R1+0x104], R39 ;  /* 0x0001042701007387 */ /* 0x000fe20000100800 */
[----:B--2---:R-:W-:-:S03]  /*3220*/  LEA.HI.X R23, R23, UR13, R9, 0x1, P6 ;  /* 0x0000000d17177c11 */ /* 0x004fc6000b0f0c09 */
[----:B------:R-:W2:Y:S04]  /*3230*/  LDL.LU R53, [R1+0xb0] ;  /* 0x0000b00001357983 */ /* 0x000ea80000300800 */
[----:B------:R-:W4:Y:S04]  /*3240*/  LDL.LU R51, [R1+0xac] ;  /* 0x0000ac0001337983 */ /* 0x000f280000300800 */
[----:B------:R-:W2:Y:S04]  /*3250*/  LDL.LU R32, [R1+0xa8] ;  /* 0x0000a80001207983 */ /* 0x000ea80000300800 */
[----:B------:R-:W4:Y:S04]  /*3260*/  LDL.LU R49, [R1+0xa4] ;  /* 0x0000a40001317983 */ /* 0x000f280000300800 */
[----:B0-----:R-:W4:Y:S04]  /*3270*/  LDL.LU R21, [R1+0xa0] ;  /* 0x0000a00001157983 */ /* 0x001f280000300800 */
[----:B------:R-:W-:Y:S01]  /*3280*/  STL [R1+0x10c], R22 ;  /* 0x00010c1601007387 */ /* 0x000fe20000100800 */
[----:B---3--:R-:W-:-:S05]  /*3290*/  FFMA.FTZ R5, R41, R5, R40 ;  /* 0x0000000529057223 */ /* 0x008fca0000010028 */
[----:B------:R-:W-:Y:S02]  /*32a0*/  F2FP.F16.F32.PACK_AB R0, R5, R0 ;  /* 0x000000000500723e */ /* 0x000fe400000000ff */
[----:B------:R-:W-:Y:S02]  /*32b0*/  IADD3.X R5, RZ, R33, RZ, P4, !PT ;  /* 0x00000021ff057210 */ /* 0x000fe400027fe4ff */
[C---:B------:R-:W-:Y:S01]  /*32c0*/  LEA R46, P4, R44.reuse, UR12, 0x1 ;  /* 0x0000000c2c2e7c11 */ /* 0x040fe2000f8808ff */
[----:B------:R-:W-:Y:S01]  /*32d0*/  STL [R1+0x100], R23 ;  /* 0x0001001701007387 */ /* 0x000fe20000100800 */
[----:B------:R-:W-:Y:S02]  /*32e0*/  LEA.HI.X R43, R43, UR13, R5, 0x1, P5 ;  /* 0x0000000d2b2b7c11 */ /* 0x000fe4000a8f0c05 */
[----:B------:R-:W-:Y:S01]  /*32f0*/  LEA.HI.X R47, R44, UR13, R7, 0x1, P4 ;  /* 0x0000000d2c2f7c11 */ /* 0x000fe2000a0f0c07 */
[----:B------:R-:W-:Y:S04]  /*3300*/  STL [R1+0x148], R3 ;  /* 0x0001480301007387 */ /* 0x000fe80000100800 */
[----:B------:R0:W-:Y:S04]  /*3310*/  STL [R1+0x14c], R0 ;  /* 0x00014c0001007387 */ /* 0x0001e80000100800 */
[----:B------:R-:W-:Y:S04]  /*3320*/  STL [R1+0x134], R47 ;  /* 0x0001342f01007387 */ /* 0x000fe80000100800 */
[----:B------:R-:W-:Y:S01]  /*3330*/  STL [R1+0x110], R43 ;  /* 0x0001102b01007387 */ /* 0x000fe20000100800 */
[----:B0-----:R-:W-:-:S03]  /*3340*/  FFMA.FTZ R0, R28, R50, R26 ;  /* 0x000000321c007223 */ /* 0x001fc6000001001a */
[----:B------:R-:W3:Y:S04]  /*3350*/  LDL.LU R29, [R1+0x9c] ;  /* 0x00009c00011d7983 */ /* 0x000ee80000300800 */
[----:B------:R-:W3:Y:S04]  /*3360*/  LDL.LU R24, [R1+0x98] ;  /* 0x0000980001187983 */ /* 0x000ee80000300800 */
[----:B------:R0:W-:Y:S04]  /*3370*/  STL [R1+0x78], R0 ;  /* 0x0000780001007387 */ /* 0x0001e80000100800 */
[----:B------:R-:W3:Y:S04]  /*3380*/  LDL.LU R18, [R1+0x94] ;  /* 0x0000940001127983 */ /* 0x000ee80000300800 */
[----:B------:R-:W3:Y:S04]  /*3390*/  LDL.LU R13, [R1+0x90] ;  /* 0x00009000010d7983 */ /* 0x000ee80000300800 */
[----:B------:R-:W3:Y:S01]  /*33a0*/  LDL.LU R16, [R1+0x8c] ;  /* 0x00008c0001107983 */ /* 0x000ee20000300800 */
[--C-:B------:R-:W-:Y:S01]  /*33b0*/  FADD.FTZ R48, R48, -R30.reuse ;  /* 0x8000001e30307221 */ /* 0x100fe20000010000 */
[--C-:B------:R-:W-:Y:S01]  /*33c0*/  FADD.FTZ R6, R6, -R30.reuse ;  /* 0x8000001e06067221 */ /* 0x100fe20000010000 */
[----:B------:R-:W-:Y:S01]  /*33d0*/  FADD.FTZ R8, R8, -R30 ;  /* 0x8000001e08087221 */ /* 0x000fe20000010000 */
[----:B------:R-:W3:Y:S01]  /*33e0*/  LDL.LU R11, [R1+0x88] ;  /* 0x00008800010b7983 */ /* 0x000ee20000300800 */
[C---:B------:R-:W-:Y:S01]  /*33f0*/  FMUL.FTZ R48, R45.reuse, R48 ;  /* 0x000000302d307220 */ /* 0x040fe20000410000 */
[----:B------:R-:W-:-:S03]  /*3400*/  FMUL.FTZ R6, R45, R6 ;  /* 0x000000062d067220 */ /* 0x000fc60000410000 */
[----:B0-----:R-:W-:Y:S01]  /*3410*/  FFMA.FTZ R0, R28, R48, R26 ;  /* 0x000000301c007223 */ /* 0x001fe2000001001a */
[----:B------:R-:W-:-:S04]  /*3420*/  FMUL.FTZ R8, R45, R8 ;  /* 0x000000082d087220 */ /* 0x000fc80000410000 */
[----:B------:R0:W-:Y:S01]  /*3430*/  STL [R1+0x60], R0 ;  /* 0x0000600001007387 */ /* 0x0001e20000100800 */
[----:B------:R-:W-:-:S03]  /*3440*/  FFMA.FTZ R23, R28, R8, R26 ;  /* 0x000000081c177223 */ /* 0x000fc6000001001a */
[----:B------:R-:W3:Y:S01]  /*3450*/  LDL.LU R9, [R1+0x84] ;  /* 0x0000840001097983 */ /* 0x000ee20000300800 */
[----:B------:R-:W-:-:S03]  /*3460*/  FADD.FTZ R55, R55, -R30 ;  /* 0x8000001e37377221 */ /* 0x000fc60000010000 */
[----:B------:R-:W3:Y:S01]  /*3470*/  LDL.LU R8, [R1+0x80] ;  /* 0x0000800001087983 */ /* 0x000ee20000300800 */
[----:B0-----:R-:W-:-:S03]  /*3480*/  FFMA.FTZ R0, R28, R6, R26 ;  /* 0x000000061c007223 */ /* 0x001fc6000001001a */
[----:B------:R-:W3:Y:S01]  /*3490*/  LDL.LU R7, [R1+0x7c] ;  /* 0x00007c0001077983 */ /* 0x000ee20000300800 */
[----:B------:R-:W-:-:S03]  /*34a0*/  FADD.FTZ R52, R52, -R30 ;  /* 0x8000001e34347221 */ /* 0x000fc60000010000 */
[----:B------:R0:W-:Y:S01]  /*34b0*/  STL [R1+0x4c], R0 ;  /* 0x00004c0001007387 */ /* 0x0001e20000100800 */
[----:B------:R-:W-:-:S03]  /*34c0*/  FMUL.FTZ R55, R45, R55 ;  /* 0x000000372d377220 */ /* 0x000fc60000410000 */
[----:B------:R-:W3:Y:S01]  /*34d0*/  LDL.LU R5, [R1+0x74] ;  /* 0x0000740001057983 */ /* 0x000ee20000300800 */
[----:B------:R-:W-:Y:S01]  /*34e0*/  FMUL.FTZ R52, R45, R52 ;  /* 0x000000342d347220 */ /* 0x000fe20000410000 */
[----:B------:R-:W-:-:S03]  /*34f0*/  FFMA.FTZ R17, R28, R55, R26 ;  /* 0x000000371c117223 */ /* 0x000fc6000001001a */
[----:B------:R-:W-:Y:S01]  /*3500*/  FFMA.FTZ R43, R28, R52, R26 ;  /* 0x000000341c2b7223 */ /* 0x000fe2000001001a */
[--C-:B--2---:R-:W-:Y:S02]  /*3510*/  FADD.FTZ R61, R32, -R30.reuse ;  /* 0x8000001e203d7221 */ /* 0x104fe40000010000 */
[----:B------:R-:W2:Y:S01]  /*3520*/  LDL.LU R32, [R1+0x18] ;  /* 0x0000180001207983 */ /* 0x000ea20000300800 */
[----:B----4-:R-:W-:-:S03]  /*3530*/  FADD.FTZ R59, R21, -R30 ;  /* 0x8000001e153b7221 */ /* 0x010fc60000010000 */
[----:B------:R-:W4:Y:S01]  /*3540*/  LDL.LU R21, [R1+0x24] ;  /* 0x0000240001157983 */ /* 0x000f220000300800 */
[----:B---3--:R-:W-:-:S03]  /*3550*/  FADD.FTZ R55, R13, -R30 ;  /* 0x8000001e0d377221 */ /* 0x008fc60000010000 */
[----:B------:R-:W3:Y:S01]  /*3560*/  LDL.LU R13, [R1+0x70] ;  /* 0x00007000010d7983 */ /* 0x000ee20000300800 */
[----:B------:R-:W-:-:S03]  /*3570*/  FADD.FTZ R52, R16, -R30 ;  /* 0x8000001e10347221 */ /* 0x000fc60000010000 */
[----:B------:R-:W2:Y:S01]  /*3580*/  LDL.LU R16, [R1+0x6c] ;  /* 0x00006c0001107983 */ /* 0x000ea20000300800 */
        /* <DEDUP_REMOVED lines=24> */
[----:B------:R-:W-:Y:S01]  /*3710*/  IADD3.X R2, RZ, R33, RZ, P3, !PT ;  /* 0x00000021ff027210 */ /* 0x000fe20001ffe4ff */
[--C-:B------:R-:W-:Y:S01]  /*3720*/  FADD.FTZ R3, R53, -R30.reuse ;  /* 0x8000001e35037221 */ /* 0x100fe20000010000 */
[----:B------:R-:W-:Y:S01]  /*3730*/  LEA R26, P3, R37, UR12, 0x1 ;  /* 0x0000000c251a7c11 */ /* 0x000fe2000f8608ff */
[--C-:B------:R-:W-:Y:S01]  /*3740*/  FADD.FTZ R53, R11, -R30.reuse ;  /* 0x8000001e0b357221 */ /* 0x100fe20000010000 */
[----:B------:R-:W-:Y:S01]  /*3750*/  FADD.FTZ R50, R9, -R30 ;  /* 0x8000001e09327221 */ /* 0x000fe20000010000 */
[----:B------:R-:W4:Y:S01]  /*3760*/  LDL.LU R11, [R1+0x68] ;  /* 0x00006800010b7983 */ /* 0x000f220000300800 */
[----:B------:R-:W-:Y:S01]  /*3770*/  LEA.HI.X R27, R37, UR13, R2, 0x1, P3 ;  /* 0x0000000d251b7c11 */ /* 0x000fe200098f0c02 */
[----:B0-----:R-:W-:-:S02]  /*3780*/  FADD.FTZ R0, R51, -R30 ;  /* 0x8000001e33007221 */ /* 0x001fc40000010000 */
[----:B------:R-:W4:Y:S01]  /*3790*/  LDL.LU R12, [R1+0x64] ;  /* 0x00006400010c7983 */ /* 0x000f220000300800 */
[----:B------:R-:W-:Y:S01]  /*37a0*/  IADD3.X R4, RZ, R33, RZ, P2, !PT ;  /* 0x00000021ff047210 */ /* 0x000fe200017fe4ff */
[--C-:B------:R-:W-:Y:S02]  /*37b0*/  FADD.FTZ R37, R7, -R30.reuse ;  /* 0x8000001e07257221 */ /* 0x100fe40000010000 */
[----:B------:R-:W4:Y:S01]  /*37c0*/  LDL.LU R9, [R1+0x5c] ;  /* 0x00005c0001097983 */ /* 0x000f220000300800 */
[----:B------:R-:W-:Y:S01]  /*37d0*/  LEA R14, P2, R31, UR12, 0x1 ;  /* 0x0000000c1f0e7c11 */ /* 0x000fe2000f8408ff */
[--C-:B------:R-:W-:Y:S02]  /*37e0*/  FADD.FTZ R51, R8, -R30.reuse ;  /* 0x8000001e08337221 */ /* 0x100fe40000010000 */
[----:B------:R-:W4:Y:S01]  /*37f0*/  LDL.LU R10, [R1+0x44] ;  /* 0x00004400010a7983 */ /* 0x000f220000300800 */
[----:B------:R-:W-:-:S03]  /*3800*/  FADD.FTZ R44, R5, -R30 ;  /* 0x8000001e052c7221 */ /* 0x000fc60000010000 */
[----:B------:R-:W4:Y:S01]  /*3810*/  LDL.LU R7, [R1+0x40] ;  /* 0x0000400001077983 */ /* 0x000f220000300800 */
[----:B------:R-:W-:-:S03]  /*3820*/  LEA.HI.X R15, R31, UR13, R4, 0x1, P2 ;  /* 0x0000000d1f0f7c11 */ /* 0x000fc600090f0c04 */
[----:B------:R-:W4:Y:S04]  /*3830*/  LDL.LU R8, [R1+0x3c] ;  /* 0x00003c0001087983 */ /* 0x000f280000300800 */
[----:B------:R-:W4:Y:S04]  /*3840*/  LDL.LU R5, [R1+0x30] ;  /* 0x0000300001057983 */ /* 0x000f280000300800 */
[----:B------:R-:W4:Y:S04]  /*3850*/  LDL.LU R6, [R1+0x2c] ;  /* 0x00002c0001067983 */ /* 0x000f280000300800 */
[----:B------:R-:W4:Y:S04]  /*3860*/  LDL.LU R2, [R1+0x28] ;  /* 0x0000280001027983 */ /* 0x000f280000300800 */
[----:B------:R-:W4:Y:S04]  /*3870*/  LDL.LU R4, [R1+0x20] ;  /* 0x0000200001047983 */ /* 0x000f280000300800 */
[----:B------:R-:W4:Y:S01]  /*3880*/  LDL.LU R28, [R1+0x14] ;  /* 0x00001400011c7983 */ /* 0x000f220000300800 */
[--C-:B------:R-:W-:Y:S01]  /*3890*/  FADD.FTZ R58, R49, -R30.reuse ;  /* 0x8000001e313a7221 */ /* 0x100fe20000010000 */
[----:B------:R-:W-:-:S02]  /*38a0*/  FADD.FTZ R57, R24, -R30 ;  /* 0x8000001e18397221 */ /* 0x000fc40000010000 */
[----:B------:R-:W4:Y:S04]  /*38b0*/  LDL.LU R48, [R1+0x8] ;  /* 0x0000080001307983 */ /* 0x000f280000300800 */
[----:B------:R-:W4:Y:S01]  /*38c0*/  LDL.LU R49, [R1+0xe8] ;  /* 0x0000e80001317983 */ /* 0x000f220000300800 */
[--C-:B------:R-:W-:Y:S01]  /*38d0*/  FADD.FTZ R54, R18, -R30.reuse ;  /* 0x8000001e12367221 */ /* 0x100fe20000010000 */
[--C-:B--2---:R-:W-:Y:S02]  /*38e0*/  FADD.FTZ R24, R16, -R30.reuse ;  /* 0x8000001e10187221 */ /* 0x104fe40000010000 */
[----:B------:R-:W2:Y:S04]  /*38f0*/  LDL.LU R16, [R1+0x10] ;  /* 0x0000100001107983 */ /* 0x000ea80000300800 */
[----:B------:R-:W2:Y:S01]  /*3900*/  LDL.LU R18, [R1+0xec] ;  /* 0x0000ec0001127983 */ /* 0x000ea20000300800 */
[--C-:B------:R-:W-:Y:S01]  /*3910*/  FADD.FTZ R56, R29, -R30.reuse ;  /* 0x8000001e1d387221 */ /* 0x100fe20000010000 */
[--C-:B---3--:R-:W-:Y:S01]  /*3920*/  FADD.FTZ R13, R13, -R30.reuse ;  /* 0x8000001e0d0d7221 */ /* 0x108fe20000010000 */
[----:B------:R-:W-:Y:S01]  /*3930*/  IADD3.X R31, RZ, R33, RZ, P1, !PT ;  /* 0x00000021ff1f7210 */ /* 0x000fe20000ffe4ff */
[----:B------:R-:W-:Y:S01]  /*3940*/  FMUL.FTZ R0, R45, R0 ;  /* 0x000000002d007220 */ /* 0x000fe20000410000 */
[--C-:B----4-:R-:W-:Y:S01]  /*3950*/  FADD.FTZ R11, R11, -R30.reuse ;  /* 0x8000001e0b0b7221 */ /* 0x110fe20000010000 */
        /* <DEDUP_REMOVED lines=10> */
[----:B------:R-:W-:-:S02]  /*3a00*/  LEA R30, P1, R32, UR12, 0x1 ;  /* 0x0000000c201e7c11 */ /* 0x000fc4000f8208ff */
[----:B------:R-:W-:Y:S02]  /*3a10*/  LEA R28, P2, R48, UR12, 0x1 ;  /* 0x0000000c301c7c11 */ /* 0x000fe4000f8408ff */
[----:B------:R-:W-:Y:S02]  /*3a20*/  LEA.HI.X R31, R32, UR13, R31, 0x1, P1 ;  /* 0x0000000d201f7c11 */ /* 0x000fe400088f0c1f */
[----:B------:R-:W-:Y:S02]  /*3a30*/  LEA.HI.X R29, R48, UR13, R49, 0x1, P2 ;  /* 0x0000000d301d7c11 */ /* 0x000fe400090f0c31 */
[----:B------:R-:W-:Y:S02]  /*3a40*/  IADD3.X R49, RZ, R33, RZ, P0, !PT ;  /* 0x00000021ff317210 */ /* 0x000fe400007fe4ff */
[----:B------:R-:W-:Y:S01]  /*3a50*/  LEA R48, P0, R21, UR12, 0x1 ;  /* 0x0000000c15307c11 */ /* 0x000fe2000f8008ff */
[----:B------:R-:W-:-:S03]  /*3a60*/  FMUL.FTZ R61, R45, R61 ;  /* 0x0000003d2d3d7220 */ /* 0x000fc60000410000 */
[----:B------:R-:W-:Y:S01]  /*3a70*/  LEA.HI.X R49, R21, UR13, R49, 0x1, P0 ;  /* 0x0000000d15317c11 */ /* 0x000fe200080f0c31 */
[C---:B------:R-:W-:Y:S01]  /*3a80*/  FMUL.FTZ R21, R45.reuse, R58 ;  /* 0x0000003a2d157220 */ /* 0x040fe20000410000 */
[C---:B------:R-:W-:Y:S01]  /*3a90*/  FMUL.FTZ R58, R45.reuse, R59 ;  /* 0x0000003b2d3a7220 */ /* 0x040fe20000410000 */
[----:B------:R-:W-:Y:S01]  /*3aa0*/  FMUL.FTZ R4, R45, R4 ;  /* 0x000000042d047220 */ /* 0x000fe20000410000 */
[----:B--2---:R-:W-:-:S04]  /*3ab0*/  LEA R32, P1, R16, UR12, 0x1 ;  /* 0x0000000c10207c11 */ /* 0x004fc8000f8208ff */
[----:B------:R-:W-:Y:S01]  /*3ac0*/  LEA.HI.X R33, R16, UR13, R18, 0x1, P1 ;  /* 0x0000000d10217c11 */ /* 0x000fe200088f0c12 */
[C---:B------:R-:W-:Y:S01]  /*3ad0*/  FMUL.FTZ R16, R45.reuse, R3 ;  /* 0x000000032d107220 */ /* 0x040fe20000410000 */
[C---:B------:R-:W-:Y:S01]  /*3ae0*/  FMUL.FTZ R3, R45.reuse, R56 ;  /* 0x000000382d037220 */ /* 0x040fe20000410000 */
[C---:B------:R-:W-:Y:S01]  /*3af0*/  FMUL.FTZ R56, R45.reuse, R57 ;  /* 0x000000392d387220 */ /* 0x040fe20000410000 */
[----:B------:R-:W-:Y:S01]  /*3b00*/  MOV R57, R0 ;  /* 0x0000000000397202 */ /* 0x000fe20000000f00 */
[C---:B------:R-:W-:Y:S01]  /*3b10*/  FMUL.FTZ R0, R45.reuse, R54 ;  /* 0x000000362d007220 */ /* 0x040fe20000410000 */
[C---:B------:R-:W-:Y:S01]  /*3b20*/  FMUL.FTZ R54, R45.reuse, R55 ;  /* 0x000000372d367220 */ /* 0x040fe20000410000 */
[----:B------:R-:W-:Y:S01]  /*3b30*/  MOV R55, R3 ;  /* 0x0000000300377202 */ /* 0x000fe20000000f00 */
[C---:B------:R-:W-:Y:S01]  /*3b40*/  FMUL.FTZ R3, R45.reuse, R52 ;  /* 0x000000342d037220 */ /* 0x040fe20000410000 */
[C---:B------:R-:W-:Y:S01]  /*3b50*/  FMUL.FTZ R18, R45.reuse, R50 ;  /* 0x000000322d127220 */ /* 0x040fe20000410000 */
[C---:B------:R-:W-:Y:S01]  /*3b60*/  FMUL.FTZ R52, R45.reuse, R53 ;  /* 0x000000352d347220 */ /* 0x040fe20000410000 */
[----:B------:R-:W-:Y:S01]  /*3b70*/  FMUL.FTZ R50, R45, R51 ;  /* 0x000000332d327220 */ /* 0x000fe20000410000 */
[----:B------:R-:W-:-:S02]  /*3b80*/  MOV R53, R35 ;  /* 0x0000002300357202 */ /* 0x000fc40000000f00 */
[----:B------:R-:W-:Y:S01]  /*3b90*/  MOV R51, R34 ;  /* 0x0000002200337202 */ /* 0x000fe20000000f00 */
[C---:B------:R-:W-:Y:S01]  /*3ba0*/  FMUL.FTZ R34, R45.reuse, R37 ;  /* 0x000000252d227220 */ /* 0x040fe20000410000 */
[----:B------:R-:W-:-:S03]  /*3bb0*/  FMUL.FTZ R37, R45, R44 ;  /* 0x0000002c2d257220 */ /* 0x000fc60000410000 */
[C-C-:B------:R-:W-:Y:S01]  /*3bc0*/  FFMA.FTZ R59, R53.reuse, R61, R51.reuse ;  /* 0x0000003d353b7223 */ /* 0x140fe20000010033 */
[----:B------:R-:W-:Y:S01]  /*3bd0*/  MOV R61, R57 ;  /* 0x00000039003d7202 */ /* 0x000fe20000000f00 */
[--C-:B------:R-:W-:Y:S01]  /*3be0*/  FFMA.FTZ R57, R53, R58, R51.reuse ;  /* 0x0000003a35397223 */ /* 0x100fe20000010033 */
[C---:B------:R-:W-:Y:S01]  /*3bf0*/  FMUL.FTZ R44, R45.reuse, R13 ;  /* 0x0000000d2d2c7220 */ /* 0x040fe20000410000 */
[----:B------:R-:W-:Y:S01]  /*3c00*/  MOV R58, R55 ;  /* 0x00000037003a7202 */ /* 0x000fe20000000f00 */
[----:B------:R-:W-:Y:S01]  /*3c10*/  FMUL.FTZ R13, R45, R24 ;  /* 0x000000182d0d7220 */ /* 0x000fe20000410000 */
[--C-:B------:R-:W-:Y:S01]  /*3c20*/  FFMA.FTZ R55, R53, R56, R51.reuse ;  /* 0x0000003835377223 */ /* 0x100fe20000010033 */
[C---:B------:R-:W-:Y:S01]  /*3c30*/  FMUL.FTZ R24, R45.reuse, R11 ;  /* 0x0000000b2d187220 */ /* 0x040fe20000410000 */
[----:B------:R-:W-:Y:S01]  /*3c40*/  MOV R56, R53 ;  /* 0x0000003500387202 */ /* 0x000fe20000000f00 */
[C---:B------:R-:W-:Y:S01]  /*3c50*/  FMUL.FTZ R11, R45.reuse, R12 ;  /* 0x0000000c2d0b7220 */ /* 0x040fe20000410000 */
[C---:B------:R-:W-:Y:S01]  /*3c60*/  FMUL.FTZ R12, R45.reuse, R9 ;  /* 0x000000092d0c7220 */ /* 0x040fe20000410000 */
[C---:B------:R-:W-:Y:S01]  /*3c70*/  FMUL.FTZ R9, R45.reuse, R10 ;  /* 0x0000000a2d097220 */ /* 0x040fe20000410000 */
[----:B------:R-:W-:Y:S01]  /*3c80*/  FMUL.FTZ R10, R45, R7 ;  /* 0x000000072d0a7220 */ /* 0x000fe20000410000 */
[--C-:B------:R-:W-:Y:S01]  /*3c90*/  FFMA.FTZ R35, R53, R16, R51.reuse ;  /* 0x0000001035237223 */ /* 0x100fe20000010033 */
[C---:B------:R-:W-:Y:S01]  /*3ca0*/  FMUL.FTZ R7, R45.reuse, R8 ;  /* 0x000000082d077220 */ /* 0x040fe20000410000 */
[C---:B------:R-:W-:Y:S01]  /*3cb0*/  FFMA.FTZ R53, R56.reuse, R54, R51 ;  /* 0x0000003638357223 */ /* 0x040fe20000010033 */
[C---:B------:R-:W-:Y:S01]  /*3cc0*/  FMUL.FTZ R8, R45.reuse, R5 ;  /* 0x000000052d087220 */ /* 0x040fe20000410000 */
[----:B------:R-:W-:Y:S01]  /*3cd0*/  MOV R54, R51 ;  /* 0x0000003300367202 */ /* 0x000fe20000000f00 */
[C---:B------:R-:W-:Y:S01]  /*3ce0*/  FMUL.FTZ R5, R45.reuse, R6 ;  /* 0x000000062d057220 */ /* 0x040fe20000410000 */
[C---:B------:R-:W-:Y:S01]  /*3cf0*/  FMUL.FTZ R6, R45.reuse, R2 ;  /* 0x000000022d067220 */ /* 0x040fe20000410000 */
[----:B------:R-:W-:Y:S01]  /*3d00*/  FMUL.FTZ R2, R45, R60 ;  /* 0x0000003c2d027220 */ /* 0x000fe20000410000 */
[----:B------:R-:W-:Y:S01]  /*3d10*/  MOV R60, R21 ;  /* 0x00000015003c7202 */ /* 0x000fe20000000f00 */
[----:B------:R-:W2:Y:S01]  /*3d20*/  LDL.LU R16, [R1+0xb4] ;  /* 0x0000b40001107983 */ /* 0x000ea20000300800 */
        /* <DEDUP_REMOVED lines=9> */
[----:B------:R-:W3:Y:S01]  /*3dc0*/  LDL.LU R21, [R1+0xb8] ;  /* 0x0000b80001157983 */ /* 0x000ee20000300800 */
[C-C-:B------:R-:W-:Y:S01]  /*3dd0*/  FFMA.FTZ R56, R41.reuse, R0, R40.reuse ;  /* 0x0000000029387223 */ /* 0x140fe20000010028 */
[C-C-:B------:R-:W-:Y:S01]  /*3de0*/  FFMA.FTZ R54, R41.reuse, R3, R40.reuse ;  /* 0x0000000329367223 */ /* 0x140fe20000010028 */
[C-C-:B------:R-:W-:Y:S01]  /*3df0*/  FFMA.FTZ R52, R41.reuse, R18, R40.reuse ;  /* 0x0000001229347223 */ /* 0x140fe20000010028 */
[----:B------:R-:W4:Y:S01]  /*3e00*/  LDL.LU R0, [R1+0x14c] ;  /* 0x00014c0001007983 */ /* 0x000f220000300800 */
[C-C-:B------:R-:W-:Y:S01]  /*3e10*/  FFMA.FTZ R50, R41.reuse, R34, R40.reuse ;  /* 0x0000002229327223 */ /* 0x140fe20000010028 */
[----:B------:R-:W-:-:S02]  /*3e20*/  FFMA.FTZ R61, R41, R61, R40 ;  /* 0x0000003d293d7223 */ /* 0x000fc40000010028 */
[----:B------:R-:W2:Y:S01]  /*3e30*/  LDL.LU R3, [R1+0x148] ;  /* 0x0001480001037983 */ /* 0x000ea20000300800 */
[C-C-:B------:R-:W-:Y:S01]  /*3e40*/  FFMA.FTZ R60, R41.reuse, R60, R40.reuse ;  /* 0x0000003c293c7223 */ /* 0x140fe20000010028 */
[C-C-:B------:R-:W-:Y:S01]  /*3e50*/  FFMA.FTZ R58, R41.reuse, R58, R40.reuse ;  /* 0x0000003a293a7223 */ /* 0x140fe20000010028 */
[C-C-:B------:R-:W-:Y:S01]  /*3e60*/  FFMA.FTZ R44, R41.reuse, R44, R40.reuse ;  /* 0x0000002c292c7223 */ /* 0x140fe20000010028 */
[----:B------:R-:W2:Y:S01]  /*3e70*/  LDL.LU R18, [R1+0x144] ;  /* 0x0001440001127983 */ /* 0x000ea20000300800 */
[C-C-:B------:R-:W-:Y:S01]  /*3e80*/  FFMA.FTZ R24, R41.reuse, R24, R40.reuse ;  /* 0x0000001829187223 */ /* 0x140fe20000010028 */
[C-C-:B------:R-:W-:Y:S01]  /*3e90*/  FFMA.FTZ R12, R41.reuse, R12, R40.reuse ;  /* 0x0000000c290c7223 */ /* 0x140fe20000010028 */
[C-C-:B------:R-:W-:Y:S01]  /*3ea0*/  FFMA.FTZ R10, R41.reuse, R10, R40.reuse ;  /* 0x0000000a290a7223 */ /* 0x140fe20000010028 */
[----:B------:R-:W4:Y:S01]  /*3eb0*/  LDL.LU R34, [R1+0x140] ;  /* 0x0001400001227983 */ /* 0x000f220000300800 */
[C-C-:B------:R-:W-:Y:S01]  /*3ec0*/  FFMA.FTZ R8, R41.reuse, R8, R40.reuse ;  /* 0x0000000829087223 */ /* 0x140fe20000010028 */
[C-C-:B------:R-:W-:Y:S01]  /*3ed0*/  FFMA.FTZ R6, R41.reuse, R6, R40.reuse ;  /* 0x0000000629067223 */ /* 0x140fe20000010028 */
[----:B------:R-:W-:-:S02]  /*3ee0*/  FFMA.FTZ R2, R41, R2, R40 ;  /* 0x0000000229027223 */ /* 0x000fc40000010028 */
[----:B------:R-:W3:Y:S04]  /*3ef0*/  LDL.LU R40, [R1+0x13c] ;  /* 0x00013c0001287983 */ /* 0x000ee80000300800 */
[----:B------:R-:W3:Y:S01]  /*3f00*/  LDL.LU R41, [R1+0x138] ;  /* 0x0001380001297983 */ /* 0x000ee20000300800 */
[----:B------:R-:W-:Y:S02]  /*3f10*/  F2FP.F16.F32.PACK_AB R61, R61, R35 ;  /* 0x000000233d3d723e */ /* 0x000fe400000000ff */
[----:B--2---:R-:W-:Y:S02]  /*3f20*/  PRMT R18, R3, 0x7632, R18 ;  /* 0x0000763203127816 */ /* 0x004fe40000000012 */
[----:B----4-:R-:W-:Y:S01]  /*3f30*/  PRMT R34, R0, 0x7610, R34 ;  /* 0x0000761000227816 */ /* 0x010fe20000000022 */
[----:B---3--:R0:W-:Y:S04]  /*3f40*/  STG.E.U16 desc[UR8][R40.64], R3 ;  /* 0x0000000328007986 */ /* 0x0081e8000c101508 */
[----:B------:R1:W-:Y:S04]  /*3f50*/  STG.E.U16 desc[UR8][R40.64+0x2], R18 ;  /* 0x0000021228007986 */ /* 0x0003e8000c101508 */
[----:B------:R2:W-:Y:S01]  /*3f60*/  STG.E.U16 desc[UR8][R40.64+0x4], R34 ;  /* 0x0000042228007986 */ /* 0x0005e2000c101508 */
[----:B0-----:R-:W-:-:S03]  /*3f70*/  F2FP.F16.F32.PACK_AB R3, R47, R16 ;  /* 0x000000102f03723e */ /* 0x001fc600000000ff */
[----:B------:R-:W3:Y:S04]  /*3f80*/  LDL.LU R47, [R1+0x134] ;  /* 0x00013400012f7983 */ /* 0x000ee80000300800 */
[----:B------:R-:W4:Y:S04]  /*3f90*/  LDL.LU R16, [R1+0x130] ;  /* 0x0001300001107983 */ /* 0x000f280000300800 */
[----:B-1----:R-:W3:Y:S04]  /*3fa0*/  LDL.LU R18, [R1+0x12c] ;  /* 0x00012c0001127983 */ /* 0x002ee80000300800 */
[----:B--2---:R-:W2:Y:S04]  /*3fb0*/  LDL.LU R34, [R1+0x128] ;  /* 0x0001280001227983 */ /* 0x004ea80000300800 */
[----:B------:R-:W2:Y:S01]  /*3fc0*/  LDL.LU R35, [R1+0x124] ;  /* 0x0001240001237983 */ /* 0x000ea20000300800 */
[----:B------:R-:W-:-:S05]  /*3fd0*/  PRMT R0, R0, 0x7632, R0 ;  /* 0x0000763200007816 */ /* 0x000fca0000000000 */
[----:B------:R0:W-:Y:S02]  /*3fe0*/  STG.E.U16 desc[UR8][R40.64+0x6], R0 ;  /* 0x0000060028007986 */ /* 0x0001e4000c101508 */
[----:B0-----:R-:W-:Y:S02]  /*3ff0*/  PRMT R0, R3, 0x7632, R0 ;  /* 0x0000763203007816 */ /* 0x001fe40000000000 */
[----:B------:R-:W4:Y:S04]  /*4000*/  LDL.LU R41, [R1+0xc0] ;  /* 0x0000c00001297983 */ /* 0x000f280000300800 */
[----:B--2---:R0:W-:Y:S02]  /*4010*/  STG.E.U16 desc[UR8][R34.64], R3 ;  /* 0x0000000322007986 */ /* 0x0041e4000c101508 */
[----:B0-----:R-:W-:-:S02]  /*4020*/  F2FP.F16.F32.PACK_AB R3, R20, R21 ;  /* 0x000000151403723e */ /* 0x001fc400000000ff */
[----:B------:R-:W2:Y:S04]  /*4030*/  LDL.LU R20, [R1+0x120] ;  /* 0x0001200001147983 */ /* 0x000ea80000300800 */
[----:B------:R-:W2:Y:S01]  /*4040*/  LDL.LU R21, [R1+0x11c] ;  /* 0x00011c0001157983 */ /* 0x000ea20000300800 */
[----:B------:R-:W-:Y:S02]  /*4050*/  PRMT R40, R61, 0x7632, R40 ;  /* 0x000076323d287816 */ /* 0x000fe40000000028 */
[----:B------:R-:W-:Y:S01]  /*4060*/  F2FP.F16.F32.PACK_AB R59, R60, R59 ;  /* 0x0000003b3c3b723e */ /* 0x000fe200000000ff */
[----:B------:R0:W-:Y:S04]  /*4070*/  STG.E.U16 desc[UR8][R34.64+0x2], R0 ;  /* 0x0000020022007986 */ /* 0x0001e8000c101508 */
[----:B------:R1:W-:Y:S04]  /*4080*/  STG.E.U16 desc[UR8][R34.64+0x4], R61 ;  /* 0x0000043d22007986 */ /* 0x0003e8000c101508 */
[----:B------:R-:W-:Y:S01]  /*4090*/  STG.E.U16 desc[UR8][R34.64+0x6], R40 ;  /* 0x0000062822007986 */ /* 0x000fe2000c101508 */
[----:B0-----:R-:W-:-:S03]  /*40a0*/  PRMT R0, R3, 0x7632, R0 ;  /* 0x0000763203007816 */ /* 0x001fc60000000000 */
[----:B-1----:R-:W3:Y:S04]  /*40b0*/  LDL.LU R61, [R1+0xdc] ;  /* 0x0000dc00013d7983 */ /* 0x002ee80000300800 */
[----:B------:R-:W3:Y:S04]  /*40c0*/  LDL.LU R60, [R1+0xcc] ;  /* 0x0000cc00013c7983 */ /* 0x000ee80000300800 */
[----:B--2---:R4:W-:Y:S02]  /*40d0*/  STG.E.U16 desc[UR8][R20.64], R3 ;  /* 0x0000000314007986 */ /* 0x0049e4000c101508 */
[----:B----4-:R-:W-:-:S02]  /*40e0*/  F2FP.F16.F32.PACK_AB R3, R19, R41 ;  /* 0x000000291303723e */ /* 0x010fc400000000ff */
[----:B------:R-:W3:Y:S01]  /*40f0*/  LDL.LU R19, [R1+0x118] ;  /* 0x0001180001137983 */ /* 0x000ee20000300800 */
[----:B------:R-:W-:-:S03]  /*4100*/  PRMT R34, R59, 0x7632, R34 ;  /* 0x000076323b227816 */ /* 0x000fc60000000022 */
[----:B------:R0:W-:Y:S04]  /*4110*/  STG.E.U16 desc[UR8][R20.64+0x2], R0 ;  /* 0x0000020014007986 */ /* 0x0001e8000c101508 */
[----:B------:R-:W-:Y:S04]  /*4120*/  STG.E.U16 desc[UR8][R20.64+0x4], R59 ;  /* 0x0000043b14007986 */ /* 0x000fe8000c101508 */
[----:B------:R-:W-:Y:S04]  /*4130*/  STG.E.U16 desc[UR8][R20.64+0x6], R34 ;  /* 0x0000062214007986 */ /* 0x000fe8000c101508 */
[----:B------:R-:W2:Y:S01]  /*4140*/  LDL.LU R40, [R1+0x78] ;  /* 0x0000780001287983 */ /* 0x000ea20000300800 */
[----:B0-----:R-:W-:-:S03]  /*4150*/  PRMT R0, R3, 0x7632, R0 ;  /* 0x0000763203007816 */ /* 0x001fc60000000000 */
[----:B------:R-:W2:Y:S04]  /*4160*/  LDL.LU R41, [R1+0xe4] ;  /* 0x0000e40001297983 */ /* 0x000ea80000300800 */
[----:B---3--:R0:W-:Y:S02]  /*4170*/  STG.E.U16 desc[UR8][R18.64], R3 ;  /* 0x0000000312007986 */ /* 0x0081e4000c101508 */
[----:B0-----:R-:W-:Y:S02]  /*4180*/  F2FP.F16.F32.PACK_AB R3, R17, R60 ;  /* 0x0000003c1103723e */ /* 0x001fe400000000ff */
[----:B------:R-:W3:Y:S01]  /*4190*/  LDL.LU R17, [R1+0x114] ;  /* 0x0001140001117983 */ /* 0x000ee20000300800 */
[----:B------:R-:W-:Y:S02]  /*41a0*/  F2FP.F16.F32.PACK_AB R57, R58, R57 ;  /* 0x000000393a39723e */ /* 0x000fe400000000ff */
[----:B------:R-:W-:Y:S01]  /*41b0*/  F2FP.F16.F32.PACK_AB R55, R56, R55 ;  /* 0x000000373837723e */ /* 0x000fe200000000ff */
        /* <DEDUP_REMOVED lines=8> */
[----:B---3--:R0:W-:Y:S04]  /*4240*/  STG.E.U16 desc[UR8][R16.64], R3 ;  /* 0x0000000310007986 */ /* 0x0081e8000c101508 */
[----:B------:R1:W-:Y:S04]  /*4250*/  STG.E.U16 desc[UR8][R16.64+0x2], R0 ;  /* 0x0000020010007986 */ /* 0x0003e8000c101508 */
[----:B------:R-:W-:Y:S01]  /*4260*/  STG.E.U16 desc[UR8][R16.64+0x4], R55 ;  /* 0x0000043710007986 */ /* 0x000fe2000c101508 */
[----:B0-----:R-:W-:-:S03]  /*4270*/  F2FP.F16.F32.PACK_AB R3, R43, R61 ;  /* 0x0000003d2b03723e */ /* 0x001fc600000000ff */
[----:B------:R-:W3:Y:S04]  /*4280*/  LDL.LU R43, [R1+0x110] ;  /* 0x00011000012b7983 */ /* 0x000ee80000300800 */
[----:B------:R-:W3:Y:S01]  /*4290*/  LDL.LU R61, [R1+0xd8] ;  /* 0x0000d800013d7983 */ /* 0x000ee20000300800 */
[----:B-1----:R-:W-:-:S03]  /*42a0*/  PRMT R0, R3, 0x7632, R0 ;  /* 0x0000763203007816 */ /* 0x002fc60000000000 */
[----:B------:R-:W-:Y:S04]  /*42b0*/  STG.E.U16 desc[UR8][R16.64+0x6], R18 ;  /* 0x0000061210007986 */ /* 0x000fe8000c101508 */
[----:B------:R2:W-:Y:S02]  /*42c0*/  STG.E.U16 desc[UR8][R46.64], R3 ;  /* 0x000000032e007986 */ /* 0x0005e4000c101508 */
[----:B--2---:R-:W-:Y:S02]  /*42d0*/  F2FP.F16.F32.PACK_AB R3, R40, R41 ;  /* 0x000000292803723e */ /* 0x004fe400000000ff */
[----:B------:R-:W2:Y:S01]  /*42e0*/  LDL.LU R41, [R1+0xd4] ;  /* 0x0000d40001297983 */ /* 0x000ea20000300800 */
[----:B------:R-:W-:Y:S02]  /*42f0*/  F2FP.F16.F32.PACK_AB R53, R54, R53 ;  /* 0x000000353635723e */ /* 0x000fe400000000ff */
[----:B------:R-:W-:Y:S01]  /*4300*/  F2FP.F16.F32.PACK_AB R51, R52, R51 ;  /* 0x000000333433723e */ /* 0x000fe200000000ff */
[----:B------:R-:W2:Y:S01]  /*4310*/  LDL.LU R40, [R1+0xd0] ;  /* 0x0000d00001287983 */ /* 0x000ea20000300800 */
[----:B------:R-:W-:-:S02]  /*4320*/  PRMT R16, R53, 0x7632, R16 ;  /* 0x0000763235107816 */ /* 0x000fc40000000010 */
[----:B------:R-:W-:Y:S01]  /*4330*/  PRMT R17, R3, 0x7632, R17 ;  /* 0x0000763203117816 */ /* 0x000fe20000000011 */
[----:B------:R0:W-:Y:S01]  /*4340*/  STG.E.U16 desc[UR8][R46.64+0x2], R0 ;  /* 0x000002002e007986 */ /* 0x0001e2000c101508 */
[----:B------:R-:W-:Y:S02]  /*4350*/  PRMT R18, R51, 0x7632, R18 ;  /* 0x0000763233127816 */ /* 0x000fe40000000012 */
[----:B------:R-:W-:Y:S01]  /*4360*/  PRMT R21, R3, 0x7610, R21 ;  /* 0x0000761003157816 */ /* 0x000fe20000000015 */
[----:B------:R-:W-:Y:S01]  /*4370*/  STG.E.U16 desc[UR8][R46.64+0x4], R53 ;  /* 0x000004352e007986 */ /* 0x000fe2000c101508 */
[----:B----4-:R-:W-:-:S03]  /*4380*/  F2FP.F16.F32.PACK_AB R3, R35, R60 ;  /* 0x0000003c2303723e */ /* 0x010fc600000000ff */
[----:B------:R-:W-:Y:S04]  /*4390*/  STG.E.U16 desc[UR8][R46.64+0x6], R16 ;  /* 0x000006102e007986 */ /* 0x000fe8000c101508 */
[----:B---3--:R1:W-:Y:S01]  /*43a0*/  STG.E.U16 desc[UR8][R42.64+0x2], R17 ;  /* 0x000002112a007986 */ /* 0x0083e2000c101508 */
[----:B0-----:R-:W-:-:S03]  /*43b0*/  F2FP.F16.F32.PACK_AB R0, R22, R61 ;  /* 0x0000003d1600723e */ /* 0x001fc600000000ff */
[----:B------:R0:W-:Y:S04]  /*43c0*/  STG.E.U16 desc[UR8][R42.64+0x6], R18 ;  /* 0x000006122a007986 */ /* 0x0001e8000c101508 */
[----:B------:R-:W3:Y:S01]  /*43d0*/  LDL.LU R22, [R1+0x10c] ;  /* 0x00010c0001167983 */ /* 0x000ee20000300800 */
[----:B-1----:R-:W-:-:S03]  /*43e0*/  PRMT R17, R0, 0x7610, R17 ;  /* 0x0000761000117816 */ /* 0x002fc60000000011 */
[----:B------:R-:W4:Y:S01]  /*43f0*/  LDL.LU R35, [R1+0xc8] ;  /* 0x0000c80001237983 */ /* 0x000f220000300800 */
[----:B0-----:R-:W-:Y:S02]  /*4400*/  PRMT R18, R0, 0x7632, R18 ;  /* 0x0000763200127816 */ /* 0x001fe40000000012 */
[----:B--2---:R-:W-:Y:S02]  /*4410*/  F2FP.F16.F32.PACK_AB R0, R38, R41 ;  /* 0x000000292600723e */ /* 0x004fe400000000ff */
[----:B------:R-:W2:Y:S04]  /*4420*/  LDL.LU R38, [R1+0x108] ;  /* 0x0001080001267983 */ /* 0x000ea80000300800 */
[----:B------:R-:W3:Y:S04]  /*4430*/  LDL.LU R60, [R1+0x4c] ;  /* 0x00004c00013c7983 */ /* 0x000ee80000300800 */
[----:B------:R-:W3:Y:S04]  /*4440*/  LDL.LU R61, [R1+0xc4] ;  /* 0x0000c400013d7983 */ /* 0x000ee80000300800 */
[----:B------:R-:W2:Y:S01]  /*4450*/  LDL.LU R41, [R1+0xbc] ;  /* 0x0000bc0001297983 */ /* 0x000ea20000300800 */
[----:B------:R-:W-:-:S02]  /*4460*/  F2FP.F16.F32.PACK_AB R45, R50, R45 ;  /* 0x0000002d322d723e */ /* 0x000fc400000000ff */
[----:B------:R-:W-:Y:S01]  /*4470*/  F2FP.F16.F32.PACK_AB R37, R44, R37 ;  /* 0x000000252c25723e */ /* 0x000fe200000000ff */
[----:B------:R-:W-:Y:S01]  /*4480*/  STG.E.U16 desc[UR8][R42.64], R21 ;  /* 0x000000152a007986 */ /* 0x000fe2000c101508 */
[----:B------:R-:W-:Y:S02]  /*4490*/  PRMT R16, R3, 0x7632, R16 ;  /* 0x0000763203107816 */ /* 0x000fe40000000010 */
[----:B------:R-:W-:Y:S01]  /*44a0*/  PRMT R19, R45, 0x7632, R19 ;  /* 0x000076322d137816 */ /* 0x000fe20000000013 */
        /* <DEDUP_REMOVED lines=10> */
[----:B------:R0:W-:Y:S01]  /*4550*/  STG.E.U16 desc[UR8][R14.64+0x6], R3 ;  /* 0x000006030e007986 */ /* 0x0001e2000c101508 */
[----:B------:R-:W-:-:S02]  /*4560*/  F2FP.F16.F32.PACK_AB R13, R24, R13 ;  /* 0x0000000d180d723e */ /* 0x000fc400000000ff */
[----:B------:R-:W-:Y:S02]  /*4570*/  F2FP.F16.F32.PACK_AB R11, R12, R11 ;  /* 0x0000000b0c0b723e */ /* 0x000fe400000000ff */
[----:B0-----:R-:W-:Y:S02]  /*4580*/  PRMT R15, R0, 0x7632, R15 ;  /* 0x00007632000f7816 */ /* 0x001fe4000000000f */
[----:B------:R-:W-:Y:S02]  /*4590*/  F2FP.F16.F32.PACK_AB R0, R39, R40 ;  /* 0x000000282700723e */ /* 0x000fe400000000ff */
[----:B------:R-:W-:Y:S02]  /*45a0*/  PRMT R17, R13, 0x7632, R17 ;  /* 0x000076320d117816 */ /* 0x000fe40000000011 */
[----:B------:R-:W-:Y:S01]  /*45b0*/  F2FP.F16.F32.PACK_AB R9, R10, R9 ;  /* 0x000000090a09723e */ /* 0x000fe200000000ff */
[----:B------:R-:W-:Y:S01]  /*45c0*/  STG.E.U16 desc[UR8][R30.64], R16 ;  /* 0x000000101e007986 */ /* 0x000fe2000c101508 */
[----:B------:R-:W-:-:S02]  /*45d0*/  PRMT R24, R0, 0x7610, R24 ;  /* 0x0000761000187816 */ /* 0x000fc40000000018 */
[----:B------:R-:W-:Y:S01]  /*45e0*/  PRMT R3, R0, 0x7632, R3 ;  /* 0x0000763200037816 */ /* 0x000fe20000000003 */
[----:B------:R-:W-:Y:S01]  /*45f0*/  STG.E.U16 desc[UR8][R30.64+0x2], R15 ;  /* 0x0000020f1e007986 */ /* 0x000fe2000c101508 */
[----:B------:R-:W-:-:S03]  /*4600*/  PRMT R12, R11, 0x7632, R12 ;  /* 0x000076320b0c7816 */ /* 0x000fc6000000000c */
[----:B------:R-:W-:Y:S04]  /*4610*/  STG.E.U16 desc[UR8][R30.64+0x4], R13 ;  /* 0x0000040d1e007986 */ /* 0x000fe8000c101508 */
[----:B------:R-:W-:Y:S04]  /*4620*/  STG.E.U16 desc[UR8][R30.64+0x6], R17 ;  /* 0x000006111e007986 */ /* 0x000fe8000c101508 */
[----:B------:R-:W-:Y:S04]  /*4630*/  STG.E.U16 desc[UR8][R48.64+0x2], R3 ;  /* 0x0000020330007986 */ /* 0x000fe8000c101508 */
[----:B------:R0:W-:Y:S04]  /*4640*/  STG.E.U16 desc[UR8][R48.64+0x4], R11 ;  /* 0x0000040b30007986 */ /* 0x0001e8000c101508 */
[----:B------:R-:W2:Y:S01]  /*4650*/  LDL.LU R39, [R1+0x104] ;  /* 0x0001040001277983 */ /* 0x000ea20000300800 */
[----:B----4-:R-:W-:-:S03]  /*4660*/  F2FP.F16.F32.PACK_AB R0, R23, R35 ;  /* 0x000000231700723e */ /* 0x010fc600000000ff */
[----:B------:R-:W4:Y:S01]  /*4670*/  LDL.LU R23, [R1+0x100] ;  /* 0x0001000001177983 */ /* 0x000f220000300800 */
[C---:B------:R-:W-:Y:S02]  /*4680*/  PRMT R19, R0.reuse, 0x7610, R19 ;  /* 0x0000761000137816 */ /* 0x040fe40000000013 */
[----:B------:R-:W-:Y:S02]  /*4690*/  PRMT R10, R0, 0x7632, R10 ;  /* 0x00007632000a7816 */ /* 0x000fe4000000000a */
[----:B---3--:R-:W-:-:S04]  /*46a0*/  F2FP.F16.F32.PACK_AB R0, R60, R61 ;  /* 0x0000003d3c00723e */ /* 0x008fc800000000ff */
[C---:B0-----:R-:W-:Y:S02]  /*46b0*/  PRMT R11, R0.reuse, 0x7610, R11 ;  /* 0x00007610000b7816 */ /* 0x041fe4000000000b */
[----:B------:R-:W-:Y:S02]  /*46c0*/  PRMT R3, R0, 0x7632, R3 ;  /* 0x0000763200037816 */ /* 0x000fe40000000003 */
[----:B--2---:R-:W-:Y:S02]  /*46d0*/  F2FP.F16.F32.PACK_AB R0, R25, R41 ;  /* 0x000000291900723e */ /* 0x004fe400000000ff */
[----:B------:R-:W2:Y:S01]  /*46e0*/  LDL.LU R25, [R1+0xfc] ;  /* 0x0000fc0001197983 */ /* 0x000ea20000300800 */
[----:B------:R-:W-:Y:S02]  /*46f0*/  F2FP.F16.F32.PACK_AB R5, R6, R5 ;  /* 0x000000050605723e */ /* 0x000fe400000000ff */
[C---:B------:R-:W-:Y:S02]  /*4700*/  PRMT R14, R0.reuse, 0x7610, R14 ;  /* 0x00007610000e7816 */ /* 0x040fe4000000000e */
[----:B------:R-:W-:-:S02]  /*4710*/  PRMT R6, R0, 0x7632, R6 ;  /* 0x0000763200067816 */ /* 0x000fc40000000006 */
[----:B------:R-:W-:Y:S02]  /*4720*/  PRMT R13, R9, 0x7632, R13 ;  /* 0x00007632090d7816 */ /* 0x000fe4000000000d */
[----:B--2---:R-:W-:Y:S02]  /*4730*/  F2FP.F16.F32.PACK_AB R0, R36, R25 ;  /* 0x000000192400723e */ /* 0x004fe400000000ff */
[----:B------:R-:W2:Y:S04]  /*4740*/  LDL.LU R36, [R1+0xf8] ;  /* 0x0000f80001247983 */ /* 0x000ea80000300800 */
[----:B------:R-:W3:Y:S01]  /*4750*/  LDL.LU R25, [R1+0xf4] ;  /* 0x0000f40001197983 */ /* 0x000ee20000300800 */
[----:B------:R-:W-:Y:S02]  /*4760*/  F2FP.F16.F32.PACK_AB R7, R8, R7 ;  /* 0x000000070807723e */ /* 0x000fe400000000ff */
[----:B------:R-:W-:Y:S01]  /*4770*/  F2FP.F16.F32.PACK_AB R2, R2, R4 ;  /* 0x000000040202723e */ /* 0x000fe200000000ff */
[----:B------:R-:W-:Y:S01]  /*4780*/  STG.E.U16 desc[UR8][R48.64], R24 ;  /* 0x0000001830007986 */ /* 0x000fe2000c101508 */
[----:B------:R-:W-:-:S03]  /*4790*/  PRMT R8, R7, 0x7632, R8 ;  /* 0x0000763207087816 */ /* 0x000fc60000000008 */
[----:B------:R-:W-:Y:S01]  /*47a0*/  STG.E.U16 desc[UR8][R48.64+0x6], R12 ;  /* 0x0000060c30007986 */ /* 0x000fe2000c101508 */
[----:B------:R-:W-:-:S03]  /*47b0*/  PRMT R16, R0, 0x7632, R16 ;  /* 0x0000763200107816 */ /* 0x000fc60000000010 */
[----:B------:R-:W-:Y:S04]  /*47c0*/  STG.E.U16 desc[UR8][R38.64], R19 ;  /* 0x0000001326007986 */ /* 0x000fe8000c101508 */
[----:B------:R-:W-:Y:S04]  /*47d0*/  STG.E.U16 desc[UR8][R38.64+0x2], R10 ;  /* 0x0000020a26007986 */ /* 0x000fe8000c101508 */
[----:B------:R0:W-:Y:S04]  /*47e0*/  STG.E.U16 desc[UR8][R38.64+0x4], R9 ;  /* 0x0000040926007986 */ /* 0x0001e8000c101508 */
[----:B------:R-:W-:Y:S04]  /*47f0*/  STG.E.U16 desc[UR8][R38.64+0x6], R13 ;  /* 0x0000060d26007986 */ /* 0x000fe8000c101508 */
[----:B----4-:R1:W-:Y:S01]  /*4800*/  STG.E.U16 desc[UR8][R22.64+0x2], R3 ;  /* 0x0000020316007986 */ /* 0x0103e2000c101508 */
        /* <DEDUP_REMOVED lines=18> */
[----:B----4-:R-:W-:Y:S05]  /*4930*/  @!P0 BRA `(.L_x_2538) ;  /* 0xffffffb800108947 */ /* 0x010fea000383ffff */
[----:B------:R-:W-:Y:S05]  /*4940*/  EXIT ;  /* 0x000000000000794d */ /* 0x000fea0003800000 */
.L_x_2539:
        /* <DEDUP_REMOVED lines=11> */
.L_x_2674:


//--------------------- .text._ZN13group_norm_v214gn_cuda_kernelI6__halfLi320ELi3ELi32ELi40ELi1024ELb0ELi64ELi320ELi320ELi4ELb1ELi27ELb0ELb0ENS_16CompileConditionILi900EEEEEvPT_PKS4_S7_S7_flPfS8_Pj --------------------------
	.section	.text._ZN13group_norm_v214gn_cuda_kernelI6__halfLi320ELi3ELi32ELi40ELi1024ELb0ELi64ELi320ELi320ELi4ELb1ELi27ELb0ELb0ENS_16CompileConditionILi900EEEEEvPT_PKS4_S7_S7_flPfS8_Pj,"ax",@progbits
	.align	128
        .global         _ZN13group_norm_v214gn_cuda_kernelI6__halfLi320ELi3ELi32ELi40ELi1024ELb0ELi64ELi320ELi320ELi4ELb1ELi27ELb0ELb0ENS_16CompileConditionILi900EEEEEvPT_PKS4_S7_S7_flPfS8_Pj
        .type           _ZN13group_norm_v214gn_cuda_kernelI6__halfLi320ELi3ELi32ELi40ELi1024ELb0ELi64ELi320ELi320ELi4ELb1ELi27ELb0ELb0ENS_16CompileConditionILi900EEEEEvPT_PKS4_S7_S7_flPfS8_Pj,@function
        .size           _ZN13group_norm_v214gn_cuda_kernelI6__halfLi320ELi3ELi32ELi40ELi1024ELb0ELi64ELi320ELi320ELi4ELb1ELi27ELb0ELb0ENS_16CompileConditionILi900EEEEEvPT_PKS4_S7_S7_flPfS8_Pj,(.L_x_2675 - _ZN13group_norm_v214gn_cuda_kernelI6__halfLi320ELi3ELi32ELi40ELi1024ELb0ELi64ELi320ELi320ELi4ELb1ELi27ELb0ELb0ENS_16CompileConditionILi900EEEEEvPT_PKS4_S7_S7_flPfS8_Pj)
        .other          _ZN13group_norm_v214gn_cuda_kernelI6__halfLi320ELi3ELi32ELi40ELi1024ELb0ELi64ELi320ELi320ELi4ELb1ELi27ELb0ELb0ENS_16CompileConditionILi900EEEEEvPT_PKS4_S7_S7_flPfS8_Pj,@"STO_CUDA_ENTRY STV_DEFAULT"
_ZN13group_norm_v214gn_cuda_kernelI6__halfLi320ELi3ELi32ELi40ELi1024ELb0ELi64ELi320ELi320ELi4ELb1ELi27ELb0ELb0ENS_16CompileConditionILi900EEEEEvPT_PKS4_S7_S7_flPfS8_Pj:
.text._ZN13group_norm_v214gn_cuda_kernelI6__halfLi320ELi3ELi32ELi40ELi1024ELb0ELi64ELi320ELi320ELi4ELb1ELi27ELb0ELb0ENS_16CompileConditionILi900EEEEEvPT_PKS4_S7_S7_flPfS8_Pj:
        /* <DEDUP_REMOVED lines=24> */
.L_x_2548:
        /* <DEDUP_REMOVED lines=461> */
.L_x_2541:
[----:B------:R-:W-:Y:S05]  /*1e50*/  BSYNC B0 ;  /* 0x0000000000007941 */ /* 0x000fea0003800000 */
.L_x_2540:
        /* <DEDUP_REMOVED lines=24> */
.L_x_2543:
[----:B------:R-:W-:Y:S05]  /*1fe0*/  BSYNC B0 ;  /* 0x0000000000007941 */ /* 0x000fea0003800000 */
.L_x_2542:
        /* <DEDUP_REMOVED lines=13> */
.L_x_2545:
[----:B------:R-:W2:Y:S04]  /*20c0*/  LD.E.STRONG.GPU R33, desc[UR8][R30.64] ;  /* 0x000000081e217980 */ /* 0x000ea8000c10f900 */
[----:B--2---:R-:W-:Y:S01]  /*20d0*/  CCTL.IVALL ;  /* 0x00000000ff00798f */ /* 0x004fe20002000000 */
[----:B------:R-:W-:Y:S05]  /*20e0*/  YIELD ;  /* 0x0000000000007946 */ /* 0x000fea0003800000 */
[----:B-----5:R-:W-:-:S04]  /*20f0*/  LOP3.LUT R33, R33, R32, RZ, 0x3c, !PT ;  /* 0x0000002021217212 */ /* 0x020fc800078e3cff */
[----:B------:R-:W-:-:S13]  /*2100*/  ISETP.GT.AND P0, PT, R33, -0x1, PT ;  /* 0xffffffff2100780c */ /* 0x000fda0003f04270 */
[----:B------:R-:W-:Y:S05]  /*2110*/  @P0 BRA `(.L_x_2545) ;  /* 0xfffffffc00e80947 */ /* 0x000fea000383ffff */
.L_x_2544:
        /* <DEDUP_REMOVED lines=73> */
.L_x_2547:
[----:B------:R-:W-:Y:S05]  /*25b0*/  BSYNC B0 ;  /* 0x0000000000007941 */ /* 0x000fea0003800000 */
.L_x_2546:
        /* <DEDUP_REMOVED lines=569> */
.L_x_2549:
        /* <DEDUP_REMOVED lines=11> */
.L_x_2675:


//--------------------- .text._ZN13group_norm_v214gn_cuda_kernelI6__halfLi320ELi3ELi16ELi80ELi1024ELb1ELi16ELi320ELi320ELi4ELb1ELi5ELb0ELb0ENS_16CompileConditionILi900EEEEEvPT_PKS4_S7_S7_flPfS8_Pj --------------------------
	.section	.text._ZN13group_norm_v214gn_cuda_kernelI6__halfLi320ELi3ELi16ELi80ELi1024ELb1ELi16ELi320ELi320ELi4ELb1ELi5ELb0ELb0ENS_16CompileConditionILi900EEEEEvPT_PKS4_S7_S7_flPfS8_Pj,"ax",@progbits
	.align	128
        .global         _ZN13group_norm_v214gn_cuda_kernelI6__halfLi320ELi3ELi16ELi80ELi1024ELb1ELi16ELi320ELi320ELi4ELb1ELi5ELb0ELb0ENS_16CompileConditionILi900EEEEEvPT_PKS4_S7_S7_flPfS8_Pj
        .type           _ZN13group_norm_v214gn_cuda_kernelI6__halfLi320ELi3ELi16ELi80ELi1024ELb1ELi16ELi320ELi320ELi4ELb1ELi5ELb0ELb0ENS_16CompileConditionILi900EEEEEvPT_PKS4_S7_S7_flPfS8_Pj,@function
        .size           _ZN13group_norm_v214gn_cuda_kernelI6__halfLi320ELi3ELi16ELi80ELi1024ELb1ELi16ELi320ELi320ELi4ELb1ELi5ELb0ELb0ENS_16CompileConditionILi900EEEEEvPT_PKS4_S7_S7_flPfS8_Pj,(.L_x_2676 - _ZN13group_norm_v214gn_cuda_kernelI6__halfLi320ELi3ELi16ELi80ELi1024ELb1ELi16ELi320ELi320ELi4ELb1ELi5ELb0ELb0ENS_16CompileConditionILi900EEEEEvPT_PKS4_S7_S7_flPfS8_Pj)
        .other          _ZN13group_norm_v214gn_cuda_kernelI6__halfLi320ELi3ELi16ELi80ELi1024ELb1ELi16ELi320ELi320ELi4ELb1ELi5ELb0ELb0ENS_16CompileConditionILi900EEEEEvPT_PKS4_S7_S7_flPfS8_Pj,@"STO_CUDA_ENTRY STV_DEFAULT"
_ZN13group_norm_v214gn_cuda_kernelI6__halfLi320ELi3ELi16ELi80ELi1024ELb1ELi16ELi320ELi320ELi4ELb1ELi5ELb0ELb0ENS_16CompileConditionILi900EEEEEvPT_PKS4_S7_S7_flPfS8_Pj:
.text._ZN13group_norm_v214gn_cuda_kernelI6__halfLi320ELi3ELi16ELi80ELi1024ELb1ELi16ELi320ELi320ELi4ELb1ELi5ELb0ELb0ENS_16CompileConditionILi900EEEEEvPT_PKS4_S7_S7_flPfS8_Pj:
        /* <DEDUP_REMOVED lines=20> */
[----:B------:R-:W-:Y:S01]  /*0140*/  IMAD R3, R3, 0x28, R6 ;  /* 0x0000002803037824 */ /* 0x000fe200078e0206 */
[----:B------:R-:W-:-:S04]  /*0150*/  HFMA2.MMA R6, -RZ, RZ, 0, 0 ;  /* 0x00000000ff067435 */ /* 0x000fc800000001ff */
[----:B--2---:R-:W-:-:S07]  /*0160*/  LEA R16, R7, R3, 0x3 ;  /* 0x0000000307107211 */ /* 0x004fce00078e18ff */
.L_x_2558:
[----:B------:R-:W-:Y:S01]  /*0170*/  IMAD.WIDE.U32 R8, R2, -0x33333333, RZ ;  /* 0xcccccccd02087825 */ /* 0x000fe200078e00ff */
[----:B-1----:R-:W-:Y:S01]  /*0180*/  LOP3.LUT R22, R5, 0x3, RZ, 0xc0, !PT ;  /* 0x0000000305167812 */ /* 0x002fe200078ec0ff */
[----:B------:R-:W-:Y:S01]  /*0190*/  ULDC.64 UR6, c[0x0][0x218] ;  /* 0x0000860000067ab9 */ /* 0x000fe20000000a00 */
[----:B------:R-:W-:Y:S02]  /*01a0*/  SHF.L.U32 R3, R4, 0x4, RZ ;  /* 0x0000000404037819 */ /* 0x000fe400000006ff */
[----:B------:R-:W-:Y:S01]  /*01b0*/  SHF.R.U32.HI R10, RZ, 0x6, R9 ;  /* 0x00000006ff0a7819 */ /* 0x000fe20000011609 */
[----:B------:R-:W-:Y:S01]  /*01c0*/  IMAD R46, R22, 0x140, RZ ;  /* 0x00000140162e7824 */ /* 0x000fe200078e02ff */
[----:B------:R-:W-:Y:S02]  /*01d0*/  LOP3.LUT R3, R3, 0x3f0, RZ, 0xc0, !PT ;  /* 0x000003f003037812 */ /* 0x000fe400078ec0ff */
[----:B------:R-:W-:Y:S01]  /*01e0*/  SHF.R.U32.HI R9, RZ, 0x2, R6 ;  /* 0x00000002ff097819 */ /* 0x000fe20000011606 */
[----:B------:R-:W-:Y:S01]  /*01f0*/  IMAD R7, R10, -0x50, R2 ;  /* 0xffffffb00a077824 */ /* 0x000fe200078e0202 */
[----:B------:R-:W-:-:S02]  /*0200*/  SHF.R.U64 R8, R5, 0x2, R6 ;  /* 0x0000000205087819 */ /* 0x000fc40000001206 */
[----:B------:R-:W-:Y:S01]  /*0210*/  IADD3 R3, R3, R10, RZ ;  /* 0x0000000a03037210 */ /* 0x000fe20007ffe0ff */
[----:B------:R-:W-:Y:S01]  /*0220*/  IMAD R9, R9, 0x140000, RZ ;  /* 0x0014000009097824 */ /* 0x000fe200078e02ff */
[----:B------:R-:W-:-:S03]  /*0230*/  LEA R20, R7, R46, 0x2 ;  /* 0x0000002e07147211 */ /* 0x000fc600078e10ff */
[----:B------:R-:W-:Y:S01]  /*0240*/  IMAD R14, R3, 0x500, RZ ;  /* 0x00000500030e7824 */ /* 0x000fe200078e02ff */
[----:B------:R-:W-:-:S04]  /*0250*/  SHF.R.S32.HI R21, RZ, 0x1f, R20 ;  /* 0x0000001fff157819 */ /* 0x000fc80000011414 */
        /* <DEDUP_REMOVED lines=19> */
[----:B------:R-:W-:Y:S01]  /*0390*/  IADD3 R26, P0, R11, R26, RZ ;  /* 0x0000001a0b1a7210 */ /* 0x000fe20007f1e0ff */
[----:B------:R-:W0:Y:S03]  /*03a0*/  LDC.64 R28, c[0x0][0x220] ;  /* 0x00008800ff1c7b82 */ /* 0x000e260000000a00 */
[----:B------:R-:W4:Y:S01]  /*03b0*/  LDG.E.64.CONSTANT R56, desc[UR8][R56.64] ;  /* 0x0000000838387981 */ /* 0x000f22000c1e9b00 */
[----:B------:R-:W-:Y:S02]  /*03c0*/  IADD3.X R3, RZ, R13, RZ, P0, !PT ;  /* 0x0000000dff037210 */ /* 0x000fe400007fe4ff */
[----:B------:R-:W-:-:S04]  /*03d0*/  LEA R30, P0, R26, UR6, 0x1 ;  /* 0x000000061a1e7c11 */ /* 0x000fc8000f8008ff */
[----:B------:R-:W-:Y:S02]  /*03e0*/  LEA.HI.X R31, R26, UR7, R3, 0x1, P0 ;  /* 0x000000071a1f7c11 */ /* 0x000fe400080f0c03 */
[----:B------:R-:W1:Y:S04]  /*03f0*/  LDC.64 R26, c[0x0][0x228] ;  /* 0x00008a00ff1a7b82 */ /* 0x000e680000000a00 */
[----:B------:R-:W4:Y:S01]  /*0400*/  LDG.E.64.CONSTANT R30, desc[UR8][R30.64] ;  /* 0x000000081e1e7981 */ /* 0x000f22000c1e9b00 */
[----:B0-----:R-:W-:-:S06]  /*0410*/  IMAD.WIDE R28, R20, 0x2, R28 ;  /* 0x00000002141c7825 */ /* 0x001fcc00078e021c */
[----:B------:R-:W5:Y:S01]  /*0420*/  LDG.E.64.CONSTANT R28, desc[UR8][R28.64] ;  /* 0x000000081c1c7981 */ /* 0x000f62000c1e9b00 */
[----:B-1----:R-:W-:-:S06]  /*0430*/  IMAD.WIDE R26, R20, 0x2, R26 ;  /* 0x00000002141a7825 */ /* 0x002fcc00078e021a */
[----:B------:R-:W5:Y:S01]  /*0440*/  LDG.E.64.CONSTANT R26, desc[UR8][R26.64] ;  /* 0x000000081a1a7981 */ /* 0x000f62000c1e9b00 */
[----:B------:R-:W-:Y:S01]  /*0450*/  ISETP.GT.U32.AND P0, PT, R2, 0xf, PT ;  /* 0x0000000f0200780c */ /* 0x000fe20003f04070 */
[----:B------:R-:W-:Y:S01]  /*0460*/  BSSY B0, `(.L_x_2550) ;  /* 0x00000f1000007945 */ /* 0x000fe20003800000 */
[----:B------:R-:W-:Y:S01]  /*0470*/  CS2R R48, SRZ ;  /* 0x0000000000307805 */ /* 0x000fe2000001ff00 */
[--C-:B--2---:R-:W-:Y:S02]  /*0480*/  HADD2.F32 R3, -RZ, R18.reuse.H0_H0 ;  /* 0x20000012ff037230 */ /* 0x104fe40000004100 */
        /* <DEDUP_REMOVED lines=51> */
[----:B------:R-:W-:Y:S02]  /*07c0*/  SHF.L.U32 R24, R5, 0x2, RZ ;  /* 0x0000000205187819 */ /* 0x000fe400000006ff */
[----:B------:R-:W-:Y:S02]  /*07d0*/  SHF.L.U32 R48, R2, 0x3, RZ ;  /* 0x0000000302307819 */ /* 0x000fe400000006ff */
[----:B0-----:R-:W-:Y:S02]  /*07e0*/  LOP3.LUT R31, R24, 0xc, RZ, 0xc0, !PT ;  /* 0x0000000c181f7812 */ /* 0x001fe400078ec0ff */
[----:B------:R-:W-:Y:S02]  /*07f0*/  MOV R24, 0x400 ;  /* 0x0000040000187802 */ /* 0x000fe40000000f00 */
[----:B------:R-:W-:Y:S02]  /*0800*/  LEA.HI R31, R2, R31, RZ, 0x1e ;  /* 0x0000001f021f7211 */ /* 0x000fe400078ff0ff */
[----:B------:R-:W-:-:S03]  /*0810*/  LOP3.LUT R48, R48, 0x18, RZ, 0xc0, !PT ;  /* 0x0000001830307812 */ /* 0x000fc600078ec0ff */
[----:B------:R-:W-:-:S05]  /*0820*/  IMAD R46, R31, 0x50, -R46 ;  /* 0x000000501f2e7824 */ /* 0x000fca00078e0a2e */
[----:B------:R-:W-:Y:S02]  /*0830*/  SHF.R.S32.HI R31, RZ, 0x1f, R46 ;  /* 0x0000001fff1f7819 */ /* 0x000fe4000001142e */
[----:B------:R-:W-:Y:S02]  /*0840*/  IADD3 R30, R46, 0x4, RZ ;  /* 0x000000042e1e7810 */ /* 0x000fe40007ffe0ff */
[----:B------:R-:W-:Y:S02]  /*0850*/  LEA.HI R31, R31, R46, RZ, 0x2 ;  /* 0x0000002e1f1f7211 */ /* 0x000fe400078f10ff */
[----:B------:R-:W-:Y:S02]  /*0860*/  SHF.R.S32.HI R33, RZ, 0x1f, R30 ;  /* 0x0000001fff217819 */ /* 0x000fe4000001141e */
[----:B------:R-:W-:Y:S02]  /*0870*/  SHF.R.S32.HI R31, RZ, 0x2, R31 ;  /* 0x00000002ff1f7819 */ /* 0x000fe4000001141f */
[----:B------:R-:W-:-:S02]  /*0880*/  LEA.HI R33, R33, R30, RZ, 0x2 ;  /* 0x0000001e21217211 */ /* 0x000fc400078f10ff */
[C---:B------:R-:W-:Y:S02]  /*0890*/  IADD3 R32, R46.reuse, 0x8, RZ ;  /* 0x000000082e207810 */ /* 0x040fe40007ffe0ff */
[----:B-1----:R-:W-:Y:S02]  /*08a0*/  LEA R24, R35, R24, 0x18 ;  /* 0x0000001823187211 */ /* 0x002fe400078ec0ff */
[----:B------:R-:W-:Y:S02]  /*08b0*/  SHF.R.S32.HI R33, RZ, 0x2, R33 ;  /* 0x00000002ff217819 */ /* 0x000fe40000011421 */
[----:B------:R-:W-:Y:S01]  /*08c0*/  SHF.R.S32.HI R35, RZ, 0x1f, R32 ;  /* 0x0000001fff237819 */ /* 0x000fe20000011420 */
[--C-:B------:R-:W-:Y:S01]  /*08d0*/  IMAD R31, R31, 0x28, R24.reuse ;  /* 0x000000281f1f7824 */ /* 0x100fe200078e0218 */
[----:B------:R-:W-:Y:S01]  /*08e0*/  IADD3 R44, R46, 0x18, RZ ;  /* 0x000000182e2c7810 */ /* 0x000fe20007ffe0ff */
[----:B------:R-:W-:Y:S01]  /*08f0*/  IMAD R33, R33, 0x28, R24 ;  /* 0x0000002821217824 */ /* 0x000fe200078e0218 */
[----:B------:R-:W-:-:S02]  /*0900*/  LEA.HI R35, R35, R32, RZ, 0x2 ;  /* 0x0000002023237211 */ /* 0x000fc400078f10ff */
[----:B------:R-:W-:Y:S02]  /*0910*/  IADD3 R31, R31, R48, RZ ;  /* 0x000000301f1f7210 */ /* 0x000fe40007ffe0ff */
[----:B------:R-:W-:Y:S02]  /*0920*/  IADD3 R32, R46, 0xc, RZ ;  /* 0x0000000c2e207810 */ /* 0x000fe40007ffe0ff */
[----:B------:R-:W-:Y:S02]  /*0930*/  IADD3 R33, R48, R33, RZ ;  /* 0x0000002130217210 */ /* 0x000fe40007ffe0ff */
[----:B------:R-:W0:Y:S01]  /*0940*/  LDS.64 R30, [R31] ;  /* 0x000000001f1e7984 */ /* 0x000e220000000a00 */
[----:B------:R-:W-:Y:S02]  /*0950*/  SHF.R.S32.HI R37, RZ, 0x1f, R32 ;  /* 0x0000001fff257819 */ /* 0x000fe40000011420 */
[----:B------:R-:W-:Y:S02]  /*0960*/  SHF.R.S32.HI R35, RZ, 0x2, R35 ;  /* 0x00000002ff237819 */ /* 0x000fe40000011423 */
[----:B------:R-:W-:-:S02]  /*0970*/  LEA.HI R37, R37, R32, RZ, 0x2 ;  /* 0x0000002025257211 */ /* 0x000fc400078f10ff */
[----:B------:R-:W1:Y:S01]  /*0980*/  LDS.64 R32, [R33] ;  /* 0x0000000021207984 */ /* 0x000e620000000a00 */
[----:B------:R-:W-:Y:S01]  /*0990*/  IMAD R35, R35, 0x28, R24 ;  /* 0x0000002823237824 */ /* 0x000fe200078e0218 */
[----:B------:R-:W-:Y:S02]  /*09a0*/  IADD3 R41, R46, 0x14, RZ ;  /* 0x000000142e297810 */ /* 0x000fe40007ffe0ff */
[----:B------:R-:W-:Y:S02]  /*09b0*/  SHF.R.S32.HI R43, RZ, 0x1f, R44 ;  /* 0x0000001fff2b7819 */ /* 0x000fe4000001142c */
[----:B------:R-:W-:Y:S02]  /*09c0*/  IADD3 R35, R48, R35, RZ ;  /* 0x0000002330237210 */ /* 0x000fe40007ffe0ff */
[C---:B------:R-:W-:Y:S02]  /*09d0*/  IADD3 R42, R46.reuse, 0x1c, RZ ;  /* 0x0000001c2e2a7810 */ /* 0x040fe40007ffe0ff */
[----:B------:R-:W-:-:S02]  /*09e0*/  IADD3 R39, R46, 0x10, RZ ;  /* 0x000000102e277810 */ /* 0x000fc40007ffe0ff */
[----:B------:R-:W2:Y:S01]  /*09f0*/  LDS.64 R34, [R35] ;  /* 0x0000000023227984 */ /* 0x000ea20000000a00 */
[----:B------:R-:W-:Y:S02]  /*0a00*/  SHF.R.S32.HI R37, RZ, 0x2, R37 ;  /* 0x00000002ff257819 */ /* 0x000fe40000011425 */
[----:B------:R-:W-:Y:S02]  /*0a10*/  SHF.R.S32.HI R38, RZ, 0x1f, R41 ;  /* 0x0000001fff267819 */ /* 0x000fe40000011429 */
[----:B------:R-:W-:Y:S01]  /*0a20*/  LEA.HI R44, R43, R44, RZ, 0x2 ;  /* 0x0000002c2b2c7211 */ /* 0x000fe200078f10ff */
[----:B------:R-:W-:Y:S01]  /*0a30*/  IMAD R37, R37, 0x28, R24 ;  /* 0x0000002825257824 */ /* 0x000fe200078e0218 */
[C---:B------:R-:W-:Y:S02]  /*0a40*/  IADD3 R47, R46.reuse, 0x20, RZ ;  /* 0x000000202e2f7810 */ /* 0x040fe40007ffe0ff */
[----:B------:R-:W-:Y:S02]  /*0a50*/  SHF.R.S32.HI R43, RZ, 0x1f, R42 ;  /* 0x0000001fff2b7819 */ /* 0x000fe4000001142a */
[----:B------:R-:W-:-:S02]  /*0a60*/  IADD3 R40, R46, 0x24, RZ ;  /* 0x000000242e287810 */ /* 0x000fc40007ffe0ff */
[----:B------:R-:W-:Y:S02]  /*0a70*/  SHF.R.S32.HI R36, RZ, 0x1f, R39 ;  /* 0x0000001fff247819 */ /* 0x000fe40000011427 */
[----:B------:R-:W-:Y:S02]  /*0a80*/  LEA.HI R41, R38, R41, RZ, 0x2 ;  /* 0x0000002926297211 */ /* 0x000fe400078f10ff */
[----:B------:R-:W-:Y:S02]  /*0a90*/  SHF.R.S32.HI R38, RZ, 0x1f, R47 ;  /* 0x0000001fff267819 */ /* 0x000fe4000001142f */
[----:B------:R-:W-:Y:S02]  /*0aa0*/  LEA.HI R42, R43, R42, RZ, 0x2 ;  /* 0x0000002a2b2a7211 */ /* 0x000fe400078f10ff */
[----:B------:R-:W-:Y:S02]  /*0ab0*/  SHF.R.S32.HI R43, RZ, 0x1f, R40 ;  /* 0x0000001fff2b7819 */ /* 0x000fe40000011428 */
[----:B------:R-:W-:-:S02]  /*0ac0*/  LEA.HI R39, R36, R39, RZ, 0x2 ;  /* 0x0000002724277211 */ /* 0x000fc400078f10ff */
[----:B------:R-:W-:Y:S02]  /*0ad0*/  IADD3 R45, R46, 0x28, RZ ;  /* 0x000000282e2d7810 */ /* 0x000fe40007ffe0ff */
[----:B------:R-:W-:Y:S02]  /*0ae0*/  LEA.HI R47, R38, R47, RZ, 0x2 ;  /* 0x0000002f262f7211 */ /* 0x000fe400078f10ff */
[----:B------:R-:W-:Y:S02]  /*0af0*/  IADD3 R37, R48, R37, RZ ;  /* 0x0000002530257210 */ /* 0x000fe40007ffe0ff */
[----:B------:R-:W-:Y:S02]  /*0b00*/  LEA.HI R38, R43, R40, RZ, 0x2 ;  /* 0x000000282b267211 */ /* 0x000fe400078f10ff */
[----:B------:R-:W-:Y:S02]  /*0b10*/  SHF.R.S32.HI R50, RZ, 0x1f, R45 ;  /* 0x0000001fff327819 */ /* 0x000fe4000001142d */
[----:B------:R-:W-:Y:S01]  /*0b20*/  SHF.R.S32.HI R43, RZ, 0x2, R39 ;  /* 0x00000002ff2b7819 */ /* 0x000fe20000011427 */
[----:B------:R-:W3:Y:S01]  /*0b30*/  LDS.64 R36, [R37] ;  /* 0x0000000025247984 */ /* 0x000ee20000000a00 */
[----:B------:R-:W-:-:S02]  /*0b40*/  LEA.HI R39, R50, R45, RZ, 0x2 ;  /* 0x0000002d32277211 */ /* 0x000fc400078f10ff */
        /* <DEDUP_REMOVED lines=9> */
[----:B------:R-:W-:Y:S01]  /*0be0*/  LEA.HI R40, R40, R49, RZ, 0x2 ;  /* 0x0000003128287211 */ /* 0x000fe200078f10ff */
[----:B------:R-:W0:Y:S01]  /*0bf0*/  LDS.64 R30, [R31] ;  /* 0x000000001f1e7984 */ /* 0x000e220000000a00 */
[----:B------:R-:W-:Y:S01]  /*0c00*/  SHF.R.S32.HI R49, RZ, 0x1f, R50 ;  /* 0x0000001fff317819 */ /* 0x000fe20000011432 */
[----:B--2---:R-:W-:Y:S01]  /*0c10*/  FADD.FTZ R33, R43, R34 ;  /* 0x000000222b217221 */ /* 0x004fe20000010000 */
[----:B------:R-:W-:Y:S01]  /*0c20*/  IADD3 R43, R46, 0x3c, RZ ;  /* 0x0000003c2e2b7810 */ /* 0x000fe20007ffe0ff */
[----:B------:R-:W-:Y:S01]  /*0c30*/  FADD.FTZ R32, R32, R35 ;  /* 0x0000002320207221 */ /* 0x000fe20000010000 */
[----:B------:R-:W-:Y:S02]  /*0c40*/  LEA.HI R49, R49, R50, RZ, 0x2 ;  /* 0x0000003231317211 */ /* 0x000fe400078f10ff */
[C---:B------:R-:W-:Y:S02]  /*0c50*/  IADD3 R45, R46.reuse, 0x34, RZ ;  /* 0x000000342e2d7810 */ /* 0x040fe40007ffe0ff */
[----:B------:R-:W-:-:S02]  /*0c60*/  IADD3 R52, R46, 0x38, RZ ;  /* 0x000000382e347810 */ /* 0x000fc40007ffe0ff */
[----:B------:R-:W-:Y:S02]  /*0c70*/  SHF.R.S32.HI R50, RZ, 0x1f, R43 ;  /* 0x0000001fff327819 */ /* 0x000fe4000001142b */
[----:B------:R-:W-:Y:S02]  /*0c80*/  SHF.R.S32.HI R34, RZ, 0x1f, R45 ;  /* 0x0000001fff227819 */ /* 0x000fe4000001142d */
[----:B------:R-:W-:Y:S02]  /*0c90*/  SHF.R.S32.HI R35, RZ, 0x1f, R52 ;  /* 0x0000001fff237819 */ /* 0x000fe40000011434 */
[----:B------:R-:W-:Y:S02]  /*0ca0*/  LEA.HI R43, R50, R43, RZ, 0x2 ;  /* 0x0000002b322b7211 */ /* 0x000fe400078f10ff */
[----:B------:R-:W-:Y:S02]  /*0cb0*/  IADD3 R50, R46, 0x40, RZ ;  /* 0x000000402e327810 */ /* 0x000fe40007ffe0ff */
[----:B------:R-:W-:-:S02]  /*0cc0*/  LEA.HI R34, R34, R45, RZ, 0x2 ;  /* 0x0000002d22227211 */ /* 0x000fc400078f10ff */
[----:B------:R-:W-:Y:S02]  /*0cd0*/  LEA.HI R52, R35, R52, RZ, 0x2 ;  /* 0x0000003423347211 */ /* 0x000fe400078f10ff */
[----:B------:R-:W-:Y:S01]  /*0ce0*/  SHF.R.S32.HI R35, RZ, 0x1f, R50 ;  /* 0x0000001fff237819 */ /* 0x000fe20000011432 */
[----:B---3--:R-:W-:Y:S01]  /*0cf0*/  FADD.FTZ R33, R33, R36 ;  /* 0x0000002421217221 */ /* 0x008fe20000010000 */
[----:B------:R-:W-:Y:S01]  /*0d00*/  IADD3 R45, R46, 0x44, RZ ;  /* 0x000000442e2d7810 */ /* 0x000fe20007ffe0ff */
[----:B------:R-:W-:Y:S01]  /*0d10*/  FADD.FTZ R32, R32, R37 ;  /* 0x0000002520207221 */ /* 0x000fe20000010000 */
[----:B------:R-:W-:Y:S02]  /*0d20*/  SHF.R.S32.HI R41, RZ, 0x2, R41 ;  /* 0x00000002ff297819 */ /* 0x000fe40000011429 */
[----:B------:R-:W-:Y:S02]  /*0d30*/  LEA.HI R50, R35, R50, RZ, 0x2 ;  /* 0x0000003223327211 */ /* 0x000fe400078f10ff */
[----:B------:R-:W-:Y:S01]  /*0d40*/  SHF.R.S32.HI R36, RZ, 0x1f, R45 ;  /* 0x0000001fff247819 */ /* 0x000fe2000001142d */
[----:B------:R-:W-:Y:S01]  /*0d50*/  IMAD R35, R41, 0x28, R24 ;  /* 0x0000002829237824 */ /* 0x000fe200078e0218 */
[----:B------:R-:W-:-:S02]  /*0d60*/  IADD3 R37, R46, 0x4c, RZ ;  /* 0x0000004c2e257810 */ /* 0x000fc40007ffe0ff */
[----:B------:R-:W-:Y:S02]  /*0d70*/  LEA.HI R45, R36, R45, RZ, 0x2 ;  /* 0x0000002d242d7211 */ /* 0x000fe400078f10ff */
[----:B------:R-:W-:Y:S01]  /*0d80*/  IADD3 R36, R46, 0x48, RZ ;  /* 0x000000482e247810 */ /* 0x000fe20007ffe0ff */
[----:B0-----:R-:W-:Y:S01]  /*0d90*/  FADD.FTZ R33, R33, R30 ;  /* 0x0000001e21217221 */ /* 0x001fe20000010000 */
[----:B------:R-:W-:Y:S01]  /*0da0*/  SHF.R.S32.HI R44, RZ, 0x2, R44 ;  /* 0x00000002ff2c7819 */ /* 0x000fe2000001142c */
[----:B------:R-:W-:Y:S01]  /*0db0*/  FADD.FTZ R54, R32, R31 ;  /* 0x0000001f20367221 */ /* 0x000fe20000010000 */
[----:B------:R-:W-:Y:S02]  /*0dc0*/  IADD3 R46, R48, R35, RZ ;  /* 0x00000023302e7210 */ /* 0x000fe40007ffe0ff */
[----:B------:R-:W-:Y:S01]  /*0dd0*/  SHF.R.S32.HI R41, RZ, 0x1f, R36 ;  /* 0x0000001fff297819 */ /* 0x000fe20000011424 */
[----:B------:R-:W-:Y:S01]  /*0de0*/  IMAD R44, R44, 0x28, R24 ;  /* 0x000000282c2c7824 */ /* 0x000fe200078e0218 */
[----:B------:R-:W-:Y:S01]  /*0df0*/  SHF.R.S32.HI R32, RZ, 0x1f, R37 ;  /* 0x0000001fff207819 */ /* 0x000fe20000011425 */
[----:B------:R0:W1:Y:S01]  /*0e00*/  LDS.64 R30, [R46] ;  /* 0x000000002e1e7984 */ /* 0x0000620000000a00 */
[----:B------:R-:W-:-:S02]  /*0e10*/  LEA.HI R41, R41, R36, RZ, 0x2 ;  /* 0x0000002429297211 */ /* 0x000fc400078f10ff */
[----:B------:R-:W-:Y:S02]  /*0e20*/  SHF.R.S32.HI R35, RZ, 0x2, R42 ;  /* 0x00000002ff237819 */ /* 0x000fe4000001142a */
[----:B------:R-:W-:Y:S02]  /*0e30*/  SHF.R.S32.HI R36, RZ, 0x2, R34 ;  /* 0x00000002ff247819 */ /* 0x000fe40000011422 */
[----:B------:R-:W-:Y:S02]  /*0e40*/  IADD3 R34, R48, R44, RZ ;  /* 0x0000002c30227210 */ /* 0x000fe40007ffe0ff */
[----:B------:R-:W-:Y:S01]  /*0e50*/  LEA.HI R37, R32, R37, RZ, 0x2 ;  /* 0x0000002520257211 */ /* 0x000fe200078f10ff */
[----:B------:R-:W-:Y:S01]  /*0e60*/  IMAD R36, R36, 0x28, R24 ;  /* 0x0000002824247824 */ /* 0x000fe200078e0218 */
[----:B------:R-:W-:Y:S01]  /*0e70*/  SHF.R.S32.HI R32, RZ, 0x2, R40 ;  /* 0x00000002ff207819 */ /* 0x000fe20000011428 */
[----:B------:R-:W-:Y:S01]  /*0e80*/  IMAD R40, R35, 0x28, R24 ;  /* 0x0000002823287824 */ /* 0x000fe200078e0218 */
[----:B------:R-:W-:Y:S01]  /*0e90*/  SHF.R.S32.HI R47, RZ, 0x2, R47 ;  /* 0x00000002ff2f7819 */ /* 0x000fe2000001142f */
[----:B------:R-:W2:Y:S01]  /*0ea0*/  LDS.64 R34, [R34] ;  /* 0x0000000022227984 */ /* 0x000ea20000000a00 */
[----:B------:R-:W-:Y:S01]  /*0eb0*/  SHF.R.S32.HI R38, RZ, 0x2, R38 ;  /* 0x00000002ff267819 */ /* 0x000fe20000011426 */
[----:B------:R-:W-:Y:S01]  /*0ec0*/  IMAD R32, R32, 0x28, R24 ;  /* 0x0000002820207824 */ /* 0x000fe200078e0218 */
[----:B------:R-:W-:-:S02]  /*0ed0*/  SHF.R.S32.HI R39, RZ, 0x2, R39 ;  /* 0x00000002ff277819 */ /* 0x000fc40000011427 */
[----:B0-----:R-:W-:Y:S01]  /*0ee0*/  IADD3 R46, R48, R40, RZ ;  /* 0x00000028302e7210 */ /* 0x001fe20007ffe0ff */
[--C-:B------:R-:W-:Y:S01]  /*0ef0*/  IMAD R40, R47, 0x28, R24.reuse ;  /* 0x000000282f287824 */ /* 0x100fe200078e0218 */
[----:B------:R-:W-:Y:S01]  /*0f00*/  SHF.R.S32.HI R43, RZ, 0x2, R43 ;  /* 0x00000002ff2b7819 */ /* 0x000fe2000001142b */
[--C-:B------:R-:W-:Y:S01]  /*0f10*/  IMAD R47, R38, 0x28, R24.reuse ;  /* 0x00000028262f7824 */ /* 0x100fe200078e0218 */
[----:B------:R-:W-:Y:S01]  /*0f20*/  SHF.R.S32.HI R49, RZ, 0x2, R49 ;  /* 0x00000002ff317819 */ /* 0x000fe20000011431 */
[--C-:B------:R-:W-:Y:S01]  /*0f30*/  IMAD R44, R39, 0x28, R24.reuse ;  /* 0x00000028272c7824 */ /* 0x100fe200078e0218 */
[C---:B------:R-:W-:Y:S01]  /*0f40*/  IADD3 R42, R48.reuse, R40, RZ ;  /* 0x00000028302a7210 */ /* 0x040fe20007ffe0ff */
[----:B------:R-:W0:Y:S01]  /*0f50*/  LDS.64 R38, [R46] ;  /* 0x000000002e267984 */ /* 0x000e220000000a00 */
[--C-:B------:R-:W-:Y:S01]  /*0f60*/  IMAD R40, R43, 0x28, R24.reuse ;  /* 0x000000282b287824 */ /* 0x100fe200078e0218 */
[----:B------:R-:W-:Y:S01]  /*0f70*/  IADD3 R47, R48, R47, RZ ;  /* 0x0000002f302f7210 */ /* 0x000fe20007ffe0ff */
[----:B------:R-:W-:Y:S01]  /*0f80*/  IMAD R49, R49, 0x28, R24 ;  /* 0x0000002831317824 */ /* 0x000fe200078e0218 */
[----:B------:R-:W-:Y:S01]  /*0f90*/  SHF.R.S32.HI R52, RZ, 0x2, R52 ;  /* 0x00000002ff347819 */ /* 0x000fe20000011434 */
[----:B------:R-:W3:Y:S01]  /*0fa0*/  LDS.64 R42, [R42] ;  /* 0x000000002a2a7984 */ /* 0x000ee20000000a00 */
[----:B------:R-:W-:-:S02]  /*0fb0*/  SHF.R.S32.HI R50, RZ, 0x2, R50 ;  /* 0x00000002ff327819 */ /* 0x000fc40000011432 */
[----:B------:R-:W-:Y:S01]  /*0fc0*/  SHF.R.S32.HI R45, RZ, 0x2, R45 ;  /* 0x00000002ff2d7819 */ /* 0x000fe2000001142d */
[----:B------:R-:W4:Y:S01]  /*0fd0*/  LDS.64 R46, [R47] ;  /* 0x000000002f2e7984 */ /* 0x000f220000000a00 */
[----:B------:R-:W-:Y:S01]  /*0fe0*/  SHF.R.S32.HI R41, RZ, 0x2, R41 ;  /* 0x00000002ff297819 */ /* 0x000fe20000011429 */
[--C-:B------:R-:W-:Y:S01]  /*0ff0*/  IMAD R52, R52, 0x28, R24.reuse ;  /* 0x0000002834347824 */ /* 0x100fe200078e0218 */
[----:B------:R-:W-:Y:S01]  /*1000*/  SHF.R.S32.HI R37, RZ, 0x2, R37 ;  /* 0x00000002ff257819 */ /* 0x000fe20000011425 */
[----:B------:R-:W-:Y:S02]  /*1010*/  IMAD R50, R50, 0x28, R24 ;  /* 0x0000002832327824 */ /* 0x000fe400078e0218 */
[----:B-1----:R-:W-:Y:S01]  /*1020*/  FADD.FTZ R33, R33, R30 ;  /* 0x0000001e21217221 */ /* 0x002fe20000010000 */
[C---:B------:R-:W-:Y:S01]  /*1030*/  IADD3 R30, R48.reuse, R44, RZ ;  /* 0x0000002c301e7210 */ /* 0x040fe20007ffe0ff */
[--C-:B------:R-:W-:Y:S01]  /*1040*/  IMAD R45, R45, 0x28, R24.reuse ;  /* 0x000000282d2d7824 */ /* 0x100fe200078e0218 */
[----:B------:R-:W-:Y:S01]  /*1050*/  IADD3 R32, R48, R32, RZ ;  /* 0x0000002030207210 */ /* 0x000fe20007ffe0ff */
[----:B------:R-:W-:-:S02]  /*1060*/  IMAD R41, R41, 0x28, R24 ;  /* 0x0000002829297824 */ /* 0x000fc400078e0218 */
[----:B------:R-:W-:Y:S01]  /*1070*/  FADD.FTZ R54, R54, R31 ;  /* 0x0000001f36367221 */ /* 0x000fe20000010000 */
[----:B------:R-:W-:Y:S01]  /*1080*/  IMAD R37, R37, 0x28, R24 ;  /* 0x0000002825257824 */ /* 0x000fe200078e0218 */
[----:B------:R-:W1:Y:S01]  /*1090*/  LDS.64 R30, [R30] ;  /* 0x000000001e1e7984 */ /* 0x000e620000000a00 */
[C---:B------:R-:W-:Y:S02]  /*10a0*/  IADD3 R49, R48.reuse, R49, RZ ;  /* 0x0000003130317210 */ /* 0x040fe40007ffe0ff */
[C---:B------:R-:W-:Y:S02]  /*10b0*/  IADD3 R36, R48.reuse, R36, RZ ;  /* 0x0000002430247210 */ /* 0x040fe40007ffe0ff */
[C---:B------:R-:W-:Y:S02]  /*10c0*/  IADD3 R52, R48.reuse, R52, RZ ;  /* 0x0000003430347210 */ /* 0x040fe40007ffe0ff */
[----:B------:R-:W-:Y:S01]  /*10d0*/  IADD3 R40, R48, R40, RZ ;  /* 0x0000002830287210 */ /* 0x000fe20007ffe0ff */
[----:B--2---:R-:W-:Y:S01]  /*10e0*/  FADD.FTZ R54, R54, R35 ;  /* 0x0000002336367221 */ /* 0x004fe20000010000 */
[----:B------:R-:W-:-:S02]  /*10f0*/  IADD3 R50, R48, R50, RZ ;  /* 0x0000003230327210 */ /* 0x000fc40007ffe0ff */
[C---:B------:R-:W-:Y:S02]  /*1100*/  IADD3 R44, R48.reuse, R45, RZ ;  /* 0x0000002d302c7210 */ /* 0x040fe40007ffe0ff */
[C---:B------:R-:W-:Y:S02]  /*1110*/  IADD3 R24, R48.reuse, R41, RZ ;  /* 0x0000002930187210 */ /* 0x040fe40007ffe0ff */
[----:B------:R-:W-:Y:S01]  /*1120*/  IADD3 R48, R48, R37, RZ ;  /* 0x0000002530307210 */ /* 0x000fe20007ffe0ff */
[----:B------:R-:W-:Y:S02]  /*1130*/  FADD.FTZ R37, R33, R34 ;  /* 0x0000002221257221 */ /* 0x000fe40000010000 */
[----:B------:R-:W2:Y:S01]  /*1140*/  LDS.64 R32, [R32] ;  /* 0x0000000020207984 */ /* 0x000ea20000000a00 */
[----:B0-----:R-:W-:Y:S01]  /*1150*/  FADD.FTZ R54, R54, R39 ;  /* 0x0000002736367221 */ /* 0x001fe20000010000 */
[----:B------:R-:W-:Y:S02]  /*1160*/  FADD.FTZ R41, R37, R38 ;  /* 0x0000002625297221 */ /* 0x000fe40000010000 */
[----:B------:R-:W0:Y:S02]  /*1170*/  LDS.64 R34, [R49] ;  /* 0x0000000031227984 */ /* 0x000e240000000a00 */
[----:B---3--:R-:W-:Y:S01]  /*1180*/  FADD.FTZ R45, R41, R42 ;  /* 0x0000002a292d7221 */ /* 0x008fe20000010000 */
[----:B------:R-:W-:Y:S01]  /*1190*/  FADD.FTZ R54, R54, R43 ;  /* 0x0000002b36367221 */ /* 0x000fe20000010000 */
[----:B------:R-:W3:Y:S02]  /*11a0*/  LDS.64 R36, [R36] ;  /* 0x0000000024247984 */ /* 0x000ee40000000a00 */
[----:B----4-:R-:W-:Y:S01]  /*11b0*/  FADD.FTZ R56, R45, R46 ;  /* 0x0000002e2d387221 */ /* 0x010fe20000010000 */
[----:B------:R-:W-:Y:S01]  /*11c0*/  FADD.FTZ R54, R54, R47 ;  /* 0x0000002f36367221 */ /* 0x000fe20000010000 */
[----:B------:R-:W4:Y:S04]  /*11d0*/  LDS.64 R38, [R52] ;  /* 0x0000000034267984 */ /* 0x000f280000000a00 */
[----:B------:R-:W4:Y:S04]  /*11e0*/  LDS.64 R40, [R40] ;  /* 0x0000000028287984 */ /* 0x000f280000000a00 */
[----:B------:R-:W4:Y:S01]  /*11f0*/  LDS.64 R42, [R50] ;  /* 0x00000000322a7984 */ /* 0x000f220000000a00 */
[----:B-1----:R-:W-:Y:S01]  /*1200*/  FADD.FTZ R30, R56, R30 ;  /* 0x0000001e381e7221 */ /* 0x002fe20000010000 */
[----:B------:R-:W-:-:S02]  /*1210*/  FADD.FTZ R54, R54, R31 ;  /* 0x0000001f36367221 */ /* 0x000fc40000010000 */
[----:B------:R-:W1:Y:S04]  /*1220*/  LDS.64 R44, [R44] ;  /* 0x000000002c2c7984 */ /* 0x000e680000000a00 */
[----:B------:R-:W1:Y:S04]  /*1230*/  LDS.64 R46, [R24] ;  /* 0x00000000182e7984 */ /* 0x000e680000000a00 */
[----:B------:R-:W1:Y:S01]  /*1240*/  LDS.64 R48, [R48] ;  /* 0x0000000030307984 */ /* 0x000e620000000a00 */
        /* <DEDUP_REMOVED lines=12> */
[----:B-1----:R-:W-:Y:S01]  /*1310*/  FADD.FTZ R31, R31, R44 ;  /* 0x0000002c1f1f7221 */ /* 0x002fe20000010000 */
[----:B------:R-:W-:-:S03]  /*1320*/  FADD.FTZ R54, R54, R45 ;  /* 0x0000002d36367221 */ /* 0x000fc60000010000 */
[----:B------:R-:W-:Y:S01]  /*1330*/  FADD.FTZ R31, R31, R46 ;  /* 0x0000002e1f1f7221 */ /* 0x000fe20000010000 */
[----:B------:R-:W-:-:S03]  /*1340*/  FADD.FTZ R54, R54, R47 ;  /* 0x0000002f36367221 */ /* 0x000fc60000010000 */
[----:B------:R-:W-:Y:S01]  /*1350*/  FADD.FTZ R48, R31, R48 ;  /* 0x000000301f307221 */ /* 0x000fe20000010000 */
[----:B------:R-:W-:-:S07]  /*1360*/  FADD.FTZ R49, R54, R49 ;  /* 0x0000003136317221 */ /* 0x000fce0000010000 */
.L_x_2551:
[----:B------:R-:W-:Y:S05]  /*1370*/  BSYNC B0 ;  /* 0x0000000000007941 */ /* 0x000fea0003800000 */
.L_x_2550:
        /* <DEDUP_REMOVED lines=21> */
.L_x_2553:
[----:B------:R-:W-:Y:S05]  /*14d0*/  BSYNC B0 ;  /* 0x0000000000007941 */ /* 0x000fea0003800000 */
.L_x_2552:
        /* <DEDUP_REMOVED lines=13> */
.L_x_2555:
[----:B------:R-:W2:Y:S04]  /*15b0*/  LD.E.STRONG.GPU R24, desc[UR8][R30.64] ;  /* 0x000000081e187980 */ /* 0x000ea8000c10f900 */
[----:B--2---:R-:W-:Y:S01]  /*15c0*/  CCTL.IVALL ;  /* 0x00000000ff00798f */ /* 0x004fe20002000000 */
[----:B------:R-:W-:Y:S05]  /*15d0*/  YIELD ;  /* 0x0000000000007946 */ /* 0x000fea0003800000 */
[----:B-----5:R-:W-:-:S04]  /*15e0*/  LOP3.LUT R24, R24, R33, RZ, 0x3c, !PT ;  /* 0x0000002118187212 */ /* 0x020fc800078e3cff */
[----:B------:R-:W-:-:S13]  /*15f0*/  ISETP.GT.AND P0, PT, R24, -0x1, PT ;  /* 0xffffffff1800780c */ /* 0x000fda0003f04270 */
[----:B------:R-:W-:Y:S05]  /*1600*/  @P0 BRA `(.L_x_2555) ;  /* 0xfffffffc00e80947 */ /* 0x000fea000383ffff */
.L_x_2554:
[----:B------:R-:W-:Y:S05]  /*1610*/  WARPSYNC.ALL ;  /* 0x0000000000007948 */ /* 0x000fea0003800000 */
[----:B0-----:R-:W0:Y:S01]  /*1620*/  @!P1 LDC R31, c[0x0][0x10] ;  /* 0x00000400ff1f9b82 */ /* 0x001e220000000800 */
[----:B------:R-:W-:-:S07]  /*1630*/  @!P1 SHF.L.U32 R30, R2, 0x1, RZ ;  /* 0x00000001021e9819 */ /* 0x000fce00000006ff */
[----:B------:R-:W-:Y:S01]  /*1640*/  BAR.SYNC.DEFER_BLOCKING 0x0 ;  /* 0x0000000000007b1d */ /* 0x000fe20000010000 */
[----:B------:R-:W-:-:S07]  /*1650*/  @!P1 LOP3.LUT R35, R2, 0x1f, RZ, 0xc0, !PT ;  /* 0x0000001f02239812 */ /* 0x000fce00078ec0ff */
[----:B------:R-:W1:Y:S01]  /*1660*/  @!P1 LDC.64 R32, c[0x0][0x248] ;  /* 0x00009200ff209b82 */ /* 0x000e620000000a00 */
[----:B------:R-:W-:Y:S01]  /*1670*/  HFMA2.MMA R34, -RZ, RZ, 0, 0 ;  /* 0x00000000ff227435 */ /* 0x000fe200000001ff */
[----:B------:R-:W-:Y:S01]  /*1680*/  LOP3.LUT P0, RZ, R2, 0xffffff9f, RZ, 0xc0, !PT ;  /* 0xffffff9f02ff7812 */ /* 0x000fe2000780c0ff */
[----:B------:R-:W-:Y:S01]  /*1690*/  ULDC.64 UR12, c[0x0][0x240] ;  /* 0x00009000000c7ab9 */ /* 0x000fe20000000a00 */
[----:B0-----:R-:W-:Y:S01]  /*16a0*/  @!P1 IMAD R24, R31, UR4, R0 ;  /* 0x000000041f189c24 */ /* 0x001fe2000f8e0200 */
        /* <DEDUP_REMOVED lines=9> */
[----:B------:R-:W-:Y:S01]  /*1740*/  MOV R24, RZ ;  /* 0x000000ff00187202 */ /* 0x000fe20000000f00 */
        /* <DEDUP_REMOVED lines=22> */
[----:B------:R-:W-:Y:S01]  /*18b0*/  @!P0 IADD3 R32, R32, 0xc80, RZ ;  /* 0x00000c8020208810 */ /* 0x000fe20007ffe0ff */
[----:B-1----:R-:W-:Y:S01]  /*18c0*/  FADD.FTZ R24, R31, R24 ;  /* 0x000000181f187221 */ /* 0x002fe20000010000 */
[----:B--2---:R-:W-:-:S04]  /*18d0*/  FADD.FTZ R34, R33, R34 ;  /* 0x0000002221227221 */ /* 0x004fc80000010000 */
[----:B------:R-:W1:Y:S01]  /*18e0*/  SHFL.BFLY PT, R35, R24, 0x1, 0x1f ;  /* 0x0c201f0018237f89 */ /* 0x000e6200000e0000 */
[----:B0-----:R-:W-:-:S03]  /*18f0*/  @!P0 LEA R33, R39, R32, 0x18 ;  /* 0x0000002027218211 */ /* 0x001fc600078ec0ff */
[----:B------:R-:W0:Y:S01]  /*1900*/  SHFL.BFLY PT, R37, R34, 0x1, 0x1f ;  /* 0x0c201f0022257f89 */ /* 0x000e2200000e0000 */
[----:B-1----:R-:W-:Y:S01]  /*1910*/  FADD.FTZ R30, R24, R35 ;  /* 0x00000023181e7221 */ /* 0x002fe20000010000 */
[----:B------:R-:W-:-:S03]  /*1920*/  @!P0 SHF.R.U32.HI R35, RZ, 0x2, R2 ;  /* 0x00000002ff238819 */ /* 0x000fc60000011602 */
[----:B------:R-:W-:Y:S01]  /*1930*/  @!P0 FMUL.FTZ R30, R30, 1.2207031431898940355e-05 ;  /* 0x374ccccd1e1e8820 */ /* 0x000fe20000410000 */
[----:B0-----:R-:W-:Y:S01]  /*1940*/  FADD.FTZ R36, R34, R37 ;  /* 0x0000002522247221 */ /* 0x001fe20000010000 */
[----:B------:R-:W-:Y:S02]  /*1950*/  @!P0 LOP3.LUT R24, R35, 0x3ffffff8, RZ, 0xc0, !PT ;  /* 0x3ffffff823188812 */ /* 0x000fe400078ec0ff */
[----:B------:R-:W-:Y:S02]  /*1960*/  @!P0 FMUL.FTZ R31, R30, R30 ;  /* 0x0000001e1e1f8220 */ /* 0x000fe40000410000 */
[----:B------:R-:W-:Y:S02]  /*1970*/  @!P0 IADD3 R24, R24, R33, RZ ;  /* 0x0000002118188210 */ /* 0x000fe40007ffe0ff */
        /* <DEDUP_REMOVED lines=10> */
[C---:B------:R-:W-:Y:S01]  /*1a20*/  SHF.L.U32 R33, R5.reuse, 0x2, RZ ;  /* 0x0000000205217819 */ /* 0x040fe200000006ff */
[----:B------:R-:W-:Y:S01]  /*1a30*/  UIADD3 UR6, UR6, 0xc80, URZ ;  /* 0x00000c8006067890 */ /* 0x000fe2000fffe03f */
[----:B------:R-:W-:Y:S02]  /*1a40*/  SHF.L.U64.HI R35, R5, 0x2, R6 ;  /* 0x0000000205237819 */ /* 0x000fe40000010206 */
[C---:B------:R-:W-:Y:S02]  /*1a50*/  LOP3.LUT R37, R33.reuse, 0xc, RZ, 0xc0, !PT ;  /* 0x0000000c21257812 */ /* 0x040fe400078ec0ff */
[----:B------:R-:W-:Y:S02]  /*1a60*/  LOP3.LUT R33, R33, 0xfffffff0, RZ, 0xc0, !PT ;  /* 0xfffffff021217812 */ /* 0x000fe400078ec0ff */
[----:B------:R-:W-:-:S02]  /*1a70*/  IADD3 R24, R37, R2, RZ ;  /* 0x0000000225187210 */ /* 0x000fc40007ffe0ff */
        /* <DEDUP_REMOVED lines=9> */
.L_x_2557:
[----:B------:R-:W-:Y:S05]  /*1b10*/  BSYNC B0 ;  /* 0x0000000000007941 */ /* 0x000fea0003800000 */
.L_x_2556:
[----:B------:R-:W1:Y:S01]  /*1b20*/  S2UR UR7, SR_CgaCtaId ;  /* 0x00000000000779c3 */ /* 0x000e620000008800 */
[----:B------:R-:W-:Y:S01]  /*1b30*/  SHF.L.U32 R24, R5, 0x2, RZ ;  /* 0x0000000205187819 */ /* 0x000fe200000006ff */
[----:B------:R-:W-:Y:S01]  /*1b40*/  IMAD R22, R22, 0x50, R7 ;  /* 0x0000005016167824 */ /* 0x000fe200078e0207 */
[----:B------:R-:W-:Y:S01]  /*1b50*/  UMOV UR6, 0x400 ;  /* 0x0000040000067882 */ /* 0x000fe20000000000 */
[----:B0----5:R-:W-:Y:S01]  /*1b60*/  HADD2.F32 R33, -RZ, R26.H1_H1 ;  /* 0x3000001aff217230 */ /* 0x021fe20000004100 */
[----:B------:R-:W-:Y:S01]  /*1b70*/  LOP3.LUT R24, R24, 0xc, RZ, 0xc0, !PT ;  /* 0x0000000c18187812 */ /* 0x000fe200078ec0ff */
[----:B------:R-:W-:Y:S01]  /*1b80*/  UIADD3 UR6, UR6, 0xc80, URZ ;  /* 0x00000c8006067890 */ /* 0x000fe2000fffe03f */
[----:B------:R-:W-:Y:S01]  /*1b90*/  SHF.L.U32 R22, R22, 0x2, RZ ;  /* 0x0000000216167819 */ /* 0x000fe200000006ff */
[----:B------:R-:W-:Y:S01]  /*1ba0*/  HADD2.F32 R40, -RZ, R27.H1_H1 ;  /* 0x3000001bff287230 */ /* 0x000fe20000004100 */
[----:B------:R-:W-:Y:S01]  /*1bb0*/  IADD3 R24, RZ, -R24, RZ ;  /* 0x80000018ff187210 */ /* 0x000fe20007ffe0ff */
[----:B------:R-:W-:Y:S01]  /*1bc0*/  HADD2.F32 R35, -RZ, R29.H0_H0 ;  /* 0x2000001dff237230 */ /* 0x000fe20000004100 */
[----:B------:R-:W-:Y:S01]  /*1bd0*/  ULOP3.LUT UR4, UR4, 0x1, URZ, 0x3c, !UPT ;  /* 0x0000000104047892 */ /* 0x000fe2000f8e3c3f */
[----:B------:R-:W-:Y:S01]  /*1be0*/  IMAD.WIDE.U32 R30, R22, -0x33333333, RZ ;  /* 0xcccccccd161e7825 */ /* 0x000fe200078e00ff */
[----:B------:R-:W-:-:S03]  /*1bf0*/  MOV R30, R24 ;  /* 0x00000018001e7202 */ /* 0x000fc60000000f00 */
[--C-:B------:R-:W-:Y:S01]  /*1c00*/  HADD2.F32 R24, -RZ, R28.reuse.H0_H0 ;  /* 0x2000001cff187230 */ /* 0x100fe20000004100 */
[----:B------:R-:W-:Y:S01]  /*1c10*/  LEA.HI R30, R31, R30, RZ, 0x1a ;  /* 0x0000001e1f1e7211 */ /* 0x000fe200078fd0ff */
[----:B------:R-:W-:Y:S02]  /*1c20*/  HADD2.F32 R28, -RZ, R28.H1_H1 ;  /* 0x3000001cff1c7230 */ /* 0x000fe40000004100 */
[----:B------:R-:W-:Y:S01]  /*1c30*/  HADD2.F32 R29, -RZ, R29.H1_H1 ;  /* 0x3000001dff1d7230 */ /* 0x000fe20000004100 */
[----:B-1----:R-:W-:-:S06]  /*1c40*/  ULEA UR6, UR7, UR6, 0x18 ;  /* 0x0000000607067291 */ /* 0x002fcc000f8ec03f */
[----:B------:R-:W-:Y:S01]  /*1c50*/  LEA R30, R30, UR6, 0x3 ;  /* 0x000000061e1e7c11 */ /* 0x000fe2000f8e18ff */
[----:B------:R-:W-:-:S05]  /*1c60*/  ULDC UR6, c[0x0][0x230] ;  /* 0x00008c0000067ab9 */ /* 0x000fca0000000800 */
[----:B------:R-:W0:Y:S02]  /*1c70*/  LDS.64 R30, [R30] ;  /* 0x000000001e1e7984 */ /* 0x000e240000000a00 */
[----:B0-----:R-:W-:Y:S01]  /*1c80*/  FADD.FTZ R7, R31, UR6 ;  /* 0x000000061f077e21 */ /* 0x001fe20008010000 */
[--C-:B------:R-:W-:Y:S01]  /*1c90*/  FADD.FTZ R34, R13, -R30.reuse ;  /* 0x8000001e0d227221 */ /* 0x100fe20000010000 */
[----:B------:R-:W-:Y:S02]  /*1ca0*/  HADD2.F32 R31, -RZ, R26.H0_H0 ;  /* 0x2000001aff1f7230 */ /* 0x000fe40000004100 */
[--C-:B------:R-:W-:Y:S01]  /*1cb0*/  FADD.FTZ R36, R15, -R30.reuse ;  /* 0x8000001e0f247221 */ /* 0x100fe20000010000 */
[----:B------:R-:W-:Y:S02]  /*1cc0*/  HADD2.F32 R26, -RZ, R27.H0_H0 ;  /* 0x2000001bff1a7230 */ /* 0x000fe40000004100 */
[--C-:B------:R-:W-:Y:S01]  /*1cd0*/  FADD.FTZ R32, R3, -R30.reuse ;  /* 0x8000001e03207221 */ /* 0x100fe20000010000 */
[----:B------:R-:W0:Y:S01]  /*1ce0*/  MUFU.RSQ R7, R7 ;  /* 0x0000000700077308 */ /* 0x000e220000001400 */
[--C-:B------:R-:W-:Y:S01]  /*1cf0*/  FADD.FTZ R38, R51, -R30.reuse ;  /* 0x8000001e33267221 */ /* 0x100fe20000010000 */
[--C-:B------:R-:W-:Y:S01]  /*1d00*/  FADD.FTZ R50, R59, -R30.reuse ;  /* 0x8000001e3b327221 */ /* 0x100fe20000010000 */
[--C-:B------:R-:W-:Y:S01]  /*1d10*/  FADD.FTZ R52, R18, -R30.reuse ;  /* 0x8000001e12347221 */ /* 0x100fe20000010000 */
[--C-:B------:R-:W-:Y:S01]  /*1d20*/  FADD.FTZ R20, R20, -R30.reuse ;  /* 0x8000001e14147221 */ /* 0x100fe20000010000 */
[----:B------:R-:W-:Y:S01]  /*1d30*/  ULDC.64 UR6, c[0x0][0x210] ;  /* 0x0000840000067ab9 */ /* 0x000fe20000000a00 */
[C---:B0-----:R-:W-:Y:S01]  /*1d40*/  FMUL.FTZ R34, R7.reuse, R34 ;  /* 0x0000002207227220 */ /* 0x041fe20000410000 */
[C---:B------:R-:W-:Y:S01]  /*1d50*/  FMUL.FTZ R15, R7.reuse, R36 ;  /* 0x00000024070f7220 */ /* 0x040fe20000410000 */
[----:B------:R-:W-:Y:S01]  /*1d60*/  FMUL.FTZ R32, R32, R7 ;  /* 0x0000000720207220 */ /* 0x000fe20000410000 */
[----:B------:R-:W-:Y:S01]  /*1d70*/  FMUL.FTZ R50, R7, R50 ;  /* 0x0000003207327220 */ /* 0x000fe20000410000 */
[----:B------:R-:W-:Y:S01]  /*1d80*/  FFMA.FTZ R13, R34, R28, R33 ;  /* 0x0000001c220d7223 */ /* 0x000fe20000010021 */
[----:B------:R-:W-:Y:S01]  /*1d90*/  FADD.FTZ R34, R17, -R30 ;  /* 0x8000001e11227221 */ /* 0x000fe20000010000 */
[--C-:B------:R-:W-:Y:S01]  /*1da0*/  FFMA.FTZ R3, R32, R24, R31.reuse ;  /* 0x0000001820037223 */ /* 0x100fe2000001001f */
[----:B------:R-:W-:Y:S01]  /*1db0*/  FFMA.FTZ R15, R15, R35, R26 ;  /* 0x000000230f0f7223 */ /* 0x000fe2000001001a */
[----:B------:R-:W-:Y:S01]  /*1dc0*/  FMUL.FTZ R39, R13, -1.4426950216293334961 ;  /* 0xbfb8aa3b0d277820 */ /* 0x000fe20000410000 */
[----:B------:R-:W-:Y:S01]  /*1dd0*/  FMUL.FTZ R17, R7, R34 ;  /* 0x0000002207117220 */ /* 0x000fe20000410000 */
[----:B------:R-:W-:Y:S01]  /*1de0*/  FADD.FTZ R34, R19, -R30 ;  /* 0x8000001e13227221 */ /* 0x000fe20000010000 */
[----:B------:R-:W-:Y:S01]  /*1df0*/  FMUL.FTZ R32, R3, -1.4426950216293334961 ;  /* 0xbfb8aa3b03207820 */ /* 0x000fe20000410000 */
[----:B------:R-:W-:Y:S01]  /*1e00*/  FMUL.FTZ R41, R15, -1.4426950216293334961 ;  /* 0xbfb8aa3b0f297820 */ /* 0x000fe20000410000 */
[----:B------:R-:W-:Y:S01]  /*1e10*/  FFMA.FTZ R17, R17, R29, R40 ;  /* 0x0000001d11117223 */ /* 0x000fe20000010028 */
[----:B------:R-:W-:Y:S01]  /*1e20*/  FMUL.FTZ R19, R7, R34 ;  /* 0x0000002207137220 */ /* 0x000fe20000410000 */
[--C-:B------:R-:W-:Y:S01]  /*1e30*/  FADD.FTZ R34, R21, -R30.reuse ;  /* 0x8000001e15227221 */ /* 0x100fe20000010000 */
[----:B------:R-:W-:Y:S01]  /*1e40*/  FMUL.FTZ R52, R7, R52 ;  /* 0x0000003407347220 */ /* 0x000fe20000410000 */
[----:B------:R-:W-:Y:S01]  /*1e50*/  FMUL.FTZ R42, R17, -1.4426950216293334961 ;  /* 0xbfb8aa3b112a7820 */ /* 0x000fe20000410000 */
[----:B------:R-:W-:Y:S01]  /*1e60*/  FFMA.FTZ R19, R24, R19, R31 ;  /* 0x0000001318137223 */ /* 0x000fe2000001001f */
[----:B------:R-:W-:Y:S01]  /*1e70*/  FMUL.FTZ R27, R7, R34 ;  /* 0x00000022071b7220 */ /* 0x000fe20000410000 */
[--C-:B------:R-:W-:Y:S01]  /*1e80*/  FADD.FTZ R34, R23, -R30.reuse ;  /* 0x8000001e17227221 */ /* 0x100fe20000010000 */
[----:B------:R-:W-:Y:S01]  /*1e90*/  MUFU.EX2 R32, R32 ;  /* 0x0000002000207308 */ /* 0x000fe20000000800 */
[----:B------:R-:W-:Y:S01]  /*1ea0*/  FMUL.FTZ R36, R19, -1.4426950216293334961 ;  /* 0xbfb8aa3b13247820 */ /* 0x000fe20000410000 */
[----:B------:R-:W-:Y:S01]  /*1eb0*/  FFMA.FTZ R27, R28, R27, R33 ;  /* 0x0000001b1c1b7223 */ /* 0x000fe20000010021 */
[----:B------:R-:W-:Y:S01]  /*1ec0*/  FMUL.FTZ R21, R7, R34 ;  /* 0x0000002207157220 */ /* 0x000fe20000410000 */
[--C-:B------:R-:W-:Y:S01]  /*1ed0*/  FADD.FTZ R34, R25, -R30.reuse ;  /* 0x8000001e19227221 */ /* 0x100fe20000010000 */
[----:B------:R-:W-:Y:S01]  /*1ee0*/  FMUL.FTZ R25, R7, R38 ;  /* 0x0000002607197220 */ /* 0x000fe20000410000 */
[----:B------:R-:W-:Y:S01]  /*1ef0*/  FADD.FTZ R38, R55, -R30 ;  /* 0x8000001e37267221 */ /* 0x000fe20000010000 */
[----:B------:R-:W-:Y:S01]  /*1f00*/  FFMA.FTZ R21, R35, R21, R26 ;  /* 0x0000001523157223 */ /* 0x000fe2000001001a */
[----:B------:R0:W1:Y:S01]  /*1f10*/  MUFU.EX2 R23, R36 ;  /* 0x0000002400177308 */ /* 0x0000620000000800 */
[----:B------:R-:W-:Y:S01]  /*1f20*/  FMUL.FTZ R34, R7, R34 ;  /* 0x0000002207227220 */ /* 0x000fe20000410000 */
[C-C-:B------:R-:W-:Y:S01]  /*1f30*/  FFMA.FTZ R25, R24.reuse, R25, R31.reuse ;  /* 0x0000001918197223 */ /* 0x140fe2000001001f */
[----:B------:R-:W-:Y:S01]  /*1f40*/  FFMA.FTZ R24, R24, R50, R31 ;  /* 0x0000003218187223 */ /* 0x000fe2000001001f */
[----:B------:R-:W-:Y:S01]  /*1f50*/  FADD.FTZ R50, R61, -R30 ;  /* 0x8000001e3d327221 */ /* 0x000fe20000010000 */
[----:B------:R-:W-:Y:S01]  /*1f60*/  FFMA.FTZ R34, R29, R34, R40 ;  /* 0x000000221d227223 */ /* 0x000fe20000010028 */
[----:B------:R-:W-:Y:S01]  /*1f70*/  FMUL.FTZ R44, R21, -1.4426950216293334961 ;  /* 0xbfb8aa3b152c7820 */ /* 0x000fe20000410000 */
[----:B------:R-:W-:Y:S01]  /*1f80*/  FMUL.FTZ R20, R7, R20 ;  /* 0x0000001407147220 */ /* 0x000fe20000410000 */
[----:B------:R-:W2:Y:S01]  /*1f90*/  MUFU.EX2 R39, R39 ;  /* 0x0000002700277308 */ /* 0x000ea20000000800 */
[----:B0-----:R-:W-:Y:S01]  /*1fa0*/  FADD.FTZ R36, R53, -R30 ;  /* 0x8000001e35247221 */ /* 0x001fe20000010000 */
[----:B------:R-:W-:Y:S01]  /*1fb0*/  FMUL.FTZ R45, R34, -1.4426950216293334961 ;  /* 0xbfb8aa3b222d7820 */ /* 0x000fe20000410000 */
[----:B------:R-:W-:Y:S01]  /*1fc0*/  FMUL.FTZ R43, R27, -1.4426950216293334961 ;  /* 0xbfb8aa3b1b2b7820 */ /* 0x000fe20000410000 */
[----:B------:R-:W-:Y:S01]  /*1fd0*/  FMUL.FTZ R46, R25, -1.4426950216293334961 ;  /* 0xbfb8aa3b192e7820 */ /* 0x000fe20000410000 */
[----:B------:R-:W-:Y:S01]  /*1fe0*/  FMUL.FTZ R36, R7, R36 ;  /* 0x0000002407247220 */ /* 0x000fe20000410000 */
[----:B------:R-:W-:-:S02]  /*1ff0*/  FMUL.FTZ R31, R24, -1.4426950216293334961 ;  /* 0xbfb8aa3b181f7820 */ /* 0x000fc40000410000 */
[----:B------:R-:W0:Y:S01]  /*2000*/  MUFU.EX2 R41, R41 ;  /* 0x0000002900297308 */ /* 0x000e220000000800 */
[C-C-:B------:R-:W-:Y:S01]  /*2010*/  FFMA.FTZ R37, R28.reuse, R36, R33.reuse ;  /* 0x000000241c257223 */ /* 0x140fe20000010021 */
[----:B------:R-:W-:Y:S01]  /*2020*/  FMUL.FTZ R36, R7, R38 ;  /* 0x0000002607247220 */ /* 0x000fe20000410000 */
[----:B------:R-:W-:Y:S01]  /*2030*/  FADD.FTZ R38, R57, -R30 ;  /* 0x8000001e39267221 */ /* 0x000fe20000010000 */
[----:B------:R-:W-:Y:S01]  /*2040*/  FFMA.FTZ R28, R28, R52, R33 ;  /* 0x000000341c1c7223 */ /* 0x000fe20000010021 */
[----:B------:R-:W-:Y:S01]  /*2050*/  FMUL.FTZ R33, R7, R50 ;  /* 0x0000003207217220 */ /* 0x000fe20000410000 */
[--C-:B------:R-:W-:Y:S01]  /*2060*/  FFMA.FTZ R36, R35, R36, R26.reuse ;  /* 0x0000002423247223 */ /* 0x100fe2000001001a */
[----:B------:R-:W-:Y:S01]  /*2070*/  FMUL.FTZ R38, R7, R38 ;  /* 0x0000002607267220 */ /* 0x000fe20000410000 */
[----:B------:R-:W3:Y:S01]  /*2080*/  MUFU.EX2 R42, R42 ;  /* 0x0000002a002a7308 */ /* 0x000ee20000000800 */
[----:B------:R-:W-:Y:S01]  /*2090*/  FMUL.FTZ R47, R37, -1.4426950216293334961 ;  /* 0xbfb8aa3b252f7820 */ /* 0x000fe20000410000 */
[----:B------:R-:W-:Y:S01]  /*20a0*/  FFMA.FTZ R26, R35, R33, R26 ;  /* 0x00000021231a7223 */ /* 0x000fe2000001001a */
[C-C-:B------:R-:W-:Y:S01]  /*20b0*/  FFMA.FTZ R38, R29.reuse, R38, R40.reuse ;  /* 0x000000261d267223 */ /* 0x140fe20000010028 */
[----:B------:R-:W-:Y:S01]  /*20c0*/  FMUL.FTZ R48, R36, -1.4426950216293334961 ;  /* 0xbfb8aa3b24307820 */ /* 0x000fe20000410000 */
[----:B------:R-:W-:Y:S01]  /*20d0*/  FFMA.FTZ R29, R29, R20, R40 ;  /* 0x000000141d1d7223 */ /* 0x000fe20000010028 */
[----:B------:R-:W-:Y:S01]  /*20e0*/  FMUL.FTZ R50, R28, -1.4426950216293334961 ;  /* 0xbfb8aa3b1c327820 */ /* 0x000fe20000410000 */
[----:B------:R-:W-:Y:S01]  /*20f0*/  FMUL.FTZ R49, R38, -1.4426950216293334961 ;  /* 0xbfb8aa3b26317820 */ /* 0x000fe20000410000 */
[----:B------:R-:W4:Y:S01]  /*2100*/  MUFU.EX2 R44, R44 ;  /* 0x0000002c002c7308 */ /* 0x000f220000000800 */
[----:B------:R-:W-:Y:S01]  /*2110*/  FMUL.FTZ R33, R26, -1.4426950216293334961 ;  /* 0xbfb8aa3b1a217820 */ /* 0x000fe20000410000 */
[----:B------:R-:W-:Y:S01]  /*2120*/  FMUL.FTZ R7, R29, -1.4426950216293334961 ;  /* 0xbfb8aa3b1d077820 */ /* 0x000fe20000410000 */
[----:B-1----:R-:W-:Y:S01]  /*2130*/  FADD.FTZ R23, R23, 1 ;  /* 0x3f80000017177421 */ /* 0x002fe20000010000 */
[----:B------:R-:W-:Y:S01]  /*2140*/  FADD.FTZ R20, R32, 1 ;  /* 0x3f80000020147421 */ /* 0x000fe20000010000 */
[----:B--2---:R-:W-:Y:S01]  /*2150*/  FADD.FTZ R32, R39, 1 ;  /* 0x3f80000027207421 */ /* 0x004fe20000010000 */
[----:B0-----:R-:W-:-:S02]  /*2160*/  FADD.FTZ R40, R41, 1 ;  /* 0x3f80000029287421 */ /* 0x001fc40000010000 */
[----:B------:R-:W0:Y:S01]  /*2170*/  MUFU.EX2 R45, R45 ;  /* 0x0000002d002d7308 */ /* 0x000e220000000800 */
[----:B---3--:R-:W-:-:S07]  /*2180*/  FADD.FTZ R42, R42, 1 ;  /* 0x3f8000002a2a7421 */ /* 0x008fce0000010000 */
[----:B------:R-:W1:Y:S01]  /*2190*/  MUFU.EX2 R43, R43 ;  /* 0x0000002b002b7308 */ /* 0x000e620000000800 */
[----:B----4-:R-:W-:-:S07]  /*21a0*/  FADD.FTZ R44, R44, 1 ;  /* 0x3f8000002c2c7421 */ /* 0x010fce0000010000 */
[----:B------:R-:W2:Y:S01]  /*21b0*/  MUFU.EX2 R47, R47 ;  /* 0x0000002f002f7308 */ /* 0x000ea20000000800 */
[----:B0-----:R-:W-:-:S07]  /*21c0*/  FADD.FTZ R35, R45, 1 ;  /* 0x3f8000002d237421 */ /* 0x001fce0000010000 */
[----:B------:R-:W0:Y:S01]  /*21d0*/  MUFU.EX2 R18, R49 ;  /* 0x0000003100127308 */ /* 0x000e220000000800 */
[----:B-1----:R-:W-:-:S07]  /*21e0*/  FADD.FTZ R43, R43, 1 ;  /* 0x3f8000002b2b7421 */ /* 0x002fce0000010000 */
[----:B------:R-:W1:Y:S01]  /*21f0*/  MUFU.EX2 R48, R48 ;  /* 0x0000003000307308 */ /* 0x000e620000000800 */
[----:B--2---:R-:W-:-:S07]  /*2200*/  FADD.FTZ R47, R47, 1 ;  /* 0x3f8000002f2f7421 */ /* 0x004fce0000010000 */
[----:B------:R-:W2:Y:S01]  /*2210*/  MUFU.EX2 R46, R46 ;  /* 0x0000002e002e7308 */ /* 0x000ea20000000800 */
[----:B0-----:R-:W-:-:S07]  /*2220*/  FADD.FTZ R18, R18, 1 ;  /* 0x3f80000012127421 */ /* 0x001fce0000010000 */
[----:B------:R-:W0:Y:S01]  /*2230*/  MUFU.EX2 R30, R50 ;  /* 0x00000032001e7308 */ /* 0x000e220000000800 */
[----:B-1----:R-:W-:-:S07]  /*2240*/  FADD.FTZ R39, R48, 1 ;  /* 0x3f80000030277421 */ /* 0x002fce0000010000 */
[----:B------:R-:W1:Y:S01]  /*2250*/  MUFU.EX2 R33, R33 ;  /* 0x0000002100217308 */ /* 0x000e620000000800 */
[----:B--2---:R-:W-:-:S07]  /*2260*/  FADD.FTZ R46, R46, 1 ;  /* 0x3f8000002e2e7421 */ /* 0x004fce0000010000 */
[----:B------:R2:W3:Y:S01]  /*2270*/  MUFU.RCP R50, R23 ;  /* 0x0000001700327308 */ /* 0x0004e20000001000 */
[----:B0-----:R-:W-:-:S07]  /*2280*/  FADD.FTZ R45, R30, 1 ;  /* 0x3f8000001e2d7421 */ /* 0x001fce0000010000 */
[----:B------:R-:W0:Y:S01]  /*2290*/  MUFU.EX2 R31, R31 ;  /* 0x0000001f001f7308 */ /* 0x000e220000000800 */
[--C-:B--2---:R-:W-:Y:S01]  /*22a0*/  SHF.R.S32.HI R23, RZ, 0x1f, R22.reuse ;  /* 0x0000001fff177819 */ /* 0x104fe20000011416 */
[----:B-1----:R-:W-:Y:S02]  /*22b0*/  FADD.FTZ R33, R33, 1 ;  /* 0x3f80000021217421 */ /* 0x002fe40000010000 */
[----:B------:R-:W-:-:S04]  /*22c0*/  IMAD.WIDE.U32 R22, R8, 0x140000, R22 ;  /* 0x0014000008167825 */ /* 0x000fc800078e0016 */
[----:B------:R-:W1:Y:S01]  /*22d0*/  MUFU.EX2 R7, R7 ;  /* 0x0000000700077308 */ /* 0x000e620000000800 */
[----:B---3--:R-:W-:Y:S01]  /*22e0*/  FMUL.FTZ R50, R19, R50 ;  /* 0x0000003213327220 */ /* 0x008fe20000410000 */
[----:B------:R-:W-:Y:S02]  /*22f0*/  IADD3 R49, R9, R23, RZ ;  /* 0x0000001709317210 */ /* 0x000fe40007ffe0ff */
[-C--:B------:R-:W-:Y:S02]  /*2300*/  IADD3 R9, P1, R14, R22.reuse, RZ ;  /* 0x000000160e097210 */ /* 0x080fe40007f3e0ff */
[-C--:B------:R-:W-:Y:S02]  /*2310*/  IADD3 R14, P0, R11, R22.reuse, RZ ;  /* 0x000000160b0e7210 */ /* 0x080fe40007f1e0ff */
[----:B------:R-:W2:Y:S01]  /*2320*/  MUFU.RCP R20, R20 ;  /* 0x0000001400147308 */ /* 0x000ea20000001000 */
[----:B------:R-:W-:Y:S01]  /*2330*/  IADD3 R12, P2, R12, R22, RZ ;  /* 0x000000160c0c7210 */ /* 0x000fe20007f5e0ff */
[----:B0-----:R-:W-:Y:S01]  /*2340*/  FADD.FTZ R31, R31, 1 ;  /* 0x3f8000001f1f7421 */ /* 0x001fe20000010000 */
[----:B------:R-:W-:-:S02]  /*2350*/  IADD3.X R48, RZ, R49, RZ, P1, !PT ;  /* 0x00000031ff307210 */ /* 0x000fc40000ffe4ff */
[----:B------:R-:W-:Y:S02]  /*2360*/  IADD3.X R11, RZ, R49, RZ, P2, !PT ;  /* 0x00000031ff0b7210 */ /* 0x000fe400017fe4ff */
[----:B------:R-:W-:Y:S01]  /*2370*/  LEA R8, P3, R9, UR6, 0x1 ;  /* 0x0000000609087c11 */ /* 0x000fe2000f8608ff */
[----:B------:R-:W0:Y:S01]  /*2380*/  MUFU.RCP R32, R32 ;  /* 0x0000002000207308 */ /* 0x000e220000001000 */
[----:B-1----:R-:W-:Y:S01]  /*2390*/  FADD.FTZ R7, R7, 1 ;  /* 0x3f80000007077421 */ /* 0x002fe20000010000 */
[----:B------:R-:W-:Y:S02]  /*23a0*/  LEA R30, P2, R14, UR6, 0x1 ;  /* 0x000000060e1e7c11 */ /* 0x000fe4000f8408ff */
[----:B------:R-:W-:-:S04]  /*23b0*/  LEA.HI.X R9, R9, UR7, R48, 0x1, P3 ;  /* 0x0000000709097c11 */ /* 0x000fc800098f0c30 */
[----:B------:R-:W1:Y:S01]  /*23c0*/  MUFU.RCP R40, R40 ;  /* 0x0000002800287308 */ /* 0x000e620000001000 */
[----:B--2---:R-:W-:-:S07]  /*23d0*/  FMUL.FTZ R20, R3, R20 ;  /* 0x0000001403147220 */ /* 0x004fce0000410000 */
[----:B------:R-:W2:Y:S01]  /*23e0*/  MUFU.RCP R42, R42 ;  /* 0x0000002a002a7308 */ /* 0x000ea20000001000 */
[----:B0-----:R-:W-:-:S05]  /*23f0*/  FMUL.FTZ R13, R13, R32 ;  /* 0x000000200d0d7220 */ /* 0x001fca0000410000 */
[----:B------:R-:W-:Y:S02]  /*2400*/  F2FP.F16.F32.PACK_AB R20, R13, R20 ;  /* 0x000000140d14723e */ /* 0x000fe400000000ff */
[----:B------:R-:W0:Y:S01]  /*2410*/  MUFU.RCP R52, R43 ;  /* 0x0000002b00347308 */ /* 0x000e220000001000 */
[----:B-1----:R-:W-:Y:S01]  /*2420*/  FMUL.FTZ R40, R15, R40 ;  /* 0x000000280f287220 */ /* 0x002fe20000410000 */
[----:B------:R-:W-:Y:S01]  /*2430*/  PRMT R3, R20, 0x7632, R3 ;  /* 0x0000763214037816 */ /* 0x000fe20000000003 */
[----:B------:R-:W-:Y:S04]  /*2440*/  STG.E.U16 desc[UR8][R8.64], R20 ;  /* 0x0000001408007986 */ /* 0x000fe8000c101508 */
[----:B------:R1:W-:Y:S01]  /*2450*/  STG.E.U16 desc[UR8][R8.64+0x2], R3 ;  /* 0x0000020308007986 */ /* 0x0003e2000c101508 */
[----:B------:R-:W3:Y:S01]  /*2460*/  MUFU.RCP R44, R44 ;  /* 0x0000002c002c7308 */ /* 0x000ee20000001000 */
[----:B--2---:R-:W-:-:S05]  /*2470*/  FMUL.FTZ R17, R17, R42 ;  /* 0x0000002a11117220 */ /* 0x004fca0000410000 */
[----:B------:R-:W-:Y:S02]  /*2480*/  F2FP.F16.F32.PACK_AB R40, R17, R40 ;  /* 0x000000281128723e */ /* 0x000fe400000000ff */
[----:B------:R-:W2:Y:S01]  /*2490*/  MUFU.RCP R35, R35 ;  /* 0x0000002300237308 */ /* 0x000ea20000001000 */
[----:B0-----:R-:W-:Y:S02]  /*24a0*/  FMUL.FTZ R27, R27, R52 ;  /* 0x000000341b1b7220 */ /* 0x001fe40000410000 */
[----:B------:R-:W-:Y:S03]  /*24b0*/  STG.E.U16 desc[UR8][R8.64+0x4], R40 ;  /* 0x0000042808007986 */ /* 0x000fe6000c101508 */
[----:B------:R-:W-:Y:S02]  /*24c0*/  F2FP.F16.F32.PACK_AB R50, R27, R50 ;  /* 0x000000321b32723e */ /* 0x000fe400000000ff */
[----:B------:R0:W4:Y:S01]  /*24d0*/  MUFU.RCP R54, R47 ;  /* 0x0000002f00367308 */ /* 0x0001220000001000 */
[----:B---3--:R-:W-:-:S07]  /*24e0*/  FMUL.FTZ R44, R21, R44 ;  /* 0x0000002c152c7220 */ /* 0x008fce0000410000 */
[----:B------:R3:W1:Y:S01]  /*24f0*/  MUFU.RCP R41, R18 ;  /* 0x0000001200297308 */ /* 0x0006620000001000 */
[----:B0-----:R-:W-:Y:S01]  /*2500*/  IADD3.X R47, RZ, R49, RZ, P0, !PT ;  /* 0x00000031ff2f7210 */ /* 0x001fe200007fe4ff */
[----:B--2---:R-:W-:-:S05]  /*2510*/  FMUL.FTZ R35, R34, R35 ;  /* 0x0000002322237220 */ /* 0x004fca0000410000 */
[----:B------:R-:W-:Y:S01]  /*2520*/  F2FP.F16.F32.PACK_AB R44, R35, R44 ;  /* 0x0000002c232c723e */ /* 0x000fe200000000ff */
[----:B------:R-:W0:Y:S01]  /*2530*/  MUFU.RCP R46, R46 ;  /* 0x0000002e002e7308 */ /* 0x000e220000001000 */
[----:B---3--:R-:W-:Y:S01]  /*2540*/  IADD3 R18, P1, R10, R22, RZ ;  /* 0x000000160a127210 */ /* 0x008fe20007f3e0ff */
[----:B----4-:R-:W-:Y:S01]  /*2550*/  FMUL.FTZ R37, R37, R54 ;  /* 0x0000003625257220 */ /* 0x010fe20000410000 */
[----:B------:R-:W-:Y:S02]  /*2560*/  LEA R10, P0, R12, UR6, 0x1 ;  /* 0x000000060c0a7c11 */ /* 0x000fe4000f8008ff */
[----:B------:R-:W-:Y:S02]  /*2570*/  PRMT R13, R44, 0x7632, R13 ;  /* 0x000076322c0d7816 */ /* 0x000fe4000000000d */
[----:B------:R-:W-:Y:S01]  /*2580*/  LEA.HI.X R11, R12, UR7, R11, 0x1, P0 ;  /* 0x000000070c0b7c11 */ /* 0x000fe200080f0c0b */
[----:B------:R-:W2:Y:S01]  /*2590*/  MUFU.RCP R39, R39 ;  /* 0x0000002700277308 */ /* 0x000ea20000001000 */
[----:B-1----:R-:W-:Y:S01]  /*25a0*/  FMUL.FTZ R38, R38, R41 ;  /* 0x0000002926267220 */ /* 0x002fe20000410000 */
[----:B------:R-:W-:-:S02]  /*25b0*/  IADD3.X R23, RZ, R49, RZ, P1, !PT ;  /* 0x00000031ff177210 */ /* 0x000fc40000ffe4ff */
[C---:B------:R-:W-:Y:S02]  /*25c0*/  LEA R22, P1, R18.reuse, UR6, 0x1 ;  /* 0x0000000612167c11 */ /* 0x040fe4000f8208ff */
[----:B------:R-:W-:Y:S02]  /*25d0*/  IADD3 R5, P0, R5, 0x5, RZ ;  /* 0x0000000505057810 */ /* 0x000fe40007f1e0ff */
[----:B------:R1:W3:Y:S01]  /*25e0*/  MUFU.RCP R43, R31 ;  /* 0x0000001f002b7308 */ /* 0x0002e20000001000 */
[----:B0-----:R-:W-:Y:S01]  /*25f0*/  FMUL.FTZ R46, R25, R46 ;  /* 0x0000002e192e7220 */ /* 0x001fe20000410000 */
[----:B------:R-:W-:Y:S02]  /*2600*/  LEA.HI.X R23, R18, UR7, R23, 0x1, P1 ;  /* 0x0000000712177c11 */ /* 0x000fe400088f0c17 */
[----:B------:R-:W-:Y:S02]  /*2610*/  IADD3.X R6, RZ, R6, RZ, P0, !PT ;  /* 0x00000006ff067210 */ /* 0x000fe400007fe4ff */
[----:B------:R-:W-:-:S02]  /*2620*/  F2FP.F16.F32.PACK_AB R46, R37, R46 ;  /* 0x0000002e252e723e */ /* 0x000fc400000000ff */
[----:B------:R-:W0:Y:S01]  /*2630*/  MUFU.RCP R45, R45 ;  /* 0x0000002d002d7308 */ /* 0x000e220000001000 */
[----:B--2---:R-:W-:Y:S01]  /*2640*/  FMUL.FTZ R39, R36, R39 ;  /* 0x0000002724277220 */ /* 0x004fe20000410000 */
[----:B-1----:R-:W-:Y:S02]  /*2650*/  LEA.HI.X R31, R14, UR7, R47, 0x1, P2 ;  /* 0x000000070e1f7c11 */ /* 0x002fe400090f0c2f */
[----:B------:R-:W-:Y:S02]  /*2660*/  ISETP.GE.U32.AND P0, PT, R5, UR10, PT ;  /* 0x0000000a05007c0c */ /* 0x000fe4000bf06070 */
[----:B------:R-:W-:Y:S02]  /*2670*/  F2FP.F16.F32.PACK_AB R39, R38, R39 ;  /* 0x000000272627723e */ /* 0x000fe400000000ff */
[----:B------:R-:W1:Y:S01]  /*2680*/  MUFU.RCP R33, R33 ;  /* 0x0000002100217308 */ /* 0x000e620000001000 */
[----:B---3--:R-:W-:Y:S01]  /*2690*/  FMUL.FTZ R43, R24, R43 ;  /* 0x0000002b182b7220 */ /* 0x008fe20000410000 */
[----:B------:R-:W-:-:S02]  /*26a0*/  PRMT R3, R39, 0x7632, R3 ;  /* 0x0000763227037816 */ /* 0x000fc40000000003 */
[----:B------:R-:W-:-:S04]  /*26b0*/  ISETP.GE.AND.EX P0, PT, R6, UR5, PT, P0 ;  /* 0x0000000506007c0c */ /* 0x000fc8000bf06300 */
[----:B------:R2:W3:Y:S01]  /*26c0*/  MUFU.RCP R12, R7 ;  /* 0x00000007000c7308 */ /* 0x0004e20000001000 */
[----:B0-----:R-:W-:-:S05]  /*26d0*/  FMUL.FTZ R28, R28, R45 ;  /* 0x0000002d1c1c7220 */ /* 0x001fca0000410000 */
[----:B------:R-:W-:Y:S02]  /*26e0*/  F2FP.F16.F32.PACK_AB R43, R28, R43 ;  /* 0x0000002b1c2b723e */ /* 0x000fe400000000ff */
[----:B--2---:R-:W-:Y:S01]  /*26f0*/  PRMT R7, R40, 0x7632, R7 ;  /* 0x0000763228077816 */ /* 0x004fe20000000007 */
[----:B-1----:R-:W-:Y:S01]  /*2700*/  FMUL.FTZ R33, R26, R33 ;  /* 0x000000211a217220 */ /* 0x002fe20000410000 */
[----:B------:R-:W-:-:S03]  /*2710*/  PRMT R15, R43, 0x7632, R15 ;  /* 0x000076322b0f7816 */ /* 0x000fc6000000000f */
[----:B------:R0:W-:Y:S01]  /*2720*/  STG.E.U16 desc[UR8][R8.64+0x6], R7 ;  /* 0x0000060708007986 */ /* 0x0001e2000c101508 */
[----:B---3--:R-:W-:-:S03]  /*2730*/  FMUL.FTZ R12, R29, R12 ;  /* 0x0000000c1d0c7220 */ /* 0x008fc60000410000 */
[----:B------:R-:W-:Y:S02]  /*2740*/  STG.E.U16 desc[UR8][R10.64], R50 ;  /* 0x000000320a007986 */ /* 0x000fe4000c101508 */
[----:B------:R-:W-:Y:S02]  /*2750*/  F2FP.F16.F32.PACK_AB R33, R12, R33 ;  /* 0x000000210c21723e */ /* 0x000fe400000000ff */
[----:B------:R-:W-:Y:S01]  /*2760*/  STG.E.U16 desc[UR8][R10.64+0x4], R44 ;  /* 0x0000042c0a007986 */ /* 0x000fe2000c101508 */
[----:B0-----:R-:W-:-:S03]  /*2770*/  PRMT R9, R50, 0x7632, R9 ;  /* 0x0000763232097816 */ /* 0x001fc60000000009 */
        /* <DEDUP_REMOVED lines=14> */
.L_x_2559:
        /* <DEDUP_REMOVED lines=10> */
.L_x_2676:


//--------------------- .text._ZN13group_norm_v214gn_cuda_kernelI6__halfLi320ELi1ELi16ELi80ELi1024ELb1ELi32ELi320ELi320ELi4ELb1ELi4ELb0ELb0ENS_16CompileConditionILi900EEEEEvPT_PKS4_S7_S7_flPfS8_Pj --------------------------
	.section	.text._ZN13group_norm_v214gn_cuda_kernelI6__halfLi320ELi1ELi16ELi80ELi1024ELb1ELi32ELi320ELi320ELi4ELb1ELi4ELb0ELb0ENS_16CompileConditionILi900EEEEEvPT_PKS4_S7_S7_flPfS8_Pj,"ax",@progbits
	.align	128
        .global         _ZN13group_norm_v214gn_cuda_kernelI6__halfLi320ELi1ELi16ELi80ELi1024ELb1ELi32ELi320ELi320ELi4ELb1ELi4ELb0ELb0ENS_16CompileConditionILi900EEEEEvPT_PKS4_S7_S7_flPfS8_Pj
        .type           _ZN13group_norm_v214gn_cuda_kernelI6__halfLi320ELi1ELi16ELi80ELi1024ELb1ELi32ELi320ELi320ELi4ELb1ELi4ELb0ELb0ENS_16CompileConditionILi900EEEEEvPT_PKS4_S7_S7_flPfS8_Pj,@function
        .size           _ZN13group_norm_v214gn_cuda_kernelI6__halfLi320ELi1ELi16ELi80ELi1024ELb1ELi32ELi320ELi320ELi4ELb1ELi4ELb0ELb0ENS_16CompileConditionILi900EEEEEvPT_PKS4_S7_S7_flPfS8_Pj,(.L_x_2677 - _ZN13group_norm_v214gn_cuda_kernelI6__halfLi320ELi1ELi16ELi80ELi1024ELb1ELi32ELi320ELi320ELi4ELb1ELi4ELb0ELb0ENS_16CompileConditionILi900EEEEEvPT_PKS4_S7_S7_flPfS8_Pj)
        .other          _ZN13group_norm_v214gn_cuda_kernelI6__halfLi320ELi1ELi16ELi80ELi1024ELb1ELi32ELi320ELi320ELi4ELb1ELi4ELb0ELb0ENS_16CompileConditionILi900EEEEEvPT_PKS4_S7_S7_flPfS8_Pj,@"STO_CUDA_ENTRY STV_DEFAULT"
_ZN13group_norm_v214gn_cuda_kernelI6__halfLi320ELi1ELi16ELi80ELi1024ELb1ELi32ELi320ELi320ELi4ELb1ELi4ELb0ELb0ENS_16CompileConditionILi900EEEEEvPT_PKS4_S7_S7_flPfS8_Pj:
.text._ZN13group_norm_v214gn_cuda_kernelI6__halfLi320ELi1ELi16ELi80ELi1024ELb1ELi32ELi320ELi320ELi4ELb1ELi4ELb0ELb0ENS_16CompileConditionILi900EEEEEvPT_PKS4_S7_S7_flPfS8_Pj:
        /* <DEDUP_REMOVED lines=42> */
[C---:B------:R-:W-:Y:S02]  /*02a0*/  LOP3.LUT R8, R9.reuse, 0x8, RZ, 0xfc, !PT ;  /* 0x0000000809087812 */ /* 0x040fe400078efcff */
[C---:B------:R-:W-:Y:S02]  /*02b0*/  IADD3 R14, R9.reuse, 0x14, RZ ;  /* 0x00000014090e7810 */ /* 0x040fe40007ffe0ff */
[----:B------:R-:W-:-:S02]  /*02c0*/  LOP3.LUT R10, R9, 0xc, RZ, 0xfc, !PT ;  /* 0x0000000c090a7812 */ /* 0x000fc400078efcff */
        /* <DEDUP_REMOVED lines=13> */
[----:B------:R-:W-:Y:S02]  /*03a0*/  SHF.R.S32.HI R0, RZ, 0x2, R9 ;  /* 0x00000002ff007819 */ /* 0x000fe40000011409 */
[----:B------:R-:W-:Y:S02]  /*03b0*/  IADD3 R44, R9, 0x4c, RZ ;  /* 0x0000004c092c7810 */ /* 0x000fe40007ffe0ff */
[----:B------:R-:W-:Y:S01]  /*03c0*/  SHF.R.S32.HI R7, RZ, 0x2, R7 ;  /* 0x00000002ff077819 */ /* 0x000fe20000011407 */
[----:B------:R-:W-:Y:S01]  /*03d0*/  IMAD R0, R0, 0x28, R48 ;  /* 0x0000002800007824 */ /* 0x000fe200078e0230 */
[----:B------:R-:W-:Y:S02]  /*03e0*/  SHF.R.S32.HI R25, RZ, 0x2, R24 ;  /* 0x00000002ff197819 */ /* 0x000fe40000011418 */
[----:B------:R-:W-:-:S02]  /*03f0*/  LOP3.LUT R4, R11, 0xffffffe0, R4, 0xe2, !PT ;  /* 0xffffffe00b047812 */ /* 0x000fc400078ee204 */
[----:B------:R-:W-:Y:S01]  /*0400*/  SHF.R.S32.HI R9, RZ, 0x2, R8 ;  /* 0x00000002ff097819 */ /* 0x000fe20000011408 */
[----:B------:R-:W-:Y:S01]  /*0410*/  IMAD R8, R7, 0x28, R48 ;  /* 0x0000002807087824 */ /* 0x000fe200078e0230 */
[----:B------:R-:W-:Y:S02]  /*0420*/  SHF.R.S32.HI R15, RZ, 0x2, R14 ;  /* 0x00000002ff0f7819 */ /* 0x000fe4000001140e */
[----:B------:R-:W-:Y:S02]  /*0430*/  SHF.L.U32 R6, R3, 0x3, RZ ;  /* 0x0000000303067819 */ /* 0x000fe400000006ff */
[----:B------:R-:W-:Y:S01]  /*0440*/  SHF.R.S32.HI R11, RZ, 0x2, R10 ;  /* 0x00000002ff0b7819 */ /* 0x000fe2000001140a */
[----:B------:R-:W-:Y:S01]  /*0450*/  IMAD R10, R9, 0x28, R48 ;  /* 0x00000028090a7824 */ /* 0x000fe200078e0230 */
[----:B------:R-:W-:Y:S02]  /*0460*/  SHF.R.S32.HI R13, RZ, 0x2, R12 ;  /* 0x00000002ff0d7819 */ /* 0x000fe4000001140c */
[----:B------:R-:W-:Y:S01]  /*0470*/  SHF.R.S32.HI R17, RZ, 0x2, R16 ;  /* 0x00000002ff117819 */ /* 0x000fe20000011410 */
[----:B------:R-:W-:Y:S01]  /*0480*/  IMAD R16, R15, 0x28, R48 ;  /* 0x000000280f107824 */ /* 0x000fe200078e0230 */
        /* <DEDUP_REMOVED lines=28> */
[----:B------:R-:W-:Y:S01]  /*0650*/  IADD3 R7, R25, R8, RZ ;  /* 0x0000000819077210 */ /* 0x000fe20007ffe0ff */
[--C-:B------:R-:W-:Y:S01]  /*0660*/  IMAD R46, R43, 0x28, R48.reuse ;  /* 0x000000282b2e7824 */ /* 0x100fe200078e0230 */
[----:B------:R-:W-:Y:S01]  /*0670*/  ISETP.GT.U32.OR P0, PT, R3, 0x3, P0 ;  /* 0x000000030300780c */ /* 0x000fe20000704470 */
[----:B------:R-:W-:Y:S01]  /*0680*/  IMAD R48, R45, 0x28, R48 ;  /* 0x000000282d307824 */ /* 0x000fe200078e0230 */
[----:B------:R-:W-:-:S02]  /*0690*/  IADD3 R8, R25, R10, RZ ;  /* 0x0000000a19087210 */ /* 0x000fc40007ffe0ff */
[C---:B------:R-:W-:Y:S02]  /*06a0*/  IADD3 R11, R25.reuse, R16, RZ ;  /* 0x00000010190b7210 */ /* 0x040fe40007ffe0ff */
[----:B------:R-:W-:Y:S02]  /*06b0*/  IADD3 R26, R26, R3, RZ ;  /* 0x000000031a1a7210 */ /* 0x000fe40007ffe0ff */
[C---:B------:R-:W-:Y:S02]  /*06c0*/  IADD3 R9, R25.reuse, R12, RZ ;  /* 0x0000000c19097210 */ /* 0x040fe40007ffe0ff */
[C---:B------:R-:W-:Y:S02]  /*06d0*/  IADD3 R10, R25.reuse, R14, RZ ;  /* 0x0000000e190a7210 */ /* 0x040fe40007ffe0ff */
[C---:B------:R-:W-:Y:S01]  /*06e0*/  IADD3 R16, R25.reuse, R28, RZ ;  /* 0x0000001c19107210 */ /* 0x040fe20007ffe0ff */
[----:B------:R-:W-:Y:S01]  /*06f0*/  HFMA2.MMA R28, -RZ, RZ, 0, 0 ;  /* 0x00000000ff1c7435 */ /* 0x000fe200000001ff */
[----:B------:R-:W-:-:S02]  /*0700*/  IADD3 R12, R25, R18, RZ ;  /* 0x00000012190c7210 */ /* 0x000fc40007ffe0ff */
[C---:B------:R-:W-:Y:S02]  /*0710*/  IADD3 R13, R25.reuse, R20, RZ ;  /* 0x00000014190d7210 */ /* 0x040fe40007ffe0ff */
[C---:B------:R-:W-:Y:S02]  /*0720*/  IADD3 R14, R25.reuse, R22, RZ ;  /* 0x00000016190e7210 */ /* 0x040fe40007ffe0ff */
[C---:B------:R-:W-:Y:S02]  /*0730*/  IADD3 R15, R25.reuse, R24, RZ ;  /* 0x00000018190f7210 */ /* 0x040fe40007ffe0ff */
[----:B------:R-:W-:Y:S02]  /*0740*/  IADD3 R6, R0, R25, RZ ;  /* 0x0000001900067210 */ /* 0x000fe40007ffe0ff */
        /* <DEDUP_REMOVED lines=8> */
[----:B------:R-:W-:Y:S02]  /*07d0*/  IADD3 R25, R25, R48, RZ ;  /* 0x0000003019197210 */ /* 0x000fe40007ffe0ff */
[----:B------:R-:W-:Y:S02]  /*07e0*/  ISETP.EQ.OR.EX P0, PT, RZ, UR7, P0, P1 ;  /* 0x00000007ff007c0c */ /* 0x000fe40008702710 */
[----:B------:R-:W-:Y:S02]  /*07f0*/  SHF.R.S32.HI R29, RZ, 0x1f, R26 ;  /* 0x0000001fff1d7819 */ /* 0x000fe4000001141a */
[----:B------:R-:W-:-:S09]  /*0800*/  LEA R30, R30, UR5, 0x3 ;  /* 0x000000051e1e7c11 */ /* 0x000fd2000f8e18ff */
.L_x_2566:
[----:B------:R-:W0:Y:S01]  /*0810*/  S2UR UR12, SR_CTAID.X ;  /* 0x00000000000c79c3 */ /* 0x000e220000002500 */
[----:B---3--:R-:W-:Y:S01]  /*0820*/  IMAD.WIDE.U32 R32, R3, -0x33333333, RZ ;  /* 0xcccccccd03207825 */ /* 0x008fe200078e00ff */
        /* <DEDUP_REMOVED lines=168> */
[----:B------:R-:W-:-:S04]  /*12b0*/  MOV R54, RZ ;  /* 0x000000ff00367202 */ /* 0x000fc80000000f00 */
        /* <DEDUP_REMOVED lines=63> */
.L_x_2561:
[----:B------:R-:W-:Y:S05]  /*16b0*/  BSYNC B0 ;  /* 0x0000000000007941 */ /* 0x000fea0003800000 */
.L_x_2560:
        /* <DEDUP_REMOVED lines=20> */
[----:B0-----:R-:W-:Y:S01]  /*1800*/  FADD.FTZ R52, R53, R52 ;  /* 0x0000003435347221 */ /* 0x001fe20000010000 */
[----:B-1----:R-:W-:-:S02]  /*1810*/  @!P2 IMAD.WIDE.U32 R56, R61, 0x4, R56 ;  /* 0x000000043d38a825 */ /* 0x002fc400078e0038 */
[----:B------:R-:W-:Y:S02]  /*1820*/  @!P1 IADD3 R62, R62, R63, RZ ;  /* 0x0000003f3e3e9210 */ /* 0x000fe40007ffe0ff */
[----:B----4-:R-:W-:Y:S02]  /*1830*/  FADD.FTZ R53, R59, R60 ;  /* 0x0000003c3b357221 */ /* 0x010fe40000010000 */
        /* <DEDUP_REMOVED lines=12> */
.L_x_2563:
[----:B------:R-:W2:Y:S04]  /*1900*/  LD.E.STRONG.GPU R52, desc[UR8][R100.64] ;  /* 0x0000000864347980 */ /* 0x000ea8000c10f900 */
[----:B--2---:R-:W-:Y:S01]  /*1910*/  CCTL.IVALL ;  /* 0x00000000ff00798f */ /* 0x004fe20002000000 */
[----:B------:R-:W-:Y:S05]  /*1920*/  YIELD ;  /* 0x0000000000007946 */ /* 0x000fea0003800000 */
[----:B-----5:R-:W-:-:S04]  /*1930*/  LOP3.LUT R52, R52, R53, RZ, 0x3c, !PT ;  /* 0x0000003534347212 */ /* 0x020fc800078e3cff */
[----:B------:R-:W-:-:S13]  /*1940*/  ISETP.GT.AND P2, PT, R52, -0x1, PT ;  /* 0xffffffff3400780c */ /* 0x000fda0003f44270 */
[----:B------:R-:W-:Y:S05]  /*1950*/  @P2 BRA `(.L_x_2563) ;  /* 0xfffffffc00e82947 */ /* 0x000fea000383ffff */
.L_x_2562:
        /* <DEDUP_REMOVED lines=30> */
[----:B------:R-:W-:Y:S01]  /*1b40*/  @!P1 FMUL.FTZ R56, R56, 1.2207031431898940355e-05 ;  /* 0x374ccccd38389820 */ /* 0x000fe20000410000 */
[----:B--2---:R-:W-:-:S03]  /*1b50*/  FADD.FTZ R64, R59, R64 ;  /* 0x000000403b407221 */ /* 0x004fc60000010000 */
[----:B------:R-:W-:Y:S01]  /*1b60*/  @!P1 FMUL.FTZ R57, R56, R56 ;  /* 0x0000003838399220 */ /* 0x000fe20000410000 */
[----:B------:R-:W-:-:S03]  /*1b70*/  @!P1 SHF.R.U32.HI R60, RZ, 0x2, R3 ;  /* 0x00000002ff3c9819 */ /* 0x000fc60000011603 */
[----:B------:R-:W-:Y:S01]  /*1b80*/  @!P1 FFMA.FTZ R57, R64, 1.2207031431898940355e-05, -R57 ;  /* 0x374ccccd40399823 */ /* 0x000fe20000010839 */
        /* <DEDUP_REMOVED lines=13> */
.L_x_2565:
[----:B------:R-:W-:Y:S05]  /*1c60*/  BSYNC B0 ;  /* 0x0000000000007941 */ /* 0x000fea0003800000 */
.L_x_2564:
[----:B01----:R-:W0:Y:S01]  /*1c70*/  LDS.64 R56, [R30] ;  /* 0x000000001e387984 */ /* 0x003e220000000a00 */
[----:B------:R-:W-:Y:S01]  /*1c80*/  ULDC UR6, c[0x0][0x230] ;  /* 0x00008c0000067ab9 */ /* 0x000fe20000000800 */
[--C-:B-----5:R-:W-:Y:S01]  /*1c90*/  HADD2.F32 R58, -RZ, R52.reuse.H0_H0 ;  /* 0x20000034ff3a7230 */ /* 0x120fe20000004100 */
[----:B------:R-:W-:Y:S01]  /*1ca0*/  ULOP3.LUT UR4, UR4, 0x1, URZ, 0x3c, !UPT ;  /* 0x0000000104047892 */ /* 0x000fe2000f8e3c3f */
[----:B------:R-:W-:Y:S02]  /*1cb0*/  HADD2.F32 R52, -RZ, R52.H1_H1 ;  /* 0x30000034ff347230 */ /* 0x000fe40000004100 */
[--C-:B------:R-:W-:Y:S02]  /*1cc0*/  HADD2.F32 R61, -RZ, R55.reuse.H0_H0 ;  /* 0x20000037ff3d7230 */ /* 0x100fe40000004100 */
[----:B------:R-:W-:Y:S02]  /*1cd0*/  HADD2.F32 R55, -RZ, R55.H1_H1 ;  /* 0x30000037ff377230 */ /* 0x000fe40000004100 */
[----:B0-----:R-:W-:Y:S01]  /*1ce0*/  FADD.FTZ R57, R57, UR6 ;  /* 0x0000000639397e21 */ /* 0x001fe20008010000 */
[----:B------:R-:W-:Y:S01]  /*1cf0*/  FADD.FTZ R60, R0, -R56 ;  /* 0x80000038003c7221 */ /* 0x000fe20000010000 */
[----:B------:R-:W-:-:S02]  /*1d00*/  HADD2.F32 R0, -RZ, R54.H0_H0 ;  /* 0x20000036ff007230 */ /* 0x000fc40000004100 */
[--C-:B------:R-:W-:Y:S01]  /*1d10*/  FADD.FTZ R62, R48, -R56.reuse ;  /* 0x80000038303e7221 */ /* 0x100fe20000010000 */
[----:B------:R-:W-:Y:S02]  /*1d20*/  HADD2.F32 R54, -RZ, R54.H1_H1 ;  /* 0x30000036ff367230 */ /* 0x000fe40000004100 */
        /* <DEDUP_REMOVED lines=15> */
[----:B------:R-:W-:Y:S01]  /*1e20*/  ULDC.64 UR6, c[0x0][0x210] ;  /* 0x0000840000067ab9 */ /* 0x000fe20000000a00 */
[----:B0-----:R-:W-:Y:S01]  /*1e30*/  FMUL.FTZ R59, R60, R57 ;  /* 0x000000393c3b7220 */ /* 0x001fe20000410000 */
[----:B------:R-:W-:Y:S01]  /*1e40*/  FADD.FTZ R60, R47, -R56 ;  /* 0x800000382f3c7221 */ /* 0x000fe20000010000 */
[C---:B------:R-:W-:Y:S01]  /*1e50*/  FMUL.FTZ R64, R57.reuse, R62 ;  /* 0x0000003e39407220 */ /* 0x040fe20000410000 */
[----:B------:R-:W-:Y:S01]  /*1e60*/  FMUL.FTZ R66, R57, R66 ;  /* 0x0000004239427220 */ /* 0x000fe20000410000 */
[----:B------:R-:W-:Y:S01]  /*1e70*/  FFMA.FTZ R47, R59, R58, R0 ;  /* 0x0000003a3b2f7223 */ /* 0x000fe20000010000 */
[C---:B------:R-:W-:Y:S01]  /*1e80*/  FMUL.FTZ R59, R57.reuse, R60 ;  /* 0x0000003c393b7220 */ /* 0x040fe20000410000 */
[----:B------:R-:W-:Y:S01]  /*1e90*/  FMUL.FTZ R69, R57, R76 ;  /* 0x0000004c39457220 */ /* 0x000fe20000410000 */
[----:B------:R-:W-:Y:S01]  /*1ea0*/  FADD.FTZ R76, R83, -R56 ;  /* 0x80000038534c7221 */ /* 0x000fe20000010000 */
[----:B------:R-:W-:Y:S01]  /*1eb0*/  FMUL.FTZ R72, R57, R72 ;  /* 0x0000004839487220 */ /* 0x000fe20000410000 */
[----:B------:R-:W-:Y:S01]  /*1ec0*/  FFMA.FTZ R48, R59, R52, R54 ;  /* 0x000000343b307223 */ /* 0x000fe20000010036 */
[----:B------:R-:W-:-:S02]  /*1ed0*/  HADD2.F32 R59, -RZ, R53.H0_H0 ;  /* 0x20000035ff3b7230 */ /* 0x000fc40000004100 */
[C---:B------:R-:W-:Y:S01]  /*1ee0*/  FMUL.FTZ R77, R57.reuse, R76 ;  /* 0x0000004c394d7220 */ /* 0x040fe20000410000 */
[----:B------:R-:W-:Y:S02]  /*1ef0*/  HADD2.F32 R53, -RZ, R53.H1_H1 ;  /* 0x30000035ff357230 */ /* 0x000fe40000004100 */
[C---:B------:R-:W-:Y:S01]  /*1f00*/  FMUL.FTZ R73, R57.reuse, R80 ;  /* 0x0000005039497220 */ /* 0x040fe20000410000 */
[----:B------:R-:W-:Y:S01]  /*1f10*/  FMUL.FTZ R68, R57, R68 ;  /* 0x0000004439447220 */ /* 0x000fe20000410000 */
[----:B------:R-:W-:Y:S01]  /*1f20*/  FFMA.FTZ R49, R64, R59, R61 ;  /* 0x0000003b40317223 */ /* 0x000fe2000001003d */
[--C-:B------:R-:W-:Y:S01]  /*1f30*/  FADD.FTZ R64, R50, -R56.reuse ;  /* 0x8000003832407221 */ /* 0x100fe20000010000 */
[--C-:B------:R-:W-:Y:S01]  /*1f40*/  FFMA.FTZ R50, R66, R53, R55.reuse ;  /* 0x0000003542327223 */ /* 0x100fe20000010037 */
[----:B------:R-:W-:Y:S01]  /*1f50*/  FADD.FTZ R66, R51, -R56 ;  /* 0x8000003833427221 */ /* 0x000fe20000010000 */
[C-C-:B------:R-:W-:Y:S01]  /*1f60*/  FFMA.FTZ R76, R58.reuse, R77, R0.reuse ;  /* 0x0000004d3a4c7223 */ /* 0x140fe20000010000 */
[----:B------:R-:W-:Y:S01]  /*1f70*/  FMUL.FTZ R65, R57, R64 ;  /* 0x0000004039417220 */ /* 0x000fe20000410000 */
[--C-:B------:R-:W-:Y:S01]  /*1f80*/  FFMA.FTZ R71, R53, R72, R55.reuse ;  /* 0x0000004835477223 */ /* 0x100fe20000010037 */
[C---:B------:R-:W-:Y:S01]  /*1f90*/  FMUL.FTZ R77, R57.reuse, R86 ;  /* 0x00000056394d7220 */ /* 0x040fe20000410000 */
[C-C-:B------:R-:W-:Y:S01]  /*1fa0*/  FFMA.FTZ R72, R58.reuse, R73, R0.reuse ;  /* 0x000000493a487223 */ /* 0x140fe20000010000 */
[C---:B------:R-:W-:Y:S01]  /*1fb0*/  FFMA.FTZ R51, R58.reuse, R65, R0 ;  /* 0x000000413a337223 */ /* 0x040fe20000010000 */
[C---:B------:R-:W-:Y:S01]  /*1fc0*/  FMUL.FTZ R65, R57.reuse, R66 ;  /* 0x0000004239417220 */ /* 0x040fe20000410000 */
[----:B------:R-:W-:Y:S01]  /*1fd0*/  FMUL.FTZ R66, R57, R74 ;  /* 0x0000004a39427220 */ /* 0x000fe20000410000 */
[----:B------:R-:W-:Y:S01]  /*1fe0*/  FADD.FTZ R74, R81, -R56 ;  /* 0x80000038514a7221 */ /* 0x000fe20000010000 */
[--C-:B------:R-:W-:Y:S01]  /*1ff0*/  FFMA.FTZ R67, R53, R68, R55.reuse ;  /* 0x0000004435437223 */ /* 0x100fe20000010037 */
[----:B------:R-:W-:Y:S01]  /*2000*/  FFMA.FTZ R68, R58, R69, R0 ;  /* 0x000000453a447223 */ /* 0x000fe20000010000 */
[----:B------:R-:W-:Y:S01]  /*2010*/  FFMA.FTZ R77, R52, R77, R54 ;  /* 0x0000004d344d7223 */ /* 0x000fe20000010036 */
[C---:B------:R-:W-:Y:S01]  /*2020*/  FMUL.FTZ R73, R57.reuse, R74 ;  /* 0x0000004a39497220 */ /* 0x040fe20000410000 */
[----:B------:R-:W-:Y:S01]  /*2030*/  FMUL.FTZ R74, R57, R82 ;  /* 0x00000052394a7220 */ /* 0x000fe20000410000 */
[--C-:B------:R-:W-:Y:S01]  /*2040*/  FADD.FTZ R82, R87, -R56.reuse ;  /* 0x8000003857527221 */ /* 0x100fe20000010000 */
[C---:B------:R-:W-:Y:S01]  /*2050*/  FMUL.FTZ R69, R57.reuse, R70 ;  /* 0x0000004639457220 */ /* 0x040fe20000410000 */
[----:B------:R-:W-:Y:S01]  /*2060*/  FMUL.FTZ R70, R57, R78 ;  /* 0x0000004e39467220 */ /* 0x000fe20000410000 */
[--C-:B------:R-:W-:Y:S01]  /*2070*/  FADD.FTZ R80, R88, -R56.reuse ;  /* 0x8000003858507221 */ /* 0x100fe20000010000 */
[--C-:B------:R-:W-:Y:S01]  /*2080*/  FADD.FTZ R78, R85, -R56.reuse ;  /* 0x80000038554e7221 */ /* 0x100fe20000010000 */
[----:B------:R-:W-:Y:S01]  /*2090*/  FMUL.FTZ R81, R77, -1.4426950216293334961 ;  /* 0xbfb8aa3b4d517820 */ /* 0x000fe20000410000 */
[C---:B------:R-:W-:Y:S01]  /*20a0*/  FMUL.FTZ R85, R57.reuse, R82 ;  /* 0x0000005239557220 */ /* 0x040fe20000410000 */
[--C-:B------:R-:W-:Y:S01]  /*20b0*/  FADD.FTZ R82, R90, -R56.reuse ;  /* 0x800000385a527221 */ /* 0x100fe20000010000 */
[C---:B------:R-:W-:Y:S01]  /*20c0*/  FMUL.FTZ R84, R57.reuse, R84 ;  /* 0x0000005439547220 */ /* 0x040fe20000410000 */
[----:B------:R-:W-:Y:S01]  /*20d0*/  FMUL.FTZ R80, R57, R80 ;  /* 0x0000005039507220 */ /* 0x000fe20000410000 */
[----:B------:R0:W-:Y:S01]  /*20e0*/  MUFU.EX2 R88, R81 ;  /* 0x0000005100587308 */ /* 0x0001e20000000800 */
[--C-:B------:R-:W-:Y:S01]  /*20f0*/  FADD.FTZ R86, R91, -R56.reuse ;  /* 0x800000385b567221 */ /* 0x100fe20000010000 */
[C-C-:B------:R-:W-:Y:S01]  /*2100*/  FFMA.FTZ R75, R53.reuse, R84, R55.reuse ;  /* 0x00000054354b7223 */ /* 0x140fe20000010037 */
[----:B------:R-:W-:Y:S01]  /*2110*/  FFMA.FTZ R79, R53, R80, R55 ;  /* 0x00000050354f7223 */ /* 0x000fe20000010037 */
[----:B------:R-:W-:Y:S01]  /*2120*/  FADD.FTZ R84, R92, -R56 ;  /* 0x800000385c547221 */ /* 0x000fe20000010000 */
[----:B------:R-:W-:Y:S01]  /*2130*/  FFMA.FTZ R80, R58, R85, R0 ;  /* 0x000000553a507223 */ /* 0x000fe20000010000 */
[----:B------:R-:W-:Y:S01]  /*2140*/  FMUL.FTZ R95, R57, R122 ;  /* 0x0000007a395f7220 */ /* 0x000fe20000410000 */
[----:B------:R-:W-:Y:S01]  /*2150*/  FMUL.FTZ R83, R79, -1.4426950216293334961 ;  /* 0xbfb8aa3b4f537820 */ /* 0x000fe20000410000 */
[C---:B------:R-:W-:Y:S01]  /*2160*/  FMUL.FTZ R84, R57.reuse, R84 ;  /* 0x0000005439547220 */ /* 0x040fe20000410000 */
[----:B0-----:R-:W-:Y:S01]  /*2170*/  FMUL.FTZ R81, R57, R82 ;  /* 0x0000005239517220 */ /* 0x001fe20000410000 */
[----:B------:R-:W-:Y:S01]  /*2180*/  FADD.FTZ R82, R89, -R56 ;  /* 0x8000003859527221 */ /* 0x000fe20000010000 */
[----:B------:R-:W-:Y:S01]  /*2190*/  FMUL.FTZ R89, R57, R86 ;  /* 0x0000005639597220 */ /* 0x000fe20000410000 */
[----:B------:R0:W-:Y:S01]  /*21a0*/  MUFU.EX2 R90, R83 ;  /* 0x00000053005a7308 */ /* 0x0001e20000000800 */
[----:B------:R-:W-:Y:S01]  /*21b0*/  FFMA.FTZ R81, R52, R81, R54 ;  /* 0x0000005134517223 */ /* 0x000fe20000010036 */
[----:B------:R-:W-:Y:S01]  /*21c0*/  FADD.FTZ R86, R94, -R56 ;  /* 0x800000385e567221 */ /* 0x000fe20000010000 */
[----:B------:R-:W-:Y:S01]  /*21d0*/  FFMA.FTZ R65, R52, R65, R54 ;  /* 0x0000004134417223 */ /* 0x000fe20000010036 */
[----:B------:R-:W-:Y:S01]  /*21e0*/  FFMA.FTZ R66, R59, R66, R61 ;  /* 0x000000423b427223 */ /* 0x000fe2000001003d */
[----:B------:R-:W-:Y:S01]  /*21f0*/  FMUL.FTZ R85, R81, -1.4426950216293334961 ;  /* 0xbfb8aa3b51557820 */ /* 0x000fe20000410000 */
[----:B------:R-:W-:Y:S01]  /*2200*/  FMUL.FTZ R102, R51, -1.4426950216293334961 ;  /* 0xbfb8aa3b33667820 */ /* 0x000fe20000410000 */
[----:B------:R-:W-:Y:S01]  /*2210*/  FMUL.FTZ R60, R47, -1.4426950216293334961 ;  /* 0xbfb8aa3b2f3c7820 */ /* 0x000fe20000410000 */
[----:B------:R-:W-:Y:S01]  /*2220*/  FMUL.FTZ R62, R48, -1.4426950216293334961 ;  /* 0xbfb8aa3b303e7820 */ /* 0x000fe20000410000 */
[----:B0-----:R-:W-:Y:S01]  /*2230*/  FFMA.FTZ R83, R53, R84, R55 ;  /* 0x0000005435537223 */ /* 0x001fe20000010037 */
[C-C-:B------:R-:W-:Y:S01]  /*2240*/  FFMA.FTZ R84, R58.reuse, R89, R0.reuse ;  /* 0x000000593a547223 */ /* 0x140fe20000010000 */
[----:B------:R0:W-:Y:S01]  /*2250*/  MUFU.EX2 R92, R85 ;  /* 0x00000055005c7308 */ /* 0x0001e20000000800 */
[----:B------:R-:W-:Y:S01]  /*2260*/  FFMA.FTZ R0, R58, R95, R0 ;  /* 0x0000005f3a007223 */ /* 0x000fe20000010000 */
[----:B------:R-:W-:Y:S01]  /*2270*/  FMUL.FTZ R95, R57, R98 ;  /* 0x00000062395f7220 */ /* 0x000fe20000410000 */
[----:B------:R-:W-:Y:S01]  /*2280*/  FADD.FTZ R98, R97, -R56 ;  /* 0x8000003861627221 */ /* 0x000fe20000010000 */
[----:B------:R-:W-:Y:S01]  /*2290*/  FMUL.FTZ R63, R49, -1.4426950216293334961 ;  /* 0xbfb8aa3b313f7820 */ /* 0x000fe20000410000 */
[----:B------:R-:W-:Y:S01]  /*22a0*/  FMUL.FTZ R64, R50, -1.4426950216293334961 ;  /* 0xbfb8aa3b32407820 */ /* 0x000fe20000410000 */
[----:B------:R-:W-:Y:S01]  /*22b0*/  FMUL.FTZ R103, R65, -1.4426950216293334961 ;  /* 0xbfb8aa3b41677820 */ /* 0x000fe20000410000 */
[----:B------:R-:W-:Y:S01]  /*22c0*/  FFMA.FTZ R69, R52, R69, R54 ;  /* 0x0000004534457223 */ /* 0x000fe20000010036 */
[----:B------:R-:W-:Y:S01]  /*22d0*/  FMUL.FTZ R104, R66, -1.4426950216293334961 ;  /* 0xbfb8aa3b42687820 */ /* 0x000fe20000410000 */
[----:B0-----:R-:W-:Y:S01]  /*22e0*/  FMUL.FTZ R85, R57, R86 ;  /* 0x0000005639557220 */ /* 0x001fe20000410000 */
[--C-:B------:R-:W-:Y:S01]  /*22f0*/  FADD.FTZ R86, R93, -R56.reuse ;  /* 0x800000385d567221 */ /* 0x100fe20000010000 */
[----:B------:R-:W-:Y:S01]  /*2300*/  FADD.FTZ R56, R99, -R56 ;  /* 0x8000003863387221 */ /* 0x000fe20000010000 */
[----:B------:R-:W-:Y:S01]  /*2310*/  FFMA.FTZ R70, R59, R70, R61 ;  /* 0x000000463b467223 */ /* 0x000fe2000001003d */
[--C-:B------:R-:W-:Y:S01]  /*2320*/  FFMA.FTZ R85, R52, R85, R54.reuse ;  /* 0x0000005534557223 */ /* 0x100fe20000010036 */
[----:B------:R-:W-:Y:S01]  /*2330*/  FMUL.FTZ R105, R67, -1.4426950216293334961 ;  /* 0xbfb8aa3b43697820 */ /* 0x000fe20000410000 */
[----:B------:R-:W-:Y:S01]  /*2340*/  FMUL.FTZ R56, R57, R56 ;  /* 0x0000003839387220 */ /* 0x000fe20000410000 */
[----:B------:R-:W-:Y:S01]  /*2350*/  FMUL.FTZ R106, R68, -1.4426950216293334961 ;  /* 0xbfb8aa3b446a7820 */ /* 0x000fe20000410000 */
[----:B------:R-:W-:Y:S01]  /*2360*/  FMUL.FTZ R107, R69, -1.4426950216293334961 ;  /* 0xbfb8aa3b456b7820 */ /* 0x000fe20000410000 */
[----:B------:R-:W-:Y:S01]  /*2370*/  FMUL.FTZ R89, R85, -1.4426950216293334961 ;  /* 0xbfb8aa3b55597820 */ /* 0x000fe20000410000 */
[----:B------:R-:W0:Y:S01]  /*2380*/  MUFU.EX2 R102, R102 ;  /* 0x0000006600667308 */ /* 0x000e220000000800 */
[----:B------:R-:W-:Y:S01]  /*2390*/  FMUL.FTZ R108, R70, -1.4426950216293334961 ;  /* 0xbfb8aa3b466c7820 */ /* 0x000fe20000410000 */
[C-C-:B------:R-:W-:Y:S01]  /*23a0*/  FFMA.FTZ R58, R52.reuse, R95, R54.reuse ;  /* 0x0000005f343a7223 */ /* 0x140fe20000010036 */
[----:B------:R-:W-:Y:S01]  /*23b0*/  FMUL.FTZ R109, R71, -1.4426950216293334961 ;  /* 0xbfb8aa3b476d7820 */ /* 0x000fe20000410000 */
[----:B------:R-:W-:Y:S01]  /*23c0*/  FFMA.FTZ R73, R52, R73, R54 ;  /* 0x0000004934497223 */ /* 0x000fe20000010036 */
[----:B------:R-:W-:Y:S01]  /*23d0*/  FFMA.FTZ R95, R53, R56, R55 ;  /* 0x00000038355f7223 */ /* 0x000fe20000010037 */
[--C-:B------:R-:W-:Y:S01]  /*23e0*/  FFMA.FTZ R74, R59, R74, R61.reuse ;  /* 0x0000004a3b4a7223 */ /* 0x100fe2000001003d */
[----:B------:R-:W-:Y:S01]  /*23f0*/  FMUL.FTZ R110, R72, -1.4426950216293334961 ;  /* 0xbfb8aa3b486e7820 */ /* 0x000fe20000410000 */
[----:B------:R-:W1:Y:S01]  /*2400*/  MUFU.EX2 R60, R60 ;  /* 0x0000003c003c7308 */ /* 0x000e620000000800 */
[----:B------:R-:W-:Y:S01]  /*2410*/  FMUL.FTZ R111, R73, -1.4426950216293334961 ;  /* 0xbfb8aa3b496f7820 */ /* 0x000fe20000410000 */
[----:B------:R-:W-:Y:S01]  /*2420*/  FMUL.FTZ R78, R57, R78 ;  /* 0x0000004e394e7220 */ /* 0x000fe20000410000 */
[----:B------:R-:W-:Y:S01]  /*2430*/  FMUL.FTZ R97, R95, -1.4426950216293334961 ;  /* 0xbfb8aa3b5f617820 */ /* 0x000fe20000410000 */
[----:B------:R-:W-:Y:S01]  /*2440*/  FMUL.FTZ R112, R74, -1.4426950216293334961 ;  /* 0xbfb8aa3b4a707820 */ /* 0x000fe20000410000 */
[----:B------:R-:W-:Y:S01]  /*2450*/  FMUL.FTZ R113, R75, -1.4426950216293334961 ;  /* 0xbfb8aa3b4b717820 */ /* 0x000fe20000410000 */
[C---:B------:R-:W-:Y:S01]  /*2460*/  FMUL.FTZ R82, R57.reuse, R82 ;  /* 0x0000005239527220 */ /* 0x040fe20000410000 */
[----:B------:R-:W-:Y:S01]  /*2470*/  FMUL.FTZ R86, R57, R86 ;  /* 0x0000005639567220 */ /* 0x000fe20000410000 */
[----:B------:R-:W2:Y:S01]  /*2480*/  MUFU.EX2 R62, R62 ;  /* 0x0000003e003e7308 */ /* 0x000ea20000000800 */
[--C-:B------:R-:W-:Y:S01]  /*2490*/  FFMA.FTZ R78, R59, R78, R61.reuse ;  /* 0x0000004e3b4e7223 */ /* 0x100fe2000001003d */
[----:B------:R-:W-:Y:S01]  /*24a0*/  FMUL.FTZ R98, R57, R98 ;  /* 0x0000006239627220 */ /* 0x000fe20000410000 */
[----:B------:R-:W-:Y:S01]  /*24b0*/  FMUL.FTZ R52, R58, -1.4426950216293334961 ;  /* 0xbfb8aa3b3a347820 */ /* 0x000fe20000410000 */
[----:B------:R-:W-:Y:S01]  /*24c0*/  FMUL.FTZ R114, R76, -1.4426950216293334961 ;  /* 0xbfb8aa3b4c727820 */ /* 0x000fe20000410000 */
[--C-:B------:R-:W-:Y:S01]  /*24d0*/  FFMA.FTZ R82, R59, R82, R61.reuse ;  /* 0x000000523b527223 */ /* 0x100fe2000001003d */
[----:B------:R-:W-:Y:S01]  /*24e0*/  FMUL.FTZ R87, R83, -1.4426950216293334961 ;  /* 0xbfb8aa3b53577820 */ /* 0x000fe20000410000 */
[--C-:B------:R-:W-:Y:S01]  /*24f0*/  FFMA.FTZ R86, R59, R86, R61.reuse ;  /* 0x000000563b567223 */ /* 0x100fe2000001003d */
[----:B------:R-:W3:Y:S01]  /*2500*/  MUFU.EX2 R63, R63 ;  /* 0x0000003f003f7308 */ /* 0x000ee20000000800 */
[----:B------:R-:W-:Y:S01]  /*2510*/  FMUL.FTZ R115, R78, -1.4426950216293334961 ;  /* 0xbfb8aa3b4e737820 */ /* 0x000fe20000410000 */
[----:B------:R-:W-:Y:S01]  /*2520*/  FMUL.FTZ R120, R57, R120 ;  /* 0x0000007839787220 */ /* 0x000fe20000410000 */
[----:B------:R-:W-:Y:S01]  /*2530*/  FFMA.FTZ R59, R59, R98, R61 ;  /* 0x000000623b3b7223 */ /* 0x000fe2000001003d */
[----:B------:R-:W-:Y:S01]  /*2540*/  FMUL.FTZ R116, R80, -1.4426950216293334961 ;  /* 0xbfb8aa3b50747820 */ /* 0x000fe20000410000 */
[----:B------:R-:W-:Y:S01]  /*2550*/  LEA R54, P2, R33, UR6, 0x1 ;  /* 0x0000000621367c11 */ /* 0x000fe2000f8408ff */
[----:B0-----:R-:W-:Y:S01]  /*2560*/  FADD.FTZ R99, R102, 1 ;  /* 0x3f80000066637421 */ /* 0x001fe20000010000 */
[----:B------:R-:W-:Y:S01]  /*2570*/  FMUL.FTZ R117, R82, -1.4426950216293334961 ;  /* 0xbfb8aa3b52757820 */ /* 0x000fe20000410000 */
[----:B------:R-:W0:Y:S01]  /*2580*/  MUFU.EX2 R64, R64 ;  /* 0x0000004000407308 */ /* 0x000e220000000800 */
[----:B-1----:R-:W-:Y:S01]  /*2590*/  FADD.FTZ R60, R60, 1 ;  /* 0x3f8000003c3c7421 */ /* 0x002fe20000010000 */
[----:B--2---:R-:W-:Y:S01]  /*25a0*/  FADD.FTZ R62, R62, 1 ;  /* 0x3f8000003e3e7421 */ /* 0x004fe20000010000 */
[----:B------:R-:W-:Y:S01]  /*25b0*/  FMUL.FTZ R118, R84, -1.4426950216293334961 ;  /* 0xbfb8aa3b54767820 */ /* 0x000fe20000410000 */
[----:B------:R-:W-:Y:S01]  /*25c0*/  FMUL.FTZ R98, R59, -1.4426950216293334961 ;  /* 0xbfb8aa3b3b627820 */ /* 0x000fe20000410000 */
[----:B------:R-:W-:Y:S01]  /*25d0*/  FMUL.FTZ R93, R86, -1.4426950216293334961 ;  /* 0xbfb8aa3b565d7820 */ /* 0x000fe20000410000 */
[----:B------:R-:W-:Y:S01]  /*25e0*/  LEA R56, P3, R39, UR6, 0x1 ;  /* 0x0000000627387c11 */ /* 0x000fe2000f8608ff */
[----:B------:R-:W-:Y:S01]  /*25f0*/  FADD.FTZ R88, R88, 1 ;  /* 0x3f80000058587421 */ /* 0x000fe20000010000 */
[----:B------:R-:W1:Y:S01]  /*2600*/  MUFU.EX2 R103, R103 ;  /* 0x0000006700677308 */ /* 0x000e620000000800 */
[----:B---3--:R-:W-:Y:S01]  /*2610*/  FADD.FTZ R63, R63, 1 ;  /* 0x3f8000003f3f7421 */ /* 0x008fe20000010000 */
[----:B------:R-:W-:Y:S01]  /*2620*/  LEA.HI.X R57, R39, UR7, R40, 0x1, P3 ;  /* 0x0000000727397c11 */ /* 0x000fe200098f0c28 */
[----:B------:R-:W-:Y:S01]  /*2630*/  FADD.FTZ R90, R90, 1 ;  /* 0x3f8000005a5a7421 */ /* 0x000fe20000010000 */
[----:B------:R-:W-:-:S04]  /*2640*/  FADD.FTZ R92, R92, 1 ;  /* 0x3f8000005c5c7421 */ /* 0x000fc80000010000 */
[----:B------:R-:W2:Y:S01]  /*2650*/  MUFU.EX2 R104, R104 ;  /* 0x0000006800687308 */ /* 0x000ea20000000800 */
[----:B0-----:R-:W-:-:S07]  /*2660*/  FADD.FTZ R64, R64, 1 ;  /* 0x3f80000040407421 */ /* 0x001fce0000010000 */
[----:B------:R-:W0:Y:S01]  /*2670*/  MUFU.EX2 R105, R105 ;  /* 0x0000006900697308 */ /* 0x000e220000000800 */
[----:B-1----:R-:W-:-:S07]  /*2680*/  FADD.FTZ R102, R103, 1 ;  /* 0x3f80000067667421 */ /* 0x002fce0000010000 */
[----:B------:R1:W3:Y:S01]  /*2690*/  MUFU.EX2 R96, R89 ;  /* 0x0000005900607308 */ /* 0x0002e20000000800 */
[----:B--2---:R-:W-:-:S07]  /*26a0*/  FADD.FTZ R103, R104, 1 ;  /* 0x3f80000068677421 */ /* 0x004fce0000010000 */
[----:B------:R-:W2:Y:S01]  /*26b0*/  MUFU.EX2 R106, R106 ;  /* 0x0000006a006a7308 */ /* 0x000ea20000000800 */
[----:B-1----:R-:W-:Y:S01]  /*26c0*/  FMUL.FTZ R89, R0, -1.4426950216293334961 ;  /* 0xbfb8aa3b00597820 */ /* 0x002fe20000410000 */
[----:B0-----:R-:W-:-:S06]  /*26d0*/  FADD.FTZ R104, R105, 1 ;  /* 0x3f80000069687421 */ /* 0x001fcc0000010000 */
[----:B------:R-:W0:Y:S01]  /*26e0*/  MUFU.EX2 R107, R107 ;  /* 0x0000006b006b7308 */ /* 0x000e220000000800 */
[----:B---3--:R-:W-:-:S07]  /*26f0*/  FADD.FTZ R96, R96, 1 ;  /* 0x3f80000060607421 */ /* 0x008fce0000010000 */
        /* <DEDUP_REMOVED lines=16> */
[----:B------:R0:W-:Y:S01]  /*2800*/  MUFU.EX2 R61, R52 ;  /* 0x00000034003d7308 */ /* 0x0001e20000000800 */
[----:B-1----:R-:W-:-:S07]  /*2810*/  FADD.FTZ R111, R112, 1 ;  /* 0x3f800000706f7421 */ /* 0x002fce0000010000 */
[----:B------:R1:W3:Y:S01]  /*2820*/  MUFU.EX2 R94, R87 ;  /* 0x00000057005e7308 */ /* 0x0002e20000000800 */
[----:B0-----:R-:W-:Y:S01]  /*2830*/  LEA R52, P1, R31, UR6, 0x1 ;  /* 0x000000061f347c11 */ /* 0x001fe2000f8208ff */
[----:B--2---:R-:W-:-:S06]  /*2840*/  FADD.FTZ R112, R113, 1 ;  /* 0x3f80000071707421 */ /* 0x004fcc0000010000 */
[----:B------:R-:W0:Y:S01]  /*2850*/  MUFU.EX2 R114, R114 ;  /* 0x0000007200727308 */ /* 0x000e220000000800 */
[----:B-1----:R-:W-:Y:S01]  /*2860*/  FFMA.FTZ R87, R53, R120, R55 ;  /* 0x0000007835577223 */ /* 0x002fe20000010037 */
[----:B------:R-:W-:Y:S02]  /*2870*/  LEA.HI.X R53, R31, UR7, R32, 0x1, P1 ;  /* 0x000000071f357c11 */ /* 0x000fe400088f0c20 */
[----:B------:R-:W-:Y:S01]  /*2880*/  LEA.HI.X R55, R33, UR7, R34, 0x1, P2 ;  /* 0x0000000721377c11 */ /* 0x000fe200090f0c22 */
[----:B------:R-:W-:Y:S01]  /*2890*/  FMUL.FTZ R91, R87, -1.4426950216293334961 ;  /* 0xbfb8aa3b575b7820 */ /* 0x000fe20000410000 */
[----:B------:R-:W-:Y:S02]  /*28a0*/  LEA R32, P1, R35, UR6, 0x1 ;  /* 0x0000000623207c11 */ /* 0x000fe4000f8208ff */
[----:B------:R-:W1:Y:S01]  /*28b0*/  MUFU.EX2 R115, R115 ;  /* 0x0000007300737308 */ /* 0x000e620000000800 */
[----:B------:R-:W-:Y:S01]  /*28c0*/  LEA R34, P2, R37, UR6, 0x1 ;  /* 0x0000000625227c11 */ /* 0x000fe2000f8408ff */
[----:B---3--:R-:W-:Y:S01]  /*28d0*/  FADD.FTZ R94, R94, 1 ;  /* 0x3f8000005e5e7421 */ /* 0x008fe20000010000 */
[----:B------:R-:W-:-:S02]  /*28e0*/  LEA.HI.X R33, R35, UR7, R36, 0x1, P1 ;  /* 0x0000000723217c11 */ /* 0x000fc400088f0c24 */
[----:B------:R-:W-:Y:S02]  /*28f0*/  LEA.HI.X R35, R37, UR7, R38, 0x1, P2 ;  /* 0x0000000725237c11 */ /* 0x000fe400090f0c26 */
[----:B------:R-:W-:Y:S01]  /*2900*/  LEA R36, P2, R43, UR6, 0x1 ;  /* 0x000000062b247c11 */ /* 0x000fe2000f8408ff */
[----:B------:R-:W2:Y:S01]  /*2910*/  MUFU.EX2 R116, R116 ;  /* 0x0000007400747308 */ /* 0x000ea20000000800 */
[----:B------:R-:W-:Y:S01]  /*2920*/  LEA R40, P1, R41, UR6, 0x1 ;  /* 0x0000000629287c11 */ /* 0x000fe2000f8208ff */
[----:B0-----:R-:W-:Y:S01]  /*2930*/  FADD.FTZ R113, R114, 1 ;  /* 0x3f80000072717421 */ /* 0x001fe20000010000 */
[----:B------:R-:W-:Y:S02]  /*2940*/  LEA.HI.X R37, R43, UR7, R44, 0x1, P2 ;  /* 0x000000072b257c11 */ /* 0x000fe400090f0c2c */
[----:B------:R-:W-:Y:S02]  /*2950*/  LEA.HI.X R41, R41, UR7, R42, 0x1, P1 ;  /* 0x0000000729297c11 */ /* 0x000fe400088f0c2a */
[----:B------:R-:W-:Y:S01]  /*2960*/  LEA R38, P3, R45, UR6, 0x1 ;  /* 0x000000062d267c11 */ /* 0x000fe2000f8608ff */
[----:B------:R-:W0:Y:S01]  /*2970*/  MUFU.EX2 R117, R117 ;  /* 0x0000007500757308 */ /* 0x000e220000000800 */
[----:B-1----:R-:W-:Y:S01]  /*2980*/  FADD.FTZ R114, R115, 1 ;  /* 0x3f80000073727421 */ /* 0x002fe20000010000 */
[----:B------:R-:W-:-:S02]  /*2990*/  IADD3 R27, P1, R27, 0x1, RZ ;  /* 0x000000011b1b7810 */ /* 0x000fc40007f3e0ff */
[----:B------:R-:W-:Y:S01]  /*29a0*/  LEA.HI.X R39, R45, UR7, R46, 0x1, P3 ;  /* 0x000000072d277c11 */ /* 0x000fe200098f0c2e */
[----:B------:R-:W-:Y:S01]  /*29b0*/  ULDC.64 UR6, c[0x0][0x238] ;  /* 0x00008e0000067ab9 */ /* 0x000fe20000000a00 */
[----:B------:R-:W-:Y:S02]  /*29c0*/  IADD3.X R28, RZ, R28, RZ, P1, !PT ;  /* 0x0000001cff1c7210 */ /* 0x000fe40000ffe4ff */
[----:B------:R-:W1:Y:S01]  /*29d0*/  MUFU.RCP R60, R60 ;  /* 0x0000003c003c7308 */ /* 0x000e620000001000 */
[----:B--2---:R-:W-:Y:S01]  /*29e0*/  FADD.FTZ R115, R116, 1 ;  /* 0x3f80000074737421 */ /* 0x004fe20000010000 */
[----:B------:R-:W-:-:S04]  /*29f0*/  ISETP.GE.U32.AND P1, PT, R27, UR6, PT ;  /* 0x000000061b007c0c */ /* 0x000fc8000bf26070 */
[----:B------:R-:W-:Y:S02]  /*2a00*/  ISETP.GE.AND.EX P1, PT, R28, UR7, PT, P1 ;  /* 0x000000071c007c0c */ /* 0x000fe4000bf26310 */
[----:B------:R-:W2:Y:S01]  /*2a10*/  MUFU.RCP R62, R62 ;  /* 0x0000003e003e7308 */ /* 0x000ea20000001000 */
[----:B0-----:R-:W-:-:S07]  /*2a20*/  FADD.FTZ R116, R117, 1 ;  /* 0x3f80000075747421 */ /* 0x001fce0000010000 */
[----:B------:R-:W0:Y:S01]  /*2a30*/  MUFU.RCP R63, R63 ;  /* 0x0000003f003f7308 */ /* 0x000e220000001000 */
[----:B-1----:R-:W-:Y:S01]  /*2a40*/  FMUL.FTZ R60, R47, R60 ;  /* 0x0000003c2f3c7220 */ /* 0x002fe20000410000 */
[----:B------:R-:W-:-:S06]  /*2a50*/  FADD.FTZ R47, R61, 1 ;  /* 0x3f8000003d2f7421 */ /* 0x000fcc0000010000 */
[----:B------:R-:W1:Y:S01]  /*2a60*/  MUFU.RCP R64, R64 ;  /* 0x0000004000407308 */ /* 0x000e620000001000 */
[----:B--2---:R-:W-:-:S05]  /*2a70*/  FMUL.FTZ R45, R48, R62 ;  /* 0x0000003e302d7220 */ /* 0x004fca0000410000 */
[----:B------:R-:W-:Y:S02]  /*2a80*/  F2FP.F16.F32.PACK_AB R45, R45, R60 ;  /* 0x0000003c2d2d723e */ /* 0x000fe400000000ff */
[----:B------:R-:W2:Y:S01]  /*2a90*/  MUFU.EX2 R118, R118 ;  /* 0x0000007600767308 */ /* 0x000ea20000000800 */
[----:B0-----:R-:W-:Y:S02]  /*2aa0*/  FMUL.FTZ R63, R49, R63 ;  /* 0x0000003f313f7220 */ /* 0x001fe40000410000 */
[----:B------:R-:W-:Y:S05]  /*2ab0*/  STG.E.U16 desc[UR8][R52.64], R45 ;  /* 0x0000002d34007986 */ /* 0x000fea000c101508 */
[----:B------:R-:W0:Y:S01]  /*2ac0*/  MUFU.EX2 R98, R98 ;  /* 0x0000006200627308 */ /* 0x000e220000000800 */
[----:B-1----:R-:W-:-:S05]  /*2ad0*/  FMUL.FTZ R64, R50, R64 ;  /* 0x0000004032407220 */ /* 0x002fca0000410000 */
[----:B------:R-:W-:Y:S02]  /*2ae0*/  F2FP.F16.F32.PACK_AB R63, R64, R63 ;  /* 0x0000003f403f723e */ /* 0x000fe400000000ff */
[----:B------:R-:W1:Y:S01]  /*2af0*/  MUFU.EX2 R93, R93 ;  /* 0x0000005d005d7308 */ /* 0x000e620000000800 */
[----:B--2---:R-:W-:Y:S01]  /*2b00*/  FADD.FTZ R117, R118, 1 ;  /* 0x3f80000076757421 */ /* 0x004fe20000010000 */
[----:B------:R-:W-:Y:S01]  /*2b10*/  PRMT R44, R63, 0x7632, R44 ;  /* 0x000076323f2c7816 */ /* 0x000fe2000000002c */
[----:B------:R-:W-:Y:S04]  /*2b20*/  STG.E.U16 desc[UR8][R52.64+0x4], R63 ;  /* 0x0000043f34007986 */ /* 0x000fe8000c101508 */
[----:B------:R2:W-:Y:S01]  /*2b30*/  STG.E.U16 desc[UR8][R52.64+0x6], R44 ;  /* 0x0000062c34007986 */ /* 0x0005e2000c101508 */
        /* <DEDUP_REMOVED lines=9> */
[----:B-1----:R-:W-:-:S05]  /*2bd0*/  FMUL.FTZ R102, R65, R102 ;  /* 0x0000006641667220 */ /* 0x002fca0000410000 */
[----:B------:R-:W-:Y:S02]  /*2be0*/  F2FP.F16.F32.PACK_AB R99, R102, R99 ;  /* 0x000000636663723e */ /* 0x000fe400000000ff */
[----:B------:R-:W1:Y:S01]  /*2bf0*/  MUFU.RCP R105, R105 ;  /* 0x0000006900697308 */ /* 0x000e620000001000 */
[----:B---3--:R-:W-:Y:S01]  /*2c00*/  FMUL.FTZ R103, R66, R103 ;  /* 0x0000006742677220 */ /* 0x008fe20000410000 */
[----:B------:R-:W-:-:S06]  /*2c10*/  PRMT R46, R99, 0x7632, R46 ;  /* 0x00007632632e7816 */ /* 0x000fcc000000002e */
[----:B------:R-:W3:Y:S01]  /*2c20*/  MUFU.RCP R106, R106 ;  /* 0x0000006a006a7308 */ /* 0x000ee20000001000 */
[----:B0-----:R-:W-:-:S05]  /*2c30*/  FMUL.FTZ R104, R67, R104 ;  /* 0x0000006843687220 */ /* 0x001fca0000410000 */
[----:B------:R-:W-:Y:S02]  /*2c40*/  F2FP.F16.F32.PACK_AB R103, R104, R103 ;  /* 0x000000676867723e */ /* 0x000fe400000000ff */
[----:B------:R-:W0:Y:S01]  /*2c50*/  MUFU.RCP R107, R107 ;  /* 0x0000006b006b7308 */ /* 0x000e220000001000 */
[----:B-1----:R-:W-:-:S07]  /*2c60*/  FMUL.FTZ R105, R68, R105 ;  /* 0x0000006944697220 */ /* 0x002fce0000410000 */
[----:B------:R-:W1:Y:S01]  /*2c70*/  MUFU.RCP R108, R108 ;  /* 0x0000006c006c7308 */ /* 0x000e620000001000 */
[----:B---3--:R-:W-:-:S05]  /*2c80*/  FMUL.FTZ R106, R69, R106 ;  /* 0x0000006a456a7220 */ /* 0x008fca0000410000 */
[----:B------:R-:W-:Y:S02]  /*2c90*/  F2FP.F16.F32.PACK_AB R105, R106, R105 ;  /* 0x000000696a69723e */ /* 0x000fe400000000ff */
[----:B------:R-:W3:Y:S01]  /*2ca0*/  MUFU.RCP R43, R89 ;  /* 0x00000059002b7308 */ /* 0x000ee20000001000 */
[----:B0-----:R-:W-:-:S07]  /*2cb0*/  FMUL.FTZ R107, R70, R107 ;  /* 0x0000006b466b7220 */ /* 0x001fce0000410000 */
[----:B------:R-:W0:Y:S01]  /*2cc0*/  MUFU.RCP R42, R97 ;  /* 0x00000061002a7308 */ /* 0x000e220000001000 */
[----:B-1----:R-:W-:-:S05]  /*2cd0*/  FMUL.FTZ R108, R71, R108 ;  /* 0x0000006c476c7220 */ /* 0x002fca0000410000 */
[----:B------:R-:W-:Y:S02]  /*2ce0*/  F2FP.F16.F32.PACK_AB R107, R108, R107 ;  /* 0x0000006b6c6b723e */ /* 0x000fe400000000ff */
[----:B------:R-:W1:Y:S01]  /*2cf0*/  MUFU.RCP R109, R109 ;  /* 0x0000006d006d7308 */ /* 0x000e620000001000 */
[----:B---3--:R-:W-:Y:S01]  /*2d00*/  FMUL.FTZ R43, R0, R43 ;  /* 0x0000002b002b7220 */ /* 0x008fe20000410000 */
[----:B--2---:R-:W-:-:S06]  /*2d10*/  PRMT R44, R107, 0x7632, R44 ;  /* 0x000076326b2c7816 */ /* 0x004fcc000000002c */
[----:B------:R-:W2:Y:S01]  /*2d20*/  MUFU.RCP R110, R110 ;  /* 0x0000006e006e7308 */ /* 0x000ea20000001000 */
[----:B0-----:R-:W-:Y:S01]  /*2d30*/  FMUL.FTZ R0, R95, R42 ;  /* 0x0000002a5f007220 */ /* 0x001fe20000410000 */
[----:B------:R-:W-:Y:S02]  /*2d40*/  PRMT R42, R45, 0x7632, R42 ;  /* 0x000076322d2a7816 */ /* 0x000fe4000000002a */
[----:B------:R-:W-:-:S03]  /*2d50*/  PRMT R45, R103, 0x7632, R45 ;  /* 0x00007632672d7816 */ /* 0x000fc6000000002d */
[----:B------:R0:W-:Y:S01]  /*2d60*/  STG.E.U16 desc[UR8][R52.64+0x2], R42 ;  /* 0x0000022a34007986 */ /* 0x0001e2000c101508 */
[----:B------:R-:W3:Y:S01]  /*2d70*/  MUFU.RCP R111, R111 ;  /* 0x0000006f006f7308 */ /* 0x000ee20000001000 */
[----:B-1----:R-:W-:Y:S02]  /*2d80*/  FMUL.FTZ R109, R72, R109 ;  /* 0x0000006d486d7220 */ /* 0x002fe40000410000 */
[----:B------:R-:W-:Y:S04]  /*2d90*/  STG.E.U16 desc[UR8][R54.64], R99 ;  /* 0x0000006336007986 */ /* 0x000fe8000c101508 */
[----:B------:R-:W-:Y:S01]  /*2da0*/  STG.E.U16 desc[UR8][R54.64+0x2], R46 ;  /* 0x0000022e36007986 */ /* 0x000fe2000c101508 */
[----:B------:R-:W1:Y:S01]  /*2db0*/  MUFU.RCP R112, R112 ;  /* 0x0000007000707308 */ /* 0x000e620000001000 */
[----:B--2---:R-:W-:Y:S01]  /*2dc0*/  FMUL.FTZ R110, R73, R110 ;  /* 0x0000006e496e7220 */ /* 0x004fe20000410000 */
[----:B0-----:R-:W-:Y:S01]  /*2dd0*/  PRMT R42, R105, 0x7632, R42 ;  /* 0x00007632692a7816 */ /* 0x001fe2000000002a */
[----:B------:R-:W-:Y:S03]  /*2de0*/  STG.E.U16 desc[UR8][R54.64+0x4], R103 ;  /* 0x0000046736007986 */ /* 0x000fe6000c101508 */
[----:B------:R-:W-:-:S02]  /*2df0*/  F2FP.F16.F32.PACK_AB R109, R110, R109 ;  /* 0x0000006d6e6d723e */ /* 0x000fc400000000ff */
[----:B------:R-:W0:Y:S01]  /*2e00*/  MUFU.RCP R113, R113 ;  /* 0x0000007100717308 */ /* 0x000e220000001000 */
[----:B---3--:R-:W-:Y:S01]  /*2e10*/  FMUL.FTZ R111, R74, R111 ;  /* 0x0000006f4a6f7220 */ /* 0x008fe20000410000 */
[----:B------:R2:W-:Y:S04]  /*2e20*/  STG.E.U16 desc[UR8][R54.64+0x6], R45 ;  /* 0x0000062d36007986 */ /* 0x0005e8000c101508 */
[----:B------:R-:W-:Y:S02]  /*2e30*/  STG.E.U16 desc[UR8][R32.64], R105 ;  /* 0x0000006920007986 */ /* 0x000fe4000c101508 */
[----:B------:R-:W3:Y:S01]  /*2e40*/  MUFU.RCP R88, R88 ;  /* 0x0000005800587308 */ /* 0x000ee20000001000 */
[----:B-1----:R-:W-:Y:S01]  /*2e50*/  FMUL.FTZ R112, R75, R112 ;  /* 0x000000704b707220 */ /* 0x002fe20000410000 */
[----:B------:R-:W-:Y:S04]  /*2e60*/  STG.E.U16 desc[UR8][R32.64+0x2], R42 ;  /* 0x0000022a20007986 */ /* 0x000fe8000c101508 */
[----:B------:R-:W-:Y:S01]  /*2e70*/  F2FP.F16.F32.PACK_AB R111, R112, R111 ;  /* 0x0000006f706f723e */ /* 0x000fe200000000ff */
[----:B------:R-:W-:Y:S01]  /*2e80*/  STG.E.U16 desc[UR8][R32.64+0x4], R107 ;  /* 0x0000046b20007986 */ /* 0x000fe2000c101508 */
[----:B------:R-:W1:Y:S01]  /*2e90*/  MUFU.RCP R114, R114 ;  /* 0x0000007200727308 */ /* 0x000e620000001000 */
[----:B0-----:R-:W-:Y:S01]  /*2ea0*/  FMUL.FTZ R113, R76, R113 ;  /* 0x000000714c717220 */ /* 0x001fe20000410000 */
[----:B--2---:R-:W-:Y:S01]  /*2eb0*/  PRMT R45, R111, 0x7632, R45 ;  /* 0x000076326f2d7816 */ /* 0x004fe2000000002d */
[----:B------:R0:W-:Y:S04]  /*2ec0*/  STG.E.U16 desc[UR8][R32.64+0x6], R44 ;  /* 0x0000062c20007986 */ /* 0x0001e8000c101508 */
[----:B------:R-:W-:Y:S01]  /*2ed0*/  STG.E.U16 desc[UR8][R34.64], R109 ;  /* 0x0000006d22007986 */ /* 0x000fe2000c101508 */
[----:B------:R-:W2:Y:S01]  /*2ee0*/  MUFU.RCP R90, R90 ;  /* 0x0000005a005a7308 */ /* 0x000ea20000001000 */
[----:B---3--:R-:W-:-:S02]  /*2ef0*/  FMUL.FTZ R88, R77, R88 ;  /* 0x000000584d587220 */ /* 0x008fc40000410000 */
[----:B------:R-:W-:Y:S03]  /*2f00*/  STG.E.U16 desc[UR8][R34.64+0x4], R111 ;  /* 0x0000046f22007986 */ /* 0x000fe6000c101508 */
[----:B------:R-:W-:Y:S01]  /*2f10*/  F2FP.F16.F32.PACK_AB R88, R88, R113 ;  /* 0x000000715858723e */ /* 0x000fe200000000ff */
[----:B------:R-:W-:Y:S01]  /*2f20*/  STG.E.U16 desc[UR8][R34.64+0x6], R45 ;  /* 0x0000062d22007986 */ /* 0x000fe2000c101508 */
[----:B------:R-:W3:Y:S01]  /*2f30*/  MUFU.RCP R115, R115 ;  /* 0x0000007300737308 */ /* 0x000ee20000001000 */
[----:B-1----:R-:W-:Y:S01]  /*2f40*/  FMUL.FTZ R114, R78, R114 ;  /* 0x000000724e727220 */ /* 0x002fe20000410000 */
[----:B0-----:R-:W-:Y:S02]  /*2f50*/  PRMT R33, R109, 0x7632, R33 ;  /* 0x000076326d217816 */ /* 0x001fe40000000021 */
[----:B------:R-:W-:-:S03]  /*2f60*/  PRMT R32, R88, 0x7632, R32 ;  /* 0x0000763258207816 */ /* 0x000fc60000000020 */
[----:B------:R0:W-:Y:S01]  /*2f70*/  STG.E.U16 desc[UR8][R34.64+0x2], R33 ;  /* 0x0000022122007986 */ /* 0x0001e2000c101508 */
[----:B------:R-:W1:Y:S01]  /*2f80*/  MUFU.RCP R92, R92 ;  /* 0x0000005c005c7308 */ /* 0x000e620000001000 */
[----:B--2---:R-:W-:Y:S02]  /*2f90*/  FMUL.FTZ R79, R79, R90 ;  /* 0x0000005a4f4f7220 */ /* 0x004fe40000410000 */
[----:B------:R-:W-:Y:S03]  /*2fa0*/  STG.E.U16 desc[UR8][R56.64], R88 ;  /* 0x0000005838007986 */ /* 0x000fe6000c101508 */
[----:B------:R-:W-:Y:S01]  /*2fb0*/  F2FP.F16.F32.PACK_AB R79, R79, R114 ;  /* 0x000000724f4f723e */ /* 0x000fe200000000ff */
[----:B------:R2:W-:Y:S01]  /*2fc0*/  STG.E.U16 desc[UR8][R56.64+0x2], R32 ;  /* 0x0000022038007986 */ /* 0x0005e2000c101508 */
[----:B------:R-:W4:Y:S01]  /*2fd0*/  MUFU.RCP R116, R116 ;  /* 0x0000007400747308 */ /* 0x000f220000001000 */
[----:B---3--:R-:W-:Y:S01]  /*2fe0*/  FMUL.FTZ R115, R80, R115 ;  /* 0x0000007350737220 */ /* 0x008fe20000410000 */
[----:B0-----:R-:W-:Y:S01]  /*2ff0*/  PRMT R35, R79, 0x7632, R35 ;  /* 0x000076324f237816 */ /* 0x001fe20000000023 */
[----:B------:R-:W-:Y:S05]  /*3000*/  STG.E.U16 desc[UR8][R56.64+0x4], R79 ;  /* 0x0000044f38007986 */ /* 0x000fea000c101508 */
[----:B------:R-:W0:Y:S01]  /*3010*/  MUFU.RCP R94, R94 ;  /* 0x0000005e005e7308 */ /* 0x000e220000001000 */
[----:B-1----:R-:W-:Y:S01]  /*3020*/  FMUL.FTZ R92, R81, R92 ;  /* 0x0000005c515c7220 */ /* 0x002fe20000410000 */
[----:B------:R1:W-:Y:S04]  /*3030*/  STG.E.U16 desc[UR8][R56.64+0x6], R35 ;  /* 0x0000062338007986 */ /* 0x0003e8000c101508 */
[----:B------:R-:W-:-:S02]  /*3040*/  F2FP.F16.F32.PACK_AB R92, R92, R115 ;  /* 0x000000735c5c723e */ /* 0x000fc400000000ff */
[----:B------:R-:W3:Y:S01]  /*3050*/  MUFU.RCP R117, R117 ;  /* 0x0000007500757308 */ /* 0x000ee20000001000 */
[----:B----4-:R-:W-:Y:S01]  /*3060*/  FMUL.FTZ R116, R82, R116 ;  /* 0x0000007452747220 */ /* 0x010fe20000410000 */
[----:B------:R-:W-:Y:S01]  /*3070*/  PRMT R33, R92, 0x7632, R33 ;  /* 0x000076325c217816 */ /* 0x000fe20000000021 */
[----:B------:R-:W-:Y:S04]  /*3080*/  STG.E.U16 desc[UR8][R40.64], R92 ;  /* 0x0000005c28007986 */ /* 0x000fe8000c101508 */
[----:B------:R4:W-:Y:S01]  /*3090*/  STG.E.U16 desc[UR8][R40.64+0x2], R33 ;  /* 0x0000022128007986 */ /* 0x0009e2000c101508 */
[----:B------:R-:W2:Y:S01]  /*30a0*/  MUFU.RCP R96, R96 ;  /* 0x0000006000607308 */ /* 0x000ea20000001000 */
[----:B0-----:R-:W-:-:S05]  /*30b0*/  FMUL.FTZ R83, R83, R94 ;  /* 0x0000005e53537220 */ /* 0x001fca0000410000 */
[----:B------:R-:W-:Y:S02]  /*30c0*/  F2FP.F16.F32.PACK_AB R83, R83, R116 ;  /* 0x000000745353723e */ /* 0x000fe400000000ff */
[----:B------:R-:W0:Y:S01]  /*30d0*/  MUFU.RCP R31, R93 ;  /* 0x0000005d001f7308 */ /* 0x000e220000001000 */
[----:B---3--:R-:W-:Y:S01]  /*30e0*/  FMUL.FTZ R117, R84, R117 ;  /* 0x0000007554757220 */ /* 0x008fe20000410000 */
[----:B------:R-:W-:Y:S01]  /*30f0*/  PRMT R34, R83, 0x7632, R34 ;  /* 0x0000763253227816 */ /* 0x000fe20000000022 */
[----:B------:R3:W-:Y:S04]  /*3100*/  STG.E.U16 desc[UR8][R40.64+0x4], R83 ;  /* 0x0000045328007986 */ /* 0x0007e8000c101508 */
[----:B------:R3:W-:Y:S01]  /*3110*/  STG.E.U16 desc[UR8][R40.64+0x6], R34 ;  /* 0x0000062228007986 */ /* 0x0007e2000c101508 */
[----:B------:R-:W1:Y:S01]  /*3120*/  MUFU.RCP R118, R91 ;  /* 0x0000005b00767308 */ /* 0x000e620000001000 */
[----:B--2---:R-:W-:-:S05]  /*3130*/  FMUL.FTZ R96, R85, R96 ;  /* 0x0000006055607220 */ /* 0x004fca0000410000 */
[----:B------:R-:W-:Y:S02]  /*3140*/  F2FP.F16.F32.PACK_AB R96, R96, R117 ;  /* 0x000000756060723e */ /* 0x000fe400000000ff */
[----:B------:R-:W2:Y:S01]  /*3150*/  MUFU.RCP R47, R47 ;  /* 0x0000002f002f7308 */ /* 0x000ea20000001000 */
[----:B0-----:R-:W-:Y:S01]  /*3160*/  FMUL.FTZ R31, R86, R31 ;  /* 0x0000001f561f7220 */ /* 0x001fe20000410000 */
[----:B------:R-:W-:Y:S01]  /*3170*/  PRMT R32, R96, 0x7632, R32 ;  /* 0x0000763260207816 */ /* 0x000fe20000000020 */
[----:B------:R3:W-:Y:S04]  /*3180*/  STG.E.U16 desc[UR8][R36.64], R96 ;  /* 0x0000006024007986 */ /* 0x0007e8000c101508 */
[----:B------:R3:W-:Y:S01]  /*3190*/  STG.E.U16 desc[UR8][R36.64+0x2], R32 ;  /* 0x0000022024007986 */ /* 0x0007e2000c101508 */
[----:B------:R-:W0:Y:S01]  /*31a0*/  MUFU.RCP R98, R98 ;  /* 0x0000006200627308 */ /* 0x000e220000001000 */
[----:B-1----:R-:W-:-:S05]  /*31b0*/  FMUL.FTZ R118, R87, R118 ;  /* 0x0000007657767220 */ /* 0x002fca0000410000 */
[----:B------:R-:W-:Y:S01]  /*31c0*/  F2FP.F16.F32.PACK_AB R31, R118, R31 ;  /* 0x0000001f761f723e */ /* 0x000fe200000000ff */
[----:B--2---:R-:W-:-:S03]  /*31d0*/  FMUL.FTZ R58, R58, R47 ;  /* 0x0000002f3a3a7220 */ /* 0x004fc60000410000 */
[----:B------:R-:W-:Y:S01]  /*31e0*/  PRMT R35, R31, 0x7632, R35 ;  /* 0x000076321f237816 */ /* 0x000fe20000000023 */
[----:B------:R3:W-:Y:S01]  /*31f0*/  STG.E.U16 desc[UR8][R36.64+0x4], R31 ;  /* 0x0000041f24007986 */ /* 0x0007e2000c101508 */
[----:B------:R-:W-:-:S03]  /*3200*/  F2FP.F16.F32.PACK_AB R43, R58, R43 ;  /* 0x0000002b3a2b723e */ /* 0x000fc600000000ff */
[----:B------:R3:W-:Y:S01]  /*3210*/  STG.E.U16 desc[UR8][R36.64+0x6], R35 ;  /* 0x0000062324007986 */ /* 0x0007e2000c101508 */
[----:B0-----:R-:W-:-:S03]  /*3220*/  FMUL.FTZ R59, R59, R98 ;  /* 0x000000623b3b7220 */ /* 0x001fc60000410000 */
[----:B------:R3:W-:Y:S02]  /*3230*/  STG.E.U16 desc[UR8][R38.64], R43 ;  /* 0x0000002b26007986 */ /* 0x0007e4000c101508 */
[----:B------:R-:W-:Y:S02]  /*3240*/  F2FP.F16.F32.PACK_AB R59, R0, R59 ;  /* 0x0000003b003b723e */ /* 0x000fe400000000ff */
[----:B------:R-:W-:Y:S02]  /*3250*/  PRMT R0, R43, 0x7632, R0 ;  /* 0x000076322b007816 */ /* 0x000fe40000000000 */
[----:B----4-:R-:W-:Y:S01]  /*3260*/  PRMT R33, R59, 0x7632, R33 ;  /* 0x000076323b217816 */ /* 0x010fe20000000021 */
[----:B------:R3:W-:Y:S04]  /*3270*/  STG.E.U16 desc[UR8][R38.64+0x4], R59 ;  /* 0x0000043b26007986 */ /* 0x0007e8000c101508 */
[----:B------:R3:W-:Y:S04]  /*3280*/  STG.E.U16 desc[UR8][R38.64+0x2], R0 ;  /* 0x0000020026007986 */ /* 0x0007e8000c101508 */
[----:B------:R3:W-:Y:S01]  /*3290*/  STG.E.U16 desc[UR8][R38.64+0x6], R33 ;  /* 0x0000062126007986 */ /* 0x0007e2000c101508 */
[----:B------:R-:W-:Y:S05]  /*32a0*/  @!P1 BRA `(.L_x_2566) ;  /* 0xffffffd400589947 */ /* 0x000fea000383ffff */
[----:B------:R-:W-:Y:S05]  /*32b0*/  EXIT ;  /* 0x000000000000794d */ /* 0x000fea0003800000 */
.L_x_2567:
        /* <DEDUP_REMOVED lines=12> */
.L_x_2677:


//--------------------- .text._ZN13group_norm_v214gn_cuda_kernelI6__halfLi320ELi3ELi16ELi80ELi1024ELb1ELi32ELi320ELi320ELi4ELb1ELi10ELb0ELb0ENS_16CompileConditionILi900EEEEEvPT_PKS4_S7_S7_flPfS8_Pj --------------------------
	.section	.text._ZN13group_norm_v214gn_cuda_kernelI6__halfLi320ELi3ELi16ELi80ELi1024ELb1ELi32ELi320ELi320ELi4ELb1ELi10ELb0ELb0ENS_16CompileConditionILi900EEEEEvPT_PKS4_S7_S7_flPfS8_Pj,"ax",@progbits
	.align	128
        .global         _ZN13group_norm_v214gn_cuda_kernelI6__halfLi320ELi3ELi16ELi80ELi1024ELb1ELi32ELi320ELi320ELi4ELb1ELi10ELb0ELb0ENS_16CompileConditionILi900EEEEEvPT_PKS4_S7_S7_flPfS8_Pj
        .type           _ZN13group_norm_v214gn_cuda_kernelI6__halfLi320ELi3ELi16ELi80ELi1024ELb1ELi32ELi320ELi320ELi4ELb1ELi10ELb0ELb0ENS_16CompileConditionILi900EEEEEvPT_PKS4_S7_S7_flPfS8_Pj,@function
        .size           _ZN13group_norm_v214gn_cuda_kernelI6__halfLi320ELi3ELi16ELi80ELi1024ELb1ELi32ELi320ELi320ELi4ELb1ELi10ELb0ELb0ENS_16CompileConditionILi900EEEEEvPT_PKS4_S7_S7_flPfS8_Pj,(.L_x_2678 - _ZN13group_norm_v214gn_cuda_kernelI6__halfLi320ELi3ELi16ELi80ELi1024ELb1ELi32ELi320ELi320ELi4ELb1ELi10ELb0ELb0ENS_16CompileConditionILi900EEEEEvPT_PKS4_S7_S7_flPfS8_Pj)
        .other          _ZN13group_norm_v214gn_cuda_kernelI6__halfLi320ELi3ELi16ELi80ELi1024ELb1ELi32ELi320ELi320ELi4ELb1ELi10ELb0ELb0ENS_16CompileConditionILi900EEEEEvPT_PKS4_S7_S7_flPfS8_Pj,@"STO_CUDA_ENTRY STV_DEFAULT"
_ZN13group_norm_v214gn_cuda_kernelI6__halfLi320ELi3ELi16ELi80ELi1024ELb1ELi32ELi320ELi320ELi4ELb1ELi10ELb0ELb0ENS_16CompileConditionILi900EEEEEvPT_PKS4_S7_S7_flPfS8_Pj:
.text._ZN13group_norm_v214gn_cuda_kernelI6__halfLi320ELi3ELi16ELi80ELi1024ELb1ELi32ELi320ELi320ELi4ELb1ELi10ELb0ELb0ENS_16CompileConditionILi900EEEEEvPT_PKS4_S7_S7_flPfS8_Pj:
        /* <DEDUP_REMOVED lines=23> */
.L_x_2576:
[----:B--2---:R-:W-:Y:S01]  /*0170*/  IMAD.WIDE.U32 R6, R0, -0x33333333, RZ ;  /* 0xcccccccd00067825 */ /* 0x004fe200078e00ff */
        /* <DEDUP_REMOVED lines=12> */
[----:B------:R-:W1:Y:S01]  /*0240*/  LDC.64 R32, c[0x0][0x228] ;  /* 0x00008a00ff207b82 */ /* 0x000e620000000a00 */
[----:B------:R-:W-:Y:S01]  /*0250*/  ULDC.64 UR18, c[0x0][0x218] ;  /* 0x0000860000127ab9 */ /* 0x000fe20000000a00 */
        /* <DEDUP_REMOVED lines=175> */
[----:B------:R-:W-:Y:S02]  /*0d50*/  SHF.R.S32.HI R41, RZ, 0x2, R41 ;  /* 0x00000002ff297819 */ /* 0x000fe40000011429 */
[----:B------:R-:W-:Y:S01]  /*0d60*/  IADD3 R54, R52, 0xc, RZ ;  /* 0x0000000c34367810 */ /* 0x000fe20007ffe0ff */
        /* <DEDUP_REMOVED lines=13> */
[----:B0-----:R-:W-:-:S04]  /*0e40*/  FADD.FTZ R40, RZ, R40 ;  /* 0x00000028ff287221 */ /* 0x001fc80000010000 */
[----:B-1----:R-:W-:Y:S01]  /*0e50*/  FADD.FTZ R40, R40, R42 ;  /* 0x0000002a28287221 */ /* 0x002fe20000010000 */
[----:B------:R-:W-:-:S04]  /*0e60*/  SHF.R.S32.HI R42, RZ, 0x1f, R54 ;  /* 0x0000001fff2a7819 */ /* 0x000fc80000011436 */
[----:B------:R-:W-:Y:S01]  /*0e70*/  LEA.HI R42, R42, R54, RZ, 0x2 ;  /* 0x000000362a2a7211 */ /* 0x000fe200078f10ff */
[----:B------:R-:W-:-:S03]  /*0e80*/  FADD.FTZ R54, RZ, R41 ;  /* 0x00000029ff367221 */ /* 0x000fc60000010000 */
[----:B------:R-:W-:Y:S01]  /*0e90*/  SHF.R.S32.HI R42, RZ, 0x2, R42 ;  /* 0x00000002ff2a7819 */ /* 0x000fe2000001142a */
[----:B------:R-:W-:-:S04]  /*0ea0*/  FADD.FTZ R54, R54, R43 ;  /* 0x0000002b36367221 */ /* 0x000fc80000010000 */
[----:B------:R-:W-:-:S05]  /*0eb0*/  IMAD R42, R42, 0x28, R44 ;  /* 0x000000282a2a7824 */ /* 0x000fca00078e022c */
[----:B------:R-:W-:Y:S01]  /*0ec0*/  IADD3 R42, R45, R42, RZ ;  /* 0x0000002a2d2a7210 */ /* 0x000fe20007ffe0ff */
[----:B--2---:R-:W-:Y:S01]  /*0ed0*/  FADD.FTZ R38, R40, R38 ;  /* 0x0000002628267221 */ /* 0x004fe20000010000 */
[----:B------:R-:W-:Y:S01]  /*0ee0*/  IADD3 R40, R52, 0x10, RZ ;  /* 0x0000001034287810 */ /* 0x000fe20007ffe0ff */
[----:B------:R-:W-:-:S03]  /*0ef0*/  FADD.FTZ R54, R54, R39 ;  /* 0x0000002736367221 */ /* 0x000fc60000010000 */
[----:B------:R-:W0:Y:S01]  /*0f00*/  LDS.64 R42, [R42] ;  /* 0x000000002a2a7984 */ /* 0x000e220000000a00 */
[----:B------:R-:W-:-:S04]  /*0f10*/  SHF.R.S32.HI R41, RZ, 0x1f, R40 ;  /* 0x0000001fff297819 */ /* 0x000fc80000011428 */
[----:B------:R-:W-:-:S04]  /*0f20*/  LEA.HI R41, R41, R40, RZ, 0x2 ;  /* 0x0000002829297211 */ /* 0x000fc800078f10ff */
[----:B------:R-:W-:-:S05]  /*0f30*/  SHF.R.S32.HI R41, RZ, 0x2, R41 ;  /* 0x00000002ff297819 */ /* 0x000fca0000011429 */
[----:B------:R-:W-:-:S05]  /*0f40*/  IMAD R40, R41, 0x28, R44 ;  /* 0x0000002829287824 */ /* 0x000fca00078e022c */
[----:B------:R-:W-:-:S06]  /*0f50*/  IADD3 R40, R45, R40, RZ ;  /* 0x000000282d287210 */ /* 0x000fcc0007ffe0ff */
[----:B------:R-:W1:Y:S01]  /*0f60*/  LDS.64 R40, [R40] ;  /* 0x0000000028287984 */ /* 0x000e620000000a00 */
[----:B0-----:R-:W-:Y:S01]  /*0f70*/  FADD.FTZ R39, R38, R42 ;  /* 0x0000002a26277221 */ /* 0x001fe20000010000 */
[----:B------:R-:W-:Y:S01]  /*0f80*/  IADD3 R38, R52, 0x14, RZ ;  /* 0x0000001434267810 */ /* 0x000fe20007ffe0ff */
[----:B------:R-:W-:-:S03]  /*0f90*/  FADD.FTZ R54, R54, R43 ;  /* 0x0000002b36367221 */ /* 0x000fc60000010000 */
[----:B------:R-:W-:-:S04]  /*0fa0*/  SHF.R.S32.HI R42, RZ, 0x1f, R38 ;  /* 0x0000001fff2a7819 */ /* 0x000fc80000011426 */
[----:B------:R-:W-:Y:S02]  /*0fb0*/  LEA.HI R42, R42, R38, RZ, 0x2 ;  /* 0x000000262a2a7211 */ /* 0x000fe400078f10ff */
[----:B------:R-:W-:Y:S02]  /*0fc0*/  IADD3 R38, R52, 0x18, RZ ;  /* 0x0000001834267810 */ /* 0x000fe40007ffe0ff */
[----:B------:R-:W-:-:S05]  /*0fd0*/  SHF.R.S32.HI R42, RZ, 0x2, R42 ;  /* 0x00000002ff2a7819 */ /* 0x000fca000001142a */
[----:B------:R-:W-:-:S05]  /*0fe0*/  IMAD R42, R42, 0x28, R44 ;  /* 0x000000282a2a7824 */ /* 0x000fca00078e022c */
[----:B------:R-:W-:Y:S01]  /*0ff0*/  IADD3 R42, R45, R42, RZ ;  /* 0x0000002a2d2a7210 */ /* 0x000fe20007ffe0ff */
[----:B-1----:R-:W-:Y:S01]  /*1000*/  FADD.FTZ R40, R39, R40 ;  /* 0x0000002827287221 */ /* 0x002fe20000010000 */
[----:B------:R-:W-:Y:S01]  /*1010*/  SHF.R.S32.HI R39, RZ, 0x1f, R38 ;  /* 0x0000001fff277819 */ /* 0x000fe20000011426 */
[----:B------:R-:W-:-:S03]  /*1020*/  FADD.FTZ R54, R54, R41 ;  /* 0x0000002936367221 */ /* 0x000fc60000010000 */
[----:B------:R-:W0:Y:S01]  /*1030*/  LDS.64 R42, [R42] ;  /* 0x000000002a2a7984 */ /* 0x000e220000000a00 */
        /* <DEDUP_REMOVED lines=12> */
[----:B------:R-:W-:Y:S02]  /*1100*/  IMAD R42, R42, 0x28, R44 ;  /* 0x000000282a2a7824 */ /* 0x000fe400078e022c */
[----:B-1----:R-:W-:-:S03]  /*1110*/  FADD.FTZ R38, R41, R38 ;  /* 0x0000002629267221 */ /* 0x002fc60000010000 */
[----:B------:R-:W-:Y:S01]  /*1120*/  IADD3 R42, R45, R42, RZ ;  /* 0x0000002a2d2a7210 */ /* 0x000fe20007ffe0ff */
[----:B------:R-:W-:Y:S01]  /*1130*/  FADD.FTZ R54, R54, R39 ;  /* 0x0000002736367221 */ /* 0x000fe20000010000 */
[----:B------:R-:W-:-:S04]  /*1140*/  SHF.R.S32.HI R41, RZ, 0x1f, R40 ;  /* 0x0000001fff297819 */ /* 0x000fc80000011428 */
        /* <DEDUP_REMOVED lines=14> */
[----:B-1----:R-:W-:Y:S01]  /*1230*/  FADD.FTZ R40, R39, R40 ;  /* 0x0000002827287221 */ /* 0x002fe20000010000 */
[----:B------:R-:W-:Y:S01]  /*1240*/  SHF.R.S32.HI R39, RZ, 0x1f, R38 ;  /* 0x0000001fff277819 */ /* 0x000fe20000011426 */
[----:B------:R-:W-:Y:S01]  /*1250*/  FADD.FTZ R54, R54, R41 ;  /* 0x0000002936367221 */ /* 0x000fe20000010000 */
[----:B------:R-:W-:Y:S02]  /*1260*/  IADD3 R56, R45, R42, RZ ;  /* 0x0000002a2d387210 */ /* 0x000fe40007ffe0ff */
[----:B------:R-:W-:-:S03]  /*1270*/  LEA.HI R39, R39, R38, RZ, 0x2 ;  /* 0x0000002627277211 */ /* 0x000fc600078f10ff */
[----:B------:R-:W0:Y:S01]  /*1280*/  LDS.64 R42, [R56] ;  /* 0x00000000382a7984 */ /* 0x000e220000000a00 */
        /* <DEDUP_REMOVED lines=8> */
[----:B------:R-:W-:-:S04]  /*1310*/  LEA.HI R41, R41, R40, RZ, 0x2 ;  /* 0x0000002829297211 */ /* 0x000fc800078f10ff */
[----:B------:R-:W-:Y:S01]  /*1320*/  SHF.R.S32.HI R41, RZ, 0x2, R41 ;  /* 0x00000002ff297819 */ /* 0x000fe20000011429 */
[----:B-1----:R-:W-:-:S04]  /*1330*/  FADD.FTZ R43, R42, R38 ;  /* 0x000000262a2b7221 */ /* 0x002fc80000010000 */
[----:B------:R-:W-:Y:S01]  /*1340*/  IMAD R40, R41, 0x28, R44 ;  /* 0x0000002829287824 */ /* 0x000fe200078e022c */
[----:B------:R-:W-:Y:S01]  /*1350*/  IADD3 R38, R52, 0x30, RZ ;  /* 0x0000003034267810 */ /* 0x000fe20007ffe0ff */
[----:B------:R-:W-:-:S03]  /*1360*/  FADD.FTZ R54, R54, R39 ;  /* 0x0000002736367221 */ /* 0x000fc60000010000 */
[----:B------:R-:W-:Y:S02]  /*1370*/  IADD3 R40, R45, R40, RZ ;  /* 0x000000282d287210 */ /* 0x000fe40007ffe0ff */
        /* <DEDUP_REMOVED lines=13> */
[----:B------:R-:W-:Y:S02]  /*1450*/  SHF.R.S32.HI R41, RZ, 0x2, R41 ;  /* 0x00000002ff297819 */ /* 0x000fe40000011429 */
[----:B------:R-:W-:-:S04]  /*1460*/  SHF.R.S32.HI R42, RZ, 0x1f, R40 ;  /* 0x0000001fff2a7819 */ /* 0x000fc80000011428 */
[----:B------:R-:W-:Y:S01]  /*1470*/  LEA.HI R42, R42, R40, RZ, 0x2 ;  /* 0x000000282a2a7211 */ /* 0x000fe200078f10ff */
[----:B------:R-:W-:Y:S02]  /*1480*/  IMAD R40, R41, 0x28, R44 ;  /* 0x0000002829287824 */ /* 0x000fe400078e022c */
[----:B-1----:R-:W-:Y:S01]  /*1490*/  FADD.FTZ R38, R43, R38 ;  /* 0x000000262b267221 */ /* 0x002fe20000010000 */
[----:B------:R-:W-:Y:S01]  /*14a0*/  FADD.FTZ R54, R54, R39 ;  /* 0x0000002736367221 */ /* 0x000fe20000010000 */
[----:B------:R-:W-:Y:S02]  /*14b0*/  SHF.R.S32.HI R42, RZ, 0x2, R42 ;  /* 0x00000002ff2a7819 */ /* 0x000fe4000001142a */
[----:B------:R-:W-:-:S03]  /*14c0*/  IADD3 R56, R45, R40, RZ ;  /* 0x000000282d387210 */ /* 0x000fc60007ffe0ff */
[----:B------:R-:W-:Y:S02]  /*14d0*/  IMAD R42, R42, 0x28, R44 ;  /* 0x000000282a2a7824 */ /* 0x000fe400078e022c */
[----:B------:R0:W1:Y:S03]  /*14e0*/  LDS.64 R40, [R56] ;  /* 0x0000000038287984 */ /* 0x0000660000000a00 */
[----:B------:R-:W-:Y:S02]  /*14f0*/  IADD3 R42, R45, R42, RZ ;  /* 0x0000002a2d2a7210 */ /* 0x000fe40007ffe0ff */
        /* <DEDUP_REMOVED lines=50> */
.L_x_2569:
[----:B------:R-:W-:Y:S05]  /*1820*/  BSYNC B0 ;  /* 0x0000000000007941 */ /* 0x000fea0003800000 */
.L_x_2568:
        /* <DEDUP_REMOVED lines=22> */
.L_x_2571:
[----:B------:R-:W-:Y:S05]  /*1990*/  BSYNC B0 ;  /* 0x0000000000007941 */ /* 0x000fea0003800000 */
.L_x_2570:
        /* <DEDUP_REMOVED lines=14> */
.L_x_2573:
[----:B------:R-:W2:Y:S04]  /*1a80*/  LD.E.STRONG.GPU R40, desc[UR14][R38.64] ;  /* 0x0000000e26287980 */ /* 0x000ea8000c10f900 */
[----:B--2---:R-:W-:Y:S01]  /*1a90*/  CCTL.IVALL ;  /* 0x00000000ff00798f */ /* 0x004fe20002000000 */
[----:B------:R-:W-:Y:S05]  /*1aa0*/  YIELD ;  /* 0x0000000000007946 */ /* 0x000fea0003800000 */
[----:B-----5:R-:W-:-:S04]  /*1ab0*/  LOP3.LUT R40, R40, R41, RZ, 0x3c, !PT ;  /* 0x0000002928287212 */ /* 0x020fc800078e3cff */
[----:B------:R-:W-:-:S13]  /*1ac0*/  ISETP.GT.AND P0, PT, R40, -0x1, PT ;  /* 0xffffffff2800780c */ /* 0x000fda0003f04270 */
[----:B------:R-:W-:Y:S05]  /*1ad0*/  @P0 BRA `(.L_x_2573) ;  /* 0xfffffffc00e80947 */ /* 0x000fea000383ffff */
.L_x_2572:
[----:B------:R-:W-:Y:S05]  /*1ae0*/  WARPSYNC.ALL ;  /* 0x0000000000007948 */ /* 0x000fea0003800000 */
[----:B0-----:R-:W0:Y:S01]  /*1af0*/  @!P1 LDC R40, c[0x0][0x10] ;  /* 0x00000400ff289b82 */ /* 0x001e220000000800 */
[----:B------:R-:W-:-:S07]  /*1b00*/  MOV R41, UR4 ;  /* 0x0000000400297c02 */ /* 0x000fce0008000f00 */
[----:B------:R-:W-:Y:S01]  /*1b10*/  BAR.SYNC.DEFER_BLOCKING 0x0 ;  /* 0x0000000000007b1d */ /* 0x000fe20000010000 */
[----:B------:R-:W-:-:S07]  /*1b20*/  @!P1 LOP3.LUT R43, R0, 0x1f, RZ, 0xc0, !PT ;  /* 0x0000001f002b9812 */ /* 0x000fce00078ec0ff */
[----:B------:R-:W1:Y:S01]  /*1b30*/  @!P1 LDC.64 R38, c[0x0][0x248] ;  /* 0x00009200ff269b82 */ /* 0x000e620000000a00 */
[----:B------:R-:W-:Y:S01]  /*1b40*/  LOP3.LUT P0, RZ, R0, 0xffffff9f, RZ, 0xc0, !PT ;  /* 0xffffff9f00ff7812 */ /* 0x000fe2000780c0ff */
        /* <DEDUP_REMOVED lines=36> */
[----:B------:R-:W-:Y:S01]  /*1d90*/  @!P0 FMUL.FTZ R38, R38, 1.2207031431898940355e-05 ;  /* 0x374ccccd26268820 */ /* 0x000fe20000410000 */
[----:B--2---:R-:W-:Y:S01]  /*1da0*/  FADD.FTZ R44, R41, R42 ;  /* 0x0000002a292c7221 */ /* 0x004fe20000010000 */
[----:B------:R-:W-:-:S02]  /*1db0*/  @!P0 IADD3 R42, R43, 0xc80, RZ ;  /* 0x00000c802b2a8810 */ /* 0x000fc40007ffe0ff */
[----:B------:R-:W-:Y:S02]  /*1dc0*/  @!P0 FMUL.FTZ R39, R38, R38 ;  /* 0x0000002626278220 */ /* 0x000fe40000410000 */
[----:B0-----:R-:W-:Y:S02]  /*1dd0*/  @!P0 LEA R43, R54, R42, 0x18 ;  /* 0x0000002a362b8211 */ /* 0x001fe400078ec0ff */
[----:B------:R-:W-:Y:S02]  /*1de0*/  @!P0 FFMA.FTZ R39, R44, 1.2207031431898940355e-05, -R39 ;  /* 0x374ccccd2c278823 */ /* 0x000fe40000010827 */
        /* <DEDUP_REMOVED lines=25> */
.L_x_2575:
[----:B------:R-:W-:Y:S05]  /*1f80*/  BSYNC B0 ;  /* 0x0000000000007941 */ /* 0x000fea0003800000 */
.L_x_2574:
[----:B------:R-:W1:Y:S01]  /*1f90*/  S2UR UR12, SR_CgaCtaId ;  /* 0x00000000000c79c3 */ /* 0x000e620000008800 */
[----:B0-----:R-:W-:Y:S01]  /*1fa0*/  MOV R38, UR13 ;  /* 0x0000000d00267c02 */ /* 0x001fe20008000f00 */
[----:B------:R-:W-:Y:S01]  /*1fb0*/  USHF.L.U32 UR6, UR9, 0x2, URZ ;  /* 0x0000000209067899 */ /* 0x000fe2000800063f */
[--C-:B-----5:R-:W-:Y:S01]  /*1fc0*/  HADD2.F32 R42, -RZ, R34.reuse.H0_H0 ;  /* 0x20000022ff2a7230 */ /* 0x120fe20000004100 */
[----:B------:R-:W-:Y:S01]  /*1fd0*/  UMOV UR8, 0x400 ;  /* 0x0000040000087882 */ /* 0x000fe20000000000 */
[----:B------:R-:W-:Y:S01]  /*1fe0*/  MOV R43, UR16 ;  /* 0x00000010002b7c02 */ /* 0x000fe20008000f00 */
[----:B------:R-:W-:Y:S01]  /*1ff0*/  IMAD R5, R38, 0x50, R5 ;  /* 0x0000005026057824 */ /* 0x000fe200078e0205 */
[----:B------:R-:W-:Y:S01]  /*2000*/  ULOP3.LUT UR6, UR6, 0xc, URZ, 0xc0, !UPT ;  /* 0x0000000c06067892 */ /* 0x000fe2000f8ec03f */
[----:B------:R-:W-:Y:S01]  /*2010*/  HADD2.F32 R34, -RZ, R34.H1_H1 ;  /* 0x30000022ff227230 */ /* 0x000fe20000004100 */
[----:B------:R-:W-:Y:S01]  /*2020*/  UIADD3 UR8, UR8, 0xc80, URZ ;  /* 0x00000c8008087890 */ /* 0x000fe2000fffe03f */
[----:B------:R-:W-:Y:S01]  /*2030*/  HADD2.F32 R56, -RZ, R33.H0_H0 ;  /* 0x20000021ff387230 */ /* 0x000fe20000004100 */
[----:B------:R-:W-:Y:S01]  /*2040*/  SHF.L.U32 R40, R5, 0x2, RZ ;  /* 0x0000000205287819 */ /* 0x000fe200000006ff */
[----:B------:R-:W-:Y:S01]  /*2050*/  ULOP3.LUT UR4, UR4, 0x1, URZ, 0x3c, !UPT ;  /* 0x0000000104047892 */ /* 0x000fe2000f8e3c3f */
        /* <DEDUP_REMOVED lines=9> */
[-C--:B------:R-:W-:Y:S01]  /*20f0*/  IADD3 R12, P0, R12, R40.reuse, RZ ;  /* 0x000000280c0c7210 */ /* 0x080fe20007f1e0ff */
[----:B------:R-:W-:Y:S01]  /*2100*/  ULDC.64 UR12, c[0x0][0x210] ;  /* 0x00008400000c7ab9 */ /* 0x000fe20000000a00 */
[-C--:B------:R-:W-:Y:S02]  /*2110*/  IADD3 R11, P2, R11, R40.reuse, RZ ;  /* 0x000000280b0b7210 */ /* 0x080fe40007f5e0ff */
[----:B------:R-:W-:Y:S02]  /*2120*/  LEA R38, R38, UR8, 0x3 ;  /* 0x0000000826267c11 */ /* 0x000fe4000f8e18ff */
[----:B------:R-:W-:-:S02]  /*2130*/  IADD3 R10, P3, R10, R40, RZ ;  /* 0x000000280a0a7210 */ /* 0x000fc40007f7e0ff */
[----:B------:R-:W-:Y:S02]  /*2140*/  IADD3 R45, P5, R8, R40, RZ ;  /* 0x00000028082d7210 */ /* 0x000fe40007fbe0ff */
[----:B------:R-:W0:Y:S02]  /*2150*/  LDS.64 R38, [R38] ;  /* 0x0000000026267984 */ /* 0x000e240000000a00 */
[----:B0-----:R-:W-:Y:S01]  /*2160*/  FADD.FTZ R5, R39, UR6 ;  /* 0x0000000627057e21 */ /* 0x001fe20008010000 */
[--C-:B------:R-:W-:Y:S01]  /*2170*/  FADD.FTZ R44, R3, -R38.reuse ;  /* 0x80000026032c7221 */ /* 0x100fe20000010000 */
[--C-:B------:R-:W-:Y:S02]  /*2180*/  HADD2.F32 R39, -RZ, R32.reuse.H0_H0 ;  /* 0x20000020ff277230 */ /* 0x100fe40000004100 */
        /* <DEDUP_REMOVED lines=18> */
[----:B------:R-:W-:Y:S01]  /*22b0*/  UIADD3 UR6, UP0, UR9, 0xa, URZ ;  /* 0x0000000a09067890 */ /* 0x000fe2000ff1e03f */
[----:B0-----:R-:W-:Y:S01]  /*22c0*/  FMUL.FTZ R44, R44, R5 ;  /* 0x000000052c2c7220 */ /* 0x001fe20000410000 */
[C---:B------:R-:W-:Y:S01]  /*22d0*/  FMUL.FTZ R32, R5.reuse, R52 ;  /* 0x0000003405207220 */ /* 0x040fe20000410000 */
[C---:B------:R-:W-:Y:S01]  /*22e0*/  FMUL.FTZ R23, R5.reuse, R23 ;  /* 0x0000001705177220 */ /* 0x040fe20000410000 */
[----:B------:R-:W-:Y:S01]  /*22f0*/  FMUL.FTZ R16, R5, R16 ;  /* 0x0000001005107220 */ /* 0x000fe20000410000 */
[----:B------:R-:W-:Y:S01]  /*2300*/  FFMA.FTZ R3, R44, R42, R39 ;  /* 0x0000002a2c037223 */ /* 0x000fe20000010027 */
[--C-:B------:R-:W-:Y:S01]  /*2310*/  FFMA.FTZ R43, R32, R34, R15.reuse ;  /* 0x00000022202b7223 */ /* 0x100fe2000001000f */
[----:B------:R-:W-:Y:S01]  /*2320*/  IADD3 R32, R41, UR11, RZ ;  /* 0x0000000b29207c10 */ /* 0x000fe2000fffe0ff */
[----:B------:R-:W-:Y:S01]  /*2330*/  FMUL.FTZ R22, R5, R22 ;  /* 0x0000001605167220 */ /* 0x000fe20000410000 */
[----:B------:R-:W-:Y:S01]  /*2340*/  FMUL.FTZ R44, R3, -1.4426950216293334961 ;  /* 0xbfb8aa3b032c7820 */ /* 0x000fe20000410000 */
[----:B------:R-:W-:Y:S01]  /*2350*/  FMUL.FTZ R54, R43, -1.4426950216293334961 ;  /* 0xbfb8aa3b2b367820 */ /* 0x000fe20000410000 */
[----:B------:R-:W-:Y:S01]  /*2360*/  IADD3 R41, P4, R9, R40, RZ ;  /* 0x0000002809297210 */ /* 0x000fe20007f9e0ff */
[C---:B------:R-:W-:Y:S01]  /*2370*/  FMUL.FTZ R50, R5.reuse, R50 ;  /* 0x0000003205327220 */ /* 0x040fe20000410000 */
[----:B------:R-:W-:Y:S01]  /*2380*/  FFMA.FTZ R22, R34, R22, R15 ;  /* 0x0000001622167223 */ /* 0x000fe2000001000f */
[C---:B------:R-:W-:Y:S01]  /*2390*/  FMUL.FTZ R26, R5.reuse, R26 ;  /* 0x0000001a051a7220 */ /* 0x040fe20000410000 */
[----:B------:R-:W0:Y:S01]  /*23a0*/  MUFU.EX2 R44, R44 ;  /* 0x0000002c002c7308 */ /* 0x000e220000000800 */
[----:B------:R-:W-:Y:S01]  /*23b0*/  FMUL.FTZ R48, R5, R48 ;  /* 0x0000003005307220 */ /* 0x000fe20000410000 */
[----:B------:R-:W-:-:S02]  /*23c0*/  UIADD3.X UR5, URZ, UR5, URZ, UP0, !UPT ;  /* 0x000000053f057290 */ /* 0x000fc400087fe43f */
[----:B------:R-:W-:Y:S02]  /*23d0*/  UISETP.GE.U32.AND UP0, UPT, UR6, UR17, UPT ;  /* 0x000000110600728c */ /* 0x000fe4000bf06070 */
[----:B------:R-:W-:Y:S02]  /*23e0*/  UMOV UR9, UR6 ;  /* 0x0000000600097c82 */ /* 0x000fe40008000000 */
[----:B------:R-:W-:Y:S01]  /*23f0*/  MUFU.EX2 R54, R54 ;  /* 0x0000003600367308 */ /* 0x000fe20000000800 */
[----:B------:R-:W-:Y:S01]  /*2400*/  UISETP.GE.AND.EX UP0, UPT, UR5, UR10, UPT, UP0 ;  /* 0x0000000a0500728c */ /* 0x000fe2000bf06300 */
[----:B0-----:R-:W-:Y:S01]  /*2410*/  FADD.FTZ R52, R44, 1 ;  /* 0x3f8000002c347421 */ /* 0x001fe20000010000 */
[----:B------:R-:W-:-:S04]  /*2420*/  IADD3 R44, P6, R7, R40, RZ ;  /* 0x00000028072c7210 */ /* 0x000fc80007fde0ff */
[----:B------:R-:W-:Y:S01]  /*2430*/  IADD3.X R9, RZ, R32, RZ, P6, !PT ;  /* 0x00000020ff097210 */ /* 0x000fe200037fe4ff */
[----:B------:R-:W0:Y:S01]  /*2440*/  MUFU.RCP R52, R52 ;  /* 0x0000003400347308 */ /* 0x000e220000001000 */
[----:B------:R-:W-:Y:S01]  /*2450*/  IADD3 R40, P6, R6, R40, RZ ;  /* 0x0000002806287210 */ /* 0x000fe20007fde0ff */
[----:B------:R-:W-:Y:S01]  /*2460*/  FADD.FTZ R6, R17, -R38 ;  /* 0x8000002611067221 */ /* 0x000fe20000010000 */
[----:B0-----:R-:W-:Y:S01]  /*2470*/  FMUL.FTZ R58, R3, R52 ;  /* 0x00000034033a7220 */ /* 0x001fe20000410000 */
[--C-:B------:R-:W-:Y:S02]  /*2480*/  HADD2.F32 R52, -RZ, R35.reuse.H0_H0 ;  /* 0x20000023ff347230 */ /* 0x100fe40000004100 */
[----:B------:R-:W-:Y:S01]  /*2490*/  FMUL.FTZ R3, R5, R6 ;  /* 0x0000000605037220 */ /* 0x000fe20000410000 */
[----:B------:R-:W-:Y:S01]  /*24a0*/  FADD.FTZ R6, R54, 1 ;  /* 0x3f80000036067421 */ /* 0x000fe20000010000 */
[----:B------:R-:W-:Y:S02]  /*24b0*/  HADD2.F32 R35, -RZ, R35.H1_H1 ;  /* 0x30000023ff237230 */ /* 0x000fe40000004100 */
[----:B------:R-:W-:Y:S01]  /*24c0*/  FFMA.FTZ R19, R3, R52, R56 ;  /* 0x0000003403137223 */ /* 0x000fe20000010038 */
[----:B------:R-:W-:Y:S01]  /*24d0*/  FMUL.FTZ R3, R5, R8 ;  /* 0x0000000805037220 */ /* 0x000fe20000410000 */
[----:B------:R-:W-:Y:S01]  /*24e0*/  HADD2.F32 R54, -RZ, R33.H1_H1 ;  /* 0x30000021ff367230 */ /* 0x000fe20000004100 */
[----:B------:R-:W0:Y:S01]  /*24f0*/  MUFU.RCP R6, R6 ;  /* 0x0000000600067308 */ /* 0x000e220000001000 */
[----:B------:R-:W-:Y:S01]  /*2500*/  FMUL.FTZ R7, R19, -1.4426950216293334961 ;  /* 0xbfb8aa3b13077820 */ /* 0x000fe20000410000 */
[----:B------:R-:W-:-:S02]  /*2510*/  FADD.FTZ R8, R21, -R38 ;  /* 0x8000002615087221 */ /* 0x000fc40000010000 */
[--C-:B------:R-:W-:Y:S01]  /*2520*/  FFMA.FTZ R60, R3, R35, R54.reuse ;  /* 0x00000023033c7223 */ /* 0x100fe20000010036 */
[--C-:B------:R-:W-:Y:S01]  /*2530*/  FFMA.FTZ R26, R35, R26, R54.reuse ;  /* 0x0000001a231a7223 */ /* 0x100fe20000010036 */
[----:B------:R-:W-:Y:S01]  /*2540*/  FMUL.FTZ R8, R5, R8 ;  /* 0x0000000805087220 */ /* 0x000fe20000410000 */
[----:B------:R-:W-:Y:S01]  /*2550*/  FFMA.FTZ R48, R35, R48, R54 ;  /* 0x0000003023307223 */ /* 0x000fe20000010036 */
[----:B------:R-:W1:Y:S01]  /*2560*/  MUFU.EX2 R7, R7 ;  /* 0x0000000700077308 */ /* 0x000e620000000800 */
[----:B------:R-:W-:Y:S01]  /*2570*/  FMUL.FTZ R17, R60, -1.4426950216293334961 ;  /* 0xbfb8aa3b3c117820 */ /* 0x000fe20000410000 */
[----:B------:R-:W-:-:S04]  /*2580*/  FFMA.FTZ R21, R42, R8, R39 ;  /* 0x000000082a157223 */ /* 0x000fc80000010027 */
[----:B------:R-:W-:Y:S02]  /*2590*/  FMUL.FTZ R33, R21, -1.4426950216293334961 ;  /* 0xbfb8aa3b15217820 */ /* 0x000fe40000410000 */
[----:B------:R2:W3:Y:S01]  /*25a0*/  MUFU.EX2 R3, R17 ;  /* 0x0000001100037308 */ /* 0x0004e20000000800 */
[----:B0-----:R-:W-:-:S05]  /*25b0*/  FMUL.FTZ R43, R43, R6 ;  /* 0x000000062b2b7220 */ /* 0x001fca0000410000 */
[----:B------:R-:W-:Y:S02]  /*25c0*/  F2FP.F16.F32.PACK_AB R58, R43, R58 ;  /* 0x0000003a2b3a723e */ /* 0x000fe400000000ff */
[----:B------:R-:W0:Y:S01]  /*25d0*/  MUFU.EX2 R8, R33 ;  /* 0x0000002100087308 */ /* 0x000e220000000800 */
[----:B-1----:R-:W-:Y:S01]  /*25e0*/  FADD.FTZ R6, R7, 1 ;  /* 0x3f80000007067421 */ /* 0x002fe20000010000 */
[----:B--2---:R-:W-:-:S04]  /*25f0*/  FFMA.FTZ R17, R34, R23, R15 ;  /* 0x0000001722117223 */ /* 0x004fc8000001000f */
[----:B------:R-:W-:Y:S02]  /*2600*/  FMUL.FTZ R23, R17, -1.4426950216293334961 ;  /* 0xbfb8aa3b11177820 */ /* 0x000fe40000410000 */
[----:B------:R-:W1:Y:S01]  /*2610*/  MUFU.RCP R6, R6 ;  /* 0x0000000600067308 */ /* 0x000e620000001000 */
[----:B---3--:R-:W-:-:S07]  /*2620*/  FADD.FTZ R3, R3, 1 ;  /* 0x3f80000003037421 */ /* 0x008fce0000010000 */
[----:B------:R-:W2:Y:S01]  /*2630*/  MUFU.RCP R3, R3 ;  /* 0x0000000300037308 */ /* 0x000ea20000001000 */
[----:B0-----:R-:W-:-:S07]  /*2640*/  FADD.FTZ R7, R8, 1 ;  /* 0x3f80000008077421 */ /* 0x001fce0000010000 */
[----:B------:R-:W0:Y:S01]  /*2650*/  MUFU.RCP R8, R7 ;  /* 0x0000000700087308 */ /* 0x000e220000001000 */
[----:B-1----:R-:W-:Y:S01]  /*2660*/  FMUL.FTZ R19, R19, R6 ;  /* 0x0000000613137220 */ /* 0x002fe20000410000 */
[----:B------:R-:W-:-:S04]  /*2670*/  FADD.FTZ R6, R25, -R38 ;  /* 0x8000002619067221 */ /* 0x000fc80000010000 */
[----:B------:R-:W-:Y:S01]  /*2680*/  FMUL.FTZ R25, R5, R6 ;  /* 0x0000000605197220 */ /* 0x000fe20000410000 */
[----:B------:R-:W-:Y:S01]  /*2690*/  FADD.FTZ R6, R27, -R38 ;  /* 0x800000261b067221 */ /* 0x000fe20000010000 */
[----:B------:R-:W1:Y:S01]  /*26a0*/  MUFU.EX2 R23, R23 ;  /* 0x0000001700177308 */ /* 0x000e620000000800 */
[----:B--2---:R-:W-:Y:S01]  /*26b0*/  FMUL.FTZ R60, R60, R3 ;  /* 0x000000033c3c7220 */ /* 0x004fe20000410000 */
[----:B------:R-:W-:Y:S01]  /*26c0*/  FFMA.FTZ R25, R52, R25, R56 ;  /* 0x0000001934197223 */ /* 0x000fe20000010038 */
[----:B------:R-:W-:-:S03]  /*26d0*/  FMUL.FTZ R3, R5, R6 ;  /* 0x0000000605037220 */ /* 0x000fc60000410000 */
[----:B------:R-:W-:Y:S01]  /*26e0*/  FMUL.FTZ R27, R25, -1.4426950216293334961 ;  /* 0xbfb8aa3b191b7820 */ /* 0x000fe20000410000 */
[----:B------:R-:W-:Y:S01]  /*26f0*/  FFMA.FTZ R3, R35, R3, R54 ;  /* 0x0000000323037223 */ /* 0x000fe20000010036 */
[----:B------:R-:W-:Y:S01]  /*2700*/  F2FP.F16.F32.PACK_AB R60, R60, R19 ;  /* 0x000000133c3c723e */ /* 0x000fe200000000ff */
[----:B0-----:R-:W-:Y:S01]  /*2710*/  FMUL.FTZ R21, R21, R8 ;  /* 0x0000000815157220 */ /* 0x001fe20000410000 */
[----:B------:R-:W0:Y:S01]  /*2720*/  MUFU.EX2 R7, R27 ;  /* 0x0000001b00077308 */ /* 0x000e220000000800 */
[----:B------:R-:W-:Y:S01]  /*2730*/  FMUL.FTZ R6, R3, -1.4426950216293334961 ;  /* 0xbfb8aa3b03067820 */ /* 0x000fe20000410000 */
[----:B-1----:R-:W-:Y:S01]  /*2740*/  FADD.FTZ R8, R23, 1 ;  /* 0x3f80000017087421 */ /* 0x002fe20000010000 */
[----:B------:R-:W-:-:S05]  /*2750*/  FMUL.FTZ R23, R5, R29 ;  /* 0x0000001d05177220 */ /* 0x000fca0000410000 */
[----:B------:R-:W1:Y:S01]  /*2760*/  MUFU.EX2 R6, R6 ;  /* 0x0000000600067308 */ /* 0x000e620000000800 */
[----:B------:R-:W-:-:S07]  /*2770*/  FFMA.FTZ R23, R42, R23, R39 ;  /* 0x000000172a177223 */ /* 0x000fce0000010027 */
[----:B------:R-:W2:Y:S01]  /*2780*/  MUFU.RCP R8, R8 ;  /* 0x0000000800087308 */ /* 0x000ea20000001000 */
[----:B0-----:R-:W-:-:S07]  /*2790*/  FADD.FTZ R29, R7, 1 ;  /* 0x3f800000071d7421 */ /* 0x001fce0000010000 */
[----:B------:R-:W0:Y:S01]  /*27a0*/  MUFU.RCP R7, R29 ;  /* 0x0000001d00077308 */ /* 0x000e220000001000 */
[----:B-1----:R-:W-:-:S07]  /*27b0*/  FADD.FTZ R33, R6, 1 ;  /* 0x3f80000006217421 */ /* 0x002fce0000010000 */
[----:B------:R-:W1:Y:S01]  /*27c0*/  MUFU.RCP R33, R33 ;  /* 0x0000002100217308 */ /* 0x000e620000001000 */
[----:B--2---:R-:W-:Y:S01]  /*27d0*/  FMUL.FTZ R17, R17, R8 ;  /* 0x0000000811117220 */ /* 0x004fe20000410000 */
[----:B------:R-:W-:-:S04]  /*27e0*/  FMUL.FTZ R8, R23, -1.4426950216293334961 ;  /* 0xbfb8aa3b17087820 */ /* 0x000fc80000410000 */
[----:B------:R-:W-:Y:S02]  /*27f0*/  F2FP.F16.F32.PACK_AB R17, R17, R21 ;  /* 0x000000151111723e */ /* 0x000fe400000000ff */
[----:B------:R-:W2:Y:S01]  /*2800*/  MUFU.EX2 R8, R8 ;  /* 0x0000000800087308 */ /* 0x000ea20000000800 */
[----:B0-----:R-:W-:Y:S01]  /*2810*/  FMUL.FTZ R25, R25, R7 ;  /* 0x0000000719197220 */ /* 0x001fe20000410000 */
[----:B------:R-:W-:Y:S02]  /*2820*/  IADD3.X R7, RZ, R32, RZ, P6, !PT ;  /* 0x00000020ff077210 */ /* 0x000fe400037fe4ff */
[----:B------:R-:W-:-:S04]  /*2830*/  LEA R6, P6, R40, UR12, 0x1 ;  /* 0x0000000c28067c11 */ /* 0x000fc8000f8c08ff */
[----:B------:R-:W-:Y:S01]  /*2840*/  LEA.HI.X R7, R40, UR13, R7, 0x1, P6 ;  /* 0x0000000d28077c11 */ /* 0x000fe2000b0f0c07 */
[--C-:B------:R-:W-:Y:S01]  /*2850*/  FADD.FTZ R40, R31, -R38.reuse ;  /* 0x800000261f287221 */ /* 0x100fe20000010000 */
[----:B-1----:R-:W-:Y:S01]  /*2860*/  FMUL.FTZ R3, R3, R33 ;  /* 0x0000002103037220 */ /* 0x002fe20000410000 */
[--C-:B------:R-:W-:Y:S02]  /*2870*/  FADD.FTZ R33, R51, -R38.reuse ;  /* 0x8000002633217221 */ /* 0x100fe40000010000 */
[----:B------:R-:W-:Y:S01]  /*2880*/  FMUL.FTZ R29, R5, R40 ;  /* 0x00000028051d7220 */ /* 0x000fe20000410000 */
[--C-:B------:R-:W-:Y:S01]  /*2890*/  FADD.FTZ R40, R49, -R38.reuse ;  /* 0x8000002631287221 */ /* 0x100fe20000010000 */
[----:B------:R-:W-:Y:S01]  /*28a0*/  FADD.FTZ R49, R36, -R38 ;  /* 0x8000002624317221 */ /* 0x000fe20000010000 */
[C---:B------:R-:W-:Y:S01]  /*28b0*/  FMUL.FTZ R33, R5.reuse, R33 ;  /* 0x0000002105217220 */ /* 0x040fe20000410000 */
[----:B--2---:R-:W-:Y:S01]  /*28c0*/  FADD.FTZ R27, R8, 1 ;  /* 0x3f800000081b7421 */ /* 0x004fe20000010000 */
[C---:B------:R-:W-:Y:S01]  /*28d0*/  FMUL.FTZ R31, R5.reuse, R40 ;  /* 0x00000028051f7220 */ /* 0x040fe20000410000 */
[----:B------:R-:W-:Y:S01]  /*28e0*/  FFMA.FTZ R29, R34, R29, R15 ;  /* 0x0000001d221d7223 */ /* 0x000fe2000001000f */
[----:B------:R-:W-:Y:S01]  /*28f0*/  LEA R8, P6, R44, UR12, 0x1 ;  /* 0x0000000c2c087c11 */ /* 0x000fe2000f8c08ff */
[----:B------:R-:W-:Y:S01]  /*2900*/  FMUL.FTZ R49, R5, R49 ;  /* 0x0000003105317220 */ /* 0x000fe20000410000 */
[----:B------:R-:W-:Y:S01]  /*2910*/  FFMA.FTZ R31, R52, R31, R56 ;  /* 0x0000001f341f7223 */ /* 0x000fe20000010038 */
[----:B------:R-:W0:Y:S01]  /*2920*/  MUFU.RCP R27, R27 ;  /* 0x0000001b001b7308 */ /* 0x000e220000001000 */
[----:B------:R-:W-:Y:S01]  /*2930*/  FMUL.FTZ R40, R29, -1.4426950216293334961 ;  /* 0xbfb8aa3b1d287820 */ /* 0x000fe20000410000 */
[----:B------:R-:W-:Y:S01]  /*2940*/  LEA.HI.X R9, R44, UR13, R9, 0x1, P6 ;  /* 0x0000000d2c097c11 */ /* 0x000fe2000b0f0c09 */
[----:B------:R-:W-:Y:S01]  /*2950*/  FMUL.FTZ R36, R31, -1.4426950216293334961 ;  /* 0xbfb8aa3b1f247820 */ /* 0x000fe20000410000 */
[----:B------:R-:W-:Y:S01]  /*2960*/  FADD.FTZ R44, R24, -R38 ;  /* 0x80000026182c7221 */ /* 0x000fe20000010000 */
[C---:B------:R-:W-:Y:S01]  /*2970*/  FMUL.FTZ R24, R5.reuse, R57 ;  /* 0x0000003905187220 */ /* 0x040fe20000410000 */
[----:B------:R-:W-:Y:S01]  /*2980*/  FFMA.FTZ R33, R42, R33, R39 ;  /* 0x000000212a217223 */ /* 0x000fe20000010027 */
[----:B------:R-:W-:Y:S01]  /*2990*/  PRMT R57, R60, 0x7632, R57 ;  /* 0x000076323c397816 */ /* 0x000fe20000000039 */
[----:B------:R-:W1:Y:S01]  /*29a0*/  MUFU.EX2 R40, R40 ;  /* 0x0000002800287308 */ /* 0x000e620000000800 */
[----:B------:R-:W-:Y:S01]  /*29b0*/  FMUL.FTZ R44, R5, R44 ;  /* 0x0000002c052c7220 */ /* 0x000fe20000410000 */
[----:B------:R-:W-:Y:S01]  /*29c0*/  FFMA.FTZ R24, R42, R24, R39 ;  /* 0x000000182a187223 */ /* 0x000fe20000010027 */
[----:B------:R-:W-:Y:S01]  /*29d0*/  FMUL.FTZ R43, R33, -1.4426950216293334961 ;  /* 0xbfb8aa3b212b7820 */ /* 0x000fe20000410000 */
[----:B------:R-:W-:Y:S01]  /*29e0*/  STG.E.U16 desc[UR14][R6.64+0x6], R57 ;  /* 0x0000063906007986 */ /* 0x000fe2000c10150e */
[----:B------:R-:W-:-:S03]  /*29f0*/  F2FP.F16.F32.PACK_AB R3, R3, R25 ;  /* 0x000000190303723e */ /* 0x000fc600000000ff */
[----:B------:R-:W2:Y:S01]  /*2a00*/  MUFU.EX2 R36, R36 ;  /* 0x0000002400247308 */ /* 0x000ea20000000800 */
[----:B0-----:R-:W-:Y:S01]  /*2a10*/  FMUL.FTZ R23, R23, R27 ;  /* 0x0000001b17177220 */ /* 0x001fe20000410000 */
[C-C-:B------:R-:W-:Y:S01]  /*2a20*/  FFMA.FTZ R27, R42.reuse, R16, R39.reuse ;  /* 0x000000102a1b7223 */ /* 0x140fe20000010027 */
[C-C-:B------:R-:W-:Y:S01]  /*2a30*/  FFMA.FTZ R16, R42.reuse, R44, R39.reuse ;  /* 0x0000002c2a107223 */ /* 0x140fe20000010027 */
[----:B------:R-:W-:Y:S01]  /*2a40*/  FFMA.FTZ R39, R42, R49, R39 ;  /* 0x000000312a277223 */ /* 0x000fe20000010027 */
[--C-:B------:R-:W-:Y:S01]  /*2a50*/  FADD.FTZ R44, R55, -R38.reuse ;  /* 0x80000026372c7221 */ /* 0x100fe20000010000 */
[----:B------:R-:W-:Y:S01]  /*2a60*/  FADD.FTZ R49, R30, -R38 ;  /* 0x800000261e317221 */ /* 0x000fe20000010000 */
[----:B------:R-:W-:Y:S01]  /*2a70*/  PRMT R55, R60, 0x7610, R55 ;  /* 0x000076103c377816 */ /* 0x000fe20000000037 */
[----:B------:R-:W0:Y:S01]  /*2a80*/  MUFU.EX2 R43, R43 ;  /* 0x0000002b002b7308 */ /* 0x000e220000000800 */
[----:B-1----:R-:W-:Y:S01]  /*2a90*/  FADD.FTZ R40, R40, 1 ;  /* 0x3f80000028287421 */ /* 0x002fe20000010000 */
[C---:B------:R-:W-:Y:S01]  /*2aa0*/  FMUL.FTZ R44, R5.reuse, R44 ;  /* 0x0000002c052c7220 */ /* 0x040fe20000410000 */
[----:B------:R-:W-:Y:S01]  /*2ab0*/  FMUL.FTZ R49, R5, R49 ;  /* 0x0000003105317220 */ /* 0x000fe20000410000 */
[----:B------:R-:W-:Y:S01]  /*2ac0*/  IADD3.X R60, RZ, R32, RZ, P4, !PT ;  /* 0x00000020ff3c7210 */ /* 0x000fe200027fe4ff */
[----:B------:R-:W-:Y:S01]  /*2ad0*/  STG.E.U16 desc[UR14][R6.64+0x4], R55 ;  /* 0x0000043706007986 */ /* 0x000fe2000c10150e */
[----:B------:R-:W-:-:S02]  /*2ae0*/  FFMA.FTZ R44, R34, R44, R15 ;  /* 0x0000002c222c7223 */ /* 0x000fc4000001000f */
[----:B------:R1:W3:Y:S01]  /*2af0*/  MUFU.RCP R42, R40 ;  /* 0x00000028002a7308 */ /* 0x0002e20000001000 */
[----:B--2---:R-:W-:Y:S01]  /*2b00*/  FADD.FTZ R30, R36, 1 ;  /* 0x3f800000241e7421 */ /* 0x004fe20000010000 */
[----:B------:R-:W-:Y:S01]  /*2b10*/  FMUL.FTZ R36, R5, R14 ;  /* 0x0000000e05247220 */ /* 0x000fe20000410000 */
[----:B------:R-:W-:-:S05]  /*2b20*/  FMUL.FTZ R19, R44, -1.4426950216293334961 ;  /* 0xbfb8aa3b2c137820 */ /* 0x000fca0000410000 */
[----:B------:R2:W4:Y:S01]  /*2b30*/  MUFU.RCP R14, R30 ;  /* 0x0000001e000e7308 */ /* 0x0005220000001000 */
[C-C-:B-1----:R-:W-:Y:S01]  /*2b40*/  FFMA.FTZ R40, R34.reuse, R36, R15.reuse ;  /* 0x0000002422287223 */ /* 0x142fe2000001000f */
[C-C-:B------:R-:W-:Y:S01]  /*2b50*/  FFMA.FTZ R36, R34.reuse, R49, R15.reuse ;  /* 0x0000003122247223 */ /* 0x140fe2000001000f */
[----:B------:R-:W-:Y:S01]  /*2b60*/  FFMA.FTZ R34, R34, R50, R15 ;  /* 0x0000003222227223 */ /* 0x000fe2000001000f */
[----:B------:R-:W-:Y:S01]  /*2b70*/  FADD.FTZ R50, R37, -R38 ;  /* 0x8000002625327221 */ /* 0x000fe20000010000 */
[----:B------:R-:W-:Y:S01]  /*2b80*/  IADD3.X R15, RZ, R32, RZ, P5, !PT ;  /* 0x00000020ff0f7210 */ /* 0x000fe20002ffe4ff */
[----:B------:R-:W-:Y:S01]  /*2b90*/  FMUL.FTZ R37, R5, R53 ;  /* 0x0000003505257220 */ /* 0x000fe20000410000 */
[----:B0-----:R-:W-:Y:S01]  /*2ba0*/  FADD.FTZ R43, R43, 1 ;  /* 0x3f8000002b2b7421 */ /* 0x001fe20000010000 */
[----:B------:R-:W-:Y:S01]  /*2bb0*/  FMUL.FTZ R50, R5, R50 ;  /* 0x0000003205327220 */ /* 0x000fe20000410000 */
[----:B---3--:R-:W-:Y:S01]  /*2bc0*/  FMUL.FTZ R42, R29, R42 ;  /* 0x0000002a1d2a7220 */ /* 0x008fe20000410000 */
[----:B------:R-:W-:Y:S01]  /*2bd0*/  FFMA.FTZ R37, R52, R37, R56 ;  /* 0x0000002534257223 */ /* 0x000fe20000010038 */
[----:B------:R-:W0:Y:S01]  /*2be0*/  MUFU.EX2 R19, R19 ;  /* 0x0000001300137308 */ /* 0x000e220000000800 */
[----:B------:R-:W-:-:S02]  /*2bf0*/  FFMA.FTZ R50, R35, R50, R54 ;  /* 0x0000003223327223 */ /* 0x000fc40000010036 */
[----:B------:R-:W-:Y:S01]  /*2c00*/  FMUL.FTZ R49, R37, -1.4426950216293334961 ;  /* 0xbfb8aa3b25317820 */ /* 0x000fe20000410000 */
[----:B------:R-:W-:Y:S01]  /*2c10*/  F2FP.F16.F32.PACK_AB R23, R42, R23 ;  /* 0x000000172a17723e */ /* 0x000fe200000000ff */
[----:B--2---:R-:W-:Y:S01]  /*2c20*/  FMUL.FTZ R30, R50, -1.4426950216293334961 ;  /* 0xbfb8aa3b321e7820 */ /* 0x004fe20000410000 */
[----:B----4-:R-:W-:Y:S01]  /*2c30*/  FMUL.FTZ R29, R31, R14 ;  /* 0x0000000e1f1d7220 */ /* 0x010fe20000410000 */
[C---:B------:R-:W-:Y:S02]  /*2c40*/  LEA R14, P5, R45.reuse, UR12, 0x1 ;  /* 0x0000000c2d0e7c11 */ /* 0x040fe4000f8a08ff */
[C---:B------:R-:W-:Y:S01]  /*2c50*/  PRMT R31, R58.reuse, 0x7610, R31 ;  /* 0x000076103a1f7816 */ /* 0x040fe2000000001f */
[----:B------:R-:W1:Y:S01]  /*2c60*/  MUFU.EX2 R49, R49 ;  /* 0x0000003100317308 */ /* 0x000e620000000800 */
[----:B------:R-:W-:Y:S02]  /*2c70*/  LEA.HI.X R15, R45, UR13, R15, 0x1, P5 ;  /* 0x0000000d2d0f7c11 */ /* 0x000fe4000a8f0c0f */
[----:B------:R-:W-:Y:S01]  /*2c80*/  PRMT R45, R58, 0x7632, R45 ;  /* 0x000076323a2d7816 */ /* 0x000fe2000000002d */
[----:B------:R-:W-:Y:S04]  /*2c90*/  STG.E.U16 desc[UR14][R6.64], R31 ;  /* 0x0000001f06007986 */ /* 0x000fe8000c10150e */
[----:B------:R-:W2:Y:S01]  /*2ca0*/  MUFU.EX2 R30, R30 ;  /* 0x0000001e001e7308 */ /* 0x000ea20000000800 */
[----:B------:R3:W-:Y:S04]  /*2cb0*/  STG.E.U16 desc[UR14][R6.64+0x2], R45 ;  /* 0x0000022d06007986 */ /* 0x0007e8000c10150e */
[----:B------:R4:W-:Y:S04]  /*2cc0*/  STG.E.U16 desc[UR14][R8.64], R17 ;  /* 0x0000001108007986 */ /* 0x0009e8000c10150e */
[----:B------:R4:W-:Y:S01]  /*2cd0*/  STG.E.U16 desc[UR14][R8.64+0x4], R3 ;  /* 0x0000040308007986 */ /* 0x0009e2000c10150e */
[----:B---3--:R-:W-:Y:S01]  /*2ce0*/  FMUL.FTZ R45, R24, -1.4426950216293334961 ;  /* 0xbfb8aa3b182d7820 */ /* 0x008fe20000410000 */
[----:B0-----:R-:W-:Y:S01]  /*2cf0*/  FADD.FTZ R7, R19, 1 ;  /* 0x3f80000013077421 */ /* 0x001fe20000010000 */
[----:B------:R-:W-:Y:S01]  /*2d00*/  FMUL.FTZ R19, R5, R61 ;  /* 0x0000003d05137220 */ /* 0x000fe20000410000 */
[----:B-1----:R-:W-:Y:S01]  /*2d10*/  FADD.FTZ R6, R49, 1 ;  /* 0x3f80000031067421 */ /* 0x002fe20000010000 */
[----:B--2---:R-:W-:Y:S01]  /*2d20*/  FADD.FTZ R53, R30, 1 ;  /* 0x3f8000001e357421 */ /* 0x004fe20000010000 */
[----:B------:R-:W-:Y:S01]  /*2d30*/  FADD.FTZ R30, R59, -R38 ;  /* 0x800000263b1e7221 */ /* 0x000fe20000010000 */
[----:B------:R-:W0:Y:S01]  /*2d40*/  MUFU.EX2 R45, R45 ;  /* 0x0000002d002d7308 */ /* 0x000e220000000800 */
[----:B------:R-:W-:-:S02]  /*2d50*/  FFMA.FTZ R19, R52, R19, R56 ;  /* 0x0000001334137223 */ /* 0x000fc40000010038 */
[----:B------:R-:W-:-:S04]  /*2d60*/  FMUL.FTZ R30, R5, R30 ;  /* 0x0000001e051e7220 */ /* 0x000fc80000410000 */
[----:B------:R-:W-:Y:S01]  /*2d70*/  FFMA.FTZ R58, R35, R30, R54 ;  /* 0x0000001e233a7223 */ /* 0x000fe20000010036 */
[C---:B------:R-:W-:Y:S01]  /*2d80*/  LEA R30, P4, R41.reuse, UR12, 0x1 ;  /* 0x0000000c291e7c11 */ /* 0x040fe2000f8808ff */
[----:B------:R-:W1:Y:S02]  /*2d90*/  MUFU.RCP R53, R53 ;  /* 0x0000003500357308 */ /* 0x000e640000001000 */
[----:B------:R-:W-:Y:S01]  /*2da0*/  FMUL.FTZ R51, R58, -1.4426950216293334961 ;  /* 0xbfb8aa3b3a337820 */ /* 0x000fe20000410000 */
[----:B------:R-:W-:Y:S01]  /*2db0*/  LEA.HI.X R31, R41, UR13, R60, 0x1, P4 ;  /* 0x0000000d291f7c11 */ /* 0x000fe2000a0f0c3c */
[----:B------:R-:W-:-:S04]  /*2dc0*/  FMUL.FTZ R41, R40, -1.4426950216293334961 ;  /* 0xbfb8aa3b28297820 */ /* 0x000fc80000410000 */
[----:B------:R-:W2:Y:S01]  /*2dd0*/  MUFU.RCP R60, R43 ;  /* 0x0000002b003c7308 */ /* 0x000ea20000001000 */
[----:B0-----:R-:W-:-:S07]  /*2de0*/  FADD.FTZ R49, R45, 1 ;  /* 0x3f8000002d317421 */ /* 0x001fce0000010000 */
[----:B------:R-:W0:Y:S01]  /*2df0*/  MUFU.EX2 R51, R51 ;  /* 0x0000003300337308 */ /* 0x000e220000000800 */
[----:B-1----:R-:W-:Y:S01]  /*2e00*/  FMUL.FTZ R50, R50, R53 ;  /* 0x0000003532327220 */ /* 0x002fe20000410000 */
[----:B------:R-:W-:-:S04]  /*2e10*/  FMUL.FTZ R53, R19, -1.4426950216293334961 ;  /* 0xbfb8aa3b13357820 */ /* 0x000fc80000410000 */
[----:B------:R-:W-:Y:S02]  /*2e20*/  F2FP.F16.F32.PACK_AB R29, R50, R29 ;  /* 0x0000001d321d723e */ /* 0x000fe400000000ff */
[----:B------:R-:W1:Y:S01]  /*2e30*/  MUFU.RCP R49, R49 ;  /* 0x0000003100317308 */ /* 0x000e620000001000 */
[----:B--2---:R-:W-:Y:S01]  /*2e40*/  FMUL.FTZ R33, R33, R60 ;  /* 0x0000003c21217220 */ /* 0x004fe20000410000 */
[--C-:B------:R-:W-:Y:S01]  /*2e50*/  FADD.FTZ R60, R18, -R38.reuse ;  /* 0x80000026123c7221 */ /* 0x100fe20000010000 */
[----:B------:R-:W-:Y:S01]  /*2e60*/  FADD.FTZ R38, R47, -R38 ;  /* 0x800000262f267221 */ /* 0x000fe20000010000 */
[C---:B------:R-:W-:Y:S01]  /*2e70*/  FMUL.FTZ R47, R5.reuse, R46 ;  /* 0x0000002e052f7220 */ /* 0x040fe20000410000 */
[----:B------:R-:W-:Y:S01]  /*2e80*/  FMUL.FTZ R46, R34, -1.4426950216293334961 ;  /* 0xbfb8aa3b222e7820 */ /* 0x000fe20000410000 */
[C---:B------:R-:W-:Y:S01]  /*2e90*/  FMUL.FTZ R43, R5.reuse, R60 ;  /* 0x0000003c052b7220 */ /* 0x040fe20000410000 */
[----:B------:R-:W-:Y:S01]  /*2ea0*/  FMUL.FTZ R38, R5, R38 ;  /* 0x0000002605267220 */ /* 0x000fe20000410000 */
[----:B------:R-:W2:Y:S01]  /*2eb0*/  MUFU.EX2 R41, R41 ;  /* 0x0000002900297308 */ /* 0x000ea20000000800 */
[----:B0-----:R-:W-:Y:S01]  /*2ec0*/  FADD.FTZ R51, R51, 1 ;  /* 0x3f80000033337421 */ /* 0x001fe20000010000 */
[C-C-:B------:R-:W-:Y:S01]  /*2ed0*/  FFMA.FTZ R43, R35.reuse, R43, R54.reuse ;  /* 0x0000002b232b7223 */ /* 0x140fe20000010036 */
[----:B------:R-:W-:-:S03]  /*2ee0*/  FFMA.FTZ R35, R35, R38, R54 ;  /* 0x0000002623237223 */ /* 0x000fc60000010036 */
[----:B------:R-:W-:Y:S01]  /*2ef0*/  FMUL.FTZ R45, R43, -1.4426950216293334961 ;  /* 0xbfb8aa3b2b2d7820 */ /* 0x000fe20000410000 */
[----:B------:R-:W-:Y:S01]  /*2f00*/  FMUL.FTZ R54, R35, -1.4426950216293334961 ;  /* 0xbfb8aa3b23367820 */ /* 0x000fe20000410000 */
[----:B------:R-:W0:Y:S01]  /*2f10*/  MUFU.EX2 R18, R53 ;  /* 0x0000003500127308 */ /* 0x000e220000000800 */
[----:B-1----:R-:W-:Y:S01]  /*2f20*/  FMUL.FTZ R24, R24, R49 ;  /* 0x0000003118187220 */ /* 0x002fe20000410000 */
[----:B------:R-:W-:-:S06]  /*2f30*/  FMUL.FTZ R49, R5, R20 ;  /* 0x0000001405317220 */ /* 0x000fcc0000410000 */
[----:B------:R-:W1:Y:S01]  /*2f40*/  MUFU.RCP R51, R51 ;  /* 0x0000003300337308 */ /* 0x000e620000001000 */
[----:B--2---:R-:W-:-:S07]  /*2f50*/  FADD.FTZ R41, R41, 1 ;  /* 0x3f80000029297421 */ /* 0x004fce0000010000 */
[----:B------:R-:W2:Y:S01]  /*2f60*/  MUFU.RCP R7, R7 ;  /* 0x0000000700077308 */ /* 0x000ea20000001000 */
[----:B0-----:R-:W-:Y:S01]  /*2f70*/  FADD.FTZ R20, R18, 1 ;  /* 0x3f80000012147421 */ /* 0x001fe20000010000 */
[----:B------:R-:W-:-:S06]  /*2f80*/  FFMA.FTZ R18, R52, R49, R56 ;  /* 0x0000003134127223 */ /* 0x000fcc0000010038 */
[----:B------:R-:W0:Y:S01]  /*2f90*/  MUFU.RCP R6, R6 ;  /* 0x0000000600067308 */ /* 0x000e220000001000 */
[----:B-1----:R-:W-:Y:S01]  /*2fa0*/  FMUL.FTZ R58, R58, R51 ;  /* 0x000000333a3a7220 */ /* 0x002fe20000410000 */
[----:B------:R-:W-:-:S06]  /*2fb0*/  FMUL.FTZ R51, R27, -1.4426950216293334961 ;  /* 0xbfb8aa3b1b337820 */ /* 0x000fcc0000410000 */
[----:B------:R-:W1:Y:S01]  /*2fc0*/  MUFU.RCP R41, R41 ;  /* 0x0000002900297308 */ /* 0x000e620000001000 */
[----:B--2---:R-:W-:Y:S01]  /*2fd0*/  FMUL.FTZ R44, R44, R7 ;  /* 0x000000072c2c7220 */ /* 0x004fe20000410000 */
[----:B------:R-:W-:-:S04]  /*2fe0*/  IADD3.X R7, RZ, R32, RZ, P3, !PT ;  /* 0x00000020ff077210 */ /* 0x000fc80001ffe4ff */
[----:B------:R-:W-:Y:S02]  /*2ff0*/  F2FP.F16.F32.PACK_AB R33, R44, R33 ;  /* 0x000000212c21723e */ /* 0x000fe400000000ff */
[----:B------:R-:W2:Y:S01]  /*3000*/  MUFU.RCP R20, R20 ;  /* 0x0000001400147308 */ /* 0x000ea20000001000 */
[----:B0-----:R-:W-:Y:S01]  /*3010*/  FMUL.FTZ R37, R37, R6 ;  /* 0x0000000625257220 */ /* 0x001fe20000410000 */
[----:B------:R-:W-:-:S04]  /*3020*/  LEA R6, P3, R10, UR12, 0x1 ;  /* 0x0000000c0a067c11 */ /* 0x000fc8000f8608ff */
[----:B------:R-:W-:Y:S01]  /*3030*/  LEA.HI.X R7, R10, UR13, R7, 0x1, P3 ;  /* 0x0000000d0a077c11 */ /* 0x000fe200098f0c07 */
[----:B------:R-:W-:Y:S01]  /*3040*/  FMUL.FTZ R10, R22, -1.4426950216293334961 ;  /* 0xbfb8aa3b160a7820 */ /* 0x000fe20000410000 */
[----:B------:R-:W0:Y:S01]  /*3050*/  MUFU.EX2 R45, R45 ;  /* 0x0000002d002d7308 */ /* 0x000e220000000800 */
[----:B-1----:R-:W-:Y:S01]  /*3060*/  FMUL.FTZ R41, R40, R41 ;  /* 0x0000002928297220 */ /* 0x002fe20000410000 */
[----:B------:R-:W-:Y:S01]  /*3070*/  FMUL.FTZ R40, R18, -1.4426950216293334961 ;  /* 0xbfb8aa3b12287820 */ /* 0x000fe20000410000 */
[----:B------:R-:W-:-:S03]  /*3080*/  F2FP.F16.F32.PACK_AB R37, R58, R37 ;  /* 0x000000253a25723e */ /* 0x000fc600000000ff */
[----:B------:R-:W-:Y:S02]  /*3090*/  F2FP.F16.F32.PACK_AB R24, R41, R24 ;  /* 0x000000182918723e */ /* 0x000fe400000000ff */
[----:B------:R-:W1:Y:S01]  /*30a0*/  MUFU.EX2 R51, R51 ;  /* 0x0000003300337308 */ /* 0x000e620000000800 */
[----:B--2---:R-:W-:Y:S01]  /*30b0*/  FMUL.FTZ R20, R19, R20 ;  /* 0x0000001413147220 */ /* 0x004fe20000410000 */
[----:B------:R-:W-:-:S06]  /*30c0*/  FMUL.FTZ R19, R26, -1.4426950216293334961 ;  /* 0xbfb8aa3b1a137820 */ /* 0x000fcc0000410000 */
        /* <DEDUP_REMOVED lines=9> */
[----:B-1----:R-:W-:Y:S01]  /*3160*/  FADD.FTZ R53, R19, 1 ;  /* 0x3f80000013357421 */ /* 0x002fe20000010000 */
[----:B------:R-:W-:-:S06]  /*3170*/  FMUL.FTZ R19, R16, -1.4426950216293334961 ;  /* 0xbfb8aa3b10137820 */ /* 0x000fcc0000410000 */
[----:B------:R-:W1:Y:S01]  /*3180*/  MUFU.RCP R49, R49 ;  /* 0x0000003100317308 */ /* 0x000e620000001000 */
[----:B--2---:R-:W-:Y:S01]  /*3190*/  FMUL.FTZ R40, R27, R45 ;  /* 0x0000002d1b287220 */ /* 0x004fe20000410000 */
[----:B------:R-:W-:-:S06]  /*31a0*/  FMUL.FTZ R27, R36, -1.4426950216293334961 ;  /* 0xbfb8aa3b241b7820 */ /* 0x000fcc0000410000 */
[----:B------:R-:W2:Y:S01]  /*31b0*/  MUFU.RCP R53, R53 ;  /* 0x0000003500357308 */ /* 0x000ea20000001000 */
[----:B0-----:R-:W-:Y:S01]  /*31c0*/  FMUL.FTZ R45, R22, R51 ;  /* 0x00000033162d7220 */ /* 0x001fe20000410000 */
[----:B------:R-:W-:-:S04]  /*31d0*/  FMUL.FTZ R51, R5, R28 ;  /* 0x0000001c05337220 */ /* 0x000fc80000410000 */
[C-C-:B------:R-:W-:Y:S01]  /*31e0*/  FFMA.FTZ R22, R52.reuse, R51, R56.reuse ;  /* 0x0000003334167223 */ /* 0x140fe20000010038 */
[----:B------:R-:W-:Y:S01]  /*31f0*/  FFMA.FTZ R52, R52, R47, R56 ;  /* 0x0000002f34347223 */ /* 0x000fe20000010038 */
[----:B------:R-:W0:Y:S01]  /*3200*/  MUFU.EX2 R19, R19 ;  /* 0x0000001300137308 */ /* 0x000e220000000800 */
[----:B-1----:R-:W-:Y:S01]  /*3210*/  FMUL.FTZ R28, R18, R49 ;  /* 0x00000031121c7220 */ /* 0x002fe20000410000 */
[----:B------:R-:W-:Y:S01]  /*3220*/  FMUL.FTZ R18, R22, -1.4426950216293334961 ;  /* 0xbfb8aa3b16127820 */ /* 0x000fe20000410000 */
[----:B------:R-:W-:Y:S01]  /*3230*/  FMUL.FTZ R51, R48, -1.4426950216293334961 ;  /* 0xbfb8aa3b30337820 */ /* 0x000fe20000410000 */
[----:B------:R-:W-:Y:S02]  /*3240*/  IADD3.X R56, RZ, R32, RZ, P1, !PT ;  /* 0x00000020ff387210 */ /* 0x000fe40000ffe4ff */
[----:B------:R-:W-:Y:S02]  /*3250*/  F2FP.F16.F32.PACK_AB R40, R45, R40 ;  /* 0x000000282d28723e */ /* 0x000fe400000000ff */
[----:B------:R-:W1:Y:S01]  /*3260*/  MUFU.EX2 R27, R27 ;  /* 0x0000001b001b7308 */ /* 0x000e620000000800 */
[----:B--2---:R-:W-:Y:S01]  /*3270*/  FMUL.FTZ R49, R26, R53 ;  /* 0x000000351a317220 */ /* 0x004fe20000410000 */
[----:B------:R-:W-:Y:S01]  /*3280*/  FMUL.FTZ R53, R52, -1.4426950216293334961 ;  /* 0xbfb8aa3b34357820 */ /* 0x000fe20000410000 */
[----:B------:R-:W-:-:S03]  /*3290*/  FMUL.FTZ R26, R39, -1.4426950216293334961 ;  /* 0xbfb8aa3b271a7820 */ /* 0x000fc60000410000 */
[----:B------:R-:W-:Y:S02]  /*32a0*/  F2FP.F16.F32.PACK_AB R28, R49, R28 ;  /* 0x0000001c311c723e */ /* 0x000fe400000000ff */
        /* <DEDUP_REMOVED lines=17> */
[----:B--2---:R-:W-:Y:S01]  /*33c0*/  FMUL.FTZ R16, R16, R19 ;  /* 0x0000001310107220 */ /* 0x004fe20000410000 */
[----:B------:R-:W-:Y:S02]  /*33d0*/  IADD3.X R19, RZ, R32, RZ, P0, !PT ;  /* 0x00000020ff137210 */ /* 0x000fe400007fe4ff */
[----:B------:R-:W-:-:S04]  /*33e0*/  LEA R18, P0, R12, UR12, 0x1 ;  /* 0x0000000c0c127c11 */ /* 0x000fc8000f8008ff */
[----:B------:R-:W2:Y:S01]  /*33f0*/  MUFU.RCP R5, R5 ;  /* 0x0000000500057308 */ /* 0x000ea20000001000 */
[----:B0-----:R-:W-:Y:S01]  /*3400*/  FMUL.FTZ R55, R36, R55 ;  /* 0x0000003724377220 */ /* 0x001fe20000410000 */
[----:B------:R-:W-:Y:S02]  /*3410*/  LEA.HI.X R19, R12, UR13, R19, 0x1, P0 ;  /* 0x0000000d0c137c11 */ /* 0x000fe400080f0c13 */
[----:B------:R-:W-:Y:S02]  /*3420*/  PRMT R12, R17, 0x7632, R12 ;  /* 0x00007632110c7816 */ /* 0x000fe4000000000c */
[----:B----4-:R-:W-:Y:S02]  /*3430*/  PRMT R17, R29, 0x7632, R17 ;  /* 0x000076321d117816 */ /* 0x010fe40000000011 */
[----:B------:R-:W0:Y:S01]  /*3440*/  MUFU.RCP R47, R47 ;  /* 0x0000002f002f7308 */ /* 0x000e220000001000 */
[----:B-1----:R-:W-:Y:S01]  /*3450*/  FMUL.FTZ R43, R43, R60 ;  /* 0x0000003c2b2b7220 */ /* 0x002fe20000410000 */
[----:B------:R-:W-:Y:S01]  /*3460*/  STG.E.U16 desc[UR14][R8.64+0x2], R12 ;  /* 0x0000020c08007986 */ /* 0x000fe2000c10150e */
[----:B------:R-:W-:-:S02]  /*3470*/  IADD3.X R60, RZ, R32, RZ, P2, !PT ;  /* 0x00000020ff3c7210 */ /* 0x000fc400017fe4ff */
[----:B------:R-:W-:Y:S02]  /*3480*/  LEA R10, P2, R11, UR12, 0x1 ;  /* 0x0000000c0b0a7c11 */ /* 0x000fe4000f8408ff */
[----:B------:R-:W-:Y:S01]  /*3490*/  F2FP.F16.F32.PACK_AB R20, R43, R20 ;  /* 0x000000142b14723e */ /* 0x000fe200000000ff */
[----:B------:R1:W3:Y:S01]  /*34a0*/  MUFU.RCP R38, R26 ;  /* 0x0000001a00267308 */ /* 0x0002e20000001000 */
[----:B--2---:R-:W-:Y:S01]  /*34b0*/  FMUL.FTZ R5, R22, R5 ;  /* 0x0000000516057220 */ /* 0x004fe20000410000 */
[----:B------:R-:W-:Y:S02]  /*34c0*/  LEA.HI.X R11, R11, UR13, R60, 0x1, P2 ;  /* 0x0000000d0b0b7c11 */ /* 0x000fe400090f0c3c */
[----:B------:R-:W-:Y:S02]  /*34d0*/  F2FP.F16.F32.PACK_AB R16, R55, R16 ;  /* 0x000000103710723e */ /* 0x000fe400000000ff */
[----:B------:R-:W-:Y:S02]  /*34e0*/  PLOP3.LUT P0, PT, PT, PT, UP0, 0x80, 0x0 ;  /* 0x000000000000781c */ /* 0x000fe40003f0f008 */
[----:B------:R-:W2:Y:S01]  /*34f0*/  MUFU.RCP R51, R46 ;  /* 0x0000002e00337308 */ /* 0x000ea20000001000 */
[----:B-1----:R-:W-:Y:S01]  /*3500*/  LEA R26, P1, R13, UR12, 0x1 ;  /* 0x0000000c0d1a7c11 */ /* 0x002fe2000f8208ff */
[----:B0-----:R-:W-:-:S03]  /*3510*/  FMUL.FTZ R48, R48, R47 ;  /* 0x0000002f30307220 */ /* 0x001fc60000410000 */
[----:B------:R-:W-:Y:S02]  /*3520*/  LEA.HI.X R27, R13, UR13, R56, 0x1, P1 ;  /* 0x0000000d0d1b7c11 */ /* 0x000fe400088f0c38 */
[----:B------:R-:W-:Y:S01]  /*3530*/  PRMT R13, R3, 0x7632, R13 ;  /* 0x00007632030d7816 */ /* 0x000fe2000000000d */
[----:B------:R-:W0:Y:S01]  /*3540*/  MUFU.RCP R53, R53 ;  /* 0x0000003500357308 */ /* 0x000e220000001000 */
[----:B------:R-:W-:Y:S01]  /*3550*/  PRMT R3, R37, 0x7632, R3 ;  /* 0x0000763225037816 */ /* 0x000fe20000000003 */
[----:B---3--:R-:W-:Y:S01]  /*3560*/  FMUL.FTZ R38, R39, R38 ;  /* 0x0000002627267220 */ /* 0x008fe20000410000 */
[----:B------:R-:W-:Y:S01]  /*3570*/  F2FP.F16.F32.PACK_AB R5, R48, R5 ;  /* 0x000000053005723e */ /* 0x000fe200000000ff */
[----:B------:R1:W-:Y:S04]  /*3580*/  STG.E.U16 desc[UR14][R8.64+0x6], R13 ;  /* 0x0000060d08007986 */ /* 0x0003e8000c10150e */
[----:B------:R-:W3:Y:S01]  /*3590*/  MUFU.RCP R36, R54 ;  /* 0x0000003600247308 */ /* 0x000ee20000001000 */
[----:B------:R-:W-:Y:S01]  /*35a0*/  STG.E.U16 desc[UR14][R14.64], R23 ;  /* 0x000000170e007986 */ /* 0x000fe2000c10150e */
[----:B--2---:R-:W-:-:S03]  /*35b0*/  FMUL.FTZ R51, R34, R51 ;  /* 0x0000003322337220 */ /* 0x004fc60000410000 */
[----:B------:R-:W-:Y:S02]  /*35c0*/  STG.E.U16 desc[UR14][R14.64+0x4], R29 ;  /* 0x0000041d0e007986 */ /* 0x000fe4000c10150e */
[----:B------:R-:W-:Y:S02]  /*35d0*/  F2FP.F16.F32.PACK_AB R38, R51, R38 ;  /* 0x000000263326723e */ /* 0x000fe400000000ff */
[----:B-1----:R-:W-:Y:S01]  /*35e0*/  PRMT R9, R23, 0x7632, R9 ;  /* 0x0000763217097816 */ /* 0x002fe20000000009 */
[----:B------:R-:W-:Y:S01]  /*35f0*/  STG.E.U16 desc[UR14][R14.64+0x6], R17 ;  /* 0x000006110e007986 */ /* 0x000fe2000c10150e */
[----:B0-----:R-:W-:Y:S01]  /*3600*/  FMUL.FTZ R53, R52, R53 ;  /* 0x0000003534357220 */ /* 0x001fe20000410000 */
[----:B------:R-:W-:Y:S02]  /*3610*/  PRMT R8, R24, 0x7632, R8 ;  /* 0x0000763218087816 */ /* 0x000fe40000000008 */
[----:B------:R0:W-:Y:S01]  /*3620*/  STG.E.U16 desc[UR14][R14.64+0x2], R9 ;  /* 0x000002090e007986 */ /* 0x0001e2000c10150e */
[----:B------:R-:W-:Y:S01]  /*3630*/  PRMT R13, R38, 0x7632, R13 ;  /* 0x00007632260d7816 */ /* 0x000fe2000000000d */
[----:B---3--:R-:W-:-:S02]  /*3640*/  FMUL.FTZ R36, R35, R36 ;  /* 0x0000002423247220 */ /* 0x008fc40000410000 */
[----:B------:R1:W-:Y:S04]  /*3650*/  STG.E.U16 desc[UR14][R30.64+0x6], R3 ;  /* 0x000006031e007986 */ /* 0x0003e8000c10150e */
[----:B------:R-:W-:Y:S01]  /*3660*/  STG.E.U16 desc[UR14][R30.64], R33 ;  /* 0x000000211e007986 */ /* 0x000fe2000c10150e */
[----:B------:R-:W-:Y:S02]  /*3670*/  F2FP.F16.F32.PACK_AB R36, R36, R53 ;  /* 0x000000352424723e */ /* 0x000fe400000000ff */
[----:B0-----:R-:W-:Y:S01]  /*3680*/  PRMT R15, R33, 0x7632, R15 ;  /* 0x00007632210f7816 */ /* 0x001fe2000000000f */
[----:B------:R-:W-:Y:S01]  /*3690*/  STG.E.U16 desc[UR14][R30.64+0x4], R37 ;  /* 0x000004251e007986 */ /* 0x000fe2000c10150e */
[----:B------:R-:W-:Y:S02]  /*36a0*/  PRMT R9, R20, 0x7632, R9 ;  /* 0x0000763214097816 */ /* 0x000fe40000000009 */
[----:B-1----:R-:W-:Y:S01]  /*36b0*/  PRMT R3, R40, 0x7632, R3 ;  /* 0x0000763228037816 */ /* 0x002fe20000000003 */
        /* <DEDUP_REMOVED lines=9> */
[----:B------:R-:W-:Y:S02]  /*3750*/  PRMT R9, R16, 0x7632, R9 ;  /* 0x0000763210097816 */ /* 0x000fe40000000009 */
[----:B------:R-:W-:Y:S01]  /*3760*/  PRMT R6, R5, 0x7632, R6 ;  /* 0x0000763205067816 */ /* 0x000fe20000000006 */
        /* <DEDUP_REMOVED lines=12> */
.L_x_2577:
        /* <DEDUP_REMOVED lines=13> */
.L_x_2678:


//--------------------- .text._ZN13group_norm_v214gn_cuda_kernelI6__halfLi320ELi1ELi16ELi80ELi1024ELb1ELi64ELi320ELi320ELi4ELb1ELi9ELb0ELb0ENS_16CompileConditionILi900EEEEEvPT_PKS4_S7_S7_flPfS8_Pj --------------------------
	.section	.text._ZN13group_norm_v214gn_cuda_kernelI6__halfLi320ELi1ELi16ELi80ELi1024ELb1ELi64ELi320ELi320ELi4ELb1ELi9ELb0ELb0ENS_16CompileConditionILi900EEEEEvPT_PKS4_S7_S7_flPfS8_Pj,"ax",@progbits
	.align	128
        .global         _ZN13group_norm_v214gn_cuda_kernelI6__halfLi320ELi1ELi16ELi80ELi1024ELb1ELi64ELi320ELi320ELi4ELb1ELi9ELb0ELb0ENS_16CompileConditionILi900EEEEEvPT_PKS4_S7_S7_flPfS8_Pj
        .type           _ZN13group_norm_v214gn_cuda_kernelI6__halfLi320ELi1ELi16ELi80ELi1024ELb1ELi64ELi320ELi320ELi4ELb1ELi9ELb0ELb0ENS_16CompileConditionILi900EEEEEvPT_PKS4_S7_S7_flPfS8_Pj,@function
        .size           _ZN13group_norm_v214gn_cuda_kernelI6__halfLi320ELi1ELi16ELi80ELi1024ELb1ELi64ELi320ELi320ELi4ELb1ELi9ELb0ELb0ENS_16CompileConditionILi900EEEEEvPT_PKS4_S7_S7_flPfS8_Pj,(.L_x_2679 - _ZN13group_norm_v214gn_cuda_kernelI6__halfLi320ELi1ELi16ELi80ELi1024ELb1ELi64ELi320ELi320ELi4ELb1ELi9ELb0ELb0ENS_16CompileConditionILi900EEEEEvPT_PKS4_S7_S7_flPfS8_Pj)
        .other          _ZN13group_norm_v214gn_cuda_kernelI6__halfLi320ELi1ELi16ELi80ELi1024ELb1ELi64ELi320ELi320ELi4ELb1ELi9ELb0ELb0ENS_16CompileConditionILi900EEEEEvPT_PKS4_S7_S7_flPfS8_Pj,@"STO_CUDA_ENTRY STV_DEFAULT"
_ZN13group_norm_v214gn_cuda_kernelI6__halfLi320ELi1ELi16ELi80ELi1024ELb1ELi64ELi320ELi320ELi4ELb1ELi9ELb0ELb0ENS_16CompileConditionILi900EEEEEvPT_PKS4_S7_S7_flPfS8_Pj:
.text._ZN13group_norm_v214gn_cuda_kernelI6__halfLi320ELi1ELi16ELi80ELi1024ELb1ELi64ELi320ELi320ELi4ELb1ELi9ELb0ELb0ENS_16CompileConditionILi900EEEEEvPT_PKS4_S7_S7_flPfS8_Pj:
        /* <DEDUP_REMOVED lines=64> */
.L_x_2588:
[----:B0-----:R-:W-:Y:S01]  /*0400*/  IMAD.WIDE.U32 R2, R62, -0x33333333, RZ ;  /* 0xcccccccd3e027825 */ /* 0x001fe200078e00ff */
        /* <DEDUP_REMOVED lines=337> */
[----:B------:R-:W-:Y:S02]  /*1920*/  SHF.R.S32.HI R74, RZ, 0x1f, R153 ;  /* 0x0000001fff4a7819 */ /* 0x000fe40000011499 */
[----:B------:R-:W-:Y:S02]  /*1930*/  SHF.R.S32.HI R76, RZ, 0x1f, R75 ;  /* 0x0000001fff4c7819 */ /* 0x000fe4000001144b */
[----:B------:R-:W-:Y:S02]  /*1940*/  LEA.HI R74, R74, R153, RZ, 0x2 ;  /* 0x000000994a4a7211 */ /* 0x000fe400078f10ff */
[----:B------:R-:W-:-:S02]  /*1950*/  IADD3 R77, R153, 0x8, RZ ;  /* 0x00000008994d7810 */ /* 0x000fc40007ffe0ff */
[----:B------:R-:W-:Y:S02]  /*1960*/  LEA.HI R76, R76, R75, RZ, 0x2 ;  /* 0x0000004b4c4c7211 */ /* 0x000fe400078f10ff */
[----:B------:R-:W-:Y:S02]  /*1970*/  SHF.R.S32.HI R74, RZ, 0x2, R74 ;  /* 0x00000002ff4a7819 */ /* 0x000fe4000001144a */
[----:B------:R-:W-:Y:S02]  /*1980*/  SHF.R.S32.HI R76, RZ, 0x2, R76 ;  /* 0x00000002ff4c7819 */ /* 0x000fe4000001144c */
[C---:B------:R-:W-:Y:S02]  /*1990*/  IADD3 R80, R153.reuse, 0xc, RZ ;  /* 0x0000000c99507810 */ /* 0x040fe40007ffe0ff */
[----:B------:R-:W-:Y:S02]  /*19a0*/  IADD3 R82, R153, 0x10, RZ ;  /* 0x0000001099527810 */ /* 0x000fe40007ffe0ff */
[----:B------:R-:W-:-:S02]  /*19b0*/  SHF.R.S32.HI R81, RZ, 0x1f, R80 ;  /* 0x0000001fff517819 */ /* 0x000fc40000011450 */
[----:B-1----:R-:W-:Y:S02]  /*19c0*/  LEA R87, R78, R87, 0x18 ;  /* 0x000000574e577211 */ /* 0x002fe400078ec0ff */
[----:B------:R-:W-:Y:S02]  /*19d0*/  SHF.R.S32.HI R78, RZ, 0x1f, R77 ;  /* 0x0000001fff4e7819 */ /* 0x000fe4000001144d */
[----:B------:R-:W-:Y:S01]  /*19e0*/  LEA.HI R81, R81, R80, RZ, 0x2 ;  /* 0x0000005051517211 */ /* 0x000fe200078f10ff */
[--C-:B------:R-:W-:Y:S01]  /*19f0*/  IMAD R75, R74, 0x28, R87.reuse ;  /* 0x000000284a4b7824 */ /* 0x100fe200078e0257 */
[----:B------:R-:W-:Y:S01]  /*1a00*/  LEA.HI R78, R78, R77, RZ, 0x2 ;  /* 0x0000004d4e4e7211 */ /* 0x000fe200078f10ff */
[----:B------:R-:W-:Y:S01]  /*1a10*/  IMAD R77, R76, 0x28, R87 ;  /* 0x000000284c4d7824 */ /* 0x000fe200078e0257 */
[----:B------:R-:W-:Y:S02]  /*1a20*/  SHF.R.S32.HI R80, RZ, 0x2, R81 ;  /* 0x00000002ff507819 */ /* 0x000fe40000011451 */
[----:B------:R-:W-:-:S02]  /*1a30*/  IADD3 R75, R75, R86, RZ ;  /* 0x000000564b4b7210 */ /* 0x000fc40007ffe0ff */
[----:B------:R-:W-:Y:S01]  /*1a40*/  SHF.R.S32.HI R78, RZ, 0x2, R78 ;  /* 0x00000002ff4e7819 */ /* 0x000fe2000001144e */
[--C-:B------:R-:W-:Y:S01]  /*1a50*/  IMAD R81, R80, 0x28, R87.reuse ;  /* 0x0000002850517824 */ /* 0x100fe200078e0257 */
[----:B------:R-:W-:Y:S02]  /*1a60*/  IADD3 R77, R86, R77, RZ ;  /* 0x0000004d564d7210 */ /* 0x000fe40007ffe0ff */
[----:B------:R-:W0:Y:S01]  /*1a70*/  LDS.64 R74, [R75] ;  /* 0x000000004b4a7984 */ /* 0x000e220000000a00 */
[----:B------:R-:W-:Y:S01]  /*1a80*/  IMAD R79, R78, 0x28, R87 ;  /* 0x000000284e4f7824 */ /* 0x000fe200078e0257 */
[----:B------:R-:W-:Y:S02]  /*1a90*/  SHF.R.S32.HI R83, RZ, 0x1f, R82 ;  /* 0x0000001fff537819 */ /* 0x000fe40000011452 */
[----:B------:R-:W1:Y:S01]  /*1aa0*/  LDS.64 R76, [R77] ;  /* 0x000000004d4c7984 */ /* 0x000e620000000a00 */
[C---:B------:R-:W-:Y:S02]  /*1ab0*/  IADD3 R81, R86.reuse, R81, RZ ;  /* 0x0000005156517210 */ /* 0x040fe40007ffe0ff */
[----:B------:R-:W-:-:S02]  /*1ac0*/  IADD3 R79, R86, R79, RZ ;  /* 0x0000004f564f7210 */ /* 0x000fc40007ffe0ff */
[----:B------:R-:W-:Y:S02]  /*1ad0*/  LEA.HI R83, R83, R82, RZ, 0x2 ;  /* 0x0000005253537211 */ /* 0x000fe400078f10ff */
[----:B------:R-:W-:Y:S01]  /*1ae0*/  LDS.64 R80, [R81] ;  /* 0x0000000051507984 */ /* 0x000fe20000000a00 */
[C---:B------:R-:W-:Y:S02]  /*1af0*/  IADD3 R84, R153.reuse, 0x14, RZ ;  /* 0x0000001499547810 */ /* 0x040fe40007ffe0ff */
[----:B------:R-:W-:Y:S01]  /*1b00*/  SHF.R.S32.HI R82, RZ, 0x2, R83 ;  /* 0x00000002ff527819 */ /* 0x000fe20000011453 */
[----:B------:R-:W2:Y:S01]  /*1b10*/  LDS.64 R78, [R79] ;  /* 0x000000004f4e7984 */ /* 0x000ea20000000a00 */
[C---:B------:R-:W-:Y:S02]  /*1b20*/  IADD3 R88, R153.reuse, 0x18, RZ ;  /* 0x0000001899587810 */ /* 0x040fe40007ffe0ff */
[----:B------:R-:W-:Y:S01]  /*1b30*/  SHF.R.S32.HI R85, RZ, 0x1f, R84 ;  /* 0x0000001fff557819 */ /* 0x000fe20000011454 */
[----:B------:R-:W-:Y:S01]  /*1b40*/  IMAD R83, R82, 0x28, R87 ;  /* 0x0000002852537824 */ /* 0x000fe200078e0257 */
[----:B------:R-:W-:-:S02]  /*1b50*/  IADD3 R90, R153, 0x1c, RZ ;  /* 0x0000001c995a7810 */ /* 0x000fc40007ffe0ff */
[----:B------:R-:W-:Y:S02]  /*1b60*/  SHF.R.S32.HI R89, RZ, 0x1f, R88 ;  /* 0x0000001fff597819 */ /* 0x000fe40000011458 */
[----:B------:R-:W-:Y:S02]  /*1b70*/  IADD3 R83, R86, R83, RZ ;  /* 0x0000005356537210 */ /* 0x000fe40007ffe0ff */
[----:B------:R-:W-:Y:S02]  /*1b80*/  LEA.HI R84, R85, R84, RZ, 0x2 ;  /* 0x0000005455547211 */ /* 0x000fe400078f10ff */
[----:B------:R-:W-:Y:S02]  /*1b90*/  SHF.R.S32.HI R85, RZ, 0x1f, R90 ;  /* 0x0000001fff557819 */ /* 0x000fe4000001145a */
[----:B------:R-:W3:Y:S01]  /*1ba0*/  LDS.64 R82, [R83] ;  /* 0x0000000053527984 */ /* 0x000ee20000000a00 */
[----:B------:R-:W-:Y:S02]  /*1bb0*/  IADD3 R91, R153, 0x20, RZ ;  /* 0x00000020995b7810 */ /* 0x000fe40007ffe0ff */
[----:B------:R-:W-:-:S02]  /*1bc0*/  LEA.HI R88, R89, R88, RZ, 0x2 ;  /* 0x0000005859587211 */ /* 0x000fc400078f10ff */
[----:B------:R-:W-:Y:S02]  /*1bd0*/  LEA.HI R89, R85, R90, RZ, 0x2 ;  /* 0x0000005a55597211 */ /* 0x000fe400078f10ff */
[----:B------:R-:W-:Y:S02]  /*1be0*/  SHF.R.S32.HI R90, RZ, 0x1f, R91 ;  /* 0x0000001fff5a7819 */ /* 0x000fe4000001145b */
[----:B------:R-:W-:Y:S01]  /*1bf0*/  SHF.R.S32.HI R84, RZ, 0x2, R84 ;  /* 0x00000002ff547819 */ /* 0x000fe20000011454 */
[----:B0-----:R-:W-:Y:S01]  /*1c00*/  FADD.FTZ R85, RZ, R74 ;  /* 0x0000004aff557221 */ /* 0x001fe20000010000 */
[----:B------:R-:W-:Y:S01]  /*1c10*/  FADD.FTZ R74, RZ, R75 ;  /* 0x0000004bff4a7221 */ /* 0x000fe20000010000 */
[----:B------:R-:W-:Y:S02]  /*1c20*/  IADD3 R156, R153, 0x38, RZ ;  /* 0x00000038999c7810 */ /* 0x000fe40007ffe0ff */
[----:B-1----:R-:W-:Y:S01]  /*1c30*/  FADD.FTZ R85, R85, R76 ;  /* 0x0000004c55557221 */ /* 0x002fe20000010000 */
[----:B------:R-:W-:Y:S01]  /*1c40*/  LEA.HI R76, R90, R91, RZ, 0x2 ;  /* 0x0000005b5a4c7211 */ /* 0x000fe200078f10ff */
[----:B------:R-:W-:Y:S01]  /*1c50*/  FADD.FTZ R74, R74, R77 ;  /* 0x0000004d4a4a7221 */ /* 0x000fe20000010000 */
[----:B------:R-:W-:-:S02]  /*1c60*/  IADD3 R90, R153, 0x28, RZ ;  /* 0x00000028995a7810 */ /* 0x000fc40007ffe0ff */
[C---:B------:R-:W-:Y:S02]  /*1c70*/  IADD3 R91, R153.reuse, 0x24, RZ ;  /* 0x00000024995b7810 */ /* 0x040fe40007ffe0ff */
[----:B------:R-:W-:Y:S02]  /*1c80*/  SHF.R.S32.HI R75, RZ, 0x1f, R90 ;  /* 0x0000001fff4b7819 */ /* 0x000fe4000001145a */
[----:B------:R-:W-:Y:S01]  /*1c90*/  IADD3 R92, R153, 0x34, RZ ;  /* 0x00000034995c7810 */ /* 0x000fe20007ffe0ff */
[----:B--2---:R-:W-:Y:S01]  /*1ca0*/  FADD.FTZ R85, R85, R78 ;  /* 0x0000004e55557221 */ /* 0x004fe20000010000 */
[----:B------:R-:W-:Y:S01]  /*1cb0*/  LEA.HI R90, R75, R90, RZ, 0x2 ;  /* 0x0000005a4b5a7211 */ /* 0x000fe200078f10ff */
[----:B------:R-:W-:Y:S01]  /*1cc0*/  FADD.FTZ R74, R74, R79 ;  /* 0x0000004f4a4a7221 */ /* 0x000fe20000010000 */
[----:B------:R-:W-:Y:S01]  /*1cd0*/  IADD3 R75, R153, 0x30, RZ ;  /* 0x00000030994b7810 */ /* 0x000fe20007ffe0ff */
[----:B------:R-:W-:Y:S01]  /*1ce0*/  FADD.FTZ R85, R85, R80 ;  /* 0x0000005055557221 */ /* 0x000fe20000010000 */
[----:B------:R-:W-:Y:S01]  /*1cf0*/  SHF.R.S32.HI R78, RZ, 0x1f, R91 ;  /* 0x0000001fff4e7819 */ /* 0x000fe2000001145b */
[----:B------:R-:W-:Y:S01]  /*1d00*/  FADD.FTZ R74, R74, R81 ;  /* 0x000000514a4a7221 */ /* 0x000fe20000010000 */
[----:B------:R-:W-:-:S02]  /*1d10*/  SHF.R.S32.HI R80, RZ, 0x1f, R75 ;  /* 0x0000001fff507819 */ /* 0x000fc4000001144b */
[----:B------:R-:W-:Y:S02]  /*1d20*/  SHF.R.S32.HI R81, RZ, 0x1f, R156 ;  /* 0x0000001fff517819 */ /* 0x000fe4000001149c */
[----:B------:R-:W-:Y:S01]  /*1d30*/  LEA.HI R80, R80, R75, RZ, 0x2 ;  /* 0x0000004b50507211 */ /* 0x000fe200078f10ff */
[----:B------:R-:W-:Y:S01]  /*1d40*/  IMAD R75, R84, 0x28, R87 ;  /* 0x00000028544b7824 */ /* 0x000fe200078e0257 */
[----:B------:R-:W-:Y:S01]  /*1d50*/  LEA.HI R156, R81, R156, RZ, 0x2 ;  /* 0x0000009c519c7211 */ /* 0x000fe200078f10ff */
[----:B---3--:R-:W-:Y:S01]  /*1d60*/  FADD.FTZ R81, R85, R82 ;  /* 0x0000005255517221 */ /* 0x008fe20000010000 */
[----:B------:R-:W-:Y:S02]  /*1d70*/  FADD.FTZ R82, R74, R83 ;  /* 0x000000534a527221 */ /* 0x000fe40000010000 */
[----:B------:R-:W-:Y:S02]  /*1d80*/  IADD3 R75, R86, R75, RZ ;  /* 0x0000004b564b7210 */ /* 0x000fe40007ffe0ff */
[----:B------:R-:W-:-:S02]  /*1d90*/  IADD3 R77, R153, 0x2c, RZ ;  /* 0x0000002c994d7810 */ /* 0x000fc40007ffe0ff */
[----:B------:R-:W-:Y:S02]  /*1da0*/  LEA.HI R91, R78, R91, RZ, 0x2 ;  /* 0x0000005b4e5b7211 */ /* 0x000fe400078f10ff */
[----:B------:R-:W0:Y:S01]  /*1db0*/  LDS.64 R74, [R75] ;  /* 0x000000004b4a7984 */ /* 0x000e220000000a00 */
[----:B------:R-:W-:Y:S02]  /*1dc0*/  SHF.R.S32.HI R79, RZ, 0x1f, R92 ;  /* 0x0000001fff4f7819 */ /* 0x000fe4000001145c */
[----:B------:R-:W-:Y:S02]  /*1dd0*/  SHF.R.S32.HI R78, RZ, 0x1f, R77 ;  /* 0x0000001fff4e7819 */ /* 0x000fe4000001144d */
[C---:B------:R-:W-:Y:S02]  /*1de0*/  IADD3 R158, R153.reuse, 0x3c, RZ ;  /* 0x0000003c999e7810 */ /* 0x040fe40007ffe0ff */
[----:B------:R-:W-:Y:S02]  /*1df0*/  IADD3 R85, R153, 0x40, RZ ;  /* 0x0000004099557810 */ /* 0x000fe40007ffe0ff */
[----:B------:R-:W-:-:S02]  /*1e00*/  LEA.HI R92, R79, R92, RZ, 0x2 ;  /* 0x0000005c4f5c7211 */ /* 0x000fc400078f10ff */
[----:B------:R-:W-:Y:S02]  /*1e10*/  LEA.HI R77, R78, R77, RZ, 0x2 ;  /* 0x0000004d4e4d7211 */ /* 0x000fe400078f10ff */
[----:B------:R-:W-:Y:S02]  /*1e20*/  SHF.R.S32.HI R79, RZ, 0x1f, R158 ;  /* 0x0000001fff4f7819 */ /* 0x000fe4000001149e */
[----:B------:R-:W-:Y:S02]  /*1e30*/  SHF.R.S32.HI R78, RZ, 0x1f, R85 ;  /* 0x0000001fff4e7819 */ /* 0x000fe40000011455 */
[----:B------:R-:W-:Y:S02]  /*1e40*/  IADD3 R84, R153, 0x44, RZ ;  /* 0x0000004499547810 */ /* 0x000fe40007ffe0ff */
[----:B------:R-:W-:Y:S02]  /*1e50*/  LEA.HI R158, R79, R158, RZ, 0x2 ;  /* 0x0000009e4f9e7211 */ /* 0x000fe400078f10ff */
[----:B------:R-:W-:-:S02]  /*1e60*/  LEA.HI R85, R78, R85, RZ, 0x2 ;  /* 0x000000554e557211 */ /* 0x000fc400078f10ff */
[----:B------:R-:W-:Y:S02]  /*1e70*/  SHF.R.S32.HI R79, RZ, 0x1f, R84 ;  /* 0x0000001fff4f7819 */ /* 0x000fe40000011454 */
[----:B------:R-:W-:Y:S02]  /*1e80*/  SHF.R.S32.HI R88, RZ, 0x2, R88 ;  /* 0x00000002ff587819 */ /* 0x000fe40000011458 */
[----:B------:R-:W-:Y:S02]  /*1e90*/  IADD3 R78, R153, 0x48, RZ ;  /* 0x00000048994e7810 */ /* 0x000fe40007ffe0ff */
[----:B------:R-:W-:Y:S01]  /*1ea0*/  LEA.HI R84, R79, R84, RZ, 0x2 ;  /* 0x000000544f547211 */ /* 0x000fe200078f10ff */
[----:B------:R-:W-:Y:S01]  /*1eb0*/  IMAD R79, R88, 0x28, R87 ;  /* 0x00000028584f7824 */ /* 0x000fe200078e0257 */
[----:B------:R-:W-:Y:S02]  /*1ec0*/  SHF.R.S32.HI R83, RZ, 0x1f, R78 ;  /* 0x0000001fff537819 */ /* 0x000fe4000001144e */
[----:B------:R-:W-:-:S02]  /*1ed0*/  IADD3 R153, R153, 0x4c, RZ ;  /* 0x0000004c99997810 */ /* 0x000fc40007ffe0ff */
[----:B------:R-:W-:Y:S02]  /*1ee0*/  SHF.R.S32.HI R160, RZ, 0x2, R89 ;  /* 0x00000002ffa07819 */ /* 0x000fe40000011459 */
[----:B------:R-:W-:Y:S02]  /*1ef0*/  LEA.HI R88, R83, R78, RZ, 0x2 ;  /* 0x0000004e53587211 */ /* 0x000fe400078f10ff */
[----:B------:R-:W-:Y:S01]  /*1f00*/  IADD3 R79, R86, R79, RZ ;  /* 0x0000004f564f7210 */ /* 0x000fe20007ffe0ff */
[----:B------:R-:W-:Y:S01]  /*1f10*/  IMAD R93, R160, 0x28, R87 ;  /* 0x00000028a05d7824 */ /* 0x000fe200078e0257 */
[----:B------:R-:W-:Y:S01]  /*1f20*/  SHF.R.S32.HI R78, RZ, 0x1f, R153 ;  /* 0x0000001fff4e7819 */ /* 0x000fe20000011499 */
[----:B0-----:R-:W-:Y:S01]  /*1f30*/  FADD.FTZ R83, R81, R74 ;  /* 0x0000004a51537221 */ /* 0x001fe20000010000 */
[----:B------:R-:W-:Y:S02]  /*1f40*/  SHF.R.S32.HI R74, RZ, 0x2, R76 ;  /* 0x00000002ff4a7819 */ /* 0x000fe4000001144c */
[----:B------:R-:W-:-:S02]  /*1f50*/  LEA.HI R89, R78, R153, RZ, 0x2 ;  /* 0x000000994e597211 */ /* 0x000fc400078f10ff */
[----:B------:R-:W0:Y:S01]  /*1f60*/  LDS.64 R78, [R79] ;  /* 0x000000004f4e7984 */ /* 0x000e220000000a00 */
[----:B------:R-:W-:Y:S01]  /*1f70*/  IADD3 R76, R86, R93, RZ ;  /* 0x0000005d564c7210 */ /* 0x000fe20007ffe0ff */
[----:B------:R-:W-:Y:S01]  /*1f80*/  IMAD R81, R74, 0x28, R87 ;  /* 0x000000284a517824 */ /* 0x000fe200078e0257 */
[----:B------:R-:W-:Y:S02]  /*1f90*/  SHF.R.S32.HI R160, RZ, 0x2, R91 ;  /* 0x00000002ffa07819 */ /* 0x000fe4000001145b */
[----:B------:R-:W-:Y:S02]  /*1fa0*/  SHF.R.S32.HI R74, RZ, 0x2, R77 ;  /* 0x00000002ff4a7819 */ /* 0x000fe4000001144d */
[----:B------:R-:W1:Y:S01]  /*1fb0*/  LDS.64 R76, [R76] ;  /* 0x000000004c4c7984 */ /* 0x000e620000000a00 */
[----:B------:R-:W-:Y:S01]  /*1fc0*/  IADD3 R81, R86, R81, RZ ;  /* 0x0000005156517210 */ /* 0x000fe20007ffe0ff */
[--C-:B------:R-:W-:Y:S01]  /*1fd0*/  IMAD R93, R160, 0x28, R87.reuse ;  /* 0x00000028a05d7824 */ /* 0x100fe200078e0257 */
[----:B------:R-:W-:Y:S01]  /*1fe0*/  SHF.R.S32.HI R91, RZ, 0x2, R90 ;  /* 0x00000002ff5b7819 */ /* 0x000fe2000001145a */
[----:B------:R-:W-:Y:S01]  /*1ff0*/  IMAD R157, R74, 0x28, R87 ;  /* 0x000000284a9d7824 */ /* 0x000fe200078e0257 */
[----:B------:R-:W-:Y:S01]  /*2000*/  SHF.R.S32.HI R160, RZ, 0x2, R85 ;  /* 0x00000002ffa07819 */ /* 0x000fe20000011455 */
[----:B------:R-:W-:Y:S01]  /*2010*/  FADD.FTZ R74, R82, R75 ;  /* 0x0000004b524a7221 */ /* 0x000fe20000010000 */
[----:B------:R-:W-:-:S02]  /*2020*/  SHF.R.S32.HI R90, RZ, 0x2, R80 ;  /* 0x00000002ff5a7819 */ /* 0x000fc40000011450 */
        /* <DEDUP_REMOVED lines=10> */
[--C-:B------:R-:W-:Y:S01]  /*20d0*/  IMAD R163, R92, 0x28, R87.reuse ;  /* 0x000000285ca37824 */ /* 0x100fe200078e0257 */
[----:B------:R-:W-:Y:S01]  /*20e0*/  SHF.R.S32.HI R88, RZ, 0x2, R88 ;  /* 0x00000002ff587819 */ /* 0x000fe20000011458 */
[----:B------:R-:W-:Y:S01]  /*20f0*/  IMAD R161, R156, 0x28, R87 ;  /* 0x000000289ca17824 */ /* 0x000fe200078e0257 */
[----:B------:R-:W-:Y:S01]  /*2100*/  SHF.R.S32.HI R164, RZ, 0x2, R89 ;  /* 0x00000002ffa47819 */ /* 0x000fe20000011459 */
[--C-:B------:R-:W-:Y:S01]  /*2110*/  IMAD R89, R91, 0x28, R87.reuse ;  /* 0x000000285b597824 */ /* 0x100fe200078e0257 */
[----:B------:R-:W-:Y:S01]  /*2120*/  IADD3 R157, R86, R157, RZ ;  /* 0x0000009d569d7210 */ /* 0x000fe20007ffe0ff */
[--C-:B------:R-:W-:Y:S01]  /*2130*/  IMAD R91, R158, 0x28, R87.reuse ;  /* 0x000000289e5b7824 */ /* 0x100fe200078e0257 */
[----:B------:R-:W-:Y:S01]  /*2140*/  IADD3 R163, R86, R163, RZ ;  /* 0x000000a356a37210 */ /* 0x000fe20007ffe0ff */
[--C-:B------:R-:W-:Y:S01]  /*2150*/  IMAD R153, R88, 0x28, R87.reuse ;  /* 0x0000002858997824 */ /* 0x100fe200078e0257 */
[----:B------:R-:W-:Y:S01]  /*2160*/  IADD3 R75, R86, R89, RZ ;  /* 0x00000059564b7210 */ /* 0x000fe20007ffe0ff */
[----:B------:R-:W-:Y:S01]  /*2170*/  IMAD R92, R164, 0x28, R87 ;  /* 0x00000028a45c7824 */ /* 0x000fe200078e0257 */
[----:B------:R-:W-:-:S02]  /*2180*/  IADD3 R82, R86, R161, RZ ;  /* 0x000000a156527210 */ /* 0x000fc40007ffe0ff */
[C---:B------:R-:W-:Y:S01]  /*2190*/  IADD3 R156, R86.reuse, R91, RZ ;  /* 0x0000005b569c7210 */ /* 0x040fe20007ffe0ff */
[----:B0-----:R-:W-:Y:S01]  /*21a0*/  FADD.FTZ R83, R83, R78 ;  /* 0x0000004e53537221 */ /* 0x001fe20000010000 */
[C---:B------:R-:W-:Y:S02]  /*21b0*/  IADD3 R78, R86.reuse, R165, RZ ;  /* 0x000000a5564e7210 */ /* 0x040fe40007ffe0ff */
        /* <DEDUP_REMOVED lines=12> */
[----:B---3--:R-:W-:-:S03]  /*2280*/  FADD.FTZ R153, R83, R84 ;  /* 0x0000005453997221 */ /* 0x008fc60000010000 */
[----:B------:R-:W2:Y:S01]  /*2290*/  LDS.64 R78, [R78] ;  /* 0x000000004e4e7984 */ /* 0x000ea20000000a00 */
[----:B------:R-:W-:-:S03]  /*22a0*/  FADD.FTZ R158, R86, R85 ;  /* 0x00000055569e7221 */ /* 0x000fc60000010000 */
        /* <DEDUP_REMOVED lines=26> */
.L_x_2579:
[----:B------:R-:W-:Y:S05]  /*2450*/  BSYNC B0 ;  /* 0x0000000000007941 */ /* 0x000fea0003800000 */
.L_x_2578:
        /* <DEDUP_REMOVED lines=20> */
.L_x_2581:
[----:B------:R-:W-:Y:S05]  /*25a0*/  BSYNC B0 ;  /* 0x0000000000007941 */ /* 0x000fea0003800000 */
.L_x_2580:
[----:B------:R-:W-:Y:S01]  /*25b0*/  BAR.SYNC.DEFER_BLOCKING 0x0 ;  /* 0x0000000000007b1d */ /* 0x000fe20000010000 */
[----:B---3--:R-:W-:-:S05]  /*25c0*/  CS2R R76, SRZ ;  /* 0x00000000004c7805 */ /* 0x008fca000001ff00 */
[----:B------:R-:W-:Y:S05]  /*25d0*/  @P3 BRA `(.L_x_2582) ;  /* 0x0000000000283947 */ /* 0x000fea0003800000 */
[----:B------:R-:W-:Y:S06]  /*25e0*/  MEMBAR.ALL.GPU ;  /* 0x0000000000007992 */ /* 0x000fec000000a000 */
[----:B------:R-:W-:-:S00]  /*25f0*/  ERRBAR ;  /* 0x00000000000079ab */ /* 0x000fc00000000000 */
[----:B------:R-:W-:Y:S06]  /*2600*/  CGAERRBAR ;  /* 0x00000000000075ab */ /* 0x000fec0000000000 */
[----:B------:R3:W5:Y:S02]  /*2610*/  ATOM.E.ADD.STRONG.GPU PT, R74, desc[UR10][R154.64], R56 ;  /* 0x000000389a4a798a */ /* 0x00076400081ee1ca */
.L_x_2583:
[----:B0-----:R-:W4:Y:S04]  /*2620*/  LD.E.STRONG.GPU R75, desc[UR10][R154.64] ;  /* 0x0000000a9a4b7980 */ /* 0x001f28000c10f900 */
[----:B----4-:R-:W-:Y:S01]  /*2630*/  CCTL.IVALL ;  /* 0x00000000ff00798f */ /* 0x010fe20002000000 */
[----:B------:R-:W-:Y:S05]  /*2640*/  YIELD ;  /* 0x0000000000007946 */ /* 0x000fea0003800000 */
[----:B-----5:R-:W-:-:S04]  /*2650*/  LOP3.LUT R75, R75, R74, RZ, 0x3c, !PT ;  /* 0x0000004a4b4b7212 */ /* 0x020fc800078e3cff */
[----:B------:R-:W-:-:S13]  /*2660*/  ISETP.GT.AND P2, PT, R75, -0x1, PT ;  /* 0xffffffff4b00780c */ /* 0x000fda0003f44270 */
[----:B------:R-:W-:Y:S05]  /*2670*/  @P2 BRA `(.L_x_2583) ;  /* 0xfffffffc00e82947 */ /* 0x000fea000383ffff */
.L_x_2582:
        /* <DEDUP_REMOVED lines=16> */
.L_x_2585:
[----:B------:R-:W-:Y:S05]  /*2780*/  BSYNC B0 ;  /* 0x0000000000007941 */ /* 0x000fea0003800000 */
.L_x_2584:
        /* <DEDUP_REMOVED lines=17> */
[----:B------:R-:W-:Y:S01]  /*28a0*/  @!P1 FMUL.FTZ R74, R74, 1.2207031431898940355e-05 ;  /* 0x374ccccd4a4a9820 */ /* 0x000fe20000410000 */
[----:B-1----:R-:W-:-:S03]  /*28b0*/  @!P1 FADD.FTZ R76, R81, R76 ;  /* 0x0000004c514c9221 */ /* 0x002fc60000010000 */
[----:B------:R-:W-:-:S04]  /*28c0*/  @!P1 FMUL.FTZ R75, R74, R74 ;  /* 0x0000004a4a4b9220 */ /* 0x000fc80000410000 */
[----:B------:R-:W-:-:S05]  /*28d0*/  @!P1 FFMA.FTZ R75, R76, 1.2207031431898940355e-05, -R75 ;  /* 0x374ccccd4c4b9823 */ /* 0x000fca000001084b */
        /* <DEDUP_REMOVED lines=13> */
.L_x_2587:
[----:B------:R-:W-:Y:S05]  /*29b0*/  BSYNC B0 ;  /* 0x0000000000007941 */ /* 0x000fea0003800000 */
.L_x_2586:
[----:B------:R-:W2:Y:S01]  /*29c0*/  S2UR UR6, SR_CgaCtaId ;  /* 0x00000000000679c3 */ /* 0x000ea20000008800 */
[----:B-1----:R-:W-:Y:S01]  /*29d0*/  IMAD R34, R37, 0x50, R36 ;  /* 0x0000005025227824 */ /* 0x002fe200078e0224 */
[----:B------:R-:W-:Y:S01]  /*29e0*/  UMOV UR5, 0x400 ;  /* 0x0000040000057882 */ /* 0x000fe20000000000 */
[----:B------:R-:W-:Y:S01]  /*29f0*/  IADD3 R152, RZ, -R152, RZ ;  /* 0x80000098ff987210 */ /* 0x000fe20007ffe0ff */
[----:B------:R-:W-:Y:S01]  /*2a00*/  UIADD3 UR5, UR5, 0xc80, URZ ;  /* 0x00000c8005057890 */ /* 0x000fe2000fffe03f */
[--C-:B-----5:R-:W-:Y:S01]  /*2a10*/  HADD2.F32 R92, -RZ, R66.reuse.H0_H0 ;  /* 0x20000042ff5c7230 */ /* 0x120fe20000004100 */
[----:B------:R-:W-:Y:S01]  /*2a20*/  SHF.L.U32 R34, R34, 0x2, RZ ;  /* 0x0000000222227819 */ /* 0x000fe200000006ff */
[----:B------:R-:W-:Y:S01]  /*2a30*/  HADD2.F32 R37, -RZ, R66.H1_H1 ;  /* 0x30000042ff257230 */ /* 0x000fe20000004100 */
[----:B------:R-:W-:Y:S01]  /*2a40*/  LOP3.LUT R59, R59, 0x1, RZ, 0x3c, !PT ;  /* 0x000000013b3b7812 */ /* 0x000fe200078e3cff */
[----:B0-----:R-:W-:Y:S02]  /*2a50*/  HADD2.F32 R75, -RZ, R67.H0_H0 ;  /* 0x20000043ff4b7230 */ /* 0x001fe40000004100 */
[----:B------:R-:W-:Y:S01]  /*2a60*/  IMAD.WIDE.U32 R34, R34, -0x33333333, RZ ;  /* 0xcccccccd22227825 */ /* 0x000fe200078e00ff */
[----:B------:R-:W-:-:S03]  /*2a70*/  MOV R34, R152 ;  /* 0x0000009800227202 */ /* 0x000fc60000000f00 */
[----:B------:R-:W-:Y:S01]  /*2a80*/  HADD2.F32 R66, -RZ, R67.H1_H1 ;  /* 0x30000043ff427230 */ /* 0x000fe20000004100 */
[----:B------:R-:W-:Y:S01]  /*2a90*/  LEA.HI R34, R35, R34, RZ, 0x1a ;  /* 0x0000002223227211 */ /* 0x000fe200078fd0ff */
[--C-:B------:R-:W-:Y:S02]  /*2aa0*/  HADD2.F32 R87, -RZ, R68.reuse.H0_H0 ;  /* 0x20000044ff577230 */ /* 0x100fe40000004100 */
[--C-:B------:R-:W-:Y:S02]  /*2ab0*/  HADD2.F32 R36, -RZ, R69.reuse.H0_H0 ;  /* 0x20000045ff247230 */ /* 0x100fe40000004100 */
[----:B------:R-:W-:Y:S02]  /*2ac0*/  HADD2.F32 R69, -RZ, R69.H1_H1 ;  /* 0x30000045ff457230 */ /* 0x000fe40000004100 */
[----:B------:R-:W-:Y:S01]  /*2ad0*/  HADD2.F32 R68, -RZ, R68.H1_H1 ;  /* 0x30000044ff447230 */ /* 0x000fe20000004100 */
[----:B--2---:R-:W-:-:S03]  /*2ae0*/  ULEA UR5, UR6, UR5, 0x18 ;  /* 0x0000000506057291 */ /* 0x004fc6000f8ec03f */
[----:B------:R-:W-:-:S03]  /*2af0*/  ULDC.64 UR6, c[0x0][0x210] ;  /* 0x0000840000067ab9 */ /* 0x000fc60000000a00 */
[----:B------:R-:W-:Y:S01]  /*2b00*/  LEA R34, R34, UR5, 0x3 ;  /* 0x0000000522227c11 */ /* 0x000fe2000f8e18ff */
[----:B------:R-:W-:-:S05]  /*2b10*/  ULDC UR5, c[0x0][0x230] ;  /* 0x00008c0000057ab9 */ /* 0x000fca0000000800 */
[----:B------:R-:W0:Y:S02]  /*2b20*/  LDS.64 R34, [R34] ;  /* 0x0000000022227984 */ /* 0x000e240000000a00 */
        /* <DEDUP_REMOVED lines=25> */
[--C-:B------:R-:W-:Y:S01]  /*2cc0*/  FFMA.FTZ R70, R67, R87, R92.reuse ;  /* 0x0000005743467223 */ /* 0x100fe2000001005c */
[C---:B------:R-:W-:Y:S01]  /*2cd0*/  FMUL.FTZ R115, R0.reuse, R115 ;  /* 0x0000007300737220 */ /* 0x040fe20000410000 */
[C---:B------:R-:W-:Y:S01]  /*2ce0*/  FMUL.FTZ R97, R0.reuse, R97 ;  /* 0x0000006100617220 */ /* 0x040fe20000410000 */
[C---:B------:R-:W-:Y:S01]  /*2cf0*/  FMUL.FTZ R79, R0.reuse, R79 ;  /* 0x0000004f004f7220 */ /* 0x040fe20000410000 */
[C---:B------:R-:W-:Y:S01]  /*2d00*/  FMUL.FTZ R107, R0.reuse, R107 ;  /* 0x0000006b006b7220 */ /* 0x040fe20000410000 */
[----:B------:R-:W-:Y:S01]  /*2d10*/  FMUL.FTZ R127, R0, R127 ;  /* 0x0000007f007f7220 */ /* 0x000fe20000410000 */
[----:B------:R-:W-:Y:S01]  /*2d20*/  FMUL.FTZ R71, R70, -1.4426950216293334961 ;  /* 0xbfb8aa3b46477820 */ /* 0x000fe20000410000 */
[C---:B------:R-:W-:Y:S01]  /*2d30*/  FMUL.FTZ R131, R0.reuse, R131 ;  /* 0x0000008300837220 */ /* 0x040fe20000410000 */
[C---:B------:R-:W-:Y:S01]  /*2d40*/  FMUL.FTZ R135, R0.reuse, R135 ;  /* 0x0000008700877220 */ /* 0x040fe20000410000 */
[C---:B------:R-:W-:Y:S01]  /*2d50*/  FMUL.FTZ R119, R0.reuse, R119 ;  /* 0x0000007700777220 */ /* 0x040fe20000410000 */
[----:B------:R-:W-:Y:S01]  /*2d60*/  FMUL.FTZ R143, R0, R143 ;  /* 0x0000008f008f7220 */ /* 0x000fe20000410000 */
[C-C-:B------:R-:W-:Y:S01]  /*2d70*/  FFMA.FTZ R83, R87.reuse, R81, R92.reuse ;  /* 0x0000005157537223 */ /* 0x140fe2000001005c */
[C-C-:B------:R-:W-:Y:S01]  /*2d80*/  FFMA.FTZ R81, R87.reuse, R111, R92.reuse ;  /* 0x0000006f57517223 */ /* 0x140fe2000001005c */
[C-C-:B------:R-:W-:Y:S01]  /*2d90*/  FFMA.FTZ R80, R87.reuse, R115, R92.reuse ;  /* 0x0000007357507223 */ /* 0x140fe2000001005c */
[----:B------:R-:W-:Y:S01]  /*2da0*/  FFMA.FTZ R88, R87, R97, R92 ;  /* 0x0000006157587223 */ /* 0x000fe2000001005c */
[----:B------:R-:W-:Y:S01]  /*2db0*/  FFMA.FTZ R85, R79, R69, R66 ;  /* 0x000000454f557223 */ /* 0x000fe20000010042 */
[C-C-:B------:R-:W-:Y:S01]  /*2dc0*/  FFMA.FTZ R82, R87.reuse, R107, R92.reuse ;  /* 0x0000006b57527223 */ /* 0x140fe2000001005c */
[----:B------:R-:W-:Y:S01]  /*2dd0*/  FFMA.FTZ R74, R87, R127, R92 ;  /* 0x0000007f574a7223 */ /* 0x000fe2000001005c */
[--C-:B------:R-:W-:Y:S01]  /*2de0*/  FADD.FTZ R97, R73, -R34.reuse ;  /* 0x8000002249617221 */ /* 0x100fe20000010000 */
[--C-:B------:R-:W-:Y:S01]  /*2df0*/  FADD.FTZ R111, R106, -R34.reuse ;  /* 0x800000226a6f7221 */ /* 0x100fe20000010000 */
[----:B------:R-:W-:Y:S01]  /*2e00*/  FADD.FTZ R115, R108, -R34 ;  /* 0x800000226c737221 */ /* 0x000fe20000010000 */
[C---:B------:R-:W-:Y:S01]  /*2e10*/  FMUL.FTZ R91, R0.reuse, R139 ;  /* 0x0000008b005b7220 */ /* 0x040fe20000410000 */
[C-C-:B------:R-:W-:Y:S01]  /*2e20*/  FFMA.FTZ R76, R87.reuse, R131, R92.reuse ;  /* 0x00000083574c7223 */ /* 0x140fe2000001005c */
[C---:B------:R-:W-:Y:S01]  /*2e30*/  FFMA.FTZ R79, R87.reuse, R135, R92 ;  /* 0x00000087574f7223 */ /* 0x040fe2000001005c */
[----:B------:R-:W-:Y:S01]  /*2e40*/  FMUL.FTZ R73, R0, R103 ;  /* 0x0000006700497220 */ /* 0x000fe20000410000 */
[--C-:B------:R-:W-:Y:S01]  /*2e50*/  FADD.FTZ R107, R114, -R34.reuse ;  /* 0x80000022726b7221 */ /* 0x100fe20000010000 */
[----:B------:R-:W-:Y:S01]  /*2e60*/  FADD.FTZ R127, R122, -R34 ;  /* 0x800000227a7f7221 */ /* 0x000fe20000010000 */
[----:B------:R-:W0:Y:S01]  /*2e70*/  MUFU.EX2 R71, R71 ;  /* 0x0000004700477308 */ /* 0x000e220000000800 */
        /* <DEDUP_REMOVED lines=29> */
[----:B------:R-:W-:Y:S01]  /*3050*/  FADD.FTZ R99, R99, -R34 ;  /* 0x8000002263637221 */ /* 0x000fe20000010000 */
[--C-:B------:R-:W-:Y:S01]  /*3060*/  FFMA.FTZ R123, R68, R111, R37.reuse ;  /* 0x0000006f447b7223 */ /* 0x100fe20000010025 */
[----:B------:R-:W-:Y:S01]  /*3070*/  FFMA.FTZ R122, R69, R115, R66 ;  /* 0x00000073457a7223 */ /* 0x000fe20000010042 */
[----:B------:R-:W-:Y:S01]  /*3080*/  FMUL.FTZ R160, R0, R151 ;  /* 0x0000009700a07220 */ /* 0x000fe20000410000 */
[C-C-:B------:R-:W-:Y:S01]  /*3090*/  FFMA.FTZ R115, R68.reuse, R106, R37.reuse ;  /* 0x0000006a44737223 */ /* 0x140fe20000010025 */
[--C-:B------:R-:W-:Y:S01]  /*30a0*/  FFMA.FTZ R111, R68, R110, R37.reuse ;  /* 0x0000006e446f7223 */ /* 0x100fe20000010025 */
[--C-:B------:R-:W-:Y:S01]  /*30b0*/  FADD.FTZ R151, R94, -R34.reuse ;  /* 0x800000225e977221 */ /* 0x100fe20000010000 */
[C-C-:B------:R-:W-:Y:S01]  /*30c0*/  FFMA.FTZ R110, R68.reuse, R126, R37.reuse ;  /* 0x0000007e446e7223 */ /* 0x140fe20000010025 */
[C-C-:B------:R-:W-:Y:S01]  /*30d0*/  FFMA.FTZ R106, R68.reuse, R130, R37.reuse ;  /* 0x00000082446a7223 */ /* 0x140fe20000010025 */
[--C-:B------:R-:W-:Y:S01]  /*30e0*/  FFMA.FTZ R109, R68, R134, R37.reuse ;  /* 0x00000086446d7223 */ /* 0x100fe20000010025 */
        /* <DEDUP_REMOVED lines=10> */
[--C-:B------:R-:W-:Y:S01]  /*3190*/  FADD.FTZ R157, R98, -R34.reuse ;  /* 0x80000022629d7221 */ /* 0x100fe20000010000 */
[----:B------:R-:W-:Y:S01]  /*31a0*/  FMUL.FTZ R99, R0, R99 ;  /* 0x0000006300637220 */ /* 0x000fe20000410000 */
[----:B------:R-:W-:Y:S01]  /*31b0*/  FFMA.FTZ R37, R68, R160, R37 ;  /* 0x000000a044257223 */ /* 0x000fe20000010025 */
[----:B------:R-:W-:Y:S01]  /*31c0*/  FMUL.FTZ R160, R0, R151 ;  /* 0x0000009700a07220 */ /* 0x000fe20000410000 */
[----:B------:R-:W-:Y:S01]  /*31d0*/  FADD.FTZ R163, R124, -R34 ;  /* 0x800000227ca37221 */ /* 0x000fe20000010000 */
[C---:B------:R-:W-:Y:S01]  /*31e0*/  FFMA.FTZ R35, R87.reuse, R35, R92 ;  /* 0x0000002357237223 */ /* 0x040fe2000001005c */
[----:B------:R-:W-:Y:S01]  /*31f0*/  FADD.FTZ R151, R136, -R34 ;  /* 0x8000002288977221 */ /* 0x000fe20000010000 */
[C-C-:B------:R-:W-:Y:S01]  /*3200*/  FFMA.FTZ R77, R87.reuse, R77, R92.reuse ;  /* 0x0000004d574d7223 */ /* 0x140fe2000001005c */
[C-C-:B------:R-:W-:Y:S01]  /*3210*/  FFMA.FTZ R91, R87.reuse, R91, R92.reuse ;  /* 0x0000005b575b7223 */ /* 0x140fe2000001005c */
[C-C-:B------:R-:W-:Y:S01]  /*3220*/  FFMA.FTZ R89, R87.reuse, R89, R92.reuse ;  /* 0x0000005957597223 */ /* 0x140fe2000001005c */
[----:B------:R-:W-:Y:S01]  /*3230*/  FMUL.FTZ R164, R0, R157 ;  /* 0x0000009d00a47220 */ /* 0x000fe20000410000 */
[----:B------:R-:W-:Y:S01]  /*3240*/  FFMA.FTZ R87, R87, R99, R92 ;  /* 0x0000006357577223 */ /* 0x000fe2000001005c */
[--C-:B------:R-:W-:Y:S01]  /*3250*/  FADD.FTZ R157, R132, -R34.reuse ;  /* 0x80000022849d7221 */ /* 0x100fe20000010000 */
[--C-:B------:R-:W-:Y:S01]  /*3260*/  FADD.FTZ R95, R72, -R34.reuse ;  /* 0x80000022485f7221 */ /* 0x100fe20000010000 */
[C---:B------:R-:W-:Y:S01]  /*3270*/  FMUL.FTZ R99, R0.reuse, R97 ;  /* 0x0000006100637220 */ /* 0x040fe20000410000 */
[C---:B------:R-:W-:Y:S01]  /*3280*/  FMUL.FTZ R132, R0.reuse, R163 ;  /* 0x000000a300847220 */ /* 0x040fe20000410000 */
[----:B------:R-:W-:Y:S01]  /*3290*/  FMUL.FTZ R72, R35, -1.4426950216293334961 ;  /* 0xbfb8aa3b23487820 */ /* 0x000fe20000410000 */
[----:B------:R-:W-:Y:S01]  /*32a0*/  FADD.FTZ R105, R105, -R34 ;  /* 0x8000002269697221 */ /* 0x000fe20000010000 */
[----:B------:R-:W-:Y:S01]  /*32b0*/  FMUL.FTZ R163, R0, R151 ;  /* 0x0000009700a37220 */ /* 0x000fe20000410000 */
[----:B0-----:R-:W-:Y:S01]  /*32c0*/  FADD.FTZ R151, R71, 1 ;  /* 0x3f80000047977421 */ /* 0x001fe20000010000 */
[----:B------:R-:W-:Y:S01]  /*32d0*/  FMUL.FTZ R67, R86, -1.4426950216293334961 ;  /* 0xbfb8aa3b56437820 */ /* 0x000fe20000410000 */
[----:B------:R-:W-:Y:S01]  /*32e0*/  FFMA.FTZ R99, R69, R99, R66 ;  /* 0x0000006345637223 */ /* 0x000fe20000010042 */
[----:B------:R-:W-:Y:S01]  /*32f0*/  FMUL.FTZ R118, R0, R105 ;  /* 0x0000006900767220 */ /* 0x000fe20000410000 */
[--C-:B------:R-:W-:Y:S01]  /*3300*/  FADD.FTZ R153, R96, -R34.reuse ;  /* 0x8000002260997221 */ /* 0x100fe20000010000 */
[----:B------:R-:W-:Y:S01]  /*3310*/  FMUL.FTZ R93, R85, -1.4426950216293334961 ;  /* 0xbfb8aa3b555d7820 */ /* 0x000fe20000410000 */
[----:B------:R-:W0:Y:S01]  /*3320*/  MUFU.EX2 R72, R72 ;  /* 0x0000004800487308 */ /* 0x000e220000000800 */
[----:B------:R-:W-:Y:S01]  /*3330*/  FMUL.FTZ R102, R99, -1.4426950216293334961 ;  /* 0xbfb8aa3b63667820 */ /* 0x000fe20000410000 */
[--C-:B------:R-:W-:Y:S01]  /*3340*/  FFMA.FTZ R118, R36, R118, R75.reuse ;  /* 0x0000007624767223 */ /* 0x100fe2000001004b */
[----:B------:R-:W-:Y:S01]  /*3350*/  FMUL.FTZ R162, R0, R153 ;  /* 0x0000009900a27220 */ /* 0x000fe20000410000 */
[--C-:B------:R-:W-:Y:S01]  /*3360*/  FADD.FTZ R149, R137, -R34.reuse ;  /* 0x8000002289957221 */ /* 0x100fe20000010000 */
[--C-:B------:R-:W-:Y:S01]  /*3370*/  FADD.FTZ R153, R120, -R34.reuse ;  /* 0x8000002278997221 */ /* 0x100fe20000010000 */
[--C-:B------:R-:W-:Y:S01]  /*3380*/  FADD.FTZ R65, R65, -R34.reuse ;  /* 0x8000002241417221 */ /* 0x100fe20000010000 */
[----:B------:R-:W-:Y:S01]  /*3390*/  FMUL.FTZ R107, R118, -1.4426950216293334961 ;  /* 0xbfb8aa3b766b7820 */ /* 0x000fe20000410000 */
[----:B------:R-:W1:Y:S01]  /*33a0*/  MUFU.RCP R151, R151 ;  /* 0x0000009700977308 */ /* 0x000e620000001000 */
[--C-:B------:R-:W-:Y:S01]  /*33b0*/  FADD.FTZ R147, R133, -R34.reuse ;  /* 0x8000002285937221 */ /* 0x100fe20000010000 */
[--C-:B------:R-:W-:Y:S01]  /*33c0*/  FADD.FTZ R165, R128, -R34.reuse ;  /* 0x8000002280a57221 */ /* 0x100fe20000010000 */
[C---:B------:R-:W-:Y:S01]  /*33d0*/  FMUL.FTZ R156, R0.reuse, R149 ;  /* 0x00000095009c7220 */ /* 0x040fe20000410000 */
[C---:B------:R-:W-:Y:S01]  /*33e0*/  FMUL.FTZ R128, R0.reuse, R153 ;  /* 0x0000009900807220 */ /* 0x040fe20000410000 */
[----:B------:R-:W-:Y:S01]  /*33f0*/  FMUL.FTZ R84, R0, R65 ;  /* 0x0000004100547220 */ /* 0x000fe20000410000 */
[--C-:B------:R-:W-:Y:S01]  /*3400*/  FADD.FTZ R149, R140, -R34.reuse ;  /* 0x800000228c957221 */ /* 0x100fe20000010000 */
[--C-:B------:R-:W-:Y:S01]  /*3410*/  FADD.FTZ R153, R150, -R34.reuse ;  /* 0x8000002296997221 */ /* 0x100fe20000010000 */
[----:B------:R-:W2:Y:S01]  /*3420*/  MUFU.EX2 R67, R67 ;  /* 0x0000004300437308 */ /* 0x000ea20000000800 */
[--C-:B------:R-:W-:Y:S01]  /*3430*/  FADD.FTZ R136, R101, -R34.reuse ;  /* 0x8000002265887221 */ /* 0x100fe20000010000 */
[----:B------:R-:W-:Y:S01]  /*3440*/  FMUL.FTZ R152, R0, R147 ;  /* 0x0000009300987220 */ /* 0x000fe20000410000 */
[--C-:B------:R-:W-:Y:S01]  /*3450*/  FADD.FTZ R147, R144, -R34.reuse ;  /* 0x8000002290937221 */ /* 0x100fe20000010000 */
[--C-:B------:R-:W-:Y:S01]  /*3460*/  FFMA.FTZ R84, R84, R36, R75.reuse ;  /* 0x0000002454547223 */ /* 0x100fe2000001004b */
[C---:B------:R-:W-:Y:S01]  /*3470*/  FMUL.FTZ R149, R0.reuse, R149 ;  /* 0x0000009500957220 */ /* 0x040fe20000410000 */
[C---:B------:R-:W-:Y:S01]  /*3480*/  FMUL.FTZ R153, R0.reuse, R153 ;  /* 0x0000009900997220 */ /* 0x040fe20000410000 */
[----:B------:R-:W-:Y:S01]  /*3490*/  FMUL.FTZ R150, R0, R136 ;  /* 0x0000008800967220 */ /* 0x000fe20000410000 */
[----:B------:R4:W-:Y:S01]  /*34a0*/  MUFU.EX2 R92, R93 ;  /* 0x0000005d005c7308 */ /* 0x0009e20000000800 */
[--C-:B------:R-:W-:Y:S01]  /*34b0*/  FADD.FTZ R161, R146, -R34.reuse ;  /* 0x8000002292a17221 */ /* 0x100fe20000010000 */
[----:B------:R-:W-:Y:S01]  /*34c0*/  FADD.FTZ R145, R121, -R34 ;  /* 0x8000002279917221 */ /* 0x000fe20000010000 */
[----:B------:R-:W-:Y:S01]  /*34d0*/  FMUL.FTZ R146, R0, R147 ;  /* 0x0000009300927220 */ /* 0x000fe20000410000 */
[----:B------:R-:W-:Y:S01]  /*34e0*/  FMUL.FTZ R65, R84, -1.4426950216293334961 ;  /* 0xbfb8aa3b54417820 */ /* 0x000fe20000410000 */
[C-C-:B------:R-:W-:Y:S01]  /*34f0*/  FFMA.FTZ R147, R69.reuse, R149, R66.reuse ;  /* 0x0000009545937223 */ /* 0x140fe20000010042 */
[C-C-:B------:R-:W-:Y:S01]  /*3500*/  FFMA.FTZ R136, R69.reuse, R153, R66.reuse ;  /* 0x0000009945887223 */ /* 0x140fe20000010042 */
[----:B------:R-:W-:Y:S01]  /*3510*/  FFMA.FTZ R149, R69, R150, R66 ;  /* 0x0000009645957223 */ /* 0x000fe20000010042 */
[----:B------:R-:W-:Y:S01]  /*3520*/  MUFU.EX2 R102, R102 ;  /* 0x0000006600667308 */ /* 0x000fe20000000800 */
[----:B----4-:R-:W-:Y:S01]  /*3530*/  FMUL.FTZ R93, R0, R95 ;  /* 0x0000005f005d7220 */ /* 0x010fe20000410000 */
[----:B0-----:R-:W-:Y:S01]  /*3540*/  FADD.FTZ R153, R72, 1 ;  /* 0x3f80000048997421 */ /* 0x001fe20000010000 */
[--C-:B------:R-:W-:Y:S01]  /*3550*/  FADD.FTZ R139, R112, -R34.reuse ;  /* 0x80000022708b7221 */ /* 0x100fe20000010000 */
[--C-:B------:R-:W-:Y:S01]  /*3560*/  FADD.FTZ R141, R141, -R34.reuse ;  /* 0x800000228d8d7221 */ /* 0x100fe20000010000 */
[--C-:B------:R-:W-:Y:S01]  /*3570*/  FFMA.FTZ R93, R36, R93, R75.reuse ;  /* 0x0000005d245d7223 */ /* 0x100fe2000001004b */
[----:B-1----:R-:W-:Y:S01]  /*3580*/  FMUL.FTZ R150, R70, R151 ;  /* 0x0000009746967220 */ /* 0x002fe20000410000 */
[----:B------:R-:W-:Y:S01]  /*3590*/  FMUL.FTZ R96, R0, R145 ;  /* 0x0000009100607220 */ /* 0x000fe20000410000 */
[----:B------:R-:W-:Y:S01]  /*35a0*/  MUFU.EX2 R107, R107 ;  /* 0x0000006b006b7308 */ /* 0x000fe20000000800 */
[----:B------:R-:W-:Y:S01]  /*35b0*/  FMUL.FTZ R97, R93, -1.4426950216293334961 ;  /* 0xbfb8aa3b5d617820 */ /* 0x000fe20000410000 */
[----:B--2---:R-:W-:Y:S01]  /*35c0*/  FADD.FTZ R151, R67, 1 ;  /* 0x3f80000043977421 */ /* 0x004fe20000010000 */
[--C-:B------:R-:W-:Y:S01]  /*35d0*/  FFMA.FTZ R145, R36, R156, R75.reuse ;  /* 0x0000009c24917223 */ /* 0x100fe2000001004b */
[----:B------:R-:W-:Y:S01]  /*35e0*/  FMUL.FTZ R135, R0, R135 ;  /* 0x0000008700877220 */ /* 0x000fe20000410000 */
[--C-:B------:R-:W-:Y:S01]  /*35f0*/  FADD.FTZ R143, R116, -R34.reuse ;  /* 0x80000022748f7221 */ /* 0x100fe20000010000 */
[C---:B------:R-:W-:Y:S01]  /*3600*/  FMUL.FTZ R116, R0.reuse, R139 ;  /* 0x0000008b00747220 */ /* 0x040fe20000410000 */
[----:B------:R-:W-:Y:S01]  /*3610*/  FMUL.FTZ R158, R0, R141 ;  /* 0x0000008d009e7220 */ /* 0x000fe20000410000 */
[----:B------:R-:W0:Y:S01]  /*3620*/  MUFU.EX2 R97, R97 ;  /* 0x0000006100617308 */ /* 0x000e220000000800 */
[----:B------:R-:W-:Y:S01]  /*3630*/  FMUL.FTZ R138, R119, -1.4426950216293334961 ;  /* 0xbfb8aa3b778a7820 */ /* 0x000fe20000410000 */
[----:B------:R-:W-:Y:S01]  /*3640*/  FADD.FTZ R125, R125, -R34 ;  /* 0x800000227d7d7221 */ /* 0x000fe20000010000 */
[--C-:B------:R-:W-:Y:S01]  /*3650*/  FFMA.FTZ R112, R36, R135, R75.reuse ;  /* 0x0000008724707223 */ /* 0x100fe2000001004b */
[----:B------:R-:W-:Y:S01]  /*3660*/  FFMA.FTZ R116, R69, R116, R66 ;  /* 0x0000007445747223 */ /* 0x000fe20000010042 */
[----:B------:R-:W-:Y:S01]  /*3670*/  FMUL.FTZ R137, R0, R143 ;  /* 0x0000008f00897220 */ /* 0x000fe20000410000 */
[--C-:B------:R-:W-:Y:S01]  /*3680*/  FADD.FTZ R129, R129, -R34.reuse ;  /* 0x8000002281817221 */ /* 0x100fe20000010000 */
[--C-:B------:R-:W-:Y:S01]  /*3690*/  FFMA.FTZ R143, R36, R158, R75.reuse ;  /* 0x0000009e248f7223 */ /* 0x100fe2000001004b */
[----:B------:R-:W1:Y:S01]  /*36a0*/  MUFU.RCP R156, R153 ;  /* 0x00000099009c7308 */ /* 0x000e620000001000 */
[--C-:B------:R-:W-:Y:S01]  /*36b0*/  FADD.FTZ R135, R113, -R34.reuse ;  /* 0x8000002271877221 */ /* 0x100fe20000010000 */
[--C-:B------:R-:W-:Y:S01]  /*36c0*/  FADD.FTZ R139, R117, -R34.reuse ;  /* 0x80000022758b7221 */ /* 0x100fe20000010000 */
[----:B------:R-:W-:Y:S01]  /*36d0*/  FMUL.FTZ R113, R112, -1.4426950216293334961 ;  /* 0xbfb8aa3b70717820 */ /* 0x000fe20000410000 */
[----:B------:R-:W-:Y:S01]  /*36e0*/  FADD.FTZ R159, R100, -R34 ;  /* 0x80000022649f7221 */ /* 0x000fe20000010000 */
[----:B------:R-:W-:Y:S01]  /*36f0*/  FMUL.FTZ R117, R116, -1.4426950216293334961 ;  /* 0xbfb8aa3b74757820 */ /* 0x000fe20000410000 */
[C---:B------:R-:W-:Y:S01]  /*3700*/  FMUL.FTZ R142, R0.reuse, R129 ;  /* 0x00000081008e7220 */ /* 0x040fe20000410000 */
[C---:B------:R-:W-:Y:S01]  /*3710*/  FMUL.FTZ R135, R0.reuse, R135 ;  /* 0x0000008700877220 */ /* 0x040fe20000410000 */
[----:B------:R-:W-:Y:S01]  /*3720*/  MUFU.EX2 R65, R65 ;  /* 0x0000004100417308 */ /* 0x000fe20000000800 */
[----:B------:R-:W-:Y:S01]  /*3730*/  FMUL.FTZ R133, R0, R139 ;  /* 0x0000008b00857220 */ /* 0x000fe20000410000 */
[----:B------:R-:W-:Y:S01]  /*3740*/  FMUL.FTZ R108, R122, -1.4426950216293334961 ;  /* 0xbfb8aa3b7a6c7820 */ /* 0x000fe20000410000 */
[----:B------:R-:W-:Y:S01]  /*3750*/  FMUL.FTZ R159, R0, R159 ;  /* 0x0000009f009f7220 */ /* 0x000fe20000410000 */
[----:B------:R-:W-:Y:S01]  /*3760*/  FMUL.FTZ R103, R82, -1.4426950216293334961 ;  /* 0xbfb8aa3b52677820 */ /* 0x000fe20000410000 */
[----:B0-----:R-:W-:Y:S01]  /*3770*/  FADD.FTZ R97, R97, 1 ;  /* 0x3f80000061617421 */ /* 0x001fe20000010000 */
[----:B------:R-:W-:Y:S01]  /*3780*/  FMUL.FTZ R121, R81, -1.4426950216293334961 ;  /* 0xbfb8aa3b51797820 */ /* 0x000fe20000410000 */
[C-C-:B------:R-:W-:Y:S01]  /*3790*/  FFMA.FTZ R135, R36.reuse, R135, R75.reuse ;  /* 0x0000008724877223 */ /* 0x140fe2000001004b */
[----:B------:R0:W2:Y:S01]  /*37a0*/  MUFU.RCP R67, R151 ;  /* 0x0000009700437308 */ /* 0x0000a20000001000 */
[C-C-:B------:R-:W-:Y:S01]  /*37b0*/  FFMA.FTZ R133, R36.reuse, R133, R75.reuse ;  /* 0x0000008524857223 */ /* 0x140fe2000001004b */
[C-C-:B------:R-:W-:Y:S01]  /*37c0*/  FFMA.FTZ R129, R36.reuse, R96, R75.reuse ;  /* 0x0000006024817223 */ /* 0x140fe2000001004b */
[C-C-:B------:R-:W-:Y:S01]  /*37d0*/  FFMA.FTZ R141, R36.reuse, R162, R75.reuse ;  /* 0x000000a2248d7223 */ /* 0x140fe2000001004b */
[--C-:B------:R-:W-:Y:S01]  /*37e0*/  FFMA.FTZ R139, R36, R164, R75.reuse ;  /* 0x000000a4248b7223 */ /* 0x100fe2000001004b */
[----:B------:R-:W-:Y:S01]  /*37f0*/  FMUL.FTZ R95, R73, -1.4426950216293334961 ;  /* 0xbfb8aa3b495f7820 */ /* 0x000fe20000410000 */
[----:B------:R-:W-:Y:S01]  /*3800*/  FMUL.FTZ R157, R0, R157 ;  /* 0x0000009d009d7220 */ /* 0x000fe20000410000 */
[----:B-1----:R-:W-:Y:S01]  /*3810*/  FMUL.FTZ R35, R35, R156 ;  /* 0x0000009c23237220 */ /* 0x002fe20000410000 */
[----:B------:R1:W-:Y:S01]  /*3820*/  MUFU.EX2 R68, R138 ;  /* 0x0000008a00447308 */ /* 0x0003e20000000800 */
[----:B0-----:R-:W-:Y:S01]  /*3830*/  FADD.FTZ R151, R102, 1 ;  /* 0x3f80000066977421 */ /* 0x001fe20000010000 */
[----:B------:R-:W-:Y:S01]  /*3840*/  FMUL.FTZ R124, R133, -1.4426950216293334961 ;  /* 0xbfb8aa3b857c7820 */ /* 0x000fe20000410000 */
[C-C-:B------:R-:W-:Y:S01]  /*3850*/  FFMA.FTZ R71, R69.reuse, R157, R66.reuse ;  /* 0x0000009d45477223 */ /* 0x140fe20000010042 */
[--C-:B------:R-:W-:Y:S01]  /*3860*/  FFMA.FTZ R137, R69, R137, R66.reuse ;  /* 0x0000008945897223 */ /* 0x100fe20000010042 */
[----:B------:R-:W-:Y:S01]  /*3870*/  FMUL.FTZ R98, R115, -1.4426950216293334961 ;  /* 0xbfb8aa3b73627820 */ /* 0x000fe20000410000 */
[C---:B------:R-:W-:Y:S01]  /*3880*/  FMUL.FTZ R165, R0.reuse, R165 ;  /* 0x000000a500a57220 */ /* 0x040fe20000410000 */
[C---:B------:R-:W-:Y:S01]  /*3890*/  FMUL.FTZ R161, R0.reuse, R161 ;  /* 0x000000a100a17220 */ /* 0x040fe20000410000 */
[----:B------:R0:W-:Y:S01]  /*38a0*/  MUFU.RCP R158, R151 ;  /* 0x00000097009e7308 */ /* 0x0001e20000001000 */
[----:B-1----:R-:W-:Y:S01]  /*38b0*/  FMUL.FTZ R138, R0, R125 ;  /* 0x0000007d008a7220 */ /* 0x002fe20000410000 */
[----:B------:R-:W-:Y:S01]  /*38c0*/  FMUL.FTZ R96, R137, -1.4426950216293334961 ;  /* 0xbfb8aa3b89607820 */ /* 0x000fe20000410000 */
[C-C-:B------:R-:W-:Y:S01]  /*38d0*/  FFMA.FTZ R101, R69.reuse, R128, R66.reuse ;  /* 0x0000008045657223 */ /* 0x140fe20000010042 */
[--C-:B------:R-:W-:Y:S01]  /*38e0*/  FFMA.FTZ R132, R69, R132, R66.reuse ;  /* 0x0000008445847223 */ /* 0x100fe20000010042 */
[C-C-:B------:R-:W-:Y:S01]  /*38f0*/  FFMA.FTZ R125, R36.reuse, R138, R75.reuse ;  /* 0x0000008a247d7223 */ /* 0x140fe2000001004b */
[--C-:B------:R-:W-:Y:S01]  /*3900*/  FFMA.FTZ R138, R36, R152, R75.reuse ;  /* 0x00000098248a7223 */ /* 0x100fe2000001004b */
[----:B------:R-:W-:Y:S01]  /*3910*/  FMUL.FTZ R152, R80, -1.4426950216293334961 ;  /* 0xbfb8aa3b50987820 */ /* 0x000fe20000410000 */
[----:B------:R1:W-:Y:S01]  /*3920*/  MUFU.EX2 R94, R117 ;  /* 0x00000075005e7308 */ /* 0x0003e20000000800 */
[----:B0-----:R-:W-:Y:S01]  /*3930*/  FADD.FTZ R151, R107, 1 ;  /* 0x3f8000006b977421 */ /* 0x001fe20000010000 */
[C-C-:B------:R-:W-:Y:S01]  /*3940*/  FFMA.FTZ R128, R69.reuse, R165, R66.reuse ;  /* 0x000000a545807223 */ /* 0x140fe20000010042 */
[C-C-:B------:R-:W-:Y:S01]  /*3950*/  FFMA.FTZ R146, R69.reuse, R146, R66.reuse ;  /* 0x0000009245927223 */ /* 0x140fe20000010042 */
[----:B------:R-:W-:Y:S01]  /*3960*/  FFMA.FTZ R144, R69, R161, R66 ;  /* 0x000000a145907223 */ /* 0x000fe20000010042 */
[----:B------:R-:W-:Y:S01]  /*3970*/  FMUL.FTZ R105, R83, -1.4426950216293334961 ;  /* 0xbfb8aa3b53697820 */ /* 0x000fe20000410000 */
[----:B------:R-:W-:Y:S01]  /*3980*/  FMUL.FTZ R104, R123, -1.4426950216293334961 ;  /* 0xbfb8aa3b7b687820 */ /* 0x000fe20000410000 */
[----:B------:R-:W-:Y:S01]  /*3990*/  FMUL.FTZ R100, R135, -1.4426950216293334961 ;  /* 0xbfb8aa3b87647820 */ /* 0x000fe20000410000 */
[----:B------:R-:W0:Y:S01]  /*39a0*/  MUFU.EX2 R113, R113 ;  /* 0x0000007100717308 */ /* 0x000e220000000800 */
[C-C-:B-1----:R-:W-:Y:S01]  /*39b0*/  FFMA.FTZ R117, R36.reuse, R142, R75.reuse ;  /* 0x0000008e24757223 */ /* 0x142fe2000001004b */
[C-C-:B------:R-:W-:Y:S01]  /*39c0*/  FFMA.FTZ R142, R36.reuse, R160, R75.reuse ;  /* 0x000000a0248e7223 */ /* 0x140fe2000001004b */
[----:B------:R-:W-:Y:S01]  /*39d0*/  FFMA.FTZ R36, R36, R159, R75 ;  /* 0x0000009f24247223 */ /* 0x000fe2000001004b */
[----:B------:R-:W-:Y:S01]  /*39e0*/  FADD.FTZ R159, R148, -R34 ;  /* 0x80000022949f7221 */ /* 0x000fe20000010000 */
[--C-:B------:R-:W-:Y:S01]  /*39f0*/  FFMA.FTZ R148, R69, R163, R66.reuse ;  /* 0x000000a345947223 */ /* 0x100fe20000010042 */
[----:B------:R-:W-:Y:S01]  /*3a00*/  FMUL.FTZ R34, R101, -1.4426950216293334961 ;  /* 0xbfb8aa3b65227820 */ /* 0x000fe20000410000 */
[----:B------:R-:W-:Y:S01]  /*3a10*/  FMUL.FTZ R70, R132, -1.4426950216293334961 ;  /* 0xbfb8aa3b84467820 */ /* 0x000fe20000410000 */
[----:B------:R-:W1:Y:S01]  /*3a20*/  MUFU.RCP R151, R151 ;  /* 0x0000009700977308 */ /* 0x000e620000001000 */
[----:B------:R-:W-:Y:S01]  /*3a30*/  FMUL.FTZ R159, R0, R159 ;  /* 0x0000009f009f7220 */ /* 0x000fe20000410000 */
[----:B------:R-:W-:Y:S01]  /*3a40*/  FMUL.FTZ R0, R78, -1.4426950216293334961 ;  /* 0xbfb8aa3b4e007820 */ /* 0x000fe20000410000 */
[----:B------:R-:W-:Y:S01]  /*3a50*/  FADD.FTZ R92, R92, 1 ;  /* 0x3f8000005c5c7421 */ /* 0x000fe20000010000 */
[----:B------:R-:W-:Y:S01]  /*3a60*/  FMUL.FTZ R120, R114, -1.4426950216293334961 ;  /* 0xbfb8aa3b72787820 */ /* 0x000fe20000410000 */
[----:B------:R-:W-:Y:S01]  /*3a70*/  FFMA.FTZ R140, R69, R159, R66 ;  /* 0x0000009f458c7223 */ /* 0x000fe20000010042 */
[----:B------:R-:W-:Y:S01]  /*3a80*/  FMUL.FTZ R66, R129, -1.4426950216293334961 ;  /* 0xbfb8aa3b81427820 */ /* 0x000fe20000410000 */
[----:B--2---:R-:W-:Y:S01]  /*3a90*/  FMUL.FTZ R67, R86, R67 ;  /* 0x0000004356437220 */ /* 0x004fe20000410000 */
[----:B------:R2:W-:Y:S01]  /*3aa0*/  MUFU.EX2 R75, R152 ;  /* 0x00000098004b7308 */ /* 0x0005e20000000800 */
[----:B0-----:R-:W-:Y:S01]  /*3ab0*/  FADD.FTZ R113, R113, 1 ;  /* 0x3f80000071717421 */ /* 0x001fe20000010000 */
[----:B------:R-:W-:Y:S01]  /*3ac0*/  FMUL.FTZ R86, R125, -1.4426950216293334961 ;  /* 0xbfb8aa3b7d567820 */ /* 0x000fe20000410000 */
[----:B------:R-:W-:Y:S01]  /*3ad0*/  FMUL.FTZ R69, R111, -1.4426950216293334961 ;  /* 0xbfb8aa3b6f457820 */ /* 0x000fe20000410000 */
[----:B------:R-:W-:Y:S01]  /*3ae0*/  FMUL.FTZ R72, R110, -1.4426950216293334961 ;  /* 0xbfb8aa3b6e487820 */ /* 0x000fe20000410000 */
[----:B------:R-:W-:Y:S01]  /*3af0*/  FMUL.FTZ R107, R109, -1.4426950216293334961 ;  /* 0xbfb8aa3b6d6b7820 */ /* 0x000fe20000410000 */
[----:B------:R-:W-:-:S02]  /*3b00*/  F2FP.F16.F32.PACK_AB R150, R67, R150 ;  /* 0x000000964396723e */ /* 0x000fc400000000ff */
[----:B------:R-:W0:Y:S01]  /*3b10*/  MUFU.EX2 R108, R108 ;  /* 0x0000006c006c7308 */ /* 0x000e220000000800 */
[----:B--2---:R-:W-:Y:S01]  /*3b20*/  FADD.FTZ R152, R65, 1 ;  /* 0x3f80000041987421 */ /* 0x004fe20000010000 */
[----:B-1----:R-:W-:Y:S01]  /*3b30*/  FMUL.FTZ R118, R118, R151 ;  /* 0x0000009776767220 */ /* 0x002fe20000410000 */
[----:B------:R-:W-:Y:S01]  /*3b40*/  FADD.FTZ R151, R94, 1 ;  /* 0x3f8000005e977421 */ /* 0x000fe20000010000 */
[----:B------:R-:W-:Y:S01]  /*3b50*/  FMUL.FTZ R65, R77, -1.4426950216293334961 ;  /* 0xbfb8aa3b4d417820 */ /* 0x000fe20000410000 */
[----:B------:R-:W-:-:S03]  /*3b60*/  FMUL.FTZ R94, R134, -1.4426950216293334961 ;  /* 0xbfb8aa3b865e7820 */ /* 0x000fc60000410000 */
[----:B------:R1:W2:Y:S08]  /*3b70*/  MUFU.RCP R156, R97 ;  /* 0x00000061009c7308 */ /* 0x0002b00000001000 */
[----:B------:R-:W4:Y:S01]  /*3b80*/  MUFU.EX2 R103, R103 ;  /* 0x0000006700677308 */ /* 0x000f220000000800 */
[----:B0-----:R-:W-:Y:S01]  /*3b90*/  FADD.FTZ R108, R108, 1 ;  /* 0x3f8000006c6c7421 */ /* 0x001fe20000010000 */
[----:B-1----:R-:W-:-:S06]  /*3ba0*/  FMUL.FTZ R97, R117, -1.4426950216293334961 ;  /* 0xbfb8aa3b75617820 */ /* 0x002fcc0000410000 */
[----:B------:R-:W0:Y:S01]  /*3bb0*/  MUFU.EX2 R121, R121 ;  /* 0x0000007900797308 */ /* 0x000e220000000800 */
[----:B--2---:R-:W-:Y:S01]  /*3bc0*/  FMUL.FTZ R93, R93, R156 ;  /* 0x0000009c5d5d7220 */ /* 0x004fe20000410000 */
[----:B------:R-:W-:-:S06]  /*3bd0*/  FMUL.FTZ R156, R138, -1.4426950216293334961 ;  /* 0xbfb8aa3b8a9c7820 */ /* 0x000fcc0000410000 */
[----:B------:R-:W1:Y:S01]  /*3be0*/  MUFU.EX2 R95, R95 ;  /* 0x0000005f005f7308 */ /* 0x000e620000000800 */
[----:B----4-:R-:W-:Y:S01]  /*3bf0*/  FADD.FTZ R153, R103, 1 ;  /* 0x3f80000067997421 */ /* 0x010fe20000010000 */
[----:B------:R-:W-:-:S06]  /*3c00*/  FMUL.FTZ R103, R76, -1.4426950216293334961 ;  /* 0xbfb8aa3b4c677820 */ /* 0x000fcc0000410000 */
[----:B------:R-:W2:Y:S01]  /*3c10*/  MUFU.RCP R157, R152 ;  /* 0x00000098009d7308 */ /* 0x000ea20000001000 */
[----:B0-----:R-:W-:-:S07]  /*3c20*/  FADD.FTZ R121, R121, 1 ;  /* 0x3f80000079797421 */ /* 0x001fce0000010000 */
[----:B------:R-:W0:Y:S01]  /*3c30*/  MUFU.EX2 R124, R124 ;  /* 0x0000007c007c7308 */ /* 0x000e220000000800 */
[----:B-1----:R-:W-:-:S07]  /*3c40*/  FADD.FTZ R95, R95, 1 ;  /* 0x3f8000005f5f7421 */ /* 0x002fce0000010000 */
[----:B------:R-:W1:Y:S01]  /*3c50*/  MUFU.EX2 R98, R98 ;  /* 0x0000006200627308 */ /* 0x000e620000000800 */
[----:B--2---:R-:W-:-:S07]  /*3c60*/  FMUL.FTZ R84, R84, R157 ;  /* 0x0000009d54547220 */ /* 0x004fce0000410000 */
[----:B------:R-:W2:Y:S01]  /*3c70*/  MUFU.RCP R113, R113 ;  /* 0x0000007100717308 */ /* 0x000ea20000001000 */
[----:B0-----:R-:W-:-:S07]  /*3c80*/  FADD.FTZ R124, R124, 1 ;  /* 0x3f8000007c7c7421 */ /* 0x001fce0000010000 */
[----:B------:R-:W0:Y:S01]  /*3c90*/  MUFU.RCP R151, R151 ;  /* 0x0000009700977308 */ /* 0x000e220000001000 */
[----:B-1----:R-:W-:-:S07]  /*3ca0*/  FADD.FTZ R98, R98, 1 ;  /* 0x3f80000062627421 */ /* 0x002fce0000010000 */
[----:B------:R-:W1:Y:S01]  /*3cb0*/  MUFU.EX2 R96, R96 ;  /* 0x0000006000607308 */ /* 0x000e620000000800 */
[----:B--2---:R-:W-:-:S07]  /*3cc0*/  FMUL.FTZ R112, R112, R113 ;  /* 0x0000007170707220 */ /* 0x004fce0000410000 */
[----:B------:R-:W-:Y:S01]  /*3cd0*/  MUFU.RCP R157, R108 ;  /* 0x0000006c009d7308 */ /* 0x000fe20000001000 */
[----:B0-----:R-:W-:Y:S01]  /*3ce0*/  FMUL.FTZ R113, R116, R151 ;  /* 0x0000009774717220 */ /* 0x001fe20000410000 */
[----:B------:R-:W-:-:S04]  /*3cf0*/  FMUL.FTZ R116, R145, -1.4426950216293334961 ;  /* 0xbfb8aa3b91747820 */ /* 0x000fc80000410000 */
[----:B------:R-:W-:Y:S02]  /*3d00*/  F2FP.F16.F32.PACK_AB R112, R113, R112 ;  /* 0x000000707170723e */ /* 0x000fe400000000ff */
[----:B------:R-:W-:Y:S01]  /*3d10*/  MUFU.EX2 R108, R156 ;  /* 0x0000009c006c7308 */ /* 0x000fe20000000800 */
[----:B-1----:R-:W-:-:S07]  /*3d20*/  FADD.FTZ R151, R96, 1 ;  /* 0x3f80000060977421 */ /* 0x002fce0000010000 */
[----:B------:R-:W0:Y:S08]  /*3d30*/  MUFU.RCP R153, R153 ;  /* 0x0000009900997308 */ /* 0x000e300000001000 */
[----:B------:R1:W2:Y:S08]  /*3d40*/  MUFU.RCP R156, R121 ;  /* 0x00000079009c7308 */ /* 0x0002b00000001000 */
[----:B------:R4:W3:Y:S01]  /*3d50*/  MUFU.RCP R152, R95 ;  /* 0x0000005f00987308 */ /* 0x0008e20000001000 */
[----:B0-----:R-:W-:Y:S01]  /*3d60*/  FMUL.FTZ R82, R82, R153 ;  /* 0x0000009952527220 */ /* 0x001fe20000410000 */
[----:B------:R-:W-:Y:S01]  /*3d70*/  FADD.FTZ R153, R75, 1 ;  /* 0x3f8000004b997421 */ /* 0x000fe20000010000 */
[----:B-1----:R-:W-:Y:S01]  /*3d80*/  FMUL.FTZ R121, R147, -1.4426950216293334961 ;  /* 0xbfb8aa3b93797820 */ /* 0x002fe20000410000 */
[----:B------:R-:W-:-:S04]  /*3d90*/  FMUL.FTZ R75, R91, -1.4426950216293334961 ;  /* 0xbfb8aa3b5b4b7820 */ /* 0x000fc80000410000 */
[----:B------:R-:W0:Y:S01]  /*3da0*/  MUFU.RCP R124, R124 ;  /* 0x0000007c007c7308 */ /* 0x000e220000001000 */
[----:B--2---:R-:W-:Y:S01]  /*3db0*/  FMUL.FTZ R81, R81, R156 ;  /* 0x0000009c51517220 */ /* 0x004fe20000410000 */
[----:B----4-:R-:W-:-:S06]  /*3dc0*/  FMUL.FTZ R95, R106, -1.4426950216293334961 ;  /* 0xbfb8aa3b6a5f7820 */ /* 0x010fcc0000410000 */
[----:B------:R-:W1:Y:S01]  /*3dd0*/  MUFU.EX2 R66, R66 ;  /* 0x0000004200427308 */ /* 0x000e620000000800 */
[----:B---3--:R-:W-:Y:S01]  /*3de0*/  FMUL.FTZ R102, R73, R152 ;  /* 0x0000009849667220 */ /* 0x008fe20000410000 */
[----:B------:R-:W-:Y:S01]  /*3df0*/  FMUL.FTZ R73, R74, -1.4426950216293334961 ;  /* 0xbfb8aa3b4a497820 */ /* 0x000fe20000410000 */
[----:B------:R-:W-:Y:S01]  /*3e00*/  FMUL.FTZ R152, R99, R158 ;  /* 0x0000009e63987220 */ /* 0x000fe20000410000 */
[----:B------:R-:W-:Y:S02]  /*3e10*/  FMUL.FTZ R99, R71, -1.4426950216293334961 ;  /* 0xbfb8aa3b47637820 */ /* 0x000fe40000410000 */
[----:B------:R-:W-:Y:S02]  /*3e20*/  F2FP.F16.F32.PACK_AB R35, R102, R35 ;  /* 0x000000236623723e */ /* 0x000fe400000000ff */
[----:B------:R-:W2:Y:S01]  /*3e30*/  MUFU.EX2 R105, R105 ;  /* 0x0000006900697308 */ /* 0x000ea20000000800 */
[----:B0-----:R-:W-:Y:S01]  /*3e40*/  FMUL.FTZ R133, R133, R124 ;  /* 0x0000007c85857220 */ /* 0x001fe20000410000 */
[----:B------:R-:W-:-:S06]  /*3e50*/  F2FP.F16.F32.PACK_AB R93, R152, R93 ;  /* 0x0000005d985d723e */ /* 0x000fcc00000000ff */
[----:B------:R-:W-:Y:S01]  /*3e60*/  MUFU.EX2 R104, R104 ;  /* 0x0000006800687308 */ /* 0x000fe20000000800 */
[----:B-1----:R-:W-:Y:S01]  /*3e70*/  FADD.FTZ R124, R66, 1 ;  /* 0x3f800000427c7421 */ /* 0x002fe20000010000 */
[----:B------:R-:W-:-:S06]  /*3e80*/  FMUL.FTZ R66, R127, -1.4426950216293334961 ;  /* 0xbfb8aa3b7f427820 */ /* 0x000fcc0000410000 */
[----:B------:R-:W0:Y:S01]  /*3e90*/  MUFU.EX2 R34, R34 ;  /* 0x0000002200227308 */ /* 0x000e220000000800 */
[----:B--2---:R-:W-:-:S07]  /*3ea0*/  FADD.FTZ R105, R105, 1 ;  /* 0x3f80000069697421 */ /* 0x004fce0000010000 */
[----:B------:R-:W1:Y:S08]  /*3eb0*/  MUFU.RCP R98, R98 ;  /* 0x0000006200627308 */ /* 0x000e700000001000 */
[----:B------:R0:W2:Y:S08]  /*3ec0*/  MUFU.RCP R156, R151 ;  /* 0x00000097009c7308 */ /* 0x0000b00000001000 */
[----:B------:R-:W-:Y:S01]  /*3ed0*/  MUFU.EX2 R65, R65 ;  /* 0x0000004100417308 */ /* 0x000fe20000000800 */
[----:B0-----:R-:W-:Y:S01]  /*3ee0*/  FADD.FTZ R151, R34, 1 ;  /* 0x3f80000022977421 */ /* 0x001fe20000010000 */
[----:B-1----:R-:W-:Y:S01]  /*3ef0*/  FMUL.FTZ R96, R115, R98 ;  /* 0x0000006273607220 */ /* 0x002fe20000410000 */
[----:B------:R-:W-:Y:S01]  /*3f00*/  FMUL.FTZ R115, R143, -1.4426950216293334961 ;  /* 0xbfb8aa3b8f737820 */ /* 0x000fe20000410000 */
[----:B------:R-:W-:-:S03]  /*3f10*/  FMUL.FTZ R34, R90, -1.4426950216293334961 ;  /* 0xbfb8aa3b5a227820 */ /* 0x000fc60000410000 */
[----:B------:R-:W-:Y:S01]  /*3f20*/  F2FP.F16.F32.PACK_AB R81, R96, R81 ;  /* 0x000000516051723e */ /* 0x000fe200000000ff */
[----:B------:R-:W0:Y:S01]  /*3f30*/  MUFU.RCP R153, R153 ;  /* 0x0000009900997308 */ /* 0x000e220000001000 */
[----:B--2---:R-:W-:-:S07]  /*3f40*/  FMUL.FTZ R98, R137, R156 ;  /* 0x0000009c89627220 */ /* 0x004fce0000410000 */
[----:B------:R-:W1:Y:S08]  /*3f50*/  MUFU.EX2 R0, R0 ;  /* 0x0000000000007308 */ /* 0x000e700000000800 */
[----:B------:R-:W-:Y:S01]  /*3f60*/  MUFU.EX2 R73, R73 ;  /* 0x0000004900497308 */ /* 0x000fe20000000800 */
[----:B0-----:R-:W-:-:S07]  /*3f70*/  FMUL.FTZ R80, R80, R153 ;  /* 0x0000009950507220 */ /* 0x001fce0000410000 */
[----:B------:R0:W2:Y:S01]  /*3f80*/  MUFU.RCP R160, R105 ;  /* 0x0000006900a07308 */ /* 0x0000a20000001000 */
[----:B-1----:R-:W-:-:S07]  /*3f90*/  FADD.FTZ R153, R0, 1 ;  /* 0x3f80000000997421 */ /* 0x002fce0000010000 */
[----:B------:R-:W1:Y:S01]  /*3fa0*/  MUFU.EX2 R66, R66 ;  /* 0x0000004200427308 */ /* 0x000e620000000800 */
[----:B0-----:R-:W-:-:S07]  /*3fb0*/  FADD.FTZ R105, R104, 1 ;  /* 0x3f80000068697421 */ /* 0x001fce0000010000 */
[----:B------:R0:W3:Y:S01]  /*3fc0*/  MUFU.RCP R104, R105 ;  /* 0x0000006900687308 */ /* 0x0000e20000001000 */
[----:B--2---:R-:W-:-:S07]  /*3fd0*/  FMUL.FTZ R83, R83, R160 ;  /* 0x000000a053537220 */ /* 0x004fce0000410000 */
[----:B------:R2:W4:Y:S01]  /*3fe0*/  MUFU.RCP R156, R151 ;  /* 0x00000097009c7308 */ /* 0x0005220000001000 */
[----:B-1----:R-:W-:Y:S01]  /*3ff0*/  FADD.FTZ R66, R66, 1 ;  /* 0x3f80000042427421 */ /* 0x002fe20000010000 */
[----:B0-----:R-:W-:Y:S01]  /*4000*/  FMUL.FTZ R105, R122, R157 ;  /* 0x0000009d7a697220 */ /* 0x001fe20000410000 */
[----:B------:R-:W-:-:S04]  /*4010*/  FMUL.FTZ R122, R148, -1.4426950216293334961 ;  /* 0xbfb8aa3b947a7820 */ /* 0x000fc80000410000 */
[----:B------:R-:W-:Y:S01]  /*4020*/  F2FP.F16.F32.PACK_AB R105, R105, R118 ;  /* 0x000000766969723e */ /* 0x000fe200000000ff */
[----:B------:R-:W-:Y:S01]  /*4030*/  MUFU.EX2 R100, R100 ;  /* 0x0000006400647308 */ /* 0x000fe20000000800 */
[----:B--2---:R-:W-:Y:S01]  /*4040*/  FADD.FTZ R151, R65, 1 ;  /* 0x3f80000041977421 */ /* 0x004fe20000010000 */
[----:B---3--:R-:W-:Y:S01]  /*4050*/  FMUL.FTZ R104, R123, R104 ;  /* 0x000000687b687220 */ /* 0x008fe20000410000 */
[----:B------:R-:W-:Y:S01]  /*4060*/  FADD.FTZ R123, R68, 1 ;  /* 0x3f800000447b7421 */ /* 0x000fe20000010000 */
[----:B------:R-:W-:-:S03]  /*4070*/  FMUL.FTZ R65, R89, -1.4426950216293334961 ;  /* 0xbfb8aa3b59417820 */ /* 0x000fc60000410000 */
[----:B------:R-:W-:Y:S01]  /*4080*/  F2FP.F16.F32.PACK_AB R83, R104, R83 ;  /* 0x000000536853723e */ /* 0x000fe200000000ff */
[----:B------:R0:W1:Y:S01]  /*4090*/  MUFU.RCP R158, R151 ;  /* 0x00000097009e7308 */ /* 0x0000620000001000 */
[----:B----4-:R-:W-:Y:S01]  /*40a0*/  FMUL.FTZ R0, R101, R156 ;  /* 0x0000009c65007220 */ /* 0x010fe20000410000 */
[----:B------:R-:W-:-:S04]  /*40b0*/  FMUL.FTZ R101, R142, -1.4426950216293334961 ;  /* 0xbfb8aa3b8e657820 */ /* 0x000fc80000410000 */
[----:B------:R-:W-:Y:S02]  /*40c0*/  F2FP.F16.F32.PACK_AB R0, R0, R133 ;  /* 0x000000850000723e */ /* 0x000fe400000000ff */
[----:B------:R-:W2:Y:S01]  /*40d0*/  MUFU.EX2 R70, R70 ;  /* 0x0000004600467308 */ /* 0x000ea20000000800 */
[----:B0-----:R-:W-:Y:S01]  /*40e0*/  FADD.FTZ R151, R73, 1 ;  /* 0x3f80000049977421 */ /* 0x001fe20000010000 */
[----:B------:R-:W-:-:S06]  /*40f0*/  FMUL.FTZ R73, R126, -1.4426950216293334961 ;  /* 0xbfb8aa3b7e497820 */ /* 0x000fcc0000410000 */
[----:B------:R-:W0:Y:S01]  /*4100*/  MUFU.RCP R92, R92 ;  /* 0x0000005c005c7308 */ /* 0x000e220000001000 */
[----:B-1----:R-:W-:-:S07]  /*4110*/  FMUL.FTZ R77, R77, R158 ;  /* 0x0000009e4d4d7220 */ /* 0x002fce0000410000 */
[----:B------:R-:W1:Y:S01]  /*4120*/  MUFU.RCP R153, R153 ;  /* 0x0000009900997308 */ /* 0x000e620000001000 */
[----:B--2---:R-:W-:-:S07]  /*4130*/  FADD.FTZ R70, R70, 1 ;  /* 0x3f80000046467421 */ /* 0x004fce0000010000 */
[----:B------:R-:W2:Y:S01]  /*4140*/  MUFU.EX2 R120, R120 ;  /* 0x0000007800787308 */ /* 0x000ea20000000800 */
[----:B0-----:R-:W-:Y:S01]  /*4150*/  FMUL.FTZ R85, R85, R92 ;  /* 0x0000005c55557220 */ /* 0x001fe20000410000 */
[----:B------:R-:W-:-:S04]  /*4160*/  FMUL.FTZ R92, R128, -1.4426950216293334961 ;  /* 0xbfb8aa3b805c7820 */ /* 0x000fc80000410000 */
[----:B------:R-:W-:Y:S02]  /*4170*/  F2FP.F16.F32.PACK_AB R84, R85, R84 ;  /* 0x000000545554723e */ /* 0x000fe400000000ff */
[----:B------:R-:W0:Y:S01]  /*4180*/  MUFU.EX2 R73, R73 ;  /* 0x0000004900497308 */ /* 0x000e220000000800 */
[----:B-1----:R-:W-:-:S07]  /*4190*/  FMUL.FTZ R78, R78, R153 ;  /* 0x000000994e4e7220 */ /* 0x002fce0000410000 */
[----:B------:R-:W1:Y:S01]  /*41a0*/  MUFU.RCP R66, R66 ;  /* 0x0000004200427308 */ /* 0x000e620000001000 */
[----:B--2---:R-:W-:-:S07]  /*41b0*/  FADD.FTZ R120, R120, 1 ;  /* 0x3f80000078787421 */ /* 0x004fce0000010000 */
[----:B------:R2:W3:Y:S01]  /*41c0*/  MUFU.RCP R68, R123 ;  /* 0x0000007b00447308 */ /* 0x0004e20000001000 */
[----:B0-----:R-:W-:-:S07]  /*41d0*/  FADD.FTZ R73, R73, 1 ;  /* 0x3f80000049497421 */ /* 0x001fce0000010000 */
[----:B------:R-:W0:Y:S01]  /*41e0*/  MUFU.EX2 R86, R86 ;  /* 0x0000005600567308 */ /* 0x000e220000000800 */
[----:B--2---:R-:W-:Y:S01]  /*41f0*/  FADD.FTZ R123, R100, 1 ;  /* 0x3f800000647b7421 */ /* 0x004fe20000010000 */
[----:B-1----:R-:W-:Y:S01]  /*4200*/  FMUL.FTZ R127, R127, R66 ;  /* 0x000000427f7f7220 */ /* 0x002fe20000410000 */
[----:B------:R-:W-:Y:S02]  /*4210*/  IADD3 R66, P1, R33, UR6, RZ ;  /* 0x0000000621427c10 */ /* 0x000fe4000ff3e0ff */
[----:B------:R-:W-:Y:S02]  /*4220*/  PRMT R33, R150, 0x7632, R33 ;  /* 0x0000763296217816 */ /* 0x000fe40000000021 */
[----:B------:R-:W-:Y:S01]  /*4230*/  IADD3.X R67, R32, UR7, RZ, P1, !PT ;  /* 0x0000000720437c10 */ /* 0x000fe20008ffe4ff */
[----:B------:R1:W2:Y:S01]  /*4240*/  MUFU.RCP R100, R123 ;  /* 0x0000007b00647308 */ /* 0x0002a20000001000 */
[----:B---3--:R-:W-:Y:S01]  /*4250*/  FMUL.FTZ R119, R119, R68 ;  /* 0x0000004477777220 */ /* 0x008fe20000410000 */
[----:B------:R-:W-:Y:S01]  /*4260*/  FMUL.FTZ R68, R79, -1.4426950216293334961 ;  /* 0xbfb8aa3b4f447820 */ /* 0x000fe20000410000 */
[----:B------:R-:W-:Y:S01]  /*4270*/  IADD3 R32, P1, R31, UR6, RZ ;  /* 0x000000061f207c10 */ /* 0x000fe2000ff3e0ff */
[----:B------:R3:W-:Y:S01]  /*4280*/  STG.E.U16 desc[UR10][R66.64+0x2], R33 ;  /* 0x0000022142007986 */ /* 0x0007e2000c10150a */
[----:B------:R-:W-:-:S02]  /*4290*/  PRMT R31, R84, 0x7632, R31 ;  /* 0x00007632541f7816 */ /* 0x000fc4000000001f */
[----:B------:R-:W-:Y:S01]  /*42a0*/  F2FP.F16.F32.PACK_AB R82, R119, R82 ;  /* 0x000000527752723e */ /* 0x000fe200000000ff */
[----:B------:R-:W4:Y:S01]  /*42b0*/  MUFU.EX2 R69, R69 ;  /* 0x0000004500457308 */ /* 0x000f220000000800 */
[----:B0-----:R-:W-:Y:S01]  /*42c0*/  FADD.FTZ R86, R86, 1 ;  /* 0x3f80000056567421 */ /* 0x001fe20000010000 */
[----:B-1----:R-:W-:Y:S01]  /*42d0*/  FMUL.FTZ R123, R146, -1.4426950216293334961 ;  /* 0xbfb8aa3b927b7820 */ /* 0x002fe20000410000 */
[----:B------:R0:W-:Y:S04]  /*42e0*/  STG.E.U16 desc[UR10][R66.64+0x6], R31 ;  /* 0x0000061f42007986 */ /* 0x0001e8000c10150a */
[----:B------:R-:W-:Y:S01]  /*42f0*/  STG.E.U16 desc[UR10][R66.64], R150 ;  /* 0x0000009642007986 */ /* 0x000fe2000c10150a */
[----:B------:R-:W1:Y:S01]  /*4300*/  MUFU.RCP R124, R124 ;  /* 0x0000007c007c7308 */ /* 0x000e620000001000 */
[----:B--2---:R-:W-:Y:S01]  /*4310*/  FMUL.FTZ R135, R135, R100 ;  /* 0x0000006487877220 */ /* 0x004fe20000410000 */
[----:B------:R-:W-:Y:S01]  /*4320*/  FMUL.FTZ R100, R131, -1.4426950216293334961 ;  /* 0xbfb8aa3b83647820 */ /* 0x000fe20000410000 */
[----:B---3--:R-:W-:Y:S01]  /*4330*/  IADD3.X R33, R30, UR7, RZ, P1, !PT ;  /* 0x000000071e217c10 */ /* 0x008fe20008ffe4ff */
[----:B------:R2:W-:Y:S01]  /*4340*/  STG.E.U16 desc[UR10][R66.64+0x4], R84 ;  /* 0x0000045442007986 */ /* 0x0005e2000c10150a */
[----:B------:R-:W-:-:S02]  /*4350*/  IADD3 R30, P1, R29, UR6, RZ ;  /* 0x000000061d1e7c10 */ /* 0x000fc4000ff3e0ff */
[----:B------:R-:W-:Y:S01]  /*4360*/  PRMT R29, R93, 0x7632, R29 ;  /* 0x000076325d1d7816 */ /* 0x000fe2000000001d */
[----:B------:R-:W3:Y:S01]  /*4370*/  MUFU.EX2 R72, R72 ;  /* 0x0000004800487308 */ /* 0x000ee20000000800 */
[----:B----4-:R-:W-:Y:S01]  /*4380*/  FADD.FTZ R69, R69, 1 ;  /* 0x3f80000045457421 */ /* 0x010fe20000010000 */
[----:B0-----:R-:W-:Y:S01]  /*4390*/  IADD3.X R31, R28, UR7, RZ, P1, !PT ;  /* 0x000000071c1f7c10 */ /* 0x001fe20008ffe4ff */
[----:B------:R-:W-:Y:S01]  /*43a0*/  STG.E.U16 desc[UR10][R32.64], R35 ;  /* 0x0000002320007986 */ /* 0x000fe2000c10150a */
[----:B------:R-:W-:Y:S02]  /*43b0*/  IADD3 R28, P1, R27, UR6, RZ ;  /* 0x000000061b1c7c10 */ /* 0x000fe4000ff3e0ff */
[----:B------:R-:W-:Y:S01]  /*43c0*/  PRMT R27, R105, 0x7632, R27 ;  /* 0x00007632691b7816 */ /* 0x000fe2000000001b */
[----:B------:R0:W-:Y:S01]  /*43d0*/  STG.E.U16 desc[UR10][R32.64+0x6], R29 ;  /* 0x0000061d20007986 */ /* 0x0001e2000c10150a */
[----:B------:R4:W0:Y:S01]  /*43e0*/  MUFU.RCP R153, R70 ;  /* 0x0000004600997308 */ /* 0x0008220000001000 */
[----:B-1----:R-:W-:Y:S01]  /*43f0*/  FMUL.FTZ R129, R129, R124 ;  /* 0x0000007c81817220 */ /* 0x002fe20000410000 */
[----:B--2---:R-:W-:Y:S01]  /*4400*/  PRMT R67, R83, 0x7632, R67 ;  /* 0x0000763253437816 */ /* 0x004fe20000000043 */
[----:B------:R-:W-:Y:S01]  /*4410*/  STG.E.U16 desc[UR10][R32.64+0x4], R93 ;  /* 0x0000045d20007986 */ /* 0x000fe2000c10150a */
[----:B------:R-:W-:-:S04]  /*4420*/  F2FP.F16.F32.PACK_AB R98, R98, R135 ;  /* 0x000000876262723e */ /* 0x000fc800000000ff */
[----:B------:R-:W1:Y:S01]  /*4430*/  MUFU.EX2 R92, R92 ;  /* 0x0000005c005c7308 */ /* 0x000e620000000800 */
[----:B---3--:R-:W-:Y:S01]  /*4440*/  FADD.FTZ R124, R72, 1 ;  /* 0x3f800000487c7421 */ /* 0x008fe20000010000 */
[----:B----4-:R-:W-:Y:S01]  /*4450*/  FMUL.FTZ R70, R140, -1.4426950216293334961 ;  /* 0xbfb8aa3b8c467820 */ /* 0x010fe20000410000 */
[----:B0-----:R-:W-:Y:S01]  /*4460*/  IADD3.X R29, R26, UR7, RZ, P1, !PT ;  /* 0x000000071a1d7c10 */ /* 0x001fe20008ffe4ff */
[----:B------:R-:W-:Y:S01]  /*4470*/  FMUL.FTZ R72, R88, -1.4426950216293334961 ;  /* 0xbfb8aa3b58487820 */ /* 0x000fe20000410000 */
[----:B------:R-:W-:Y:S02]  /*4480*/  IADD3 R26, P1, R25, UR6, RZ ;  /* 0x00000006191a7c10 */ /* 0x000fe4000ff3e0ff */
[----:B------:R-:W-:Y:S01]  /*4490*/  PRMT R25, R112, 0x7632, R25 ;  /* 0x0000763270197816 */ /* 0x000fe20000000019 */
[----:B------:R0:W2:Y:S01]  /*44a0*/  MUFU.RCP R137, R120 ;  /* 0x0000007800897308 */ /* 0x0000a20000001000 */
[----:B------:R-:W-:-:S05]  /*44b0*/  FMUL.FTZ R132, R132, R153 ;  /* 0x0000009984847220 */ /* 0x000fca0000410000 */
[----:B------:R-:W-:Y:S02]  /*44c0*/  F2FP.F16.F32.PACK_AB R129, R132, R129 ;  /* 0x000000818481723e */ /* 0x000fe400000000ff */
[----:B------:R-:W3:Y:S01]  /*44d0*/  MUFU.RCP R73, R73 ;  /* 0x0000004900497308 */ /* 0x000ee20000001000 */
[----:B-1----:R-:W-:Y:S01]  /*44e0*/  FADD.FTZ R92, R92, 1 ;  /* 0x3f8000005c5c7421 */ /* 0x002fe20000010000 */
[----:B0-----:R-:W-:-:S06]  /*44f0*/  FMUL.FTZ R120, R144, -1.4426950216293334961 ;  /* 0xbfb8aa3b90787820 */ /* 0x001fcc0000410000 */
[----:B------:R-:W0:Y:S01]  /*4500*/  MUFU.EX2 R95, R95 ;  /* 0x0000005f005f7308 */ /* 0x000e220000000800 */
[----:B--2---:R-:W-:Y:S01]  /*4510*/  FMUL.FTZ R137, R114, R137 ;  /* 0x0000008972897220 */ /* 0x004fe20000410000 */
[----:B------:R-:W-:-:S04]  /*4520*/  FMUL.FTZ R114, R130, -1.4426950216293334961 ;  /* 0xbfb8aa3b82727820 */ /* 0x000fc80000410000 */
[----:B------:R-:W-:Y:S02]  /*4530*/  F2FP.F16.F32.PACK_AB R80, R137, R80 ;  /* 0x000000508950723e */ /* 0x000fe400000000ff */
[----:B------:R-:W1:Y:S01]  /*4540*/  MUFU.EX2 R97, R97 ;  /* 0x0000006100617308 */ /* 0x000e620000000800 */
[----:B---3--:R-:W-:Y:S01]  /*4550*/  FMUL.FTZ R126, R126, R73 ;  /* 0x000000497e7e7220 */ /* 0x008fe20000410000 */
[----:B------:R-:W-:-:S05]  /*4560*/  PRMT R73, R35, 0x7632, R73 ;  /* 0x0000763223497816 */ /* 0x000fca0000000049 */
[----:B------:R2:W-:Y:S01]  /*4570*/  STG.E.U16 desc[UR10][R32.64+0x2], R73 ;  /* 0x0000024920007986 */ /* 0x0005e2000c10150a */
[----:B------:R-:W3:Y:S01]  /*4580*/  MUFU.EX2 R99, R99 ;  /* 0x0000006300637308 */ /* 0x000ee20000000800 */
[----:B0-----:R-:W-:Y:S02]  /*4590*/  FADD.FTZ R95, R95, 1 ;  /* 0x3f8000005f5f7421 */ /* 0x001fe40000010000 */
[----:B------:R0:W-:Y:S04]  /*45a0*/  STG.E.U16 desc[UR10][R30.64+0x6], R27 ;  /* 0x0000061b1e007986 */ /* 0x0001e8000c10150a */
[----:B------:R-:W-:Y:S01]  /*45b0*/  STG.E.U16 desc[UR10][R30.64], R83 ;  /* 0x000000531e007986 */ /* 0x000fe2000c10150a */
[----:B------:R-:W4:Y:S01]  /*45c0*/  MUFU.EX2 R103, R103 ;  /* 0x0000006700677308 */ /* 0x000f220000000800 */
[----:B-1----:R-:W-:-:S02]  /*45d0*/  FADD.FTZ R158, R97, 1 ;  /* 0x3f800000619e7421 */ /* 0x002fc40000010000 */
[----:B------:R-:W-:Y:S01]  /*45e0*/  STG.E.U16 desc[UR10][R30.64+0x2], R67 ;  /* 0x000002431e007986 */ /* 0x000fe2000c10150a */
[----:B--2---:R-:W-:Y:S02]  /*45f0*/  PRMT R33, R82, 0x7632, R33 ;  /* 0x0000763252217816 */ /* 0x004fe40000000021 */
[----:B0-----:R-:W-:Y:S02]  /*4600*/  IADD3.X R27, R24, UR7, RZ, P1, !PT ;  /* 0x00000007181b7c10 */ /* 0x001fe40008ffe4ff */
[----:B------:R-:W0:Y:S01]  /*4610*/  MUFU.EX2 R107, R107 ;  /* 0x0000006b006b7308 */ /* 0x000e220000000800 */
[----:B---3--:R-:W-:Y:S01]  /*4620*/  FADD.FTZ R160, R99, 1 ;  /* 0x3f80000063a07421 */ /* 0x008fe20000010000 */
[----:B------:R-:W-:Y:S01]  /*4630*/  FADD.FTZ R99, R108, 1 ;  /* 0x3f8000006c637421 */ /* 0x000fe20000010000 */
[----:B------:R-:W-:Y:S01]  /*4640*/  IADD3 R24, P1, R23, UR6, RZ ;  /* 0x0000000617187c10 */ /* 0x000fe2000ff3e0ff */
[----:B------:R1:W-:Y:S01]  /*4650*/  STG.E.U16 desc[UR10][R30.64+0x4], R105 ;  /* 0x000004691e007986 */ /* 0x0003e2000c10150a */
[----:B------:R-:W-:-:S03]  /*4660*/  PRMT R23, R98, 0x7632, R23 ;  /* 0x0000763262177816 */ /* 0x000fc60000000017 */
[----:B------:R-:W2:Y:S01]  /*4670*/  MUFU.EX2 R122, R122 ;  /* 0x0000007a007a7308 */ /* 0x000ea20000000800 */
[----:B----4-:R-:W-:Y:S01]  /*4680*/  FADD.FTZ R97, R103, 1 ;  /* 0x3f80000067617421 */ /* 0x010fe20000010000 */
[----:B------:R3:W-:Y:S04]  /*4690*/  STG.E.U16 desc[UR10][R28.64+0x6], R25 ;  /* 0x000006191c007986 */ /* 0x0007e8000c10150a */
[----:B------:R-:W-:Y:S02]  /*46a0*/  STG.E.U16 desc[UR10][R28.64], R82 ;  /* 0x000000521c007986 */ /* 0x000fe4000c10150a */
[----:B------:R-:W4:Y:S01]  /*46b0*/  MUFU.EX2 R94, R94 ;  /* 0x0000005e005e7308 */ /* 0x000f220000000800 */
[----:B0-----:R-:W-:Y:S01]  /*46c0*/  FADD.FTZ R162, R107, 1 ;  /* 0x3f8000006ba27421 */ /* 0x001fe20000010000 */
[----:B-1----:R-:W-:Y:S01]  /*46d0*/  PRMT R31, R81, 0x7632, R31 ;  /* 0x00007632511f7816 */ /* 0x002fe2000000001f */
[----:B------:R-:W-:Y:S01]  /*46e0*/  STG.E.U16 desc[UR10][R28.64+0x2], R33 ;  /* 0x000002211c007986 */ /* 0x000fe2000c10150a */
[----:B---3--:R-:W-:-:S03]  /*46f0*/  IADD3.X R25, R22, UR7, RZ, P1, !PT ;  /* 0x0000000716197c10 */ /* 0x008fc60008ffe4ff */
[----:B------:R0:W-:Y:S01]  /*4700*/  STG.E.U16 desc[UR10][R28.64+0x4], R112 ;  /* 0x000004701c007986 */ /* 0x0001e2000c10150a */
[----:B------:R1:W3:Y:S01]  /*4710*/  MUFU.RCP R156, R69 ;  /* 0x00000045009c7308 */ /* 0x0002e20000001000 */
[----:B--2---:R-:W-:Y:S01]  /*4720*/  FADD.FTZ R103, R122, 1 ;  /* 0x3f8000007a677421 */ /* 0x004fe20000010000 */
[----:B------:R-:W-:Y:S01]  /*4730*/  IADD3 R22, P1, R21, UR6, RZ ;  /* 0x0000000615167c10 */ /* 0x000fe2000ff3e0ff */
[----:B------:R2:W-:Y:S01]  /*4740*/  STG.E.U16 desc[UR10][R26.64+0x6], R23 ;  /* 0x000006171a007986 */ /* 0x0005e2000c10150a */
[----:B------:R-:W-:-:S03]  /*4750*/  PRMT R21, R0, 0x7632, R21 ;  /* 0x0000763200157816 */ /* 0x000fc60000000015 */
[----:B------:R-:W-:Y:S01]  /*4760*/  STG.E.U16 desc[UR10][R26.64], R81 ;  /* 0x000000511a007986 */ /* 0x000fe2000c10150a */
[----:B------:R-:W3:Y:S01]  /*4770*/  MUFU.RCP R86, R86 ;  /* 0x0000005600567308 */ /* 0x000ee20000001000 */
[----:B-1----:R-:W-:Y:S01]  /*4780*/  FMUL.FTZ R69, R141, -1.4426950216293334961 ;  /* 0xbfb8aa3b8d457820 */ /* 0x002fe20000410000 */
[----:B----4-:R-:W-:Y:S01]  /*4790*/  FADD.FTZ R107, R94, 1 ;  /* 0x3f8000005e6b7421 */ /* 0x010fe20000010000 */
[----:B------:R-:W-:Y:S01]  /*47a0*/  STG.E.U16 desc[UR10][R26.64+0x2], R31 ;  /* 0x0000021f1a007986 */ /* 0x000fe2000c10150a */
[----:B0-----:R-:W-:Y:S02]  /*47b0*/  PRMT R29, R80, 0x7632, R29 ;  /* 0x00007632501d7816 */ /* 0x001fe4000000001d */
[----:B--2---:R-:W-:Y:S02]  /*47c0*/  IADD3.X R23, R20, UR7, RZ, P1, !PT ;  /* 0x0000000714177c10 */ /* 0x004fe40008ffe4ff */
[----:B------:R-:W0:Y:S01]  /*47d0*/  MUFU.EX2 R68, R68 ;  /* 0x0000004400447308 */ /* 0x000e220000000800 */
[----:B---3--:R-:W-:Y:S01]  /*47e0*/  FMUL.FTZ R111, R111, R156 ;  /* 0x0000009c6f6f7220 */ /* 0x008fe20000410000 */
[----:B------:R-:W-:Y:S01]  /*47f0*/  FMUL.FTZ R156, R136, -1.4426950216293334961 ;  /* 0xbfb8aa3b889c7820 */ /* 0x000fe20000410000 */
[----:B------:R-:W-:Y:S01]  /*4800*/  IADD3 R20, P1, R19, UR6, RZ ;  /* 0x0000000613147c10 */ /* 0x000fe2000ff3e0ff */
[----:B------:R1:W-:Y:S02]  /*4810*/  STG.E.U16 desc[UR10][R26.64+0x4], R98 ;  /* 0x000004621a007986 */ /* 0x0003e4000c10150a */
[----:B------:R-:W-:-:S02]  /*4820*/  F2FP.F16.F32.PACK_AB R78, R111, R78 ;  /* 0x0000004e6f4e723e */ /* 0x000fc400000000ff */
[----:B------:R-:W2:Y:S01]  /*4830*/  MUFU.EX2 R116, R116 ;  /* 0x0000007400747308 */ /* 0x000ea20000000800 */
[----:B------:R-:W-:Y:S01]  /*4840*/  FMUL.FTZ R125, R125, R86 ;  /* 0x000000567d7d7220 */ /* 0x000fe20000410000 */
[----:B------:R-:W-:Y:S01]  /*4850*/  FMUL.FTZ R86, R139, -1.4426950216293334961 ;  /* 0xbfb8aa3b8b567820 */ /* 0x000fe20000410000 */
[----:B------:R3:W-:Y:S04]  /*4860*/  STG.E.U16 desc[UR10][R24.64+0x4], R0 ;  /* 0x0000040018007986 */ /* 0x0007e8000c10150a */
[----:B------:R4:W-:Y:S01]  /*4870*/  STG.E.U16 desc[UR10][R24.64+0x6], R21 ;  /* 0x0000061518007986 */ /* 0x0009e2000c10150a */
[----:B------:R-:W4:Y:S01]  /*4880*/  MUFU.EX2 R121, R121 ;  /* 0x0000007900797308 */ /* 0x000f220000000800 */
[----:B0-----:R-:W-:Y:S01]  /*4890*/  FADD.FTZ R68, R68, 1 ;  /* 0x3f80000044447421 */ /* 0x001fe20000010000 */
[----:B-1----:R-:W-:Y:S01]  /*48a0*/  PRMT R27, R78, 0x7632, R27 ;  /* 0x000076324e1b7816 */ /* 0x002fe2000000001b */
[----:B------:R-:W-:Y:S01]  /*48b0*/  STG.E.U16 desc[UR10][R24.64], R80 ;  /* 0x0000005018007986 */ /* 0x000fe2000c10150a */
[----:B---3--:R-:W-:-:S04]  /*48c0*/  PRMT R0, R129, 0x7632, R0 ;  /* 0x0000763281007816 */ /* 0x008fc80000000000 */
[----:B------:R0:W1:Y:S01]  /*48d0*/  MUFU.RCP R153, R124 ;  /* 0x0000007c00997308 */ /* 0x0000620000001000 */
[----:B--2---:R-:W-:Y:S01]  /*48e0*/  FADD.FTZ R94, R116, 1 ;  /* 0x3f800000745e7421 */ /* 0x004fe20000010000 */
[----:B------:R-:W-:Y:S01]  /*48f0*/  STG.E.U16 desc[UR10][R24.64+0x2], R29 ;  /* 0x0000021d18007986 */ /* 0x000fe2000c10150a */
[----:B----4-:R-:W-:Y:S02]  /*4900*/  IADD3.X R21, R18, UR7, RZ, P1, !PT ;  /* 0x0000000712157c10 */ /* 0x010fe40008ffe4ff */
[----:B------:R-:W-:Y:S01]  /*4910*/  IADD3 R18, P1, R17, UR6, RZ ;  /* 0x0000000611127c10 */ /* 0x000fe2000ff3e0ff */
[----:B------:R-:W-:Y:S02]  /*4920*/  STG.E.U16 desc[UR10][R22.64], R78 ;  /* 0x0000004e16007986 */ /* 0x000fe4000c10150a */
[----:B------:R-:W2:Y:S01]  /*4930*/  MUFU.RCP R151, R151 ;  /* 0x0000009700977308 */ /* 0x000ea20000001000 */
[----:B------:R-:W-:Y:S01]  /*4940*/  FADD.FTZ R108, R121, 1 ;  /* 0x3f800000796c7421 */ /* 0x000fe20000010000 */
[----:B0-----:R-:W-:Y:S01]  /*4950*/  FMUL.FTZ R124, R36, -1.4426950216293334961 ;  /* 0xbfb8aa3b247c7820 */ /* 0x001fe20000410000 */
[----:B------:R-:W-:Y:S04]  /*4960*/  STG.E.U16 desc[UR10][R22.64+0x2], R27 ;  /* 0x0000021b16007986 */ /* 0x000fe8000c10150a */
[----:B------:R-:W-:Y:S01]  /*4970*/  STG.E.U16 desc[UR10][R22.64+0x4], R129 ;  /* 0x0000048116007986 */ /* 0x000fe2000c10150a */
[----:B------:R-:W0:Y:S01]  /*4980*/  MUFU.EX2 R75, R75 ;  /* 0x0000004b004b7308 */ /* 0x000e220000000800 */
[----:B-1----:R-:W-:Y:S01]  /*4990*/  FMUL.FTZ R110, R110, R153 ;  /* 0x000000996e6e7220 */ /* 0x002fe20000410000 */
[----:B------:R-:W-:Y:S01]  /*49a0*/  FMUL.FTZ R153, R87, -1.4426950216293334961 ;  /* 0xbfb8aa3b57997820 */ /* 0x000fe20000410000 */
[----:B------:R-:W-:Y:S03]  /*49b0*/  STG.E.U16 desc[UR10][R22.64+0x6], R0 ;  /* 0x0000060016007986 */ /* 0x000fe6000c10150a */
[----:B------:R-:W-:-:S02]  /*49c0*/  F2FP.F16.F32.PACK_AB R77, R110, R77 ;  /* 0x0000004d6e4d723e */ /* 0x000fc400000000ff */
[----:B------:R-:W1:Y:S01]  /*49d0*/  MUFU.EX2 R100, R100 ;  /* 0x0000006400647308 */ /* 0x000e620000000800 */
[----:B--2---:R-:W-:Y:S01]  /*49e0*/  FMUL.FTZ R74, R74, R151 ;  /* 0x000000974a4a7220 */ /* 0x004fe20000410000 */
[----:B------:R-:W-:Y:S01]  /*49f0*/  FMUL.FTZ R151, R37, -1.4426950216293334961 ;  /* 0xbfb8aa3b25977820 */ /* 0x000fe20000410000 */
[----:B------:R-:W-:Y:S01]  /*4a00*/  PRMT R19, R77, 0x7632, R19 ;  /* 0x000076324d137816 */ /* 0x000fe20000000013 */
[----:B------:R-:W-:Y:S04]  /*4a10*/  STG.E.U16 desc[UR10][R20.64], R77 ;  /* 0x0000004d14007986 */ /* 0x000fe8000c10150a */
[----:B------:R-:W2:Y:S01]  /*4a20*/  MUFU.EX2 R115, R115 ;  /* 0x0000007300737308 */ /* 0x000ea20000000800 */
[----:B0-----:R-:W-:Y:S01]  /*4a30*/  FADD.FTZ R116, R75, 1 ;  /* 0x3f8000004b747421 */ /* 0x001fe20000010000 */
[----:B------:R0:W-:Y:S06]  /*4a40*/  STG.E.U16 desc[UR10][R20.64+0x2], R19 ;  /* 0x0000021314007986 */ /* 0x0001ec000c10150a */
[----:B------:R-:W3:Y:S01]  /*4a50*/  MUFU.EX2 R123, R123 ;  /* 0x0000007b007b7308 */ /* 0x000ee20000000800 */
[----:B-1----:R-:W-:Y:S01]  /*4a60*/  FADD.FTZ R100, R100, 1 ;  /* 0x3f80000064647421 */ /* 0x002fe20000010000 */
[----:B0-----:R-:W-:-:S06]  /*4a70*/  IADD3.X R19, R16, UR7, RZ, P1, !PT ;  /* 0x0000000710137c10 */ /* 0x001fcc0008ffe4ff */
[----:B------:R0:W1:Y:S01]  /*4a80*/  MUFU.RCP R157, R92 ;  /* 0x0000005c009d7308 */ /* 0x0000620000001000 */
[----:B--2---:R-:W-:Y:S01]  /*4a90*/  FADD.FTZ R122, R115, 1 ;  /* 0x3f800000737a7421 */ /* 0x004fe20000010000 */
[----:B------:R-:W-:-:S06]  /*4aa0*/  IADD3 R16, P1, R15, UR6, RZ ;  /* 0x000000060f107c10 */ /* 0x000fcc000ff3e0ff */
[----:B------:R-:W2:Y:S01]  /*4ab0*/  MUFU.EX2 R34, R34 ;  /* 0x0000002200227308 */ /* 0x000ea20000000800 */
[----:B0-----:R-:W-:Y:S01]  /*4ac0*/  FMUL.FTZ R92, R149, -1.4426950216293334961 ;  /* 0xbfb8aa3b955c7820 */ /* 0x001fe20000410000 */
[----:B---3--:R-:W-:-:S06]  /*4ad0*/  FADD.FTZ R75, R123, 1 ;  /* 0x3f8000007b4b7421 */ /* 0x008fcc0000010000 */
        /* <DEDUP_REMOVED lines=8> */
[----:B------:R-:W3:Y:S01]  /*4b60*/  MUFU.RCP R95, R95 ;  /* 0x0000005f005f7308 */ /* 0x000ee20000001000 */
[----:B0-----:R-:W-:-:S07]  /*4b70*/  FADD.FTZ R121, R114, 1 ;  /* 0x3f80000072797421 */ /* 0x001fce0000010000 */
[----:B------:R-:W0:Y:S01]  /*4b80*/  MUFU.RCP R158, R158 ;  /* 0x0000009e009e7308 */ /* 0x000e220000001000 */
[----:B-1----:R-:W-:Y:S01]  /*4b90*/  FADD.FTZ R101, R101, 1 ;  /* 0x3f80000065657421 */ /* 0x002fe20000010000 */
[----:B--2---:R-:W-:Y:S02]  /*4ba0*/  IADD3.X R17, R14, UR7, RZ, P1, !PT ;  /* 0x000000070e117c10 */ /* 0x004fe40008ffe4ff */
[----:B------:R-:W-:-:S04]  /*4bb0*/  IADD3 R14, P1, R13, UR6, RZ ;  /* 0x000000060d0e7c10 */ /* 0x000fc8000ff3e0ff */
[----:B------:R-:W1:Y:S01]  /*4bc0*/  MUFU.RCP R160, R160 ;  /* 0x000000a000a07308 */ /* 0x000e620000001000 */
[----:B---3--:R-:W-:-:S05]  /*4bd0*/  FMUL.FTZ R95, R106, R95 ;  /* 0x0000005f6a5f7220 */ /* 0x008fca0000410000 */
[----:B------:R-:W-:Y:S02]  /*4be0*/  F2FP.F16.F32.PACK_AB R74, R95, R74 ;  /* 0x0000004a5f4a723e */ /* 0x000fe400000000ff */
[----:B------:R-:W2:Y:S01]  /*4bf0*/  MUFU.EX2 R120, R120 ;  /* 0x0000007800787308 */ /* 0x000ea20000000800 */
[----:B0-----:R-:W-:Y:S01]  /*4c00*/  FMUL.FTZ R158, R117, R158 ;  /* 0x0000009e759e7220 */ /* 0x001fe20000410000 */
[----:B------:R-:W-:Y:S01]  /*4c10*/  PRMT R23, R74, 0x7632, R23 ;  /* 0x000076324a177816 */ /* 0x000fe20000000017 */
[----:B------:R-:W-:Y:S04]  /*4c20*/  STG.E.U16 desc[UR10][R18.64], R74 ;  /* 0x0000004a12007986 */ /* 0x000fe8000c10150a */
[----:B------:R-:W-:Y:S01]  /*4c30*/  STG.E.U16 desc[UR10][R18.64+0x2], R23 ;  /* 0x0000021712007986 */ /* 0x000fe2000c10150a */
[----:B------:R-:W0:Y:S01]  /*4c40*/  MUFU.RCP R97, R97 ;  /* 0x0000006100617308 */ /* 0x000e220000001000 */
[----:B-1----:R-:W-:-:S05]  /*4c50*/  FMUL.FTZ R71, R71, R160 ;  /* 0x000000a047477220 */ /* 0x002fca0000410000 */
[----:B------:R-:W-:Y:S02]  /*4c60*/  F2FP.F16.F32.PACK_AB R71, R71, R158 ;  /* 0x0000009e4747723e */ /* 0x000fe400000000ff */
[----:B------:R-:W1:Y:S01]  /*4c70*/  MUFU.RCP R162, R162 ;  /* 0x000000a200a27308 */ /* 0x000e620000001000 */
[----:B--2---:R-:W-:Y:S01]  /*4c80*/  FADD.FTZ R120, R120, 1 ;  /* 0x3f80000078787421 */ /* 0x004fe20000010000 */
[----:B------:R-:W-:Y:S01]  /*4c90*/  PRMT R0, R71, 0x7632, R0 ;  /* 0x0000763247007816 */ /* 0x000fe20000000000 */
[----:B------:R-:W-:Y:S04]  /*4ca0*/  STG.E.U16 desc[UR10][R18.64+0x4], R71 ;  /* 0x0000044712007986 */ /* 0x000fe8000c10150a */
[----:B------:R-:W-:Y:S01]  /*4cb0*/  STG.E.U16 desc[UR10][R18.64+0x6], R0 ;  /* 0x0000060012007986 */ /* 0x000fe2000c10150a */
[----:B------:R-:W2:Y:S01]  /*4cc0*/  MUFU.EX2 R65, R65 ;  /* 0x0000004100417308 */ /* 0x000ea20000000800 */
[----:B0-----:R-:W-:-:S07]  /*4cd0*/  FMUL.FTZ R97, R76, R97 ;  /* 0x000000614c617220 */ /* 0x001fce0000410000 */
        /* <DEDUP_REMOVED lines=11> */
[----:B-1----:R-:W-:Y:S01]  /*4d90*/  FADD.FTZ R65, R70, 1 ;  /* 0x3f80000046417421 */ /* 0x002fe20000010000 */
[----:B--2---:R-:W-:Y:S02]  /*4da0*/  IADD3.X R15, R12, UR7, RZ, P1, !PT ;  /* 0x000000070c0f7c10 */ /* 0x004fe40008ffe4ff */
[----:B------:R-:W-:-:S04]  /*4db0*/  IADD3 R12, P1, R11, UR6, RZ ;  /* 0x000000060b0c7c10 */ /* 0x000fc8000ff3e0ff */
[----:B------:R-:W1:Y:S01]  /*4dc0*/  MUFU.RCP R103, R103 ;  /* 0x0000006700677308 */ /* 0x000e620000001000 */
[----:B---3--:R-:W-:-:S07]  /*4dd0*/  FADD.FTZ R69, R72, 1 ;  /* 0x3f80000048457421 */ /* 0x008fce0000010000 */
[----:B------:R-:W2:Y:S01]  /*4de0*/  MUFU.EX2 R86, R86 ;  /* 0x0000005600567308 */ /* 0x000ea20000000800 */
[----:B0-----:R-:W-:-:S07]  /*4df0*/  FMUL.FTZ R99, R138, R99 ;  /* 0x000000638a637220 */ /* 0x001fce0000410000 */
[----:B------:R-:W0:Y:S01]  /*4e00*/  MUFU.EX2 R156, R156 ;  /* 0x0000009c009c7308 */ /* 0x000e220000000800 */
[----:B-1----:R-:W-:-:S05]  /*4e10*/  FMUL.FTZ R148, R148, R103 ;  /* 0x0000006794947220 */ /* 0x002fca0000410000 */
[----:B------:R-:W-:Y:S02]  /*4e20*/  F2FP.F16.F32.PACK_AB R99, R148, R99 ;  /* 0x000000639463723e */ /* 0x000fe400000000ff */
[----:B------:R-:W1:Y:S01]  /*4e30*/  MUFU.RCP R68, R68 ;  /* 0x0000004400447308 */ /* 0x000e620000001000 */
[----:B--2---:R-:W-:Y:S01]  /*4e40*/  FADD.FTZ R70, R86, 1 ;  /* 0x3f80000056467421 */ /* 0x004fe20000010000 */
[----:B------:R-:W-:Y:S01]  /*4e50*/  PRMT R13, R99, 0x7632, R13 ;  /* 0x00007632630d7816 */ /* 0x000fe2000000000d */
[----:B------:R-:W-:Y:S04]  /*4e60*/  STG.E.U16 desc[UR10][R16.64+0x4], R99 ;  /* 0x0000046310007986 */ /* 0x000fe8000c10150a */
[----:B------:R2:W-:Y:S01]  /*4e70*/  STG.E.U16 desc[UR10][R16.64+0x6], R13 ;  /* 0x0000060d10007986 */ /* 0x0005e2000c10150a */
[----:B------:R-:W3:Y:S01]  /*4e80*/  MUFU.RCP R107, R107 ;  /* 0x0000006b006b7308 */ /* 0x000ee20000001000 */
[----:B0-----:R-:W-:-:S07]  /*4e90*/  FADD.FTZ R117, R156, 1 ;  /* 0x3f8000009c757421 */ /* 0x001fce0000010000 */
[----:B------:R-:W0:Y:S01]  /*4ea0*/  MUFU.RCP R94, R94 ;  /* 0x0000005e005e7308 */ /* 0x000e220000001000 */
[----:B-1----:R-:W-:Y:S01]  /*4eb0*/  FMUL.FTZ R68, R79, R68 ;  /* 0x000000444f447220 */ /* 0x002fe20000410000 */
        /* <DEDUP_REMOVED lines=10> */
[----:B------:R-:W0:Y:S01]  /*4f60*/  MUFU.EX2 R151, R151 ;  /* 0x0000009700977308 */ /* 0x000e220000000800 */
[----:B-1----:R-:W-:-:S05]  /*4f70*/  FMUL.FTZ R147, R147, R108 ;  /* 0x0000006c93937220 */ /* 0x002fca0000410000 */
[----:B------:R-:W-:Y:S02]  /*4f80*/  F2FP.F16.F32.PACK_AB R94, R147, R94 ;  /* 0x0000005e935e723e */ /* 0x000fe400000000ff */
[----:B------:R-:W1:Y:S01]  /*4f90*/  MUFU.EX2 R92, R92 ;  /* 0x0000005c005c7308 */ /* 0x000e620000000800 */
[----:B--2---:R-:W-:Y:S01]  /*4fa0*/  FADD.FTZ R72, R153, 1 ;  /* 0x3f80000099487421 */ /* 0x004fe20000010000 */
[----:B------:R-:W-:Y:S01]  /*4fb0*/  PRMT R0, R94, 0x7632, R0 ;  /* 0x000076325e007816 */ /* 0x000fe20000000000 */
[----:B------:R-:W-:Y:S04]  /*4fc0*/  STG.E.U16 desc[UR10][R14.64+0x4], R94 ;  /* 0x0000045e0e007986 */ /* 0x000fe8000c10150a */
[----:B------:R-:W-:Y:S01]  /*4fd0*/  STG.E.U16 desc[UR10][R14.64+0x6], R0 ;  /* 0x000006000e007986 */ /* 0x000fe2000c10150a */
[----:B------:R-:W2:Y:S01]  /*4fe0*/  MUFU.RCP R116, R116 ;  /* 0x0000007400747308 */ /* 0x000ea20000001000 */
[----:B0-----:R-:W-:-:S07]  /*4ff0*/  FADD.FTZ R76, R151, 1 ;  /* 0x3f800000974c7421 */ /* 0x001fce0000010000 */
[----:B------:R-:W0:Y:S01]  /*5000*/  MUFU.RCP R100, R100 ;  /* 0x0000006400647308 */ /* 0x000e220000001000 */
[----:B-1----:R-:W-:-:S07]  /*5010*/  FADD.FTZ R92, R92, 1 ;  /* 0x3f8000005c5c7421 */ /* 0x002fce0000010000 */
[----:B------:R-:W1:Y:S01]  /*5020*/  MUFU.EX2 R124, R124 ;  /* 0x0000007c007c7308 */ /* 0x000e620000000800 */
[----:B--2---:R-:W-:-:S07]  /*5030*/  FMUL.FTZ R116, R91, R116 ;  /* 0x000000745b747220 */ /* 0x004fce0000410000 */
[----:B------:R-:W2:Y:S01]  /*5040*/  MUFU.RCP R122, R122 ;  /* 0x0000007a007a7308 */ /* 0x000ea20000001000 */
[----:B0-----:R-:W-:-:S05]  /*5050*/  FMUL.FTZ R131, R131, R100 ;  /* 0x0000006483837220 */ /* 0x001fca0000410000 */
[----:B------:R-:W-:Y:S02]  /*5060*/  F2FP.F16.F32.PACK_AB R116, R131, R116 ;  /* 0x000000748374723e */ /* 0x000fe400000000ff */
[----:B------:R-:W0:Y:S01]  /*5070*/  MUFU.RCP R75, R75 ;  /* 0x0000004b004b7308 */ /* 0x000e220000001000 */
[----:B-1----:R-:W-:Y:S01]  /*5080*/  FADD.FTZ R124, R124, 1 ;  /* 0x3f8000007c7c7421 */ /* 0x002fe20000010000 */
[----:B------:R-:W-:Y:S01]  /*5090*/  PRMT R11, R116, 0x7632, R11 ;  /* 0x00007632740b7816 */ /* 0x000fe2000000000b */
[----:B------:R-:W-:Y:S04]  /*50a0*/  STG.E.U16 desc[UR10][R12.64], R116 ;  /* 0x000000740c007986 */ /* 0x000fe8000c10150a */
[----:B------:R1:W-:Y:S01]  /*50b0*/  STG.E.U16 desc[UR10][R12.64+0x2], R11 ;  /* 0x0000020b0c007986 */ /* 0x0003e2000c10150a */
[----:B------:R-:W3:Y:S01]  /*50c0*/  MUFU.RCP R115, R115 ;  /* 0x0000007300737308 */ /* 0x000ee20000001000 */
[----:B--2---:R-:W-:-:S07]  /*50d0*/  FMUL.FTZ R122, R143, R122 ;  /* 0x0000007a8f7a7220 */ /* 0x004fce0000410000 */
[----:B------:R-:W2:Y:S01]  /*50e0*/  MUFU.RCP R121, R121 ;  /* 0x0000007900797308 */ /* 0x000ea20000001000 */
[----:B0-----:R-:W-:Y:S01]  /*50f0*/  FMUL.FTZ R75, R146, R75 ;  /* 0x0000004b924b7220 */ /* 0x001fe20000410000 */
[----:B-1----:R-:W-:Y:S02]  /*5100*/  IADD3.X R11, R8, UR7, RZ, P1, !PT ;  /* 0x00000007080b7c10 */ /* 0x002fe40008ffe4ff */
[----:B------:R-:W-:Y:S02]  /*5110*/  IADD3 R8, P1, R7, UR6, RZ ;  /* 0x0000000607087c10 */ /* 0x000fe4000ff3e0ff */
[----:B------:R-:W-:Y:S02]  /*5120*/  F2FP.F16.F32.PACK_AB R75, R75, R122 ;  /* 0x0000007a4b4b723e */ /* 0x000fe400000000ff */
[----:B------:R-:W0:Y:S01]  /*5130*/  MUFU.RCP R101, R101 ;  /* 0x0000006500657308 */ /* 0x000e220000001000 */
[----:B---3--:R-:W-:Y:S01]  /*5140*/  FMUL.FTZ R115, R90, R115 ;  /* 0x000000735a737220 */ /* 0x008fe20000410000 */
[----:B------:R-:W-:Y:S01]  /*5150*/  PRMT R9, R75, 0x7632, R9 ;  /* 0x000076324b097816 */ /* 0x000fe20000000009 */
[----:B------:R-:W-:Y:S05]  /*5160*/  STG.E.U16 desc[UR10][R12.64+0x4], R75 ;  /* 0x0000044b0c007986 */ /* 0x000fea000c10150a */
[----:B------:R-:W1:Y:S01]  /*5170*/  MUFU.RCP R123, R120 ;  /* 0x00000078007b7308 */ /* 0x000e620000001000 */
[----:B--2---:R-:W-:Y:S01]  /*5180*/  FMUL.FTZ R130, R130, R121 ;  /* 0x0000007982827220 */ /* 0x004fe20000410000 */
[----:B------:R2:W-:Y:S04]  /*5190*/  STG.E.U16 desc[UR10][R12.64+0x6], R9 ;  /* 0x000006090c007986 */ /* 0x0005e8000c10150a */
[----:B------:R-:W-:-:S02]  /*51a0*/  F2FP.F16.F32.PACK_AB R115, R130, R115 ;  /* 0x000000738273723e */ /* 0x000fc400000000ff */
[----:B------:R-:W3:Y:S01]  /*51b0*/  MUFU.RCP R34, R34 ;  /* 0x0000002200227308 */ /* 0x000ee20000001000 */
[----:B0-----:R-:W-:Y:S01]  /*51c0*/  FMUL.FTZ R101, R142, R101 ;  /* 0x000000658e657220 */ /* 0x001fe20000410000 */
[----:B------:R-:W-:Y:S01]  /*51d0*/  PRMT R0, R115, 0x7632, R0 ;  /* 0x0000763273007816 */ /* 0x000fe20000000000 */
[----:B------:R-:W-:Y:S01]  /*51e0*/  STG.E.U16 desc[UR10][R10.64], R115 ;  /* 0x000000730a007986 */ /* 0x000fe2000c10150a */
[----:B--2---:R-:W-:-:S03]  /*51f0*/  IADD3.X R9, R6, UR7, RZ, P1, !PT ;  /* 0x0000000706097c10 */ /* 0x004fc60008ffe4ff */
[----:B------:R-:W-:Y:S01]  /*5200*/  STG.E.U16 desc[UR10][R10.64+0x2], R0 ;  /* 0x000002000a007986 */ /* 0x000fe2000c10150a */
[----:B------:R-:W0:Y:S01]  /*5210*/  MUFU.RCP R114, R114 ;  /* 0x0000007200727308 */ /* 0x000e220000001000 */
[----:B-1----:R-:W-:Y:S01]  /*5220*/  FMUL.FTZ R144, R144, R123 ;  /* 0x0000007b90907220 */ /* 0x002fe20000410000 */
[----:B------:R-:W-:-:S04]  /*5230*/  IADD3 R6, P1, R5, UR6, RZ ;  /* 0x0000000605067c10 */ /* 0x000fc8000ff3e0ff */
[----:B------:R-:W-:Y:S02]  /*5240*/  F2FP.F16.F32.PACK_AB R101, R144, R101 ;  /* 0x000000659065723e */ /* 0x000fe400000000ff */
[----:B------:R-:W1:Y:S01]  /*5250*/  MUFU.RCP R65, R65 ;  /* 0x0000004100417308 */ /* 0x000e620000001000 */
[----:B---3--:R-:W-:Y:S01]  /*5260*/  FMUL.FTZ R34, R89, R34 ;  /* 0x0000002259227220 */ /* 0x008fe20000410000 */
[----:B------:R-:W-:Y:S01]  /*5270*/  PRMT R7, R101, 0x7632, R7 ;  /* 0x0000763265077816 */ /* 0x000fe20000000007 */
[----:B------:R-:W-:Y:S03]  /*5280*/  STG.E.U16 desc[UR10][R10.64+0x4], R101 ;  /* 0x000004650a007986 */ /* 0x000fe6000c10150a */
[----:B------:R-:W-:Y:S01]  /*5290*/  F2FP.F16.F32.PACK_AB R34, R127, R34 ;  /* 0x000000227f22723e */ /* 0x000fe200000000ff */
[----:B------:R2:W-:Y:S01]  /*52a0*/  STG.E.U16 desc[UR10][R10.64+0x6], R7 ;  /* 0x000006070a007986 */ /* 0x0005e2000c10150a */
[----:B------:R-:W3:Y:S01]  /*52b0*/  MUFU.RCP R69, R69 ;  /* 0x0000004500457308 */ /* 0x000ee20000001000 */
[----:B0-----:R-:W-:Y:S01]  /*52c0*/  FMUL.FTZ R114, R141, R114 ;  /* 0x000000728d727220 */ /* 0x001fe20000410000 */
[----:B------:R-:W-:Y:S01]  /*52d0*/  PRMT R12, R34, 0x7632, R12 ;  /* 0x00007632220c7816 */ /* 0x000fe2000000000c */
[----:B------:R-:W-:Y:S04]  /*52e0*/  STG.E.U16 desc[UR10][R8.64], R34 ;  /* 0x0000002208007986 */ /* 0x000fe8000c10150a */
[----:B------:R-:W-:Y:S01]  /*52f0*/  STG.E.U16 desc[UR10][R8.64+0x2], R12 ;  /* 0x0000020c08007986 */ /* 0x000fe2000c10150a */
[----:B------:R-:W0:Y:S01]  /*5300*/  MUFU.RCP R70, R70 ;  /* 0x0000004600467308 */ /* 0x000e220000001000 */
[----:B-1----:R-:W-:Y:S01]  /*5310*/  FMUL.FTZ R65, R140, R65 ;  /* 0x000000418c417220 */ /* 0x002fe20000410000 */
[----:B--2---:R-:W-:-:S02]  /*5320*/  IADD3.X R7, R4, UR7, RZ, P1, !PT ;  /* 0x0000000704077c10 */ /* 0x004fc40008ffe4ff */
[----:B------:R-:W-:Y:S02]  /*5330*/  IADD3 R4, P1, R3, UR6, RZ ;  /* 0x0000000603047c10 */ /* 0x000fe4000ff3e0ff */
[----:B------:R-:W-:Y:S02]  /*5340*/  F2FP.F16.F32.PACK_AB R65, R65, R114 ;  /* 0x000000724141723e */ /* 0x000fe400000000ff */
[----:B------:R-:W1:Y:S01]  /*5350*/  MUFU.RCP R117, R117 ;  /* 0x0000007500757308 */ /* 0x000e620000001000 */
[----:B---3--:R-:W-:Y:S01]  /*5360*/  FMUL.FTZ R69, R88, R69 ;  /* 0x0000004558457220 */ /* 0x008fe20000410000 */
[----:B------:R-:W-:Y:S01]  /*5370*/  PRMT R0, R65, 0x7632, R0 ;  /* 0x0000763241007816 */ /* 0x000fe20000000000 */
[----:B------:R-:W-:Y:S03]  /*5380*/  STG.E.U16 desc[UR10][R8.64+0x4], R65 ;  /* 0x0000044108007986 */ /* 0x000fe6000c10150a */
[----:B------:R-:W-:-:S02]  /*5390*/  F2FP.F16.F32.PACK_AB R69, R126, R69 ;  /* 0x000000457e45723e */ /* 0x000fc400000000ff */
[----:B------:R-:W2:Y:S01]  /*53a0*/  MUFU.RCP R72, R72 ;  /* 0x0000004800487308 */ /* 0x000ea20000001000 */
[----:B0-----:R-:W-:Y:S01]  /*53b0*/  FMUL.FTZ R70, R139, R70 ;  /* 0x000000468b467220 */ /* 0x001fe20000410000 */
[----:B------:R-:W-:Y:S01]  /*53c0*/  PRMT R5, R69, 0x7632, R5 ;  /* 0x0000763245057816 */ /* 0x000fe20000000005 */
[----:B------:R0:W-:Y:S04]  /*53d0*/  STG.E.U16 desc[UR10][R8.64+0x6], R0 ;  /* 0x0000060008007986 */ /* 0x0001e8000c10150a */
[----:B------:R3:W-:Y:S01]  /*53e0*/  STG.E.U16 desc[UR10][R6.64+0x2], R5 ;  /* 0x0000020506007986 */ /* 0x0007e2000c10150a */
[----:B------:R-:W4:Y:S01]  /*53f0*/  MUFU.RCP R76, R76 ;  /* 0x0000004c004c7308 */ /* 0x000f220000001000 */
[----:B-1----:R-:W-:Y:S02]  /*5400*/  FMUL.FTZ R117, R136, R117 ;  /* 0x0000007588757220 */ /* 0x002fe40000410000 */
[----:B------:R1:W-:Y:S03]  /*5410*/  STG.E.U16 desc[UR10][R6.64], R69 ;  /* 0x0000004506007986 */ /* 0x0003e6000c10150a */
[----:B------:R-:W-:-:S02]  /*5420*/  F2FP.F16.F32.PACK_AB R70, R117, R70 ;  /* 0x000000467546723e */ /* 0x000fc400000000ff */
[----:B------:R-:W1:Y:S01]  /*5430*/  MUFU.RCP R79, R124 ;  /* 0x0000007c004f7308 */ /* 0x000e620000001000 */
[----:B--2---:R-:W-:Y:S01]  /*5440*/  FMUL.FTZ R72, R87, R72 ;  /* 0x0000004857487220 */ /* 0x004fe20000410000 */
[----:B0-----:R-:W-:Y:S01]  /*5450*/  PRMT R9, R70, 0x7632, R9 ;  /* 0x0000763246097816 */ /* 0x001fe20000000009 */
[----:B------:R0:W-:Y:S01]  /*5460*/  STG.E.U16 desc[UR10][R6.64+0x4], R70 ;  /* 0x0000044606007986 */ /* 0x0001e2000c10150a */
[----:B---3--:R-:W-:Y:S02]  /*5470*/  IADD3.X R5, R2, UR7, RZ, P1, !PT ;  /* 0x0000000702057c10 */ /* 0x008fe40008ffe4ff */
[----:B------:R-:W-:Y:S01]  /*5480*/  IADD3 R58, P1, R58, 0x9, RZ ;  /* 0x000000093a3a7810 */ /* 0x000fe20007f3e0ff */
[----:B------:R0:W-:Y:S01]  /*5490*/  STG.E.U16 desc[UR10][R6.64+0x6], R9 ;  /* 0x0000060906007986 */ /* 0x0001e2000c10150a */
[----:B------:R-:W2:Y:S01]  /*54a0*/  MUFU.RCP R92, R92 ;  /* 0x0000005c005c7308 */ /* 0x000ea20000001000 */
[----:B----4-:R-:W-:Y:S01]  /*54b0*/  FMUL.FTZ R37, R37, R76 ;  /* 0x0000004c25257220 */ /* 0x010fe20000410000 */
[----:B------:R-:W-:-:S02]  /*54c0*/  IADD3.X R57, RZ, R57, RZ, P1, !PT ;  /* 0x00000039ff397210 */ /* 0x000fc40000ffe4ff */
[----:B------:R-:W-:Y:S02]  /*54d0*/  ISETP.GE.U32.AND P1, PT, R58, R64, PT ;  /* 0x000000403a00720c */ /* 0x000fe40003f26070 */
[----:B------:R-:W-:Y:S02]  /*54e0*/  F2FP.F16.F32.PACK_AB R37, R37, R72 ;  /* 0x000000482525723e */ /* 0x000fe400000000ff */
[----:B------:R-:W-:Y:S01]  /*54f0*/  ISETP.GE.AND.EX P1, PT, R57, R63, PT, P1 ;  /* 0x0000003f3900720c */ /* 0x000fe20003f26310 */
[----:B-1----:R-:W-:Y:S01]  /*5500*/  FMUL.FTZ R36, R36, R79 ;  /* 0x0000004f24247220 */ /* 0x002fe20000410000 */
[----:B------:R-:W-:Y:S01]  /*5510*/  PRMT R2, R37, 0x7632, R2 ;  /* 0x0000763225027816 */ /* 0x000fe20000000002 */
[----:B------:R0:W-:Y:S04]  /*5520*/  STG.E.U16 desc[UR10][R4.64], R37 ;  /* 0x0000002504007986 */ /* 0x0001e8000c10150a */
[----:B------:R0:W-:Y:S01]  /*5530*/  STG.E.U16 desc[UR10][R4.64+0x2], R2 ;  /* 0x0000020204007986 */ /* 0x0001e2000c10150a */
[----:B--2---:R-:W-:-:S05]  /*5540*/  FMUL.FTZ R149, R149, R92 ;  /* 0x0000005c95957220 */ /* 0x004fca0000410000 */
[----:B------:R-:W-:-:S04]  /*5550*/  F2FP.F16.F32.PACK_AB R36, R149, R36 ;  /* 0x000000249524723e */ /* 0x000fc800000000ff */
[----:B------:R-:W-:Y:S01]  /*5560*/  PRMT R0, R36, 0x7632, R0 ;  /* 0x0000763224007816 */ /* 0x000fe20000000000 */
[----:B------:R0:W-:Y:S04]  /*5570*/  STG.E.U16 desc[UR10][R4.64+0x4], R36 ;  /* 0x0000042404007986 */ /* 0x0001e8000c10150a */
[----:B------:R0:W-:Y:S01]  /*5580*/  STG.E.U16 desc[UR10][R4.64+0x6], R0 ;  /* 0x0000060004007986 */ /* 0x0001e2000c10150a */
[----:B------:R-:W-:Y:S05]  /*5590*/  @!P1 BRA `(.L_x_2588) ;  /* 0xffffffac00989947 */ /* 0x000fea000383ffff */
[----:B------:R-:W-:Y:S05]  /*55a0*/  EXIT ;  /* 0x000000000000794d */ /* 0x000fea0003800000 */
.L_x_2589:
        /* <DEDUP_REMOVED lines=13> */
.L_x_2679:


//--------------------- .text._ZN13group_norm_v214gn_cuda_kernelI6__halfLi320ELi1ELi16ELi80ELi1024ELb1ELi128ELi320ELi320ELi4ELb1ELi18ELb0ELb0ENS_16CompileConditionILi900EEEEEvPT_PKS4_S7_S7_flPfS8_Pj --------------------------
	.section	.text._ZN13group_norm_v214gn_cuda_kernelI6__halfLi320ELi1ELi16ELi80ELi1024ELb1ELi128ELi320ELi320ELi4ELb1ELi18ELb0ELb0ENS_16CompileConditionILi900EEEEEvPT_PKS4_S7_S7_flPfS8_Pj,"ax",@progbits
	.align	128
        .global         _ZN13group_norm_v214gn_cuda_kernelI6__halfLi320ELi1ELi16ELi80ELi1024ELb1ELi128ELi320ELi320ELi4ELb1ELi18ELb0ELb0ENS_16CompileConditionILi900EEEEEvPT_PKS4_S7_S7_flPfS8_Pj
        .type           _ZN13group_norm_v214gn_cuda_kernelI6__halfLi320ELi1ELi16ELi80ELi1024ELb1ELi128ELi320ELi320ELi4ELb1ELi18ELb0ELb0ENS_16CompileConditionILi900EEEEEvPT_PKS4_S7_S7_flPfS8_Pj,@function
        .size           _ZN13group_norm_v214gn_cuda_kernelI6__halfLi320ELi1ELi16ELi80ELi1024ELb1ELi128ELi320ELi320ELi4ELb1ELi18ELb0ELb0ENS_16CompileConditionILi900EEEEEvPT_PKS4_S7_S7_flPfS8_Pj,(.L_x_2680 - _ZN13group_norm_v214gn_cuda_kernelI6__halfLi320ELi1ELi16ELi80ELi1024ELb1ELi128ELi320ELi320ELi4ELb1ELi18ELb0ELb0ENS_16CompileConditionILi900EEEEEvPT_PKS4_S7_S7_flPfS8_Pj)
        .other          _ZN13group_norm_v214gn_cuda_kernelI6__halfLi320ELi1ELi16ELi80ELi1024ELb1ELi128ELi320ELi320ELi4ELb1ELi18ELb0ELb0ENS_16CompileConditionILi900EEEEEvPT_PKS4_S7_S7_flPfS8_Pj,@"STO_CUDA_ENTRY STV_DEFAULT"
_ZN13group_norm_v214gn_cuda_kernelI6__halfLi320ELi1ELi16ELi80ELi1024ELb1ELi128ELi320ELi320ELi4ELb1ELi18ELb0ELb0ENS_16CompileConditionILi900EEEEEvPT_PKS4_S7_S7_flPfS8_Pj:
.text._ZN13group_norm_v214gn_cuda_kernelI6__halfLi320ELi1ELi16ELi80ELi1024ELb1ELi128ELi320ELi320ELi4ELb1ELi18ELb0ELb0ENS_16CompileConditionILi900EEEEEvPT_PKS4_S7_S7_flPfS8_Pj:
        /* <DEDUP_REMOVED lines=37> */
.L_x_2596:
[----:B------:R-:W0:Y:S01]  /*0250*/  S2R R163, SR_TID.X ;  /* 0x0000000000a37919 */ /* 0x000e220000002100 */
[----:B-1----:R-:W1:Y:S01]  /*0260*/  S2UR UR22, SR_CTAID.X ;  /* 0x00000000001679c3 */ /* 0x002e620000002500 */
        /* <DEDUP_REMOVED lines=13> */
[----:B------:R-:W-:-:S04]  /*0340*/  IMAD R149, R2, -0x50, R163 ;  /* 0xffffffb002957824 */ /* 0x000fc800078e02a3 */
[----:B------:R-:W-:Y:S01]  /*0350*/  IMAD R72, R72, 0x500, RZ ;  /* 0x0000050048487824 */ /* 0x000fe200078e02ff */
[----:B------:R-:W-:-:S04]  /*0360*/  LEA R76, R149, UR18, 0x2 ;  /* 0x00000012954c7c11 */ /* 0x000fc8000f8e10ff */
[--C-:B------:R-:W-:Y:S02]  /*0370*/  SHF.R.S32.HI R77, RZ, 0x1f, R76.reuse ;  /* 0x0000001fff4d7819 */ /* 0x100fe4000001144c */
[----:B------:R-:W-:Y:S01]  /*0380*/  IADD3 R0, R72, 0x1400, RZ ;  /* 0x0000140048007810 */ /* 0x000fe20007ffe0ff */
[----:B------:R-:W-:-:S04]  /*0390*/  IMAD.WIDE.U32 R6, R7, 0x140000, R76 ;  /* 0x0014000007067825 */ /* 0x000fc800078e004c */
[----:B------:R0:W-:Y:S01]  /*03a0*/  STL [R1+0x2c], R0 ;  /* 0x00002c0001007387 */ /* 0x0001e20000100800 */
[----:B------:R-:W-:Y:S02]  /*03b0*/  IADD3 R4, R7, UR9, RZ ;  /* 0x0000000907047c10 */ /* 0x000fe4000fffe0ff */
[----:B------:R-:W-:-:S04]  /*03c0*/  IADD3 R3, P1, R72, R6, RZ ;  /* 0x0000000648037210 */ /* 0x000fc80007f3e0ff */
[----:B------:R-:W-:Y:S02]  /*03d0*/  IADD3.X R8, RZ, R4, RZ, P1, !PT ;  /* 0x00000004ff087210 */ /* 0x000fe40000ffe4ff */
[C---:B------:R-:W-:Y:S02]  /*03e0*/  LEA R2, P1, R3.reuse, UR12, 0x1 ;  /* 0x0000000c03027c11 */ /* 0x040fe4000f8208ff */
[----:B0-----:R-:W-:Y:S02]  /*03f0*/  IADD3 R0, P2, R0, R6, RZ ;  /* 0x0000000600007210 */ /* 0x001fe40007f5e0ff */
[----:B------:R-:W-:Y:S02]  /*0400*/  LEA.HI.X R3, R3, UR13, R8, 0x1, P1 ;  /* 0x0000000d03037c11 */ /* 0x000fe400088f0c08 */
[----:B------:R-:W-:Y:S02]  /*0410*/  IADD3.X R5, RZ, R4, RZ, P2, !PT ;  /* 0x00000004ff057210 */ /* 0x000fe400017fe4ff */
[----:B------:R-:W-:-:S02]  /*0420*/  LEA R144, P1, R0, UR12, 0x1 ;  /* 0x0000000c00907c11 */ /* 0x000fc4000f8208ff */
[----:B------:R-:W3:Y:S01]  /*0430*/  LDG.E.64.CONSTANT R2, desc[UR14][R2.64] ;  /* 0x0000000e02027981 */ /* 0x000ee2000c1e9b00 */
[----:B------:R-:W-:Y:S02]  /*0440*/  IADD3 R9, R72, 0x2800, RZ ;  /* 0x0000280048097810 */ /* 0x000fe40007ffe0ff */
[----:B------:R-:W-:Y:S02]  /*0450*/  LEA.HI.X R145, R0, UR13, R5, 0x1, P1 ;  /* 0x0000000d00917c11 */ /* 0x000fe400088f0c05 */
[----:B------:R-:W-:Y:S01]  /*0460*/  IADD3 R0, P1, R9, R6, RZ ;  /* 0x0000000609007210 */ /* 0x000fe20007f3e0ff */
[----:B------:R-:W-:Y:S04]  /*0470*/  STL [R1+0x20], R9 ;  /* 0x0000200901007387 */ /* 0x000fe80000100800 */
[----:B------:R-:W4:Y:S01]  /*0480*/  LDG.E.64.CONSTANT R144, desc[UR14][R144.64] ;  /* 0x0000000e90907981 */ /* 0x000f22000c1e9b00 */
[----:B------:R-:W-:-:S02]  /*0490*/  IADD3.X R5, RZ, R4, RZ, P1, !PT ;  /* 0x00000004ff057210 */ /* 0x000fc40000ffe4ff */
[----:B------:R-:W-:Y:S02]  /*04a0*/  LEA R140, P1, R0, UR12, 0x1 ;  /* 0x0000000c008c7c11 */ /* 0x000fe4000f8208ff */
[----:B------:R-:W-:Y:S02]  /*04b0*/  IADD3 R8, R72, 0x3c00, RZ ;  /* 0x00003c0048087810 */ /* 0x000fe40007ffe0ff */
[----:B------:R-:W-:Y:S02]  /*04c0*/  LEA.HI.X R141, R0, UR13, R5, 0x1, P1 ;  /* 0x0000000d008d7c11 */ /* 0x000fe400088f0c05 */
[----:B------:R-:W-:Y:S01]  /*04d0*/  IADD3 R0, P1, R8, R6, RZ ;  /* 0x0000000608007210 */ /* 0x000fe20007f3e0ff */
[----:B------:R0:W-:Y:S04]  /*04e0*/  STL [R1+0x1c], R8 ;  /* 0x00001c0801007387 */ /* 0x0001e80000100800 */
[----:B------:R-:W5:Y:S01]  /*04f0*/  LDG.E.64.CONSTANT R140, desc[UR14][R140.64] ;  /* 0x0000000e8c8c7981 */ /* 0x000f62000c1e9b00 */
[----:B------:R-:W-:-:S02]  /*0500*/  IADD3.X R5, RZ, R4, RZ, P1, !PT ;  /* 0x00000004ff057210 */ /* 0x000fc40000ffe4ff */
[----:B------:R-:W-:Y:S02]  /*0510*/  LEA R136, P1, R0, UR12, 0x1 ;  /* 0x0000000c00887c11 */ /* 0x000fe4000f8208ff */
[----:B0-----:R-:W-:Y:S02]  /*0520*/  IADD3 R8, R72, 0x5000, RZ ;  /* 0x0000500048087810 */ /* 0x001fe40007ffe0ff */
[----:B------:R-:W-:Y:S02]  /*0530*/  LEA.HI.X R137, R0, UR13, R5, 0x1, P1 ;  /* 0x0000000d00897c11 */ /* 0x000fe400088f0c05 */
[----:B------:R-:W-:Y:S01]  /*0540*/  IADD3 R0, P1, R8, R6, RZ ;  /* 0x0000000608007210 */ /* 0x000fe20007f3e0ff */
[----:B------:R0:W-:Y:S04]  /*0550*/  STL [R1+0x18], R8 ;  /* 0x0000180801007387 */ /* 0x0001e80000100800 */
[----:B------:R-:W2:Y:S01]  /*0560*/  LDG.E.64.CONSTANT R136, desc[UR14][R136.64] ;  /* 0x0000000e88887981 */ /* 0x000ea2000c1e9b00 */
        /* <DEDUP_REMOVED lines=22> */
[----:B------:R-:W-:-:S04]  /*06d0*/  LEA R120, P1, R0, UR12, 0x1 ;  /* 0x0000000c00787c11 */ /* 0x000fc8000f8208ff */
[----:B------:R-:W-:Y:S02]  /*06e0*/  LEA.HI.X R121, R0, UR13, R5, 0x1, P1 ;  /* 0x0000000d00797c11 */ /* 0x000fe400088f0c05 */
[----:B0-----:R-:W-:-:S04]  /*06f0*/  IADD3 R8, R72, 0xa000, RZ ;  /* 0x0000a00048087810 */ /* 0x001fc80007ffe0ff */
[----:B------:R-:W2:Y:S01]  /*0700*/  LDG.E.64.CONSTANT R120, desc[UR14][R120.64] ;  /* 0x0000000e78787981 */ /* 0x000ea2000c1e9b00 */
[----:B------:R-:W-:-:S03]  /*0710*/  IADD3 R0, P1, R8, R6, RZ ;  /* 0x0000000608007210 */ /* 0x000fc60007f3e0ff */
[----:B------:R0:W-:Y:S01]  /*0720*/  STL [R1+0x8], R8 ;  /* 0x0000080801007387 */ /* 0x0001e20000100800 */
[----:B------:R-:W-:Y:S02]  /*0730*/  IADD3.X R5, RZ, R4, RZ, P1, !PT ;  /* 0x00000004ff057210 */ /* 0x000fe40000ffe4ff */
        /* <DEDUP_REMOVED lines=49> */
[C---:B------:R-:W-:Y:S01]  /*0a50*/  LEA R38, P1, R7.reuse, UR12, 0x1 ;  /* 0x0000000c07267c11 */ /* 0x040fe2000f8208ff */
[----:B------:R0:W-:Y:S03]  /*0a60*/  STL [R1], R8 ;  /* 0x0000000801007387 */ /* 0x0001e60000100800 */
[----:B------:R-:W-:-:S06]  /*0a70*/  LEA.HI.X R39, R7, UR13, R10, 0x1, P1 ;  /* 0x0000000d07277c11 */ /* 0x000fcc00088f0c0a */
[----:B------:R-:W2:Y:S01]  /*0a80*/  LDG.E.64.CONSTANT R38, desc[UR14][R38.64] ;  /* 0x0000000e26267981 */ /* 0x000ea2000c1e9b00 */
[----:B0-----:R-:W-:-:S04]  /*0a90*/  IADD3 R8, R72, 0x15400, RZ ;  /* 0x0001540048087810 */ /* 0x001fc80007ffe0ff */
[----:B------:R-:W-:Y:S01]  /*0aa0*/  IADD3 R5, P2, R8, R6, RZ ;  /* 0x0000000608057210 */ /* 0x000fe20007f5e0ff */
[----:B------:R0:W-:Y:S01]  /*0ab0*/  STL [R1+0x28], R8 ;  /* 0x0000280801007387 */ /* 0x0001e20000100800 */
[----:B------:R-:W-:Y:S02]  /*0ac0*/  IADD3 R0, R72, 0x16800, RZ ;  /* 0x0001680048007810 */ /* 0x000fe40007ffe0ff */
[----:B0-----:R-:W-:Y:S02]  /*0ad0*/  IADD3.X R8, RZ, R4, RZ, P2, !PT ;  /* 0x00000004ff087210 */ /* 0x001fe400017fe4ff */
[----:B------:R-:W-:-:S04]  /*0ae0*/  LEA R34, P2, R5, UR12, 0x1 ;  /* 0x0000000c05227c11 */ /* 0x000fc8000f8408ff */
[----:B------:R-:W-:Y:S01]  /*0af0*/  LEA.HI.X R35, R5, UR13, R8, 0x1, P2 ;  /* 0x0000000d05237c11 */ /* 0x000fe200090f0c08 */
[----:B------:R0:W-:Y:S05]  /*0b00*/  STL [R1+0x24], R0 ;  /* 0x0000240001007387 */ /* 0x0001ea0000100800 */
[----:B------:R-:W2:Y:S01]  /*0b10*/  LDG.E.64.CONSTANT R34, desc[UR14][R34.64] ;  /* 0x0000000e22227981 */ /* 0x000ea2000c1e9b00 */
[----:B------:R-:W-:Y:S02]  /*0b20*/  IADD3 R155, R72, 0x17c00, RZ ;  /* 0x00017c00489b7810 */ /* 0x000fe40007ffe0ff */
[----:B0-----:R-:W-:-:S04]  /*0b30*/  IADD3 R0, P3, R0, R6, RZ ;  /* 0x0000000600007210 */ /* 0x001fc80007f7e0ff */
[----:B------:R-:W-:Y:S02]  /*0b40*/  IADD3.X R7, RZ, R4, RZ, P3, !PT ;  /* 0x00000004ff077210 */ /* 0x000fe40001ffe4ff */
[----:B------:R-:W-:Y:S02]  /*0b50*/  LEA R30, P1, R0, UR12, 0x1 ;  /* 0x0000000c001e7c11 */ /* 0x000fe4000f8208ff */
[----:B------:R-:W-:Y:S02]  /*0b60*/  IADD3 R5, P2, R155, R6, RZ ;  /* 0x000000069b057210 */ /* 0x000fe40007f5e0ff */
[----:B------:R-:W-:Y:S02]  /*0b70*/  IADD3 R153, R72, 0x19000, RZ ;  /* 0x0001900048997810 */ /* 0x000fe40007ffe0ff */
[----:B------:R-:W-:Y:S02]  /*0b80*/  LEA.HI.X R31, R0, UR13, R7, 0x1, P1 ;  /* 0x0000000d001f7c11 */ /* 0x000fe400088f0c07 */
[----:B------:R-:W-:-:S02]  /*0b90*/  IADD3 R152, R72, 0x1a400, RZ ;  /* 0x0001a40048987810 */ /* 0x000fc40007ffe0ff */
[----:B------:R-:W-:Y:S02]  /*0ba0*/  IADD3.X R10, RZ, R4, RZ, P2, !PT ;  /* 0x00000004ff0a7210 */ /* 0x000fe400017fe4ff */
[----:B------:R-:W-:Y:S01]  /*0bb0*/  LEA R26, P1, R5, UR12, 0x1 ;  /* 0x0000000c051a7c11 */ /* 0x000fe2000f8208ff */
[----:B------:R-:W2:Y:S01]  /*0bc0*/  LDG.E.64.CONSTANT R30, desc[UR14][R30.64] ;  /* 0x0000000e1e1e7981 */ /* 0x000ea2000c1e9b00 */
[-C--:B------:R-:W-:Y:S02]  /*0bd0*/  IADD3 R7, P3, R153, R6.reuse, RZ ;  /* 0x0000000699077210 */ /* 0x080fe40007f7e0ff */
[----:B------:R-:W-:Y:S02]  /*0be0*/  IADD3 R0, P4, R152, R6, RZ ;  /* 0x0000000698007210 */ /* 0x000fe40007f9e0ff */
[----:B------:R-:W-:Y:S02]  /*0bf0*/  LEA.HI.X R27, R5, UR13, R10, 0x1, P1 ;  /* 0x0000000d051b7c11 */ /* 0x000fe400088f0c0a */
[----:B------:R-:W-:-:S02]  /*0c00*/  IADD3.X R8, RZ, R4, RZ, P3, !PT ;  /* 0x00000004ff087210 */ /* 0x000fc40001ffe4ff */
[C---:B------:R-:W-:Y:S02]  /*0c10*/  LEA R22, P2, R7.reuse, UR12, 0x1 ;  /* 0x0000000c07167c11 */ /* 0x040fe4000f8408ff */
[----:B------:R-:W-:Y:S01]  /*0c20*/  IADD3.X R5, RZ, R4, RZ, P4, !PT ;  /* 0x00000004ff057210 */ /* 0x000fe200027fe4ff */
[----:B------:R-:W2:Y:S01]  /*0c30*/  LDG.E.64.CONSTANT R26, desc[UR14][R26.64] ;  /* 0x0000000e1a1a7981 */ /* 0x000ea2000c1e9b00 */
[C---:B------:R-:W-:Y:S02]  /*0c40*/  LEA R18, P1, R0.reuse, UR12, 0x1 ;  /* 0x0000000c00127c11 */ /* 0x040fe4000f8208ff */
[----:B------:R-:W-:Y:S02]  /*0c50*/  LEA.HI.X R23, R7, UR13, R8, 0x1, P2 ;  /* 0x0000000d07177c11 */ /* 0x000fe400090f0c08 */
[----:B------:R-:W-:Y:S02]  /*0c60*/  LEA.HI.X R19, R0, UR13, R5, 0x1, P1 ;  /* 0x0000000d00137c11 */ /* 0x000fe400088f0c05 */
[----:B------:R-:W-:-:S02]  /*0c70*/  IADD3 R5, R72, 0x1b800, RZ ;  /* 0x0001b80048057810 */ /* 0x000fc40007ffe0ff */
[C---:B------:R-:W-:Y:S02]  /*0c80*/  IADD3 R69, R72.reuse, 0x1cc00, RZ ;  /* 0x0001cc0048457810 */ /* 0x040fe40007ffe0ff */
[C---:B------:R-:W-:Y:S02]  /*0c90*/  IADD3 R7, R72.reuse, 0x1e000, RZ ;  /* 0x0001e00048077810 */ /* 0x040fe40007ffe0ff */
[C---:B------:R-:W-:Y:S01]  /*0ca0*/  IADD3 R67, R72.reuse, 0x1f400, RZ ;  /* 0x0001f40048437810 */ /* 0x040fe20007ffe0ff */
[----:B---3--:R-:W-:Y:S01]  /*0cb0*/  HADD2.F32 R0, -RZ, R2.H0_H0 ;  /* 0x20000002ff007230 */ /* 0x008fe20000004100 */
[----:B------:R-:W-:Y:S02]  /*0cc0*/  IADD3 R70, P3, R5, R6, RZ ;  /* 0x0000000605467210 */ /* 0x000fe40007f7e0ff */
[C---:B------:R-:W-:Y:S02]  /*0cd0*/  IADD3 R9, R72.reuse, 0x20800, RZ ;  /* 0x0002080048097810 */ /* 0x040fe40007ffe0ff */
[----:B------:R-:W-:-:S02]  /*0ce0*/  IADD3 R65, R72, 0x21c00, RZ ;  /* 0x00021c0048417810 */ /* 0x000fc40007ffe0ff */
[C---:B------:R-:W-:Y:S02]  /*0cf0*/  IADD3 R11, R72.reuse, 0x23000, RZ ;  /* 0x00023000480b7810 */ /* 0x040fe40007ffe0ff */
[C---:B------:R-:W-:Y:S02]  /*0d00*/  IADD3 R63, R72.reuse, 0x24400, RZ ;  /* 0x00024400483f7810 */ /* 0x040fe40007ffe0ff */
[C---:B------:R-:W-:Y:S02]  /*0d10*/  IADD3 R13, R72.reuse, 0x25800, RZ ;  /* 0x00025800480d7810 */ /* 0x040fe40007ffe0ff */
[----:B------:R-:W-:Y:S01]  /*0d20*/  IADD3 R61, R72, 0x26c00, RZ ;  /* 0x00026c00483d7810 */ /* 0x000fe20007ffe0ff */
[----:B------:R-:W-:Y:S01]  /*0d30*/  HADD2.F32 R75, -RZ, R2.H1_H1 ;  /* 0x30000002ff4b7230 */ /* 0x000fe20000004100 */
[-C--:B------:R-:W-:Y:S01]  /*0d40*/  IADD3 R69, P2, R69, R6.reuse, RZ ;  /* 0x0000000645457210 */ /* 0x080fe20007f5e0ff */
[--C-:B------:R-:W-:Y:S01]  /*0d50*/  HADD2.F32 R74, -RZ, R3.reuse.H0_H0 ;  /* 0x20000003ff4a7230 */ /* 0x100fe20000004100 */
[-C--:B------:R-:W-:Y:S01]  /*0d60*/  IADD3 R68, P6, R7, R6.reuse, RZ ;  /* 0x0000000607447210 */ /* 0x080fe20007fde0ff */
[----:B------:R-:W-:Y:S01]  /*0d70*/  HADD2.F32 R73, -RZ, R3.H1_H1 ;  /* 0x30000003ff497230 */ /* 0x000fe20000004100 */
[----:B------:R-:W-:Y:S01]  /*0d80*/  IADD3 R67, P5, R67, R6, RZ ;  /* 0x0000000643437210 */ /* 0x000fe20007fbe0ff */
[--C-:B----4-:R-:W-:Y:S01]  /*0d90*/  HADD2.F32 R148, -RZ, R144.reuse.H0_H0 ;  /* 0x20000090ff947230 */ /* 0x110fe20000004100 */
[-C--:B------:R-:W-:Y:S01]  /*0da0*/  IADD3.X R21, RZ, R4.reuse, RZ, P3, !PT ;  /* 0x00000004ff157210 */ /* 0x080fe20001ffe4ff */
[----:B------:R-:W-:Y:S01]  /*0db0*/  HADD2.F32 R147, -RZ, R144.H1_H1 ;  /* 0x30000090ff937230 */ /* 0x000fe20000004100 */
[-C--:B------:R-:W-:Y:S01]  /*0dc0*/  IADD3.X R20, RZ, R4.reuse, RZ, P2, !PT ;  /* 0x00000004ff147210 */ /* 0x080fe200017fe4ff */
[----:B------:R-:W3:Y:S01]  /*0dd0*/  LDG.E.64.CONSTANT R22, desc[UR14][R22.64] ;  /* 0x0000000e16167981 */ /* 0x000ee2000c1e9b00 */
[----:B------:R-:W-:-:S02]  /*0de0*/  IADD3.X R12, RZ, R4, RZ, P6, !PT ;  /* 0x00000004ff0c7210 */ /* 0x000fc400037fe4ff */
[----:B------:R-:W-:Y:S01]  /*0df0*/  IADD3.X R17, RZ, R4, RZ, P5, !PT ;  /* 0x00000004ff117210 */ /* 0x000fe20002ffe4ff */
[----:B------:R-:W-:Y:S01]  /*0e00*/  HADD2.F32 R146, -RZ, R145.H0_H0 ;  /* 0x20000091ff927230 */ /* 0x000fe20000004100 */
[-C--:B------:R-:W-:Y:S01]  /*0e10*/  IADD3 R66, P1, R9, R6.reuse, RZ ;  /* 0x0000000609427210 */ /* 0x080fe20007f3e0ff */
[----:B-----5:R-:W-:Y:S01]  /*0e20*/  HADD2.F32 R143, -RZ, R140.H1_H1 ;  /* 0x3000008cff8f7230 */ /* 0x020fe20000004100 */
[-C--:B------:R-:W-:Y:S01]  /*0e30*/  IADD3 R65, P4, R65, R6.reuse, RZ ;  /* 0x0000000641417210 */ /* 0x080fe20007f9e0ff */
[----:B------:R-:W4:Y:S01]  /*0e40*/  LDG.E.64.CONSTANT R18, desc[UR14][R18.64] ;  /* 0x0000000e12127981 */ /* 0x000f22000c1e9b00 */
[-C--:B------:R-:W-:Y:S02]  /*0e50*/  IADD3 R64, P3, R11, R6.reuse, RZ ;  /* 0x000000060b407210 */ /* 0x080fe40007f7e0ff */
[-C--:B------:R-:W-:Y:S02]  /*0e60*/  IADD3 R63, P2, R63, R6.reuse, RZ ;  /* 0x000000063f3f7210 */ /* 0x080fe40007f5e0ff */
[----:B------:R-:W-:-:S02]  /*0e70*/  IADD3 R62, P6, R13, R6, RZ ;  /* 0x000000060d3e7210 */ /* 0x000fc40007fde0ff */
[----:B------:R-:W-:Y:S01]  /*0e80*/  IADD3 R61, P5, R61, R6, RZ ;  /* 0x000000063d3d7210 */ /* 0x000fe20007fbe0ff */
[----:B------:R-:W-:Y:S01]  /*0e90*/  FFMA.FTZ R6, R0, R0, RZ ;  /* 0x0000000000067223 */ /* 0x000fe200000100ff */
[----:B------:R-:W-:-:S03]  /*0ea0*/  FADD.FTZ R2, RZ, R0 ;  /* 0x00000000ff027221 */ /* 0x000fc60000010000 */
[----:B------:R-:W-:Y:S01]  /*0eb0*/  FFMA.FTZ R5, R75, R75, R6 ;  /* 0x0000004b4b057223 */ /* 0x000fe20000010006 */
[----:B------:R-:W-:-:S03]  /*0ec0*/  FADD.FTZ R3, R2, R75 ;  /* 0x0000004b02037221 */ /* 0x000fc60000010000 */
[----:B------:R-:W-:Y:S01]  /*0ed0*/  FFMA.FTZ R6, R74, R74, R5 ;  /* 0x0000004a4a067223 */ /* 0x000fe20000010005 */
[----:B------:R-:W-:-:S03]  /*0ee0*/  FADD.FTZ R2, R3, R74 ;  /* 0x0000004a03027221 */ /* 0x000fc60000010000 */
[----:B------:R-:W-:Y:S01]  /*0ef0*/  FFMA.FTZ R5, R73, R73, R6 ;  /* 0x0000004949057223 */ /* 0x000fe20000010006 */
[----:B------:R-:W-:-:S03]  /*0f00*/  FADD.FTZ R3, R2, R73 ;  /* 0x0000004902037221 */ /* 0x000fc60000010000 */
[----:B------:R-:W-:Y:S01]  /*0f10*/  FFMA.FTZ R6, R148, R148, R5 ;  /* 0x0000009494067223 */ /* 0x000fe20000010005 */
[----:B------:R-:W-:-:S03]  /*0f20*/  FADD.FTZ R2, R3, R148 ;  /* 0x0000009403027221 */ /* 0x000fc60000010000 */
[----:B------:R-:W-:Y:S01]  /*0f30*/  FFMA.FTZ R5, R147, R147, R6 ;  /* 0x0000009393057223 */ /* 0x000fe20000010006 */
[----:B------:R-:W-:Y:S01]  /*0f40*/  FADD.FTZ R3, R2, R147 ;  /* 0x0000009302037221 */ /* 0x000fe20000010000 */
[----:B------:R-:W-:Y:S02]  /*0f50*/  HADD2.F32 R145, -RZ, R145.H1_H1 ;  /* 0x30000091ff917230 */ /* 0x000fe40000004100 */
[----:B------:R-:W-:Y:S01]  /*0f60*/  FFMA.FTZ R6, R146, R146, R5 ;  /* 0x0000009292067223 */ /* 0x000fe20000010005 */
[----:B------:R-:W-:Y:S01]  /*0f70*/  FADD.FTZ R2, R3, R146 ;  /* 0x0000009203027221 */ /* 0x000fe20000010000 */
[----:B------:R-:W-:Y:S02]  /*0f80*/  HADD2.F32 R144, -RZ, R140.H0_H0 ;  /* 0x2000008cff907230 */ /* 0x000fe40000004100 */
[----:B------:R-:W-:Y:S01]  /*0f90*/  FFMA.FTZ R5, R145, R145, R6 ;  /* 0x0000009191057223 */ /* 0x000fe20000010006 */
[----:B------:R-:W-:-:S03]  /*0fa0*/  FADD.FTZ R3, R2, R145 ;  /* 0x0000009102037221 */ /* 0x000fc60000010000 */
[----:B------:R-:W-:Y:S01]  /*0fb0*/  FFMA.FTZ R6, R144, R144, R5 ;  /* 0x0000009090067223 */ /* 0x000fe20000010005 */
[----:B------:R-:W-:Y:S01]  /*0fc0*/  FADD.FTZ R2, R3, R144 ;  /* 0x0000009003027221 */ /* 0x000fe20000010000 */
[--C-:B------:R-:W-:Y:S01]  /*0fd0*/  HADD2.F32 R142, -RZ, R141.reuse.H0_H0 ;  /* 0x2000008dff8e7230 */ /* 0x100fe20000004100 */
[----:B------:R-:W-:Y:S01]  /*0fe0*/  IADD3.X R16, RZ, R4, RZ, P1, !PT ;  /* 0x00000004ff107210 */ /* 0x000fe20000ffe4ff */
[----:B------:R-:W-:Y:S01]  /*0ff0*/  FFMA.FTZ R5, R143, R143, R6 ;  /* 0x0000008f8f057223 */ /* 0x000fe20000010006 */
[----:B------:R-:W-:Y:S01]  /*1000*/  LEA R14, P1, R70, UR12, 0x1 ;  /* 0x0000000c460e7c11 */ /* 0x000fe2000f8208ff */
[----:B------:R-:W-:Y:S01]  /*1010*/  FADD.FTZ R3, R2, R143 ;  /* 0x0000008f02037221 */ /* 0x000fe20000010000 */
[----:B------:R-:W-:Y:S02]  /*1020*/  HADD2.F32 R141, -RZ, R141.H1_H1 ;  /* 0x3000008dff8d7230 */ /* 0x000fe40000004100 */
[----:B------:R-:W-:Y:S01]  /*1030*/  FFMA.FTZ R6, R142, R142, R5 ;  /* 0x0000008e8e067223 */ /* 0x000fe20000010005 */
[----:B------:R-:W-:Y:S01]  /*1040*/  LEA.HI.X R15, R70, UR13, R21, 0x1, P1 ;  /* 0x0000000d460f7c11 */ /* 0x000fe200088f0c15 */
[----:B------:R-:W-:Y:S01]  /*1050*/  FADD.FTZ R2, R3, R142 ;  /* 0x0000008e03027221 */ /* 0x000fe20000010000 */
[----:B--2---:R-:W-:-:S02]  /*1060*/  HADD2.F32 R140, -RZ, R136.H0_H0 ;  /* 0x20000088ff8c7230 */ /* 0x004fc40000004100 */
[----:B------:R-:W-:Y:S01]  /*1070*/  FFMA.FTZ R5, R141, R141, R6 ;  /* 0x0000008d8d057223 */ /* 0x000fe20000010006 */
[----:B------:R-:W-:Y:S01]  /*1080*/  FADD.FTZ R3, R2, R141 ;  /* 0x0000008d02037221 */ /* 0x000fe20000010000 */
[----:B------:R-:W-:Y:S01]  /*1090*/  HADD2.F32 R139, -RZ, R136.H1_H1 ;  /* 0x30000088ff8b7230 */ /* 0x000fe20000004100 */
[----:B------:R-:W2:Y:S01]  /*10a0*/  LDG.E.64.CONSTANT R14, desc[UR14][R14.64] ;  /* 0x0000000e0e0e7981 */ /* 0x000ea2000c1e9b00 */
        /* <DEDUP_REMOVED lines=10> */
[----:B------:R-:W-:Y:S01]  /*1150*/  LEA R6, P1, R68, UR12, 0x1 ;  /* 0x0000000c44067c11 */ /* 0x000fe2000f8208ff */
[----:B------:R-:W-:-:S02]  /*1160*/  HADD2.F32 R136, -RZ, R132.H0_H0 ;  /* 0x20000084ff887230 */ /* 0x000fc40000004100 */
[----:B------:R-:W-:Y:S01]  /*1170*/  FFMA.FTZ R5, R137, R137, R8 ;  /* 0x0000008989057223 */ /* 0x000fe20000010008 */
[----:B------:R-:W-:Y:S01]  /*1180*/  STL [R1+0x68], R21 ;  /* 0x0000681501007387 */ /* 0x000fe20000100800 */
[----:B------:R-:W-:Y:S01]  /*1190*/  FADD.FTZ R3, R2, R137 ;  /* 0x0000008902037221 */ /* 0x000fe20000010000 */
[----:B------:R-:W-:Y:S01]  /*11a0*/  HADD2.F32 R135, -RZ, R132.H1_H1 ;  /* 0x30000084ff877230 */ /* 0x000fe20000004100 */
[----:B------:R-:W-:Y:S01]  /*11b0*/  LEA.HI.X R7, R68, UR13, R12, 0x1, P1 ;  /* 0x0000000d44077c11 */ /* 0x000fe200088f0c0c */
[----:B------:R-:W-:Y:S01]  /*11c0*/  STL [R1+0x6c], R20 ;  /* 0x00006c1401007387 */ /* 0x000fe20000100800 */
[----:B------:R-:W-:-:S03]  /*11d0*/  FADD.FTZ R8, R3, R136 ;  /* 0x0000008803087221 */ /* 0x000fc60000010000 */
[----:B------:R0:W-:Y:S04]  /*11e0*/  STL [R1+0x70], R12 ;  /* 0x0000700c01007387 */ /* 0x0001e80000100800 */
[----:B------:R-:W5:Y:S01]  /*11f0*/  LDG.E.64.CONSTANT R10, desc[UR14][R10.64] ;  /* 0x0000000e0a0a7981 */ /* 0x000f62000c1e9b00 */
[----:B------:R-:W-:Y:S02]  /*1200*/  HADD2.F32 R134, -RZ, R133.H0_H0 ;  /* 0x20000085ff867230 */ /* 0x000fe40000004100 */
[----:B------:R-:W-:Y:S01]  /*1210*/  HADD2.F32 R132, -RZ, R128.H0_H0 ;  /* 0x20000080ff847230 */ /* 0x000fe20000004100 */
[----:B------:R-:W5:Y:S01]  /*1220*/  LDG.E.64.CONSTANT R6, desc[UR14][R6.64] ;  /* 0x0000000e06067981 */ /* 0x000f62000c1e9b00 */
[----:B0-----:R-:W-:Y:S01]  /*1230*/  FFMA.FTZ R12, R136, R136, R5 ;  /* 0x00000088880c7223 */ /* 0x001fe20000010005 */
[----:B------:R-:W-:-:S03]  /*1240*/  FADD.FTZ R3, R8, R135 ;  /* 0x0000008708037221 */ /* 0x000fc60000010000 */
[----:B------:R-:W-:Y:S01]  /*1250*/  FFMA.FTZ R5, R135, R135, R12 ;  /* 0x0000008787057223 */ /* 0x000fe2000001000c */
[----:B------:R-:W-:Y:S02]  /*1260*/  HADD2.F32 R133, -RZ, R133.H1_H1 ;  /* 0x30000085ff857230 */ /* 0x000fe40000004100 */
[----:B------:R-:W-:Y:S01]  /*1270*/  FADD.FTZ R8, R3, R134 ;  /* 0x0000008603087221 */ /* 0x000fe20000010000 */
[----:B------:R-:W-:-:S03]  /*1280*/  FFMA.FTZ R12, R134, R134, R5 ;  /* 0x00000086860c7223 */ /* 0x000fc60000010005 */
[----:B------:R-:W-:Y:S01]  /*1290*/  FADD.FTZ R5, R8, R133 ;  /* 0x0000008508057221 */ /* 0x000fe20000010000 */
[----:B------:R-:W-:Y:S01]  /*12a0*/  FFMA.FTZ R9, R133, R133, R12 ;  /* 0x0000008585097223 */ /* 0x000fe2000001000c */
[----:B------:R-:W-:Y:S02]  /*12b0*/  HADD2.F32 R131, -RZ, R128.H1_H1 ;  /* 0x30000080ff837230 */ /* 0x000fe40000004100 */
[----:B------:R-:W-:Y:S01]  /*12c0*/  FADD.FTZ R8, R5, R132 ;  /* 0x0000008405087221 */ /* 0x000fe20000010000 */
[----:B------:R-:W-:Y:S01]  /*12d0*/  FFMA.FTZ R12, R132, R132, R9 ;  /* 0x00000084840c7223 */ /* 0x000fe20000010009 */
[--C-:B------:R-:W-:Y:S01]  /*12e0*/  HADD2.F32 R130, -RZ, R129.reuse.H0_H0 ;  /* 0x20000081ff827230 */ /* 0x100fe20000004100 */
[----:B------:R-:W-:Y:S01]  /*12f0*/  LEA R2, P1, R67, UR12, 0x1 ;  /* 0x0000000c43027c11 */ /* 0x000fe2000f8208ff */
[----:B------:R-:W-:Y:S01]  /*1300*/  FADD.FTZ R5, R8, R131 ;  /* 0x0000008308057221 */ /* 0x000fe20000010000 */
        /* <DEDUP_REMOVED lines=28> */
[----:B------:R-:W-:Y:S01]  /*14d0*/  IADD3.X R13, RZ, R4, RZ, P4, !PT ;  /* 0x00000004ff0d7210 */ /* 0x000fe200027fe4ff */
[----:B------:R-:W-:Y:S01]  /*14e0*/  FADD.FTZ R5, R8, R123 ;  /* 0x0000007b08057221 */ /* 0x000fe20000010000 */
[----:B------:R-:W-:Y:S01]  /*14f0*/  FFMA.FTZ R9, R123, R123, R12 ;  /* 0x0000007b7b097223 */ /* 0x000fe2000001000c */
[----:B------:R-:W-:Y:S01]  /*1500*/  LEA R80, P1, R65, UR12, 0x1 ;  /* 0x0000000c41507c11 */ /* 0x000fe2000f8208ff */
[----:B------:R-:W-:-:S02]  /*1510*/  HADD2.F32 R121, -RZ, R121.H1_H1 ;  /* 0x30000079ff797230 */ /* 0x000fc40000004100 */
[----:B------:R-:W-:Y:S01]  /*1520*/  FADD.FTZ R8, R5, R122 ;  /* 0x0000007a05087221 */ /* 0x000fe20000010000 */
[----:B------:R-:W-:Y:S01]  /*1530*/  FFMA.FTZ R12, R122, R122, R9 ;  /* 0x0000007a7a0c7223 */ /* 0x000fe20000010009 */
[----:B------:R-:W-:Y:S01]  /*1540*/  LEA.HI.X R81, R65, UR13, R13, 0x1, P1 ;  /* 0x0000000d41517c11 */ /* 0x000fe200088f0c0d */
[--C-:B------:R-:W-:Y:S02]  /*1550*/  HADD2.F32 R120, -RZ, R116.reuse.H0_H0 ;  /* 0x20000074ff787230 */ /* 0x100fe40000004100 */
[----:B------:R-:W-:Y:S01]  /*1560*/  FADD.FTZ R5, R8, R121 ;  /* 0x0000007908057221 */ /* 0x000fe20000010000 */
[----:B------:R-:W-:Y:S01]  /*1570*/  FFMA.FTZ R9, R121, R121, R12 ;  /* 0x0000007979097223 */ /* 0x000fe2000001000c */
[----:B------:R-:W-:Y:S01]  /*1580*/  HADD2.F32 R119, -RZ, R116.H1_H1 ;  /* 0x30000074ff777230 */ /* 0x000fe20000004100 */
[----:B------:R-:W5:Y:S02]  /*1590*/  LDG.E.64.CONSTANT R80, desc[UR14][R80.64] ;  /* 0x0000000e50507981 */ /* 0x000f64000c1e9b00 */
[----:B------:R-:W-:Y:S01]  /*15a0*/  FFMA.FTZ R12, R120, R120, R9 ;  /* 0x00000078780c7223 */ /* 0x000fe20000010009 */
[----:B------:R-:W-:Y:S01]  /*15b0*/  FADD.FTZ R8, R5, R120 ;  /* 0x0000007805087221 */ /* 0x000fe20000010000 */
[----:B------:R-:W-:Y:S01]  /*15c0*/  HADD2.F32 R118, -RZ, R117.H0_H0 ;  /* 0x20000075ff767230 */ /* 0x000fe20000004100 */
[----:B------:R-:W-:Y:S01]  /*15d0*/  STL [R1+0x74], R17 ;  /* 0x0000741101007387 */ /* 0x000fe20000100800 */
[----:B------:R-:W-:Y:S01]  /*15e0*/  FFMA.FTZ R9, R119, R119, R12 ;  /* 0x0000007777097223 */ /* 0x000fe2000001000c */
[----:B------:R-:W-:-:S02]  /*15f0*/  LEA R82, P1, R64, UR12, 0x1 ;  /* 0x0000000c40527c11 */ /* 0x000fc4000f8208ff */
[----:B------:R-:W-:Y:S01]  /*1600*/  STL [R1+0x78], R16 ;  /* 0x0000781001007387 */ /* 0x000fe20000100800 */
[----:B------:R-:W-:-:S03]  /*1610*/  FADD.FTZ R5, R8, R119 ;  /* 0x0000007708057221 */ /* 0x000fc60000010000 */
[----:B------:R0:W-:Y:S01]  /*1620*/  STL [R1+0x7c], R13 ;  /* 0x00007c0d01007387 */ /* 0x0001e20000100800 */
[----:B------:R-:W-:Y:S02]  /*1630*/  HADD2.F32 R117, -RZ, R117.H1_H1 ;  /* 0x30000075ff757230 */ /* 0x000fe40000004100 */
[----:B------:R-:W-:Y:S01]  /*1640*/  FFMA.FTZ R12, R118, R118, R9 ;  /* 0x00000076760c7223 */ /* 0x000fe20000010009 */
[----:B------:R-:W-:Y:S01]  /*1650*/  FADD.FTZ R8, R5, R118 ;  /* 0x0000007605087221 */ /* 0x000fe20000010000 */
[----:B------:R-:W-:Y:S01]  /*1660*/  HADD2.F32 R116, -RZ, R112.H0_H0 ;  /* 0x20000070ff747230 */ /* 0x000fe20000004100 */
[----:B0-----:R-:W-:Y:S01]  /*1670*/  IADD3.X R13, RZ, R4, RZ, P3, !PT ;  /* 0x00000004ff0d7210 */ /* 0x001fe20001ffe4ff */
[----:B------:R-:W-:-:S03]  /*1680*/  FFMA.FTZ R9, R117, R117, R12 ;  /* 0x0000007575097223 */ /* 0x000fc6000001000c */
[----:B------:R-:W-:Y:S01]  /*1690*/  LEA.HI.X R83, R64, UR13, R13, 0x1, P1 ;  /* 0x0000000d40537c11 */ /* 0x000fe200088f0c0d */
[----:B------:R-:W-:Y:S01]  /*16a0*/  FADD.FTZ R5, R8, R117 ;  /* 0x0000007508057221 */ /* 0x000fe20000010000 */
[----:B------:R-:W-:Y:S02]  /*16b0*/  HADD2.F32 R115, -RZ, R112.H1_H1 ;  /* 0x30000070ff737230 */ /* 0x000fe40000004100 */
[----:B------:R-:W-:Y:S02]  /*16c0*/  FFMA.FTZ R12, R116, R116, R9 ;  /* 0x00000074740c7223 */ /* 0x000fe40000010009 */
[----:B------:R-:W5:Y:S01]  /*16d0*/  LDG.E.64.CONSTANT R82, desc[UR14][R82.64] ;  /* 0x0000000e52527981 */ /* 0x000f62000c1e9b00 */
[----:B------:R-:W-:Y:S01]  /*16e0*/  FADD.FTZ R8, R5, R116 ;  /* 0x0000007405087221 */ /* 0x000fe20000010000 */
[--C-:B------:R-:W-:Y:S02]  /*16f0*/  HADD2.F32 R114, -RZ, R113.reuse.H0_H0 ;  /* 0x20000071ff727230 */ /* 0x100fe40000004100 */
[----:B------:R-:W-:Y:S01]  /*1700*/  FFMA.FTZ R9, R115, R115, R12 ;  /* 0x0000007373097223 */ /* 0x000fe2000001000c */
[----:B------:R0:W-:Y:S01]  /*1710*/  STL [R1+0x8c], R13 ;  /* 0x00008c0d01007387 */ /* 0x0001e20000100800 */
[----:B------:R-:W-:Y:S01]  /*1720*/  LEA R84, P1, R63, UR12, 0x1 ;  /* 0x0000000c3f547c11 */ /* 0x000fe2000f8208ff */
[----:B------:R-:W-:Y:S01]  /*1730*/  FADD.FTZ R5, R8, R115 ;  /* 0x0000007308057221 */ /* 0x000fe20000010000 */
[----:B------:R-:W-:-:S02]  /*1740*/  HADD2.F32 R113, -RZ, R113.H1_H1 ;  /* 0x30000071ff717230 */ /* 0x000fc40000004100 */
[----:B------:R-:W-:Y:S01]  /*1750*/  FFMA.FTZ R12, R114, R114, R9 ;  /* 0x00000072720c7223 */ /* 0x000fe20000010009 */
[----:B------:R-:W-:Y:S01]  /*1760*/  FADD.FTZ R8, R5, R114 ;  /* 0x0000007205087221 */ /* 0x000fe20000010000 */
[----:B0-----:R-:W-:Y:S01]  /*1770*/  IADD3.X R13, RZ, R4, RZ, P2, !PT ;  /* 0x00000004ff0d7210 */ /* 0x001fe200017fe4ff */
[----:B------:R-:W-:-:S03]  /*1780*/  HADD2.F32 R112, -RZ, R108.H0_H0 ;  /* 0x2000006cff707230 */ /* 0x000fc60000004100 */
[----:B------:R-:W-:Y:S01]  /*1790*/  LEA.HI.X R85, R63, UR13, R13, 0x1, P1 ;  /* 0x0000000d3f557c11 */ /* 0x000fe200088f0c0d */
[----:B------:R-:W-:Y:S01]  /*17a0*/  FFMA.FTZ R9, R113, R113, R12 ;  /* 0x0000007171097223 */ /* 0x000fe2000001000c */
[----:B------:R-:W-:Y:S01]  /*17b0*/  FADD.FTZ R5, R8, R113 ;  /* 0x0000007108057221 */ /* 0x000fe20000010000 */
[----:B------:R-:W-:Y:S02]  /*17c0*/  HADD2.F32 R111, -RZ, R108.H1_H1 ;  /* 0x3000006cff6f7230 */ /* 0x000fe40000004100 */
[----:B------:R-:W-:Y:S01]  /*17d0*/  FFMA.FTZ R12, R112, R112, R9 ;  /* 0x00000070700c7223 */ /* 0x000fe20000010009 */
        /* <DEDUP_REMOVED lines=9> */
[-C--:B------:R-:W-:Y:S02]  /*1870*/  IADD3.X R12, RZ, R4.reuse, RZ, P5, !PT ;  /* 0x00000004ff0c7210 */ /* 0x080fe40002ffe4ff */
[----:B0-----:R-:W-:Y:S01]  /*1880*/  IADD3.X R13, RZ, R4, RZ, P6, !PT ;  /* 0x00000004ff0d7210 */ /* 0x001fe200037fe4ff */
[----:B------:R-:W-:Y:S01]  /*1890*/  FADD.FTZ R4, R5, R110 ;  /* 0x0000006e05047221 */ /* 0x000fe20000010000 */
[--C-:B------:R-:W-:Y:S02]  /*18a0*/  HADD2.F32 R108, -RZ, R58.reuse.H0_H0 ;  /* 0x2000003aff6c7230 */ /* 0x100fe40000004100 */
[----:B------:R-:W-:Y:S01]  /*18b0*/  LEA.HI.X R87, R62, UR13, R13, 0x1, P1 ;  /* 0x0000000d3e577c11 */ /* 0x000fe200088f0c0d */
[----:B------:R-:W-:Y:S01]  /*18c0*/  FFMA.FTZ R9, R109, R109, R8 ;  /* 0x0000006d6d097223 */ /* 0x000fe20000010008 */
[----:B------:R-:W-:Y:S01]  /*18d0*/  FADD.FTZ R5, R4, R109 ;  /* 0x0000006d04057221 */ /* 0x000fe20000010000 */
[----:B------:R-:W-:-:S02]  /*18e0*/  HADD2.F32 R107, -RZ, R58.H1_H1 ;  /* 0x3000003aff6b7230 */ /* 0x000fc40000004100 */
[----:B------:R-:W-:Y:S01]  /*18f0*/  FFMA.FTZ R8, R108, R108, R9 ;  /* 0x0000006c6c087223 */ /* 0x000fe20000010009 */
[----:B------:R-:W5:Y:S01]  /*1900*/  LDG.E.64.CONSTANT R86, desc[UR14][R86.64] ;  /* 0x0000000e56567981 */ /* 0x000f62000c1e9b00 */
[----:B------:R-:W-:Y:S01]  /*1910*/  FADD.FTZ R4, R5, R108 ;  /* 0x0000006c05047221 */ /* 0x000fe20000010000 */
[--C-:B------:R-:W-:Y:S02]  /*1920*/  HADD2.F32 R60, -RZ, R59.reuse.H0_H0 ;  /* 0x2000003bff3c7230 */ /* 0x100fe40000004100 */
[----:B------:R-:W-:Y:S01]  /*1930*/  FFMA.FTZ R9, R107, R107, R8 ;  /* 0x0000006b6b097223 */ /* 0x000fe20000010008 */
[C---:B------:R-:W-:Y:S01]  /*1940*/  LEA R88, P1, R61.reuse, UR12, 0x1 ;  /* 0x0000000c3d587c11 */ /* 0x040fe2000f8208ff */
[----:B------:R-:W-:Y:S01]  /*1950*/  FADD.FTZ R5, R4, R107 ;  /* 0x0000006b04057221 */ /* 0x000fe20000010000 */
[----:B------:R-:W-:Y:S02]  /*1960*/  HADD2.F32 R59, -RZ, R59.H1_H1 ;  /* 0x3000003bff3b7230 */ /* 0x000fe40000004100 */
[----:B------:R-:W-:Y:S01]  /*1970*/  FFMA.FTZ R8, R60, R60, R9 ;  /* 0x0000003c3c087223 */ /* 0x000fe20000010009 */
[----:B------:R-:W-:Y:S01]  /*1980*/  LEA.HI.X R89, R61, UR13, R12, 0x1, P1 ;  /* 0x0000000d3d597c11 */ /* 0x000fe200088f0c0c */
[----:B------:R-:W-:Y:S01]  /*1990*/  FADD.FTZ R4, R5, R60 ;  /* 0x0000003c05047221 */ /* 0x000fe20000010000 */
[----:B------:R-:W-:-:S02]  /*19a0*/  HADD2.F32 R58, -RZ, R54.H0_H0 ;  /* 0x20000036ff3a7230 */ /* 0x000fc40000004100 */
[----:B------:R-:W-:Y:S01]  /*19b0*/  FFMA.FTZ R9, R59, R59, R8 ;  /* 0x0000003b3b097223 */ /* 0x000fe20000010008 */
[----:B------:R-:W-:Y:S01]  /*19c0*/  FADD.FTZ R5, R4, R59 ;  /* 0x0000003b04057221 */ /* 0x000fe20000010000 */
[----:B------:R-:W-:Y:S01]  /*19d0*/  HADD2.F32 R57, -RZ, R54.H1_H1 ;  /* 0x30000036ff397230 */ /* 0x000fe20000004100 */
[----:B------:R-:W5:Y:S01]  /*19e0*/  LDG.E.64.CONSTANT R88, desc[UR14][R88.64] ;  /* 0x0000000e58587981 */ /* 0x000f62000c1e9b00 */
        /* <DEDUP_REMOVED lines=14> */
[----:B------:R-:W-:Y:S01]  /*1ad0*/  HADD2.F32 R52, -RZ, R51.H0_H0 ;  /* 0x20000033ff347230 */ /* 0x000fe20000004100 */
[----:B------:R0:W-:Y:S01]  /*1ae0*/  STL [R1+0x80], R13 ;  /* 0x0000800d01007387 */ /* 0x0001e20000100800 */
[----:B------:R-:W-:Y:S01]  /*1af0*/  FFMA.FTZ R9, R53, R53, R8 ;  /* 0x0000003535097223 */ /* 0x000fe20000010008 */
[----:B------:R-:W-:-:S02]  /*1b00*/  FADD.FTZ R5, R4, R53 ;  /* 0x0000003504057221 */ /* 0x000fc40000010000 */
[----:B------:R1:W-:Y:S01]  /*1b10*/  STL [R1+0x88], R12 ;  /* 0x0000880c01007387 */ /* 0x0003e20000100800 */
[----:B------:R-:W-:Y:S02]  /*1b20*/  HADD2.F32 R51, -RZ, R51.H1_H1 ;  /* 0x30000033ff337230 */ /* 0x000fe40000004100 */
[----:B------:R-:W-:Y:S01]  /*1b30*/  FFMA.FTZ R8, R52, R52, R9 ;  /* 0x0000003434087223 */ /* 0x000fe20000010009 */
[----:B------:R-:W5:Y:S01]  /*1b40*/  LDL R160, [R1+0x94] ;  /* 0x0000940001a07983 */ /* 0x000f620000100800 */
        /* <DEDUP_REMOVED lines=73> */
[--C-:B---3--:R-:W-:Y:S02]  /*1fe0*/  HADD2.F32 R26, -RZ, R22.reuse.H0_H0 ;  /* 0x20000016ff1a7230 */ /* 0x108fe40000004100 */
        /* <DEDUP_REMOVED lines=23> */
[--C-:B--2---:R-:W-:Y:S02]  /*2160*/  HADD2.F32 R18, -RZ, R14.reuse.H0_H0 ;  /* 0x2000000eff127230 */ /* 0x104fe40000004100 */
        /* <DEDUP_REMOVED lines=14> */
[----:B0-----:R-:W-:-:S02]  /*2250*/  HADD2.F32 R13, -RZ, R10.H1_H1 ;  /* 0x3000000aff0d7230 */ /* 0x001fc40000004100 */
[----:B------:R-:W-:Y:S01]  /*2260*/  FFMA.FTZ R8, R14, R14, R9 ;  /* 0x0000000e0e087223 */ /* 0x000fe20000010009 */
[----:B------:R-:W-:Y:S01]  /*2270*/  FADD.FTZ R4, R5, R14 ;  /* 0x0000000e05047221 */ /* 0x000fe20000010000 */
[--C-:B-1----:R-:W-:Y:S02]  /*2280*/  HADD2.F32 R12, -RZ, R11.reuse.H0_H0 ;  /* 0x2000000bff0c7230 */ /* 0x102fe40000004100 */
        /* <DEDUP_REMOVED lines=88> */
[--C-:B------:R-:W-:Y:S02]  /*2810*/  HADD2.F32 R104, -RZ, R88.reuse.H0_H0 ;  /* 0x20000058ff687230 */ /* 0x100fe40000004100 */
[----:B------:R-:W-:Y:S01]  /*2820*/  FADD.FTZ R81, R81, R102 ;  /* 0x0000006651517221 */ /* 0x000fe20000010000 */
[----:B------:R-:W0:Y:S01]  /*2830*/  LDC.64 R86, c[0x0][0x228] ;  /* 0x00008a00ff567b82 */ /* 0x000e220000000a00 */
[----:B------:R-:W-:Y:S02]  /*2840*/  FFMA.FTZ R80, R105, R105, R80 ;  /* 0x0000006969507223 */ /* 0x000fe40000010050 */
        /* <DEDUP_REMOVED lines=10> */
[----:B------:R-:W-:Y:S01]  /*28f0*/  FADD.FTZ R80, R80, R88 ;  /* 0x0000005850507221 */ /* 0x000fe20000010000 */
[----:B------:R-:W-:Y:S02]  /*2900*/  USHF.L.U32 UR17, UR10, 0x2, URZ ;  /* 0x000000020a117899 */ /* 0x000fe4000800063f */
[----:B------:R-:W-:Y:S01]  /*2910*/  FFMA.FTZ R81, R89, R89, R81 ;  /* 0x0000005959517223 */ /* 0x000fe20000010051 */
[----:B------:R-:W-:Y:S01]  /*2920*/  FADD.FTZ R80, R80, R89 ;  /* 0x0000005950507221 */ /* 0x000fe20000010000 */
[----:B------:R-:W-:Y:S01]  /*2930*/  ULOP3.LUT UR21, UR17, 0xc, URZ, 0xc0, !UPT ;  /* 0x0000000c11157892 */ /* 0x000fe2000f8ec03f */
[----:B------:R-:W-:Y:S01]  /*2940*/  BSSY B0, `(.L_x_2590) ;  /* 0x00000c2000007945 */ /* 0x000fe20003800000 */
[----:B------:R-:W-:-:S02]  /*2950*/  IMAD.WIDE R150, R76, 0x2, R150 ;  /* 0x000000024c967825 */ /* 0x000fc400078e0296 */
[----:B------:R1:W-:Y:S02]  /*2960*/  STS.64 [R160], R80 ;  /* 0x00000050a0007388 */ /* 0x0003e40000000a00 */
[----:B0-----:R-:W-:Y:S01]  /*2970*/  IMAD.WIDE R86, R76, 0x2, R86 ;  /* 0x000000024c567825 */ /* 0x001fe200078e0256 */
[----:B-1----:R-:W-:Y:S01]  /*2980*/  CS2R R80, SRZ ;  /* 0x0000000000507805 */ /* 0x002fe2000001ff00 */
[----:B------:R-:W-:Y:S06]  /*2990*/  BAR.SYNC.DEFER_BLOCKING 0x0 ;  /* 0x0000000000007b1d */ /* 0x000fec0000010000 */
[----:B------:R-:W-:Y:S05]  /*29a0*/  @P1 BRA `(.L_x_2591) ;  /* 0x0000000800ec1947 */ /* 0x000fea0003800000 */
[----:B------:R-:W0:Y:S01]  /*29b0*/  S2R R81, SR_CgaCtaId ;  /* 0x0000000000517919 */ /* 0x000e220000008800 */
        /* <DEDUP_REMOVED lines=186> */
.L_x_2591:
[----:B------:R-:W-:Y:S05]  /*3560*/  BSYNC B0 ;  /* 0x0000000000007941 */ /* 0x000fea0003800000 */
.L_x_2590:
[----:B------:R-:W2:Y:S01]  /*3570*/  LDL R85, [R1+0x90] ;  /* 0x0000900001557983 */ /* 0x000ea20000100800 */
[C---:B------:R-:W-:Y:S02]  /*3580*/  LOP3.LUT P1, RZ, R163.reuse, 0xfffffff3, RZ, 0xc0, !PT ;  /* 0xfffffff3a3ff7812 */ /* 0x040fe4000782c0ff */
[----:B------:R-:W-:Y:S01]  /*3590*/  ISETP.GT.U32.AND P2, PT, R163, 0x1f, PT ;  /* 0x0000001fa300780c */ /* 0x000fe20003f44070 */
[----:B------:R-:W0:Y:S04]  /*35a0*/  SHFL.BFLY PT, R82, R80, 0x2, 0x1f ;  /* 0x0c401f0050527f89 */ /* 0x000e2800000e0000 */
[----:B------:R-:W1:Y:S01]  /*35b0*/  SHFL.BFLY PT, R76, R81, 0x2, 0x1f ;  /* 0x0c401f00514c7f89 */ /* 0x000e6200000e0000 */
[----:B------:R-:W3:Y:S01]  /*35c0*/  S2R R84, SR_CTAID.Y ;  /* 0x0000000000547919 */ /* 0x000ee20000002600 */
[----:B0-----:R-:W-:Y:S01]  /*35d0*/  FADD.FTZ R80, R82, R80 ;  /* 0x0000005052507221 */ /* 0x001fe20000010000 */
[----:B-1----:R-:W-:-:S04]  /*35e0*/  FADD.FTZ R81, R76, R81 ;  /* 0x000000514c517221 */ /* 0x002fc80000010000 */
[----:B------:R-:W0:Y:S01]  /*35f0*/  SHFL.BFLY PT, R83, R80, 0x1, 0x1f ;  /* 0x0c201f0050537f89 */ /* 0x000e2200000e0000 */
[----:B------:R-:W3:Y:S03]  /*3600*/  @!P1 LDC R76, c[0x0][0x10] ;  /* 0x00000400ff4c9b82 */ /* 0x000ee60000000800 */
[----:B------:R-:W1:Y:S01]  /*3610*/  SHFL.BFLY PT, R82, R81, 0x1, 0x1f ;  /* 0x0c201f0051527f89 */ /* 0x000e6200000e0000 */
[----:B0-----:R-:W-:Y:S01]  /*3620*/  FADD.FTZ R80, R80, R83 ;  /* 0x0000005350507221 */ /* 0x001fe20000010000 */
[----:B---3--:R-:W-:Y:S02]  /*3630*/  @!P1 IMAD R76, R76, UR4, R84 ;  /* 0x000000044c4c9c24 */ /* 0x008fe4000f8e0254 */
[----:B-1----:R-:W-:Y:S02]  /*3640*/  FADD.FTZ R81, R81, R82 ;  /* 0x0000005251517221 */ /* 0x002fe40000010000 */
[----:B------:R-:W0:Y:S01]  /*3650*/  @!P1 LDC.64 R82, c[0x0][0x248] ;  /* 0x00009200ff529b82 */ /* 0x000e220000000a00 */
[----:B--2---:R-:W-:-:S04]  /*3660*/  @!P1 LEA R76, R76, R85, 0x5 ;  /* 0x000000554c4c9211 */ /* 0x004fc800078e28ff */
[----:B------:R-:W-:-:S05]  /*3670*/  @!P1 SHF.L.U32 R76, R76, 0x1, RZ ;  /* 0x000000014c4c9819 */ /* 0x000fca00000006ff */
[----:B0-----:R-:W-:Y:S02]  /*3680*/  @!P1 IMAD.WIDE.U32 R82, R76, 0x4, R82 ;  /* 0x000000044c529825 */ /* 0x001fe400078e0052 */
[----:B------:R-:W0:Y:S03]  /*3690*/  @!P2 LDC R76, c[0x0][0x10] ;  /* 0x00000400ff4cab82 */ /* 0x000e260000000800 */
[----:B------:R1:W-:Y:S05]  /*36a0*/  @!P1 STG.E.64 desc[UR14][R82.64], R80 ;  /* 0x0000005052009986 */ /* 0x0003ea000c101b0e */
[----:B------:R-:W-:Y:S01]  /*36b0*/  BAR.SYNC.DEFER_BLOCKING 0x0 ;  /* 0x0000000000007b1d */ /* 0x000fe20000010000 */
[----:B------:R-:W-:Y:S01]  /*36c0*/  ISETP.NE.AND P1, PT, R163, RZ, PT ;  /* 0x000000ffa300720c */ /* 0x000fe20003f25270 */
[----:B0-----:R-:W-:-:S12]  /*36d0*/  @!P2 IMAD R76, R76, UR4, R84 ;  /* 0x000000044c4cac24 */ /* 0x001fd8000f8e0254 */
[----:B-1----:R-:W-:Y:S05]  /*36e0*/  @P1 BRA `(.L_x_2592) ;  /* 0x0000000000441947 */ /* 0x002fea0003800000 */
        /* <DEDUP_REMOVED lines=9> */
.L_x_2593:
        /* <DEDUP_REMOVED lines=8> */
.L_x_2592:
[----:B------:R-:W0:Y:S01]  /*3800*/  S2R R160, SR_TID.X ;  /* 0x0000000000a07919 */ /* 0x000e220000002100 */
[----:B------:R-:W1:Y:S01]  /*3810*/  @!P2 LDC.64 R84, c[0x0][0x248] ;  /* 0x00009200ff54ab82 */ /* 0x000e620000000a00 */
[----:B------:R-:W-:Y:S05]  /*3820*/  WARPSYNC.ALL ;  /* 0x0000000000007948 */ /* 0x000fea0003800000 */
[----:B------:R2:W5:Y:S01]  /*3830*/  LDG.E.64.CONSTANT R82, desc[UR14][R86.64] ;  /* 0x0000000e56527981 */ /* 0x000562000c1e9b00 */
[----:B0-----:R-:W-:-:S04]  /*3840*/  @!P2 LOP3.LUT R80, R160, 0x7ffffff8, RZ, 0xc0, !PT ;  /* 0x7ffffff8a050a812 */ /* 0x001fc800078ec0ff */
[----:B------:R-:W-:Y:S02]  /*3850*/  @!P2 LEA R76, R76, R80, 0x5 ;  /* 0x000000504c4ca211 */ /* 0x000fe400078e28ff */
[----:B------:R-:W-:-:S04]  /*3860*/  @!P2 LOP3.LUT R80, R160, 0x7, RZ, 0xc0, !PT ;  /* 0x00000007a050a812 */ /* 0x000fc800078ec0ff */
[----:B------:R-:W-:Y:S02]  /*3870*/  @!P2 IADD3 R76, R76, R80, RZ ;  /* 0x000000504c4ca210 */ /* 0x000fe40007ffe0ff */
[----:B------:R0:W5:Y:S02]  /*3880*/  LDG.E.64.CONSTANT R80, desc[UR14][R150.64] ;  /* 0x0000000e96507981 */ /* 0x000164000c1e9b00 */
[----:B------:R-:W-:-:S05]  /*3890*/  @!P2 SHF.L.U32 R76, R76, 0x1, RZ ;  /* 0x000000014c4ca819 */ /* 0x000fca00000006ff */
[----:B-1----:R-:W-:Y:S01]  /*38a0*/  @!P2 IMAD.WIDE.U32 R84, R76, 0x4, R84 ;  /* 0x000000044c54a825 */ /* 0x002fe200078e0054 */
[----:B------:R-:W-:Y:S06]  /*38b0*/  BAR.SYNC.DEFER_BLOCKING 0x0 ;  /* 0x0000000000007b1d */ /* 0x000fec0000010000 */
[----:B------:R-:W3:Y:S01]  /*38c0*/  @!P2 LDG.E.64 R84, desc[UR14][R84.64] ;  /* 0x0000000e5454a981 */ /* 0x000ee2000c1e1b00 */
[----:B------:R-:W-:Y:S01]  /*38d0*/  HFMA2.MMA R76, -RZ, RZ, 0, 0 ;  /* 0x00000000ff4c7435 */ /* 0x000fe200000001ff */
[----:B--2---:R-:W-:Y:S02]  /*38e0*/  MOV R86, RZ ;  /* 0x000000ff00567202 */ /* 0x004fe40000000f00 */
[----:B------:R-:W-:Y:S01]  /*38f0*/  LOP3.LUT P1, RZ, R160, 0xffffffe7, RZ, 0xc0, !PT ;  /* 0xffffffe7a0ff7812 */ /* 0x000fe2000782c0ff */
[----:B------:R-:W-:Y:S02]  /*3900*/  BSSY B0, `(.L_x_2594) ;  /* 0x000002c000007945 */ /* 0x000fe40003800000 */
[----:B---3--:R-:W-:Y:S01]  /*3910*/  @!P2 FADD.FTZ R76, RZ, R84 ;  /* 0x00000054ff4ca221 */ /* 0x008fe20000010000 */
[----:B------:R-:W-:-:S04]  /*3920*/  @!P2 FADD.FTZ R86, RZ, R85 ;  /* 0x00000055ff56a221 */ /* 0x000fc80000010000 */
        /* <DEDUP_REMOVED lines=8> */
[----:B--2---:R-:W-:Y:S01]  /*39b0*/  FADD.FTZ R85, R85, R86 ;  /* 0x0000005655557221 */ /* 0x004fe20000010000 */
[----:B------:R-:W2:Y:S04]  /*39c0*/  @!P1 S2R R76, SR_CgaCtaId ;  /* 0x00000000004c9919 */ /* 0x000ea80000008800 */
[----:B------:R-:W3:Y:S01]  /*39d0*/  SHFL.BFLY PT, R86, R85, 0x1, 0x1f ;  /* 0x0c201f0055567f89 */ /* 0x000ee200000e0000 */
[----:B-1----:R-:W-:Y:S01]  /*39e0*/  FADD.FTZ R84, R84, R87 ;  /* 0x0000005754547221 */ /* 0x002fe20000010000 */
[----:B------:R-:W-:-:S03]  /*39f0*/  @!P1 MOV R87, 0x400 ;  /* 0x0000040000579802 */ /* 0x000fc60000000f00 */
[----:B------:R-:W-:Y:S01]  /*3a00*/  @!P1 FMUL.FTZ R84, R84, 1.2207031431898940355e-05 ;  /* 0x374ccccd54549820 */ /* 0x000fe20000410000 */
[----:B------:R-:W-:Y:S01]  /*3a10*/  @!P1 IADD3 R87, R87, 0xc80, RZ ;  /* 0x00000c8057579810 */ /* 0x000fe20007ffe0ff */
[----:B---3--:R-:W-:Y:S02]  /*3a20*/  FADD.FTZ R86, R85, R86 ;  /* 0x0000005655567221 */ /* 0x008fe40000010000 */
[----:B------:R-:W-:Y:S01]  /*3a30*/  @!P1 FMUL.FTZ R85, R84, R84 ;  /* 0x0000005454559220 */ /* 0x000fe20000410000 */
[----:B--2---:R-:W-:-:S03]  /*3a40*/  @!P1 LEA R76, R76, R87, 0x18 ;  /* 0x000000574c4c9211 */ /* 0x004fc600078ec0ff */
[----:B------:R-:W-:Y:S01]  /*3a50*/  @!P1 FFMA.FTZ R85, R86, 1.2207031431898940355e-05, -R85 ;  /* 0x374ccccd56559823 */ /* 0x000fe20000010855 */
        /* <DEDUP_REMOVED lines=22> */
.L_x_2595:
[----:B------:R-:W-:Y:S05]  /*3bc0*/  BSYNC B0 ;  /* 0x0000000000007941 */ /* 0x000fea0003800000 */
.L_x_2594:
[----:B------:R-:W2:Y:S01]  /*3bd0*/  S2UR UR12, SR_CgaCtaId ;  /* 0x00000000000c79c3 */ /* 0x000ea20000008800 */
[----:B0-----:R-:W-:Y:S01]  /*3be0*/  MOV R76, UR16 ;  /* 0x00000010004c7c02 */ /* 0x001fe20008000f00 */
[----:B------:R-:W-:Y:S01]  /*3bf0*/  UMOV UR8, 0x400 ;  /* 0x0000040000087882 */ /* 0x000fe20000000000 */
[----:B------:R-:W-:Y:S01]  /*3c00*/  MOV R165, UR19 ;  /* 0x0000001300a57c02 */ /* 0x000fe20008000f00 */
[----:B------:R-:W-:Y:S01]  /*3c10*/  UIADD3 UR8, UR8, 0xc80, URZ ;  /* 0x00000c8008087890 */ /* 0x000fe2000fffe03f */
[----:B------:R-:W-:Y:S01]  /*3c20*/  STL [R1+0xe8], R70 ;  /* 0x0000e84601007387 */ /* 0x000fe20000100800 */
[----:B------:R-:W-:-:S03]  /*3c30*/  IMAD R76, R76, 0x50, R149 ;  /* 0x000000504c4c7824 */ /* 0x000fc600078e0295 */
[----:B------:R-:W-:Y:S02]  /*3c40*/  STL [R1+0xe4], R69 ;  /* 0x0000e44501007387 */ /* 0x000fe40000100800 */
[----:B-1----:R-:W-:Y:S02]  /*3c50*/  SHF.L.U32 R84, R76, 0x2, RZ ;  /* 0x000000024c547819 */ /* 0x002fe400000006ff */
[----:B------:R-:W-:Y:S01]  /*3c60*/  IADD3 R76, RZ, -UR21, RZ ;  /* 0x80000015ff4c7c10 */ /* 0x000fe2000fffe0ff */
[----:B------:R-:W-:Y:S02]  /*3c70*/  STL [R1+0xe0], R68 ;  /* 0x0000e04401007387 */ /* 0x000fe40000100800 */
[----:B------:R-:W-:Y:S02]  /*3c80*/  IMAD.WIDE.U32 R86, R84, -0x33333333, RZ ;  /* 0xcccccccd54567825 */ /* 0x000fe400078e00ff */
[----:B------:R-:W-:Y:S03]  /*3c90*/  STL [R1+0xdc], R67 ;  /* 0x0000dc4301007387 */ /* 0x000fe60000100800 */
[----:B------:R-:W-:Y:S01]  /*3ca0*/  LEA.HI R76, R87, R76, RZ, 0x1a ;  /* 0x0000004c574c7211 */ /* 0x000fe200078fd0ff */
[----:B------:R-:W-:Y:S01]  /*3cb0*/  STL [R1+0xd8], R66 ;  /* 0x0000d84201007387 */ /* 0x000fe20000100800 */
[----:B--2---:R-:W-:-:S03]  /*3cc0*/  ULEA UR8, UR12, UR8, 0x18 ;  /* 0x000000080c087291 */ /* 0x004fc6000f8ec03f */
[----:B------:R-:W-:Y:S03]  /*3cd0*/  STL [R1+0xd4], R65 ;  /* 0x0000d44101007387 */ /* 0x000fe60000100800 */
[----:B------:R-:W-:Y:S01]  /*3ce0*/  LEA R76, R76, UR8, 0x3 ;  /* 0x000000084c4c7c11 */ /* 0x000fe2000f8e18ff */
[----:B------:R-:W-:Y:S01]  /*3cf0*/  ULDC UR8, c[0x0][0x230] ;  /* 0x00008c0000087ab9 */ /* 0x000fe20000000800 */
[----:B------:R-:W-:Y:S04]  /*3d00*/  STL [R1+0xd0], R64 ;  /* 0x0000d04001007387 */ /* 0x000fe80000100800 */
[----:B------:R-:W0:Y:S04]  /*3d10*/  LDS.64 R86, [R76] ;  /* 0x000000004c567984 */ /* 0x000e280000000a00 */
[----:B------:R-:W-:Y:S04]  /*3d20*/  STL [R1+0xcc], R63 ;  /* 0x0000cc3f01007387 */ /* 0x000fe80000100800 */
[----:B------:R1:W-:Y:S04]  /*3d30*/  STL [R1+0xc8], R62 ;  /* 0x0000c83e01007387 */ /* 0x0003e80000100800 */
[----:B------:R2:W-:Y:S01]  /*3d40*/  STL [R1+0xc4], R61 ;  /* 0x0000c43d01007387 */ /* 0x0005e20000100800 */
[----:B0-----:R-:W-:Y:S01]  /*3d50*/  FADD.FTZ R76, R87, UR8 ;  /* 0x00000008574c7e21 */ /* 0x001fe20008010000 */
[--C-:B------:R-:W-:Y:S01]  /*3d60*/  FADD.FTZ R149, R0, -R86.reuse ;  /* 0x8000005600957221 */ /* 0x100fe20000010000 */
[--C-:B------:R-:W-:Y:S01]  /*3d70*/  FADD.FTZ R150, R75, -R86.reuse ;  /* 0x800000564b967221 */ /* 0x100fe20000010000 */
[--C-:B------:R-:W-:Y:S01]  /*3d80*/  FADD.FTZ R160, R74, -R86.reuse ;  /* 0x800000564aa07221 */ /* 0x100fe20000010000 */
[----:B------:R-:W-:Y:S01]  /*3d90*/  FADD.FTZ R151, R73, -R86 ;  /* 0x8000005649977221 */ /* 0x000fe20000010000 */
[----:B-----5:R-:W-:Y:S01]  /*3da0*/  HADD2.F32 R87, -RZ, R80.H0_H0 ;  /* 0x20000050ff577230 */ /* 0x020fe20000004100 */
[----:B------:R-:W0:Y:S01]  /*3db0*/  MUFU.RSQ R76, R76 ;  /* 0x0000004c004c7308 */ /* 0x000e220000001400 */
[----:B------:R-:W-:-:S02]  /*3dc0*/  HADD2.F32 R0, -RZ, R82.H0_H0 ;  /* 0x20000052ff007230 */ /* 0x000fc40000004100 */
[----:B------:R-:W-:Y:S02]  /*3dd0*/  HADD2.F32 R75, -RZ, R81.H0_H0 ;  /* 0x20000051ff4b7230 */ /* 0x000fe40000004100 */
[----:B------:R-:W-:Y:S02]  /*3de0*/  HADD2.F32 R74, -RZ, R83.H0_H0 ;  /* 0x20000053ff4a7230 */ /* 0x000fe40000004100 */
[----:B------:R-:W-:Y:S02]  /*3df0*/  HADD2.F32 R80, -RZ, R80.H1_H1 ;  /* 0x30000050ff507230 */ /* 0x000fe40000004100 */
[----:B------:R-:W-:Y:S02]  /*3e00*/  HADD2.F32 R82, -RZ, R82.H1_H1 ;  /* 0x30000052ff527230 */ /* 0x000fe40000004100 */
[----:B------:R-:W-:Y:S02]  /*3e10*/  HADD2.F32 R81, -RZ, R81.H1_H1 ;  /* 0x30000051ff517230 */ /* 0x000fe40000004100 */
[----:B------:R-:W-:-:S02]  /*3e20*/  HADD2.F32 R83, -RZ, R83.H1_H1 ;  /* 0x30000053ff537230 */ /* 0x000fc40000004100 */
[----:B0-----:R-:W-:Y:S01]  /*3e30*/  FMUL.FTZ R149, R149, R76 ;  /* 0x0000004c95957220 */ /* 0x001fe20000410000 */
[C---:B------:R-:W-:Y:S01]  /*3e40*/  FMUL.FTZ R150, R76.reuse, R150 ;  /* 0x000000964c967220 */ /* 0x040fe20000410000 */
[C---:B------:R-:W-:Y:S01]  /*3e50*/  FMUL.FTZ R160, R76.reuse, R160 ;  /* 0x000000a04ca07220 */ /* 0x040fe20000410000 */
[----:B------:R-:W-:Y:S01]  /*3e60*/  FMUL.FTZ R151, R76, R151 ;  /* 0x000000974c977220 */ /* 0x000fe20000410000 */
[----:B------:R-:W-:Y:S01]  /*3e70*/  FFMA.FTZ R149, R149, R87, R0 ;  /* 0x0000005795957223 */ /* 0x000fe20000010000 */
[----:B------:R-:W-:Y:S01]  /*3e80*/  FFMA.FTZ R150, R150, R80, R82 ;  /* 0x0000005096967223 */ /* 0x000fe20000010052 */
[----:B------:R-:W-:Y:S01]  /*3e90*/  FFMA.FTZ R73, R160, R75, R74 ;  /* 0x0000004ba0497223 */ /* 0x000fe2000001004a */
[----:B------:R-:W-:Y:S01]  /*3ea0*/  FFMA.FTZ R151, R151, R81, R83 ;  /* 0x0000005197977223 */ /* 0x000fe20000010053 */
[----:B------:R-:W-:Y:S01]  /*3eb0*/  FMUL.FTZ R85, R149, -1.4426950216293334961 ;  /* 0xbfb8aa3b95557820 */ /* 0x000fe20000410000 */
[----:B------:R-:W-:Y:S01]  /*3ec0*/  FMUL.FTZ R162, R150, -1.4426950216293334961 ;  /* 0xbfb8aa3b96a27820 */ /* 0x000fe20000410000 */
[----:B------:R-:W-:Y:S01]  /*3ed0*/  FMUL.FTZ R160, R73, -1.4426950216293334961 ;  /* 0xbfb8aa3b49a07820 */ /* 0x000fe20000410000 */
[----:B------:R-:W-:-:S03]  /*3ee0*/  FMUL.FTZ R161, R151, -1.4426950216293334961 ;  /* 0xbfb8aa3b97a17820 */ /* 0x000fc60000410000 */
[----:B------:R-:W0:Y:S08]  /*3ef0*/  MUFU.EX2 R85, R85 ;  /* 0x0000005500557308 */ /* 0x000e300000000800 */
[----:B------:R-:W3:Y:S08]  /*3f00*/  MUFU.EX2 R162, R162 ;  /* 0x000000a200a27308 */ /* 0x000ef00000000800 */
[----:B------:R-:W4:Y:S01]  /*3f10*/  MUFU.EX2 R160, R160 ;  /* 0x000000a000a07308 */ /* 0x000f220000000800 */
[----:B0-----:R-:W-:-:S07]  /*3f20*/  FADD.FTZ R85, R85, 1 ;  /* 0x3f80000055557421 */ /* 0x001fce0000010000 */
[----:B------:R-:W0:Y:S01]  /*3f30*/  MUFU.EX2 R161, R161 ;  /* 0x000000a100a17308 */ /* 0x000e220000000800 */
[----:B---3--:R-:W-:-:S07]  /*3f40*/  FADD.FTZ R162, R162, 1 ;  /* 0x3f800000a2a27421 */ /* 0x008fce0000010000 */
[----:B------:R3:W1:Y:S01]  /*3f50*/  MUFU.RCP R163, R85 ;  /* 0x0000005500a37308 */ /* 0x0006620000001000 */
[----:B----4-:R-:W-:-:S07]  /*3f60*/  FADD.FTZ R160, R160, 1 ;  /* 0x3f800000a0a07421 */ /* 0x010fce0000010000 */
[----:B------:R-:W4:Y:S01]  /*3f70*/  MUFU.RCP R162, R162 ;  /* 0x000000a200a27308 */ /* 0x000f220000001000 */
[----:B0-----:R-:W-:Y:S01]  /*3f80*/  FADD.FTZ R161, R161, 1 ;  /* 0x3f800000a1a17421 */ /* 0x001fe20000010000 */
[----:B---3--:R-:W-:-:S03]  /*3f90*/  SHF.R.S32.HI R85, RZ, 0x1f, R84 ;  /* 0x0000001fff557819 */ /* 0x008fc60000011454 */
[----:B------:R-:W-:-:S03]  /*3fa0*/  IMAD.WIDE.U32 R84, R165, 0x140000, R84 ;  /* 0x00140000a5547825 */ /* 0x000fc600078e0054 */
[----:B------:R-:W0:Y:S01]  /*3fb0*/  MUFU.RCP R160, R160 ;  /* 0x000000a000a07308 */ /* 0x000e220000001000 */
[----:B-1----:R-:W-:Y:S01]  /*3fc0*/  FMUL.FTZ R163, R149, R163 ;  /* 0x000000a395a37220 */ /* 0x002fe20000410000 */
[----:B------:R-:W-:Y:S02]  /*3fd0*/  IADD3 R149, P1, R72, R84, RZ ;  /* 0x0000005448957210 */ /* 0x000fe40007f3e0ff */
[----:B------:R-:W-:Y:S01]  /*3fe0*/  IADD3 R85, R85, UR9, RZ ;  /* 0x0000000955557c10 */ /* 0x000fe2000fffe0ff */
[----:B------:R-:W-:-:S03]  /*3ff0*/  ULDC.64 UR8, c[0x0][0x210] ;  /* 0x0000840000087ab9 */ /* 0x000fc60000000a00 */
[----:B------:R-:W1:Y:S01]  /*4000*/  MUFU.RCP R161, R161 ;  /* 0x000000a100a17308 */ /* 0x000e620000001000 */
[----:B----4-:R-:W-:Y:S01]  /*4010*/  FMUL.FTZ R162, R150, R162 ;  /* 0x000000a296a27220 */ /* 0x010fe20000410000 */
[----:B------:R-:W-:-:S04]  /*4020*/  IADD3 R62, P2, R152, R84, RZ ;  /* 0x00000054983e7210 */ /* 0x000fc80007f5e0ff */
[----:B------:R-:W-:Y:S01]  /*4030*/  F2FP.F16.F32.PACK_AB R162, R162, R163 ;  /* 0x000000a3a2a2723e */ /* 0x000fe200000000ff */
[----:B0-----:R-:W-:Y:S01]  /*4040*/  FMUL.FTZ R160, R73, R160 ;  /* 0x000000a049a07220 */ /* 0x001fe20000410000 */
[----:B------:R-:W-:Y:S02]  /*4050*/  IADD3.X R73, RZ, R85, RZ, P1, !PT ;  /* 0x00000055ff497210 */ /* 0x000fe40000ffe4ff */
[----:B------:R-:W-:-:S04]  /*4060*/  LEA R72, P1, R149, UR8, 0x1 ;  /* 0x0000000895487c11 */ /* 0x000fc8000f8208ff */
[----:B------:R-:W-:Y:S01]  /*4070*/  LEA.HI.X R73, R149, UR9, R73, 0x1, P1 ;  /* 0x0000000995497c11 */ /* 0x000fe200088f0c49 */
[----:B-1----:R-:W-:Y:S01]  /*4080*/  FMUL.FTZ R161, R151, R161 ;  /* 0x000000a197a17220 */ /* 0x002fe20000410000 */
[----:B------:R-:W-:-:S03]  /*4090*/  PRMT R149, R162, 0x7632, R149 ;  /* 0x00007632a2957816 */ /* 0x000fc60000000095 */
[----:B------:R-:W-:Y:S01]  /*40a0*/  STG.E.U16 desc[UR14][R72.64], R162 ;  /* 0x000000a248007986 */ /* 0x000fe2000c10150e */
[----:B------:R-:W-:-:S03]  /*40b0*/  F2FP.F16.F32.PACK_AB R160, R161, R160 ;  /* 0x000000a0a1a0723e */ /* 0x000fc600000000ff */
[----:B------:R-:W-:Y:S01]  /*40c0*/  STG.E.U16 desc[UR14][R72.64+0x2], R149 ;  /* 0x0000029548007986 */ /* 0x000fe2000c10150e */
[----:B------:R-:W-:-:S03]  /*40d0*/  PRMT R150, R160, 0x7632, R150 ;  /* 0x00007632a0967816 */ /* 0x000fc60000000096 */
[----:B------:R-:W-:Y:S04]  /*40e0*/  STG.E.U16 desc[UR14][R72.64+0x4], R160 ;  /* 0x000004a048007986 */ /* 0x000fe8000c10150e */
[----:B------:R0:W-:Y:S01]  /*40f0*/  STG.E.U16 desc[UR14][R72.64+0x6], R150 ;  /* 0x0000069648007986 */ /* 0x0001e2000c10150e */
[----:B--2---:R-:W-:-:S03]  /*4100*/  IADD3 R61, P1, R153, R84, RZ ;  /* 0x00000054993d7210 */ /* 0x004fc60007f3e0ff */
[----:B0-----:R-:W2:Y:S04]  /*4110*/  LDL.LU R72, [R1] ;  /* 0x0000000001487983 */ /* 0x001ea80000300800 */
[----:B------:R0:W-:Y:S02]  /*4120*/  STL [R1+0x60], R62 ;  /* 0x0000603e01007387 */ /* 0x0001e40000100800 */
[----:B0-----:R-:W-:-:S05]  /*4130*/  IADD3 R62, P4, R154, R84, RZ ;  /* 0x000000549a3e7210 */ /* 0x001fca0007f9e0ff */
[----:B------:R0:W-:Y:S04]  /*4140*/  STL [R1+0xec], R62 ;  /* 0x0000ec3e01007387 */ /* 0x0001e80000100800 */
[----:B------:R1:W-:Y:S01]  /*4150*/  STL [R1+0x64], R61 ;  /* 0x0000643d01007387 */ /* 0x0003e20000100800 */
[----:B0-----:R-:W-:-:S03]  /*4160*/  IADD3 R62, P3, R155, R84, RZ ;  /* 0x000000549b3e7210 */ /* 0x001fc60007f7e0ff */
[----:B-1----:R-:W3:Y:S01]  /*4170*/  LDL.LU R61, [R1+0x4] ;  /* 0x00000400013d7983 */ /* 0x002ee20000300800 */
[----:B------:R-:W-:-:S03]  /*4180*/  IADD3 R64, P6, R156, R84, RZ ;  /* 0x000000549c407210 */ /* 0x000fc60007fde0ff */
[----:B------:R-:W4:Y:S01]  /*4190*/  LDL.LU R149, [R1+0x8] ;  /* 0x0000080001957983 */ /* 0x000f220000300800 */
[----:B------:R-:W-:-:S03]  /*41a0*/  IADD3 R66, P5, R157, R84, RZ ;  /* 0x000000549d427210 */ /* 0x000fc60007fbe0ff */
[----:B------:R0:W-:Y:S01]  /*41b0*/  STL [R1+0x58], R62 ;  /* 0x0000583e01007387 */ /* 0x0001e20000100800 */
[----:B------:R-:W-:-:S03]  /*41c0*/  IADD3.X R63, RZ, R85, RZ, P4, !PT ;  /* 0x00000055ff3f7210 */ /* 0x000fc600027fe4ff */
[----:B------:R-:W4:Y:S01]  /*41d0*/  LDL.LU R150, [R1+0xc] ;  /* 0x00000c0001967983 */ /* 0x000f220000300800 */
[----:B------:R-:W-:-:S03]  /*41e0*/  IADD3 R68, P4, R158, R84, RZ ;  /* 0x000000549e447210 */ /* 0x000fc60007f9e0ff */
[----:B------:R-:W4:Y:S01]  /*41f0*/  LDL.LU R151, [R1+0x10] ;  /* 0x0000100001977983 */ /* 0x000f220000300800 */
[----:B------:R-:W-:-:S03]  /*4200*/  IADD3.X R65, RZ, R85, RZ, P6, !PT ;  /* 0x00000055ff417210 */ /* 0x000fc600037fe4ff */
[----:B------:R-:W4:Y:S01]  /*4210*/  LDL.LU R154, [R1+0x14] ;  /* 0x00001400019a7983 */ /* 0x000f220000300800 */
[----:B------:R-:W-:-:S03]  /*4220*/  IADD3 R70, P6, R159, R84, RZ ;  /* 0x000000549f467210 */ /* 0x000fc60007fde0ff */
[----:B------:R-:W4:Y:S01]  /*4230*/  LDL.LU R73, [R1+0x18] ;  /* 0x0000180001497983 */ /* 0x000f220000300800 */
[----:B------:R-:W-:-:S03]  /*4240*/  IADD3.X R67, RZ, R85, RZ, P5, !PT ;  /* 0x00000055ff437210 */ /* 0x000fc60002ffe4ff */
[----:B------:R-:W4:Y:S01]  /*4250*/  LDL.LU R152, [R1+0x1c] ;  /* 0x00001c0001987983 */ /* 0x000f220000300800 */
[----:B0-----:R-:W-:-:S03]  /*4260*/  IADD3 R62, P5, R164, R84, RZ ;  /* 0x00000054a43e7210 */ /* 0x001fc60007fbe0ff */
[----:B------:R-:W-:Y:S04]  /*4270*/  STL [R1+0xf0], R64 ;  /* 0x0000f04001007387 */ /* 0x000fe80000100800 */
[----:B------:R0:W-:Y:S01]  /*4280*/  STL [R1+0xf4], R66 ;  /* 0x0000f44201007387 */ /* 0x0001e20000100800 */
[----:B------:R-:W-:-:S03]  /*4290*/  IADD3.X R69, RZ, R85, RZ, P4, !PT ;  /* 0x00000055ff457210 */ /* 0x000fc600027fe4ff */
[----:B------:R-:W-:Y:S04]  /*42a0*/  STL [R1+0xf8], R63 ;  /* 0x0000f83f01007387 */ /* 0x000fe80000100800 */
[----:B------:R-:W-:Y:S04]  /*42b0*/  STL [R1+0xfc], R68 ;  /* 0x0000fc4401007387 */ /* 0x000fe80000100800 */
[----:B------:R-:W-:Y:S04]  /*42c0*/  STL [R1+0x100], R65 ;  /* 0x0001004101007387 */ /* 0x000fe80000100800 */
[----:B------:R-:W-:Y:S04]  /*42d0*/  STL [R1+0x104], R70 ;  /* 0x0001044601007387 */ /* 0x000fe80000100800 */
[----:B------:R-:W-:Y:S04]  /*42e0*/  STL [R1+0x108], R67 ;  /* 0x0001084301007387 */ /* 0x000fe80000100800 */
[----:B------:R-:W4:Y:S04]  /*42f0*/  LDL.LU R153, [R1+0x20] ;  /* 0x0000200001997983 */ /* 0x000f280000300800 */
[----:B------:R-:W4:Y:S04]  /*4300*/  LDL.LU R156, [R1+0x24] ;  /* 0x00002400019c7983 */ /* 0x000f280000300800 */
[----:B------:R1:W-:Y:S04]  /*4310*/  STL [R1+0x50], R62 ;  /* 0x0000503e01007387 */ /* 0x0003e80000100800 */
[----:B------:R-:W-:Y:S04]  /*4320*/  STL [R1+0x10c], R69 ;  /* 0x00010c4501007387 */ /* 0x000fe80000100800 */
[----:B0-----:R-:W4:Y:S01]  /*4330*/  LDL.LU R66, [R1+0x28] ;  /* 0x0000280001427983 */ /* 0x001f220000300800 */
[----:B-1----:R-:W-:-:S02]  /*4340*/  IADD3.X R62, RZ, R85, RZ, P6, !PT ;  /* 0x00000055ff3e7210 */ /* 0x002fc400037fe4ff */
[----:B--2---:R-:W-:-:S05]  /*4350*/  IADD3 R155, P4, R72, R84, RZ ;  /* 0x00000054489b7210 */ /* 0x004fca0007f9e0ff */
[----:B------:R0:W-:Y:S04]  /*4360*/  STL [R1+0x110], R155 ;  /* 0x0001109b01007387 */ /* 0x0001e80000100800 */
[----:B------:R-:W-:Y:S01]  /*4370*/  STL [R1+0x114], R62 ;  /* 0x0001143e01007387 */ /* 0x000fe20000100800 */
[----:B---3--:R-:W-:-:S03]  /*4380*/  IADD3 R72, P6, R61, R84, RZ ;  /* 0x000000543d487210 */ /* 0x008fc60007fde0ff */
[----:B------:R-:W2:Y:S01]  /*4390*/  LDL.LU R61, [R1+0x2c] ;  /* 0x00002c00013d7983 */ /* 0x000ea20000300800 */
[-C--:B------:R-:W-:Y:S02]  /*43a0*/  IADD3.X R63, RZ, R85.reuse, RZ, P4, !PT ;  /* 0x00000055ff3f7210 */ /* 0x080fe400027fe4ff */
[-C--:B------:R-:W-:Y:S02]  /*43b0*/  IADD3.X R64, RZ, R85.reuse, RZ, P5, !PT ;  /* 0x00000055ff407210 */ /* 0x080fe40002ffe4ff */
[----:B------:R-:W-:Y:S02]  /*43c0*/  IADD3.X R68, RZ, R85, RZ, P6, !PT ;  /* 0x00000055ff447210 */ /* 0x000fe400037fe4ff */
[-C--:B----4-:R-:W-:Y:S02]  /*43d0*/  IADD3 R149, P5, R149, R84.reuse, RZ ;  /* 0x0000005495957210 */ /* 0x090fe40007fbe0ff */
[-C--:B------:R-:W-:Y:S02]  /*43e0*/  IADD3 R150, P4, R150, R84.reuse, RZ ;  /* 0x0000005496967210 */ /* 0x080fe40007f9e0ff */
[----:B------:R-:W-:-:S02]  /*43f0*/  IADD3 R151, P6, R151, R84, RZ ;  /* 0x0000005497977210 */ /* 0x000fc40007fde0ff */
[-C--:B------:R-:W-:Y:S02]  /*4400*/  IADD3.X R70, RZ, R85.reuse, RZ, P4, !PT ;  /* 0x00000055ff467210 */ /* 0x080fe400027fe4ff */
[-C--:B------:R-:W-:Y:S02]  /*4410*/  IADD3.X R65, RZ, R85.reuse, RZ, P5, !PT ;  /* 0x00000055ff417210 */ /* 0x080fe40002ffe4ff */
[-C--:B------:R-:W-:Y:S02]  /*4420*/  IADD3.X R67, RZ, R85.reuse, RZ, P6, !PT ;  /* 0x00000055ff437210 */ /* 0x080fe400037fe4ff */
[-C--:B------:R-:W-:Y:S01]  /*4430*/  IADD3 R73, P4, R73, R84.reuse, RZ ;  /* 0x0000005449497210 */ /* 0x080fe20007f9e0ff */
[----:B------:R-:W-:Y:S01]  /*4440*/  STL [R1+0x118], R72 ;  /* 0x0001184801007387 */ /* 0x000fe20000100800 */
[-C--:B------:R-:W-:Y:S01]  /*4450*/  IADD3 R154, P5, R154, R84.reuse, RZ ;  /* 0x000000549a9a7210 */ /* 0x080fe20007fbe0ff */
[--C-:B------:R-:W-:Y:S01]  /*4460*/  FADD.FTZ R148, R148, -R86.reuse ;  /* 0x8000005694947221 */ /* 0x100fe20000010000 */
[----:B------:R-:W-:Y:S01]  /*4470*/  IADD3 R152, P6, R152, R84, RZ ;  /* 0x0000005498987210 */ /* 0x000fe20007fde0ff */
[--C-:B------:R-:W-:Y:S01]  /*4480*/  FADD.FTZ R144, R144, -R86.reuse ;  /* 0x8000005690907221 */ /* 0x100fe20000010000 */
[----:B------:R1:W-:Y:S01]  /*4490*/  STL [R1+0x11c], R64 ;  /* 0x00011c4001007387 */ /* 0x0003e20000100800 */
[--C-:B------:R-:W-:Y:S01]  /*44a0*/  FADD.FTZ R140, R140, -R86.reuse ;  /* 0x800000568c8c7221 */ /* 0x100fe20000010000 */
[--C-:B------:R-:W-:Y:S01]  /*44b0*/  FADD.FTZ R128, R128, -R86.reuse ;  /* 0x8000005680807221 */ /* 0x100fe20000010000 */
[--C-:B------:R-:W-:Y:S01]  /*44c0*/  FADD.FTZ R124, R124, -R86.reuse ;  /* 0x800000567c7c7221 */ /* 0x100fe20000010000 */
[--C-:B------:R-:W-:Y:S01]  /*44d0*/  FADD.FTZ R120, R120, -R86.reuse ;  /* 0x8000005678787221 */ /* 0x100fe20000010000 */
[--C-:B------:R-:W-:Y:S01]  /*44e0*/  FADD.FTZ R108, R108, -R86.reuse ;  /* 0x800000566c6c7221 */ /* 0x100fe20000010000 */
[----:B------:R-:W-:Y:S01]  /*44f0*/  STL [R1+0x120], R149 ;  /* 0x0001209501007387 */ /* 0x000fe20000100800 */
[-C--:B0-----:R-:W-:Y:S01]  /*4500*/  IADD3.X R155, RZ, R85.reuse, RZ, P4, !PT ;  /* 0x00000055ff9b7210 */ /* 0x081fe200027fe4ff */
        /* <DEDUP_REMOVED lines=24> */
[----:B------:R0:W-:Y:S01]  /*4690*/  STL [R1+0x124], R63 ;  /* 0x0001243f01007387 */ /* 0x0001e20000100800 */
[-C--:B------:R-:W-:Y:S01]  /*46a0*/  IADD3.X R69, RZ, R85.reuse, RZ, P5, !PT ;  /* 0x00000055ff457210 */ /* 0x080fe20002ffe4ff */
[----:B------:R-:W-:Y:S01]  /*46b0*/  FMUL.FTZ R165, R76, R148 ;  /* 0x000000944ca57220 */ /* 0x000fe20000410000 */
[----:B-1----:R-:W-:Y:S01]  /*46c0*/  IADD3 R64, P4, R156, R84, RZ ;  /* 0x000000549c407210 */ /* 0x002fe20007f9e0ff */
[C---:B------:R-:W-:Y:S01]  /*46d0*/  FMUL.FTZ R160, R76.reuse, R144 ;  /* 0x000000904ca07220 */ /* 0x040fe20000410000 */
[----:B------:R-:W-:Y:S01]  /*46e0*/  IADD3.X R62, RZ, R85, RZ, P6, !PT ;  /* 0x00000055ff3e7210 */ /* 0x000fe200037fe4ff */
[C---:B------:R-:W-:Y:S01]  /*46f0*/  FMUL.FTZ R156, R76.reuse, R140 ;  /* 0x0000008c4c9c7220 */ /* 0x040fe20000410000 */
[----:B------:R-:W-:Y:S01]  /*4700*/  IADD3 R153, P5, R153, R84, RZ ;  /* 0x0000005499997210 */ /* 0x000fe20007fbe0ff */
[C---:B------:R-:W-:Y:S01]  /*4710*/  FMUL.FTZ R128, R76.reuse, R128 ;  /* 0x000000804c807220 */ /* 0x040fe20000410000 */
[C---:B------:R-:W-:Y:S01]  /*4720*/  FMUL.FTZ R124, R76.reuse, R124 ;  /* 0x0000007c4c7c7220 */ /* 0x040fe20000410000 */
[C---:B------:R-:W-:Y:S01]  /*4730*/  FMUL.FTZ R120, R76.reuse, R120 ;  /* 0x000000784c787220 */ /* 0x040fe20000410000 */
[----:B------:R-:W-:Y:S01]  /*4740*/  FMUL.FTZ R108, R76, R108 ;  /* 0x0000006c4c6c7220 */ /* 0x000fe20000410000 */
[--C-:B------:R-:W-:Y:S01]  /*4750*/  FADD.FTZ R131, R131, -R86.reuse ;  /* 0x8000005683837221 */ /* 0x100fe20000010000 */
[----:B0-----:R-:W-:Y:S01]  /*4760*/  IADD3 R63, P6, R66, R84, RZ ;  /* 0x00000054423f7210 */ /* 0x001fe20007fde0ff */
        /* <DEDUP_REMOVED lines=26> */
[----:B------:R0:W-:Y:S01]  /*4910*/  STL [R1+0x128], R150 ;  /* 0x0001289601007387 */ /* 0x0001e20000100800 */
        /* <DEDUP_REMOVED lines=10> */
[----:B------:R-:W-:Y:S01]  /*49c0*/  STL [R1+0x5c], R64 ;  /* 0x00005c4001007387 */ /* 0x000fe20000100800 */
[----:B------:R-:W-:Y:S01]  /*49d0*/  IADD3.X R72, RZ, R85, RZ, P5, !PT ;  /* 0x00000055ff487210 */ /* 0x000fe20002ffe4ff */
        /* <DEDUP_REMOVED lines=20> */
[----:B------:R1:W-:Y:S01]  /*4b20*/  STL [R1+0x54], R63 ;  /* 0x0000543f01007387 */ /* 0x0003e20000100800 */
[C-C-:B------:R-:W-:Y:S01]  /*4b30*/  FFMA.FTZ R34, R87.reuse, R156, R0.reuse ;  /* 0x0000009c57227223 */ /* 0x140fe20000010000 */
[C-C-:B------:R-:W-:Y:S01]  /*4b40*/  FFMA.FTZ R6, R87.reuse, R128, R0.reuse ;  /* 0x0000008057067223 */ /* 0x140fe20000010000 */
[C-C-:B------:R-:W-:Y:S01]  /*4b50*/  FFMA.FTZ R165, R87.reuse, R124, R0.reuse ;  /* 0x0000007c57a57223 */ /* 0x140fe20000010000 */
[C-C-:B------:R-:W-:Y:S01]  /*4b60*/  FFMA.FTZ R160, R87.reuse, R120, R0.reuse ;  /* 0x0000007857a07223 */ /* 0x140fe20000010000 */
[C-C-:B------:R-:W-:Y:S01]  /*4b70*/  FFMA.FTZ R14, R87.reuse, R108, R0.reuse ;  /* 0x0000006c570e7223 */ /* 0x140fe20000010000 */
[C---:B------:R-:W-:Y:S01]  /*4b80*/  FMUL.FTZ R131, R76.reuse, R131 ;  /* 0x000000834c837220 */ /* 0x040fe20000410000 */
        /* <DEDUP_REMOVED lines=19> */
[C-C-:B-1----:R-:W-:Y:S01]  /*4cc0*/  FFMA.FTZ R63, R87.reuse, R77, R0.reuse ;  /* 0x0000004d573f7223 */ /* 0x142fe20000010000 */
[C-C-:B------:R-:W-:Y:S01]  /*4cd0*/  FFMA.FTZ R149, R87.reuse, R92, R0.reuse ;  /* 0x0000005c57957223 */ /* 0x140fe20000010000 */
[C-C-:B------:R-:W-:Y:S01]  /*4ce0*/  FFMA.FTZ R64, R87.reuse, R96, R0.reuse ;  /* 0x0000006057407223 */ /* 0x140fe20000010000 */
        /* <DEDUP_REMOVED lines=29> */
[----:B------:R-:W-:Y:S01]  /*4ec0*/  FFMA.FTZ R33, R80, R41, R82 ;  /* 0x0000002950217223 */ /* 0x000fe20000010052 */
[----:B------:R-:W-:Y:S01]  /*4ed0*/  FADD.FTZ R52, R52, -R86 ;  /* 0x8000005634347221 */ /* 0x000fe20000010000 */
[C-C-:B------:R-:W-:Y:S01]  /*4ee0*/  FFMA.FTZ R163, R80.reuse, R123, R82.reuse ;  /* 0x0000007b50a37223 */ /* 0x140fe20000010052 */
[C-C-:B------:R-:W-:Y:S01]  /*4ef0*/  FFMA.FTZ R159, R80.reuse, R119, R82.reuse ;  /* 0x00000077509f7223 */ /* 0x140fe20000010052 */
[C-C-:B------:R-:W-:Y:S01]  /*4f00*/  FFMA.FTZ R21, R80.reuse, R53, R82.reuse ;  /* 0x0000003550157223 */ /* 0x140fe20000010052 */
[C-C-:B------:R-:W-:Y:S01]  /*4f10*/  FFMA.FTZ R25, R80.reuse, R49, R82.reuse ;  /* 0x0000003150197223 */ /* 0x140fe20000010052 */
[C-C-:B------:R-:W-:Y:S01]  /*4f20*/  FFMA.FTZ R29, R80.reuse, R45, R82.reuse ;  /* 0x0000002d501d7223 */ /* 0x140fe20000010052 */
[C---:B------:R-:W-:Y:S01]  /*4f30*/  FFMA.FTZ R41, R80.reuse, R2, R82 ;  /* 0x0000000250297223 */ /* 0x040fe20000010052 */
[----:B------:R-:W-:Y:S01]  /*4f40*/  FADD.FTZ R51, R51, -R86 ;  /* 0x8000005633337221 */ /* 0x000fe20000010000 */
        /* <DEDUP_REMOVED lines=78> */
[----:B--2---:R-:W-:Y:S01]  /*5430*/  IADD3 R84, P5, R61, R84, RZ ;  /* 0x000000543d547210 */ /* 0x004fe20007fbe0ff */
[----:B------:R-:W-:Y:S01]  /*5440*/  FFMA.FTZ R61, R87, R104, R0 ;  /* 0x00000068573d7223 */ /* 0x000fe20000010000 */
        /* <DEDUP_REMOVED lines=20> */
[----:B------:R-:W-:Y:S01]  /*5590*/  FADD.FTZ R80, R7, -R86 ;  /* 0x8000005607507221 */ /* 0x000fe20000010000 */
[C---:B------:R-:W-:Y:S01]  /*55a0*/  FMUL.FTZ R40, R76.reuse, R39 ;  /* 0x000000274c287220 */ /* 0x040fe20000410000 */
[----:B------:R-:W-:Y:S01]  /*55b0*/  FMUL.FTZ R86, R76, R35 ;  /* 0x000000234c567220 */ /* 0x000fe20000410000 */
[----:B------:R-:W-:-:S02]  /*55c0*/  FFMA.FTZ R39, R75, R36, R74 ;  /* 0x000000244b277223 */ /* 0x000fc4000001004a */
[C-C-:B------:R-:W-:Y:S01]  /*55d0*/  FFMA.FTZ R36, R81.reuse, R40, R83.reuse ;  /* 0x0000002851247223 */ /* 0x140fe20000010053 */
[--C-:B------:R-:W-:Y:S01]  /*55e0*/  FFMA.FTZ R40, R81, R86, R83.reuse ;  /* 0x0000005651287223 */ /* 0x100fe20000010053 */
[----:B------:R-:W-:Y:S01]  /*55f0*/  FMUL.FTZ R89, R76, R27 ;  /* 0x0000001b4c597220 */ /* 0x000fe20000410000 */
[--C-:B------:R-:W-:Y:S01]  /*5600*/  FFMA.FTZ R23, R75, R55, R74.reuse ;  /* 0x000000374b177223 */ /* 0x100fe2000001004a */
[----:B------:R-:W-:Y:S01]  /*5610*/  FMUL.FTZ R86, R87, -1.4426950216293334961 ;  /* 0xbfb8aa3b57567820 */ /* 0x000fe20000410000 */
[C-C-:B------:R-:W-:Y:S01]  /*5620*/  FFMA.FTZ R116, R75.reuse, R146, R74.reuse ;  /* 0x000000924b747223 */ /* 0x140fe2000001004a */
[C-C-:B------:R-:W-:Y:S01]  /*5630*/  FFMA.FTZ R27, R75.reuse, R51, R74.reuse ;  /* 0x000000334b1b7223 */ /* 0x140fe2000001004a */
[C-C-:B------:R-:W-:Y:S01]  /*5640*/  FFMA.FTZ R55, R75.reuse, R20, R74.reuse ;  /* 0x000000144b377223 */ /* 0x140fe2000001004a */
[--C-:B------:R-:W-:Y:S01]  /*5650*/  FFMA.FTZ R51, R75, R24, R74.reuse ;  /* 0x000000184b337223 */ /* 0x100fe2000001004a */
[C-C-:B------:R-:W-:Y:S01]  /*5660*/  FFMA.FTZ R20, R81.reuse, R82, R83.reuse ;  /* 0x0000005251147223 */ /* 0x140fe20000010053 */
[C-C-:B------:R-:W-:Y:S01]  /*5670*/  FFMA.FTZ R24, R81.reuse, R52, R83.reuse ;  /* 0x0000003451187223 */ /* 0x140fe20000010053 */
[----:B------:R-:W-:Y:S01]  /*5680*/  FMUL.FTZ R82, R42, -1.4426950216293334961 ;  /* 0xbfb8aa3b2a527820 */ /* 0x000fe20000410000 */
[----:B------:R-:W-:Y:S01]  /*5690*/  FFMA.FTZ R52, R81, R92, R83 ;  /* 0x0000005c51347223 */ /* 0x000fe20000010053 */
[----:B------:R-:W-:Y:S01]  /*56a0*/  FMUL.FTZ R92, R116, -1.4426950216293334961 ;  /* 0xbfb8aa3b745c7820 */ /* 0x000fe20000410000 */
[----:B------:R-:W0:Y:S01]  /*56b0*/  MUFU.EX2 R86, R86 ;  /* 0x0000005600567308 */ /* 0x000e220000000800 */
[C---:B------:R-:W-:Y:S01]  /*56c0*/  FMUL.FTZ R32, R76.reuse, R32 ;  /* 0x000000204c207220 */ /* 0x040fe20000410000 */
[----:B------:R-:W-:Y:S01]  /*56d0*/  FMUL.FTZ R88, R76, R31 ;  /* 0x0000001f4c587220 */ /* 0x000fe20000410000 */
[----:B------:R-:W-:-:S05]  /*56e0*/  FFMA.FTZ R35, R75, R43, R74 ;  /* 0x0000002b4b237223 */ /* 0x000fca000001004a */
[----:B------:R-:W1:Y:S01]  /*56f0*/  MUFU.EX2 R82, R82 ;  /* 0x0000005200527308 */ /* 0x000e620000000800 */
[----:B------:R-:W-:Y:S01]  /*5700*/  FFMA.FTZ R43, R75, R32, R74 ;  /* 0x000000204b2b7223 */ /* 0x000fe2000001004a */
[----:B------:R-:W-:Y:S01]  /*5710*/  FMUL.FTZ R28, R76, R28 ;  /* 0x0000001c4c1c7220 */ /* 0x000fe20000410000 */
[----:B------:R-:W-:-:S05]  /*5720*/  FFMA.FTZ R32, R81, R44, R83 ;  /* 0x0000002c51207223 */ /* 0x000fca0000010053 */
[----:B------:R-:W2:Y:S01]  /*5730*/  MUFU.EX2 R92, R92 ;  /* 0x0000005c005c7308 */ /* 0x000ea20000000800 */
[--C-:B------:R-:W-:Y:S01]  /*5740*/  FFMA.FTZ R44, R81, R88, R83.reuse ;  /* 0x00000058512c7223 */ /* 0x100fe20000010053 */
[----:B------:R-:W-:Y:S01]  /*5750*/  FMUL.FTZ R130, R76, R130 ;  /* 0x000000824c827220 */ /* 0x000fe20000410000 */
[----:B------:R-:W-:Y:S01]  /*5760*/  FMUL.FTZ R88, R38, -1.4426950216293334961 ;  /* 0xbfb8aa3b26587820 */ /* 0x000fe20000410000 */
[C---:B------:R-:W-:Y:S01]  /*5770*/  FMUL.FTZ R107, R76.reuse, R60 ;  /* 0x0000003c4c6b7220 */ /* 0x040fe20000410000 */
[C-C-:B------:R-:W-:Y:S01]  /*5780*/  FFMA.FTZ R31, R75.reuse, R47, R74.reuse ;  /* 0x0000002f4b1f7223 */ /* 0x140fe2000001004a */
[C---:B------:R-:W-:Y:S01]  /*5790*/  FMUL.FTZ R118, R76.reuse, R118 ;  /* 0x000000764c767220 */ /* 0x040fe20000410000 */
[C---:B------:R-:W-:Y:S01]  /*57a0*/  FMUL.FTZ R60, R76.reuse, R59 ;  /* 0x0000003b4c3c7220 */ /* 0x040fe20000410000 */
[--C-:B------:R-:W-:Y:S01]  /*57b0*/  FFMA.FTZ R47, R75, R28, R74.reuse ;  /* 0x0000001c4b2f7223 */ /* 0x100fe2000001004a */
[C---:B------:R-:W-:Y:S01]  /*57c0*/  FMUL.FTZ R142, R76.reuse, R142 ;  /* 0x0000008e4c8e7220 */ /* 0x040fe20000410000 */
[C---:B------:R-:W-:Y:S01]  /*57d0*/  FMUL.FTZ R134, R76.reuse, R134 ;  /* 0x000000864c867220 */ /* 0x040fe20000410000 */
[C---:B------:R-:W-:Y:S01]  /*57e0*/  FMUL.FTZ R114, R76.reuse, R114 ;  /* 0x000000724c727220 */ /* 0x040fe20000410000 */
[C---:B------:R-:W-:Y:S01]  /*57f0*/  FMUL.FTZ R59, R76.reuse, R56 ;  /* 0x000000384c3b7220 */ /* 0x040fe20000410000 */
[--C-:B------:R-:W-:Y:S01]  /*5800*/  FFMA.FTZ R28, R81, R48, R83.reuse ;  /* 0x00000030511c7223 */ /* 0x100fe20000010053 */
[C---:B------:R-:W-:Y:S01]  /*5810*/  FMUL.FTZ R138, R76.reuse, R138 ;  /* 0x0000008a4c8a7220 */ /* 0x040fe20000410000 */
[C---:B------:R-:W-:Y:S01]  /*5820*/  FMUL.FTZ R54, R76.reuse, R54 ;  /* 0x000000364c367220 */ /* 0x040fe20000410000 */
[C---:B------:R-:W-:Y:S01]  /*5830*/  FMUL.FTZ R90, R76.reuse, R90 ;  /* 0x0000005a4c5a7220 */ /* 0x040fe20000410000 */
[--C-:B------:R-:W-:Y:S01]  /*5840*/  FFMA.FTZ R56, R75, R130, R74.reuse ;  /* 0x000000824b387223 */ /* 0x100fe2000001004a */
        /* <DEDUP_REMOVED lines=14> */
[----:B------:R-:W-:Y:S01]  /*5930*/  FMUL.FTZ R89, R78, -1.4426950216293334961 ;  /* 0xbfb8aa3b4e597820 */ /* 0x000fe20000410000 */
[----:B0-----:R-:W-:Y:S01]  /*5940*/  FADD.FTZ R86, R86, 1 ;  /* 0x3f80000056567421 */ /* 0x001fe20000010000 */
[C---:B------:R-:W-:Y:S01]  /*5950*/  FMUL.FTZ R137, R76.reuse, R137 ;  /* 0x000000894c897220 */ /* 0x040fe20000410000 */
[C---:B------:R-:W-:Y:S01]  /*5960*/  FMUL.FTZ R133, R76.reuse, R133 ;  /* 0x000000854c857220 */ /* 0x040fe20000410000 */
[C---:B------:R-:W-:Y:S01]  /*5970*/  FMUL.FTZ R129, R76.reuse, R129 ;  /* 0x000000814c817220 */ /* 0x040fe20000410000 */
[C---:B------:R-:W-:Y:S01]  /*5980*/  FMUL.FTZ R8, R76.reuse, R125 ;  /* 0x0000007d4c087220 */ /* 0x040fe20000410000 */
[C---:B------:R-:W-:Y:S01]  /*5990*/  FMUL.FTZ R121, R76.reuse, R121 ;  /* 0x000000794c797220 */ /* 0x040fe20000410000 */
[C---:B------:R-:W-:Y:S01]  /*59a0*/  FMUL.FTZ R113, R76.reuse, R113 ;  /* 0x000000714c717220 */ /* 0x040fe20000410000 */
[C---:B------:R-:W-:Y:S01]  /*59b0*/  FMUL.FTZ R104, R76.reuse, R79 ;  /* 0x0000004f4c687220 */ /* 0x040fe20000410000 */
[C-C-:B------:R-:W-:Y:S01]  /*59c0*/  FFMA.FTZ R158, R75.reuse, R118, R74.reuse ;  /* 0x000000764b9e7223 */ /* 0x140fe2000001004a */
[----:B------:R-:W0:Y:S01]  /*59d0*/  MUFU.EX2 R88, R88 ;  /* 0x0000005800587308 */ /* 0x000e220000000800 */
        /* <DEDUP_REMOVED lines=23> */
[----:B-1----:R-:W-:Y:S01]  /*5b50*/  FADD.FTZ R82, R82, 1 ;  /* 0x3f80000052527421 */ /* 0x002fe20000010000 */
        /* <DEDUP_REMOVED lines=15> */
[----:B------:R2:W-:Y:S01]  /*5c50*/  MUFU.RCP R114, R86 ;  /* 0x0000005600727308 */ /* 0x0005e20000001000 */
[----:B------:R-:W-:Y:S01]  /*5c60*/  MOV R122, R140 ;  /* 0x0000008c007a7202 */ /* 0x000fe20000000f00 */
[C-C-:B------:R-:W-:Y:S01]  /*5c70*/  FFMA.FTZ R75, R81.reuse, R137, R83.reuse ;  /* 0x00000089514b7223 */ /* 0x140fe20000010053 */
[----:B------:R-:W-:Y:S01]  /*5c80*/  MOV R126, R157 ;  /* 0x0000009d007e7202 */ /* 0x000fe20000000f00 */
[C-C-:B------:R-:W-:Y:S01]  /*5c90*/  FFMA.FTZ R74, R81.reuse, R133, R83.reuse ;  /* 0x00000085514a7223 */ /* 0x140fe20000010053 */
[C-C-:B------:R-:W-:Y:S01]  /*5ca0*/  FFMA.FTZ R59, R81.reuse, R129, R83.reuse ;  /* 0x00000081513b7223 */ /* 0x140fe20000010053 */
[C-C-:B------:R-:W-:Y:S01]  /*5cb0*/  FFMA.FTZ R161, R81.reuse, R121, R83.reuse ;  /* 0x0000007951a17223 */ /* 0x140fe20000010053 */
[C-C-:B------:R-:W-:Y:S01]  /*5cc0*/  FFMA.FTZ R16, R81.reuse, R60, R83.reuse ;  /* 0x0000003c51107223 */ /* 0x140fe20000010053 */
[C-C-:B------:R-:W-:Y:S01]  /*5cd0*/  FFMA.FTZ R141, R81.reuse, R141, R83.reuse ;  /* 0x0000008d518d7223 */ /* 0x140fe20000010053 */
[----:B--2---:R-:W-:Y:S01]  /*5ce0*/  FADD.FTZ R86, R92, 1 ;  /* 0x3f8000005c567421 */ /* 0x004fe20000010000 */
        /* <DEDUP_REMOVED lines=14> */
[----:B------:R-:W-:Y:S01]  /*5dd0*/  MUFU.EX2 R89, R89 ;  /* 0x0000005900597308 */ /* 0x000fe20000000800 */
[----:B------:R-:W-:Y:S01]  /*5de0*/  FMUL.FTZ R92, R79, -1.4426950216293334961 ;  /* 0xbfb8aa3b4f5c7820 */ /* 0x000fe20000410000 */
[----:B------:R-:W-:Y:S01]  /*5df0*/  FFMA.FTZ R81, R81, R106, R83 ;  /* 0x0000006a51517223 */ /* 0x000fe20000010053 */
[----:B------:R-:W-:-:S05]  /*5e00*/  FMUL.FTZ R83, R90, -1.4426950216293334961 ;  /* 0xbfb8aa3b5a537820 */ /* 0x000fca0000410000 */
[----:B------:R-:W1:Y:S01]  /*5e10*/  MUFU.RCP R113, R82 ;  /* 0x0000005200717308 */ /* 0x000e620000001000 */
[----:B0-----:R-:W-:-:S07]  /*5e20*/  FADD.FTZ R88, R88, 1 ;  /* 0x3f80000058587421 */ /* 0x001fce0000010000 */
[----:B------:R-:W0:Y:S08]  /*5e30*/  MUFU.RCP R86, R86 ;  /* 0x0000005600567308 */ /* 0x000e300000001000 */
[----:B------:R-:W2:Y:S08]  /*5e40*/  MUFU.EX2 R92, R92 ;  /* 0x0000005c005c7308 */ /* 0x000eb00000000800 */
[----:B------:R-:W3:Y:S01]  /*5e50*/  MUFU.EX2 R83, R83 ;  /* 0x0000005300537308 */ /* 0x000ee20000000800 */
[----:B-1----:R-:W-:Y:S01]  /*5e60*/  FMUL.FTZ R113, R42, R113 ;  /* 0x000000712a717220 */ /* 0x002fe20000410000 */
[----:B------:R-:W-:-:S06]  /*5e70*/  FMUL.FTZ R42, R141, -1.4426950216293334961 ;  /* 0xbfb8aa3b8d2a7820 */ /* 0x000fcc0000410000 */
[----:B------:R1:W4:Y:S01]  /*5e80*/  MUFU.RCP R93, R88 ;  /* 0x00000058005d7308 */ /* 0x0003220000001000 */
[----:B------:R-:W-:Y:S01]  /*5e90*/  FMUL.FTZ R114, R87, R114 ;  /* 0x0000007257727220 */ /* 0x000fe20000410000 */
[----:B0-----:R-:W-:Y:S01]  /*5ea0*/  FMUL.FTZ R116, R116, R86 ;  /* 0x0000005674747220 */ /* 0x001fe20000410000 */
[----:B--2---:R-:W-:Y:S01]  /*5eb0*/  FADD.FTZ R87, R92, 1 ;  /* 0x3f8000005c577421 */ /* 0x004fe20000010000 */
[----:B-1----:R-:W-:Y:S01]  /*5ec0*/  FADD.FTZ R88, R89, 1 ;  /* 0x3f80000059587421 */ /* 0x002fe20000010000 */
[----:B------:R-:W-:-:S03]  /*5ed0*/  FMUL.FTZ R86, R77, -1.4426950216293334961 ;  /* 0xbfb8aa3b4d567820 */ /* 0x000fc60000410000 */
[----:B------:R-:W-:Y:S01]  /*5ee0*/  MUFU.EX2 R42, R42 ;  /* 0x0000002a002a7308 */ /* 0x000fe20000000800 */
[----:B------:R-:W-:Y:S01]  /*5ef0*/  FMUL.FTZ R82, R34, -1.4426950216293334961 ;  /* 0xbfb8aa3b22527820 */ /* 0x000fe20000410000 */
[----:B---3--:R-:W-:-:S06]  /*5f00*/  FADD.FTZ R83, R83, 1 ;  /* 0x3f80000053537421 */ /* 0x008fcc0000010000 */
[----:B------:R-:W0:Y:S08]  /*5f10*/  MUFU.RCP R88, R88 ;  /* 0x0000005800587308 */ /* 0x000e300000001000 */
[----:B------:R1:W-:Y:S08]  /*5f20*/  MUFU.RCP R117, R83 ;  /* 0x0000005300757308 */ /* 0x0003f00000001000 */
[----:B------:R-:W2:Y:S01]  /*5f30*/  MUFU.RCP R87, R87 ;  /* 0x0000005700577308 */ /* 0x000ea20000001000 */
[----:B-1----:R-:W-:-:S07]  /*5f40*/  FMUL.FTZ R83, R76, -1.4426950216293334961 ;  /* 0xbfb8aa3b4c537820 */ /* 0x002fce0000410000 */
[----:B------:R-:W-:Y:S08]  /*5f50*/  MUFU.EX2 R86, R86 ;  /* 0x0000005600567308 */ /* 0x000ff00000000800 */
[----:B------:R-:W1:Y:S01]  /*5f60*/  MUFU.EX2 R82, R82 ;  /* 0x0000005200527308 */ /* 0x000e620000000800 */
[----:B----4-:R-:W-:Y:S01]  /*5f70*/  FMUL.FTZ R89, R38, R93 ;  /* 0x0000005d26597220 */ /* 0x010fe20000410000 */
[----:B0-----:R-:W-:-:S06]  /*5f80*/  FMUL.FTZ R88, R78, R88 ;  /* 0x000000584e587220 */ /* 0x001fcc0000410000 */
[----:B------:R-:W0:Y:S01]  /*5f90*/  MUFU.EX2 R83, R83 ;  /* 0x0000005300537308 */ /* 0x000e220000000800 */
[----:B------:R-:W-:Y:S01]  /*5fa0*/  FADD.FTZ R42, R42, 1 ;  /* 0x3f8000002a2a7421 */ /* 0x000fe20000010000 */
[----:B------:R-:W-:Y:S01]  /*5fb0*/  STL [R1+0x8], R89 ;  /* 0x0000085901007387 */ /* 0x000fe20000100800 */
[----:B--2---:R-:W-:-:S03]  /*5fc0*/  FMUL.FTZ R87, R79, R87 ;  /* 0x000000574f577220 */ /* 0x004fc60000410000 */
[----:B------:R2:W-:Y:S01]  /*5fd0*/  STL [R1+0x4], R88 ;  /* 0x0000045801007387 */ /* 0x0005e20000100800 */
[----:B-1----:R-:W-:-:S03]  /*5fe0*/  FADD.FTZ R82, R82, 1 ;  /* 0x3f80000052527421 */ /* 0x002fc60000010000 */
[----:B------:R1:W-:Y:S01]  /*5ff0*/  STL [R1+0x28], R87 ;  /* 0x0000285701007387 */ /* 0x0003e20000100800 */
[----:B--2---:R2:W3:Y:S01]  /*6000*/  MUFU.RCP R88, R42 ;  /* 0x0000002a00587308 */ /* 0x0044e20000001000 */
[----:B------:R-:W-:Y:S01]  /*6010*/  FMUL.FTZ R38, R75, -1.4426950216293334961 ;  /* 0xbfb8aa3b4b267820 */ /* 0x000fe20000410000 */
[----:B0-----:R-:W-:Y:S01]  /*6020*/  FADD.FTZ R83, R83, 1 ;  /* 0x3f80000053537421 */ /* 0x001fe20000010000 */
[----:B--2---:R-:W-:-:S05]  /*6030*/  FADD.FTZ R42, R86, 1 ;  /* 0x3f800000562a7421 */ /* 0x004fca0000010000 */
[----:B-1----:R0:W1:Y:S01]  /*6040*/  MUFU.RCP R87, R82 ;  /* 0x0000005200577308 */ /* 0x0020620000001000 */
[----:B------:R-:W-:Y:S01]  /*6050*/  FMUL.FTZ R78, R30, -1.4426950216293334961 ;  /* 0xbfb8aa3b1e4e7820 */ /* 0x000fe20000410000 */
[----:B------:R-:W-:-:S06]  /*6060*/  FMUL.FTZ R79, R58, -1.4426950216293334961 ;  /* 0xbfb8aa3b3a4f7820 */ /* 0x000fcc0000410000 */
[----:B------:R-:W2:Y:S01]  /*6070*/  MUFU.RCP R42, R42 ;  /* 0x0000002a002a7308 */ /* 0x000ea20000001000 */
[----:B0-----:R-:W-:-:S07]  /*6080*/  FMUL.FTZ R82, R71, -1.4426950216293334961 ;  /* 0xbfb8aa3b47527820 */ /* 0x001fce0000410000 */
[----:B------:R-:W0:Y:S08]  /*6090*/  MUFU.EX2 R38, R38 ;  /* 0x0000002600267308 */ /* 0x000e300000000800 */
[----:B------:R-:W-:Y:S01]  /*60a0*/  MUFU.RCP R83, R83 ;  /* 0x0000005300537308 */ /* 0x000fe20000001000 */
[----:B---3--:R-:W-:Y:S01]  /*60b0*/  FMUL.FTZ R86, R141, R88 ;  /* 0x000000588d567220 */ /* 0x008fe20000410000 */
[----:B-1----:R-:W-:-:S06]  /*60c0*/  FMUL.FTZ R34, R34, R87 ;  /* 0x0000005722227220 */ /* 0x002fcc0000410000 */
[----:B------:R-:W1:Y:S01]  /*60d0*/  MUFU.EX2 R78, R78 ;  /* 0x0000004e004e7308 */ /* 0x000e620000000800 */
[----:B--2---:R-:W-:-:S07]  /*60e0*/  FMUL.FTZ R77, R77, R42 ;  /* 0x0000002a4d4d7220 */ /* 0x004fce0000410000 */
[----:B------:R-:W2:Y:S08]  /*60f0*/  MUFU.EX2 R79, R79 ;  /* 0x0000004f004f7308 */ /* 0x000eb00000000800 */
[----:B------:R-:W3:Y:S01]  /*6100*/  MUFU.EX2 R82, R82 ;  /* 0x0000005200527308 */ /* 0x000ee20000000800 */
[----:B------:R-:W-:Y:S01]  /*6110*/  STL [R1+0xc], R86 ;  /* 0x00000c5601007387 */ /* 0x000fe20000100800 */
[----:B0-----:R-:W-:-:S03]  /*6120*/  FADD.FTZ R38, R38, 1 ;  /* 0x3f80000026267421 */ /* 0x001fc60000010000 */
[----:B------:R-:W-:Y:S04]  /*6130*/  STL [R1+0x24], R34 ;  /* 0x0000242201007387 */ /* 0x000fe80000100800 */
[----:B------:R0:W-:Y:S01]  /*6140*/  STL [R1+0x18], R77 ;  /* 0x0000184d01007387 */ /* 0x0001e20000100800 */
[----:B-1----:R-:W-:Y:S01]  /*6150*/  FADD.FTZ R78, R78, 1 ;  /* 0x3f8000004e4e7421 */ /* 0x002fe20000010000 */
[----:B0-----:R-:W-:Y:S02]  /*6160*/  FMUL.FTZ R77, R76, R83 ;  /* 0x000000534c4d7220 */ /* 0x001fe40000410000 */
[----:B------:R2:W0:Y:S03]  /*6170*/  MUFU.RCP R83, R38 ;  /* 0x0000002600537308 */ /* 0x0004260000001000 */
[----:B------:R3:W-:Y:S01]  /*6180*/  STL [R1+0x4c], R77 ;  /* 0x00004c4d01007387 */ /* 0x0007e20000100800 */
[----:B------:R-:W-:Y:S01]  /*6190*/  FMUL.FTZ R34, R74, -1.4426950216293334961 ;  /* 0xbfb8aa3b4a227820 */ /* 0x000fe20000410000 */
[----:B--2---:R-:W-:Y:S01]  /*61a0*/  FADD.FTZ R38, R79, 1 ;  /* 0x3f8000004f267421 */ /* 0x004fe20000010000 */
[----:B---3--:R-:W-:-:S02]  /*61b0*/  FADD.FTZ R77, R82, 1 ;  /* 0x3f800000524d7421 */ /* 0x008fc40000010000 */
[----:B------:R-:W1:Y:S08]  /*61c0*/  MUFU.RCP R78, R78 ;  /* 0x0000004e004e7308 */ /* 0x000e700000001000 */
[----:B------:R-:W2:Y:S01]  /*61d0*/  MUFU.RCP R38, R38 ;  /* 0x0000002600267308 */ /* 0x000ea20000001000 */
[----:B------:R-:W-:-:S07]  /*61e0*/  FMUL.FTZ R42, R26, -1.4426950216293334961 ;  /* 0xbfb8aa3b1a2a7820 */ /* 0x000fce0000410000 */
[----:B------:R-:W3:Y:S08]  /*61f0*/  MUFU.RCP R77, R77 ;  /* 0x0000004d004d7308 */ /* 0x000ef00000001000 */
[----:B------:R-:W4:Y:S01]  /*6200*/  MUFU.EX2 R34, R34 ;  /* 0x0000002200227308 */ /* 0x000f220000000800 */
[----:B------:R-:W-:Y:S01]  /*6210*/  FMUL.FTZ R76, R57, -1.4426950216293334961 ;  /* 0xbfb8aa3b394c7820 */ /* 0x000fe20000410000 */
[----:B0-----:R-:W-:Y:S01]  /*6220*/  FMUL.FTZ R79, R75, R83 ;  /* 0x000000534b4f7220 */ /* 0x001fe20000410000 */
[----:B-1----:R-:W-:Y:S01]  /*6230*/  FMUL.FTZ R78, R30, R78 ;  /* 0x0000004e1e4e7220 */ /* 0x002fe20000410000 */
[----:B--2---:R-:W-:-:S04]  /*6240*/  FMUL.FTZ R38, R58, R38 ;  /* 0x000000263a267220 */ /* 0x004fc80000410000 */
[----:B------:R-:W0:Y:S01]  /*6250*/  MUFU.EX2 R42, R42 ;  /* 0x0000002a002a7308 */ /* 0x000e220000000800 */
[----:B------:R-:W-:Y:S01]  /*6260*/  FMUL.FTZ R75, R56, -1.4426950216293334961 ;  /* 0xbfb8aa3b384b7820 */ /* 0x000fe20000410000 */
[----:B---3--:R-:W-:Y:S01]  /*6270*/  FMUL.FTZ R71, R71, R77 ;  /* 0x0000004d47477220 */ /* 0x008fe20000410000 */
[----:B------:R-:W-:Y:S05]  /*6280*/  STL [R1+0x34], R79 ;  /* 0x0000344f01007387 */ /* 0x000fea0000100800 */
[----:B------:R-:W1:Y:S01]  /*6290*/  MUFU.EX2 R76, R76 ;  /* 0x0000004c004c7308 */ /* 0x000e620000000800 */
[----:B----4-:R-:W-:Y:S01]  /*62a0*/  FADD.FTZ R34, R34, 1 ;  /* 0x3f80000022227421 */ /* 0x010fe20000010000 */
[----:B------:R-:W-:Y:S04]  /*62b0*/  STL [R1+0x30], R78 ;  /* 0x0000304e01007387 */ /* 0x000fe80000100800 */
[----:B------:R-:W-:Y:S02]  /*62c0*/  STL [R1+0x2c], R38 ;  /* 0x00002c2601007387 */ /* 0x000fe40000100800 */
[----:B------:R-:W2:Y:S02]  /*62d0*/  MUFU.EX2 R75, R75 ;  /* 0x0000004b004b7308 */ /* 0x000ea40000000800 */
[----:B------:R3:W-:Y:S01]  /*62e0*/  STL [R1+0x48], R71 ;  /* 0x0000484701007387 */ /* 0x0007e20000100800 */
[----:B------:R-:W-:Y:S01]  /*62f0*/  FMUL.FTZ R30, R59, -1.4426950216293334961 ;  /* 0xbfb8aa3b3b1e7820 */ /* 0x000fe20000410000 */
[----:B0-----:R-:W-:-:S04]  /*6300*/  FADD.FTZ R42, R42, 1 ;  /* 0x3f8000002a2a7421 */ /* 0x001fc80000010000 */
[----:B---3--:R1:W0:Y:S01]  /*6310*/  MUFU.RCP R71, R34 ;  /* 0x0000002200477308 */ /* 0x0082220000001000 */
[----:B------:R-:W-:Y:S01]  /*6320*/  FMUL.FTZ R58, R50, -1.4426950216293334961 ;  /* 0xbfb8aa3b323a7820 */ /* 0x000fe20000410000 */
[----:B------:R-:W-:-:S06]  /*6330*/  FMUL.FTZ R38, R6, -1.4426950216293334961 ;  /* 0xbfb8aa3b06267820 */ /* 0x000fcc0000410000 */
[----:B------:R2:W-:Y:S01]  /*6340*/  MUFU.RCP R77, R42 ;  /* 0x0000002a004d7308 */ /* 0x0005e20000001000 */
[----:B-1----:R-:W-:-:S07]  /*6350*/  FADD.FTZ R34, R76, 1 ;  /* 0x3f8000004c227421 */ /* 0x002fce0000010000 */
[----:B------:R-:W1:Y:S01]  /*6360*/  MUFU.EX2 R30, R30 ;  /* 0x0000001e001e7308 */ /* 0x000e620000000800 */
[----:B--2---:R-:W-:Y:S01]  /*6370*/  FADD.FTZ R42, R75, 1 ;  /* 0x3f8000004b2a7421 */ /* 0x004fe20000010000 */
[----:B0-----:R-:W-:Y:S01]  /*6380*/  FMUL.FTZ R74, R74, R71 ;  /* 0x000000474a4a7220 */ /* 0x001fe20000410000 */
[----:B------:R-:W-:-:S05]  /*6390*/  FMUL.FTZ R71, R3, -1.4426950216293334961 ;  /* 0xbfb8aa3b03477820 */ /* 0x000fca0000410000 */
[----:B------:R-:W0:Y:S08]  /*63a0*/  MUFU.RCP R34, R34 ;  /* 0x0000002200227308 */ /* 0x000e300000001000 */
[----:B------:R-:W-:Y:S08]  /*63b0*/  MUFU.EX2 R58, R58 ;  /* 0x0000003a003a7308 */ /* 0x000ff00000000800 */
[----:B------:R-:W2:Y:S01]  /*63c0*/  MUFU.EX2 R38, R38 ;  /* 0x0000002600267308 */ /* 0x000ea20000000800 */
[----:B------:R3:W-:Y:S07]  /*63d0*/  STL [R1+0x44], R74 ;  /* 0x0000444a01007387 */ /* 0x0007ee0000100800 */
[----:B------:R-:W4:Y:S01]  /*63e0*/  MUFU.RCP R42, R42 ;  /* 0x0000002a002a7308 */ /* 0x000f220000001000 */
[----:B-1----:R-:W-:Y:S01]  /*63f0*/  FADD.FTZ R30, R30, 1 ;  /* 0x3f8000001e1e7421 */ /* 0x002fe20000010000 */
[----:B---3--:R-:W-:-:S06]  /*6400*/  FMUL.FTZ R74, R26, R77 ;  /* 0x0000004d1a4a7220 */ /* 0x008fcc0000410000 */
[----:B------:R-:W1:Y:S01]  /*6410*/  MUFU.EX2 R71, R71 ;  /* 0x0000004700477308 */ /* 0x000e620000000800 */
[----:B------:R3:W-:Y:S01]  /*6420*/  STL [R1+0x40], R74 ;  /* 0x0000404a01007387 */ /* 0x0007e20000100800 */
[----:B0-----:R-:W-:Y:S01]  /*6430*/  FMUL.FTZ R57, R57, R34 ;  /* 0x0000002239397220 */ /* 0x001fe20000410000 */
[----:B--2---:R-:W-:Y:S01]  /*6440*/  FADD.FTZ R38, R38, 1 ;  /* 0x3f80000026267421 */ /* 0x004fe20000010000 */
[----:B------:R-:W-:-:S04]  /*6450*/  FMUL.FTZ R26, R8, -1.4426950216293334961 ;  /* 0xbfb8aa3b081a7820 */ /* 0x000fc80000410000 */
[----:B---3--:R0:W2:Y:S01]  /*6460*/  MUFU.RCP R74, R30 ;  /* 0x0000001e004a7308 */ /* 0x0080a20000001000 */
[----:B------:R3:W-:Y:S01]  /*6470*/  STL [R1+0x3c], R57 ;  /* 0x00003c3901007387 */ /* 0x0007e20000100800 */
[----:B----4-:R-:W-:Y:S01]  /*6480*/  FMUL.FTZ R42, R56, R42 ;  /* 0x0000002a382a7220 */ /* 0x010fe20000410000 */
[----:B0-----:R-:W-:Y:S01]  /*6490*/  FADD.FTZ R30, R58, 1 ;  /* 0x3f8000003a1e7421 */ /* 0x001fe20000010000 */
[----:B-1----:R-:W-:-:S04]  /*64a0*/  FADD.FTZ R56, R71, 1 ;  /* 0x3f80000047387421 */ /* 0x002fc80000010000 */
[----:B---3--:R-:W0:Y:S08]  /*64b0*/  MUFU.RCP R57, R38 ;  /* 0x0000002600397308 */ /* 0x008e300000001000 */
[----:B------:R-:W1:Y:S08]  /*64c0*/  MUFU.RCP R30, R30 ;  /* 0x0000001e001e7308 */ /* 0x000e700000001000 */
[----:B------:R-:W3:Y:S08]  /*64d0*/  MUFU.EX2 R26, R26 ;  /* 0x0000001a001a7308 */ /* 0x000ef00000000800 */
[----:B------:R-:W4:Y:S01]  /*64e0*/  MUFU.RCP R56, R56 ;  /* 0x0000003800387308 */ /* 0x000f220000001000 */
[----:B------:R-:W-:Y:S01]  /*64f0*/  FMUL.FTZ R34, R165, -1.4426950216293334961 ;  /* 0xbfb8aa3ba5227820 */ /* 0x000fe20000410000 */
[----:B--2---:R-:W-:Y:S01]  /*6500*/  FMUL.FTZ R58, R59, R74 ;  /* 0x0000004a3b3a7220 */ /* 0x004fe20000410000 */
[----:B0-----:R-:W-:Y:S01]  /*6510*/  FMUL.FTZ R57, R6, R57 ;  /* 0x0000003906397220 */ /* 0x001fe20000410000 */
[----:B-1----:R-:W-:Y:S01]  /*6520*/  FMUL.FTZ R50, R50, R30 ;  /* 0x0000001e32327220 */ /* 0x002fe20000410000 */
[----:B------:R0:W-:Y:S01]  /*6530*/  STL [R1+0x38], R42 ;  /* 0x0000382a01007387 */ /* 0x0001e20000100800 */
[----:B------:R-:W-:-:S02]  /*6540*/  FMUL.FTZ R38, R162, -1.4426950216293334961 ;  /* 0xbfb8aa3ba2267820 */ /* 0x000fc40000410000 */
[----:B------:R-:W1:Y:S01]  /*6550*/  MUFU.EX2 R34, R34 ;  /* 0x0000002200227308 */ /* 0x000e620000000800 */
[----:B------:R-:W-:Y:S01]  /*6560*/  STL [R1+0x20], R58 ;  /* 0x0000203a01007387 */ /* 0x000fe20000100800 */
[----:B---3--:R-:W-:-:S03]  /*6570*/  FADD.FTZ R26, R26, 1 ;  /* 0x3f8000001a1a7421 */ /* 0x008fc60000010000 */
[----:B------:R-:W-:Y:S01]  /*6580*/  STL [R1+0x1c], R57 ;  /* 0x00001c3901007387 */ /* 0x000fe20000100800 */
[----:B0-----:R-:W-:-:S03]  /*6590*/  FMUL.FTZ R42, R163, -1.4426950216293334961 ;  /* 0xbfb8aa3ba32a7820 */ /* 0x001fc60000410000 */
[----:B------:R4:W-:Y:S01]  /*65a0*/  STL [R1+0x14], R50 ;  /* 0x0000143201007387 */ /* 0x0009e20000100800 */
[----:B------:R-:W-:Y:S01]  /*65b0*/  MUFU.EX2 R38, R38 ;  /* 0x0000002600267308 */ /* 0x000fe20000000800 */
[----:B----4-:R-:W-:-:S07]  /*65c0*/  FMUL.FTZ R50, R3, R56 ;  /* 0x0000003803327220 */ /* 0x010fce0000410000 */
[----:B------:R-:W0:Y:S08]  /*65d0*/  MUFU.RCP R56, R26 ;  /* 0x0000001a00387308 */ /* 0x000e300000001000 */
[----:B------:R-:W2:Y:S01]  /*65e0*/  MUFU.EX2 R42, R42 ;  /* 0x0000002a002a7308 */ /* 0x000ea20000000800 */
[----:B-1----:R-:W-:Y:S01]  /*65f0*/  FADD.FTZ R34, R34, 1 ;  /* 0x3f80000022227421 */ /* 0x002fe20000010000 */
[----:B------:R-:W-:Y:S01]  /*6600*/  FMUL.FTZ R6, R161, -1.4426950216293334961 ;  /* 0xbfb8aa3ba1067820 */ /* 0x000fe20000410000 */
[----:B------:R1:W-:Y:S01]  /*6610*/  STL [R1+0x10], R50 ;  /* 0x0000103201007387 */ /* 0x0003e20000100800 */
[----:B------:R-:W-:Y:S01]  /*6620*/  FMUL.FTZ R30, R160, -1.4426950216293334961 ;  /* 0xbfb8aa3ba01e7820 */ /* 0x000fe20000410000 */
[----:B------:R-:W-:Y:S01]  /*6630*/  FMUL.FTZ R3, R159, -1.4426950216293334961 ;  /* 0xbfb8aa3b9f037820 */ /* 0x000fe20000410000 */
[----:B0-----:R-:W-:-:S02]  /*6640*/  FMUL.FTZ R8, R8, R56 ;  /* 0x0000003808087220 */ /* 0x001fc40000410000 */
[----:B------:R-:W0:Y:S03]  /*6650*/  MUFU.EX2 R6, R6 ;  /* 0x0000000600067308 */ /* 0x000e260000000800 */
[----:B------:R3:W-:Y:S05]  /*6660*/  STL [R1], R8 ;  /* 0x0000000801007387 */ /* 0x0007ea0000100800 */
[----:B-1----:R1:W-:Y:S01]  /*6670*/  MUFU.RCP R50, R34 ;  /* 0x0000002200327308 */ /* 0x0023e20000001000 */
[----:B--2---:R-:W-:Y:S01]  /*6680*/  FADD.FTZ R26, R42, 1 ;  /* 0x3f8000002a1a7421 */ /* 0x004fe20000010000 */
[----:B-1----:R-:W-:Y:S01]  /*6690*/  FADD.FTZ R34, R38, 1 ;  /* 0x3f80000026227421 */ /* 0x002fe20000010000 */
[----:B------:R-:W-:Y:S01]  /*66a0*/  FMUL.FTZ R38, R158, -1.4426950216293334961 ;  /* 0xbfb8aa3b9e267820 */ /* 0x000fe20000410000 */
[----:B---3--:R-:W-:-:S04]  /*66b0*/  FMUL.FTZ R8, R157, -1.4426950216293334961 ;  /* 0xbfb8aa3b9d087820 */ /* 0x008fc80000410000 */
[----:B------:R-:W-:Y:S08]  /*66c0*/  MUFU.EX2 R30, R30 ;  /* 0x0000001e001e7308 */ /* 0x000ff00000000800 */
[----:B------:R-:W1:Y:S08]  /*66d0*/  MUFU.EX2 R3, R3 ;  /* 0x0000000300037308 */ /* 0x000e700000000800 */
[----:B------:R-:W2:Y:S08]  /*66e0*/  MUFU.EX2 R38, R38 ;  /* 0x0000002600267308 */ /* 0x000eb00000000800 */
[----:B------:R-:W3:Y:S08]  /*66f0*/  MUFU.RCP R26, R26 ;  /* 0x0000001a001a7308 */ /* 0x000ef00000001000 */
[----:B------:R-:W4:Y:S08]  /*6700*/  MUFU.RCP R34, R34 ;  /* 0x0000002200227308 */ /* 0x000f300000001000 */
[----:B------:R-:W4:Y:S01]  /*6710*/  MUFU.EX2 R8, R8 ;  /* 0x0000000800087308 */ /* 0x000f220000000800 */
[----:B0-----:R-:W-:Y:S01]  /*6720*/  FADD.FTZ R6, R6, 1 ;  /* 0x3f80000006067421 */ /* 0x001fe20000010000 */
[----:B-1----:R-:W-:Y:S01]  /*6730*/  FADD.FTZ R3, R3, 1 ;  /* 0x3f80000003037421 */ /* 0x002fe20000010000 */
[----:B--2---:R-:W-:Y:S01]  /*6740*/  FADD.FTZ R38, R38, 1 ;  /* 0x3f80000026267421 */ /* 0x004fe20000010000 */
[----:B---3--:R-:W-:Y:S01]  /*6750*/  FMUL.FTZ R163, R163, R26 ;  /* 0x0000001aa3a37220 */ /* 0x008fe20000410000 */
[----:B------:R-:W-:-:S03]  /*6760*/  FMUL.FTZ R26, R156, -1.4426950216293334961 ;  /* 0xbfb8aa3b9c1a7820 */ /* 0x000fc60000410000 */
[----:B------:R0:W-:Y:S01]  /*6770*/  MUFU.RCP R42, R6 ;  /* 0x00000006002a7308 */ /* 0x0001e20000001000 */
[----:B----4-:R-:W-:Y:S01]  /*6780*/  FMUL.FTZ R162, R162, R34 ;  /* 0x00000022a2a27220 */ /* 0x010fe20000410000 */
[----:B------:R-:W-:Y:S01]  /*6790*/  FMUL.FTZ R34, R46, -1.4426950216293334961 ;  /* 0xbfb8aa3b2e227820 */ /* 0x000fe20000410000 */
[----:B0-----:R-:W-:Y:S01]  /*67a0*/  FADD.FTZ R6, R30, 1 ;  /* 0x3f8000001e067421 */ /* 0x001fe20000010000 */
[----:B------:R-:W-:-:S04]  /*67b0*/  FADD.FTZ R8, R8, 1 ;  /* 0x3f80000008087421 */ /* 0x000fc80000010000 */
[----:B------:R0:W-:Y:S08]  /*67c0*/  MUFU.RCP R30, R3 ;  /* 0x00000003001e7308 */ /* 0x0001f00000001000 */
[----:B------:R-:W1:Y:S01]  /*67d0*/  MUFU.RCP R6, R6 ;  /* 0x0000000600067308 */ /* 0x000e620000001000 */
[----:B0-----:R-:W-:-:S07]  /*67e0*/  FMUL.FTZ R3, R4, -1.4426950216293334961 ;  /* 0xbfb8aa3b04037820 */ /* 0x001fce0000410000 */
[----:B------:R-:W0:Y:S08]  /*67f0*/  MUFU.RCP R38, R38 ;  /* 0x0000002600267308 */ /* 0x000e300000001000 */
[----:B------:R-:W2:Y:S08]  /*6800*/  MUFU.EX2 R26, R26 ;  /* 0x0000001a001a7308 */ /* 0x000eb00000000800 */
[----:B------:R-:W3:Y:S08]  /*6810*/  MUFU.EX2 R34, R34 ;  /* 0x0000002200227308 */ /* 0x000ef00000000800 */
[----:B------:R-:W4:Y:S08]  /*6820*/  MUFU.RCP R8, R8 ;  /* 0x0000000800087308 */ /* 0x000f300000001000 */
[----:B------:R-:W4:Y:S01]  /*6830*/  MUFU.EX2 R3, R3 ;  /* 0x0000000300037308 */ /* 0x000f220000000800 */
[----:B-1----:R-:W-:Y:S01]  /*6840*/  FMUL.FTZ R160, R160, R6 ;  /* 0x00000006a0a07220 */ /* 0x002fe20000410000 */
[----:B0-----:R-:W-:Y:S01]  /*6850*/  FMUL.FTZ R158, R158, R38 ;  /* 0x000000269e9e7220 */ /* 0x001fe20000410000 */
[----:B------:R-:W-:Y:S01]  /*6860*/  FMUL.FTZ R6, R7, -1.4426950216293334961 ;  /* 0xbfb8aa3b07067820 */ /* 0x000fe20000410000 */
[----:B------:R-:W-:Y:S01]  /*6870*/  FMUL.FTZ R159, R159, R30 ;  /* 0x0000001e9f9f7220 */ /* 0x000fe20000410000 */
[----:B------:R-:W-:Y:S01]  /*6880*/  FMUL.FTZ R38, R9, -1.4426950216293334961 ;  /* 0xbfb8aa3b09267820 */ /* 0x000fe20000410000 */
[----:B------:R-:W-:Y:S01]  /*6890*/  FMUL.FTZ R30, R10, -1.4426950216293334961 ;  /* 0xbfb8aa3b0a1e7820 */ /* 0x000fe20000410000 */
[----:B--2---:R-:W-:Y:S01]  /*68a0*/  FADD.FTZ R26, R26, 1 ;  /* 0x3f8000001a1a7421 */ /* 0x004fe20000010000 */
[----:B---3--:R-:W-:Y:S01]  /*68b0*/  FADD.FTZ R34, R34, 1 ;  /* 0x3f80000022227421 */ /* 0x008fe20000010000 */
[----:B----4-:R-:W-:Y:S01]  /*68c0*/  FMUL.FTZ R157, R157, R8 ;  /* 0x000000089d9d7220 */ /* 0x010fe20000410000 */
[----:B------:R-:W-:Y:S01]  /*68d0*/  FMUL.FTZ R8, R11, -1.4426950216293334961 ;  /* 0xbfb8aa3b0b087820 */ /* 0x000fe20000410000 */
[----:B------:R-:W0:Y:S01]  /*68e0*/  MUFU.EX2 R6, R6 ;  /* 0x0000000600067308 */ /* 0x000e220000000800 */
[----:B------:R-:W-:Y:S01]  /*68f0*/  FMUL.FTZ R161, R161, R42 ;  /* 0x0000002aa1a17220 */ /* 0x000fe20000410000 */
[----:B------:R-:W-:-:S06]  /*6900*/  FADD.FTZ R3, R3, 1 ;  /* 0x3f80000003037421 */ /* 0x000fcc0000010000 */
[----:B------:R-:W1:Y:S08]  /*6910*/  MUFU.EX2 R38, R38 ;  /* 0x0000002600267308 */ /* 0x000e700000000800 */
[----:B------:R-:W-:Y:S08]  /*6920*/  MUFU.EX2 R30, R30 ;  /* 0x0000001e001e7308 */ /* 0x000ff00000000800 */
[----:B------:R-:W2:Y:S08]  /*6930*/  MUFU.RCP R26, R26 ;  /* 0x0000001a001a7308 */ /* 0x000eb00000001000 */
[----:B------:R-:W3:Y:S08]  /*6940*/  MUFU.RCP R34, R34 ;  /* 0x0000002200227308 */ /* 0x000ef00000001000 */
[----:B------:R3:W4:Y:S08]  /*6950*/  MUFU.RCP R42, R3 ;  /* 0x00000003002a7308 */ /* 0x0007300000001000 */
[----:B------:R-:W4:Y:S01]  /*6960*/  MUFU.EX2 R8, R8 ;  /* 0x0000000800087308 */ /* 0x000f220000000800 */
[----:B0-----:R-:W-:Y:S01]  /*6970*/  FADD.FTZ R6, R6, 1 ;  /* 0x3f80000006067421 */ /* 0x001fe20000010000 */
[----:B-1----:R-:W-:Y:S01]  /*6980*/  FADD.FTZ R38, R38, 1 ;  /* 0x3f80000026267421 */ /* 0x002fe20000010000 */
[----:B--2---:R-:W-:Y:S01]  /*6990*/  FMUL.FTZ R156, R156, R26 ;  /* 0x0000001a9c9c7220 */ /* 0x004fe20000410000 */
[----:B---3--:R-:W-:Y:S01]  /*69a0*/  FMUL.FTZ R3, R46, R34 ;  /* 0x000000222e037220 */ /* 0x008fe20000410000 */
[----:B------:R-:W-:Y:S01]  /*69b0*/  FADD.FTZ R30, R30, 1 ;  /* 0x3f8000001e1e7421 */ /* 0x000fe20000010000 */
[----:B------:R-:W-:Y:S01]  /*69c0*/  FMUL.FTZ R26, R12, -1.4426950216293334961 ;  /* 0xbfb8aa3b0c1a7820 */ /* 0x000fe20000410000 */
[----:B------:R-:W-:Y:S01]  /*69d0*/  FMUL.FTZ R34, R14, -1.4426950216293334961 ;  /* 0xbfb8aa3b0e227820 */ /* 0x000fe20000410000 */
[----:B------:R-:W-:Y:S01]  /*69e0*/  FMUL.FTZ R165, R165, R50 ;  /* 0x00000032a5a57220 */ /* 0x000fe20000410000 */
[----:B----4-:R-:W-:Y:S01]  /*69f0*/  FMUL.FTZ R4, R4, R42 ;  /* 0x0000002a04047220 */ /* 0x010fe20000410000 */
[----:B------:R-:W-:Y:S01]  /*6a00*/  FMUL.FTZ R42, R13, -1.4426950216293334961 ;  /* 0xbfb8aa3b0d2a7820 */ /* 0x000fe20000410000 */
[----:B------:R-:W-:Y:S01]  /*6a10*/  FMUL.FTZ R50, R15, -1.4426950216293334961 ;  /* 0xbfb8aa3b0f327820 */ /* 0x000fe20000410000 */
[----:B------:R-:W0:Y:S01]  /*6a20*/  MUFU.RCP R6, R6 ;  /* 0x0000000600067308 */ /* 0x000e220000001000 */
[----:B------:R-:W-:-:S07]  /*6a30*/  FADD.FTZ R8, R8, 1 ;  /* 0x3f80000008087421 */ /* 0x000fce0000010000 */
[----:B------:R-:W1:Y:S08]  /*6a40*/  MUFU.RCP R38, R38 ;  /* 0x0000002600267308 */ /* 0x000e700000001000 */
[----:B------:R-:W2:Y:S08]  /*6a50*/  MUFU.RCP R30, R30 ;  /* 0x0000001e001e7308 */ /* 0x000eb00000001000 */
[----:B------:R1:W3:Y:S08]  /*6a60*/  MUFU.RCP R46, R8 ;  /* 0x00000008002e7308 */ /* 0x0002f00000001000 */
[----:B------:R-:W4:Y:S08]  /*6a70*/  MUFU.EX2 R26, R26 ;  /* 0x0000001a001a7308 */ /* 0x000f300000000800 */
[----:B------:R-:W4:Y:S08]  /*6a80*/  MUFU.EX2 R34, R34 ;  /* 0x0000002200227308 */ /* 0x000f300000000800 */
[----:B------:R-:W4:Y:S08]  /*6a90*/  MUFU.EX2 R42, R42 ;  /* 0x0000002a002a7308 */ /* 0x000f300000000800 */
[----:B------:R-:W4:Y:S01]  /*6aa0*/  MUFU.EX2 R50, R50 ;  /* 0x0000003200327308 */ /* 0x000f220000000800 */
[----:B0-----:R-:W-:Y:S01]  /*6ab0*/  FMUL.FTZ R6, R7, R6 ;  /* 0x0000000607067220 */ /* 0x001fe20000410000 */
[----:B-1----:R-:W-:Y:S01]  /*6ac0*/  FMUL.FTZ R8, R9, R38 ;  /* 0x0000002609087220 */ /* 0x002fe20000410000 */
[----:B--2---:R-:W-:Y:S01]  /*6ad0*/  FMUL.FTZ R7, R10, R30 ;  /* 0x0000001e0a077220 */ /* 0x004fe20000410000 */
[----:B---3--:R-:W-:Y:S01]  /*6ae0*/  FMUL.FTZ R9, R11, R46 ;  /* 0x0000002e0b097220 */ /* 0x008fe20000410000 */
[----:B----4-:R-:W-:Y:S01]  /*6af0*/  FADD.FTZ R10, R26, 1 ;  /* 0x3f8000001a0a7421 */ /* 0x010fe20000010000 */
[----:B------:R-:W-:Y:S01]  /*6b00*/  FADD.FTZ R11, R34, 1 ;  /* 0x3f800000220b7421 */ /* 0x000fe20000010000 */
[----:B------:R-:W-:Y:S01]  /*6b10*/  FMUL.FTZ R30, R16, -1.4426950216293334961 ;  /* 0xbfb8aa3b101e7820 */ /* 0x000fe20000410000 */
[----:B------:R-:W-:Y:S01]  /*6b20*/  FADD.FTZ R34, R42, 1 ;  /* 0x3f8000002a227421 */ /* 0x000fe20000010000 */
[----:B------:R-:W-:Y:S01]  /*6b30*/  FMUL.FTZ R38, R18, -1.4426950216293334961 ;  /* 0xbfb8aa3b12267820 */ /* 0x000fe20000410000 */
[----:B------:R-:W-:Y:S01]  /*6b40*/  FMUL.FTZ R46, R17, -1.4426950216293334961 ;  /* 0xbfb8aa3b112e7820 */ /* 0x000fe20000410000 */
[----:B------:R-:W0:Y:S01]  /*6b50*/  MUFU.RCP R10, R10 ;  /* 0x0000000a000a7308 */ /* 0x000e220000001000 */
[----:B------:R-:W-:Y:S01]  /*6b60*/  FADD.FTZ R42, R50, 1 ;  /* 0x3f800000322a7421 */ /* 0x000fe20000010000 */
[----:B------:R-:W-:-:S06]  /*6b70*/  FMUL.FTZ R50, R19, -1.4426950216293334961 ;  /* 0xbfb8aa3b13327820 */ /* 0x000fcc0000410000 */
[----:B------:R-:W1:Y:S08]  /*6b80*/  MUFU.RCP R34, R34 ;  /* 0x0000002200227308 */ /* 0x000e700000001000 */
[----:B------:R-:W2:Y:S08]  /*6b90*/  MUFU.RCP R11, R11 ;  /* 0x0000000b000b7308 */ /* 0x000eb00000001000 */
[----:B------:R-:W3:Y:S08]  /*6ba0*/  MUFU.RCP R42, R42 ;  /* 0x0000002a002a7308 */ /* 0x000ef00000001000 */
        /* <DEDUP_REMOVED lines=50> */
[----:B------:R-:W-:-:S04]  /*6ed0*/  FADD.FTZ R38, R46, 1 ;  /* 0x3f8000002e267421 */ /* 0x000fc80000010000 */
[----:B------:R-:W0:Y:S01]  /*6ee0*/  MUFU.RCP R22, R22 ;  /* 0x0000001600167308 */ /* 0x000e220000001000 */
[----:B------:R-:W-:-:S07]  /*6ef0*/  FADD.FTZ R46, R50, 1 ;  /* 0x3f800000322e7421 */ /* 0x000fce0000010000 */
[----:B------:R-:W1:Y:S08]  /*6f00*/  MUFU.RCP R38, R38 ;  /* 0x0000002600267308 */ /* 0x000e700000001000 */
[----:B------:R-:W2:Y:S01]  /*6f10*/  MUFU.RCP R46, R46 ;  /* 0x0000002e002e7308 */ /* 0x000ea20000001000 */
[----:B------:R-:W-:Y:S01]  /*6f20*/  FMUL.FTZ R26, R28, -1.4426950216293334961 ;  /* 0xbfb8aa3b1c1a7820 */ /* 0x000fe20000410000 */
[----:B0-----:R-:W-:Y:S01]  /*6f30*/  FMUL.FTZ R22, R24, R22 ;  /* 0x0000001618167220 */ /* 0x001fe20000410000 */
[----:B------:R-:W-:Y:S01]  /*6f40*/  FMUL.FTZ R42, R29, -1.4426950216293334961 ;  /* 0xbfb8aa3b1d2a7820 */ /* 0x000fe20000410000 */
[----:B------:R-:W-:Y:S01]  /*6f50*/  FMUL.FTZ R50, R31, -1.4426950216293334961 ;  /* 0xbfb8aa3b1f327820 */ /* 0x000fe20000410000 */
[----:B------:R-:W-:Y:S01]  /*6f60*/  FMUL.FTZ R30, R32, -1.4426950216293334961 ;  /* 0xbfb8aa3b201e7820 */ /* 0x000fe20000410000 */
[----:B------:R-:W-:Y:S01]  /*6f70*/  FMUL.FTZ R56, R35, -1.4426950216293334961 ;  /* 0xbfb8aa3b23387820 */ /* 0x000fe20000410000 */
[----:B-1----:R-:W-:Y:S01]  /*6f80*/  FMUL.FTZ R24, R25, R38 ;  /* 0x0000002619187220 */ /* 0x002fe20000410000 */
[----:B------:R-:W0:Y:S01]  /*6f90*/  MUFU.EX2 R26, R26 ;  /* 0x0000001a001a7308 */ /* 0x000e220000000800 */
[----:B--2---:R-:W-:Y:S01]  /*6fa0*/  FMUL.FTZ R25, R27, R46 ;  /* 0x0000002e1b197220 */ /* 0x004fe20000410000 */
[----:B------:R-:W-:-:S06]  /*6fb0*/  FMUL.FTZ R46, R33, -1.4426950216293334961 ;  /* 0xbfb8aa3b212e7820 */ /* 0x000fcc0000410000 */
[----:B------:R-:W1:Y:S08]  /*6fc0*/  MUFU.EX2 R42, R42 ;  /* 0x0000002a002a7308 */ /* 0x000e700000000800 */
[----:B------:R-:W2:Y:S08]  /*6fd0*/  MUFU.EX2 R50, R50 ;  /* 0x0000003200327308 */ /* 0x000eb00000000800 */
[----:B------:R-:W3:Y:S08]  /*6fe0*/  MUFU.EX2 R30, R30 ;  /* 0x0000001e001e7308 */ /* 0x000ef00000000800 */
[----:B------:R-:W4:Y:S08]  /*6ff0*/  MUFU.EX2 R46, R46 ;  /* 0x0000002e002e7308 */ /* 0x000f300000000800 */
[----:B------:R-:W4:Y:S01]  /*7000*/  MUFU.EX2 R56, R56 ;  /* 0x0000003800387308 */ /* 0x000f220000000800 */
[----:B0-----:R-:W-:Y:S01]  /*7010*/  FADD.FTZ R26, R26, 1 ;  /* 0x3f8000001a1a7421 */ /* 0x001fe20000010000 */
[----:B------:R-:W-:Y:S01]  /*7020*/  FMUL.FTZ R34, R118, -1.4426950216293334961 ;  /* 0xbfb8aa3b76227820 */ /* 0x000fe20000410000 */
[----:B-1----:R-:W-:Y:S01]  /*7030*/  FADD.FTZ R42, R42, 1 ;  /* 0x3f8000002a2a7421 */ /* 0x002fe20000010000 */
[----:B--2---:R-:W-:Y:S01]  /*7040*/  FADD.FTZ R50, R50, 1 ;  /* 0x3f80000032327421 */ /* 0x004fe20000010000 */
[----:B---3--:R-:W-:Y:S01]  /*7050*/  FADD.FTZ R30, R30, 1 ;  /* 0x3f8000001e1e7421 */ /* 0x008fe20000010000 */
[----:B------:R-:W-:Y:S01]  /*7060*/  FMUL.FTZ R38, R122, -1.4426950216293334961 ;  /* 0xbfb8aa3b7a267820 */ /* 0x000fe20000410000 */
[----:B----4-:R-:W-:Y:S01]  /*7070*/  FADD.FTZ R46, R46, 1 ;  /* 0x3f8000002e2e7421 */ /* 0x010fe20000010000 */
[----:B------:R-:W0:Y:S01]  /*7080*/  MUFU.RCP R26, R26 ;  /* 0x0000001a001a7308 */ /* 0x000e220000001000 */
[----:B------:R-:W-:-:S07]  /*7090*/  FADD.FTZ R56, R56, 1 ;  /* 0x3f80000038387421 */ /* 0x000fce0000010000 */
[----:B------:R-:W1:Y:S08]  /*70a0*/  MUFU.EX2 R34, R34 ;  /* 0x0000002200227308 */ /* 0x000e700000000800 */
[----:B------:R-:W2:Y:S08]  /*70b0*/  MUFU.RCP R42, R42 ;  /* 0x0000002a002a7308 */ /* 0x000eb00000001000 */
[----:B------:R-:W3:Y:S08]  /*70c0*/  MUFU.RCP R50, R50 ;  /* 0x0000003200327308 */ /* 0x000ef00000001000 */
[----:B------:R-:W4:Y:S08]  /*70d0*/  MUFU.RCP R30, R30 ;  /* 0x0000001e001e7308 */ /* 0x000f300000001000 */
[----:B------:R-:W4:Y:S08]  /*70e0*/  MUFU.EX2 R38, R38 ;  /* 0x0000002600267308 */ /* 0x000f300000000800 */
[----:B------:R-:W4:Y:S08]  /*70f0*/  MUFU.RCP R46, R46 ;  /* 0x0000002e002e7308 */ /* 0x000f300000001000 */
[----:B------:R-:W4:Y:S01]  /*7100*/  MUFU.RCP R56, R56 ;  /* 0x0000003800387308 */ /* 0x000f220000001000 */
[----:B0-----:R-:W-:Y:S01]  /*7110*/  FMUL.FTZ R26, R28, R26 ;  /* 0x0000001a1c1a7220 */ /* 0x001fe20000410000 */
[----:B-1----:R-:W-:Y:S01]  /*7120*/  FADD.FTZ R27, R34, 1 ;  /* 0x3f800000221b7421 */ /* 0x002fe20000010000 */
[----:B--2---:R-:W-:Y:S01]  /*7130*/  FMUL.FTZ R28, R29, R42 ;  /* 0x0000002a1d1c7220 */ /* 0x004fe20000410000 */
[----:B------:R-:W-:Y:S01]  /*7140*/  FMUL.FTZ R34, R36, -1.4426950216293334961 ;  /* 0xbfb8aa3b24227820 */ /* 0x000fe20000410000 */
[----:B---3--:R-:W-:Y:S01]  /*7150*/  FMUL.FTZ R29, R31, R50 ;  /* 0x000000321f1d7220 */ /* 0x008fe20000410000 */
[----:B----4-:R-:W-:Y:S01]  /*7160*/  FMUL.FTZ R30, R32, R30 ;  /* 0x0000001e201e7220 */ /* 0x010fe20000410000 */
[----:B------:R-:W-:Y:S01]  /*7170*/  FMUL.FTZ R50, R37, -1.4426950216293334961 ;  /* 0xbfb8aa3b25327820 */ /* 0x000fe20000410000 */
[----:B------:R-:W-:Y:S01]  /*7180*/  FADD.FTZ R31, R38, 1 ;  /* 0x3f800000261f7421 */ /* 0x000fe20000010000 */
[----:B------:R-:W-:Y:S01]  /*7190*/  FMUL.FTZ R32, R33, R46 ;  /* 0x0000002e21207220 */ /* 0x000fe20000410000 */
[----:B------:R-:W-:Y:S01]  /*71a0*/  FMUL.FTZ R57, R39, -1.4426950216293334961 ;  /* 0xbfb8aa3b27397820 */ /* 0x000fe20000410000 */
[----:B------:R-:W-:Y:S01]  /*71b0*/  FMUL.FTZ R38, R40, -1.4426950216293334961 ;  /* 0xbfb8aa3b28267820 */ /* 0x000fe20000410000 */
[----:B------:R-:W-:Y:S01]  /*71c0*/  FMUL.FTZ R58, R43, -1.4426950216293334961 ;  /* 0xbfb8aa3b2b3a7820 */ /* 0x000fe20000410000 */
[----:B------:R-:W0:Y:S01]  /*71d0*/  MUFU.EX2 R34, R34 ;  /* 0x0000002200227308 */ /* 0x000e220000000800 */
[----:B------:R-:W-:Y:S01]  /*71e0*/  FMUL.FTZ R33, R35, R56 ;  /* 0x0000003823217220 */ /* 0x000fe20000410000 */
[----:B------:R-:W-:-:S06]  /*71f0*/  FMUL.FTZ R56, R41, -1.4426950216293334961 ;  /* 0xbfb8aa3b29387820 */ /* 0x000fcc0000410000 */
[----:B------:R-:W1:Y:S08]  /*7200*/  MUFU.EX2 R50, R50 ;  /* 0x0000003200327308 */ /* 0x000e700000000800 */
[----:B------:R-:W2:Y:S08]  /*7210*/  MUFU.EX2 R57, R57 ;  /* 0x0000003900397308 */ /* 0x000eb00000000800 */
[----:B------:R-:W3:Y:S08]  /*7220*/  MUFU.EX2 R38, R38 ;  /* 0x0000002600267308 */ /* 0x000ef00000000800 */
[----:B------:R-:W4:Y:S08]  /*7230*/  MUFU.EX2 R56, R56 ;  /* 0x0000003800387308 */ /* 0x000f300000000800 */
[----:B------:R-:W4:Y:S01]  /*7240*/  MUFU.EX2 R58, R58 ;  /* 0x0000003a003a7308 */ /* 0x000f220000000800 */
[----:B0-----:R-:W-:Y:S01]  /*7250*/  FADD.FTZ R34, R34, 1 ;  /* 0x3f80000022227421 */ /* 0x001fe20000010000 */
[----:B-1----:R-:W-:Y:S01]  /*7260*/  FADD.FTZ R50, R50, 1 ;  /* 0x3f80000032327421 */ /* 0x002fe20000010000 */
[----:B--2---:R-:W-:Y:S01]  /*7270*/  FADD.FTZ R57, R57, 1 ;  /* 0x3f80000039397421 */ /* 0x004fe20000010000 */
[----:B---3--:R-:W-:Y:S01]  /*7280*/  FADD.FTZ R38, R38, 1 ;  /* 0x3f80000026267421 */ /* 0x008fe20000010000 */
[----:B------:R-:W-:Y:S01]  /*7290*/  FMUL.FTZ R46, R148, -1.4426950216293334961 ;  /* 0xbfb8aa3b942e7820 */ /* 0x000fe20000410000 */
[----:B----4-:R-:W-:-:S02]  /*72a0*/  FADD.FTZ R56, R56, 1 ;  /* 0x3f80000038387421 */ /* 0x010fc40000010000 */
[----:B------:R-:W0:Y:S01]  /*72b0*/  MUFU.RCP R34, R34 ;  /* 0x0000002200227308 */ /* 0x000e220000001000 */
[----:B------:R-:W-:-:S07]  /*72c0*/  FADD.FTZ R58, R58, 1 ;  /* 0x3f8000003a3a7421 */ /* 0x000fce0000010000 */
[----:B------:R-:W1:Y:S08]  /*72d0*/  MUFU.RCP R50, R50 ;  /* 0x0000003200327308 */ /* 0x000e700000001000 */
[----:B------:R-:W2:Y:S08]  /*72e0*/  MUFU.RCP R57, R57 ;  /* 0x0000003900397308 */ /* 0x000eb00000001000 */
[----:B------:R-:W3:Y:S08]  /*72f0*/  MUFU.RCP R38, R38 ;  /* 0x0000002600267308 */ /* 0x000ef00000001000 */
[----:B------:R-:W4:Y:S08]  /*7300*/  MUFU.EX2 R46, R46 ;  /* 0x0000002e002e7308 */ /* 0x000f300000000800 */
[----:B------:R-:W4:Y:S08]  /*7310*/  MUFU.RCP R56, R56 ;  /* 0x0000003800387308 */ /* 0x000f300000001000 */
[----:B------:R-:W4:Y:S01]  /*7320*/  MUFU.RCP R58, R58 ;  /* 0x0000003a003a7308 */ /* 0x000f220000001000 */
[----:B0-----:R-:W-:Y:S01]  /*7330*/  FMUL.FTZ R34, R36, R34 ;  /* 0x0000002224227220 */ /* 0x001fe20000410000 */
[----:B-1----:R-:W-:Y:S01]  /*7340*/  FMUL.FTZ R36, R37, R50 ;  /* 0x0000003225247220 */ /* 0x002fe20000410000 */
[----:B--2---:R-:W-:Y:S01]  /*7350*/  FMUL.FTZ R37, R39, R57 ;  /* 0x0000003927257220 */ /* 0x004fe20000410000 */
[----:B---3--:R-:W-:Y:S01]  /*7360*/  FMUL.FTZ R38, R40, R38 ;  /* 0x0000002628267220 */ /* 0x008fe20000410000 */
[----:B----4-:R-:W-:Y:S01]  /*7370*/  FADD.FTZ R39, R46, 1 ;  /* 0x3f8000002e277421 */ /* 0x010fe20000010000 */
[----:B------:R-:W-:Y:S01]  /*7380*/  FMUL.FTZ R46, R48, -1.4426950216293334961 ;  /* 0xbfb8aa3b302e7820 */ /* 0x000fe20000410000 */
[----:B------:R-:W-:Y:S01]  /*7390*/  FMUL.FTZ R40, R41, R56 ;  /* 0x0000003829287220 */ /* 0x000fe20000410000 */
[----:B------:R-:W-:Y:S01]  /*73a0*/  FMUL.FTZ R71, R51, -1.4426950216293334961 ;  /* 0xbfb8aa3b33477820 */ /* 0x000fe20000410000 */
[----:B------:R-:W-:Y:S01]  /*73b0*/  FMUL.FTZ R41, R43, R58 ;  /* 0x0000003a2b297220 */ /* 0x000fe20000410000 */
[----:B------:R-:W-:-:S02]  /*73c0*/  FMUL.FTZ R58, R49, -1.4426950216293334961 ;  /* 0xbfb8aa3b313a7820 */ /* 0x000fc40000410000 */
[----:B------:R-:W0:Y:S08]  /*73d0*/  MUFU.EX2 R46, R46 ;  /* 0x0000002e002e7308 */ /* 0x000e300000000800 */
[----:B------:R-:W1:Y:S08]  /*73e0*/  MUFU.EX2 R58, R58 ;  /* 0x0000003a003a7308 */ /* 0x000e700000000800 */
[----:B------:R-:W2:Y:S01]  /*73f0*/  MUFU.EX2 R71, R71 ;  /* 0x0000004700477308 */ /* 0x000ea20000000800 */
[----:B0-----:R-:W-:Y:S01]  /*7400*/  FADD.FTZ R46, R46, 1 ;  /* 0x3f8000002e2e7421 */ /* 0x001fe20000010000 */
[----:B------:R-:W-:Y:S01]  /*7410*/  FMUL.FTZ R74, R55, -1.4426950216293334961 ;  /* 0xbfb8aa3b374a7820 */ /* 0x000fe20000410000 */
[----:B-1----:R-:W-:-:S05]  /*7420*/  FADD.FTZ R58, R58, 1 ;  /* 0x3f8000003a3a7421 */ /* 0x002fca0000010000 */
[----:B------:R-:W0:Y:S01]  /*7430*/  MUFU.RCP R46, R46 ;  /* 0x0000002e002e7308 */ /* 0x000e220000001000 */
[----:B--2---:R-:W-:-:S07]  /*7440*/  FADD.FTZ R71, R71, 1 ;  /* 0x3f80000047477421 */ /* 0x004fce0000010000 */
[----:B------:R-:W1:Y:S08]  /*7450*/  MUFU.RCP R58, R58 ;  /* 0x0000003a003a7308 */ /* 0x000e700000001000 */
[----:B------:R-:W2:Y:S08]  /*7460*/  MUFU.RCP R71, R71 ;  /* 0x0000004700477308 */ /* 0x000eb00000001000 */
        /* <DEDUP_REMOVED lines=8> */
[----:B------:R-:W1:Y:S01]  /*74f0*/  MUFU.RCP R27, R27 ;  /* 0x0000001b001b7308 */ /* 0x000e620000001000 */
[----:B------:R-:W-:-:S07]  /*7500*/  FMUL.FTZ R42, R144, -1.4426950216293334961 ;  /* 0xbfb8aa3b902a7820 */ /* 0x000fce0000410000 */
[----:B------:R2:W-:Y:S08]  /*7510*/  MUFU.RCP R75, R74 ;  /* 0x0000004a004b7308 */ /* 0x0005f00000001000 */
[----:B------:R-:W3:Y:S01]  /*7520*/  MUFU.EX2 R71, R71 ;  /* 0x0000004700477308 */ /* 0x000ee20000000800 */
[----:B--2---:R-:W-:-:S07]  /*7530*/  FMUL.FTZ R74, R120, -1.4426950216293334961 ;  /* 0xbfb8aa3b784a7820 */ /* 0x004fce0000410000 */
[----:B------:R-:W2:Y:S01]  /*7540*/  MUFU.EX2 R74, R74 ;  /* 0x0000004a004a7308 */ /* 0x000ea20000000800 */
[----:B0-----:R-:W-:-:S07]  /*7550*/  FADD.FTZ R58, R58, 1 ;  /* 0x3f8000003a3a7421 */ /* 0x001fce0000010000 */
[----:B------:R-:W0:Y:S01]  /*7560*/  MUFU.EX2 R42, R42 ;  /* 0x0000002a002a7308 */ /* 0x000e220000000800 */
[----:B-1----:R-:W-:Y:S01]  /*7570*/  FMUL.FTZ R27, R118, R27 ;  /* 0x0000001b761b7220 */ /* 0x002fe20000410000 */
[----:B------:R-:W-:-:S06]  /*7580*/  FMUL.FTZ R50, R126, -1.4426950216293334961 ;  /* 0xbfb8aa3b7e327820 */ /* 0x000fcc0000410000 */
[----:B------:R3:W-:Y:S02]  /*7590*/  MUFU.RCP R118, R58 ;  /* 0x0000003a00767308 */ /* 0x0007e40000001000 */
[----:B---3--:R-:W-:Y:S01]  /*75a0*/  FADD.FTZ R58, R71, 1 ;  /* 0x3f800000473a7421 */ /* 0x008fe20000010000 */
[----:B--2---:R-:W-:Y:S01]  /*75b0*/  FADD.FTZ R71, R74, 1 ;  /* 0x3f8000004a477421 */ /* 0x004fe20000010000 */
[----:B0-----:R-:W-:Y:S01]  /*75c0*/  FADD.FTZ R35, R42, 1 ;  /* 0x3f8000002a237421 */ /* 0x001fe20000010000 */
[----:B------:R-:W-:-:S03]  /*75d0*/  FMUL.FTZ R42, R44, -1.4426950216293334961 ;  /* 0xbfb8aa3b2c2a7820 */ /* 0x000fc60000410000 */
[----:B------:R-:W0:Y:S01]  /*75e0*/  MUFU.RCP R58, R58 ;  /* 0x0000003a003a7308 */ /* 0x000e220000001000 */
[----:B------:R-:W-:-:S07]  /*75f0*/  FMUL.FTZ R57, R45, -1.4426950216293334961 ;  /* 0xbfb8aa3b2d397820 */ /* 0x000fce0000410000 */
[----:B------:R-:W1:Y:S08]  /*7600*/  MUFU.EX2 R50, R50 ;  /* 0x0000003200327308 */ /* 0x000e700000000800 */
[----:B------:R-:W2:Y:S08]  /*7610*/  MUFU.RCP R71, R71 ;  /* 0x0000004700477308 */ /* 0x000eb00000001000 */
[----:B------:R-:W3:Y:S08]  /*7620*/  MUFU.EX2 R42, R42 ;  /* 0x0000002a002a7308 */ /* 0x000ef00000000800 */
[----:B------:R-:W4:Y:S01]  /*7630*/  MUFU.EX2 R57, R57 ;  /* 0x0000003900397308 */ /* 0x000f220000000800 */
[----:B0-----:R-:W-:Y:S01]  /*7640*/  FMUL.FTZ R119, R119, R58 ;  /* 0x0000003a77777220 */ /* 0x001fe20000410000 */
[----:B------:R-:W-:Y:S01]  /*7650*/  FMUL.FTZ R58, R143, -1.4426950216293334961 ;  /* 0xbfb8aa3b8f3a7820 */ /* 0x000fe20000410000 */
[----:B-1----:R-:W-:Y:S01]  /*7660*/  FADD.FTZ R43, R50, 1 ;  /* 0x3f800000322b7421 */ /* 0x002fe20000010000 */
[----:B--2---:R-:W-:Y:S01]  /*7670*/  FMUL.FTZ R120, R120, R71 ;  /* 0x0000004778787220 */ /* 0x004fe20000410000 */
[----:B------:R-:W-:-:S03]  /*7680*/  FMUL.FTZ R71, R127, -1.4426950216293334961 ;  /* 0xbfb8aa3b7f477820 */ /* 0x000fc60000410000 */
[----:B------:R-:W0:Y:S01]  /*7690*/  MUFU.EX2 R58, R58 ;  /* 0x0000003a003a7308 */ /* 0x000e220000000800 */
[----:B---3--:R-:W-:-:S07]  /*76a0*/  FADD.FTZ R42, R42, 1 ;  /* 0x3f8000002a2a7421 */ /* 0x008fce0000010000 */
[----:B------:R-:W1:Y:S01]  /*76b0*/  MUFU.RCP R43, R43 ;  /* 0x0000002b002b7308 */ /* 0x000e620000001000 */
[----:B----4-:R-:W-:-:S07]  /*76c0*/  FADD.FTZ R57, R57, 1 ;  /* 0x3f80000039397421 */ /* 0x010fce0000010000 */
[----:B------:R-:W-:Y:S08]  /*76d0*/  MUFU.EX2 R71, R71 ;  /* 0x0000004700477308 */ /* 0x000ff00000000800 */
[----:B------:R-:W2:Y:S08]  /*76e0*/  MUFU.RCP R42, R42 ;  /* 0x0000002a002a7308 */ /* 0x000eb00000001000 */
[----:B------:R-:W3:Y:S01]  /*76f0*/  MUFU.RCP R57, R57 ;  /* 0x0000003900397308 */ /* 0x000ee20000001000 */
[----:B0-----:R-:W-:Y:S01]  /*7700*/  FADD.FTZ R58, R58, 1 ;  /* 0x3f8000003a3a7421 */ /* 0x001fe20000010000 */
[----:B-1----:R-:W-:-:S06]  /*7710*/  FMUL.FTZ R43, R126, R43 ;  /* 0x0000002b7e2b7220 */ /* 0x002fcc0000410000 */
[----:B------:R0:W-:Y:S01]  /*7720*/  MUFU.RCP R126, R58 ;  /* 0x0000003a007e7308 */ /* 0x0001e20000001000 */
[----:B--2---:R-:W-:Y:S01]  /*7730*/  FMUL.FTZ R42, R44, R42 ;  /* 0x0000002a2c2a7220 */ /* 0x004fe20000410000 */
[----:B0-----:R-:W-:Y:S01]  /*7740*/  FADD.FTZ R58, R71, 1 ;  /* 0x3f800000473a7421 */ /* 0x001fe20000010000 */
[----:B---3--:R-:W-:Y:S01]  /*7750*/  FMUL.FTZ R44, R45, R57 ;  /* 0x000000392d2c7220 */ /* 0x008fe20000410000 */
[----:B------:R-:W-:-:S04]  /*7760*/  FMUL.FTZ R57, R134, -1.4426950216293334961 ;  /* 0xbfb8aa3b86397820 */ /* 0x000fc80000410000 */
[----:B------:R-:W0:Y:S08]  /*7770*/  MUFU.RCP R58, R58 ;  /* 0x0000003a003a7308 */ /* 0x000e300000001000 */
[----:B------:R-:W1:Y:S01]  /*7780*/  MUFU.EX2 R57, R57 ;  /* 0x0000003900397308 */ /* 0x000e620000000800 */
[----:B0-----:R-:W-:Y:S01]  /*7790*/  FMUL.FTZ R127, R127, R58 ;  /* 0x0000003a7f7f7220 */ /* 0x001fe20000410000 */
[----:B------:R-:W-:Y:S01]  /*77a0*/  FMUL.FTZ R58, R150, -1.4426950216293334961 ;  /* 0xbfb8aa3b963a7820 */ /* 0x000fe20000410000 */
[----:B-1----:R-:W-:-:S05]  /*77b0*/  FADD.FTZ R51, R57, 1 ;  /* 0x3f80000039337421 */ /* 0x002fca0000010000 */
[----:B------:R-:W0:Y:S08]  /*77c0*/  MUFU.EX2 R58, R58 ;  /* 0x0000003a003a7308 */ /* 0x000e300000000800 */
[----:B------:R-:W1:Y:S01]  /*77d0*/  MUFU.RCP R51, R51 ;  /* 0x0000003300337308 */ /* 0x000e620000001000 */
[----:B0-----:R-:W-:Y:S01]  /*77e0*/  FADD.FTZ R58, R58, 1 ;  /* 0x3f8000003a3a7421 */ /* 0x001fe20000010000 */
[----:B-1----:R-:W-:-:S06]  /*77f0*/  FMUL.FTZ R51, R134, R51 ;  /* 0x0000003386337220 */ /* 0x002fcc0000410000 */
[----:B------:R-:W0:Y:S01]  /*7800*/  MUFU.RCP R134, R58 ;  /* 0x0000003a00867308 */ /* 0x000e220000001000 */
[----:B------:R-:W-:Y:S01]  /*7810*/  STL [R1+0x98], R165 ;  /* 0x000098a501007387 */ /* 0x000fe20000100800 */
[----:B------:R-:W-:-:S03]  /*7820*/  FMUL.FTZ R59, R47, -1.4426950216293334961 ;  /* 0xbfb8aa3b2f3b7820 */ /* 0x000fc60000410000 */
[----:B------:R-:W-:Y:S04]  /*7830*/  STL [R1+0x9c], R163 ;  /* 0x00009ca301007387 */ /* 0x000fe80000100800 */
[----:B------:R-:W-:Y:S04]  /*7840*/  STL [R1+0xa0], R162 ;  /* 0x0000a0a201007387 */ /* 0x000fe80000100800 */
[----:B------:R-:W-:Y:S04]  /*7850*/  STL [R1+0xa4], R161 ;  /* 0x0000a4a101007387 */ /* 0x000fe80000100800 */
[----:B------:R-:W-:Y:S04]  /*7860*/  STL [R1+0xa8], R160 ;  /* 0x0000a8a001007387 */ /* 0x000fe80000100800 */
[----:B------:R-:W-:Y:S01]  /*7870*/  STL [R1+0xac], R159 ;  /* 0x0000ac9f01007387 */ /* 0x000fe20000100800 */
[----:B------:R-:W1:Y:S03]  /*7880*/  MUFU.EX2 R59, R59 ;  /* 0x0000003b003b7308 */ /* 0x000e660000000800 */
[----:B------:R-:W-:Y:S01]  /*7890*/  STL [R1+0xb0], R158 ;  /* 0x0000b09e01007387 */ /* 0x000fe20000100800 */
[----:B0-----:R-:W-:-:S03]  /*78a0*/  FMUL.FTZ R134, R150, R134 ;  /* 0x0000008696867220 */ /* 0x001fc60000410000 */
[----:B------:R-:W-:Y:S04]  /*78b0*/  STL [R1+0xb4], R157 ;  /* 0x0000b49d01007387 */ /* 0x000fe80000100800 */
[----:B------:R-:W-:Y:S04]  /*78c0*/  STL [R1+0xb8], R156 ;  /* 0x0000b89c01007387 */ /* 0x000fe80000100800 */
[----:B------:R0:W-:Y:S04]  /*78d0*/  STL [R1+0xbc], R3 ;  /* 0x0000bc0301007387 */ /* 0x0001e80000100800 */
[----:B------:R2:W-:Y:S04]  /*78e0*/  STL [R1+0xc0], R4 ;  /* 0x0000c00401007387 */ /* 0x0005e80000100800 */
[----:B------:R-:W3:Y:S01]  /*78f0*/  LDL.LU R150, [R1+0x128] ;  /* 0x0001280001967983 */ /* 0x000ee20000300800 */
[----:B-1----:R-:W-:-:S06]  /*7900*/  FADD.FTZ R59, R59, 1 ;  /* 0x3f8000003b3b7421 */ /* 0x002fcc0000010000 */
[----:B------:R-:W1:Y:S01]  /*7910*/  MUFU.RCP R59, R59 ;  /* 0x0000003b003b7308 */ /* 0x000e620000001000 */
[----:B------:R-:W-:-:S07]  /*7920*/  FMUL.FTZ R50, R52, -1.4426950216293334961 ;  /* 0xbfb8aa3b34327820 */ /* 0x000fce0000410000 */
[----:B------:R-:W4:Y:S01]  /*7930*/  MUFU.EX2 R50, R50 ;  /* 0x0000003200327308 */ /* 0x000f220000000800 */
[----:B-1----:R-:W-:Y:S01]  /*7940*/  FMUL.FTZ R45, R47, R59 ;  /* 0x0000003b2f2d7220 */ /* 0x002fe20000410000 */
[----:B------:R-:W-:-:S06]  /*7950*/  FMUL.FTZ R59, R53, -1.4426950216293334961 ;  /* 0xbfb8aa3b353b7820 */ /* 0x000fcc0000410000 */
[----:B------:R-:W1:Y:S01]  /*7960*/  MUFU.EX2 R59, R59 ;  /* 0x0000003b003b7308 */ /* 0x000e620000000800 */
[----:B------:R-:W-:Y:S01]  /*7970*/  FMUL.FTZ R56, R130, -1.4426950216293334961 ;  /* 0xbfb8aa3b82387820 */ /* 0x000fe20000410000 */
[----:B----4-:R-:W-:-:S06]  /*7980*/  FADD.FTZ R50, R50, 1 ;  /* 0x3f80000032327421 */ /* 0x010fcc0000010000 */
[----:B------:R-:W4:Y:S01]  /*7990*/  MUFU.EX2 R56, R56 ;  /* 0x0000003800387308 */ /* 0x000f220000000800 */
[----:B-1----:R-:W-:-:S07]  /*79a0*/  FADD.FTZ R59, R59, 1 ;  /* 0x3f8000003b3b7421 */ /* 0x002fce0000010000 */
[----:B------:R-:W1:Y:S08]  /*79b0*/  MUFU.RCP R50, R50 ;  /* 0x0000003200327308 */ /* 0x000e700000001000 */
[----:B------:R-:W0:Y:S01]  /*79c0*/  MUFU.RCP R59, R59 ;  /* 0x0000003b003b7308 */ /* 0x000e220000001000 */
[----:B----4-:R-:W-:Y:S01]  /*79d0*/  FADD.FTZ R47, R56, 1 ;  /* 0x3f800000382f7421 */ /* 0x010fe20000010000 */
[----:B------:R-:W-:Y:S01]  /*79e0*/  FMUL.FTZ R56, R80, -1.4426950216293334961 ;  /* 0xbfb8aa3b50387820 */ /* 0x000fe20000410000 */
[----:B------:R-:W-:-:S05]  /*79f0*/  FMUL.FTZ R57, R121, -1.4426950216293334961 ;  /* 0xbfb8aa3b79397820 */ /* 0x000fca0000410000 */
[----:B------:R-:W4:Y:S01]  /*7a00*/  MUFU.EX2 R56, R56 ;  /* 0x0000003800387308 */ /* 0x000f220000000800 */
[----:B-1----:R-:W-:Y:S01]  /*7a10*/  FMUL.FTZ R50, R52, R50 ;  /* 0x0000003234327220 */ /* 0x002fe20000410000 */
[----:B------:R-:W-:Y:S01]  /*7a20*/  FMUL.FTZ R74, R124, -1.4426950216293334961 ;  /* 0xbfb8aa3b7c4a7820 */ /* 0x000fe20000410000 */
[----:B0-----:R-:W-:Y:S01]  /*7a30*/  FMUL.FTZ R52, R53, R59 ;  /* 0x0000003b35347220 */ /* 0x001fe20000410000 */
[----:B------:R-:W-:Y:S01]  /*7a40*/  FMUL.FTZ R59, R111, -1.4426950216293334961 ;  /* 0xbfb8aa3b6f3b7820 */ /* 0x000fe20000410000 */
[----:B------:R-:W-:Y:S01]  /*7a50*/  FMUL.FTZ R53, R55, R75 ;  /* 0x0000004b37357220 */ /* 0x000fe20000410000 */
[----:B------:R-:W-:Y:S02]  /*7a60*/  FMUL.FTZ R55, R123, -1.4426950216293334961 ;  /* 0xbfb8aa3b7b377820 */ /* 0x000fe40000410000 */
[----:B------:R-:W0:Y:S08]  /*7a70*/  MUFU.EX2 R57, R57 ;  /* 0x0000003900397308 */ /* 0x000e300000000800 */
[----:B------:R-:W1:Y:S01]  /*7a80*/  MUFU.EX2 R59, R59 ;  /* 0x0000003b003b7308 */ /* 0x000e620000000800 */
[----:B----4-:R-:W-:-:S07]  /*7a90*/  FADD.FTZ R56, R56, 1 ;  /* 0x3f80000038387421 */ /* 0x010fce0000010000 */
[----:B------:R-:W4:Y:S08]  /*7aa0*/  MUFU.EX2 R55, R55 ;  /* 0x0000003700377308 */ /* 0x000f300000000800 */
[----:B------:R-:W2:Y:S08]  /*7ab0*/  MUFU.RCP R31, R31 ;  /* 0x0000001f001f7308 */ /* 0x000eb00000001000 */
[----:B------:R-:W2:Y:S01]  /*7ac0*/  MUFU.EX2 R74, R74 ;  /* 0x0000004a004a7308 */ /* 0x000ea20000000800 */
[----:B0-----:R-:W-:Y:S01]  /*7ad0*/  FADD.FTZ R57, R57, 1 ;  /* 0x3f80000039397421 */ /* 0x001fe20000010000 */
[----:B-1----:R-:W-:-:S06]  /*7ae0*/  FADD.FTZ R59, R59, 1 ;  /* 0x3f8000003b3b7421 */ /* 0x002fcc0000010000 */
[----:B------:R-:W0:Y:S01]  /*7af0*/  MUFU.RCP R56, R56 ;  /* 0x0000003800387308 */ /* 0x000e220000001000 */
[----:B----4-:R-:W-:Y:S01]  /*7b00*/  FADD.FTZ R55, R55, 1 ;  /* 0x3f80000037377421 */ /* 0x010fe20000010000 */
[----:B--2---:R-:W-:-:S06]  /*7b10*/  FMUL.FTZ R31, R122, R31 ;  /* 0x0000001f7a1f7220 */ /* 0x004fcc0000410000 */
[----:B------:R1:W-:Y:S08]  /*7b20*/  MUFU.RCP R122, R59 ;  /* 0x0000003b007a7308 */ /* 0x0003f00000001000 */
[----:B------:R-:W-:Y:S01]  /*7b30*/  MUFU.RCP R75, R57 ;  /* 0x00000039004b7308 */ /* 0x000fe20000001000 */
[----:B-1----:R-:W-:Y:S01]  /*7b40*/  FADD.FTZ R59, R74, 1 ;  /* 0x3f8000004a3b7421 */ /* 0x002fe20000010000 */
[----:B------:R-:W-:-:S06]  /*7b50*/  FMUL.FTZ R74, R128, -1.4426950216293334961 ;  /* 0xbfb8aa3b804a7820 */ /* 0x000fcc0000410000 */
[----:B------:R-:W1:Y:S01]  /*7b60*/  MUFU.RCP R57, R55 ;  /* 0x0000003700397308 */ /* 0x000e620000001000 */
[----:B0-----:R-:W-:Y:S01]  /*7b70*/  FMUL.FTZ R80, R80, R56 ;  /* 0x0000003850507220 */ /* 0x001fe20000410000 */
[----:B------:R-:W-:-:S06]  /*7b80*/  FMUL.FTZ R56, R125, -1.4426950216293334961 ;  /* 0xbfb8aa3b7d387820 */ /* 0x000fcc0000410000 */
[----:B------:R-:W0:Y:S08]  /*7b90*/  MUFU.RCP R59, R59 ;  /* 0x0000003b003b7308 */ /* 0x000e300000001000 */
[----:B------:R-:W2:Y:S01]  /*7ba0*/  MUFU.EX2 R74, R74 ;  /* 0x0000004a004a7308 */ /* 0x000ea20000000800 */
[----:B-1----:R-:W-:Y:S01]  /*7bb0*/  FMUL.FTZ R123, R123, R57 ;  /* 0x000000397b7b7220 */ /* 0x002fe20000410000 */
[----:B------:R-:W-:-:S06]  /*7bc0*/  FMUL.FTZ R57, R164, -1.4426950216293334961 ;  /* 0xbfb8aa3ba4397820 */ /* 0x000fcc0000410000 */
[----:B------:R-:W1:Y:S01]  /*7bd0*/  MUFU.EX2 R56, R56 ;  /* 0x0000003800387308 */ /* 0x000e620000000800 */
[----:B------:R-:W-:Y:S01]  /*7be0*/  FMUL.FTZ R55, R129, -1.4426950216293334961 ;  /* 0xbfb8aa3b81377820 */ /* 0x000fe20000410000 */
[----:B0-----:R-:W-:Y:S01]  /*7bf0*/  FMUL.FTZ R124, R124, R59 ;  /* 0x0000003b7c7c7220 */ /* 0x001fe20000410000 */
[----:B------:R-:W-:-:S05]  /*7c00*/  FMUL.FTZ R59, R131, -1.4426950216293334961 ;  /* 0xbfb8aa3b833b7820 */ /* 0x000fca0000410000 */
[----:B------:R-:W0:Y:S01]  /*7c10*/  MUFU.EX2 R57, R57 ;  /* 0x0000003900397308 */ /* 0x000e220000000800 */
[----:B--2---:R-:W-:Y:S01]  /*7c20*/  FADD.FTZ R71, R74, 1 ;  /* 0x3f8000004a477421 */ /* 0x004fe20000010000 */
[----:B------:R-:W-:-:S06]  /*7c30*/  FMUL.FTZ R74, R132, -1.4426950216293334961 ;  /* 0xbfb8aa3b844a7820 */ /* 0x000fcc0000410000 */
[----:B------:R-:W2:Y:S01]  /*7c40*/  MUFU.EX2 R55, R55 ;  /* 0x0000003700377308 */ /* 0x000ea20000000800 */
[----:B-1----:R-:W-:-:S07]  /*7c50*/  FADD.FTZ R56, R56, 1 ;  /* 0x3f80000038387421 */ /* 0x002fce0000010000 */
[----:B------:R-:W1:Y:S08]  /*7c60*/  MUFU.RCP R47, R47 ;  /* 0x0000002f002f7308 */ /* 0x000e700000001000 */
[----:B------:R-:W-:Y:S08]  /*7c70*/  MUFU.EX2 R59, R59 ;  /* 0x0000003b003b7308 */ /* 0x000ff00000000800 */
[----:B------:R-:W4:Y:S08]  /*7c80*/  MUFU.RCP R71, R71 ;  /* 0x0000004700477308 */ /* 0x000f300000001000 */
[----:B------:R-:W4:Y:S01]  /*7c90*/  MUFU.EX2 R74, R74 ;  /* 0x0000004a004a7308 */ /* 0x000f220000000800 */
[----:B0-----:R-:W-:Y:S01]  /*7ca0*/  FADD.FTZ R57, R57, 1 ;  /* 0x3f80000039397421 */ /* 0x001fe20000010000 */
[----:B--2---:R-:W-:-:S06]  /*7cb0*/  FADD.FTZ R55, R55, 1 ;  /* 0x3f80000037377421 */ /* 0x004fcc0000010000 */
[----:B------:R-:W0:Y:S01]  /*7cc0*/  MUFU.RCP R56, R56 ;  /* 0x0000003800387308 */ /* 0x000e220000001000 */
[----:B-1----:R-:W-:Y:S01]  /*7cd0*/  FMUL.FTZ R47, R130, R47 ;  /* 0x0000002f822f7220 */ /* 0x002fe20000410000 */
[----:B----4-:R-:W-:Y:S01]  /*7ce0*/  FMUL.FTZ R128, R128, R71 ;  /* 0x0000004780807220 */ /* 0x010fe20000410000 */
[----:B------:R-:W-:-:S05]  /*7cf0*/  FMUL.FTZ R71, R135, -1.4426950216293334961 ;  /* 0xbfb8aa3b87477820 */ /* 0x000fca0000410000 */
[----:B------:R1:W-:Y:S02]  /*7d00*/  MUFU.RCP R130, R57 ;  /* 0x0000003900827308 */ /* 0x0003e40000001000 */
[----:B-1----:R-:W-:Y:S01]  /*7d10*/  FADD.FTZ R57, R59, 1 ;  /* 0x3f8000003b397421 */ /* 0x002fe20000010000 */
[----:B------:R-:W-:Y:S01]  /*7d20*/  FADD.FTZ R59, R74, 1 ;  /* 0x3f8000004a3b7421 */ /* 0x000fe20000010000 */
[----:B------:R-:W-:-:S04]  /*7d30*/  FMUL.FTZ R74, R136, -1.4426950216293334961 ;  /* 0xbfb8aa3b884a7820 */ /* 0x000fc80000410000 */
[----:B------:R-:W1:Y:S01]  /*7d40*/  MUFU.RCP R55, R55 ;  /* 0x0000003700377308 */ /* 0x000e620000001000 */
[----:B0-----:R-:W-:Y:S01]  /*7d50*/  FMUL.FTZ R125, R125, R56 ;  /* 0x000000387d7d7220 */ /* 0x001fe20000410000 */
[----:B------:R-:W-:-:S06]  /*7d60*/  FMUL.FTZ R56, R133, -1.4426950216293334961 ;  /* 0xbfb8aa3b85387820 */ /* 0x000fcc0000410000 */
[----:B------:R-:W0:Y:S08]  /*7d70*/  MUFU.EX2 R71, R71 ;  /* 0x0000004700477308 */ /* 0x000e300000000800 */
[----:B------:R-:W2:Y:S01]  /*7d80*/  MUFU.EX2 R74, R74 ;  /* 0x0000004a004a7308 */ /* 0x000ea20000000800 */
[----:B-1----:R-:W-:Y:S01]  /*7d90*/  FMUL.FTZ R129, R129, R55 ;  /* 0x0000003781817220 */ /* 0x002fe20000410000 */
[----:B------:R-:W-:-:S06]  /*7da0*/  FMUL.FTZ R55, R137, -1.4426950216293334961 ;  /* 0xbfb8aa3b89377820 */ /* 0x000fcc0000410000 */
[----:B------:R-:W1:Y:S08]  /*7db0*/  MUFU.EX2 R56, R56 ;  /* 0x0000003800387308 */ /* 0x000e700000000800 */
[----:B------:R-:W4:Y:S01]  /*7dc0*/  MUFU.RCP R57, R57 ;  /* 0x0000003900397308 */ /* 0x000f220000001000 */
[----:B0-----:R-:W-:Y:S01]  /*7dd0*/  FADD.FTZ R58, R71, 1 ;  /* 0x3f800000473a7421 */ /* 0x001fe20000010000 */
[----:B--2---:R-:W-:-:S06]  /*7de0*/  FADD.FTZ R71, R74, 1 ;  /* 0x3f8000004a477421 */ /* 0x004fcc0000010000 */
[----:B------:R-:W0:Y:S01]  /*7df0*/  MUFU.RCP R59, R59 ;  /* 0x0000003b003b7308 */ /* 0x000e220000001000 */
[----:B------:R-:W-:Y:S01]  /*7e00*/  FMUL.FTZ R74, R139, -1.4426950216293334961 ;  /* 0xbfb8aa3b8b4a7820 */ /* 0x000fe20000410000 */
[----:B-1----:R-:W-:-:S06]  /*7e10*/  FADD.FTZ R56, R56, 1 ;  /* 0x3f80000038387421 */ /* 0x002fcc0000010000 */
[----:B------:R-:W1:Y:S01]  /*7e20*/  MUFU.EX2 R55, R55 ;  /* 0x0000003700377308 */ /* 0x000e620000000800 */
[----:B----4-:R-:W-:Y:S01]  /*7e30*/  FMUL.FTZ R131, R131, R57 ;  /* 0x0000003983837220 */ /* 0x010fe20000410000 */
[----:B------:R-:W-:-:S06]  /*7e40*/  FMUL.FTZ R57, R63, -1.4426950216293334961 ;  /* 0xbfb8aa3b3f397820 */ /* 0x000fcc0000410000 */
[----:B------:R-:W-:Y:S01]  /*7e50*/  MUFU.EX2 R74, R74 ;  /* 0x0000004a004a7308 */ /* 0x000fe20000000800 */
[----:B0-----:R-:W-:Y:S01]  /*7e60*/  FMUL.FTZ R132, R132, R59 ;  /* 0x0000003b84847220 */ /* 0x001fe20000410000 */
[----:B------:R-:W-:-:S06]  /*7e70*/  FMUL.FTZ R59, R5, -1.4426950216293334961 ;  /* 0xbfb8aa3b053b7820 */ /* 0x000fcc0000410000 */
[----:B------:R-:W0:Y:S01]  /*7e80*/  MUFU.RCP R56, R56 ;  /* 0x0000003800387308 */ /* 0x000e220000001000 */
[----:B-1----:R-:W-:-:S07]  /*7e90*/  FADD.FTZ R55, R55, 1 ;  /* 0x3f80000037377421 */ /* 0x002fce0000010000 */
[----:B------:R-:W1:Y:S08]  /*7ea0*/  MUFU.EX2 R57, R57 ;  /* 0x0000003900397308 */ /* 0x000e700000000800 */
[----:B------:R-:W-:Y:S08]  /*7eb0*/  MUFU.EX2 R59, R59 ;  /* 0x0000003b003b7308 */ /* 0x000ff00000000800 */
[----:B------:R-:W2:Y:S01]  /*7ec0*/  MUFU.RCP R71, R71 ;  /* 0x0000004700477308 */ /* 0x000ea20000001000 */
[----:B0-----:R-:W-:-:S07]  /*7ed0*/  FMUL.FTZ R133, R133, R56 ;  /* 0x0000003885857220 */ /* 0x001fce0000410000 */
[----:B------:R0:W-:Y:S01]  /*7ee0*/  MUFU.RCP R76, R55 ;  /* 0x00000037004c7308 */ /* 0x0001e20000001000 */
[----:B------:R-:W-:Y:S01]  /*7ef0*/  FMUL.FTZ R56, R140, -1.4426950216293334961 ;  /* 0xbfb8aa3b8c387820 */ /* 0x000fe20000410000 */
[----:B-1----:R-:W-:Y:S01]  /*7f00*/  FADD.FTZ R57, R57, 1 ;  /* 0x3f80000039397421 */ /* 0x002fe20000010000 */
[----:B0-----:R-:W-:-:S05]  /*7f10*/  FADD.FTZ R55, R74, 1 ;  /* 0x3f8000004a377421 */ /* 0x001fca0000010000 */
[----:B------:R-:W0:Y:S01]  /*7f20*/  MUFU.RCP R58, R58 ;  /* 0x0000003a003a7308 */ /* 0x000e220000001000 */
[----:B------:R-:W-:Y:S01]  /*7f30*/  FMUL.FTZ R118, R138, R118 ;  /* 0x000000768a767220 */ /* 0x000fe20000410000 */
[----:B--2---:R-:W-:-:S06]  /*7f40*/  FMUL.FTZ R136, R136, R71 ;  /* 0x0000004788887220 */ /* 0x004fcc0000410000 */
[----:B------:R-:W1:Y:S01]  /*7f50*/  MUFU.RCP R55, R55 ;  /* 0x0000003700377308 */ /* 0x000e620000001000 */
[----:B------:R-:W-:Y:S01]  /*7f60*/  FADD.FTZ R59, R59, 1 ;  /* 0x3f8000003b3b7421 */ /* 0x000fe20000010000 */
[----:B------:R-:W-:Y:S01]  /*7f70*/  FMUL.FTZ R71, R2, -1.4426950216293334961 ;  /* 0xbfb8aa3b02477820 */ /* 0x000fe20000410000 */
[----:B------:R-:W-:-:S05]  /*7f80*/  FMUL.FTZ R121, R121, R75 ;  /* 0x0000004b79797220 */ /* 0x000fca0000410000 */
[----:B------:R2:W-:Y:S08]  /*7f90*/  MUFU.RCP R138, R57 ;  /* 0x00000039008a7308 */ /* 0x0005f00000001000 */
[----:B------:R-:W4:Y:S01]  /*7fa0*/  MUFU.EX2 R56, R56 ;  /* 0x0000003800387308 */ /* 0x000f220000000800 */
[----:B--2---:R-:W-:Y:S01]  /*7fb0*/  FMUL.FTZ R57, R54, -1.4426950216293334961 ;  /* 0xbfb8aa3b36397820 */ /* 0x004fe20000410000 */
[----:B0-----:R-:W-:-:S06]  /*7fc0*/  FMUL.FTZ R135, R135, R58 ;  /* 0x0000003a87877220 */ /* 0x001fcc0000410000 */
[----:B------:R0:W2:Y:S01]  /*7fd0*/  MUFU.RCP R75, R59 ;  /* 0x0000003b004b7308 */ /* 0x0000a20000001000 */
[----:B------:R-:W-:Y:S01]  /*7fe0*/  FMUL.FTZ R58, R149, -1.4426950216293334961 ;  /* 0xbfb8aa3b953a7820 */ /* 0x000fe20000410000 */
[----:B-1----:R-:W-:-:S06]  /*7ff0*/  FMUL.FTZ R139, R139, R55 ;  /* 0x000000378b8b7220 */ /* 0x002fcc0000410000 */
[----:B------:R-:W-:Y:S01]  /*8000*/  MUFU.EX2 R57, R57 ;  /* 0x0000003900397308 */ /* 0x000fe20000000800 */
[----:B0-----:R-:W-:Y:S01]  /*8010*/  FMUL.FTZ R59, R142, -1.4426950216293334961 ;  /* 0xbfb8aa3b8e3b7820 */ /* 0x001fe20000410000 */
[----:B------:R-:W-:-:S06]  /*8020*/  FMUL.FTZ R55, R0, -1.4426950216293334961 ;  /* 0xbfb8aa3b00377820 */ /* 0x000fcc0000410000 */
[----:B------:R-:W0:Y:S01]  /*8030*/  MUFU.EX2 R71, R71 ;  /* 0x0000004700477308 */ /* 0x000e220000000800 */
[----:B------:R-:W-:Y:S01]  /*8040*/  FMUL.FTZ R74, R64, -1.4426950216293334961 ;  /* 0xbfb8aa3b404a7820 */ /* 0x000fe20000410000 */
[----:B----4-:R-:W-:-:S06]  /*8050*/  FADD.FTZ R56, R56, 1 ;  /* 0x3f80000038387421 */ /* 0x010fcc0000010000 */
[----:B------:R-:W1:Y:S01]  /*8060*/  MUFU.EX2 R59, R59 ;  /* 0x0000003b003b7308 */ /* 0x000e620000000800 */
[----:B--2---:R-:W-:-:S07]  /*8070*/  FMUL.FTZ R5, R5, R75 ;  /* 0x0000004b05057220 */ /* 0x004fce0000410000 */
[----:B------:R-:W2:Y:S01]  /*8080*/  MUFU.EX2 R58, R58 ;  /* 0x0000003a003a7308 */ /* 0x000ea20000000800 */
[----:B0-----:R-:W-:-:S07]  /*8090*/  FADD.FTZ R71, R71, 1 ;  /* 0x3f80000047477421 */ /* 0x001fce0000010000 */
[----:B------:R-:W0:Y:S01]  /*80a0*/  MUFU.EX2 R55, R55 ;  /* 0x0000003700377308 */ /* 0x000e220000000800 */
[----:B------:R-:W-:-:S07]  /*80b0*/  FMUL.FTZ R126, R143, R126 ;  /* 0x0000007e8f7e7220 */ /* 0x000fce0000410000 */
[----:B------:R4:W3:Y:S08]  /*80c0*/  MUFU.RCP R75, R56 ;  /* 0x00000038004b7308 */ /* 0x0008f00000001000 */
[----:B------:R-:W3:Y:S01]  /*80d0*/  MUFU.EX2 R74, R74 ;  /* 0x0000004a004a7308 */ /* 0x000ee20000000800 */
[----:B----4-:R-:W-:Y:S01]  /*80e0*/  FADD.FTZ R56, R57, 1 ;  /* 0x3f80000039387421 */ /* 0x010fe20000010000 */
[----:B-1----:R-:W-:-:S06]  /*80f0*/  FADD.FTZ R57, R59, 1 ;  /* 0x3f8000003b397421 */ /* 0x002fcc0000010000 */
[----:B------:R-:W1:Y:S01]  /*8100*/  MUFU.RCP R35, R35 ;  /* 0x0000002300237308 */ /* 0x000e620000001000 */
[----:B--2---:R-:W-:-:S07]  /*8110*/  FADD.FTZ R58, R58, 1 ;  /* 0x3f8000003a3a7421 */ /* 0x004fce0000010000 */
[----:B------:R-:W2:Y:S01]  /*8120*/  MUFU.RCP R143, R71 ;  /* 0x00000047008f7308 */ /* 0x000ea20000001000 */
[----:B0-----:R-:W-:-:S07]  /*8130*/  FADD.FTZ R55, R55, 1 ;  /* 0x3f80000037377421 */ /* 0x001fce0000010000 */
[----:B------:R-:W0:Y:S01]  /*8140*/  MUFU.RCP R56, R56 ;  /* 0x0000003800387308 */ /* 0x000e220000001000 */
[----:B---3--:R-:W-:Y:S01]  /*8150*/  FMUL.FTZ R140, R140, R75 ;  /* 0x0000004b8c8c7220 */ /* 0x008fe20000410000 */
[----:B------:R-:W-:Y:S01]  /*8160*/  FADD.FTZ R74, R74, 1 ;  /* 0x3f8000004a4a7421 */ /* 0x000fe20000010000 */
[----:B------:R-:W-:-:S05]  /*8170*/  FMUL.FTZ R75, R145, -1.4426950216293334961 ;  /* 0xbfb8aa3b914b7820 */ /* 0x000fca0000410000 */
[----:B------:R-:W-:Y:S01]  /*8180*/  MUFU.RCP R141, R58 ;  /* 0x0000003a008d7308 */ /* 0x000fe20000001000 */
[----:B-1----:R-:W-:-:S07]  /*8190*/  FMUL.FTZ R35, R144, R35 ;  /* 0x0000002390237220 */ /* 0x002fce0000410000 */
[----:B------:R-:W1:Y:S01]  /*81a0*/  MUFU.RCP R57, R57 ;  /* 0x0000003900397308 */ /* 0x000e620000001000 */
[----:B--2---:R-:W-:-:S07]  /*81b0*/  FMUL.FTZ R143, R2, R143 ;  /* 0x0000008f028f7220 */ /* 0x004fce0000410000 */
[----:B------:R2:W3:Y:S01]  /*81c0*/  MUFU.RCP R58, R55 ;  /* 0x00000037003a7308 */ /* 0x0004e20000001000 */
[----:B0-----:R-:W-:-:S07]  /*81d0*/  FMUL.FTZ R2, R54, R56 ;  /* 0x0000003836027220 */ /* 0x001fce0000410000 */
[----:B------:R-:W0:Y:S01]  /*81e0*/  MUFU.RCP R144, R74 ;  /* 0x0000004a00907308 */ /* 0x000e220000001000 */
[----:B--2---:R-:W-:Y:S02]  /*81f0*/  IADD3.X R55, RZ, R85, RZ, P5, !PT ;  /* 0x00000055ff377210 */ /* 0x004fe40002ffe4ff */
[----:B------:R-:W-:-:S05]  /*8200*/  LEA R54, P5, R84, UR8, 0x1 ;  /* 0x0000000854367c11 */ /* 0x000fca000f8a08ff */
[----:B------:R-:W2:Y:S01]  /*8210*/  MUFU.EX2 R75, R75 ;  /* 0x0000004b004b7308 */ /* 0x000ea20000000800 */
[----:B------:R-:W-:Y:S02]  /*8220*/  LEA.HI.X R55, R84, UR9, R55, 0x1, P5 ;  /* 0x0000000954377c11 */ /* 0x000fe4000a8f0c37 */
[----:B------:R-:W-:Y:S01]  /*8230*/  LEA R56, P5, R153, UR8, 0x1 ;  /* 0x0000000899387c11 */ /* 0x000fe2000f8a08ff */
[----:B------:R-:W-:Y:S01]  /*8240*/  FMUL.FTZ R82, R66, -1.4426950216293334961 ;  /* 0xbfb8aa3b42527820 */ /* 0x000fe20000410000 */
[----:B-1----:R-:W-:Y:S01]  /*8250*/  FMUL.FTZ R142, R142, R57 ;  /* 0x000000398e8e7220 */ /* 0x002fe20000410000 */
[----:B------:R-:W-:Y:S01]  /*8260*/  FMUL.FTZ R138, R63, R138 ;  /* 0x0000008a3f8a7220 */ /* 0x000fe20000410000 */
[----:B------:R-:W-:Y:S01]  /*8270*/  LEA.HI.X R57, R153, UR9, R72, 0x1, P5 ;  /* 0x0000000999397c11 */ /* 0x000fe2000a8f0c48 */
[----:B---3--:R-:W-:Y:S01]  /*8280*/  FMUL.FTZ R0, R0, R58 ;  /* 0x0000003a00007220 */ /* 0x008fe20000410000 */
[----:B------:R-:W3:Y:S01]  /*8290*/  LDL.LU R63, [R1+0x124] ;  /* 0x00012400013f7983 */ /* 0x000ee20000300800 */
[----:B------:R-:W-:Y:S01]  /*82a0*/  FMUL.FTZ R141, R149, R141 ;  /* 0x0000008d958d7220 */ /* 0x000fe20000410000 */
[----:B------:R-:W-:Y:S01]  /*82b0*/  LEA R58, P5, R152, UR8, 0x1 ;  /* 0x00000008983a7c11 */ /* 0x000fe2000f8a08ff */
[----:B------:R-:W1:Y:S01]  /*82c0*/  MUFU.RCP R39, R39 ;  /* 0x0000002700277308 */ /* 0x000e620000001000 */
[----:B------:R-:W4:Y:S01]  /*82d0*/  LDL.LU R149, [R1+0x120] ;  /* 0x0001200001957983 */ /* 0x000f220000300800 */
[----:B0-----:R-:W-:Y:S01]  /*82e0*/  FMUL.FTZ R144, R64, R144 ;  /* 0x0000009040907220 */ /* 0x001fe20000410000 */
[----:B------:R-:W-:Y:S01]  /*82f0*/  LEA.HI.X R59, R152, UR9, R62, 0x1, P5 ;  /* 0x00000009983b7c11 */ /* 0x000fe2000a8f0c3e */
[----:B------:R-:W-:Y:S01]  /*8300*/  FMUL.FTZ R137, R137, R76 ;  /* 0x0000004c89897220 */ /* 0x000fe20000410000 */
[----:B------:R-:W3:Y:S01]  /*8310*/  LDL.LU R64, [R1+0x11c] ;  /* 0x00011c0001407983 */ /* 0x000ee20000300800 */
[----:B------:R-:W-:-:S02]  /*8320*/  LEA R74, P5, R73, UR8, 0x1 ;  /* 0x00000008494a7c11 */ /* 0x000fc4000f8a08ff */
[----:B------:R-:W0:Y:S01]  /*8330*/  MUFU.EX2 R82, R82 ;  /* 0x0000005200527308 */ /* 0x000e220000000800 */
[----:B------:R-:W3:Y:S01]  /*8340*/  LDL.LU R72, [R1+0x118] ;  /* 0x0001180001487983 */ /* 0x000ee20000300800 */
[----:B--2---:R-:W-:Y:S01]  /*8350*/  FADD.FTZ R76, R75, 1 ;  /* 0x3f8000004b4c7421 */ /* 0x004fe20000010000 */
[----:B------:R-:W-:Y:S01]  /*8360*/  LEA.HI.X R75, R73, UR9, R155, 0x1, P5 ;  /* 0x00000009494b7c11 */ /* 0x000fe2000a8f0c9b */
[----:B------:R-:W-:Y:S02]  /*8370*/  FMUL.FTZ R122, R111, R122 ;  /* 0x0000007a6f7a7220 */ /* 0x000fe40000410000 */
[----:B------:R-:W2:Y:S02]  /*8380*/  LDL.LU R111, [R1+0x50] ;  /* 0x00005000016f7983 */ /* 0x000ea40000300800 */
[----:B------:R1:W-:Y:S02]  /*8390*/  MUFU.RCP R73, R76 ;  /* 0x0000004c00497308 */ /* 0x0003e40000001000 */
[----:B------:R-:W2:Y:S04]  /*83a0*/  LDL.LU R62, [R1+0x114] ;  /* 0x00011400013e7983 */ /* 0x000ea80000300800 */
[----:B------:R-:W2:Y:S01]  /*83b0*/  LDL.LU R155, [R1+0x110] ;  /* 0x00011000019b7983 */ /* 0x000ea20000300800 */
[----:B-1----:R-:W-:-:S04]  /*83c0*/  LEA R76, P5, R154, UR8, 0x1 ;  /* 0x000000089a4c7c11 */ /* 0x002fc8000f8a08ff */
[----:B------:R-:W-:Y:S02]  /*83d0*/  LEA.HI.X R77, R154, UR9, R69, 0x1, P5 ;  /* 0x000000099a4d7c11 */ /* 0x000fe4000a8f0c45 */
[C---:B------:R-:W-:Y:S01]  /*83e0*/  LEA R78, P5, R151.reuse, UR8, 0x1 ;  /* 0x00000008974e7c11 */ /* 0x040fe2000f8a08ff */
[----:B------:R-:W-:Y:S01]  /*83f0*/  FMUL.FTZ R39, R148, R39 ;  /* 0x0000002794277220 */ /* 0x000fe20000410000 */
[----:B0-----:R-:W-:Y:S01]  /*8400*/  FADD.FTZ R148, R82, 1 ;  /* 0x3f80000052947421 */ /* 0x001fe20000010000 */
[----:B------:R-:W2:Y:S01]  /*8410*/  LDL.LU R69, [R1+0x10c] ;  /* 0x00010c0001457983 */ /* 0x000ea20000300800 */
[----:B------:R-:W-:Y:S02]  /*8420*/  LEA.HI.X R79, R151, UR9, R67, 0x1, P5 ;  /* 0x00000009974f7c11 */ /* 0x000fe4000a8f0c43 */
[C---:B------:R-:W-:Y:S01]  /*8430*/  LEA R82, P5, R150.reuse, UR8, 0x1 ;  /* 0x0000000896527c11 */ /* 0x040fe2000f8a08ff */
[----:B------:R-:W2:Y:S03]  /*8440*/  LDL.LU R67, [R1+0x108] ;  /* 0x0001080001437983 */ /* 0x000ea60000300800 */
[----:B------:R-:W-:-:S02]  /*8450*/  LEA.HI.X R83, R150, UR9, R70, 0x1, P5 ;  /* 0x0000000996537c11 */ /* 0x000fc4000a8f0c46 */
[----:B------:R-:W2:Y:S01]  /*8460*/  LDL.LU R70, [R1+0x104] ;  /* 0x0001040001467983 */ /* 0x000ea20000300800 */
[----:B------:R-:W0:Y:S02]  /*8470*/  MUFU.RCP R148, R148 ;  /* 0x0000009400947308 */ /* 0x000e240000001000 */
[----:B0-----:R-:W-:Y:S01]  /*8480*/  FMUL.FTZ R148, R66, R148 ;  /* 0x0000009442947220 */ /* 0x001fe20000410000 */
[----:B----4-:R-:W-:-:S04]  /*8490*/  LEA R86, P5, R149, UR8, 0x1 ;  /* 0x0000000895567c11 */ /* 0x010fc8000f8a08ff */
[----:B------:R-:W-:Y:S02]  /*84a0*/  LEA.HI.X R87, R149, UR9, R65, 0x1, P5 ;  /* 0x0000000995577c11 */ /* 0x000fe4000a8f0c41 */
[----:B------:R-:W4:Y:S01]  /*84b0*/  LDL.LU R65, [R1+0x100] ;  /* 0x0001000001417983 */ /* 0x000f220000300800 */
[----:B---3--:R-:W-:-:S04]  /*84c0*/  LEA R88, P5, R72, UR8, 0x1 ;  /* 0x0000000848587c11 */ /* 0x008fc8000f8a08ff */
[----:B------:R-:W-:Y:S02]  /*84d0*/  LEA.HI.X R89, R72, UR9, R68, 0x1, P5 ;  /* 0x0000000948597c11 */ /* 0x000fe4000a8f0c44 */
[----:B------:R-:W3:Y:S01]  /*84e0*/  LDL.LU R68, [R1+0xfc] ;  /* 0x0000fc0001447983 */ /* 0x000ee20000300800 */
[----:B--2---:R-:W-:-:S04]  /*84f0*/  LEA R102, P5, R155, UR8, 0x1 ;  /* 0x000000089b667c11 */ /* 0x004fc8000f8a08ff */
[----:B------:R-:W-:Y:S02]  /*8500*/  LEA.HI.X R103, R155, UR9, R63, 0x1, P5 ;  /* 0x000000099b677c11 */ /* 0x000fe4000a8f0c3f */
[----:B------:R-:W2:Y:S01]  /*8510*/  LDL.LU R63, [R1+0xf8] ;  /* 0x0000f800013f7983 */ /* 0x000ea20000300800 */
[----:B------:R-:W-:-:S03]  /*8520*/  LEA R100, P5, R111, UR8, 0x1 ;  /* 0x000000086f647c11 */ /* 0x000fc6000f8a08ff */
[----:B------:R-:W4:Y:S01]  /*8530*/  LDL.LU R66, [R1+0xf4] ;  /* 0x0000f40001427983 */ /* 0x000f220000300800 */
[----:B------:R-:W-:-:S03]  /*8540*/  LEA.HI.X R101, R111, UR9, R64, 0x1, P5 ;  /* 0x000000096f657c11 */ /* 0x000fc6000a8f0c40 */
[----:B------:R-:W2:Y:S01]  /*8550*/  LDL.LU R64, [R1+0xf0] ;  /* 0x0000f00001407983 */ /* 0x000ea20000300800 */
[----:B------:R-:W-:-:S04]  /*8560*/  LEA R98, P5, R70, UR8, 0x1 ;  /* 0x0000000846627c11 */ /* 0x000fc8000f8a08ff */
[----:B------:R-:W-:Y:S02]  /*8570*/  LEA.HI.X R99, R70, UR9, R62, 0x1, P5 ;  /* 0x0000000946637c11 */ /* 0x000fe4000a8f0c3e */
[----:B------:R-:W2:Y:S01]  /*8580*/  LDL.LU R62, [R1+0xec] ;  /* 0x0000ec00013e7983 */ /* 0x000ea20000300800 */
[----:B------:R-:W-:Y:S01]  /*8590*/  FMUL.FTZ R145, R145, R73 ;  /* 0x0000004991917220 */ /* 0x000fe20000410000 */
[----:B------:R-:W-:Y:S01]  /*85a0*/  FMUL.FTZ R73, R91, -1.4426950216293334961 ;  /* 0xbfb8aa3b5b497820 */ /* 0x000fe20000410000 */
[----:B------:R-:W0:Y:S01]  /*85b0*/  MUFU.RCP R23, R23 ;  /* 0x0000001700177308 */ /* 0x000e220000001000 */
[----:B------:R-:W2:Y:S07]  /*85c0*/  LDL.LU R70, [R1+0xe8] ;  /* 0x0000e80001467983 */ /* 0x000eae0000300800 */
[----:B------:R-:W1:Y:S01]  /*85d0*/  MUFU.EX2 R73, R73 ;  /* 0x0000004900497308 */ /* 0x000e620000000800 */
[----:B0-----:R-:W-:Y:S01]  /*85e0*/  FMUL.FTZ R23, R108, R23 ;  /* 0x000000176c177220 */ /* 0x001fe20000410000 */
[----:B-1----:R-:W-:-:S06]  /*85f0*/  FADD.FTZ R73, R73, 1 ;  /* 0x3f80000049497421 */ /* 0x002fcc0000010000 */
[----:B------:R-:W0:Y:S01]  /*8600*/  MUFU.RCP R149, R73 ;  /* 0x0000004900957308 */ /* 0x000e220000001000 */
[----:B------:R-:W-:Y:S01]  /*8610*/  FMUL.FTZ R117, R90, R117 ;  /* 0x000000755a757220 */ /* 0x000fe20000410000 */
[----:B0-----:R-:W-:Y:S01]  /*8620*/  FMUL.FTZ R149, R91, R149 ;  /* 0x000000955b957220 */ /* 0x001fe20000410000 */
[----:B---3--:R-:W-:-:S04]  /*8630*/  LEA R96, P5, R68, UR8, 0x1 ;  /* 0x0000000844607c11 */ /* 0x008fc8000f8a08ff */
[----:B------:R-:W-:Y:S02]  /*8640*/  LEA.HI.X R97, R68, UR9, R69, 0x1, P5 ;  /* 0x0000000944617c11 */ /* 0x000fe4000a8f0c45 */
[----:B------:R-:W3:Y:S04]  /*8650*/  LDL.LU R69, [R1+0xe4] ;  /* 0x0000e40001457983 */ /* 0x000ee80000300800 */
[----:B------:R-:W3:Y:S04]  /*8660*/  LDL.LU R68, [R1+0xe0] ;  /* 0x0000e00001447983 */ /* 0x000ee80000300800 */
[----:B------:R-:W3:Y:S01]  /*8670*/  LDL.LU R108, [R1+0x68] ;  /* 0x00006800016c7983 */ /* 0x000ee20000300800 */
[----:B----4-:R-:W-:-:S03]  /*8680*/  LEA R94, P5, R66, UR8, 0x1 ;  /* 0x00000008425e7c11 */ /* 0x010fc6000f8a08ff */
[----:B------:R-:W4:Y:S01]  /*8690*/  LDL.LU R104, [R1+0x6c] ;  /* 0x00006c0001687983 */ /* 0x000f220000300800 */
[----:B------:R-:W-:-:S03]  /*86a0*/  LEA.HI.X R95, R66, UR9, R67, 0x1, P5 ;  /* 0x00000009425f7c11 */ /* 0x000fc6000a8f0c43 */
[----:B------:R-:W4:Y:S01]  /*86b0*/  LDL.LU R67, [R1+0xdc] ;  /* 0x0000dc0001437983 */ /* 0x000f220000300800 */
[----:B--2---:R-:W-:-:S03]  /*86c0*/  LEA R92, P5, R64, UR8, 0x1 ;  /* 0x00000008405c7c11 */ /* 0x004fc6000f8a08ff */
[----:B------:R-:W2:Y:S01]  /*86d0*/  LDL.LU R66, [R1+0xd8] ;  /* 0x0000d80001427983 */ /* 0x000ea20000300800 */
[----:B------:R-:W-:-:S03]  /*86e0*/  LEA.HI.X R93, R64, UR9, R65, 0x1, P5 ;  /* 0x00000009405d7c11 */ /* 0x000fc6000a8f0c41 */
[----:B------:R-:W2:Y:S01]  /*86f0*/  LDL.LU R107, [R1+0x70] ;  /* 0x00007000016b7983 */ /* 0x000ea20000300800 */
[----:B------:R-:W-:-:S03]  /*8700*/  LEA R90, P5, R62, UR8, 0x1 ;  /* 0x000000083e5a7c11 */ /* 0x000fc6000f8a08ff */
[----:B------:R-:W2:Y:S04]  /*8710*/  LDL.LU R65, [R1+0xd4] ;  /* 0x0000d40001417983 */ /* 0x000ea80000300800 */
[----:B------:R-:W2:Y:S01]  /*8720*/  LDL.LU R64, [R1+0xd0] ;  /* 0x0000d00001407983 */ /* 0x000ea20000300800 */
[----:B------:R-:W-:-:S03]  /*8730*/  LEA.HI.X R91, R62, UR9, R63, 0x1, P5 ;  /* 0x000000093e5b7c11 */ /* 0x000fc6000a8f0c3f */
[----:B------:R-:W2:Y:S04]  /*8740*/  LDL.LU R106, [R1+0x74] ;  /* 0x00007400016a7983 */ /* 0x000ea80000300800 */
[----:B------:R-:W2:Y:S04]  /*8750*/  LDL.LU R63, [R1+0xcc] ;  /* 0x0000cc00013f7983 */ /* 0x000ea80000300800 */
[----:B------:R-:W2:Y:S04]  /*8760*/  LDL.LU R62, [R1+0xc8] ;  /* 0x0000c800013e7983 */ /* 0x000ea80000300800 */
[----:B------:R-:W2:Y:S04]  /*8770*/  LDL.LU R3, [R1+0x78] ;  /* 0x0000780001037983 */ /* 0x000ea80000300800 */
[----:B------:R-:W2:Y:S04]  /*8780*/  LDL.LU R4, [R1+0x7c] ;  /* 0x00007c0001047983 */ /* 0x000ea80000300800 */
[----:B------:R-:W2:Y:S04]  /*8790*/  LDL.LU R111, [R1+0x8c] ;  /* 0x00008c00016f7983 */ /* 0x000ea80000300800 */
[----:B------:R-:W2:Y:S04]  /*87a0*/  LDL.LU R163, [R1+0x54] ;  /* 0x0000540001a37983 */ /* 0x000ea80000300800 */
[----:B------:R-:W2:Y:S04]  /*87b0*/  LDL.LU R110, [R1+0x84] ;  /* 0x00008400016e7983 */ /* 0x000ea80000300800 */
[----:B------:R-:W2:Y:S01]  /*87c0*/  LDL.LU R155, [R1+0x80] ;  /* 0x00008000019b7983 */ /* 0x000ea20000300800 */
[----:B------:R-:W-:-:S06]  /*87d0*/  FMUL.FTZ R71, R146, -1.4426950216293334961 ;  /* 0xbfb8aa3b92477820 */ /* 0x000fcc0000410000 */
[----:B------:R-:W0:Y:S02]  /*87e0*/  MUFU.EX2 R71, R71 ;  /* 0x0000004700477308 */ /* 0x000e240000000800 */
[----:B0-----:R-:W-:-:S06]  /*87f0*/  FADD.FTZ R71, R71, 1 ;  /* 0x3f80000047477421 */ /* 0x001fcc0000010000 */
[----:B------:R-:W0:Y:S02]  /*8800*/  MUFU.RCP R71, R71 ;  /* 0x0000004700477308 */ /* 0x000e240000001000 */
[----:B0-----:R-:W-:Y:S01]  /*8810*/  FMUL.FTZ R146, R146, R71 ;  /* 0x0000004792927220 */ /* 0x001fe20000410000 */
[----:B------:R-:W-:-:S06]  /*8820*/  FMUL.FTZ R71, R147, -1.4426950216293334961 ;  /* 0xbfb8aa3b93477820 */ /* 0x000fcc0000410000 */
[----:B------:R-:W0:Y:S01]  /*8830*/  MUFU.EX2 R71, R71 ;  /* 0x0000004700477308 */ /* 0x000e220000000800 */
[----:B------:R-:W-:Y:S01]  /*8840*/  FMUL.FTZ R105, R61, -1.4426950216293334961 ;  /* 0xbfb8aa3b3d697820 */ /* 0x000fe20000410000 */
[----:B------:R-:W-:Y:S01]  /*8850*/  LEA R72, P5, R70, UR8, 0x1 ;  /* 0x0000000846487c11 */ /* 0x000fe2000f8a08ff */
[----:B0-----:R-:W-:-:S05]  /*8860*/  FADD.FTZ R71, R71, 1 ;  /* 0x3f80000047477421 */ /* 0x001fca0000010000 */
[----:B------:R-:W0:Y:S08]  /*8870*/  MUFU.EX2 R105, R105 ;  /* 0x0000006900697308 */ /* 0x000e300000000800 */
[----:B------:R-:W1:Y:S01]  /*8880*/  MUFU.RCP R71, R71 ;  /* 0x0000004700477308 */ /* 0x000e620000001000 */
[----:B0-----:R-:W-:Y:S01]  /*8890*/  FADD.FTZ R151, R105, 1 ;  /* 0x3f80000069977421 */ /* 0x001fe20000010000 */
[----:B-1----:R-:W-:-:S06]  /*88a0*/  FMUL.FTZ R147, R147, R71 ;  /* 0x0000004793937220 */ /* 0x002fcc0000410000 */
[----:B------:R-:W0:Y:S02]  /*88b0*/  MUFU.RCP R151, R151 ;  /* 0x0000009700977308 */ /* 0x000e240000001000 */
[----:B0-----:R-:W-:Y:S01]  /*88c0*/  FMUL.FTZ R151, R61, R151 ;  /* 0x000000973d977220 */ /* 0x001fe20000410000 */
[----:B---3--:R-:W-:Y:S02]  /*88d0*/  LEA.HI.X R73, R70, UR9, R108, 0x1, P5 ;  /* 0x0000000946497c11 */ /* 0x008fe4000a8f0c6c */
[----:B------:R-:W-:-:S04]  /*88e0*/  LEA R70, P5, R69, UR8, 0x1 ;  /* 0x0000000845467c11 */ /* 0x000fc8000f8a08ff */
[----:B----4-:R-:W-:Y:S02]  /*88f0*/  LEA.HI.X R71, R69, UR9, R104, 0x1, P5 ;  /* 0x0000000945477c11 */ /* 0x010fe4000a8f0c68 */
[----:B------:R-:W-:-:S04]  /*8900*/  LEA R104, P5, R68, UR8, 0x1 ;  /* 0x0000000844687c11 */ /* 0x000fc8000f8a08ff */
[----:B--2---:R-:W-:Y:S02]  /*8910*/  LEA.HI.X R105, R68, UR9, R107, 0x1, P5 ;  /* 0x0000000944697c11 */ /* 0x004fe4000a8f0c6b */
[----:B------:R-:W-:-:S04]  /*8920*/  LEA R68, P5, R67, UR8, 0x1 ;  /* 0x0000000843447c11 */ /* 0x000fc8000f8a08ff */
[----:B------:R-:W-:Y:S02]  /*8930*/  LEA.HI.X R69, R67, UR9, R106, 0x1, P5 ;  /* 0x0000000943457c11 */ /* 0x000fe4000a8f0c6a */
[----:B------:R-:W-:-:S04]  /*8940*/  LEA R106, P5, R66, UR8, 0x1 ;  /* 0x00000008426a7c11 */ /* 0x000fc8000f8a08ff */
[----:B------:R-:W-:Y:S02]  /*8950*/  LEA.HI.X R107, R66, UR9, R3, 0x1, P5 ;  /* 0x00000009426b7c11 */ /* 0x000fe4000a8f0c03 */
[C---:B------:R-:W-:Y:S01]  /*8960*/  LEA R66, P5, R65.reuse, UR8, 0x1 ;  /* 0x0000000841427c11 */ /* 0x040fe2000f8a08ff */
[----:B------:R-:W2:Y:S03]  /*8970*/  LDL.LU R3, [R1+0x5c] ;  /* 0x00005c0001037983 */ /* 0x000ea60000300800 */
[----:B------:R-:W-:Y:S01]  /*8980*/  LEA.HI.X R67, R65, UR9, R4, 0x1, P5 ;  /* 0x0000000941437c11 */ /* 0x000fe2000a8f0c04 */
[----:B------:R-:W3:Y:S01]  /*8990*/  LDL.LU R165, [R1+0x58] ;  /* 0x0000580001a57983 */ /* 0x000ee20000300800 */
[----:B------:R-:W-:-:S03]  /*89a0*/  LEA R108, P5, R64, UR8, 0x1 ;  /* 0x00000008406c7c11 */ /* 0x000fc6000f8a08ff */
[----:B------:R-:W4:Y:S01]  /*89b0*/  LDL.LU R4, [R1+0x88] ;  /* 0x0000880001047983 */ /* 0x000f220000300800 */
[----:B------:R-:W-:Y:S02]  /*89c0*/  LEA.HI.X R109, R64, UR9, R111, 0x1, P5 ;  /* 0x00000009406d7c11 */ /* 0x000fe4000a8f0c6f */
[C---:B------:R-:W-:Y:S01]  /*89d0*/  LEA R64, P5, R63.reuse, UR8, 0x1 ;  /* 0x000000083f407c11 */ /* 0x040fe2000f8a08ff */
[----:B------:R-:W4:Y:S03]  /*89e0*/  LDL.LU R61, [R1+0xc4] ;  /* 0x0000c400013d7983 */ /* 0x000f260000300800 */
[----:B------:R-:W-:Y:S01]  /*89f0*/  LEA.HI.X R65, R63, UR9, R110, 0x1, P5 ;  /* 0x000000093f417c11 */ /* 0x000fe2000a8f0c6e */
[----:B------:R-:W4:Y:S01]  /*8a00*/  LDL.LU R156, [R1+0x64] ;  /* 0x00006400019c7983 */ /* 0x000f220000300800 */
[----:B------:R-:W-:-:S03]  /*8a10*/  LEA R110, P5, R62, UR8, 0x1 ;  /* 0x000000083e6e7c11 */ /* 0x000fc6000f8a08ff */
[----:B------:R-:W4:Y:S01]  /*8a20*/  LDL.LU R157, [R1+0x60] ;  /* 0x00006000019d7983 */ /* 0x000f220000300800 */
[----:B------:R-:W-:Y:S02]  /*8a30*/  LEA.HI.X R111, R62, UR9, R155, 0x1, P5 ;  /* 0x000000093e6f7c11 */ /* 0x000fe4000a8f0c9b */
[----:B------:R-:W-:Y:S01]  /*8a40*/  IADD3.X R63, RZ, R85, RZ, P6, !PT ;  /* 0x00000055ff3f7210 */ /* 0x000fe200037fe4ff */
[----:B------:R-:W4:Y:S01]  /*8a50*/  LDL.LU R159, [R1+0x4] ;  /* 0x00000400019f7983 */ /* 0x000f220000300800 */
[----:B------:R-:W-:-:S03]  /*8a60*/  LEA R62, P5, R163, UR8, 0x1 ;  /* 0x00000008a33e7c11 */ /* 0x000fc6000f8a08ff */
[----:B------:R-:W4:Y:S01]  /*8a70*/  LDL.LU R161, [R1+0x8] ;  /* 0x0000080001a17983 */ /* 0x000f220000300800 */
[----:B------:R-:W-:-:S03]  /*8a80*/  LEA.HI.X R63, R163, UR9, R63, 0x1, P5 ;  /* 0x00000009a33f7c11 */ /* 0x000fc6000a8f0c3f */
[----:B------:R-:W4:Y:S04]  /*8a90*/  LDL.LU R162, [R1+0xc] ;  /* 0x00000c0001a27983 */ /* 0x000f280000300800 */
[----:B------:R-:W4:Y:S01]  /*8aa0*/  LDL.LU R163, [R1+0x28] ;  /* 0x0000280001a37983 */ /* 0x000f220000300800 */
[----:B------:R-:W-:-:S06]  /*8ab0*/  FMUL.FTZ R150, R60, -1.4426950216293334961 ;  /* 0xbfb8aa3b3c967820 */ /* 0x000fcc0000410000 */
[----:B------:R-:W0:Y:S01]  /*8ac0*/  MUFU.EX2 R150, R150 ;  /* 0x0000009600967308 */ /* 0x000e220000000800 */
[----:B------:R-:W-:Y:S01]  /*8ad0*/  FMUL.FTZ R84, R115, -1.4426950216293334961 ;  /* 0xbfb8aa3b73547820 */ /* 0x000fe20000410000 */
[----:B0-----:R-:W-:-:S06]  /*8ae0*/  FADD.FTZ R150, R150, 1 ;  /* 0x3f80000096967421 */ /* 0x001fcc0000010000 */
[----:B------:R-:W0:Y:S08]  /*8af0*/  MUFU.RCP R150, R150 ;  /* 0x0000009600967308 */ /* 0x000e300000001000 */
[----:B------:R-:W1:Y:S01]  /*8b00*/  MUFU.EX2 R84, R84 ;  /* 0x0000005400547308 */ /* 0x000e620000000800 */
[----:B0-----:R-:W-:Y:S01]  /*8b10*/  FMUL.FTZ R150, R60, R150 ;  /* 0x000000963c967220 */ /* 0x001fe20000410000 */
[----:B------:R-:W-:-:S06]  /*8b20*/  FMUL.FTZ R60, R112, -1.4426950216293334961 ;  /* 0xbfb8aa3b703c7820 */ /* 0x000fcc0000410000 */
[----:B------:R-:W0:Y:S01]  /*8b30*/  MUFU.EX2 R60, R60 ;  /* 0x0000003c003c7308 */ /* 0x000e220000000800 */
[----:B-1----:R-:W-:-:S07]  /*8b40*/  FADD.FTZ R84, R84, 1 ;  /* 0x3f80000054547421 */ /* 0x002fce0000010000 */
[----:B------:R1:W-:Y:S02]  /*8b50*/  MUFU.RCP R152, R84 ;  /* 0x0000005400987308 */ /* 0x0003e40000001000 */
[----:B-1----:R-:W-:Y:S01]  /*8b60*/  FMUL.FTZ R84, R81, -1.4426950216293334961 ;  /* 0xbfb8aa3b51547820 */ /* 0x002fe20000410000 */
[----:B0-----:R-:W-:-:S05]  /*8b70*/  FADD.FTZ R60, R60, 1 ;  /* 0x3f8000003c3c7421 */ /* 0x001fca0000010000 */
[----:B------:R-:W0:Y:S08]  /*8b80*/  MUFU.EX2 R84, R84 ;  /* 0x0000005400547308 */ /* 0x000e300000000800 */
[----:B------:R-:W1:Y:S01]  /*8b90*/  MUFU.RCP R153, R60 ;  /* 0x0000003c00997308 */ /* 0x000e620000001000 */
[----:B------:R-:W-:Y:S01]  /*8ba0*/  F2FP.F16.F32.PACK_AB R154, R114, R113 ;  /* 0x00000071729a723e */ /* 0x000fe200000000ff */
[----:B0-----:R-:W-:-:S06]  /*8bb0*/  FADD.FTZ R84, R84, 1 ;  /* 0x3f80000054547421 */ /* 0x001fcc0000010000 */
[----:B------:R0:W0:Y:S01]  /*8bc0*/  MUFU.RCP R155, R84 ;  /* 0x00000054009b7308 */ /* 0x0000220000001000 */
[----:B------:R-:W-:Y:S01]  /*8bd0*/  IADD3.X R113, RZ, R85, RZ, P4, !PT ;  /* 0x00000055ff717210 */ /* 0x000fe200027fe4ff */
[----:B------:R-:W-:Y:S01]  /*8be0*/  FMUL.FTZ R130, R164, R130 ;  /* 0x00000082a4827220 */ /* 0x000fe20000410000 */
[----:B-1----:R-:W-:Y:S01]  /*8bf0*/  FMUL.FTZ R153, R112, R153 ;  /* 0x0000009970997220 */ /* 0x002fe20000410000 */
[----:B------:R-:W-:Y:S01]  /*8c00*/  FMUL.FTZ R152, R115, R152 ;  /* 0x0000009873987220 */ /* 0x000fe20000410000 */
[----:B------:R-:W-:Y:S02]  /*8c10*/  F2FP.F16.F32.PACK_AB R164, R117, R116 ;  /* 0x0000007475a4723e */ /* 0x000fe400000000ff */
[-C--:B0-----:R-:W-:Y:S02]  /*8c20*/  IADD3.X R84, RZ, R85.reuse, RZ, P3, !PT ;  /* 0x00000055ff547210 */ /* 0x081fe40001ffe4ff */
[-C--:B------:R-:W-:Y:S02]  /*8c30*/  IADD3.X R117, RZ, R85.reuse, RZ, P2, !PT ;  /* 0x00000055ff757210 */ /* 0x080fe400017fe4ff */
[----:B------:R-:W-:-:S02]  /*8c40*/  IADD3.X R85, RZ, R85, RZ, P1, !PT ;  /* 0x00000055ff557210 */ /* 0x000fc40000ffe4ff */
[C---:B------:R-:W-:Y:S02]  /*8c50*/  PRMT R158, R154.reuse, 0x7610, R158 ;  /* 0x000076109a9e7816 */ /* 0x040fe4000000009e */
[----:B------:R-:W-:Y:S02]  /*8c60*/  PRMT R160, R154, 0x7632, R160 ;  /* 0x000076329aa07816 */ /* 0x000fe400000000a0 */
[C---:B------:R-:W-:Y:S01]  /*8c70*/  PRMT R154, R164.reuse, 0x7610, R154 ;  /* 0x00007610a49a7816 */ /* 0x040fe2000000009a */
[----:B------:R-:W-:Y:S01]  /*8c80*/  FMUL.FTZ R155, R81, R155 ;  /* 0x0000009b519b7220 */ /* 0x000fe20000410000 */
[----:B------:R0:W-:Y:S01]  /*8c90*/  STG.E.U16 desc[UR14][R54.64], R158 ;  /* 0x0000009e36007986 */ /* 0x0001e2000c10150e */
[----:B------:R-:W-:-:S03]  /*8ca0*/  PRMT R164, R164, 0x7632, R164 ;  /* 0x00007632a4a47816 */ /* 0x000fc600000000a4 */
[----:B------:R-:W-:Y:S04]  /*8cb0*/  STG.E.U16 desc[UR14][R54.64+0x2], R160 ;  /* 0x000002a036007986 */ /* 0x000fe8000c10150e */
[----:B------:R1:W-:Y:S04]  /*8cc0*/  STG.E.U16 desc[UR14][R54.64+0x4], R154 ;  /* 0x0000049a36007986 */ /* 0x0003e8000c10150e */
[----:B------:R1:W-:Y:S01]  /*8cd0*/  STG.E.U16 desc[UR14][R54.64+0x6], R164 ;  /* 0x000006a436007986 */ /* 0x0003e2000c10150e */
[----:B--2---:R-:W-:Y:S02]  /*8ce0*/  LEA R114, P4, R3, UR8, 0x1 ;  /* 0x0000000803727c11 */ /* 0x004fe4000f8808ff */
[----:B---3--:R-:W-:-:S02]  /*8cf0*/  LEA R112, P3, R165, UR8, 0x1 ;  /* 0x00000008a5707c11 */ /* 0x008fc4000f8608ff */
[----:B------:R-:W-:Y:S02]  /*8d00*/  LEA.HI.X R115, R3, UR9, R113, 0x1, P4 ;  /* 0x0000000903737c11 */ /* 0x000fe4000a0f0c71 */
[----:B------:R-:W-:Y:S02]  /*8d10*/  LEA.HI.X R113, R165, UR9, R84, 0x1, P3 ;  /* 0x00000009a5717c11 */ /* 0x000fe400098f0c54 */
[----:B------:R-:W2:Y:S01]  /*8d20*/  LDL.LU R165, [R1+0x24] ;  /* 0x0000240001a57983 */ /* 0x000ea20000300800 */
[C---:B----4-:R-:W-:Y:S02]  /*8d30*/  LEA R60, P6, R61.reuse, UR8, 0x1 ;  /* 0x000000083d3c7c11 */ /* 0x050fe4000f8c08ff */
[C---:B------:R-:W-:Y:S02]  /*8d40*/  LEA R84, P1, R156.reuse, UR8, 0x1 ;  /* 0x000000089c547c11 */ /* 0x040fe4000f8208ff */
[----:B------:R-:W-:Y:S02]  /*8d50*/  LEA.HI.X R61, R61, UR9, R4, 0x1, P6 ;  /* 0x000000093d3d7c11 */ /* 0x000fe4000b0f0c04 */
[----:B------:R-:W-:Y:S01]  /*8d60*/  LEA R116, P2, R157, UR8, 0x1 ;  /* 0x000000089d747c11 */ /* 0x000fe2000f8408ff */
[----:B------:R-:W3:Y:S01]  /*8d70*/  LDL.LU R4, [R1+0x34] ;  /* 0x0000340001047983 */ /* 0x000ee20000300800 */
[----:B------:R-:W-:-:S02]  /*8d80*/  LEA.HI.X R85, R156, UR9, R85, 0x1, P1 ;  /* 0x000000099c557c11 */ /* 0x000fc400088f0c55 */
[----:B------:R-:W-:Y:S01]  /*8d90*/  LEA.HI.X R117, R157, UR9, R117, 0x1, P2 ;  /* 0x000000099d757c11 */ /* 0x000fe200090f0c75 */
[----:B------:R-:W3:Y:S04]  /*8da0*/  LDL.LU R3, [R1+0x4c] ;  /* 0x00004c0001037983 */ /* 0x000ee80000300800 */
[----:B------:R-:W4:Y:S01]  /*8db0*/  LDL.LU R156, [R1+0x2c] ;  /* 0x00002c00019c7983 */ /* 0x000f220000300800 */
[----:B------:R-:W-:-:S03]  /*8dc0*/  F2FP.F16.F32.PACK_AB R81, R159, R161 ;  /* 0x000000a19f51723e */ /* 0x000fc600000000ff */
[----:B------:R-:W4:Y:S04]  /*8dd0*/  LDL.LU R157, [R1+0x30] ;  /* 0x00003000019d7983 */ /* 0x000f280000300800 */
[----:B0-----:R-:W2:Y:S01]  /*8de0*/  LDL.LU R158, [R1+0x44] ;  /* 0x00004400019e7983 */ /* 0x001ea20000300800 */
[----:B-1----:R-:W-:-:S03]  /*8df0*/  F2FP.F16.F32.PACK_AB R154, R162, R163 ;  /* 0x000000a3a29a723e */ /* 0x002fc600000000ff */
[----:B------:R-:W2:Y:S04]  /*8e00*/  LDL.LU R159, [R1+0x48] ;  /* 0x00004800019f7983 */ /* 0x000ea80000300800 */
[----:B------:R-:W4:Y:S04]  /*8e10*/  LDL.LU R160, [R1+0x3c] ;  /* 0x00003c0001a07983 */ /* 0x000f280000300800 */
[----:B------:R-:W4:Y:S04]  /*8e20*/  LDL.LU R161, [R1+0x40] ;  /* 0x0000400001a17983 */ /* 0x000f280000300800 */
[----:B------:R-:W4:Y:S04]  /*8e30*/  LDL.LU R162, [R1+0x20] ;  /* 0x0000200001a27983 */ /* 0x000f280000300800 */
[----:B------:R-:W4:Y:S04]  /*8e40*/  LDL.LU R163, [R1+0x38] ;  /* 0x0000380001a37983 */ /* 0x000f280000300800 */
[----:B------:R-:W4:Y:S01]  /*8e50*/  LDL.LU R164, [R1+0x18] ;  /* 0x0000180001a47983 */ /* 0x000f220000300800 */
[----:B------:R-:W-:-:S03]  /*8e60*/  PRMT R55, R81, 0x7632, R55 ;  /* 0x0000763251377816 */ /* 0x000fc60000000037 */
[----:B------:R0:W-:Y:S04]  /*8e70*/  STG.E.U16 desc[UR14][R56.64], R81 ;  /* 0x0000005138007986 */ /* 0x0001e8000c10150e */
[----:B------:R3:W-:Y:S01]  /*8e80*/  STG.E.U16 desc[UR14][R56.64+0x2], R55 ;  /* 0x0000023738007986 */ /* 0x0007e2000c10150e */
[----:B0-----:R-:W-:-:S03]  /*8e90*/  PRMT R81, R154, 0x7632, R81 ;  /* 0x000076329a517816 */ /* 0x001fc60000000051 */
[----:B------:R-:W-:Y:S04]  /*8ea0*/  STG.E.U16 desc[UR14][R56.64+0x4], R154 ;  /* 0x0000049a38007986 */ /* 0x000fe8000c10150e */
[----:B------:R0:W-:Y:S01]  /*8eb0*/  STG.E.U16 desc[UR14][R56.64+0x6], R81 ;  /* 0x0000065138007986 */ /* 0x0001e2000c10150e */
[----:B---3--:R-:W-:-:S04]  /*8ec0*/  F2FP.F16.F32.PACK_AB R55, R4, R3 ;  /* 0x000000030437723e */ /* 0x008fc800000000ff */
[----:B0-----:R-:W-:Y:S01]  /*8ed0*/  PRMT R56, R55, 0x7632, R56 ;  /* 0x0000763237387816 */ /* 0x001fe20000000038 */
[----:B------:R2:W-:Y:S04]  /*8ee0*/  STG.E.U16 desc[UR14][R58.64+0x4], R55 ;  /* 0x000004373a007986 */ /* 0x0005e8000c10150e */
[----:B------:R0:W-:Y:S01]  /*8ef0*/  STG.E.U16 desc[UR14][R58.64+0x6], R56 ;  /* 0x000006383a007986 */ /* 0x0001e2000c10150e */
[----:B--2---:R-:W-:-:S04]  /*8f00*/  F2FP.F16.F32.PACK_AB R55, R158, R159 ;  /* 0x0000009f9e37723e */ /* 0x004fc800000000ff */
[----:B0-----:R-:W-:Y:S02]  /*8f10*/  PRMT R56, R55, 0x7632, R56 ;  /* 0x0000763237387816 */ /* 0x001fe40000000038 */
[----:B----4-:R-:W-:Y:S02]  /*8f20*/  F2FP.F16.F32.PACK_AB R54, R164, R165 ;  /* 0x000000a5a436723e */ /* 0x010fe400000000ff */
[----:B------:R-:W2:Y:S02]  /*8f30*/  LDL.LU R165, [R1+0x14] ;  /* 0x0000140001a57983 */ /* 0x000ea40000300800 */
[----:B------:R-:W-:Y:S02]  /*8f40*/  PRMT R57, R54, 0x7632, R57 ;  /* 0x0000763236397816 */ /* 0x000fe40000000039 */
[----:B------:R-:W3:Y:S04]  /*8f50*/  LDL.LU R164, [R1+0x10] ;  /* 0x0000100001a47983 */ /* 0x000ee80000300800 */
[----:B------:R0:W-:Y:S04]  /*8f60*/  STG.E.U16 desc[UR14][R58.64], R54 ;  /* 0x000000363a007986 */ /* 0x0001e8000c10150e */
[----:B------:R-:W3:Y:S04]  /*8f70*/  LDL.LU R154, [R1] ;  /* 0x00000000019a7983 */ /* 0x000ee80000300800 */
[----:B------:R-:W4:Y:S01]  /*8f80*/  LDL.LU R4, [R1+0xc0] ;  /* 0x0000c00001047983 */ /* 0x000f220000300800 */
[----:B0-----:R-:W-:-:S03]  /*8f90*/  F2FP.F16.F32.PACK_AB R54, R156, R157 ;  /* 0x0000009d9c36723e */ /* 0x001fc600000000ff */
[----:B------:R-:W4:Y:S04]  /*8fa0*/  LDL.LU R3, [R1+0xbc] ;  /* 0x0000bc0001037983 */ /* 0x000f280000300800 */
[----:B------:R-:W4:Y:S04]  /*8fb0*/  LDL.LU R156, [R1+0xb8] ;  /* 0x0000b800019c7983 */ /* 0x000f280000300800 */
[----:B------:R-:W4:Y:S04]  /*8fc0*/  LDL.LU R157, [R1+0xb4] ;  /* 0x0000b400019d7983 */ /* 0x000f280000300800 */
[----:B------:R0:W-:Y:S04]  /*8fd0*/  STG.E.U16 desc[UR14][R58.64+0x2], R57 ;  /* 0x000002393a007986 */ /* 0x0001e8000c10150e */
[----:B------:R-:W4:Y:S04]  /*8fe0*/  LDL.LU R158, [R1+0xb0] ;  /* 0x0000b000019e7983 */ /* 0x000f280000300800 */
[----:B------:R1:W-:Y:S01]  /*8ff0*/  STG.E.U16 desc[UR14][R74.64], R54 ;  /* 0x000000364a007986 */ /* 0x0003e2000c10150e */
[----:B0-----:R-:W-:-:S03]  /*9000*/  PRMT R57, R54, 0x7632, R57 ;  /* 0x0000763236397816 */ /* 0x001fc60000000039 */
[----:B------:R-:W4:Y:S04]  /*9010*/  LDL.LU R159, [R1+0xac] ;  /* 0x0000ac00019f7983 */ /* 0x000f280000300800 */
[----:B------:R0:W-:Y:S01]  /*9020*/  STG.E.U16 desc[UR14][R74.64+0x4], R55 ;  /* 0x000004374a007986 */ /* 0x0001e2000c10150e */
[----:B-1----:R-:W-:-:S03]  /*9030*/  F2FP.F16.F32.PACK_AB R54, R160, R161 ;  /* 0x000000a1a036723e */ /* 0x002fc600000000ff */
[----:B------:R-:W4:Y:S04]  /*9040*/  LDL.LU R160, [R1+0xa8] ;  /* 0x0000a80001a07983 */ /* 0x000f280000300800 */
[----:B------:R-:W4:Y:S01]  /*9050*/  LDL.LU R161, [R1+0xa4] ;  /* 0x0000a40001a17983 */ /* 0x000f220000300800 */
[----:B0-----:R-:W-:-:S03]  /*9060*/  F2FP.F16.F32.PACK_AB R55, R162, R163 ;  /* 0x000000a3a237723e */ /* 0x001fc600000000ff */
[----:B------:R-:W-:Y:S04]  /*9070*/  STG.E.U16 desc[UR14][R74.64+0x2], R57 ;  /* 0x000002394a007986 */ /* 0x000fe8000c10150e */
[----:B------:R-:W4:Y:S04]  /*9080*/  LDL.LU R162, [R1+0xa0] ;  /* 0x0000a00001a27983 */ /* 0x000f280000300800 */
[----:B------:R-:W4:Y:S04]  /*9090*/  LDL.LU R163, [R1+0x9c] ;  /* 0x00009c0001a37983 */ /* 0x000f280000300800 */
[----:B------:R0:W-:Y:S04]  /*90a0*/  STG.E.U16 desc[UR14][R74.64+0x6], R56 ;  /* 0x000006384a007986 */ /* 0x0001e8000c10150e */
[----:B0-----:R-:W2:Y:S01]  /*90b0*/  LDL.LU R74, [R1+0x1c] ;  /* 0x00001c00014a7983 */ /* 0x001ea20000300800 */
[----:B------:R-:W-:-:S02]  /*90c0*/  PRMT R59, R55, 0x7610, R59 ;  /* 0x00007610373b7816 */ /* 0x000fc4000000003b */
[----:B------:R-:W-:Y:S02]  /*90d0*/  PRMT R81, R55, 0x7632, R81 ;  /* 0x0000763237517816 */ /* 0x000fe40000000051 */
[----:B--2---:R-:W-:Y:S02]  /*90e0*/  F2FP.F16.F32.PACK_AB R75, R165, R74 ;  /* 0x0000004aa54b723e */ /* 0x004fe400000000ff */
[----:B------:R-:W2:Y:S01]  /*90f0*/  LDL.LU R165, [R1+0x98] ;  /* 0x0000980001a57983 */ /* 0x000ea20000300800 */
[----:B---3--:R-:W-:Y:S02]  /*9100*/  F2FP.F16.F32.PACK_AB R55, R154, R164 ;  /* 0x000000a49a37723e */ /* 0x008fe400000000ff */
[----:B------:R-:W-:Y:S01]  /*9110*/  PRMT R58, R54, 0x7632, R58 ;  /* 0x00007632363a7816 */ /* 0x000fe2000000003a */
[----:B------:R0:W-:Y:S01]  /*9120*/  STG.E.U16 desc[UR14][R76.64], R54 ;  /* 0x000000364c007986 */ /* 0x0001e2000c10150e */
[----:B----4-:R-:W-:Y:S02]  /*9130*/  F2FP.F16.F32.PACK_AB R161, R161, R162 ;  /* 0x000000a2a1a1723e */ /* 0x010fe400000000ff */
[----:B------:R-:W-:-:S02]  /*9140*/  F2FP.F16.F32.PACK_AB R159, R159, R160 ;  /* 0x000000a09f9f723e */ /* 0x000fc400000000ff */
[----:B------:R-:W-:Y:S01]  /*9150*/  F2FP.F16.F32.PACK_AB R157, R157, R158 ;  /* 0x0000009e9d9d723e */ /* 0x000fe200000000ff */
[----:B------:R1:W-:Y:S01]  /*9160*/  STG.E.U16 desc[UR14][R76.64+0x2], R58 ;  /* 0x0000023a4c007986 */ /* 0x0003e2000c10150e */
[----:B------:R-:W-:Y:S02]  /*9170*/  PRMT R56, R75, 0x7632, R56 ;  /* 0x000076324b387816 */ /* 0x000fe40000000038 */
[----:B0-----:R-:W-:Y:S01]  /*9180*/  PRMT R54, R55, 0x7632, R54 ;  /* 0x0000763237367816 */ /* 0x001fe20000000036 */
[----:B------:R-:W-:Y:S01]  /*9190*/  STG.E.U16 desc[UR14][R76.64+0x4], R59 ;  /* 0x0000043b4c007986 */ /* 0x000fe2000c10150e */
[----:B------:R-:W-:-:S03]  /*91a0*/  F2FP.F16.F32.PACK_AB R3, R3, R156 ;  /* 0x0000009c0303723e */ /* 0x000fc600000000ff */
[----:B------:R-:W-:Y:S01]  /*91b0*/  STG.E.U16 desc[UR14][R76.64+0x6], R81 ;  /* 0x000006514c007986 */ /* 0x000fe2000c10150e */
[----:B-1----:R-:W-:-:S03]  /*91c0*/  PRMT R58, R161, 0x7632, R58 ;  /* 0x00007632a13a7816 */ /* 0x002fc6000000003a */
[----:B------:R0:W-:Y:S01]  /*91d0*/  STG.E.U16 desc[UR14][R78.64+0x4], R55 ;  /* 0x000004374e007986 */ /* 0x0001e2000c10150e */
[----:B------:R-:W-:-:S03]  /*91e0*/  F2FP.F16.F32.PACK_AB R4, R6, R4 ;  /* 0x000000040604723e */ /* 0x000fc600000000ff */
[----:B------:R1:W-:Y:S01]  /*91f0*/  STG.E.U16 desc[UR14][R78.64+0x6], R54 ;  /* 0x000006364e007986 */ /* 0x0003e2000c10150e */
[----:B------:R-:W-:-:S03]  /*9200*/  F2FP.F16.F32.PACK_AB R9, R10, R9 ;  /* 0x000000090a09723e */ /* 0x000fc600000000ff */
[----:B------:R-:W-:Y:S01]  /*9210*/  STG.E.U16 desc[UR14][R78.64], R75 ;  /* 0x0000004b4e007986 */ /* 0x000fe2000c10150e */
[----:B0-----:R-:W-:-:S03]  /*9220*/  PRMT R55, R157, 0x7632, R55 ;  /* 0x000076329d377816 */ /* 0x001fc60000000037 */
[----:B------:R0:W-:Y:S01]  /*9230*/  STG.E.U16 desc[UR14][R78.64+0x2], R56 ;  /* 0x000002384e007986 */ /* 0x0001e2000c10150e */
[----:B-1----:R-:W-:-:S03]  /*9240*/  PRMT R54, R159, 0x7632, R54 ;  /* 0x000076329f367816 */ /* 0x002fc60000000036 */
[----:B------:R-:W-:Y:S01]  /*9250*/  STG.E.U16 desc[UR14][R82.64+0x4], R161 ;  /* 0x000004a152007986 */ /* 0x000fe2000c10150e */
[----:B------:R-:W-:Y:S02]  /*9260*/  PRMT R6, R3, 0x7632, R6 ;  /* 0x0000763203067816 */ /* 0x000fe40000000006 */
[----:B------:R-:W-:Y:S01]  /*9270*/  F2FP.F16.F32.PACK_AB R7, R8, R7 ;  /* 0x000000070807723e */ /* 0x000fe200000000ff */
[----:B------:R1:W-:Y:S01]  /*9280*/  STG.E.U16 desc[UR14][R82.64+0x6], R58 ;  /* 0x0000063a52007986 */ /* 0x0003e2000c10150e */
[----:B------:R-:W-:Y:S02]  /*9290*/  PRMT R8, R4, 0x7632, R8 ;  /* 0x0000763204087816 */ /* 0x000fe40000000008 */
[----:B------:R-:W-:Y:S02]  /*92a0*/  F2FP.F16.F32.PACK_AB R11, R12, R11 ;  /* 0x0000000b0c0b723e */ /* 0x000fe400000000ff */
[----:B------:R-:W-:Y:S02]  /*92b0*/  F2FP.F16.F32.PACK_AB R13, R14, R13 ;  /* 0x0000000d0e0d723e */ /* 0x000fe400000000ff */
[----:B------:R-:W-:-:S02]  /*92c0*/  F2FP.F16.F32.PACK_AB R15, R16, R15 ;  /* 0x0000000f100f723e */ /* 0x000fc400000000ff */
[----:B------:R-:W-:Y:S02]  /*92d0*/  PRMT R10, R7, 0x7632, R10 ;  /* 0x00007632070a7816 */ /* 0x000fe4000000000a */
        /* <DEDUP_REMOVED lines=16> */
[----:B0-----:R-:W-:-:S02]  /*93e0*/  PRMT R56, R43, 0x7632, R56 ;  /* 0x000076322b387816 */ /* 0x001fc40000000038 */
[----:B------:R-:W-:Y:S02]  /*93f0*/  F2FP.F16.F32.PACK_AB R47, R48, R47 ;  /* 0x0000002f302f723e */ /* 0x000fe400000000ff */
[----:B------:R-:W-:Y:S02]  /*9400*/  F2FP.F16.F32.PACK_AB R51, R52, R51 ;  /* 0x000000333433723e */ /* 0x000fe400000000ff */
[----:B------:R-:W-:Y:S02]  /*9410*/  F2FP.F16.F32.PACK_AB R53, R80, R53 ;  /* 0x000000355035723e */ /* 0x000fe400000000ff */
[----:B------:R-:W-:Y:S02]  /*9420*/  F2FP.F16.F32.PACK_AB R120, R121, R120 ;  /* 0x000000787978723e */ /* 0x000fe400000000ff */
[----:B------:R-:W-:Y:S02]  /*9430*/  PRMT R42, R47, 0x7632, R42 ;  /* 0x000076322f2a7816 */ /* 0x000fe4000000002a */
[----:B-1----:R-:W-:-:S02]  /*9440*/  PRMT R58, R51, 0x7632, R58 ;  /* 0x00007632333a7816 */ /* 0x002fc4000000003a */
[----:B------:R-:W-:Y:S02]  /*9450*/  F2FP.F16.F32.PACK_AB R118, R119, R118 ;  /* 0x000000767776723e */ /* 0x000fe400000000ff */
        /* <DEDUP_REMOVED lines=8> */
[----:B------:R-:W-:Y:S02]  /*94e0*/  PRMT R52, R126, 0x7632, R52 ;  /* 0x000076327e347816 */ /* 0x000fe40000000034 */
[----:B------:R-:W-:Y:S02]  /*94f0*/  PRMT R34, R130, 0x7632, R34 ;  /* 0x0000763282227816 */ /* 0x000fe40000000022 */
[----:B------:R-:W-:-:S02]  /*9500*/  F2FP.F16.F32.PACK_AB R134, R135, R134 ;  /* 0x000000868786723e */ /* 0x000fc400000000ff */
[----:B------:R-:W-:Y:S02]  /*9510*/  F2FP.F16.F32.PACK_AB R5, R5, R138 ;  /* 0x0000008a0505723e */ /* 0x000fe400000000ff */
[----:B------:R-:W-:Y:S02]  /*9520*/  F2FP.F16.F32.PACK_AB R139, R140, R139 ;  /* 0x0000008b8c8b723e */ /* 0x000fe400000000ff */
[----:B------:R-:W-:Y:S02]  /*9530*/  F2FP.F16.F32.PACK_AB R141, R143, R141 ;  /* 0x0000008d8f8d723e */ /* 0x000fe400000000ff */
[----:B------:R-:W-:Y:S01]  /*9540*/  F2FP.F16.F32.PACK_AB R2, R142, R2 ;  /* 0x000000028e02723e */ /* 0x000fe200000000ff */
[----:B------:R-:W-:Y:S01]  /*9550*/  UIADD3 UR10, UP0, UR10, 0x12, URZ ;  /* 0x000000120a0a7890 */ /* 0x000fe2000ff1e03f */
[----:B------:R-:W-:Y:S02]  /*9560*/  F2FP.F16.F32.PACK_AB R0, R0, R144 ;  /* 0x000000900000723e */ /* 0x000fe400000000ff */
[----:B------:R-:W-:-:S02]  /*9570*/  F2FP.F16.F32.PACK_AB R145, R146, R145 ;  /* 0x000000919291723e */ /* 0x000fc400000000ff */
[----:B------:R-:W-:Y:S02]  /*9580*/  F2FP.F16.F32.PACK_AB R148, R149, R148 ;  /* 0x000000949594723e */ /* 0x000fe400000000ff */
[----:B------:R-:W-:Y:S02]  /*9590*/  F2FP.F16.F32.PACK_AB R147, R150, R147 ;  /* 0x000000939693723e */ /* 0x000fe400000000ff */
[----:B------:R-:W-:Y:S02]  /*95a0*/  F2FP.F16.F32.PACK_AB R151, R152, R151 ;  /* 0x000000979897723e */ /* 0x000fe400000000ff */
[----:B------:R-:W-:Y:S01]  /*95b0*/  F2FP.F16.F32.PACK_AB R153, R155, R153 ;  /* 0x000000999b99723e */ /* 0x000fe200000000ff */
[----:B------:R-:W-:Y:S01]  /*95c0*/  UIADD3.X UR5, URZ, UR5, URZ, UP0, !UPT ;  /* 0x000000053f057290 */ /* 0x000fe200087fe43f */
[----:B------:R-:W-:Y:S01]  /*95d0*/  PRMT R32, R0, 0x7632, R32 ;  /* 0x0000763200207816 */ /* 0x000fe20000000020 */
[----:B------:R-:W-:Y:S01]  /*95e0*/  UISETP.GE.U32.AND UP0, UPT, UR10, UR20, UPT ;  /* 0x000000140a00728c */ /* 0x000fe2000bf06070 */
[----:B------:R-:W-:-:S03]  /*95f0*/  PRMT R30, R151, 0x7632, R30 ;  /* 0x00007632971e7816 */ /* 0x000fc6000000001e */
[----:B------:R-:W-:-:S06]  /*9600*/  UISETP.GE.AND.EX UP0, UPT, UR5, UR11, UPT, UP0 ;  /* 0x0000000b0500728c */ /* 0x000fcc000bf06300 */
[----:B------:R-:W-:Y:S01]  /*9610*/  PLOP3.LUT P1, PT, PT, PT, UP0, 0x80, 0x0 ;  /* 0x000000000000781c */ /* 0x000fe20003f2f008 */
[----:B------:R-:W-:Y:S01]  /*9620*/  ULOP3.LUT UR4, UR4, 0x1, URZ, 0x3c, !UPT ;  /* 0x0000000104047892 */ /* 0x000fe2000f8e3c3f */
        /* <DEDUP_REMOVED lines=16> */
[----:B------:R1:W-:Y:S04]  /*9730*/  STG.E.U16 desc[UR14][R102.64], R7 ;  /* 0x0000000766007986 */ /* 0x0003e8000c10150e */
[----:B------:R-:W-:Y:S01]  /*9740*/  STG.E.U16 desc[UR14][R102.64+0x2], R10 ;  /* 0x0000020a66007986 */ /* 0x000fe2000c10150e */
[----:B0-----:R-:W-:-:S03]  /*9750*/  PRMT R3, R15, 0x7632, R3 ;  /* 0x000076320f037816 */ /* 0x001fc60000000003 */
[----:B------:R-:W-:Y:S01]  /*9760*/  STG.E.U16 desc[UR14][R102.64+0x4], R9 ;  /* 0x0000040966007986 */ /* 0x000fe2000c10150e */
[----:B-1----:R-:W-:-:S03]  /*9770*/  PRMT R7, R17, 0x7632, R7 ;  /* 0x0000763211077816 */ /* 0x002fc60000000007 */
        /* <DEDUP_REMOVED lines=18> */
[----:B------:R0:W-:Y:S04]  /*98a0*/  STG.E.U16 desc[UR14][R94.64+0x2], R3 ;  /* 0x000002035e007986 */ /* 0x0001e8000c10150e */
        /* <DEDUP_REMOVED lines=8> */
[----:B------:R-:W-:Y:S04]  /*9930*/  STG.E.U16 desc[UR14][R92.64+0x6], R6 ;  /* 0x000006065c007986 */ /* 0x000fe8000c10150e */
[----:B------:R0:W-:Y:S01]  /*9940*/  STG.E.U16 desc[UR14][R90.64], R31 ;  /* 0x0000001f5a007986 */ /* 0x0001e2000c10150e */
[----:B-1----:R-:W-:-:S03]  /*9950*/  PRMT R4, R35, 0x7632, R4 ;  /* 0x0000763223047816 */ /* 0x002fc60000000004 */
[----:B------:R1:W-:Y:S01]  /*9960*/  STG.E.U16 desc[UR14][R90.64+0x2], R3 ;  /* 0x000002035a007986 */ /* 0x0003e2000c10150e */
[----:B------:R-:W-:-:S03]  /*9970*/  PRMT R57, R39, 0x7632, R57 ;  /* 0x0000763227397816 */ /* 0x000fc60000000039 */
[----:B------:R-:W-:Y:S01]  /*9980*/  STG.E.U16 desc[UR14][R90.64+0x4], R33 ;  /* 0x000004215a007986 */ /* 0x000fe2000c10150e */
[----:B0-----:R-:W-:-:S03]  /*9990*/  PRMT R31, R37, 0x7632, R31 ;  /* 0x00007632251f7816 */ /* 0x001fc6000000001f */
[----:B------:R-:W-:Y:S01]  /*99a0*/  STG.E.U16 desc[UR14][R90.64+0x6], R7 ;  /* 0x000006075a007986 */ /* 0x000fe2000c10150e */
[----:B-1----:R-:W-:-:S03]  /*99b0*/  PRMT R3, R41, 0x7632, R3 ;  /* 0x0000763229037816 */ /* 0x002fc60000000003 */
[----:B------:R-:W-:Y:S04]  /*99c0*/  STG.E.U16 desc[UR14][R62.64], R35 ;  /* 0x000000233e007986 */ /* 0x000fe8000c10150e */
[----:B------:R0:W-:Y:S04]  /*99d0*/  STG.E.U16 desc[UR14][R62.64+0x2], R4 ;  /* 0x000002043e007986 */ /* 0x0001e8000c10150e */
[----:B------:R-:W-:Y:S04]  /*99e0*/  STG.E.U16 desc[UR14][R62.64+0x4], R37 ;  /* 0x000004253e007986 */ /* 0x000fe8000c10150e */
[----:B------:R-:W-:Y:S04]  /*99f0*/  STG.E.U16 desc[UR14][R62.64+0x6], R31 ;  /* 0x0000061f3e007986 */ /* 0x000fe8000c10150e */
[----:B------:R1:W-:Y:S01]  /*9a00*/  STG.E.U16 desc[UR14][R114.64+0x6], R3 ;  /* 0x0000060372007986 */ /* 0x0003e2000c10150e */
[----:B0-----:R-:W-:-:S03]  /*9a10*/  PRMT R4, R45, 0x7632, R4 ;  /* 0x000076322d047816 */ /* 0x001fc60000000004 */
[----:B------:R-:W-:Y:S04]  /*9a20*/  STG.E.U16 desc[UR14][R114.64], R39 ;  /* 0x0000002772007986 */ /* 0x000fe8000c10150e */
        /* <DEDUP_REMOVED lines=73> */
.L_x_2597:
        /* <DEDUP_REMOVED lines=12> */
.L_x_2680:


//--------------------- .text._ZN13group_norm_v214gn_cuda_kernelI6__halfLi320ELi2ELi16ELi80ELi1024ELb1ELi64ELi320ELi320ELi4ELb1ELi18ELb0ELb0ENS_16CompileConditionILi900EEEEEvPT_PKS4_S7_S7_flPfS8_Pj --------------------------
	.section	.text._ZN13group_norm_v214gn_cuda_kernelI6__halfLi320ELi2ELi16ELi80ELi1024ELb1ELi64ELi320ELi320ELi4ELb1ELi18ELb0ELb0ENS_16CompileConditionILi900EEEEEvPT_PKS4_S7_S7_flPfS8_Pj,"ax",@progbits
	.align	128
        .global         _ZN13group_norm_v214gn_cuda_kernelI6__halfLi320ELi2ELi16ELi80ELi1024ELb1ELi64ELi320ELi320ELi4ELb1ELi18ELb0ELb0ENS_16CompileConditionILi900EEEEEvPT_PKS4_S7_S7_flPfS8_Pj
        .type           _ZN13group_norm_v214gn_cuda_kernelI6__halfLi320ELi2ELi16ELi80ELi1024ELb1ELi64ELi320ELi320ELi4ELb1ELi18ELb0ELb0ENS_16CompileConditionILi900EEEEEvPT_PKS4_S7_S7_flPfS8_Pj,@function
        .size           _ZN13group_norm_v214gn_cuda_kernelI6__halfLi320ELi2ELi16ELi80ELi1024ELb1ELi64ELi320ELi320ELi4ELb1ELi18ELb0ELb0ENS_16CompileConditionILi900EEEEEvPT_PKS4_S7_S7_flPfS8_Pj,(.L_x_2681 - _ZN13group_norm_v214gn_cuda_kernelI6__halfLi320ELi2ELi16ELi80ELi1024ELb1ELi64ELi320ELi320ELi4ELb1ELi18ELb0ELb0ENS_16CompileConditionILi900EEEEEvPT_PKS4_S7_S7_flPfS8_Pj)
        .other          _ZN13group_norm_v214gn_cuda_kernelI6__halfLi320ELi2ELi16ELi80ELi1024ELb1ELi64ELi320ELi320ELi4ELb1ELi18ELb0ELb0ENS_16CompileConditionILi900EEEEEvPT_PKS4_S7_S7_flPfS8_Pj,@"STO_CUDA_ENTRY STV_DEFAULT"
_ZN13group_norm_v214gn_cuda_kernelI6__halfLi320ELi2ELi16ELi80ELi1024ELb1ELi64ELi320ELi320ELi4ELb1ELi18ELb0ELb0ENS_16CompileConditionILi900EEEEEvPT_PKS4_S7_S7_flPfS8_Pj:
.text._ZN13group_norm_v214gn_cuda_kernelI6__halfLi320ELi2ELi16ELi80ELi1024ELb1ELi64ELi320ELi320ELi4ELb1ELi18ELb0ELb0ENS_16CompileConditionILi900EEEEEvPT_PKS4_S7_S7_flPfS8_Pj:
        /* <DEDUP_REMOVED lines=24> */
.L_x_2606:
[----:B--2---:R-:W1:Y:S01]  /*0180*/  S2R R80, SR_TID.X ;  /* 0x0000000000507919 */ /* 0x004e620000002100 */
[----:B------:R-:W-:Y:S01]  /*0190*/  ULOP3.LUT UR16, UR9, 0x3, URZ, 0xc0, !UPT ;  /* 0x0000000309107892 */ /* 0x000fe2000f8ec03f */
[----:B------:R-:W2:Y:S01]  /*01a0*/  LDC.64 R44, c[0x0][0x220] ;  /* 0x00008800ff2c7b82 */ /* 0x000ea20000000a00 */
[----:B------:R-:W-:Y:S01]  /*01b0*/  USHF.R.U64 UR17, UR9, 0x2, UR5 ;  /* 0x0000000209117899 */ /* 0x000fe20008001205 */
[----:B0-----:R-:W0:Y:S01]  /*01c0*/  S2R R0, SR_CTAID.X ;  /* 0x0000000000007919 */ /* 0x001e220000002500 */
        /* <DEDUP_REMOVED lines=26> */
[----:B------:R0:W-:Y:S01]  /*0370*/  STL [R1+0x4], R4 ;  /* 0x0000040401007387 */ /* 0x0001e20000100800 */
[----:B------:R-:W-:Y:S02]  /*0380*/  IADD3 R88, R53, 0x2800, RZ ;  /* 0x0000280035587810 */ /* 0x000fe40007ffe0ff */
        /* <DEDUP_REMOVED lines=23> */
[----:B0-----:R-:W-:Y:S02]  /*0500*/  IADD3 R4, R53, 0x7800, RZ ;  /* 0x0000780035047810 */ /* 0x001fe40007ffe0ff */
[----:B------:R-:W-:Y:S02]  /*0510*/  LEA.HI.X R57, R2, UR13, R3, 0x1, P0 ;  /* 0x0000000d02397c11 */ /* 0x000fe400080f0c03 */
[----:B------:R-:W-:-:S04]  /*0520*/  IADD3 R2, P0, R4, R12, RZ ;  /* 0x0000000c04027210 */ /* 0x000fc80007f1e0ff */
[----:B------:R-:W4:Y:S01]  /*0530*/  LDG.E.64.CONSTANT R56, desc[UR14][R56.64] ;  /* 0x0000000e38387981 */ /* 0x000f22000c1e9b00 */
[----:B------:R-:W-:Y:S02]  /*0540*/  IADD3.X R3, RZ, R0, RZ, P0, !PT ;  /* 0x00000000ff037210 */ /* 0x000fe400007fe4ff */
[C---:B------:R-:W-:Y:S01]  /*0550*/  LEA R6, P0, R2.reuse, UR12, 0x1 ;  /* 0x0000000c02067c11 */ /* 0x040fe2000f8008ff */
[----:B------:R0:W-:Y:S01]  /*0560*/  STL [R1], R4 ;  /* 0x0000000401007387 */ /* 0x0001e20000100800 */
        /* <DEDUP_REMOVED lines=35> */
[----:B0-----:R-:W-:Y:S02]  /*07a0*/  IADD3.X R4, RZ, R0, RZ, P0, !PT ;  /* 0x00000000ff047210 */ /* 0x001fe400007fe4ff */
[----:B------:R-:W-:-:S03]  /*07b0*/  LEA R30, P0, R2, UR12, 0x1 ;  /* 0x0000000c021e7c11 */ /* 0x000fc6000f8008ff */
[----:B------:R0:W-:Y:S01]  /*07c0*/  STL [R1+0x18], R4 ;  /* 0x0000180401007387 */ /* 0x0001e20000100800 */
[----:B------:R-:W-:Y:S02]  /*07d0*/  LEA.HI.X R31, R2, UR13, R4, 0x1, P0 ;  /* 0x0000000d021f7c11 */ /* 0x000fe400080f0c04 */
[----:B------:R-:W-:-:S04]  /*07e0*/  IADD3 R3, P0, R3, R12, RZ ;  /* 0x0000000c03037210 */ /* 0x000fc80007f1e0ff */
[----:B------:R-:W4:Y:S01]  /*07f0*/  LDG.E.64.CONSTANT R30, desc[UR14][R30.64] ;  /* 0x0000000e1e1e7981 */ /* 0x000f22000c1e9b00 */
[----:B------:R-:W-:Y:S02]  /*0800*/  IADD3 R5, R53, 0x11800, RZ ;  /* 0x0001180035057810 */ /* 0x000fe40007ffe0ff */
[----:B0-----:R-:W-:Y:S02]  /*0810*/  IADD3.X R4, RZ, R0, RZ, P0, !PT ;  /* 0x00000000ff047210 */ /* 0x001fe400007fe4ff */
[----:B------:R-:W-:-:S03]  /*0820*/  LEA R34, P0, R3, UR12, 0x1 ;  /* 0x0000000c03227c11 */ /* 0x000fc6000f8008ff */
[----:B------:R0:W-:Y:S01]  /*0830*/  STL [R1+0x1c], R4 ;  /* 0x00001c0401007387 */ /* 0x0001e20000100800 */
[----:B------:R-:W-:-:S06]  /*0840*/  LEA.HI.X R35, R3, UR13, R4, 0x1, P0 ;  /* 0x0000000d03237c11 */ /* 0x000fcc00080f0c04 */
[----:B------:R-:W4:Y:S01]  /*0850*/  LDG.E.64.CONSTANT R34, desc[UR14][R34.64] ;  /* 0x0000000e22227981 */ /* 0x000f22000c1e9b00 */
[----:B0-----:R-:W-:Y:S02]  /*0860*/  IADD3 R4, P0, R5, R12, RZ ;  /* 0x0000000c05047210 */ /* 0x001fe40007f1e0ff */
[----:B------:R-:W-:Y:S02]  /*0870*/  IADD3 R5, R53, 0x12c00, RZ ;  /* 0x00012c0035057810 */ /* 0x000fe40007ffe0ff */
[----:B------:R-:W-:Y:S02]  /*0880*/  IADD3.X R16, RZ, R0, RZ, P0, !PT ;  /* 0x00000000ff107210 */ /* 0x000fe400007fe4ff */
[----:B------:R-:W-:-:S03]  /*0890*/  LEA R38, P0, R4, UR12, 0x1 ;  /* 0x0000000c04267c11 */ /* 0x000fc6000f8008ff */
[----:B------:R-:W-:Y:S01]  /*08a0*/  STL [R1+0x24], R16 ;  /* 0x0000241001007387 */ /* 0x000fe20000100800 */
[----:B------:R-:W-:Y:S02]  /*08b0*/  LEA.HI.X R39, R4, UR13, R16, 0x1, P0 ;  /* 0x0000000d04277c11 */ /* 0x000fe400080f0c10 */
[----:B------:R-:W-:-:S04]  /*08c0*/  IADD3 R5, P0, R5, R12, RZ ;  /* 0x0000000c05057210 */ /* 0x000fc80007f1e0ff */
[----:B------:R-:W4:Y:S01]  /*08d0*/  LDG.E.64.CONSTANT R38, desc[UR14][R38.64] ;  /* 0x0000000e26267981 */ /* 0x000f22000c1e9b00 */
[----:B------:R-:W-:Y:S02]  /*08e0*/  IADD3.X R0, RZ, R0, RZ, P0, !PT ;  /* 0x00000000ff007210 */ /* 0x000fe400007fe4ff */
[----:B------:R-:W-:-:S03]  /*08f0*/  LEA R46, P0, R5, UR12, 0x1 ;  /* 0x0000000c052e7c11 */ /* 0x000fc6000f8008ff */
[----:B------:R4:W-:Y:S01]  /*0900*/  STL [R1+0x28], R0 ;  /* 0x0000280001007387 */ /* 0x0009e20000100800 */
[----:B------:R-:W-:Y:S01]  /*0910*/  LEA.HI.X R47, R5, UR13, R0, 0x1, P0 ;  /* 0x0000000d052f7c11 */ /* 0x000fe200080f0c00 */
[C---:B--2---:R-:W-:Y:S02]  /*0920*/  IMAD.WIDE R44, R8.reuse, 0x2, R44 ;  /* 0x00000002082c7825 */ /* 0x044fe400078e022c */
[----:B------:R-:W2:Y:S04]  /*0930*/  LDL R50, [R1+0x34] ;  /* 0x0000340001327983 */ /* 0x000ea80000100800 */
[----:B------:R-:W2:Y:S01]  /*0940*/  LDG.E.64.CONSTANT R46, desc[UR14][R46.64] ;  /* 0x0000000e2e2e7981 */ /* 0x000ea2000c1e9b00 */
[----:B---3--:R-:W-:-:S03]  /*0950*/  IMAD.WIDE R42, R8, 0x2, R42 ;  /* 0x00000002082a7825 */ /* 0x008fc600078e022a */
[----:B------:R-:W5:Y:S04]  /*0960*/  LDG.E.64.CONSTANT R44, desc[UR14][R44.64] ;  /* 0x0000000e2c2c7981 */ /* 0x000f68000c1e9b00 */
[----:B------:R-:W5:Y:S01]  /*0970*/  LDG.E.64.CONSTANT R42, desc[UR14][R42.64] ;  /* 0x0000000e2a2a7981 */ /* 0x000f62000c1e9b00 */
[----:B------:R-:W-:Y:S01]  /*0980*/  ISETP.GT.U32.AND P0, PT, R80, 0xf, PT ;  /* 0x0000000f5000780c */ /* 0x000fe20003f04070 */
[----:B------:R-:W-:Y:S01]  /*0990*/  BSSY B0, `(.L_x_2598) ;  /* 0x0000182000007945 */ /* 0x000fe20003800000 */
[--C-:B----4-:R-:W-:Y:S02]  /*09a0*/  HADD2.F32 R0, -RZ, R76.reuse.H0_H0 ;  /* 0x2000004cff007230 */ /* 0x110fe40000004100 */
[----:B------:R-:W-:Y:S02]  /*09b0*/  HADD2.F32 R79, -RZ, R76.H1_H1 ;  /* 0x3000004cff4f7230 */ /* 0x000fe40000004100 */
[----:B------:R-:W-:-:S02]  /*09c0*/  HADD2.F32 R78, -RZ, R77.H0_H0 ;  /* 0x2000004dff4e7230 */ /* 0x000fc40000004100 */
[----:B------:R-:W-:Y:S01]  /*09d0*/  FFMA.FTZ R12, R0, R0, RZ ;  /* 0x00000000000c7223 */ /* 0x000fe200000100ff */
[----:B------:R-:W-:Y:S01]  /*09e0*/  FADD.FTZ R8, RZ, R0 ;  /* 0x00000000ff087221 */ /* 0x000fe20000010000 */
        /* <DEDUP_REMOVED lines=173> */
[----:B--2---:R-:W-:-:S02]  /*14c0*/  HADD2.F32 R40, -RZ, R46.H1_H1 ;  /* 0x3000002eff287230 */ /* 0x004fc40000004100 */
[----:B------:R-:W-:Y:S01]  /*14d0*/  FFMA.FTZ R48, R38, R38, R39 ;  /* 0x0000002626307223 */ /* 0x000fe20000010027 */
[----:B------:R-:W-:Y:S02]  /*14e0*/  HADD2.F32 R39, -RZ, R46.H0_H0 ;  /* 0x2000002eff277230 */ /* 0x000fe40000004100 */
[----:B------:R-:W-:Y:S01]  /*14f0*/  FADD.FTZ R41, R41, R38 ;  /* 0x0000002629297221 */ /* 0x000fe20000010000 */
[--C-:B------:R-:W-:Y:S02]  /*1500*/  HADD2.F32 R52, -RZ, R47.reuse.H1_H1 ;  /* 0x3000002fff347230 */ /* 0x100fe40000004100 */
[----:B------:R-:W-:Y:S01]  /*1510*/  FFMA.FTZ R48, R39, R39, R48 ;  /* 0x0000002727307223 */ /* 0x000fe20000010030 */
[----:B------:R-:W-:Y:S01]  /*1520*/  FADD.FTZ R46, R41, R39 ;  /* 0x00000027292e7221 */ /* 0x000fe20000010000 */
[----:B------:R-:W-:Y:S02]  /*1530*/  HADD2.F32 R41, -RZ, R47.H0_H0 ;  /* 0x2000002fff297230 */ /* 0x000fe40000004100 */
[----:B------:R-:W-:Y:S01]  /*1540*/  FFMA.FTZ R48, R40, R40, R48 ;  /* 0x0000002828307223 */ /* 0x000fe20000010030 */
[----:B------:R-:W-:-:S03]  /*1550*/  FADD.FTZ R46, R46, R40 ;  /* 0x000000282e2e7221 */ /* 0x000fc60000010000 */
[----:B------:R-:W-:Y:S01]  /*1560*/  FFMA.FTZ R47, R41, R41, R48 ;  /* 0x00000029292f7223 */ /* 0x000fe20000010030 */
[----:B------:R-:W-:-:S03]  /*1570*/  FADD.FTZ R46, R46, R41 ;  /* 0x000000292e2e7221 */ /* 0x000fc60000010000 */
[----:B------:R-:W-:Y:S01]  /*1580*/  FFMA.FTZ R47, R52, R52, R47 ;  /* 0x00000034342f7223 */ /* 0x000fe2000001002f */
[----:B------:R-:W-:-:S05]  /*1590*/  FADD.FTZ R46, R46, R52 ;  /* 0x000000342e2e7221 */ /* 0x000fca0000010000 */
[----:B------:R0:W-:Y:S02]  /*15a0*/  STS.64 [R50], R46 ;  /* 0x0000002e32007388 */ /* 0x0001e40000000a00 */
[----:B0-----:R-:W-:Y:S01]  /*15b0*/  CS2R R46, SRZ ;  /* 0x00000000002e7805 */ /* 0x001fe2000001ff00 */
[----:B------:R-:W-:Y:S06]  /*15c0*/  BAR.SYNC.DEFER_BLOCKING 0x0 ;  /* 0x0000000000007b1d */ /* 0x000fec0000010000 */
[----:B------:R-:W-:Y:S05]  /*15d0*/  @P0 BRA `(.L_x_2599) ;  /* 0x0000000800f40947 */ /* 0x000fea0003800000 */
[----:B------:R-:W0:Y:S01]  /*15e0*/  S2R R47, SR_CgaCtaId ;  /* 0x00000000002f7919 */ /* 0x000e220000008800 */
[----:B------:R-:W-:Y:S01]  /*15f0*/  USHF.L.U32 UR6, UR9, 0x2, URZ ;  /* 0x0000000209067899 */ /* 0x000fe2000800063f */
[----:B------:R-:W-:Y:S01]  /*1600*/  HFMA2.MMA R50, -RZ, RZ, 0, 4.76837158203125e-06 ;  /* 0x00000050ff327435 */ /* 0x000fe200000001ff */
        /* <DEDUP_REMOVED lines=186> */
.L_x_2599:
[----:B------:R-:W-:Y:S05]  /*21b0*/  BSYNC B0 ;  /* 0x0000000000007941 */ /* 0x000fea0003800000 */
.L_x_2598:
[----:B------:R-:W0:Y:S01]  /*21c0*/  SHFL.BFLY PT, R49, R46, 0x2, 0x1f ;  /* 0x0c401f002e317f89 */ /* 0x000e2200000e0000 */
[----:B------:R-:W-:Y:S03]  /*21d0*/  BSSY B0, `(.L_x_2600) ;  /* 0x0000017000007945 */ /* 0x000fe60003800000 */
[----:B------:R-:W1:Y:S01]  /*21e0*/  SHFL.BFLY PT, R48, R47, 0x2, 0x1f ;  /* 0x0c401f002f307f89 */ /* 0x000e6200000e0000 */
[----:B------:R-:W2:Y:S01]  /*21f0*/  S2R R89, SR_TID.X ;  /* 0x0000000000597919 */ /* 0x000ea20000002100 */
[----:B------:R-:W3:Y:S01]  /*2200*/  S2R R80, SR_CTAID.X ;  /* 0x0000000000507919 */ /* 0x000ee20000002500 */
[----:B0-----:R-:W-:Y:S01]  /*2210*/  FADD.FTZ R46, R49, R46 ;  /* 0x0000002e312e7221 */ /* 0x001fe20000010000 */
[----:B-1----:R-:W-:-:S04]  /*2220*/  FADD.FTZ R47, R48, R47 ;  /* 0x0000002f302f7221 */ /* 0x002fc80000010000 */
[----:B------:R-:W0:Y:S04]  /*2230*/  SHFL.BFLY PT, R49, R46, 0x1, 0x1f ;  /* 0x0c201f002e317f89 */ /* 0x000e2800000e0000 */
[----:B------:R-:W1:Y:S01]  /*2240*/  SHFL.BFLY PT, R48, R47, 0x1, 0x1f ;  /* 0x0c201f002f307f89 */ /* 0x000e6200000e0000 */
[----:B--2---:R-:W-:Y:S01]  /*2250*/  LOP3.LUT P0, RZ, R89, 0xfffffff3, RZ, 0xc0, !PT ;  /* 0xfffffff359ff7812 */ /* 0x004fe2000780c0ff */
[----:B0-----:R-:W-:Y:S01]  /*2260*/  FADD.FTZ R46, R46, R49 ;  /* 0x000000312e2e7221 */ /* 0x001fe20000010000 */
[----:B-1----:R-:W-:-:S11]  /*2270*/  FADD.FTZ R47, R47, R48 ;  /* 0x000000302f2f7221 */ /* 0x002fd60000010000 */
[----:B---3--:R-:W-:Y:S05]  /*2280*/  @P0 BRA `(.L_x_2601) ;  /* 0x00000000002c0947 */ /* 0x008fea0003800000 */
        /* <DEDUP_REMOVED lines=11> */
.L_x_2601:
[----:B------:R-:W-:Y:S05]  /*2340*/  BSYNC B0 ;  /* 0x0000000000007941 */ /* 0x000fea0003800000 */
.L_x_2600:
        /* <DEDUP_REMOVED lines=14> */
.L_x_2603:
[----:B------:R-:W2:Y:S04]  /*2430*/  LD.E.STRONG.GPU R49, desc[UR14][R46.64] ;  /* 0x0000000e2e317980 */ /* 0x000ea8000c10f900 */
[----:B--2---:R-:W-:Y:S01]  /*2440*/  CCTL.IVALL ;  /* 0x00000000ff00798f */ /* 0x004fe20002000000 */
[----:B------:R-:W-:Y:S05]  /*2450*/  YIELD ;  /* 0x0000000000007946 */ /* 0x000fea0003800000 */
[----:B-----5:R-:W-:-:S04]  /*2460*/  LOP3.LUT R49, R49, R48, RZ, 0x3c, !PT ;  /* 0x0000003031317212 */ /* 0x020fc800078e3cff */
[----:B------:R-:W-:-:S13]  /*2470*/  ISETP.GT.AND P0, PT, R49, -0x1, PT ;  /* 0xffffffff3100780c */ /* 0x000fda0003f04270 */
[----:B------:R-:W-:Y:S05]  /*2480*/  @P0 BRA `(.L_x_2603) ;  /* 0xfffffffc00e80947 */ /* 0x000fea000383ffff */
.L_x_2602:
        /* <DEDUP_REMOVED lines=73> */
.L_x_2605:
[----:B------:R-:W-:Y:S05]  /*2920*/  BSYNC B0 ;  /* 0x0000000000007941 */ /* 0x000fea0003800000 */
.L_x_2604:
[----:B------:R1:W-:Y:S01]  /*2930*/  STL [R1+0x54], R3 ;  /* 0x0000540301007387 */ /* 0x0003e20000100800 */
[----:B------:R-:W2:Y:S01]  /*2940*/  S2UR UR12, SR_CgaCtaId ;  /* 0x00000000000c79c3 */ /* 0x000ea20000008800 */
[----:B0-----:R-:W-:Y:S01]  /*2950*/  MOV R48, UR16 ;  /* 0x0000001000307c02 */ /* 0x001fe20008000f00 */
[----:B------:R-:W-:Y:S01]  /*2960*/  USHF.L.U32 UR6, UR9, 0x2, URZ ;  /* 0x0000000209067899 */ /* 0x000fe2000800063f */
[----:B------:R0:W-:Y:S01]  /*2970*/  STL [R1+0x48], R4 ;  /* 0x0000480401007387 */ /* 0x0001e20000100800 */
[----:B------:R-:W-:Y:S01]  /*2980*/  UMOV UR8, 0x400 ;  /* 0x0000040000087882 */ /* 0x000fe20000000000 */
[----:B------:R-:W-:Y:S01]  /*2990*/  MOV R50, UR17 ;  /* 0x0000001100327c02 */ /* 0x000fe20008000f00 */
[----:B------:R-:W-:Y:S01]  /*29a0*/  IMAD R48, R48, 0x50, R81 ;  /* 0x0000005030307824 */ /* 0x000fe200078e0251 */
[----:B------:R-:W-:Y:S01]  /*29b0*/  STL [R1+0x44], R5 ;  /* 0x0000440501007387 */ /* 0x000fe20000100800 */
[----:B------:R-:W-:Y:S02]  /*29c0*/  ULOP3.LUT UR6, UR6, 0xc, URZ, 0xc0, !UPT ;  /* 0x0000000c06067892 */ /* 0x000fe4000f8ec03f */
[----:B------:R-:W-:Y:S01]  /*29d0*/  UIADD3 UR8, UR8, 0xc80, URZ ;  /* 0x00000c8008087890 */ /* 0x000fe2000fffe03f */
[----:B------:R-:W3:Y:S01]  /*29e0*/  LDL.LU R90, [R1] ;  /* 0x00000000015a7983 */ /* 0x000ee20000300800 */
[----:B------:R-:W-:-:S02]  /*29f0*/  SHF.L.U32 R48, R48, 0x2, RZ ;  /* 0x0000000230307819 */ /* 0x000fc400000006ff */
[----:B------:R-:W-:Y:S01]  /*2a00*/  IADD3 R49, RZ, -UR6, RZ ;  /* 0x80000006ff317c10 */ /* 0x000fe2000fffe0ff */
[----:B------:R-:W4:Y:S01]  /*2a10*/  LDL.LU R89, [R1+0x4] ;  /* 0x0000040001597983 */ /* 0x000f220000300800 */
[----:B------:R-:W-:Y:S01]  /*2a20*/  ULDC UR6, c[0x0][0x230] ;  /* 0x00008c0000067ab9 */ /* 0x000fe20000000800 */
[----:B------:R-:W-:-:S05]  /*2a30*/  IMAD.WIDE.U32 R46, R48, -0x33333333, RZ ;  /* 0xcccccccd302e7825 */ /* 0x000fca00078e00ff */
[----:B------:R-:W-:Y:S01]  /*2a40*/  LEA.HI R46, R47, R49, RZ, 0x1a ;  /* 0x000000312f2e7211 */ /* 0x000fe200078fd0ff */
[----:B--2---:R-:W-:Y:S01]  /*2a50*/  ULEA UR8, UR12, UR8, 0x18 ;  /* 0x000000080c087291 */ /* 0x004fe2000f8ec03f */
[----:B------:R-:W-:Y:S02]  /*2a60*/  SHF.R.S32.HI R49, RZ, 0x1f, R48 ;  /* 0x0000001fff317819 */ /* 0x000fe40000011430 */
[----:B------:R-:W-:-:S03]  /*2a70*/  ULDC.64 UR12, c[0x0][0x210] ;  /* 0x00008400000c7ab9 */ /* 0x000fc60000000a00 */
[----:B------:R-:W-:Y:S01]  /*2a80*/  LEA R46, R46, UR8, 0x3 ;  /* 0x000000082e2e7c11 */ /* 0x000fe2000f8e18ff */
[----:B------:R-:W-:-:S05]  /*2a90*/  IMAD.WIDE.U32 R48, R50, 0x140000, R48 ;  /* 0x0014000032307825 */ /* 0x000fca00078e0030 */
[----:B------:R-:W2:Y:S01]  /*2aa0*/  LDS.64 R46, [R46] ;  /* 0x000000002e2e7984 */ /* 0x000ea20000000a00 */
[-C--:B------:R-:W-:Y:S02]  /*2ab0*/  IADD3 R53, P0, R53, R48.reuse, RZ ;  /* 0x0000003035357210 */ /* 0x080fe40007f1e0ff */
[----:B------:R-:W-:Y:S02]  /*2ac0*/  IADD3 R49, R49, UR11, RZ ;  /* 0x0000000b31317c10 */ /* 0x000fe4000fffe0ff */
[C---:B------:R-:W-:Y:S02]  /*2ad0*/  LEA R50, P1, R53.reuse, UR12, 0x1 ;  /* 0x0000000c35327c11 */ /* 0x040fe4000f8208ff */
[----:B------:R-:W-:Y:S02]  /*2ae0*/  IADD3.X R51, RZ, R49, RZ, P0, !PT ;  /* 0x00000031ff337210 */ /* 0x000fe400007fe4ff */
[----:B-1----:R-:W-:Y:S02]  /*2af0*/  IADD3 R3, P0, R82, R48, RZ ;  /* 0x0000003052037210 */ /* 0x002fe40007f1e0ff */
[----:B------:R-:W-:-:S03]  /*2b00*/  LEA.HI.X R51, R53, UR13, R51, 0x1, P1 ;  /* 0x0000000d35337c11 */ /* 0x000fc600088f0c33 */
[----:B------:R1:W-:Y:S01]  /*2b10*/  STL [R1+0x14], R3 ;  /* 0x0000140301007387 */ /* 0x0003e20000100800 */
[----:B0-----:R-:W-:Y:S01]  /*2b20*/  IADD3 R4, P1, R83, R48, RZ ;  /* 0x0000003053047210 */ /* 0x001fe20007f3e0ff */
[----:B-----5:R-:W-:Y:S02]  /*2b30*/  HADD2.F32 R82, -RZ, R42.H1_H1 ;  /* 0x3000002aff527230 */ /* 0x020fe40000004100 */
[----:B--2---:R-:W-:-:S06]  /*2b40*/  FADD.FTZ R47, R47, UR6 ;  /* 0x000000062f2f7e21 */ /* 0x004fcc0008010000 */
[----:B------:R-:W0:Y:S01]  /*2b50*/  MUFU.RSQ R47, R47 ;  /* 0x0000002f002f7308 */ /* 0x000e220000001400 */
[-C--:B-1----:R-:W-:Y:S01]  /*2b60*/  IADD3 R3, P3, R84, R48.reuse, RZ ;  /* 0x0000003054037210 */ /* 0x082fe20007f7e0ff */
[--C-:B------:R-:W-:Y:S01]  /*2b70*/  FADD.FTZ R84, R0, -R46.reuse ;  /* 0x8000002e00547221 */ /* 0x100fe20000010000 */
[----:B------:R-:W-:Y:S01]  /*2b80*/  FADD.FTZ R83, R79, -R46 ;  /* 0x8000002e4f537221 */ /* 0x000fe20000010000 */
[----:B------:R-:W-:Y:S02]  /*2b90*/  HADD2.F32 R79, -RZ, R44.H0_H0 ;  /* 0x2000002cff4f7230 */ /* 0x000fe40000004100 */
[----:B------:R-:W-:Y:S02]  /*2ba0*/  HADD2.F32 R0, -RZ, R42.H0_H0 ;  /* 0x2000002aff007230 */ /* 0x000fe40000004100 */
[----:B------:R-:W-:Y:S01]  /*2bb0*/  HADD2.F32 R44, -RZ, R44.H1_H1 ;  /* 0x3000002cff2c7230 */ /* 0x000fe20000004100 */
[----:B------:R-:W-:Y:S01]  /*2bc0*/  IADD3 R5, P2, R85, R48, RZ ;  /* 0x0000003055057210 */ /* 0x000fe20007f5e0ff */
[----:B0-----:R-:W-:Y:S01]  /*2bd0*/  FMUL.FTZ R84, R84, R47 ;  /* 0x0000002f54547220 */ /* 0x001fe20000410000 */
[----:B------:R-:W-:-:S03]  /*2be0*/  FMUL.FTZ R42, R47, R83 ;  /* 0x000000532f2a7220 */ /* 0x000fc60000410000 */
[----:B------:R-:W-:Y:S01]  /*2bf0*/  FFMA.FTZ R84, R84, R79, R0 ;  /* 0x0000004f54547223 */ /* 0x000fe20000010000 */
[----:B------:R-:W-:-:S03]  /*2c00*/  FFMA.FTZ R42, R42, R44, R82 ;  /* 0x0000002c2a2a7223 */ /* 0x000fc60000010052 */
[----:B------:R-:W-:Y:S01]  /*2c10*/  FMUL.FTZ R85, R84, -1.4426950216293334961 ;  /* 0xbfb8aa3b54557820 */ /* 0x000fe20000410000 */
[----:B------:R-:W-:-:S05]  /*2c20*/  FMUL.FTZ R83, R42, -1.4426950216293334961 ;  /* 0xbfb8aa3b2a537820 */ /* 0x000fca0000410000 */
[----:B------:R-:W0:Y:S08]  /*2c30*/  MUFU.EX2 R85, R85 ;  /* 0x0000005500557308 */ /* 0x000e300000000800 */
[----:B------:R-:W1:Y:S01]  /*2c40*/  MUFU.EX2 R83, R83 ;  /* 0x0000005300537308 */ /* 0x000e620000000800 */
[----:B------:R2:W-:Y:S01]  /*2c50*/  STL [R1+0x10], R4 ;  /* 0x0000100401007387 */ /* 0x0005e20000100800 */
[----:B0-----:R-:W-:Y:S01]  /*2c60*/  FADD.FTZ R85, R85, 1 ;  /* 0x3f80000055557421 */ /* 0x001fe20000010000 */
[----:B-1----:R-:W-:-:S05]  /*2c70*/  FADD.FTZ R83, R83, 1 ;  /* 0x3f80000053537421 */ /* 0x002fca0000010000 */
[----:B------:R-:W0:Y:S01]  /*2c80*/  MUFU.RCP R85, R85 ;  /* 0x0000005500557308 */ /* 0x000e220000001000 */
[----:B--2---:R-:W-:Y:S01]  /*2c90*/  IADD3.X R4, RZ, R49, RZ, P3, !PT ;  /* 0x00000031ff047210 */ /* 0x004fe20001ffe4ff */
[----:B------:R1:W-:Y:S01]  /*2ca0*/  STL [R1+0xc], R3 ;  /* 0x00000c0301007387 */ /* 0x0003e20000100800 */
[----:B------:R-:W-:-:S05]  /*2cb0*/  IADD3 R53, P6, R86, R48, RZ ;  /* 0x0000003056357210 */ /* 0x000fca0007fde0ff */
[----:B------:R-:W2:Y:S01]  /*2cc0*/  MUFU.RCP R83, R83 ;  /* 0x0000005300537308 */ /* 0x000ea20000001000 */
[----:B------:R-:W-:Y:S04]  /*2cd0*/  STL [R1+0x4c], R5 ;  /* 0x00004c0501007387 */ /* 0x000fe80000100800 */
[----:B------:R0:W-:Y:S01]  /*2ce0*/  STL [R1+0x30], R4 ;  /* 0x0000300401007387 */ /* 0x0001e20000100800 */
[----:B-1----:R-:W-:Y:S02]  /*2cf0*/  IADD3.X R3, RZ, R49, RZ, P6, !PT ;  /* 0x00000031ff037210 */ /* 0x002fe400037fe4ff */
[-C--:B------:R-:W-:Y:S02]  /*2d00*/  IADD3 R80, P4, R87, R48.reuse, RZ ;  /* 0x0000003057507210 */ /* 0x080fe40007f9e0ff */
[----:B------:R-:W-:-:S02]  /*2d10*/  IADD3 R81, P5, R88, R48, RZ ;  /* 0x0000003058517210 */ /* 0x000fc40007fbe0ff */
[----:B0-----:R-:W-:Y:S01]  /*2d20*/  IADD3 R4, P3, R92, R48, RZ ;  /* 0x000000305c047210 */ /* 0x001fe20007f7e0ff */
[----:B------:R-:W-:Y:S01]  /*2d30*/  FADD.FTZ R78, R78, -R46 ;  /* 0x8000002e4e4e7221 */ /* 0x000fe20000010000 */
[----:B------:R-:W-:-:S03]  /*2d40*/  IADD3.X R87, RZ, R49, RZ, P5, !PT ;  /* 0x00000031ff577210 */ /* 0x000fc60002ffe4ff */
[----:B------:R-:W-:Y:S01]  /*2d50*/  STL [R1+0x50], R4 ;  /* 0x0000500401007387 */ /* 0x000fe20000100800 */
[----:B------:R-:W-:-:S03]  /*2d60*/  FMUL.FTZ R88, R84, R85 ;  /* 0x0000005554587220 */ /* 0x000fc60000410000 */
[----:B------:R0:W-:Y:S01]  /*2d70*/  STL [R1+0x2c], R3 ;  /* 0x00002c0301007387 */ /* 0x0001e20000100800 */
[--C-:B------:R-:W-:Y:S01]  /*2d80*/  FADD.FTZ R84, R77, -R46.reuse ;  /* 0x8000002e4d547221 */ /* 0x100fe20000010000 */
[--C-:B------:R-:W-:Y:S01]  /*2d90*/  FADD.FTZ R77, R72, -R46.reuse ;  /* 0x8000002e484d7221 */ /* 0x100fe20000010000 */
[----:B------:R-:W-:Y:S01]  /*2da0*/  FMUL.FTZ R72, R47, R78 ;  /* 0x0000004e2f487220 */ /* 0x000fe20000410000 */
[----:B0-----:R-:W-:Y:S02]  /*2db0*/  IADD3.X R3, RZ, R49, RZ, P4, !PT ;  /* 0x00000031ff037210 */ /* 0x001fe400027fe4ff */
[----:B------:R-:W-:Y:S01]  /*2dc0*/  IADD3 R5, P4, R93, R48, RZ ;  /* 0x000000305d057210 */ /* 0x000fe20007f9e0ff */
[--C-:B------:R-:W-:Y:S01]  /*2dd0*/  FADD.FTZ R78, R56, -R46.reuse ;  /* 0x8000002e384e7221 */ /* 0x100fe20000010000 */
[----:B------:R-:W-:Y:S01]  /*2de0*/  FMUL.FTZ R56, R47, R84 ;  /* 0x000000542f387220 */ /* 0x000fe20000410000 */
[--C-:B------:R-:W-:Y:S01]  /*2df0*/  FADD.FTZ R85, R31, -R46.reuse ;  /* 0x8000002e1f557221 */ /* 0x100fe20000010000 */
[--C-:B------:R-:W-:Y:S01]  /*2e00*/  FADD.FTZ R76, R76, -R46.reuse ;  /* 0x8000002e4c4c7221 */ /* 0x100fe20000010000 */
[----:B------:R-:W-:-:S03]  /*2e10*/  FADD.FTZ R64, R64, -R46 ;  /* 0x8000002e40407221 */ /* 0x000fc60000010000 */
[C---:B------:R-:W-:Y:S01]  /*2e20*/  FMUL.FTZ R91, R47.reuse, R76 ;  /* 0x0000004c2f5b7220 */ /* 0x040fe20000410000 */
[--C-:B------:R-:W-:Y:S01]  /*2e30*/  FADD.FTZ R68, R68, -R46.reuse ;  /* 0x8000002e44447221 */ /* 0x100fe20000010000 */
[----:B------:R-:W-:Y:S01]  /*2e40*/  FMUL.FTZ R92, R47, R64 ;  /* 0x000000402f5c7220 */ /* 0x000fe20000410000 */
[--C-:B------:R-:W-:Y:S01]  /*2e50*/  FADD.FTZ R60, R60, -R46.reuse ;  /* 0x8000002e3c3c7221 */ /* 0x100fe20000010000 */
[--C-:B------:R-:W-:Y:S01]  /*2e60*/  FADD.FTZ R11, R11, -R46.reuse ;  /* 0x8000002e0b0b7221 */ /* 0x100fe20000010000 */
[--C-:B------:R-:W-:Y:S01]  /*2e70*/  FADD.FTZ R15, R15, -R46.reuse ;  /* 0x8000002e0f0f7221 */ /* 0x100fe20000010000 */
[--C-:B------:R-:W-:Y:S01]  /*2e80*/  FADD.FTZ R19, R19, -R46.reuse ;  /* 0x8000002e13137221 */ /* 0x100fe20000010000 */
[--C-:B------:R-:W-:Y:S01]  /*2e90*/  FADD.FTZ R23, R23, -R46.reuse ;  /* 0x8000002e17177221 */ /* 0x100fe20000010000 */
[----:B------:R-:W-:Y:S01]  /*2ea0*/  FMUL.FTZ R93, R47, R68 ;  /* 0x000000442f5d7220 */ /* 0x000fe20000410000 */
[--C-:B------:R-:W-:Y:S01]  /*2eb0*/  FADD.FTZ R7, R7, -R46.reuse ;  /* 0x8000002e07077221 */ /* 0x100fe20000010000 */
[----:B------:R-:W-:Y:S01]  /*2ec0*/  MOV R68, R91 ;  /* 0x0000005b00447202 */ /* 0x000fe20000000f00 */
[--C-:B------:R-:W-:Y:S01]  /*2ed0*/  FADD.FTZ R27, R27, -R46.reuse ;  /* 0x8000002e1b1b7221 */ /* 0x100fe20000010000 */
[--C-:B------:R-:W-:Y:S01]  /*2ee0*/  FADD.FTZ R35, R35, -R46.reuse ;  /* 0x8000002e23237221 */ /* 0x100fe20000010000 */
[----:B------:R-:W-:Y:S01]  /*2ef0*/  FMUL.FTZ R91, R47, R60 ;  /* 0x0000003c2f5b7220 */ /* 0x000fe20000410000 */
[----:B------:R-:W-:Y:S01]  /*2f00*/  FADD.FTZ R39, R39, -R46 ;  /* 0x8000002e27277221 */ /* 0x000fe20000010000 */
[----:B------:R-:W-:Y:S01]  /*2f10*/  MOV R60, R87 ;  /* 0x00000057003c7202 */ /* 0x000fe20000000f00 */
[C---:B------:R-:W-:Y:S01]  /*2f20*/  FMUL.FTZ R87, R47.reuse, R7 ;  /* 0x000000072f577220 */ /* 0x040fe20000410000 */
[C---:B------:R-:W-:Y:S01]  /*2f30*/  FMUL.FTZ R78, R47.reuse, R78 ;  /* 0x0000004e2f4e7220 */ /* 0x040fe20000410000 */
[C---:B------:R-:W-:Y:S01]  /*2f40*/  FMUL.FTZ R7, R47.reuse, R27 ;  /* 0x0000001b2f077220 */ /* 0x040fe20000410000 */
[----:B------:R-:W-:Y:S01]  /*2f50*/  FMUL.FTZ R85, R47, R85 ;  /* 0x000000552f557220 */ /* 0x000fe20000410000 */
        /* <DEDUP_REMOVED lines=29> */
[----:B------:R-:W-:Y:S01]  /*3130*/  FADD.FTZ R74, R74, -R46 ;  /* 0x8000002e4a4a7221 */ /* 0x000fe20000010000 */
[----:B---3--:R-:W-:-:S02]  /*3140*/  IADD3 R4, P5, R90, R48, RZ ;  /* 0x000000305a047210 */ /* 0x008fc40007fbe0ff */
[----:B----4-:R-:W-:Y:S01]  /*3150*/  IADD3 R48, P6, R89, R48, RZ ;  /* 0x0000003059307210 */ /* 0x010fe20007fde0ff */
[----:B--2---:R-:W-:Y:S01]  /*3160*/  FMUL.FTZ R89, R42, R83 ;  /* 0x000000532a597220 */ /* 0x004fe20000410000 */
[----:B------:R-:W-:Y:S02]  /*3170*/  HADD2.F32 R42, -RZ, R45.H0_H0 ;  /* 0x2000002dff2a7230 */ /* 0x000fe40000004100 */
[----:B------:R-:W-:Y:S02]  /*3180*/  HADD2.F32 R83, -RZ, R43.H0_H0 ;  /* 0x2000002bff537230 */ /* 0x000fe40000004100 */
[----:B------:R-:W-:Y:S02]  /*3190*/  HADD2.F32 R45, -RZ, R45.H1_H1 ;  /* 0x3000002dff2d7230 */ /* 0x000fe40000004100 */
[----:B------:R-:W-:Y:S02]  /*31a0*/  HADD2.F32 R43, -RZ, R43.H1_H1 ;  /* 0x3000002bff2b7230 */ /* 0x000fe40000004100 */
[----:B------:R-:W-:-:S04]  /*31b0*/  FFMA.FTZ R72, R72, R42, R83 ;  /* 0x0000002a48487223 */ /* 0x000fc80000010053 */
[----:B------:R-:W-:Y:S01]  /*31c0*/  FMUL.FTZ R84, R72, -1.4426950216293334961 ;  /* 0xbfb8aa3b48547820 */ /* 0x000fe20000410000 */
[----:B------:R-:W-:-:S04]  /*31d0*/  FFMA.FTZ R56, R56, R45, R43 ;  /* 0x0000002d38387223 */ /* 0x000fc8000001002b */
[----:B------:R-:W-:Y:S01]  /*31e0*/  FMUL.FTZ R86, R56, -1.4426950216293334961 ;  /* 0xbfb8aa3b38567820 */ /* 0x000fe20000410000 */
[----:B------:R-:W0:Y:S08]  /*31f0*/  MUFU.EX2 R84, R84 ;  /* 0x0000005400547308 */ /* 0x000e300000000800 */
[----:B------:R-:W1:Y:S01]  /*3200*/  MUFU.EX2 R31, R86 ;  /* 0x00000056001f7308 */ /* 0x000e620000000800 */
[----:B------:R-:W-:Y:S01]  /*3210*/  FMUL.FTZ R90, R47, R77 ;  /* 0x0000004d2f5a7220 */ /* 0x000fe20000410000 */
[----:B0-----:R-:W-:-:S04]  /*3220*/  FADD.FTZ R76, R84, 1 ;  /* 0x3f800000544c7421 */ /* 0x001fc80000010000 */
[----:B------:R-:W-:Y:S01]  /*3230*/  MOV R64, R90 ;  /* 0x0000005a00407202 */ /* 0x000fe20000000f00 */
[----:B-1----:R-:W-:Y:S01]  /*3240*/  FADD.FTZ R31, R31, 1 ;  /* 0x3f8000001f1f7421 */ /* 0x002fe20000010000 */
[----:B------:R-:W0:Y:S01]  /*3250*/  MUFU.RCP R76, R76 ;  /* 0x0000004c004c7308 */ /* 0x000e220000001000 */
[C---:B------:R-:W-:Y:S01]  /*3260*/  FMUL.FTZ R86, R47.reuse, R11 ;  /* 0x0000000b2f567220 */ /* 0x040fe20000410000 */
[----:B------:R-:W-:-:S06]  /*3270*/  FMUL.FTZ R77, R47, R15 ;  /* 0x0000000f2f4d7220 */ /* 0x000fcc0000410000 */
[----:B------:R1:W2:Y:S01]  /*3280*/  MUFU.RCP R90, R31 ;  /* 0x0000001f005a7308 */ /* 0x0002a20000001000 */
[C---:B------:R-:W-:Y:S01]  /*3290*/  FMUL.FTZ R15, R47.reuse, R19 ;  /* 0x000000132f0f7220 */ /* 0x040fe20000410000 */
[----:B------:R-:W-:Y:S01]  /*32a0*/  FMUL.FTZ R11, R47, R23 ;  /* 0x000000172f0b7220 */ /* 0x000fe20000410000 */
[----:B------:R-:W-:Y:S01]  /*32b0*/  MOV R19, R89 ;  /* 0x0000005900137202 */ /* 0x000fe20000000f00 */
[--C-:B------:R-:W-:Y:S01]  /*32c0*/  FFMA.FTZ R84, R79, R64, R0.reuse ;  /* 0x000000404f547223 */ /* 0x100fe20000010000 */
[----:B------:R-:W-:Y:S01]  /*32d0*/  MOV R23, R88 ;  /* 0x0000005800177202 */ /* 0x000fe20000000f00 */
[----:B------:R-:W-:Y:S01]  /*32e0*/  FMUL.FTZ R88, R47, R35 ;  /* 0x000000232f587220 */ /* 0x000fe20000410000 */
[--C-:B------:R-:W-:Y:S01]  /*32f0*/  FFMA.FTZ R64, R79, R93, R0.reuse ;  /* 0x0000005d4f407223 */ /* 0x100fe20000010000 */
[----:B------:R-:W-:Y:S01]  /*3300*/  FMUL.FTZ R89, R47, R39 ;  /* 0x000000272f597220 */ /* 0x000fe20000410000 */
[----:B------:R-:W-:Y:S01]  /*3310*/  MOV R93, R60 ;  /* 0x0000003c005d7202 */ /* 0x000fe20000000f00 */
[C-C-:B------:R-:W-:Y:S01]  /*3320*/  FFMA.FTZ R60, R79.reuse, R92, R0.reuse ;  /* 0x0000005c4f3c7223 */ /* 0x140fe20000010000 */
[C-C-:B------:R-:W-:Y:S01]  /*3330*/  FFMA.FTZ R39, R79.reuse, R91, R0.reuse ;  /* 0x0000005b4f277223 */ /* 0x140fe20000010000 */
[----:B------:R-:W-:Y:S01]  /*3340*/  MOV R92, R23 ;  /* 0x00000017005c7202 */ /* 0x000fe20000000f00 */
[C-C-:B-1----:R-:W-:Y:S01]  /*3350*/  FFMA.FTZ R31, R79.reuse, R78, R0.reuse ;  /* 0x0000004e4f1f7223 */ /* 0x142fe20000010000 */
        /* <DEDUP_REMOVED lines=8> */
[----:B0-----:R-:W-:Y:S01]  /*33e0*/  FMUL.FTZ R76, R72, R76 ;  /* 0x0000004c484c7220 */ /* 0x001fe20000410000 */
[----:B--2---:R-:W-:Y:S01]  /*33f0*/  FMUL.FTZ R90, R56, R90 ;  /* 0x0000005a385a7220 */ /* 0x004fe20000410000 */
[----:B------:R-:W-:-:S02]  /*3400*/  FMUL.FTZ R79, R47, R36 ;  /* 0x000000242f4f7220 */ /* 0x000fc40000410000 */
[----:B------:R0:W-:Y:S01]  /*3410*/  STL [R1+0x20], R0 ;  /* 0x0000200001007387 */ /* 0x0001e20000100800 */
[C---:B------:R-:W-:Y:S01]  /*3420*/  FMUL.FTZ R72, R47.reuse, R24 ;  /* 0x000000182f487220 */ /* 0x040fe20000410000 */
[C---:B------:R-:W-:Y:S01]  /*3430*/  FMUL.FTZ R77, R47.reuse, R28 ;  /* 0x0000001c2f4d7220 */ /* 0x040fe20000410000 */
[----:B------:R-:W-:Y:S01]  /*3440*/  FMUL.FTZ R78, R47, R32 ;  /* 0x000000202f4e7220 */ /* 0x000fe20000410000 */
[C-C-:B------:R-:W-:Y:S01]  /*3450*/  FFMA.FTZ R36, R44.reuse, R63, R82.reuse ;  /* 0x0000003f2c247223 */ /* 0x140fe20000010052 */
[C-C-:B------:R-:W-:Y:S01]  /*3460*/  FFMA.FTZ R63, R44.reuse, R59, R82.reuse ;  /* 0x0000003b2c3f7223 */ /* 0x140fe20000010052 */
[----:B------:R-:W-:Y:S01]  /*3470*/  F2FP.F16.F32.PACK_AB R40, R91, R92 ;  /* 0x0000005c5b28723e */ /* 0x000fe200000000ff */
[C-C-:B------:R-:W-:Y:S01]  /*3480*/  FFMA.FTZ R59, R44.reuse, R55, R82.reuse ;  /* 0x000000372c3b7223 */ /* 0x140fe20000010052 */
[----:B0-----:R-:W-:Y:S01]  /*3490*/  FMUL.FTZ R0, R47, R20 ;  /* 0x000000142f007220 */ /* 0x001fe20000410000 */
[--C-:B------:R-:W-:Y:S01]  /*34a0*/  FFMA.FTZ R20, R44, R16, R82.reuse ;  /* 0x000000102c147223 */ /* 0x100fe20000010052 */
[----:B------:R-:W-:Y:S01]  /*34b0*/  F2FP.F16.F32.PACK_AB R76, R90, R76 ;  /* 0x0000004c5a4c723e */ /* 0x000fe200000000ff */
        /* <DEDUP_REMOVED lines=10> */
[----:B------:R-:W-:-:S02]  /*3560*/  PRMT R44, R40, 0x7610, R44 ;  /* 0x00007610282c7816 */ /* 0x000fc4000000002c */
[----:B------:R-:W-:Y:S02]  /*3570*/  PRMT R40, R40, 0x7632, R40 ;  /* 0x0000763228287816 */ /* 0x000fe40000000028 */
[----:B------:R-:W-:Y:S01]  /*3580*/  PRMT R67, R76, 0x7632, R67 ;  /* 0x000076324c437816 */ /* 0x000fe20000000043 */
[----:B------:R-:W-:Y:S02]  /*3590*/  FMUL.FTZ R74, R47, R74 ;  /* 0x0000004a2f4a7220 */ /* 0x000fe40000410000 */
[----:B------:R0:W-:Y:S04]  /*35a0*/  STG.E.U16 desc[UR14][R50.64+0x2], R40 ;  /* 0x0000022832007986 */ /* 0x0001e8000c10150e */
[----:B------:R1:W-:Y:S01]  /*35b0*/  STG.E.U16 desc[UR14][R50.64+0x6], R67 ;  /* 0x0000064332007986 */ /* 0x0003e2000c10150e */
[--C-:B------:R-:W-:Y:S01]  /*35c0*/  FADD.FTZ R78, R29, -R46.reuse ;  /* 0x8000002e1d4e7221 */ /* 0x100fe20000010000 */
[----:B------:R-:W-:Y:S01]  /*35d0*/  FFMA.FTZ R92, R42, R74, R83 ;  /* 0x0000004a2a5c7223 */ /* 0x000fe20000010053 */
[--C-:B0-----:R-:W-:Y:S01]  /*35e0*/  FADD.FTZ R40, R62, -R46.reuse ;  /* 0x8000002e3e287221 */ /* 0x101fe20000010000 */
[--C-:B------:R-:W-:Y:S01]  /*35f0*/  FADD.FTZ R62, R17, -R46.reuse ;  /* 0x8000002e113e7221 */ /* 0x100fe20000010000 */
[----:B------:R-:W-:Y:S01]  /*3600*/  FMUL.FTZ R17, R68, -1.4426950216293334961 ;  /* 0xbfb8aa3b44117820 */ /* 0x000fe20000410000 */
[--C-:B-1----:R-:W-:Y:S01]  /*3610*/  FADD.FTZ R67, R9, -R46.reuse ;  /* 0x8000002e09437221 */ /* 0x102fe20000010000 */
[--C-:B------:R-:W-:Y:S01]  /*3620*/  FADD.FTZ R9, R37, -R46.reuse ;  /* 0x8000002e25097221 */ /* 0x100fe20000010000 */
[----:B------:R-:W-:Y:S01]  /*3630*/  FMUL.FTZ R37, R32, -1.4426950216293334961 ;  /* 0xbfb8aa3b20257820 */ /* 0x000fe20000410000 */
[----:B------:R-:W0:Y:S01]  /*3640*/  MUFU.EX2 R29, R17 ;  /* 0x00000011001d7308 */ /* 0x000e220000000800 */
[----:B------:R-:W-:Y:S04]  /*3650*/  STG.E.U16 desc[UR14][R50.64], R44 ;  /* 0x0000002c32007986 */ /* 0x000fe8000c10150e */
[----:B------:R1:W-:Y:S03]  /*3660*/  STG.E.U16 desc[UR14][R50.64+0x4], R76 ;  /* 0x0000044c32007986 */ /* 0x0003e6000c10150e */
[----:B------:R-:W2:Y:S01]  /*3670*/  MUFU.EX2 R37, R37 ;  /* 0x0000002500257308 */ /* 0x000ea20000000800 */
[--C-:B------:R-:W-:Y:S01]  /*3680*/  FADD.FTZ R73, R73, -R46.reuse ;  /* 0x8000002e49497221 */ /* 0x100fe20000010000 */
[----:B-1----:R-:W-:Y:S01]  /*3690*/  FADD.FTZ R50, R41, -R46 ;  /* 0x8000002e29327221 */ /* 0x002fe20000010000 */
[----:B------:R-:W-:-:S02]  /*36a0*/  FMUL.FTZ R41, R92, -1.4426950216293334961 ;  /* 0xbfb8aa3b5c297820 */ /* 0x000fc40000410000 */
[----:B------:R-:W-:-:S04]  /*36b0*/  FMUL.FTZ R73, R47, R73 ;  /* 0x000000492f497220 */ /* 0x000fc80000410000 */
[----:B------:R-:W1:Y:S01]  /*36c0*/  MUFU.EX2 R41, R41 ;  /* 0x0000002900297308 */ /* 0x000e620000000800 */
[----:B------:R-:W-:Y:S01]  /*36d0*/  FFMA.FTZ R85, R45, R73, R43 ;  /* 0x000000492d557223 */ /* 0x000fe2000001002b */
[--C-:B------:R-:W-:Y:S01]  /*36e0*/  FADD.FTZ R72, R66, -R46.reuse ;  /* 0x8000002e42487221 */ /* 0x100fe20000010000 */
[--C-:B------:R-:W-:Y:S01]  /*36f0*/  FADD.FTZ R70, R70, -R46.reuse ;  /* 0x8000002e46467221 */ /* 0x100fe20000010000 */
[--C-:B------:R-:W-:Y:S01]  /*3700*/  FADD.FTZ R44, R58, -R46.reuse ;  /* 0x8000002e3a2c7221 */ /* 0x100fe20000010000 */
[--C-:B------:R-:W-:Y:S01]  /*3710*/  FADD.FTZ R58, R21, -R46.reuse ;  /* 0x8000002e153a7221 */ /* 0x100fe20000010000 */
[----:B0-----:R-:W-:Y:S01]  /*3720*/  FADD.FTZ R29, R29, 1 ;  /* 0x3f8000001d1d7421 */ /* 0x001fe20000010000 */
[--C-:B------:R-:W-:Y:S01]  /*3730*/  FADD.FTZ R66, R13, -R46.reuse ;  /* 0x8000002e0d427221 */ /* 0x100fe20000010000 */
[----:B------:R-:W-:Y:S01]  /*3740*/  FMUL.FTZ R21, R85, -1.4426950216293334961 ;  /* 0xbfb8aa3b55157820 */ /* 0x000fe20000410000 */
[--C-:B------:R-:W-:Y:S01]  /*3750*/  FADD.FTZ R13, R33, -R46.reuse ;  /* 0x8000002e210d7221 */ /* 0x100fe20000010000 */
[----:B--2---:R-:W-:Y:S01]  /*3760*/  FADD.FTZ R37, R37, 1 ;  /* 0x3f80000025257421 */ /* 0x004fe20000010000 */
[--C-:B------:R-:W-:Y:S01]  /*3770*/  FADD.FTZ R51, R54, -R46.reuse ;  /* 0x8000002e36337221 */ /* 0x100fe20000010000 */
[----:B------:R-:W-:Y:S01]  /*3780*/  FADD.FTZ R75, R25, -R46 ;  /* 0x8000002e194b7221 */ /* 0x000fe20000010000 */
[C---:B------:R-:W-:Y:S01]  /*3790*/  FMUL.FTZ R17, R47.reuse, R70 ;  /* 0x000000462f117220 */ /* 0x040fe20000410000 */
[----:B------:R-:W-:-:S02]  /*37a0*/  FMUL.FTZ R33, R47, R72 ;  /* 0x000000482f217220 */ /* 0x000fc40000410000 */
[----:B------:R0:W2:Y:S01]  /*37b0*/  MUFU.RCP R72, R29 ;  /* 0x0000001d00487308 */ /* 0x0000a20000001000 */
[----:B------:R-:W-:Y:S01]  /*37c0*/  FMUL.FTZ R25, R84, -1.4426950216293334961 ;  /* 0xbfb8aa3b54197820 */ /* 0x000fe20000410000 */
[C---:B------:R-:W-:Y:S01]  /*37d0*/  FMUL.FTZ R40, R47.reuse, R40 ;  /* 0x000000282f287220 */ /* 0x040fe20000410000 */
[C---:B------:R-:W-:Y:S01]  /*37e0*/  FMUL.FTZ R44, R47.reuse, R44 ;  /* 0x0000002c2f2c7220 */ /* 0x040fe20000410000 */
[C---:B------:R-:W-:Y:S01]  /*37f0*/  FMUL.FTZ R51, R47.reuse, R51 ;  /* 0x000000332f337220 */ /* 0x040fe20000410000 */
[C---:B------:R-:W-:Y:S01]  /*3800*/  FMUL.FTZ R67, R47.reuse, R67 ;  /* 0x000000432f437220 */ /* 0x040fe20000410000 */
[C---:B------:R-:W-:Y:S01]  /*3810*/  FMUL.FTZ R66, R47.reuse, R66 ;  /* 0x000000422f427220 */ /* 0x040fe20000410000 */
[----:B------:R-:W-:Y:S01]  /*3820*/  FMUL.FTZ R62, R47, R62 ;  /* 0x0000003e2f3e7220 */ /* 0x000fe20000410000 */
[----:B0-----:R-:W-:Y:S01]  /*3830*/  FADD.FTZ R29, R69, -R46 ;  /* 0x8000002e451d7221 */ /* 0x001fe20000010000 */
[C---:B------:R-:W-:Y:S01]  /*3840*/  FMUL.FTZ R58, R47.reuse, R58 ;  /* 0x0000003a2f3a7220 */ /* 0x040fe20000410000 */
[----:B------:R0:W3:Y:S01]  /*3850*/  MUFU.RCP R69, R37 ;  /* 0x0000002500457308 */ /* 0x0000e20000001000 */
[C---:B------:R-:W-:Y:S01]  /*3860*/  FMUL.FTZ R75, R47.reuse, R75 ;  /* 0x0000004b2f4b7220 */ /* 0x040fe20000410000 */
[C---:B------:R-:W-:Y:S01]  /*3870*/  FMUL.FTZ R78, R47.reuse, R78 ;  /* 0x0000004e2f4e7220 */ /* 0x040fe20000410000 */
[C---:B------:R-:W-:Y:S01]  /*3880*/  FMUL.FTZ R13, R47.reuse, R13 ;  /* 0x0000000d2f0d7220 */ /* 0x040fe20000410000 */
[C---:B------:R-:W-:Y:S01]  /*3890*/  FMUL.FTZ R9, R47.reuse, R9 ;  /* 0x000000092f097220 */ /* 0x040fe20000410000 */
[----:B------:R-:W-:Y:S01]  /*38a0*/  FMUL.FTZ R50, R47, R50 ;  /* 0x000000322f327220 */ /* 0x000fe20000410000 */
[----:B------:R-:W-:-:S02]  /*38b0*/  FFMA.FTZ R17, R42, R17, R83 ;  /* 0x000000112a117223 */ /* 0x000fc40000010053 */
[----:B------:R-:W4:Y:S01]  /*38c0*/  MUFU.EX2 R21, R21 ;  /* 0x0000001500157308 */ /* 0x000f220000000800 */
[----:B------:R-:W-:Y:S01]  /*38d0*/  FMUL.FTZ R54, R24, -1.4426950216293334961 ;  /* 0xbfb8aa3b18367820 */ /* 0x000fe20000410000 */
[----:B-1----:R-:W-:Y:S01]  /*38e0*/  FADD.FTZ R41, R41, 1 ;  /* 0x3f80000029297421 */ /* 0x002fe20000010000 */
        /* <DEDUP_REMOVED lines=12> */
[----:B------:R-:W-:Y:S01]  /*39b0*/  FMUL.FTZ R70, R17, -1.4426950216293334961 ;  /* 0xbfb8aa3b11467820 */ /* 0x000fe20000410000 */
[----:B------:R-:W-:Y:S01]  /*39c0*/  MUFU.EX2 R25, R25 ;  /* 0x0000001900197308 */ /* 0x000fe20000000800 */
[----:B------:R-:W-:Y:S01]  /*39d0*/  FFMA.FTZ R42, R42, R50, R83 ;  /* 0x000000322a2a7223 */ /* 0x000fe20000010053 */
[----:B------:R-:W-:-:S06]  /*39e0*/  FMUL.FTZ R29, R47, R29 ;  /* 0x0000001d2f1d7220 */ /* 0x000fcc0000410000 */
[----:B------:R-:W1:Y:S01]  /*39f0*/  MUFU.RCP R50, R41 ;  /* 0x0000002900327308 */ /* 0x000e620000001000 */
[----:B--2---:R-:W-:-:S07]  /*3a00*/  FMUL.FTZ R68, R68, R72 ;  /* 0x0000004844447220 */ /* 0x004fce0000410000 */
[----:B------:R-:W2:Y:S01]  /*3a10*/  MUFU.EX2 R54, R54 ;  /* 0x0000003600367308 */ /* 0x000ea20000000800 */
[----:B0-----:R-:W-:Y:S01]  /*3a20*/  FFMA.FTZ R37, R45, R29, R43 ;  /* 0x0000001d2d257223 */ /* 0x001fe2000001002b */
[----:B---3--:R-:W-:-:S06]  /*3a30*/  FMUL.FTZ R32, R32, R69 ;  /* 0x0000004520207220 */ /* 0x008fcc0000410000 */
[----:B------:R-:W0:Y:S01]  /*3a40*/  MUFU.EX2 R70, R70 ;  /* 0x0000004600467308 */ /* 0x000e220000000800 */
[----:B----4-:R-:W-:Y:S01]  /*3a50*/  FADD.FTZ R21, R21, 1 ;  /* 0x3f80000015157421 */ /* 0x010fe20000010000 */
[----:B------:R-:W-:Y:S01]  /*3a60*/  STL [R1+0x8], R87 ;  /* 0x0000085701007387 */ /* 0x000fe20000100800 */
[----:B------:R-:W-:-:S03]  /*3a70*/  FMUL.FTZ R29, R37, -1.4426950216293334961 ;  /* 0xbfb8aa3b251d7820 */ /* 0x000fc60000410000 */
[----:B------:R-:W-:Y:S01]  /*3a80*/  STL [R1+0x4], R68 ;  /* 0x0000044401007387 */ /* 0x000fe20000100800 */
[----:B-1----:R-:W-:-:S03]  /*3a90*/  FMUL.FTZ R92, R92, R50 ;  /* 0x000000325c5c7220 */ /* 0x002fc60000410000 */
[----:B------:R1:W-:Y:S01]  /*3aa0*/  STL [R1], R32 ;  /* 0x0000002001007387 */ /* 0x0003e20000100800 */
[----:B------:R-:W-:Y:S01]  /*3ab0*/  FMUL.FTZ R50, R33, -1.4426950216293334961 ;  /* 0xbfb8aa3b21327820 */ /* 0x000fe20000410000 */
[----:B--2---:R-:W-:Y:S01]  /*3ac0*/  FADD.FTZ R54, R54, 1 ;  /* 0x3f80000036367421 */ /* 0x004fe20000010000 */
[----:B------:R-:W2:Y:S01]  /*3ad0*/  MUFU.EX2 R29, R29 ;  /* 0x0000001d001d7308 */ /* 0x000ea20000000800 */
[----:B------:R-:W-:Y:S01]  /*3ae0*/  FMUL.FTZ R41, R64, -1.4426950216293334961 ;  /* 0xbfb8aa3b40297820 */ /* 0x000fe20000410000 */
[--C-:B------:R-:W-:Y:S01]  /*3af0*/  FADD.FTZ R65, R65, -R46.reuse ;  /* 0x8000002e41417221 */ /* 0x100fe20000010000 */
[--C-:B------:R-:W-:Y:S01]  /*3b00*/  FADD.FTZ R61, R61, -R46.reuse ;  /* 0x8000002e3d3d7221 */ /* 0x100fe20000010000 */
[----:B------:R-:W-:Y:S01]  /*3b10*/  FMUL.FTZ R72, R44, -1.4426950216293334961 ;  /* 0xbfb8aa3b2c487820 */ /* 0x000fe20000410000 */
[--C-:B------:R-:W-:Y:S01]  /*3b20*/  FADD.FTZ R57, R57, -R46.reuse ;  /* 0x8000002e39397221 */ /* 0x100fe20000010000 */
[--C-:B------:R-:W-:Y:S01]  /*3b30*/  FADD.FTZ R6, R6, -R46.reuse ;  /* 0x8000002e06067221 */ /* 0x100fe20000010000 */
[----:B-1----:R-:W-:Y:S01]  /*3b40*/  FMUL.FTZ R32, R28, -1.4426950216293334961 ;  /* 0xbfb8aa3b1c207820 */ /* 0x002fe20000410000 */
[----:B------:R1:W3:Y:S01]  /*3b50*/  MUFU.RCP R68, R21 ;  /* 0x0000001500447308 */ /* 0x0002e20000001000 */
[--C-:B------:R-:W-:Y:S01]  /*3b60*/  FADD.FTZ R10, R10, -R46.reuse ;  /* 0x8000002e0a0a7221 */ /* 0x100fe20000010000 */
[--C-:B------:R-:W-:Y:S01]  /*3b70*/  FADD.FTZ R14, R14, -R46.reuse ;  /* 0x8000002e0e0e7221 */ /* 0x100fe20000010000 */
[--C-:B------:R-:W-:Y:S01]  /*3b80*/  FADD.FTZ R18, R18, -R46.reuse ;  /* 0x8000002e12127221 */ /* 0x100fe20000010000 */
[--C-:B------:R-:W-:Y:S01]  /*3b90*/  FADD.FTZ R22, R22, -R46.reuse ;  /* 0x8000002e16167221 */ /* 0x100fe20000010000 */
[--C-:B------:R-:W-:Y:S01]  /*3ba0*/  FADD.FTZ R30, R30, -R46.reuse ;  /* 0x8000002e1e1e7221 */ /* 0x100fe20000010000 */
[----:B------:R-:W-:Y:S01]  /*3bb0*/  FADD.FTZ R26, R26, -R46 ;  /* 0x8000002e1a1a7221 */ /* 0x000fe20000010000 */
[----:B------:R-:W4:Y:S01]  /*3bc0*/  LDL.LU R89, [R1+0x2c] ;  /* 0x00002c0001597983 */ /* 0x000f220000300800 */
[----:B-1----:R-:W-:Y:S01]  /*3bd0*/  FADD.FTZ R21, R25, 1 ;  /* 0x3f80000019157421 */ /* 0x002fe20000010000 */
[----:B0-----:R-:W-:Y:S01]  /*3be0*/  FADD.FTZ R25, R70, 1 ;  /* 0x3f80000046197421 */ /* 0x001fe20000010000 */
[----:B------:R-:W0:Y:S08]  /*3bf0*/  MUFU.EX2 R32, R32 ;  /* 0x0000002000207308 */ /* 0x000e300000000800 */
[----:B------:R1:W-:Y:S08]  /*3c00*/  MUFU.RCP R69, R54 ;  /* 0x0000003600457308 */ /* 0x0003f00000001000 */
[----:B------:R-:W-:Y:S08]  /*3c10*/  MUFU.EX2 R50, R50 ;  /* 0x0000003200327308 */ /* 0x000ff00000000800 */
[----:B------:R-:W-:Y:S01]  /*3c20*/  MUFU.EX2 R41, R41 ;  /* 0x0000002900297308 */ /* 0x000fe20000000800 */
[----:B--2---:R-:W-:Y:S01]  /*3c30*/  FADD.FTZ R29, R29, 1 ;  /* 0x3f8000001d1d7421 */ /* 0x004fe20000010000 */
[----:B---3--:R-:W-:-:S06]  /*3c40*/  FMUL.FTZ R85, R85, R68 ;  /* 0x0000004455557220 */ /* 0x008fcc0000410000 */
[----:B------:R-:W-:Y:S01]  /*3c50*/  MUFU.EX2 R72, R72 ;  /* 0x0000004800487308 */ /* 0x000fe20000000800 */
[C---:B------:R-:W-:Y:S01]  /*3c60*/  FMUL.FTZ R57, R47.reuse, R57 ;  /* 0x000000392f397220 */ /* 0x040fe20000410000 */
[C---:B------:R-:W-:Y:S01]  /*3c70*/  FMUL.FTZ R6, R47.reuse, R6 ;  /* 0x000000062f067220 */ /* 0x040fe20000410000 */
[C---:B------:R-:W-:Y:S01]  /*3c80*/  FMUL.FTZ R10, R47.reuse, R10 ;  /* 0x0000000a2f0a7220 */ /* 0x040fe20000410000 */
[C---:B------:R-:W-:Y:S01]  /*3c90*/  FMUL.FTZ R14, R47.reuse, R14 ;  /* 0x0000000e2f0e7220 */ /* 0x040fe20000410000 */
[C---:B------:R-:W-:Y:S01]  /*3ca0*/  FMUL.FTZ R18, R47.reuse, R18 ;  /* 0x000000122f127220 */ /* 0x040fe20000410000 */
[C---:B------:R-:W-:Y:S01]  /*3cb0*/  FMUL.FTZ R22, R47.reuse, R22 ;  /* 0x000000162f167220 */ /* 0x040fe20000410000 */
[C---:B------:R-:W-:Y:S01]  /*3cc0*/  FMUL.FTZ R30, R47.reuse, R30 ;  /* 0x0000001e2f1e7220 */ /* 0x040fe20000410000 */
[----:B------:R-:W2:Y:S01]  /*3cd0*/  MUFU.RCP R21, R21 ;  /* 0x0000001500157308 */ /* 0x000ea20000001000 */
[C---:B-1----:R-:W-:Y:S01]  /*3ce0*/  FMUL.FTZ R54, R47.reuse, R65 ;  /* 0x000000412f367220 */ /* 0x042fe20000410000 */
[----:B------:R-:W-:Y:S01]  /*3cf0*/  FMUL.FTZ R26, R47, R26 ;  /* 0x0000001a2f1a7220 */ /* 0x000fe20000410000 */
[----:B------:R-:W-:Y:S01]  /*3d00*/  MOV R86, R93 ;  /* 0x0000005d00567202 */ /* 0x000fe20000000f00 */
[----:B------:R-:W3:Y:S04]  /*3d10*/  LDL.LU R91, [R1+0x30] ;  /* 0x00003000015b7983 */ /* 0x000ee80000300800 */
[----:B------:R-:W1:Y:S01]  /*3d20*/  MUFU.RCP R25, R25 ;  /* 0x0000001900197308 */ /* 0x000e620000001000 */
[C-C-:B------:R-:W-:Y:S01]  /*3d30*/  FFMA.FTZ R54, R45.reuse, R54, R43.reuse ;  /* 0x000000362d367223 */ /* 0x140fe2000001002b */
[----:B0-----:R-:W-:Y:S01]  /*3d40*/  FADD.FTZ R32, R32, 1 ;  /* 0x3f80000020207421 */ /* 0x001fe20000010000 */
[----:B------:R-:W-:Y:S01]  /*3d50*/  FMUL.FTZ R70, R40, -1.4426950216293334961 ;  /* 0xbfb8aa3b28467820 */ /* 0x000fe20000410000 */
[----:B------:R-:W-:Y:S01]  /*3d60*/  FMUL.FTZ R68, R60, -1.4426950216293334961 ;  /* 0xbfb8aa3b3c447820 */ /* 0x000fe20000410000 */
[----:B------:R-:W-:Y:S01]  /*3d70*/  FMUL.FTZ R65, R54, -1.4426950216293334961 ;  /* 0xbfb8aa3b36417820 */ /* 0x000fe20000410000 */
[----:B--2---:R-:W-:Y:S01]  /*3d80*/  FMUL.FTZ R84, R84, R21 ;  /* 0x0000001554547220 */ /* 0x004fe20000410000 */
[----:B------:R-:W-:Y:S01]  /*3d90*/  FMUL.FTZ R21, R24, R69 ;  /* 0x0000004518157220 */ /* 0x000fe20000410000 */
[----:B------:R-:W-:Y:S01]  /*3da0*/  FADD.FTZ R24, R50, 1 ;  /* 0x3f80000032187421 */ /* 0x000fe20000010000 */
[----:B------:R-:W0:Y:S01]  /*3db0*/  MUFU.RCP R29, R29 ;  /* 0x0000001d001d7308 */ /* 0x000e220000001000 */
[C-C-:B------:R-:W-:Y:S01]  /*3dc0*/  FFMA.FTZ R57, R45.reuse, R57, R43.reuse ;  /* 0x000000392d397223 */ /* 0x140fe2000001002b */
[----:B------:R-:W-:Y:S01]  /*3dd0*/  FFMA.FTZ R77, R45, R26, R43 ;  /* 0x0000001a2d4d7223 */ /* 0x000fe2000001002b */
[----:B------:R-:W2:Y:S01]  /*3de0*/  LDL.LU R93, [R1+0xc] ;  /* 0x00000c00015d7983 */ /* 0x000ea20000300800 */
[----:B-1----:R-:W-:Y:S01]  /*3df0*/  FMUL.FTZ R17, R17, R25 ;  /* 0x0000001911117220 */ /* 0x002fe20000410000 */
[----:B------:R-:W-:-:S03]  /*3e00*/  FADD.FTZ R25, R41, 1 ;  /* 0x3f80000029197421 */ /* 0x000fc60000010000 */
[----:B------:R-:W1:Y:S01]  /*3e10*/  MUFU.EX2 R65, R65 ;  /* 0x0000004100417308 */ /* 0x000e620000000800 */
[----:B------:R-:W-:-:S07]  /*3e20*/  FMUL.FTZ R41, R47, R61 ;  /* 0x0000003d2f297220 */ /* 0x000fce0000410000 */
[----:B------:R-:W1:Y:S08]  /*3e30*/  MUFU.RCP R32, R32 ;  /* 0x0000002000207308 */ /* 0x000e700000001000 */
[----:B------:R-:W1:Y:S01]  /*3e40*/  MUFU.EX2 R70, R70 ;  /* 0x0000004600467308 */ /* 0x000e620000000800 */
[----:B------:R-:W-:-:S07]  /*3e50*/  FMUL.FTZ R69, R36, -1.4426950216293334961 ;  /* 0xbfb8aa3b24457820 */ /* 0x000fce0000410000 */
[----:B------:R-:W1:Y:S08]  /*3e60*/  MUFU.RCP R24, R24 ;  /* 0x0000001800187308 */ /* 0x000e700000001000 */
[----:B------:R-:W1:Y:S01]  /*3e70*/  MUFU.EX2 R68, R68 ;  /* 0x0000004400447308 */ /* 0x000e620000000800 */
[----:B------:R-:W-:-:S07]  /*3e80*/  FFMA.FTZ R41, R45, R41, R43 ;  /* 0x000000292d297223 */ /* 0x000fce000001002b */
[----:B------:R-:W1:Y:S01]  /*3e90*/  MUFU.RCP R25, R25 ;  /* 0x0000001900197308 */ /* 0x000e620000001000 */
[----:B0-----:R-:W-:Y:S01]  /*3ea0*/  FMUL.FTZ R29, R37, R29 ;  /* 0x0000001d251d7220 */ /* 0x001fe20000410000 */
[----:B------:R-:W-:Y:S01]  /*3eb0*/  FMUL.FTZ R50, R41, -1.4426950216293334961 ;  /* 0xbfb8aa3b29327820 */ /* 0x000fe20000410000 */
[----:B-1----:R-:W-:Y:S01]  /*3ec0*/  FADD.FTZ R37, R65, 1 ;  /* 0x3f80000041257421 */ /* 0x002fe20000010000 */
[----:B------:R-:W-:Y:S01]  /*3ed0*/  FMUL.FTZ R28, R28, R32 ;  /* 0x000000201c1c7220 */ /* 0x000fe20000410000 */
[----:B------:R-:W-:-:S03]  /*3ee0*/  FADD.FTZ R32, R70, 1 ;  /* 0x3f80000046207421 */ /* 0x000fc60000010000 */
[----:B------:R-:W0:Y:S01]  /*3ef0*/  MUFU.EX2 R69, R69 ;  /* 0x0000004500457308 */ /* 0x000e220000000800 */
[----:B------:R-:W-:Y:S01]  /*3f00*/  FMUL.FTZ R61, R39, -1.4426950216293334961 ;  /* 0xbfb8aa3b273d7820 */ /* 0x000fe20000410000 */
[----:B------:R-:W-:Y:S01]  /*3f10*/  FMUL.FTZ R24, R33, R24 ;  /* 0x0000001821187220 */ /* 0x000fe20000410000 */
[----:B------:R-:W-:-:S05]  /*3f20*/  FADD.FTZ R33, R68, 1 ;  /* 0x3f80000044217421 */ /* 0x000fca0000010000 */
[----:B------:R-:W1:Y:S01]  /*3f30*/  MUFU.EX2 R50, R50 ;  /* 0x0000003200327308 */ /* 0x000e620000000800 */
[----:B------:R-:W-:Y:S01]  /*3f40*/  FMUL.FTZ R25, R64, R25 ;  /* 0x0000001940197220 */ /* 0x000fe20000410000 */
[----:B------:R-:W-:-:S06]  /*3f50*/  FMUL.FTZ R64, R63, -1.4426950216293334961 ;  /* 0xbfb8aa3b3f407820 */ /* 0x000fcc0000410000 */
[----:B------:R-:W1:Y:S08]  /*3f60*/  MUFU.RCP R37, R37 ;  /* 0x0000002500257308 */ /* 0x000e700000001000 */
[----:B------:R-:W1:Y:S01]  /*3f70*/  MUFU.RCP R32, R32 ;  /* 0x0000002000207308 */ /* 0x000e620000001000 */
[----:B0-----:R-:W-:-:S07]  /*3f80*/  FADD.FTZ R65, R69, 1 ;  /* 0x3f80000045417421 */ /* 0x001fce0000010000 */
[----:B------:R-:W0:Y:S08]  /*3f90*/  MUFU.EX2 R61, R61 ;  /* 0x0000003d003d7308 */ /* 0x000e300000000800 */
[----:B------:R-:W0:Y:S08]  /*3fa0*/  MUFU.RCP R33, R33 ;  /* 0x0000002100217308 */ /* 0x000e300000001000 */
[----:B------:R-:W0:Y:S01]  /*3fb0*/  MUFU.EX2 R64, R64 ;  /* 0x0000004000407308 */ /* 0x000e220000000800 */
[----:B-1----:R-:W-:Y:S01]  /*3fc0*/  FADD.FTZ R50, R50, 1 ;  /* 0x3f80000032327421 */ /* 0x002fe20000010000 */
[----:B------:R-:W-:Y:S01]  /*3fd0*/  FMUL.FTZ R37, R54, R37 ;  /* 0x0000002536257220 */ /* 0x000fe20000410000 */
[----:B------:R-:W-:Y:S01]  /*3fe0*/  FMUL.FTZ R54, R57, -1.4426950216293334961 ;  /* 0xbfb8aa3b39367820 */ /* 0x000fe20000410000 */
[----:B------:R-:W-:-:S04]  /*3ff0*/  FMUL.FTZ R32, R40, R32 ;  /* 0x0000002028207220 */ /* 0x000fc80000410000 */
[----:B------:R-:W1:Y:S01]  /*4000*/  MUFU.RCP R65, R65 ;  /* 0x0000004100417308 */ /* 0x000e620000001000 */
[----:B0-----:R-:W-:Y:S01]  /*4010*/  FADD.FTZ R40, R61, 1 ;  /* 0x3f8000003d287421 */ /* 0x001fe20000010000 */
[----:B------:R-:W-:Y:S01]  /*4020*/  FMUL.FTZ R33, R60, R33 ;  /* 0x000000213c217220 */ /* 0x000fe20000410000 */
[----:B------:R-:W-:Y:S01]  /*4030*/  FMUL.FTZ R60, R31, -1.4426950216293334961 ;  /* 0xbfb8aa3b1f3c7820 */ /* 0x000fe20000410000 */
[----:B------:R-:W-:-:S04]  /*4040*/  FMUL.FTZ R68, R51, -1.4426950216293334961 ;  /* 0xbfb8aa3b33447820 */ /* 0x000fc80000410000 */
[----:B------:R0:W-:Y:S01]  /*4050*/  MUFU.RCP R69, R50 ;  /* 0x0000003200457308 */ /* 0x0001e20000001000 */
[----:B------:R-:W-:Y:S01]  /*4060*/  FADD.FTZ R64, R64, 1 ;  /* 0x3f80000040407421 */ /* 0x000fe20000010000 */
[----:B0-----:R-:W-:-:S06]  /*4070*/  FADD.FTZ R50, R72, 1 ;  /* 0x3f80000048327421 */ /* 0x001fcc0000010000 */
[----:B------:R-:W0:Y:S01]  /*4080*/  MUFU.EX2 R54, R54 ;  /* 0x0000003600367308 */ /* 0x000e220000000800 */
[----:B-1----:R-:W-:-:S07]  /*4090*/  FMUL.FTZ R36, R36, R65 ;  /* 0x0000004124247220 */ /* 0x002fce0000410000 */
[----:B------:R-:W1:Y:S01]  /*40a0*/  MUFU.RCP R40, R40 ;  /* 0x0000002800287308 */ /* 0x000e620000001000 */
[----:B------:R-:W-:-:S07]  /*40b0*/  FMUL.FTZ R65, R59, -1.4426950216293334961 ;  /* 0xbfb8aa3b3b417820 */ /* 0x000fce0000410000 */
[----:B------:R-:W1:Y:S08]  /*40c0*/  MUFU.RCP R50, R50 ;  /* 0x0000003200327308 */ /* 0x000e700000001000 */
[----:B------:R-:W1:Y:S08]  /*40d0*/  MUFU.EX2 R60, R60 ;  /* 0x0000003c003c7308 */ /* 0x000e700000000800 */
[----:B------:R-:W-:Y:S08]  /*40e0*/  MUFU.EX2 R68, R68 ;  /* 0x0000004400447308 */ /* 0x000ff00000000800 */
[----:B------:R1:W1:Y:S01]  /*40f0*/  MUFU.RCP R70, R64 ;  /* 0x0000004000467308 */ /* 0x0002620000001000 */
[----:B------:R-:W-:Y:S01]  /*4100*/  FFMA.FTZ R61, R45, R6, R43 ;  /* 0x000000062d3d7223 */ /* 0x000fe2000001002b */
[----:B0-----:R-:W-:Y:S01]  /*4110*/  FADD.FTZ R54, R54, 1 ;  /* 0x3f80000036367421 */ /* 0x001fe20000010000 */
[----:B-1----:R-:W-:Y:S01]  /*4120*/  FMUL.FTZ R40, R39, R40 ;  /* 0x0000002827287220 */ /* 0x002fe20000410000 */
[----:B------:R-:W-:-:S04]  /*4130*/  FMUL.FTZ R39, R44, R50 ;  /* 0x000000322c277220 */ /* 0x000fc80000410000 */
[----:B------:R-:W0:Y:S01]  /*4140*/  MUFU.EX2 R65, R65 ;  /* 0x0000004100417308 */ /* 0x000e220000000800 */
[----:B------:R-:W-:Y:S01]  /*4150*/  FMUL.FTZ R6, R41, R69 ;  /* 0x0000004529067220 */ /* 0x000fe20000410000 */
[----:B------:R-:W-:Y:S01]  /*4160*/  FMUL.FTZ R64, R61, -1.4426950216293334961 ;  /* 0xbfb8aa3b3d407820 */ /* 0x000fe20000410000 */
[----:B------:R-:W-:-:S05]  /*4170*/  FADD.FTZ R44, R60, 1 ;  /* 0x3f8000003c2c7421 */ /* 0x000fca0000010000 */
[----:B------:R1:W4:Y:S01]  /*4180*/  MUFU.RCP R72, R54 ;  /* 0x0000003600487308 */ /* 0x0003220000001000 */
[----:B------:R-:W-:Y:S01]  /*4190*/  FMUL.FTZ R41, R63, R70 ;  /* 0x000000463f297220 */ /* 0x000fe20000410000 */
[----:B------:R-:W-:Y:S01]  /*41a0*/  FMUL.FTZ R63, R55, -1.4426950216293334961 ;  /* 0xbfb8aa3b373f7820 */ /* 0x000fe20000410000 */
[----:B------:R-:W-:Y:S01]  /*41b0*/  FMUL.FTZ R69, R27, -1.4426950216293334961 ;  /* 0xbfb8aa3b1b457820 */ /* 0x000fe20000410000 */
[----:B-1----:R-:W-:-:S04]  /*41c0*/  FADD.FTZ R54, R68, 1 ;  /* 0x3f80000044367421 */ /* 0x002fc80000010000 */
[----:B------:R-:W-:Y:S01]  /*41d0*/  MUFU.EX2 R64, R64 ;  /* 0x0000004000407308 */ /* 0x000fe20000000800 */
[----:B------:R-:W-:Y:S01]  /*41e0*/  FMUL.FTZ R70, R67, -1.4426950216293334961 ;  /* 0xbfb8aa3b43467820 */ /* 0x000fe20000410000 */
[----:B0-----:R-:W-:-:S06]  /*41f0*/  FADD.FTZ R50, R65, 1 ;  /* 0x3f80000041327421 */ /* 0x001fcc0000010000 */
[----:B------:R-:W0:Y:S08]  /*4200*/  MUFU.RCP R44, R44 ;  /* 0x0000002c002c7308 */ /* 0x000e300000001000 */
[----:B------:R-:W1:Y:S08]  /*4210*/  MUFU.RCP R54, R54 ;  /* 0x0000003600367308 */ /* 0x000e700000001000 */
[----:B------:R-:W1:Y:S01]  /*4220*/  MUFU.EX2 R63, R63 ;  /* 0x0000003f003f7308 */ /* 0x000e620000000800 */
[----:B------:R-:W-:-:S07]  /*4230*/  FFMA.FTZ R60, R45, R10, R43 ;  /* 0x0000000a2d3c7223 */ /* 0x000fce000001002b */
[----:B------:R-:W1:Y:S01]  /*4240*/  MUFU.EX2 R69, R69 ;  /* 0x0000004500457308 */ /* 0x000e620000000800 */
[----:B----4-:R-:W-:-:S07]  /*4250*/  FMUL.FTZ R10, R57, R72 ;  /* 0x00000048390a7220 */ /* 0x010fce0000410000 */
[----:B------:R-:W4:Y:S01]  /*4260*/  MUFU.EX2 R70, R70 ;  /* 0x0000004600467308 */ /* 0x000f220000000800 */
[----:B------:R-:W-:Y:S01]  /*4270*/  FMUL.FTZ R57, R60, -1.4426950216293334961 ;  /* 0xbfb8aa3b3c397820 */ /* 0x000fe20000410000 */
[----:B0-----:R-:W-:Y:S01]  /*4280*/  FMUL.FTZ R44, R31, R44 ;  /* 0x0000002c1f2c7220 */ /* 0x001fe20000410000 */
[----:B------:R-:W-:-:S05]  /*4290*/  FADD.FTZ R64, R64, 1 ;  /* 0x3f80000040407421 */ /* 0x000fca0000010000 */
[----:B------:R-:W0:Y:S01]  /*42a0*/  MUFU.RCP R50, R50 ;  /* 0x0000003200327308 */ /* 0x000e220000001000 */
[----:B-1----:R-:W-:Y:S01]  /*42b0*/  FMUL.FTZ R31, R51, R54 ;  /* 0x00000036331f7220 */ /* 0x002fe20000410000 */
[----:B------:R-:W-:Y:S01]  /*42c0*/  FADD.FTZ R54, R63, 1 ;  /* 0x3f8000003f367421 */ /* 0x000fe20000010000 */
[----:B------:R-:W-:Y:S01]  /*42d0*/  FMUL.FTZ R65, R23, -1.4426950216293334961 ;  /* 0xbfb8aa3b17417820 */ /* 0x000fe20000410000 */
[----:B------:R-:W-:Y:S01]  /*42e0*/  FMUL.FTZ R68, R66, -1.4426950216293334961 ;  /* 0xbfb8aa3b42447820 */ /* 0x000fe20000410000 */
[----:B------:R-:W-:-:S03]  /*42f0*/  FADD.FTZ R51, R69, 1 ;  /* 0x3f80000045337421 */ /* 0x000fc60000010000 */
[----:B------:R-:W1:Y:S01]  /*4300*/  MUFU.EX2 R57, R57 ;  /* 0x0000003900397308 */ /* 0x000e620000000800 */
[----:B----4-:R-:W-:-:S07]  /*4310*/  FADD.FTZ R70, R70, 1 ;  /* 0x3f80000046467421 */ /* 0x010fce0000010000 */
[----:B------:R-:W4:Y:S01]  /*4320*/  MUFU.RCP R64, R64 ;  /* 0x0000004000407308 */ /* 0x000f220000001000 */
[----:B0-----:R-:W-:Y:S01]  /*4330*/  FMUL.FTZ R50, R59, R50 ;  /* 0x000000323b327220 */ /* 0x001fe20000410000 */
[----:B------:R-:W-:-:S06]  /*4340*/  FMUL.FTZ R59, R56, -1.4426950216293334961 ;  /* 0xbfb8aa3b383b7820 */ /* 0x000fcc0000410000 */
[----:B------:R-:W0:Y:S08]  /*4350*/  MUFU.RCP R54, R54 ;  /* 0x0000003600367308 */ /* 0x000e300000001000 */
[----:B------:R-:W3:Y:S08]  /*4360*/  MUFU.EX2 R65, R65 ;  /* 0x0000004100417308 */ /* 0x000ef00000000800 */
[----:B------:R-:W-:Y:S01]  /*4370*/  MUFU.EX2 R68, R68 ;  /* 0x0000004400447308 */ /* 0x000fe20000000800 */
[----:B------:R-:W-:-:S07]  /*4380*/  FFMA.FTZ R63, R45, R14, R43 ;  /* 0x0000000e2d3f7223 */ /* 0x000fce000001002b */
[----:B------:R-:W2:Y:S08]  /*4390*/  MUFU.RCP R51, R51 ;  /* 0x0000003300337308 */ /* 0x000eb00000001000 */
[----:B------:R-:W2:Y:S01]  /*43a0*/  MUFU.RCP R70, R70 ;  /* 0x0000004600467308 */ /* 0x000ea20000001000 */
[----:B-1----:R-:W-:Y:S01]  /*43b0*/  FADD.FTZ R57, R57, 1 ;  /* 0x3f80000039397421 */ /* 0x002fe20000010000 */
[----:B----4-:R-:W-:Y:S01]  /*43c0*/  FMUL.FTZ R14, R61, R64 ;  /* 0x000000403d0e7220 */ /* 0x010fe20000410000 */
[----:B------:R-:W-:-:S05]  /*43d0*/  FMUL.FTZ R61, R63, -1.4426950216293334961 ;  /* 0xbfb8aa3b3f3d7820 */ /* 0x000fca0000410000 */
[----:B------:R-:W1:Y:S01]  /*43e0*/  MUFU.EX2 R59, R59 ;  /* 0x0000003b003b7308 */ /* 0x000e620000000800 */
[----:B0-----:R-:W-:Y:S01]  /*43f0*/  FMUL.FTZ R54, R55, R54 ;  /* 0x0000003637367220 */ /* 0x001fe20000410000 */
[----:B---3--:R-:W-:Y:S01]  /*4400*/  FADD.FTZ R55, R65, 1 ;  /* 0x3f80000041377421 */ /* 0x008fe20000010000 */
[----:B------:R-:W-:Y:S01]  /*4410*/  FMUL.FTZ R64, R19, -1.4426950216293334961 ;  /* 0xbfb8aa3b13407820 */ /* 0x000fe20000410000 */
[----:B--2---:R-:W-:-:S04]  /*4420*/  FMUL.FTZ R51, R27, R51 ;  /* 0x000000331b337220 */ /* 0x004fc80000410000 */
[----:B------:R0:W-:Y:S01]  /*4430*/  MUFU.RCP R72, R57 ;  /* 0x0000003900487308 */ /* 0x0001e20000001000 */
[----:B------:R-:W-:Y:S01]  /*4440*/  FMUL.FTZ R69, R20, -1.4426950216293334961 ;  /* 0xbfb8aa3b14457820 */ /* 0x000fe20000410000 */
[----:B------:R-:W-:Y:S01]  /*4450*/  FMUL.FTZ R27, R67, R70 ;  /* 0x00000046431b7220 */ /* 0x000fe20000410000 */
[----:B------:R-:W-:Y:S01]  /*4460*/  FMUL.FTZ R67, R62, -1.4426950216293334961 ;  /* 0xbfb8aa3b3e437820 */ /* 0x000fe20000410000 */
[----:B0-----:R-:W-:-:S04]  /*4470*/  FADD.FTZ R57, R68, 1 ;  /* 0x3f80000044397421 */ /* 0x001fc80000010000 */
[----:B------:R-:W0:Y:S01]  /*4480*/  MUFU.EX2 R61, R61 ;  /* 0x0000003d003d7308 */ /* 0x000e220000000800 */
[----:B-1----:R-:W-:-:S07]  /*4490*/  FADD.FTZ R59, R59, 1 ;  /* 0x3f8000003b3b7421 */ /* 0x002fce0000010000 */
[----:B------:R-:W1:Y:S08]  /*44a0*/  MUFU.RCP R55, R55 ;  /* 0x0000003700377308 */ /* 0x000e700000001000 */
[----:B------:R-:W2:Y:S08]  /*44b0*/  MUFU.RCP R57, R57 ;  /* 0x0000003900397308 */ /* 0x000eb00000001000 */
[----:B------:R-:W3:Y:S08]  /*44c0*/  MUFU.EX2 R64, R64 ;  /* 0x0000004000407308 */ /* 0x000ef00000000800 */
[----:B------:R-:W4:Y:S08]  /*44d0*/  MUFU.EX2 R69, R69 ;  /* 0x0000004500457308 */ /* 0x000f300000000800 */
[----:B------:R-:W4:Y:S01]  /*44e0*/  MUFU.EX2 R67, R67 ;  /* 0x0000004300437308 */ /* 0x000f220000000800 */
[----:B0-----:R-:W-:-:S07]  /*44f0*/  FADD.FTZ R61, R61, 1 ;  /* 0x3f8000003d3d7421 */ /* 0x001fce0000010000 */
[----:B------:R0:W0:Y:S01]  /*4500*/  MUFU.RCP R70, R59 ;  /* 0x0000003b00467308 */ /* 0x0000220000001000 */
[----:B-1----:R-:W-:Y:S01]  /*4510*/  FMUL.FTZ R55, R23, R55 ;  /* 0x0000003717377220 */ /* 0x002fe20000410000 */
[----:B--2---:R-:W-:Y:S01]  /*4520*/  FMUL.FTZ R23, R66, R57 ;  /* 0x0000003942177220 */ /* 0x004fe20000410000 */
[----:B---3--:R-:W-:Y:S01]  /*4530*/  FADD.FTZ R57, R64, 1 ;  /* 0x3f80000040397421 */ /* 0x008fe20000010000 */
[----:B------:R-:W-:Y:S01]  /*4540*/  FMUL.FTZ R68, R16, -1.4426950216293334961 ;  /* 0xbfb8aa3b10447820 */ /* 0x000fe20000410000 */
[----:B----4-:R-:W-:Y:S01]  /*4550*/  FADD.FTZ R69, R69, 1 ;  /* 0x3f80000045457421 */ /* 0x010fe20000010000 */
[----:B0-----:R-:W-:Y:S01]  /*4560*/  FFMA.FTZ R59, R45, R18, R43 ;  /* 0x000000122d3b7223 */ /* 0x001fe2000001002b */
[----:B------:R-:W-:Y:S02]  /*4570*/  FMUL.FTZ R18, R60, R72 ;  /* 0x000000483c127220 */ /* 0x000fe40000410000 */
[----:B------:R0:W1:Y:S01]  /*4580*/  MUFU.RCP R72, R61 ;  /* 0x0000003d00487308 */ /* 0x0000620000001000 */
[----:B------:R-:W-:Y:S01]  /*4590*/  FMUL.FTZ R66, R58, -1.4426950216293334961 ;  /* 0xbfb8aa3b3a427820 */ /* 0x000fe20000410000 */
[----:B------:R-:W-:Y:S01]  /*45a0*/  FADD.FTZ R67, R67, 1 ;  /* 0x3f80000043437421 */ /* 0x000fe20000010000 */
[----:B------:R-:W-:Y:S01]  /*45b0*/  FMUL.FTZ R60, R59, -1.4426950216293334961 ;  /* 0xbfb8aa3b3b3c7820 */ /* 0x000fe20000410000 */
[----:B------:R-:W-:-:S04]  /*45c0*/  FMUL.FTZ R56, R56, R70 ;  /* 0x0000004638387220 */ /* 0x000fc80000410000 */
[----:B------:R-:W2:Y:S01]  /*45d0*/  MUFU.RCP R57, R57 ;  /* 0x0000003900397308 */ /* 0x000ea20000001000 */
[----:B0-----:R-:W-:-:S07]  /*45e0*/  FFMA.FTZ R61, R45, R22, R43 ;  /* 0x000000162d3d7223 */ /* 0x001fce000001002b */
[----:B------:R-:W0:Y:S08]  /*45f0*/  MUFU.RCP R70, R69 ;  /* 0x0000004500467308 */ /* 0x000e300000001000 */
[----:B------:R-:W-:Y:S08]  /*4600*/  MUFU.EX2 R68, R68 ;  /* 0x0000004400447308 */ /* 0x000ff00000000800 */
[----:B------:R-:W3:Y:S01]  /*4610*/  MUFU.RCP R69, R67 ;  /* 0x0000004300457308 */ /* 0x000ee20000001000 */
[----:B-1----:R-:W-:-:S07]  /*4620*/  FMUL.FTZ R22, R63, R72 ;  /* 0x000000483f167220 */ /* 0x002fce0000410000 */
[----:B------:R-:W1:Y:S01]  /*4630*/  MUFU.EX2 R66, R66 ;  /* 0x0000004200427308 */ /* 0x000e620000000800 */
[----:B------:R-:W-:-:S07]  /*4640*/  FMUL.FTZ R63, R61, -1.4426950216293334961 ;  /* 0xbfb8aa3b3d3f7820 */ /* 0x000fce0000410000 */
[----:B------:R-:W4:Y:S01]  /*4650*/  MUFU.EX2 R60, R60 ;  /* 0x0000003c003c7308 */ /* 0x000f220000000800 */
[----:B--2---:R-:W-:Y:S01]  /*4660*/  FMUL.FTZ R19, R19, R57 ;  /* 0x0000003913137220 */ /* 0x004fe20000410000 */
[----:B0-----:R-:W-:Y:S01]  /*4670*/  FMUL.FTZ R57, R20, R70 ;  /* 0x0000004614397220 */ /* 0x001fe20000410000 */
[----:B---3--:R-:W-:Y:S01]  /*4680*/  FMUL.FTZ R20, R62, R69 ;  /* 0x000000453e147220 */ /* 0x008fe20000410000 */
[----:B------:R-:W-:Y:S01]  /*4690*/  FADD.FTZ R68, R68, 1 ;  /* 0x3f80000044447421 */ /* 0x000fe20000010000 */
[----:B------:R-:W-:-:S03]  /*46a0*/  FMUL.FTZ R62, R75, -1.4426950216293334961 ;  /* 0xbfb8aa3b4b3e7820 */ /* 0x000fc60000410000 */
[----:B------:R-:W0:Y:S01]  /*46b0*/  MUFU.EX2 R63, R63 ;  /* 0x0000003f003f7308 */ /* 0x000e220000000800 */
[----:B-1----:R-:W-:Y:S01]  /*46c0*/  FADD.FTZ R66, R66, 1 ;  /* 0x3f80000042427421 */ /* 0x002fe20000010000 */
[----:B------:R-:W-:Y:S01]  /*46d0*/  FMUL.FTZ R64, R11, -1.4426950216293334961 ;  /* 0xbfb8aa3b0b407820 */ /* 0x000fe20000410000 */
[----:B------:R-:W-:-:S05]  /*46e0*/  FMUL.FTZ R67, R12, -1.4426950216293334961 ;  /* 0xbfb8aa3b0c437820 */ /* 0x000fca0000410000 */
[----:B------:R-:W1:Y:S01]  /*46f0*/  MUFU.RCP R74, R68 ;  /* 0x00000044004a7308 */ /* 0x000e620000001000 */
[----:B----4-:R-:W-:-:S07]  /*4700*/  FADD.FTZ R60, R60, 1 ;  /* 0x3f8000003c3c7421 */ /* 0x010fce0000010000 */
[----:B------:R2:W3:Y:S08]  /*4710*/  MUFU.RCP R68, R66 ;  /* 0x0000004200447308 */ /* 0x0004f00000001000 */
[----:B------:R-:W4:Y:S01]  /*4720*/  MUFU.EX2 R62, R62 ;  /* 0x0000003e003e7308 */ /* 0x000f220000000800 */
[----:B0-----:R-:W-:-:S07]  /*4730*/  FADD.FTZ R63, R63, 1 ;  /* 0x3f8000003f3f7421 */ /* 0x001fce0000010000 */
[----:B------:R-:W0:Y:S08]  /*4740*/  MUFU.RCP R60, R60 ;  /* 0x0000003c003c7308 */ /* 0x000e300000001000 */
[----:B------:R-:W0:Y:S01]  /*4750*/  MUFU.EX2 R64, R64 ;  /* 0x0000004000407308 */ /* 0x000e220000000800 */
[----:B--2---:R-:W-:-:S07]  /*4760*/  FMUL.FTZ R66, R8, -1.4426950216293334961 ;  /* 0xbfb8aa3b08427820 */ /* 0x004fce0000410000 */
[----:B------:R-:W2:Y:S01]  /*4770*/  MUFU.EX2 R67, R67 ;  /* 0x0000004300437308 */ /* 0x000ea20000000800 */
[----:B-1----:R-:W-:Y:S01]  /*4780*/  FMUL.FTZ R74, R16, R74 ;  /* 0x0000004a104a7220 */ /* 0x002fe20000410000 */
[----:B---3--:R-:W-:Y:S01]  /*4790*/  FMUL.FTZ R16, R58, R68 ;  /* 0x000000443a107220 */ /* 0x008fe20000410000 */
[----:B----4-:R-:W-:-:S05]  /*47a0*/  FADD.FTZ R58, R62, 1 ;  /* 0x3f8000003e3a7421 */ /* 0x010fca0000010000 */
[----:B------:R1:W-:Y:S01]  /*47b0*/  MUFU.RCP R69, R63 ;  /* 0x0000003f00457308 */ /* 0x0003e20000001000 */
[----:B0-----:R-:W-:Y:S01]  /*47c0*/  FMUL.FTZ R26, R59, R60 ;  /* 0x0000003c3b1a7220 */ /* 0x001fe20000410000 */
[----:B------:R-:W-:Y:S01]  /*47d0*/  FADD.FTZ R59, R64, 1 ;  /* 0x3f800000403b7421 */ /* 0x000fe20000010000 */
[----:B-1----:R-:W-:-:S05]  /*47e0*/  FFMA.FTZ R63, R45, R30, R43 ;  /* 0x0000001e2d3f7223 */ /* 0x002fca000001002b */
[----:B------:R-:W0:Y:S01]  /*47f0*/  MUFU.EX2 R66, R66 ;  /* 0x0000004200427308 */ /* 0x000e220000000800 */
[----:B------:R-:W-:Y:S01]  /*4800*/  FMUL.FTZ R62, R63, -1.4426950216293334961 ;  /* 0xbfb8aa3b3f3e7820 */ /* 0x000fe20000410000 */
[----:B--2---:R-:W-:Y:S01]  /*4810*/  FADD.FTZ R67, R67, 1 ;  /* 0x3f80000043437421 */ /* 0x004fe20000010000 */
[----:B------:R-:W-:-:S05]  /*4820*/  FMUL.FTZ R64, R35, -1.4426950216293334961 ;  /* 0xbfb8aa3b23407820 */ /* 0x000fca0000410000 */
[----:B------:R-:W1:Y:S08]  /*4830*/  MUFU.EX2 R62, R62 ;  /* 0x0000003e003e7308 */ /* 0x000e700000000800 */
[----:B------:R-:W2:Y:S01]  /*4840*/  MUFU.RCP R76, R67 ;  /* 0x00000043004c7308 */ /* 0x000ea20000001000 */
[----:B0-----:R-:W-:-:S07]  /*4850*/  FADD.FTZ R66, R66, 1 ;  /* 0x3f80000042427421 */ /* 0x001fce0000010000 */
[----:B------:R-:W0:Y:S08]  /*4860*/  MUFU.EX2 R64, R64 ;  /* 0x0000004000407308 */ /* 0x000e300000000800 */
[----:B------:R-:W3:Y:S01]  /*4870*/  MUFU.RCP R58, R58 ;  /* 0x0000003a003a7308 */ /* 0x000ee20000001000 */
[----:B-1----:R-:W-:-:S07]  /*4880*/  FADD.FTZ R62, R62, 1 ;  /* 0x3f8000003e3e7421 */ /* 0x002fce0000010000 */
[----:B------:R-:W1:Y:S01]  /*4890*/  MUFU.RCP R59, R59 ;  /* 0x0000003b003b7308 */ /* 0x000e620000001000 */
[----:B--2---:R-:W-:Y:S01]  /*48a0*/  FMUL.FTZ R76, R12, R76 ;  /* 0x0000004c0c4c7220 */ /* 0x004fe20000410000 */
[----:B------:R-:W-:-:S06]  /*48b0*/  FADD.FTZ R12, R34, -R46 ;  /* 0x8000002e220c7221 */ /* 0x000fcc0000010000 */
[----:B------:R-:W2:Y:S01]  /*48c0*/  MUFU.RCP R79, R66 ;  /* 0x00000042004f7308 */ /* 0x000ea20000001000 */
[----:B0-----:R-:W-:Y:S01]  /*48d0*/  FADD.FTZ R64, R64, 1 ;  /* 0x3f80000040407421 */ /* 0x001fe20000010000 */
[----:B---3--:R-:W-:Y:S01]  /*48e0*/  FMUL.FTZ R75, R75, R58 ;  /* 0x0000003a4b4b7220 */ /* 0x008fe20000410000 */
[----:B------:R-:W-:-:S05]  /*48f0*/  FMUL.FTZ R58, R13, -1.4426950216293334961 ;  /* 0xbfb8aa3b0d3a7820 */ /* 0x000fca0000410000 */
[----:B------:R-:W0:Y:S01]  /*4900*/  MUFU.RCP R34, R62 ;  /* 0x0000003e00227308 */ /* 0x000e220000001000 */
[----:B-1----:R-:W-:Y:S01]  /*4910*/  FMUL.FTZ R11, R11, R59 ;  /* 0x0000003b0b0b7220 */ /* 0x002fe20000410000 */
[----:B------:R-:W-:-:S06]  /*4920*/  FMUL.FTZ R59, R0, -1.4426950216293334961 ;  /* 0xbfb8aa3b003b7820 */ /* 0x000fcc0000410000 */
[----:B------:R-:W1:Y:S01]  /*4930*/  MUFU.RCP R82, R64 ;  /* 0x0000004000527308 */ /* 0x000e620000001000 */
[----:B--2---:R-:W-:Y:S01]  /*4940*/  FMUL.FTZ R79, R8, R79 ;  /* 0x0000004f084f7220 */ /* 0x004fe20000410000 */
[--C-:B------:R-:W-:Y:S01]  /*4950*/  FADD.FTZ R8, R38, -R46.reuse ;  /* 0x8000002e26087221 */ /* 0x100fe20000010000 */
[----:B------:R-:W-:-:S05]  /*4960*/  FADD.FTZ R46, R52, -R46 ;  /* 0x8000002e342e7221 */ /* 0x000fca0000010000 */
[----:B------:R-:W2:Y:S01]  /*4970*/  MUFU.EX2 R58, R58 ;  /* 0x0000003a003a7308 */ /* 0x000ea20000000800 */
[C---:B------:R-:W-:Y:S01]  /*4980*/  FMUL.FTZ R83, R47.reuse, R8 ;  /* 0x000000082f537220 */ /* 0x040fe20000410000 */
[----:B------:R-:W-:Y:S01]  /*4990*/  FMUL.FTZ R12, R47, R12 ;  /* 0x0000000c2f0c7220 */ /* 0x000fe20000410000 */
[----:B0-----:R-:W-:Y:S01]  /*49a0*/  FMUL.FTZ R38, R63, R34 ;  /* 0x000000223f267220 */ /* 0x001fe20000410000 */
[----:B------:R-:W-:-:S04]  /*49b0*/  IADD3.X R8, RZ, R49, RZ, P6, !PT ;  /* 0x00000031ff087210 */ /* 0x000fc800037fe4ff */
[----:B------:R-:W0:Y:S01]  /*49c0*/  MUFU.EX2 R59, R59 ;  /* 0x0000003b003b7308 */ /* 0x000e220000000800 */
[C---:B------:R-:W-:Y:S01]  /*49d0*/  LEA R34, P6, R48.reuse, UR12, 0x1 ;  /* 0x0000000c30227c11 */ /* 0x040fe2000f8c08ff */
[----:B------:R-:W-:Y:S01]  /*49e0*/  FMUL.FTZ R46, R47, R46 ;  /* 0x0000002e2f2e7220 */ /* 0x000fe20000410000 */
[--C-:B------:R-:W-:Y:S01]  /*49f0*/  FFMA.FTZ R12, R45, R12, R43.reuse ;  /* 0x0000000c2d0c7223 */ /* 0x100fe2000001002b */
[----:B-1----:R-:W-:Y:S01]  /*4a00*/  FMUL.FTZ R82, R35, R82 ;  /* 0x0000005223527220 */ /* 0x002fe20000410000 */
[C-C-:B------:R-:W-:Y:S01]  /*4a10*/  FFMA.FTZ R83, R45.reuse, R83, R43.reuse ;  /* 0x000000532d537223 */ /* 0x140fe2000001002b */
[----:B------:R-:W-:Y:S01]  /*4a20*/  LEA.HI.X R35, R48, UR13, R8, 0x1, P6 ;  /* 0x0000000d30237c11 */ /* 0x000fe2000b0f0c08 */
[----:B------:R-:W-:Y:S01]  /*4a30*/  FFMA.FTZ R43, R45, R46, R43 ;  /* 0x0000002e2d2b7223 */ /* 0x000fe2000001002b */
[----:B------:R-:W-:Y:S01]  /*4a40*/  LEA R46, P6, R81, UR12, 0x1 ;  /* 0x0000000c512e7c11 */ /* 0x000fe2000f8c08ff */
[----:B--2---:R-:W-:Y:S01]  /*4a50*/  FADD.FTZ R45, R58, 1 ;  /* 0x3f8000003a2d7421 */ /* 0x004fe20000010000 */
[----:B------:R-:W-:-:S02]  /*4a60*/  MOV R90, R87 ;  /* 0x00000057005a7202 */ /* 0x000fc40000000f00 */
[----:B------:R-:W2:Y:S01]  /*4a70*/  LDL.LU R87, [R1+0x18] ;  /* 0x0000180001577983 */ /* 0x000ea20000300800 */
[----:B------:R-:W-:Y:S02]  /*4a80*/  LEA.HI.X R47, R81, UR13, R86, 0x1, P6 ;  /* 0x0000000d512f7c11 */ /* 0x000fe4000b0f0c56 */
[----:B------:R-:W-:Y:S01]  /*4a90*/  LEA R58, P6, R80, UR12, 0x1 ;  /* 0x0000000c503a7c11 */ /* 0x000fe2000f8c08ff */
[----:B------:R-:W3:Y:S01]  /*4aa0*/  LDL.LU R73, [R1+0x1c] ;  /* 0x00001c0001497983 */ /* 0x000ee20000300800 */
[----:B0-----:R-:W-:-:S03]  /*4ab0*/  FADD.FTZ R48, R59, 1 ;  /* 0x3f8000003b307421 */ /* 0x001fc60000010000 */
[----:B------:R-:W-:Y:S01]  /*4ac0*/  STL [R1+0x38], R92 ;  /* 0x0000385c01007387 */ /* 0x000fe20000100800 */
[----:B------:R-:W-:-:S03]  /*4ad0*/  LEA.HI.X R59, R80, UR13, R3, 0x1, P6 ;  /* 0x0000000d503b7c11 */ /* 0x000fc6000b0f0c03 */
[----:B------:R-:W-:Y:S04]  /*4ae0*/  STL [R1+0x3c], R85 ;  /* 0x00003c5501007387 */ /* 0x000fe80000100800 */
[----:B------:R0:W-:Y:S04]  /*4af0*/  STL [R1+0x40], R84 ;  /* 0x0000405401007387 */ /* 0x0001e80000100800 */
[----:B0-----:R-:W4:Y:S04]  /*4b00*/  LDL.LU R84, [R1+0x20] ;  /* 0x0000200001547983 */ /* 0x001f280000300800 */
[----:B------:R-:W3:Y:S01]  /*4b10*/  LDL.LU R3, [R1+0x54] ;  /* 0x0000540001037983 */ /* 0x000ee20000300800 */
[----:B------:R-:W-:Y:S01]  /*4b20*/  FMUL.FTZ R65, R15, -1.4426950216293334961 ;  /* 0xbfb8aa3b0f417820 */ /* 0x000fe20000410000 */
[----:B------:R-:W-:Y:S01]  /*4b30*/  FMUL.FTZ R60, R77, -1.4426950216293334961 ;  /* 0xbfb8aa3b4d3c7820 */ /* 0x000fe20000410000 */
[----:B------:R-:W-:Y:S01]  /*4b40*/  FMUL.FTZ R68, R78, -1.4426950216293334961 ;  /* 0xbfb8aa3b4e447820 */ /* 0x000fe20000410000 */
[----:B------:R-:W-:Y:S01]  /*4b50*/  FMUL.FTZ R30, R61, R69 ;  /* 0x000000453d1e7220 */ /* 0x000fe20000410000 */
[----:B------:R-:W-:Y:S01]  /*4b60*/  FMUL.FTZ R62, R12, -1.4426950216293334961 ;  /* 0xbfb8aa3b0c3e7820 */ /* 0x000fe20000410000 */
[----:B------:R-:W-:Y:S01]  /*4b70*/  FMUL.FTZ R66, R83, -1.4426950216293334961 ;  /* 0xbfb8aa3b53427820 */ /* 0x000fe20000410000 */
[----:B------:R-:W0:Y:S01]  /*4b80*/  MUFU.EX2 R65, R65 ;  /* 0x0000004100417308 */ /* 0x000e220000000800 */
[----:B------:R-:W-:Y:S01]  /*4b90*/  LEA R52, P6, R53, UR12, 0x1 ;  /* 0x0000000c35347c11 */ /* 0x000fe2000f8c08ff */
[----:B------:R-:W4:Y:S01]  /*4ba0*/  LDL.LU R72, [R1+0x10] ;  /* 0x0000100001487983 */ /* 0x000f220000300800 */
[----:B0-----:R-:W-:-:S06]  /*4bb0*/  FADD.FTZ R65, R65, 1 ;  /* 0x3f80000041417421 */ /* 0x001fcc0000010000 */
[----:B------:R-:W0:Y:S08]  /*4bc0*/  MUFU.RCP R65, R65 ;  /* 0x0000004100417308 */ /* 0x000e300000001000 */
[----:B------:R-:W1:Y:S01]  /*4bd0*/  MUFU.EX2 R60, R60 ;  /* 0x0000003c003c7308 */ /* 0x000e620000000800 */
[----:B0-----:R-:W-:Y:S01]  /*4be0*/  FMUL.FTZ R15, R15, R65 ;  /* 0x000000410f0f7220 */ /* 0x001fe20000410000 */
[----:B------:R-:W-:-:S06]  /*4bf0*/  FMUL.FTZ R65, R7, -1.4426950216293334961 ;  /* 0xbfb8aa3b07417820 */ /* 0x000fcc0000410000 */
[----:B------:R-:W0:Y:S01]  /*4c00*/  MUFU.EX2 R65, R65 ;  /* 0x0000004100417308 */ /* 0x000e220000000800 */
[----:B-1----:R-:W-:-:S07]  /*4c10*/  FADD.FTZ R60, R60, 1 ;  /* 0x3f8000003c3c7421 */ /* 0x002fce0000010000 */
[----:B------:R-:W1:Y:S08]  /*4c20*/  MUFU.EX2 R68, R68 ;  /* 0x0000004400447308 */ /* 0x000e700000000800 */
[----:B------:R0:W-:Y:S02]  /*4c30*/  MUFU.RCP R67, R60 ;  /* 0x0000003c00437308 */ /* 0x0001e40000001000 */
[----:B0-----:R-:W-:Y:S01]  /*4c40*/  FADD.FTZ R60, R65, 1 ;  /* 0x3f800000413c7421 */ /* 0x001fe20000010000 */
[----:B-1----:R-:W-:-:S05]  /*4c50*/  FADD.FTZ R61, R68, 1 ;  /* 0x3f800000443d7421 */ /* 0x002fca0000010000 */
[----:B------:R-:W0:Y:S08]  /*4c60*/  MUFU.RCP R60, R60 ;  /* 0x0000003c003c7308 */ /* 0x000e300000001000 */
[----:B------:R-:W1:Y:S08]  /*4c70*/  MUFU.RCP R61, R61 ;  /* 0x0000003d003d7308 */ /* 0x000e700000001000 */
[----:B------:R-:W1:Y:S01]  /*4c80*/  MUFU.EX2 R62, R62 ;  /* 0x0000003e003e7308 */ /* 0x000e620000000800 */
[----:B0-----:R-:W-:Y:S01]  /*4c90*/  FMUL.FTZ R7, R7, R60 ;  /* 0x0000003c07077220 */ /* 0x001fe20000410000 */
[----:B------:R-:W-:-:S06]  /*4ca0*/  FMUL.FTZ R60, R88, -1.4426950216293334961 ;  /* 0xbfb8aa3b583c7820 */ /* 0x000fcc0000410000 */
[----:B------:R-:W0:Y:S01]  /*4cb0*/  MUFU.EX2 R60, R60 ;  /* 0x0000003c003c7308 */ /* 0x000e220000000800 */
[----:B-1----:R-:W-:Y:S01]  /*4cc0*/  FMUL.FTZ R78, R78, R61 ;  /* 0x0000003d4e4e7220 */ /* 0x002fe20000410000 */
[----:B------:R-:W-:Y:S01]  /*4cd0*/  FMUL.FTZ R61, R71, -1.4426950216293334961 ;  /* 0xbfb8aa3b473d7820 */ /* 0x000fe20000410000 */
[----:B------:R-:W-:Y:S01]  /*4ce0*/  FMUL.FTZ R77, R77, R67 ;  /* 0x000000434d4d7220 */ /* 0x000fe20000410000 */
[----:B------:R-:W-:-:S04]  /*4cf0*/  FMUL.FTZ R67, R9, -1.4426950216293334961 ;  /* 0xbfb8aa3b09437820 */ /* 0x000fc80000410000 */
[----:B------:R-:W1:Y:S01]  /*4d00*/  MUFU.EX2 R61, R61 ;  /* 0x0000003d003d7308 */ /* 0x000e620000000800 */
[----:B------:R-:W-:-:S07]  /*4d10*/  FADD.FTZ R62, R62, 1 ;  /* 0x3f8000003e3e7421 */ /* 0x000fce0000010000 */
[----:B------:R-:W1:Y:S01]  /*4d20*/  MUFU.RCP R45, R45 ;  /* 0x0000002d002d7308 */ /* 0x000e620000001000 */
[----:B------:R-:W-:Y:S01]  /*4d30*/  LEA.HI.X R53, R53, UR13, R89, 0x1, P6 ;  /* 0x0000000d35357c11 */ /* 0x000fe2000b0f0c59 */
[----:B0-----:R-:W-:-:S06]  /*4d40*/  FADD.FTZ R60, R60, 1 ;  /* 0x3f8000003c3c7421 */ /* 0x001fcc0000010000 */
[----:B------:R-:W0:Y:S08]  /*4d50*/  MUFU.EX2 R66, R66 ;  /* 0x0000004200427308 */ /* 0x000e300000000800 */
[----:B------:R1:W0:Y:S08]  /*4d60*/  MUFU.RCP R86, R62 ;  /* 0x0000003e00567308 */ /* 0x0002300000001000 */
[----:B------:R-:W0:Y:S01]  /*4d70*/  MUFU.EX2 R67, R67 ;  /* 0x0000004300437308 */ /* 0x000e220000000800 */
[----:B-1----:R-:W-:-:S04]  /*4d80*/  LEA R62, P6, R93, UR12, 0x1 ;  /* 0x0000000c5d3e7c11 */ /* 0x002fc8000f8c08ff */
[----:B------:R-:W-:-:S03]  /*4d90*/  LEA.HI.X R63, R93, UR13, R91, 0x1, P6 ;  /* 0x0000000d5d3f7c11 */ /* 0x000fc6000b0f0c5b */
[----:B------:R1:W-:Y:S01]  /*4da0*/  MUFU.RCP R81, R60 ;  /* 0x0000003c00517308 */ /* 0x0003e20000001000 */
[----:B------:R-:W-:Y:S01]  /*4db0*/  FADD.FTZ R89, R61, 1 ;  /* 0x3f8000003d597421 */ /* 0x000fe20000010000 */
[----:B------:R-:W-:Y:S01]  /*4dc0*/  FMUL.FTZ R45, R13, R45 ;  /* 0x0000002d0d2d7220 */ /* 0x000fe20000410000 */
[-C--:B------:R-:W-:Y:S02]  /*4dd0*/  IADD3.X R13, RZ, R49.reuse, RZ, P5, !PT ;  /* 0x00000031ff0d7210 */ /* 0x080fe40002ffe4ff */
[----:B-1----:R-:W-:Y:S01]  /*4de0*/  LEA R60, P6, R2, UR12, 0x1 ;  /* 0x0000000c023c7c11 */ /* 0x002fe2000f8c08ff */
[----:B0-----:R-:W-:Y:S01]  /*4df0*/  FADD.FTZ R66, R66, 1 ;  /* 0x3f80000042427421 */ /* 0x001fe20000010000 */
[----:B------:R-:W-:Y:S01]  /*4e00*/  LEA R68, P5, R4, UR12, 0x1 ;  /* 0x0000000c04447c11 */ /* 0x000fe2000f8a08ff */
[----:B------:R-:W-:Y:S01]  /*4e10*/  FMUL.FTZ R86, R12, R86 ;  /* 0x000000560c567220 */ /* 0x000fe20000410000 */
[----:B------:R-:W-:Y:S01]  /*4e20*/  FADD.FTZ R67, R67, 1 ;  /* 0x3f80000043437421 */ /* 0x000fe20000010000 */
[----:B------:R-:W-:-:S02]  /*4e30*/  IADD3.X R12, RZ, R49, RZ, P4, !PT ;  /* 0x00000031ff0c7210 */ /* 0x000fc400027fe4ff */
[----:B------:R-:W-:Y:S01]  /*4e40*/  LEA.HI.X R69, R4, UR13, R13, 0x1, P5 ;  /* 0x0000000d04457c11 */ /* 0x000fe2000a8f0c0d */
[----:B------:R-:W-:Y:S02]  /*4e50*/  FMUL.FTZ R65, R90, -1.4426950216293334961 ;  /* 0xbfb8aa3b5a417820 */ /* 0x000fe40000410000 */
[----:B------:R-:W-:Y:S01]  /*4e60*/  MUFU.RCP R90, R67 ;  /* 0x00000043005a7308 */ /* 0x000fe20000001000 */
[----:B--2---:R-:W-:-:S07]  /*4e70*/  LEA.HI.X R61, R2, UR13, R87, 0x1, P6 ;  /* 0x0000000d023d7c11 */ /* 0x004fce000b0f0c57 */
[----:B------:R0:W-:Y:S02]  /*4e80*/  MUFU.RCP R87, R66 ;  /* 0x0000004200577308 */ /* 0x0001e40000001000 */
[----:B0-----:R-:W-:-:S04]  /*4e90*/  LEA R66, P4, R5, UR12, 0x1 ;  /* 0x0000000c05427c11 */ /* 0x001fc8000f8808ff */
[----:B------:R-:W-:Y:S02]  /*4ea0*/  LEA.HI.X R67, R5, UR13, R12, 0x1, P4 ;  /* 0x0000000d05437c11 */ /* 0x000fe4000a0f0c0c */
[----:B---3--:R-:W-:-:S04]  /*4eb0*/  LEA R2, P6, R3, UR12, 0x1 ;  /* 0x0000000c03027c11 */ /* 0x008fc8000f8c08ff */
[----:B------:R-:W-:Y:S02]  /*4ec0*/  LEA.HI.X R3, R3, UR13, R73, 0x1, P6 ;  /* 0x0000000d03037c11 */ /* 0x000fe4000b0f0c49 */
[----:B------:R-:W2:Y:S04]  /*4ed0*/  LDL.LU R73, [R1+0x14] ;  /* 0x0000140001497983 */ /* 0x000ea80000300800 */
[----:B------:R-:W3:Y:S04]  /*4ee0*/  LDL.LU R4, [R1+0x50] ;  /* 0x0000500001047983 */ /* 0x000ee80000300800 */
[----:B------:R-:W2:Y:S04]  /*4ef0*/  LDL.LU R85, [R1] ;  /* 0x0000000001557983 */ /* 0x000ea80000300800 */
[----:B------:R-:W2:Y:S04]  /*4f00*/  LDL.LU R92, [R1+0x4] ;  /* 0x00000400015c7983 */ /* 0x000ea80000300800 */
[----:B------:R-:W2:Y:S01]  /*4f10*/  LDL.LU R5, [R1+0x4c] ;  /* 0x00004c0001057983 */ /* 0x000ea20000300800 */
[----:B----4-:R-:W-:-:S06]  /*4f20*/  FMUL.FTZ R64, R84, -1.4426950216293334961 ;  /* 0xbfb8aa3b54407820 */ /* 0x010fcc0000410000 */
[----:B------:R-:W0:Y:S08]  /*4f30*/  MUFU.EX2 R64, R64 ;  /* 0x0000004000407308 */ /* 0x000e300000000800 */
[----:B------:R-:W1:Y:S01]  /*4f40*/  MUFU.EX2 R65, R65 ;  /* 0x0000004100417308 */ /* 0x000e620000000800 */
[----:B------:R-:W-:-:S07]  /*4f50*/  IADD3.X R12, RZ, R49, RZ, P3, !PT ;  /* 0x00000031ff0c7210 */ /* 0x000fce0001ffe4ff */
[----:B------:R-:W4:Y:S01]  /*4f60*/  MUFU.RCP R89, R89 ;  /* 0x0000005900597308 */ /* 0x000f220000001000 */
[----:B0-----:R-:W-:Y:S01]  /*4f70*/  FADD.FTZ R64, R64, 1 ;  /* 0x3f80000040407421 */ /* 0x001fe20000010000 */
[----:B------:R-:W-:Y:S01]  /*4f80*/  FMUL.FTZ R81, R88, R81 ;  /* 0x0000005158517220 */ /* 0x000fe20000410000 */
[----:B------:R-:W-:-:S05]  /*4f90*/  IADD3.X R13, RZ, R49, RZ, P2, !PT ;  /* 0x00000031ff0d7210 */ /* 0x000fca00017fe4ff */
[----:B------:R3:W-:Y:S01]  /*4fa0*/  MUFU.RCP R80, R64 ;  /* 0x0000004000507308 */ /* 0x0007e20000001000 */
[----:B-1----:R-:W-:Y:S01]  /*4fb0*/  FADD.FTZ R88, R65, 1 ;  /* 0x3f80000041587421 */ /* 0x002fe20000010000 */
[----:B----4-:R-:W-:Y:S01]  /*4fc0*/  FMUL.FTZ R89, R71, R89 ;  /* 0x0000005947597220 */ /* 0x010fe20000410000 */
[----:B---3--:R-:W-:-:S04]  /*4fd0*/  LEA R64, P3, R4, UR12, 0x1 ;  /* 0x0000000c04407c11 */ /* 0x008fc8000f8608ff */
[----:B------:R-:W-:Y:S02]  /*4fe0*/  LEA.HI.X R65, R4, UR13, R12, 0x1, P3 ;  /* 0x0000000d04417c11 */ /* 0x000fe400098f0c0c */
[----:B------:R-:W3:Y:S01]  /*4ff0*/  LDL.LU R4, [R1+0x48] ;  /* 0x0000480001047983 */ /* 0x000ee20000300800 */
[----:B--2---:R-:W-:-:S04]  /*5000*/  LEA R12, P2, R5, UR12, 0x1 ;  /* 0x0000000c050c7c11 */ /* 0x004fc8000f8408ff */
[----:B------:R-:W-:Y:S02]  /*5010*/  LEA.HI.X R13, R5, UR13, R13, 0x1, P2 ;  /* 0x0000000d050d7c11 */ /* 0x000fe400090f0c0d */
[----:B------:R-:W2:Y:S04]  /*5020*/  LDL.LU R5, [R1+0x44] ;  /* 0x0000440001057983 */ /* 0x000ea80000300800 */
[----:B------:R-:W4:Y:S01]  /*5030*/  LDL.LU R71, [R1+0x24] ;  /* 0x0000240001477983 */ /* 0x000f220000300800 */
[----:B------:R-:W0:Y:S02]  /*5040*/  MUFU.RCP R48, R48 ;  /* 0x0000003000307308 */ /* 0x000e240000001000 */
[----:B0-----:R-:W-:Y:S01]  /*5050*/  FMUL.FTZ R0, R0, R48 ;  /* 0x0000003000007220 */ /* 0x001fe20000410000 */
[----:B------:R-:W-:-:S06]  /*5060*/  FMUL.FTZ R48, R43, -1.4426950216293334961 ;  /* 0xbfb8aa3b2b307820 */ /* 0x000fcc0000410000 */
[----:B------:R-:W0:Y:S01]  /*5070*/  MUFU.EX2 R48, R48 ;  /* 0x0000003000307308 */ /* 0x000e220000000800 */
[----:B------:R-:W-:Y:S01]  /*5080*/  FMUL.FTZ R90, R9, R90 ;  /* 0x0000005a095a7220 */ /* 0x000fe20000410000 */
[-C--:B------:R-:W-:Y:S02]  /*5090*/  IADD3.X R9, RZ, R49.reuse, RZ, P1, !PT ;  /* 0x00000031ff097210 */ /* 0x080fe40000ffe4ff */
[----:B------:R-:W-:Y:S01]  /*50a0*/  IADD3.X R49, RZ, R49, RZ, P0, !PT ;  /* 0x00000031ff317210 */ /* 0x000fe200007fe4ff */
[----:B------:R-:W-:Y:S01]  /*50b0*/  FMUL.FTZ R87, R83, R87 ;  /* 0x0000005753577220 */ /* 0x000fe20000410000 */
[----:B------:R-:W-:Y:S01]  /*50c0*/  FMUL.FTZ R80, R84, R80 ;  /* 0x0000005054507220 */ /* 0x000fe20000410000 */
[----:B0-----:R-:W-:Y:S01]  /*50d0*/  FADD.FTZ R93, R48, 1 ;  /* 0x3f800000305d7421 */ /* 0x001fe20000010000 */
[----:B------:R-:W-:-:S04]  /*50e0*/  LEA R48, P0, R73, UR12, 0x1 ;  /* 0x0000000c49307c11 */ /* 0x000fc8000f8008ff */
[----:B------:R-:W-:Y:S02]  /*50f0*/  LEA.HI.X R49, R73, UR13, R49, 0x1, P0 ;  /* 0x0000000d49317c11 */ /* 0x000fe400080f0c31 */
[----:B------:R-:W2:Y:S04]  /*5100*/  LDL.LU R73, [R1+0x28] ;  /* 0x0000280001497983 */ /* 0x000ea80000300800 */
[----:B------:R-:W2:Y:S04]  /*5110*/  LDL.LU R83, [R1+0x8] ;  /* 0x0000080001537983 */ /* 0x000ea80000300800 */
[----:B------:R-:W2:Y:S01]  /*5120*/  LDL.LU R84, [R1+0x40] ;  /* 0x0000400001547983 */ /* 0x000ea20000300800 */
[----:B---3--:R-:W-:-:S04]  /*5130*/  LEA R70, P0, R4, UR12, 0x1 ;  /* 0x0000000c04467c11 */ /* 0x008fc8000f8008ff */
[----:B----4-:R-:W-:Y:S02]  /*5140*/  LEA.HI.X R71, R4, UR13, R71, 0x1, P0 ;  /* 0x0000000d04477c11 */ /* 0x010fe400080f0c47 */
[----:B------:R-:W-:Y:S02]  /*5150*/  F2FP.F16.F32.PACK_AB R4, R85, R92 ;  /* 0x0000005c5504723e */ /* 0x000fe400000000ff */
[----:B------:R-:W3:Y:S04]  /*5160*/  LDL.LU R85, [R1+0x3c] ;  /* 0x00003c0001557983 */ /* 0x000ee80000300800 */
[----:B------:R-:W3:Y:S01]  /*5170*/  LDL.LU R92, [R1+0x38] ;  /* 0x00003800015c7983 */ /* 0x000ee20000300800 */
[----:B------:R-:W-:-:S06]  /*5180*/  FMUL.FTZ R8, R42, -1.4426950216293334961 ;  /* 0xbfb8aa3b2a087820 */ /* 0x000fcc0000410000 */
[----:B------:R-:W0:Y:S08]  /*5190*/  MUFU.EX2 R8, R8 ;  /* 0x0000000800087308 */ /* 0x000e300000000800 */
[----:B------:R-:W-:Y:S01]  /*51a0*/  MUFU.RCP R93, R93 ;  /* 0x0000005d005d7308 */ /* 0x000fe20000001000 */
[----:B0-----:R-:W-:-:S07]  /*51b0*/  FADD.FTZ R8, R8, 1 ;  /* 0x3f80000008087421 */ /* 0x001fce0000010000 */
[----:B------:R0:W1:Y:S02]  /*51c0*/  MUFU.RCP R91, R8 ;  /* 0x00000008005b7308 */ /* 0x0000640000001000 */
[----:B0-----:R-:W-:-:S04]  /*51d0*/  LEA R8, P1, R72, UR12, 0x1 ;  /* 0x0000000c48087c11 */ /* 0x001fc8000f8208ff */
[----:B------:R-:W-:Y:S02]  /*51e0*/  LEA.HI.X R9, R72, UR13, R9, 0x1, P1 ;  /* 0x0000000d48097c11 */ /* 0x000fe400088f0c09 */
[----:B--2---:R-:W-:Y:S01]  /*51f0*/  LEA R72, P1, R5, UR12, 0x1 ;  /* 0x0000000c05487c11 */ /* 0x004fe2000f8208ff */
[----:B-1----:R-:W-:-:S03]  /*5200*/  FMUL.FTZ R91, R42, R91 ;  /* 0x0000005b2a5b7220 */ /* 0x002fc60000410000 */
[----:B------:R-:W-:Y:S02]  /*5210*/  LEA.HI.X R73, R5, UR13, R73, 0x1, P1 ;  /* 0x0000000d05497c11 */ /* 0x000fe400088f0c49 */
[----:B------:R-:W-:Y:S01]  /*5220*/  PRMT R5, R4, 0x7632, R5 ;  /* 0x0000763204057816 */ /* 0x000fe20000000005 */
[----:B------:R-:W-:Y:S01]  /*5230*/  FMUL.FTZ R42, R43, R93 ;  /* 0x0000005d2b2a7220 */ /* 0x000fe20000410000 */
[----:B------:R-:W-:Y:S02]  /*5240*/  F2FP.F16.F32.PACK_AB R21, R21, R84 ;  /* 0x000000541515723e */ /* 0x000fe400000000ff */
[----:B------:R-:W-:Y:S02]  /*5250*/  F2FP.F16.F32.PACK_AB R17, R29, R17 ;  /* 0x000000111d11723e */ /* 0x000fe400000000ff */
[----:B------:R-:W-:Y:S01]  /*5260*/  F2FP.F16.F32.PACK_AB R25, R28, R25 ;  /* 0x000000191c19723e */ /* 0x000fe200000000ff */
[----:B------:R0:W-:Y:S01]  /*5270*/  STG.E.U16 desc[UR14][R34.64], R4 ;  /* 0x0000000422007986 */ /* 0x0001e2000c10150e */
[----:B------:R-:W-:-:S02]  /*5280*/  PRMT R29, R21, 0x7632, R29 ;  /* 0x00007632151d7816 */ /* 0x000fc4000000001d */
[----:B------:R-:W-:Y:S01]  /*5290*/  F2FP.F16.F32.PACK_AB R24, R37, R24 ;  /* 0x000000182518723e */ /* 0x000fe200000000ff */
[----:B------:R1:W-:Y:S01]  /*52a0*/  STG.E.U16 desc[UR14][R34.64+0x2], R5 ;  /* 0x0000020522007986 */ /* 0x0003e2000c10150e */
[----:B------:R-:W-:Y:S02]  /*52b0*/  F2FP.F16.F32.PACK_AB R33, R36, R33 ;  /* 0x000000212421723e */ /* 0x000fe400000000ff */
[----:B------:R-:W-:Y:S02]  /*52c0*/  F2FP.F16.F32.PACK_AB R6, R6, R32 ;  /* 0x000000200606723e */ /* 0x000fe400000000ff */
[----:B------:R-:W-:Y:S02]  /*52d0*/  F2FP.F16.F32.PACK_AB R40, R41, R40 ;  /* 0x000000282928723e */ /* 0x000fe400000000ff */
[----:B0-----:R-:W-:Y:S02]  /*52e0*/  PRMT R4, R17, 0x7632, R4 ;  /* 0x0000763211047816 */ /* 0x001fe40000000004 */
[----:B-1----:R-:W-:-:S02]  /*52f0*/  PRMT R5, R25, 0x7632, R5 ;  /* 0x0000763219057816 */ /* 0x002fc40000000005 */
[----:B------:R-:W-:Y:S02]  /*5300*/  F2FP.F16.F32.PACK_AB R10, R10, R39 ;  /* 0x000000270a0a723e */ /* 0x000fe400000000ff */
[----:B------:R-:W-:Y:S02]  /*5310*/  F2FP.F16.F32.PACK_AB R44, R50, R44 ;  /* 0x0000002c322c723e */ /* 0x000fe400000000ff */
[----:B------:R-:W-:Y:S02]  /*5320*/  F2FP.F16.F32.PACK_AB R14, R14, R31 ;  /* 0x0000001f0e0e723e */ /* 0x000fe400000000ff */
[----:B------:R-:W-:Y:S01]  /*5330*/  F2FP.F16.F32.PACK_AB R18, R18, R27 ;  /* 0x0000001b1212723e */ /* 0x000fe200000000ff */
[----:B------:R-:W0:Y:S01]  /*5340*/  MUFU.RCP R88, R88 ;  /* 0x0000005800587308 */ /* 0x000e220000001000 */
[----:B------:R-:W-:Y:S02]  /*5350*/  F2FP.F16.F32.PACK_AB R51, R54, R51 ;  /* 0x000000333633723e */ /* 0x000fe400000000ff */
[----:B------:R-:W-:-:S02]  /*5360*/  F2FP.F16.F32.PACK_AB R55, R56, R55 ;  /* 0x000000373837723e */ /* 0x000fc400000000ff */
[----:B------:R-:W-:Y:S02]  /*5370*/  F2FP.F16.F32.PACK_AB R22, R22, R23 ;  /* 0x000000171616723e */ /* 0x000fe400000000ff */
[----:B------:R-:W-:Y:S02]  /*5380*/  F2FP.F16.F32.PACK_AB R20, R26, R20 ;  /* 0x000000141a14723e */ /* 0x000fe400000000ff */
[----:B------:R-:W-:Y:S02]  /*5390*/  PRMT R32, R55, 0x7632, R32 ;  /* 0x0000763237207816 */ /* 0x000fe40000000020 */
        /* <DEDUP_REMOVED lines=8> */
[----:B------:R-:W-:Y:S01]  /*5420*/  F2FP.F16.F32.PACK_AB R45, R86, R45 ;  /* 0x0000002d562d723e */ /* 0x000fe200000000ff */
[----:B0-----:R-:W-:Y:S01]  /*5430*/  FMUL.FTZ R88, R83, R88 ;  /* 0x0000005853587220 */ /* 0x001fe20000410000 */
[----:B------:R-:W-:Y:S01]  /*5440*/  PRMT R30, R7, 0x7632, R30 ;  /* 0x00007632071e7816 */ /* 0x000fe2000000001e */
[----:B------:R-:W-:Y:S01]  /*5450*/  UIADD3 UR6, UP0, UR9, 0x12, URZ ;  /* 0x0000001209067890 */ /* 0x000fe2000ff1e03f */
[----:B------:R-:W-:-:S02]  /*5460*/  F2FP.F16.F32.PACK_AB R81, R89, R81 ;  /* 0x000000515951723e */ /* 0x000fc400000000ff */
[----:B------:R-:W-:Y:S02]  /*5470*/  F2FP.F16.F32.PACK_AB R87, R87, R90 ;  /* 0x0000005a5757723e */ /* 0x000fe400000000ff */
[----:B------:R-:W-:Y:S02]  /*5480*/  F2FP.F16.F32.PACK_AB R80, R88, R80 ;  /* 0x000000505850723e */ /* 0x000fe400000000ff */
[----:B------:R-:W-:Y:S01]  /*5490*/  F2FP.F16.F32.PACK_AB R42, R42, R91 ;  /* 0x0000005b2a2a723e */ /* 0x000fe200000000ff */
[----:B------:R-:W-:Y:S01]  /*54a0*/  UIADD3.X UR5, URZ, UR5, URZ, UP0, !UPT ;  /* 0x000000053f057290 */ /* 0x000fe200087fe43f */
[----:B------:R-:W-:Y:S01]  /*54b0*/  PRMT R36, R80, 0x7632, R36 ;  /* 0x0000763250247816 */ /* 0x000fe20000000024 */
[----:B------:R-:W-:-:S04]  /*54c0*/  UISETP.GE.U32.AND UP0, UPT, UR6, UR18, UPT ;  /* 0x000000120600728c */ /* 0x000fc8000bf06070 */
[----:B------:R-:W-:-:S06]  /*54d0*/  UISETP.GE.AND.EX UP0, UPT, UR5, UR10, UPT, UP0 ;  /* 0x0000000a0500728c */ /* 0x000fcc000bf06300 */
[----:B------:R-:W-:Y:S01]  /*54e0*/  PLOP3.LUT P0, PT, PT, PT, UP0, 0x80, 0x0 ;  /* 0x000000000000781c */ /* 0x000fe20003f0f008 */
[----:B------:R-:W-:Y:S01]  /*54f0*/  ULOP3.LUT UR4, UR4, 0x1, URZ, 0x3c, !UPT ;  /* 0x0000000104047892 */ /* 0x000fe2000f8e3c3f */
[----:B------:R-:W-:Y:S01]  /*5500*/  UMOV UR9, UR6 ;  /* 0x0000000600097c82 */ /* 0x000fe20008000000 */
[----:B---3--:R-:W-:-:S04]  /*5510*/  F2FP.F16.F32.PACK_AB R85, R85, R92 ;  /* 0x0000005c5555723e */ /* 0x008fc800000000ff */
[----:B------:R-:W-:Y:S01]  /*5520*/  PRMT R43, R85, 0x7632, R43 ;  /* 0x00007632552b7816 */ /* 0x000fe2000000002b */
[----:B------:R-:W-:Y:S04]  /*5530*/  STG.E.U16 desc[UR14][R34.64+0x4], R85 ;  /* 0x0000045522007986 */ /* 0x000fe8000c10150e */
[----:B------:R-:W-:Y:S04]  /*5540*/  STG.E.U16 desc[UR14][R34.64+0x6], R43 ;  /* 0x0000062b22007986 */ /* 0x000fe8000c10150e */
[----:B------:R0:W-:Y:S04]  /*5550*/  STG.E.U16 desc[UR14][R46.64], R21 ;  /* 0x000000152e007986 */ /* 0x0001e8000c10150e */
[----:B------:R-:W-:Y:S04]  /*5560*/  STG.E.U16 desc[UR14][R46.64+0x2], R29 ;  /* 0x0000021d2e007986 */ /* 0x000fe8000c10150e */
[----:B------:R1:W-:Y:S04]  /*5570*/  STG.E.U16 desc[UR14][R46.64+0x4], R17 ;  /* 0x000004112e007986 */ /* 0x0003e8000c10150e */
[----:B------:R2:W-:Y:S01]  /*5580*/  STG.E.U16 desc[UR14][R46.64+0x6], R4 ;  /* 0x000006042e007986 */ /* 0x0005e2000c10150e */
[----:B0-----:R-:W-:-:S03]  /*5590*/  PRMT R21, R24, 0x7632, R21 ;  /* 0x0000763218157816 */ /* 0x001fc60000000015 */
[----:B------:R0:W-:Y:S01]  /*55a0*/  STG.E.U16 desc[UR14][R58.64+0x2], R5 ;  /* 0x000002053a007986 */ /* 0x0001e2000c10150e */
[----:B-1----:R-:W-:Y:S02]  /*55b0*/  PRMT R17, R6, 0x7632, R17 ;  /* 0x0000763206117816 */ /* 0x002fe40000000011 */
[----:B--2---:R-:W-:Y:S01]  /*55c0*/  PRMT R4, R33, 0x7632, R4 ;  /* 0x0000763221047816 */ /* 0x004fe20000000004 */
[----:B------:R-:W-:Y:S01]  /*55d0*/  STG.E.U16 desc[UR14][R58.64], R25 ;  /* 0x000000193a007986 */ /* 0x000fe2000c10150e */
[----:B0-----:R-:W-:-:S03]  /*55e0*/  PRMT R5, R40, 0x7632, R5 ;  /* 0x0000763228057816 */ /* 0x001fc60000000005 */
[----:B------:R-:W-:Y:S01]  /*55f0*/  STG.E.U16 desc[UR14][R58.64+0x4], R24 ;  /* 0x000004183a007986 */ /* 0x000fe2000c10150e */
[----:B------:R-:W-:-:S03]  /*5600*/  PRMT R34, R44, 0x7632, R34 ;  /* 0x000076322c227816 */ /* 0x000fc60000000022 */
[----:B------:R0:W-:Y:S04]  /*5610*/  STG.E.U16 desc[UR14][R58.64+0x6], R21 ;  /* 0x000006153a007986 */ /* 0x0001e8000c10150e */
[----:B------:R-:W-:Y:S04]  /*5620*/  STG.E.U16 desc[UR14][R52.64], R33 ;  /* 0x0000002134007986 */ /* 0x000fe8000c10150e */
[----:B------:R1:W-:Y:S04]  /*5630*/  STG.E.U16 desc[UR14][R52.64+0x2], R4 ;  /* 0x0000020434007986 */ /* 0x0003e8000c10150e */
[----:B------:R-:W-:Y:S01]  /*5640*/  STG.E.U16 desc[UR14][R52.64+0x4], R6 ;  /* 0x0000040634007986 */ /* 0x000fe2000c10150e */
[----:B0-----:R-:W-:-:S03]  /*5650*/  PRMT R21, R10, 0x7632, R21 ;  /* 0x000076320a157816 */ /* 0x001fc60000000015 */
[----:B------:R-:W-:Y:S04]  /*5660*/  STG.E.U16 desc[UR14][R52.64+0x6], R17 ;  /* 0x0000061134007986 */ /* 0x000fe8000c10150e */
[----:B------:R0:W-:Y:S01]  /*5670*/  STG.E.U16 desc[UR14][R62.64+0x2], R5 ;  /* 0x000002053e007986 */ /* 0x0001e2000c10150e */
[----:B-1----:R-:W-:Y:S02]  /*5680*/  PRMT R4, R14, 0x7632, R4 ;  /* 0x000076320e047816 */ /* 0x002fe40000000004 */
[----:B------:R-:W-:Y:S01]  /*5690*/  PRMT R33, R51, 0x7632, R33 ;  /* 0x0000763233217816 */ /* 0x000fe20000000021 */
[----:B------:R-:W-:Y:S04]  /*56a0*/  STG.E.U16 desc[UR14][R62.64], R40 ;  /* 0x000000283e007986 */ /* 0x000fe8000c10150e */
[----:B------:R-:W-:Y:S01]  /*56b0*/  STG.E.U16 desc[UR14][R62.64+0x4], R10 ;  /* 0x0000040a3e007986 */ /* 0x000fe2000c10150e */
[----:B0-----:R-:W-:-:S03]  /*56c0*/  PRMT R5, R18, 0x7632, R5 ;  /* 0x0000763212057816 */ /* 0x001fc60000000005 */
        /* <DEDUP_REMOVED lines=21> */
[----:B------:R0:W-:Y:S01]  /*5820*/  STG.E.U16 desc[UR14][R12.64+0x2], R6 ;  /* 0x000002060c007986 */ /* 0x0001e2000c10150e */
[----:B-1----:R-:W-:-:S03]  /*5830*/  PRMT R5, R75, 0x7632, R5 ;  /* 0x000076324b057816 */ /* 0x002fc60000000005 */
[----:B------:R-:W-:Y:S04]  /*5840*/  STG.E.U16 desc[UR14][R12.64+0x4], R20 ;  /* 0x000004140c007986 */ /* 0x000fe8000c10150e */
[----:B------:R-:W-:Y:S04]  /*5850*/  STG.E.U16 desc[UR14][R8.64], R15 ;  /* 0x0000000f08007986 */ /* 0x000fe8000c10150e */
[----:B------:R1:W-:Y:S01]  /*5860*/  STG.E.U16 desc[UR14][R8.64+0x2], R4 ;  /* 0x0000020408007986 */ /* 0x0003e2000c10150e */
[----:B0-----:R-:W-:-:S03]  /*5870*/  PRMT R6, R45, 0x7632, R6 ;  /* 0x000076322d067816 */ /* 0x001fc60000000006 */
[----:B------:R-:W-:Y:S04]  /*5880*/  STG.E.U16 desc[UR14][R8.64+0x4], R16 ;  /* 0x0000041008007986 */ /* 0x000fe8000c10150e */
[----:B------:R-:W-:Y:S04]  /*5890*/  STG.E.U16 desc[UR14][R8.64+0x6], R10 ;  /* 0x0000060a08007986 */ /* 0x000fe8000c10150e */
[----:B------:R0:W-:Y:S01]  /*58a0*/  STG.E.U16 desc[UR14][R48.64+0x6], R5 ;  /* 0x0000060530007986 */ /* 0x0001e2000c10150e */
[----:B-1----:R-:W-:-:S03]  /*58b0*/  PRMT R4, R38, 0x7632, R4 ;  /* 0x0000763226047816 */ /* 0x002fc60000000004 */
[----:B------:R-:W-:Y:S01]  /*58c0*/  STG.E.U16 desc[UR14][R48.64], R11 ;  /* 0x0000000b30007986 */ /* 0x000fe2000c10150e */
[----:B------:R-:W-:-:S03]  /*58d0*/  PRMT R35, R81, 0x7632, R35 ;  /* 0x0000763251237816 */ /* 0x000fc60000000023 */
        /* <DEDUP_REMOVED lines=23> */
.L_x_2607:
        /* <DEDUP_REMOVED lines=11> */
.L_x_2681:


//--------------------- .text._ZN13group_norm_v214gn_cuda_kernelI6__halfLi320ELi3ELi16ELi80ELi1024ELb1ELi64ELi320ELi320ELi4ELb1ELi21ELb0ELb0ENS_16CompileConditionILi900EEEEEvPT_PKS4_S7_S7_flPfS8_Pj --------------------------
	.section	.text._ZN13group_norm_v214gn_cuda_kernelI6__halfLi320ELi3ELi16ELi80ELi1024ELb1ELi64ELi320ELi320ELi4ELb1ELi21ELb0ELb0ENS_16CompileConditionILi900EEEEEvPT_PKS4_S7_S7_flPfS8_Pj,"ax",@progbits
	.align	128
        .global         _ZN13group_norm_v214gn_cuda_kernelI6__halfLi320ELi3ELi16ELi80ELi1024ELb1ELi64ELi320ELi320ELi4ELb1ELi21ELb0ELb0ENS_16CompileConditionILi900EEEEEvPT_PKS4_S7_S7_flPfS8_Pj
        .type           _ZN13group_norm_v214gn_cuda_kernelI6__halfLi320ELi3ELi16ELi80ELi1024ELb1ELi64ELi320ELi320ELi4ELb1ELi21ELb0ELb0ENS_16CompileConditionILi900EEEEEvPT_PKS4_S7_S7_flPfS8_Pj,@function
        .size           _ZN13group_norm_v214gn_cuda_kernelI6__halfLi320ELi3ELi16ELi80ELi1024ELb1ELi64ELi320ELi320ELi4ELb1ELi21ELb0ELb0ENS_16CompileConditionILi900EEEEEvPT_PKS4_S7_S7_flPfS8_Pj,(.L_x_2682 - _ZN13group_norm_v214gn_cuda_kernelI6__halfLi320ELi3ELi16ELi80ELi1024ELb1ELi64ELi320ELi320ELi4ELb1ELi21ELb0ELb0ENS_16CompileConditionILi900EEEEEvPT_PKS4_S7_S7_flPfS8_Pj)
        .other          _ZN13group_norm_v214gn_cuda_kernelI6__halfLi320ELi3ELi16ELi80ELi1024ELb1ELi64ELi320ELi320ELi4ELb1ELi21ELb0ELb0ENS_16CompileConditionILi900EEEEEvPT_PKS4_S7_S7_flPfS8_Pj,@"STO_CUDA_ENTRY STV_DEFAULT"
_ZN13group_norm_v214gn_cuda_kernelI6__halfLi320ELi3ELi16ELi80ELi1024ELb1ELi64ELi320ELi320ELi4ELb1ELi21ELb0ELb0ENS_16CompileConditionILi900EEEEEvPT_PKS4_S7_S7_flPfS8_Pj:
.text._ZN13group_norm_v214gn_cuda_kernelI6__halfLi320ELi3ELi16ELi80ELi1024ELb1ELi64ELi320ELi320ELi4ELb1ELi21ELb0ELb0ENS_16CompileConditionILi900EEEEEvPT_PKS4_S7_S7_flPfS8_Pj:
        /* <DEDUP_REMOVED lines=24> */
.L_x_2616:
[----:B------:R-:W1:Y:S01]  /*0180*/  S2R R58, SR_TID.X ;  /* 0x00000000003a7919 */ /* 0x000e620000002100 */
[C---:B------:R-:W-:Y:S01]  /*0190*/  LOP3.LUT R61, R2.reuse, 0x3, RZ, 0xc0, !PT ;  /* 0x00000003023d7812 */ /* 0x040fe200078ec0ff */
[----:B------:R-:W-:Y:S01]  /*01a0*/  ULDC.64 UR6, c[0x0][0x218] ;  /* 0x0000860000067ab9 */ /* 0x000fe20000000a00 */
[--C-:B------:R-:W-:Y:S01]  /*01b0*/  SHF.R.U64 R57, R2, 0x2, R3.reuse ;  /* 0x0000000202397819 */ /* 0x100fe20000001203 */
[----:B0-----:R-:W0:Y:S01]  /*01c0*/  S2R R0, SR_CTAID.X ;  /* 0x0000000000007919 */ /* 0x001e220000002500 */
[----:B------:R-:W2:Y:S01]  /*01d0*/  LDC.64 R42, c[0x0][0x228] ;  /* 0x00008a00ff2a7b82 */ /* 0x000ea20000000a00 */
[----:B------:R-:W-:Y:S02]  /*01e0*/  IMAD R34, R61, 0x140, RZ ;  /* 0x000001403d227824 */ /* 0x000fe400078e02ff */
[----:B-1----:R-:W-:Y:S01]  /*01f0*/  IMAD.WIDE.U32 R4, R58, -0x33333333, RZ ;  /* 0xcccccccd3a047825 */ /* 0x002fe200078e00ff */
[----:B------:R-:W-:Y:S02]  /*0200*/  SHF.R.U32.HI R4, RZ, 0x2, R3 ;  /* 0x00000002ff047819 */ /* 0x000fe40000011603 */
[----:B0-----:R-:W-:-:S02]  /*0210*/  SHF.L.U32 R0, R0, 0x6, RZ ;  /* 0x0000000600007819 */ /* 0x001fc400000006ff */
[----:B------:R-:W-:Y:S02]  /*0220*/  SHF.R.U32.HI R5, RZ, 0x6, R5 ;  /* 0x00000006ff057819 */ /* 0x000fe40000011605 */
[----:B------:R-:W-:-:S03]  /*0230*/  LOP3.LUT R0, R0, 0x3c0, RZ, 0xc0, !PT ;  /* 0x000003c000007812 */ /* 0x000fc600078ec0ff */
[----:B------:R-:W-:Y:S01]  /*0240*/  IMAD R6, R5, -0x50, R58 ;  /* 0xffffffb005067824 */ /* 0x000fe200078e023a */
[----:B------:R-:W-:-:S04]  /*0250*/  IADD3 R0, R0, R5, RZ ;  /* 0x0000000500007210 */ /* 0x000fc80007ffe0ff */
[----:B------:R-:W-:Y:S01]  /*0260*/  LEA R26, R6, R34, 0x2 ;  /* 0x00000022061a7211 */ /* 0x000fe200078e10ff */
[----:B------:R0:W-:Y:S03]  /*0270*/  STL [R1+0x10], R6 ;  /* 0x0000100601007387 */ /* 0x0001e60000100800 */
[----:B------:R-:W-:-:S03]  /*0280*/  SHF.R.S32.HI R27, RZ, 0x1f, R26 ;  /* 0x0000001fff1b7819 */ /* 0x000fc6000001141a */
[----:B------:R-:W-:-:S04]  /*0290*/  IMAD.WIDE.U32 R28, R57, 0x140000, R26 ;  /* 0x00140000391c7825 */ /* 0x000fc800078e001a */
[----:B0-----:R-:W-:Y:S02]  /*02a0*/  IMAD R6, R4, 0x140000, RZ ;  /* 0x0014000004067824 */ /* 0x001fe400078e02ff */
        /* <DEDUP_REMOVED lines=61> */
[----:B------:R0:W-:Y:S01]  /*0680*/  STL [R1+0x60], R7 ;  /* 0x0000600701007387 */ /* 0x0001e20000100800 */
[----:B------:R-:W-:Y:S02]  /*0690*/  IADD3 R9, R4, 0xb400, RZ ;  /* 0x0000b40004097810 */ /* 0x000fe40007ffe0ff */
[----:B0-----:R-:W-:Y:S02]  /*06a0*/  LEA.HI.X R7, R5, UR7, R8, 0x1, P0 ;  /* 0x0000000705077c11 */ /* 0x001fe400080f0c08 */
[----:B------:R-:W-:-:S04]  /*06b0*/  IADD3 R5, P0, R9, R28, RZ ;  /* 0x0000001c09057210 */ /* 0x000fc80007f1e0ff */
[----:B------:R-:W2:Y:S01]  /*06c0*/  LDG.E.64.CONSTANT R6, desc[UR8][R6.64] ;  /* 0x0000000806067981 */ /* 0x000ea2000c1e9b00 */
        /* <DEDUP_REMOVED lines=16> */
[----:B------:R0:W-:Y:S03]  /*07d0*/  STL [R1+0x14], R15 ;  /* 0x0000140f01007387 */ /* 0x0001e60000100800 */
[----:B0-----:R-:W-:Y:S02]  /*07e0*/  LEA.HI.X R15, R5, UR7, R18, 0x1, P0 ;  /* 0x00000007050f7c11 */ /* 0x001fe400080f0c12 */
        /* <DEDUP_REMOVED lines=9> */
[----:B------:R0:W-:Y:S01]  /*0880*/  STL [R1+0x88], R20 ;  /* 0x0000881401007387 */ /* 0x0001e20000100800 */
[----:B------:R-:W-:-:S03]  /*0890*/  IADD3.X R25, RZ, R0, RZ, P0, !PT ;  /* 0x00000000ff197210 */ /* 0x000fc600007fe4ff */
[----:B------:R1:W-:Y:S01]  /*08a0*/  STL [R1+0xec], R21 ;  /* 0x0000ec1501007387 */ /* 0x0003e20000100800 */
[----:B0-----:R-:W-:-:S04]  /*08b0*/  LEA R20, P0, R24, UR6, 0x1 ;  /* 0x0000000618147c11 */ /* 0x001fc8000f8008ff */
[----:B-1----:R-:W-:-:S06]  /*08c0*/  LEA.HI.X R21, R24, UR7, R25, 0x1, P0 ;  /* 0x0000000718157c11 */ /* 0x002fcc00080f0c19 */
[----:B------:R-:W2:Y:S01]  /*08d0*/  LDG.E.64.CONSTANT R20, desc[UR8][R20.64] ;  /* 0x0000000814147981 */ /* 0x000ea2000c1e9b00 */
[----:B------:R-:W-:-:S04]  /*08e0*/  IADD3 R5, R4, 0x11800, RZ ;  /* 0x0001180004057810 */ /* 0x000fc80007ffe0ff */
[----:B------:R-:W-:Y:S01]  /*08f0*/  IADD3 R30, P0, R5, R28, RZ ;  /* 0x0000001c051e7210 */ /* 0x000fe20007f1e0ff */
[----:B------:R0:W-:Y:S01]  /*0900*/  STL [R1+0x98], R24 ;  /* 0x0000981801007387 */ /* 0x0001e20000100800 */
[----:B------:R-:W-:Y:S02]  /*0910*/  IADD3 R5, R4, 0x12c00, RZ ;  /* 0x00012c0004057810 */ /* 0x000fe40007ffe0ff */
[----:B------:R-:W-:Y:S01]  /*0920*/  IADD3.X R31, RZ, R0, RZ, P0, !PT ;  /* 0x00000000ff1f7210 */ /* 0x000fe200007fe4ff */
[----:B------:R1:W-:Y:S01]  /*0930*/  STL [R1+0xf0], R25 ;  /* 0x0000f01901007387 */ /* 0x0003e20000100800 */
[----:B0-----:R-:W-:-:S04]  /*0940*/  LEA R24, P0, R30, UR6, 0x1 ;  /* 0x000000061e187c11 */ /* 0x001fc8000f8008ff */
[----:B-1----:R-:W-:Y:S02]  /*0950*/  LEA.HI.X R25, R30, UR7, R31, 0x1, P0 ;  /* 0x000000071e197c11 */ /* 0x002fe400080f0c1f */
[----:B------:R-:W-:Y:S01]  /*0960*/  IADD3 R28, P0, R5, R28, RZ ;  /* 0x0000001c051c7210 */ /* 0x000fe20007f1e0ff */
[----:B------:R0:W-:Y:S03]  /*0970*/  STL [R1+0xb8], R30 ;  /* 0x0000b81e01007387 */ /* 0x0001e60000100800 */
[----:B------:R-:W-:Y:S01]  /*0980*/  IADD3.X R0, RZ, R0, RZ, P0, !PT ;  /* 0x00000000ff007210 */ /* 0x000fe200007fe4ff */
[----:B------:R1:W-:Y:S04]  /*0990*/  STL [R1+0xf8], R31 ;  /* 0x0000f81f01007387 */ /* 0x0003e80000100800 */
[----:B------:R-:W2:Y:S01]  /*09a0*/  LDG.E.64.CONSTANT R24, desc[UR8][R24.64] ;  /* 0x0000000818187981 */ /* 0x000ea2000c1e9b00 */
[----:B0-----:R-:W-:-:S03]  /*09b0*/  LEA R30, P0, R28, UR6, 0x1 ;  /* 0x000000061c1e7c11 */ /* 0x001fc6000f8008ff */
[----:B------:R0:W-:Y:S01]  /*09c0*/  STL [R1+0xbc], R28 ;  /* 0x0000bc1c01007387 */ /* 0x0001e20000100800 */
[----:B-1----:R-:W-:-:S03]  /*09d0*/  LEA.HI.X R31, R28, UR7, R0, 0x1, P0 ;  /* 0x000000071c1f7c11 */ /* 0x002fc600080f0c00 */
[----:B------:R1:W-:Y:S01]  /*09e0*/  STL [R1+0xf4], R0 ;  /* 0x0000f40001007387 */ /* 0x0003e20000100800 */
[--C-:B---3--:R-:W-:Y:S02]  /*09f0*/  HADD2.F32 R56, -RZ, R51.reuse.H0_H0 ;  /* 0x20000033ff387230 */ /* 0x108fe40000004100 */
[----:B------:R-:W-:Y:S01]  /*0a00*/  HADD2.F32 R55, -RZ, R51.H1_H1 ;  /* 0x30000033ff377230 */ /* 0x000fe20000004100 */
[----:B------:R-:W3:Y:S01]  /*0a10*/  LDG.E.64.CONSTANT R30, desc[UR8][R30.64] ;  /* 0x000000081e1e7981 */ /* 0x000ee2000c1e9b00 */
[----:B----4-:R-:W-:Y:S01]  /*0a20*/  HADD2.F32 R54, -RZ, R40.H0_H0 ;  /* 0x20000028ff367230 */ /* 0x010fe20000004100 */
[----:B0-----:R-:W0:Y:S01]  /*0a30*/  LDC.64 R28, c[0x0][0x220] ;  /* 0x00008800ff1c7b82 */ /* 0x001e220000000a00 */
[--C-:B-1----:R-:W-:Y:S02]  /*0a40*/  HADD2.F32 R0, -RZ, R50.reuse.H0_H0 ;  /* 0x20000032ff007230 */ /* 0x102fe40000004100 */
[----:B------:R-:W-:-:S03]  /*0a50*/  HADD2.F32 R50, -RZ, R50.H1_H1 ;  /* 0x30000032ff327230 */ /* 0x000fc60000004100 */
[----:B------:R-:W-:Y:S01]  /*0a60*/  FFMA.FTZ R5, R0, R0, RZ ;  /* 0x0000000000057223 */ /* 0x000fe200000100ff */
[----:B------:R-:W-:-:S03]  /*0a70*/  FADD.FTZ R35, RZ, R0 ;  /* 0x00000000ff237221 */ /* 0x000fc60000010000 */
        /* <DEDUP_REMOVED lines=51> */
[----:B------:R1:W-:Y:S02]  /*0db0*/  STL [R1+0x20], R45 ;  /* 0x0000202d01007387 */ /* 0x0003e40000100800 */
[----:B------:R-:W-:Y:S01]  /*0dc0*/  FFMA.FTZ R5, R36, R36, R5 ;  /* 0x0000002424057223 */ /* 0x000fe20000010005 */
[----:B------:R-:W-:Y:S01]  /*0dd0*/  FADD.FTZ R32, R32, R36 ;  /* 0x0000002420207221 */ /* 0x000fe20000010000 */
[----:B------:R2:W-:Y:S01]  /*0de0*/  STL [R1+0x28], R44 ;  /* 0x0000282c01007387 */ /* 0x0005e20000100800 */
[--C-:B-1----:R-:W-:Y:S02]  /*0df0*/  HADD2.F32 R45, -RZ, R22.reuse.H0_H0 ;  /* 0x20000016ff2d7230 */ /* 0x102fe40000004100 */
[----:B--2---:R-:W-:-:S03]  /*0e00*/  HADD2.F32 R44, -RZ, R22.H1_H1 ;  /* 0x30000016ff2c7230 */ /* 0x004fc60000004100 */
        /* <DEDUP_REMOVED lines=8> */
[----:B0-----:R-:W-:-:S04]  /*0e90*/  IMAD.WIDE R28, R26, 0x2, R28 ;  /* 0x000000021a1c7825 */ /* 0x001fc800078e021c */
[----:B------:R-:W-:Y:S01]  /*0ea0*/  FFMA.FTZ R23, R33, R33, R23 ;  /* 0x0000002121177223 */ /* 0x000fe20000010017 */
[----:B------:R-:W-:-:S04]  /*0eb0*/  IMAD.WIDE R26, R26, 0x2, R42 ;  /* 0x000000021a1a7825 */ /* 0x000fc800078e022a */
[----:B------:R-:W-:Y:S01]  /*0ec0*/  FADD.FTZ R32, R32, R33 ;  /* 0x0000002120207221 */ /* 0x000fe20000010000 */
[----:B------:R0:W-:Y:S01]  /*0ed0*/  STL [R1+0x24], R41 ;  /* 0x0000242901007387 */ /* 0x0001e20000100800 */
[--C-:B------:R-:W-:Y:S02]  /*0ee0*/  HADD2.F32 R43, -RZ, R16.reuse.H0_H0 ;  /* 0x20000010ff2b7230 */ /* 0x100fe40000004100 */
[----:B------:R-:W-:Y:S01]  /*0ef0*/  HADD2.F32 R42, -RZ, R16.H1_H1 ;  /* 0x30000010ff2a7230 */ /* 0x000fe20000004100 */
[----:B------:R-:W5:Y:S02]  /*0f00*/  LDG.E.64.CONSTANT R28, desc[UR8][R28.64] ;  /* 0x000000081c1c7981 */ /* 0x000f64000c1e9b00 */
[----:B------:R-:W-:Y:S01]  /*0f10*/  FFMA.FTZ R23, R43, R43, R23 ;  /* 0x0000002b2b177223 */ /* 0x000fe20000010017 */
[----:B------:R-:W-:Y:S01]  /*0f20*/  FADD.FTZ R32, R32, R43 ;  /* 0x0000002b20207221 */ /* 0x000fe20000010000 */
[--C-:B------:R-:W-:Y:S01]  /*0f30*/  HADD2.F32 R22, -RZ, R17.reuse.H0_H0 ;  /* 0x20000011ff167230 */ /* 0x100fe20000004100 */
[----:B------:R-:W5:Y:S01]  /*0f40*/  LDG.E.64.CONSTANT R26, desc[UR8][R26.64] ;  /* 0x000000081a1a7981 */ /* 0x000f62000c1e9b00 */
[----:B------:R-:W-:Y:S01]  /*0f50*/  FFMA.FTZ R23, R42, R42, R23 ;  /* 0x0000002a2a177223 */ /* 0x000fe20000010017 */
[----:B------:R-:W-:Y:S01]  /*0f60*/  FADD.FTZ R32, R32, R42 ;  /* 0x0000002a20207221 */ /* 0x000fe20000010000 */
[----:B------:R-:W-:-:S02]  /*0f70*/  HADD2.F32 R5, -RZ, R17.H1_H1 ;  /* 0x30000011ff057230 */ /* 0x000fc40000004100 */
[----:B------:R-:W-:Y:S01]  /*0f80*/  FFMA.FTZ R23, R22, R22, R23 ;  /* 0x0000001616177223 */ /* 0x000fe20000010017 */
[----:B------:R-:W-:Y:S01]  /*0f90*/  FADD.FTZ R32, R32, R22 ;  /* 0x0000001620207221 */ /* 0x000fe20000010000 */
[--C-:B0-----:R-:W-:Y:S02]  /*0fa0*/  HADD2.F32 R41, -RZ, R10.reuse.H0_H0 ;  /* 0x2000000aff297230 */ /* 0x101fe40000004100 */
[----:B------:R-:W-:Y:S01]  /*0fb0*/  FFMA.FTZ R23, R5, R5, R23 ;  /* 0x0000000505177223 */ /* 0x000fe20000010017 */
[----:B------:R-:W-:Y:S01]  /*0fc0*/  FADD.FTZ R32, R32, R5 ;  /* 0x0000000520207221 */ /* 0x000fe20000010000 */
[----:B------:R0:W-:Y:S02]  /*0fd0*/  STL [R1+0x2c], R40 ;  /* 0x00002c2801007387 */ /* 0x0001e40000100800 */
[----:B------:R-:W-:Y:S01]  /*0fe0*/  FFMA.FTZ R23, R41, R41, R23 ;  /* 0x0000002929177223 */ /* 0x000fe20000010017 */
[----:B------:R-:W-:Y:S01]  /*0ff0*/  FADD.FTZ R32, R32, R41 ;  /* 0x0000002920207221 */ /* 0x000fe20000010000 */
[----:B------:R1:W-:Y:S04]  /*1000*/  STL [R1+0x1c], R39 ;  /* 0x00001c2701007387 */ /* 0x0003e80000100800 */
[----:B------:R2:W-:Y:S01]  /*1010*/  STL [R1+0x30], R38 ;  /* 0x0000302601007387 */ /* 0x0005e20000100800 */
[----:B0-----:R-:W-:-:S03]  /*1020*/  HADD2.F32 R40, -RZ, R10.H1_H1 ;  /* 0x3000000aff287230 */ /* 0x001fc60000004100 */
[----:B------:R-:W-:Y:S01]  /*1030*/  STL [R1+0x18], R37 ;  /* 0x0000182501007387 */ /* 0x000fe20000100800 */
[----:B-1----:R-:W-:-:S03]  /*1040*/  HADD2.F32 R39, -RZ, R11.H0_H0 ;  /* 0x2000000bff277230 */ /* 0x002fc60000004100 */
[----:B------:R-:W-:Y:S01]  /*1050*/  STL [R1+0x34], R36 ;  /* 0x0000342401007387 */ /* 0x000fe20000100800 */
[----:B------:R-:W-:Y:S01]  /*1060*/  FFMA.FTZ R23, R40, R40, R23 ;  /* 0x0000002828177223 */ /* 0x000fe20000010017 */
[----:B------:R-:W-:Y:S02]  /*1070*/  FADD.FTZ R32, R32, R40 ;  /* 0x0000002820207221 */ /* 0x000fe40000010000 */
[----:B------:R-:W-:Y:S04]  /*1080*/  STL [R1+0xc], R35 ;  /* 0x00000c2301007387 */ /* 0x000fe80000100800 */
[----:B------:R-:W-:Y:S01]  /*1090*/  STL [R1+0x38], R33 ;  /* 0x0000382101007387 */ /* 0x000fe20000100800 */
[----:B------:R-:W-:-:S03]  /*10a0*/  FFMA.FTZ R23, R39, R39, R23 ;  /* 0x0000002727177223 */ /* 0x000fc60000010017 */
[----:B------:R-:W-:Y:S01]  /*10b0*/  STL [R1+0x8], R22 ;  /* 0x0000081601007387 */ /* 0x000fe20000100800 */
[----:B------:R-:W-:-:S03]  /*10c0*/  FADD.FTZ R32, R32, R39 ;  /* 0x0000002720207221 */ /* 0x000fc60000010000 */
[----:B------:R0:W-:Y:S01]  /*10d0*/  STL [R1+0x4c], R5 ;  /* 0x00004c0501007387 */ /* 0x0001e20000100800 */
[--C-:B--2---:R-:W-:Y:S02]  /*10e0*/  HADD2.F32 R38, -RZ, R6.reuse.H0_H0 ;  /* 0x20000006ff267230 */ /* 0x104fe40000004100 */
[----:B0-----:R-:W-:Y:S02]  /*10f0*/  HADD2.F32 R5, -RZ, R11.H1_H1 ;  /* 0x3000000bff057230 */ /* 0x001fe40000004100 */
[----:B------:R-:W-:-:S03]  /*1100*/  HADD2.F32 R37, -RZ, R6.H1_H1 ;  /* 0x30000006ff257230 */ /* 0x000fc60000004100 */
[----:B------:R-:W-:Y:S01]  /*1110*/  FFMA.FTZ R23, R5, R5, R23 ;  /* 0x0000000505177223 */ /* 0x000fe20000010017 */
[----:B------:R-:W-:Y:S01]  /*1120*/  FADD.FTZ R32, R32, R5 ;  /* 0x0000000520207221 */ /* 0x000fe20000010000 */
[----:B------:R0:W-:Y:S02]  /*1130*/  STL [R1+0x50], R5 ;  /* 0x0000500501007387 */ /* 0x0001e40000100800 */
[----:B------:R-:W-:Y:S01]  /*1140*/  FFMA.FTZ R23, R38, R38, R23 ;  /* 0x0000002626177223 */ /* 0x000fe20000010017 */
[----:B------:R-:W-:-:S03]  /*1150*/  FADD.FTZ R32, R32, R38 ;  /* 0x0000002620207221 */ /* 0x000fc60000010000 */
        /* <DEDUP_REMOVED lines=15> */
[----:B------:R0:W-:Y:S02]  /*1250*/  STL [R1+0x54], R10 ;  /* 0x0000540a01007387 */ /* 0x0001e40000100800 */
[----:B------:R-:W-:Y:S01]  /*1260*/  FFMA.FTZ R23, R8, R8, R23 ;  /* 0x0000000808177223 */ /* 0x000fe20000010017 */
[----:B------:R-:W-:Y:S01]  /*1270*/  FADD.FTZ R32, R32, R8 ;  /* 0x0000000820207221 */ /* 0x000fe20000010000 */
[----:B0-----:R-:W-:Y:S02]  /*1280*/  HADD2.F32 R10, -RZ, R9.H1_H1 ;  /* 0x30000009ff0a7230 */ /* 0x001fe40000004100 */
[----:B------:R-:W-:-:S03]  /*1290*/  HADD2.F32 R9, -RZ, R12.H0_H0 ;  /* 0x2000000cff097230 */ /* 0x000fc60000004100 */
[----:B------:R-:W-:Y:S01]  /*12a0*/  FFMA.FTZ R23, R10, R10, R23 ;  /* 0x0000000a0a177223 */ /* 0x000fe20000010017 */
[----:B------:R-:W-:Y:S01]  /*12b0*/  FADD.FTZ R32, R32, R10 ;  /* 0x0000000a20207221 */ /* 0x000fe20000010000 */
[----:B------:R0:W-:Y:S02]  /*12c0*/  STL [R1+0x94], R10 ;  /* 0x0000940a01007387 */ /* 0x0001e40000100800 */
[----:B------:R-:W-:Y:S01]  /*12d0*/  FFMA.FTZ R23, R9, R9, R23 ;  /* 0x0000000909177223 */ /* 0x000fe20000010017 */
[----:B------:R-:W-:Y:S01]  /*12e0*/  FADD.FTZ R32, R32, R9 ;  /* 0x0000000920207221 */ /* 0x000fe20000010000 */
[--C-:B------:R-:W-:Y:S02]  /*12f0*/  HADD2.F32 R11, -RZ, R13.reuse.H0_H0 ;  /* 0x2000000dff0b7230 */ /* 0x100fe40000004100 */
        /* <DEDUP_REMOVED lines=32> */
[----:B------:R0:W-:Y:S02]  /*1500*/  STL [R1+0xc0], R22 ;  /* 0x0000c01601007387 */ /* 0x0001e40000100800 */
[----:B------:R-:W-:Y:S01]  /*1510*/  FFMA.FTZ R23, R22, R22, R23 ;  /* 0x0000001616177223 */ /* 0x000fe20000010017 */
[----:B------:R-:W-:Y:S01]  /*1520*/  FADD.FTZ R32, R32, R22 ;  /* 0x0000001620207221 */ /* 0x000fe20000010000 */
[----:B0-----:R-:W-:-:S05]  /*1530*/  HADD2.F32 R22, -RZ, R21.H1_H1 ;  /* 0x30000015ff167230 */ /* 0x001fca0000004100 */
[----:B------:R0:W-:Y:S04]  /*1540*/  STL [R1+0xd4], R22 ;  /* 0x0000d41601007387 */ /* 0x0001e80000100800 */
[----:B------:R-:W2:Y:S01]  /*1550*/  LDL R35, [R1+0x10c] ;  /* 0x00010c0001237983 */ /* 0x000ea20000100800 */
[--C-:B------:R-:W-:Y:S02]  /*1560*/  HADD2.F32 R18, -RZ, R20.reuse.H0_H0 ;  /* 0x20000014ff127230 */ /* 0x100fe40000004100 */
[----:B------:R-:W-:-:S03]  /*1570*/  HADD2.F32 R19, -RZ, R20.H1_H1 ;  /* 0x30000014ff137230 */ /* 0x000fc60000004100 */
        /* <DEDUP_REMOVED lines=10> */
[----:B0-----:R-:W-:Y:S02]  /*1620*/  HADD2.F32 R22, -RZ, R24.H1_H1 ;  /* 0x30000018ff167230 */ /* 0x001fe40000004100 */
[----:B------:R-:W-:Y:S01]  /*1630*/  FFMA.FTZ R24, R21, R21, R23 ;  /* 0x0000001515187223 */ /* 0x000fe20000010017 */
[----:B------:R-:W-:Y:S01]  /*1640*/  FADD.FTZ R32, R32, R21 ;  /* 0x0000001520207221 */ /* 0x000fe20000010000 */
[----:B------:R-:W-:-:S02]  /*1650*/  HADD2.F32 R23, -RZ, R25.H0_H0 ;  /* 0x20000019ff177230 */ /* 0x000fc40000004100 */
[----:B------:R-:W-:Y:S01]  /*1660*/  FFMA.FTZ R24, R22, R22, R24 ;  /* 0x0000001616187223 */ /* 0x000fe20000010018 */
[----:B------:R-:W-:Y:S02]  /*1670*/  HADD2.F32 R36, -RZ, R25.H1_H1 ;  /* 0x30000019ff247230 */ /* 0x000fe40000004100 */
[----:B------:R-:W-:Y:S01]  /*1680*/  FADD.FTZ R32, R32, R22 ;  /* 0x0000001620207221 */ /* 0x000fe20000010000 */
[----:B------:R-:W-:-:S03]  /*1690*/  FFMA.FTZ R24, R23, R23, R24 ;  /* 0x0000001717187223 */ /* 0x000fc60000010018 */
[----:B------:R-:W-:Y:S01]  /*16a0*/  FADD.FTZ R33, R32, R23 ;  /* 0x0000001720217221 */ /* 0x000fe20000010000 */
[----:B------:R-:W-:Y:S01]  /*16b0*/  FFMA.FTZ R32, R36, R36, R24 ;  /* 0x0000002424207223 */ /* 0x000fe20000010018 */
[--C-:B---3--:R-:W-:Y:S02]  /*16c0*/  HADD2.F32 R24, -RZ, R30.reuse.H0_H0 ;  /* 0x2000001eff187230 */ /* 0x108fe40000004100 */
[----:B------:R-:W-:Y:S01]  /*16d0*/  FADD.FTZ R33, R33, R36 ;  /* 0x0000002421217221 */ /* 0x000fe20000010000 */
[----:B------:R-:W-:Y:S02]  /*16e0*/  HADD2.F32 R59, -RZ, R31.H1_H1 ;  /* 0x3000001fff3b7230 */ /* 0x000fe40000004100 */
[----:B------:R-:W-:Y:S02]  /*16f0*/  HADD2.F32 R25, -RZ, R30.H1_H1 ;  /* 0x3000001eff197230 */ /* 0x000fe40000004100 */
[----:B------:R-:W-:Y:S01]  /*1700*/  FFMA.FTZ R30, R24, R24, R32 ;  /* 0x00000018181e7223 */ /* 0x000fe20000010020 */
[----:B------:R0:W-:Y:S01]  /*1710*/  STL [R1+0xd8], R36 ;  /* 0x0000d82401007387 */ /* 0x0001e20000100800 */
[----:B------:R-:W-:-:S03]  /*1720*/  FADD.FTZ R32, R33, R24 ;  /* 0x0000001821207221 */ /* 0x000fc60000010000 */
[----:B------:R-:W-:Y:S01]  /*1730*/  STL [R1+0xdc], R59 ;  /* 0x0000dc3b01007387 */ /* 0x000fe20000100800 */
[----:B------:R-:W-:Y:S01]  /*1740*/  FFMA.FTZ R30, R25, R25, R30 ;  /* 0x00000019191e7223 */ /* 0x000fe2000001001e */
[----:B------:R-:W-:Y:S01]  /*1750*/  FADD.FTZ R32, R32, R25 ;  /* 0x0000001920207221 */ /* 0x000fe20000010000 */
[----:B0-----:R-:W-:Y:S01]  /*1760*/  HADD2.F32 R36, -RZ, R31.H0_H0 ;  /* 0x2000001fff247230 */ /* 0x001fe20000004100 */
[----:B------:R-:W-:-:S04]  /*1770*/  ISETP.GT.U32.AND P0, PT, R58, 0xf, PT ;  /* 0x0000000f3a00780c */ /* 0x000fc80003f04070 */
        /* <DEDUP_REMOVED lines=200> */
.L_x_2609:
[----:B------:R-:W-:Y:S05]  /*2400*/  BSYNC B0 ;  /* 0x0000000000007941 */ /* 0x000fea0003800000 */
.L_x_2608:
        /* <DEDUP_REMOVED lines=24> */
.L_x_2611:
[----:B------:R-:W-:Y:S05]  /*2590*/  BSYNC B0 ;  /* 0x0000000000007941 */ /* 0x000fea0003800000 */
.L_x_2610:
        /* <DEDUP_REMOVED lines=13> */
.L_x_2613:
[----:B------:R-:W2:Y:S04]  /*2670*/  LD.E.STRONG.GPU R33, desc[UR8][R30.64] ;  /* 0x000000081e217980 */ /* 0x000ea8000c10f900 */
[----:B--2---:R-:W-:Y:S01]  /*2680*/  CCTL.IVALL ;  /* 0x00000000ff00798f */ /* 0x004fe20002000000 */
[----:B------:R-:W-:Y:S05]  /*2690*/  YIELD ;  /* 0x0000000000007946 */ /* 0x000fea0003800000 */
[----:B-----5:R-:W-:-:S04]  /*26a0*/  LOP3.LUT R33, R33, R32, RZ, 0x3c, !PT ;  /* 0x0000002021217212 */ /* 0x020fc800078e3cff */
[----:B------:R-:W-:-:S13]  /*26b0*/  ISETP.GT.AND P0, PT, R33, -0x1, PT ;  /* 0xffffffff2100780c */ /* 0x000fda0003f04270 */
[----:B------:R-:W-:Y:S05]  /*26c0*/  @P0 BRA `(.L_x_2613) ;  /* 0xfffffffc00e80947 */ /* 0x000fea000383ffff */
.L_x_2612:
        /* <DEDUP_REMOVED lines=73> */
.L_x_2615:
[----:B------:R-:W-:Y:S05]  /*2b60*/  BSYNC B0 ;  /* 0x0000000000007941 */ /* 0x000fea0003800000 */
.L_x_2614:
[----:B0-----:R-:W2:Y:S01]  /*2b70*/  LDL.LU R30, [R1+0x10] ;  /* 0x00001000011e7983 */ /* 0x001ea20000300800 */
[----:B------:R-:W-:Y:S01]  /*2b80*/  SHF.L.U32 R33, R2, 0x2, RZ ;  /* 0x0000000202217819 */ /* 0x000fe200000006ff */
[----:B------:R-:W-:Y:S02]  /*2b90*/  ULDC.64 UR12, c[0x0][0x210] ;  /* 0x00008400000c7ab9 */ /* 0x000fe40000000a00 */
[----:B------:R-:W3:Y:S01]  /*2ba0*/  LDL.LU R34, [R1+0x4] ;  /* 0x0000040001227983 */ /* 0x000ee20000300800 */
[----:B------:R-:W0:Y:S03]  /*2bb0*/  S2UR UR7, SR_CgaCtaId ;  /* 0x00000000000779c3 */ /* 0x000e260000008800 */
[----:B------:R-:W-:Y:S04]  /*2bc0*/  STL [R1+0x15c], R36 ;  /* 0x00015c2401007387 */ /* 0x000fe80000100800 */
[----:B------:R-:W-:Y:S04]  /*2bd0*/  STL [R1+0x110], R3 ;  /* 0x0001100301007387 */ /* 0x000fe80000100800 */
[----:B------:R1:W-:Y:S04]  /*2be0*/  STL [R1+0x114], R2 ;  /* 0x0001140201007387 */ /* 0x0003e80000100800 */
[----:B-1----:R-:W4:Y:S01]  /*2bf0*/  LDL.LU R2, [R1+0x14] ;  /* 0x0000140001027983 */ /* 0x002f220000300800 */
[----:B------:R-:W-:-:S03]  /*2c00*/  LOP3.LUT R33, R33, 0xc, RZ, 0xc0, !PT ;  /* 0x0000000c21217812 */ /* 0x000fc600078ec0ff */
[----:B------:R-:W4:Y:S01]  /*2c10*/  LDL.LU R36, [R1+0x3c] ;  /* 0x00003c0001247983 */ /* 0x000f220000300800 */
[----:B------:R-:W-:Y:S01]  /*2c20*/  IADD3 R33, RZ, -R33, RZ ;  /* 0x80000021ff217210 */ /* 0x000fe20007ffe0ff */
[----:B--2---:R-:W-:Y:S02]  /*2c30*/  IMAD R32, R61, 0x50, R30 ;  /* 0x000000503d207824 */ /* 0x004fe400078e021e */
[----:B------:R-:W2:Y:S03]  /*2c40*/  LDL.LU R61, [R1+0x48] ;  /* 0x00004800013d7983 */ /* 0x000ea60000300800 */
[----:B------:R-:W-:Y:S01]  /*2c50*/  SHF.L.U32 R32, R32, 0x2, RZ ;  /* 0x0000000220207819 */ /* 0x000fe200000006ff */
[----:B------:R-:W2:Y:S04]  /*2c60*/  LDL.LU R60, [R1+0x58] ;  /* 0x00005800013c7983 */ /* 0x000ea80000300800 */
[----:B------:R-:W-:Y:S01]  /*2c70*/  IMAD.WIDE.U32 R30, R32, -0x33333333, RZ ;  /* 0xcccccccd201e7825 */ /* 0x000fe200078e00ff */
[----:B------:R-:W2:Y:S04]  /*2c80*/  LDL.LU R59, [R1+0x5c] ;  /* 0x00005c00013b7983 */ /* 0x000ea80000300800 */
[----:B------:R-:W-:Y:S01]  /*2c90*/  LEA.HI R30, R31, R33, RZ, 0x1a ;  /* 0x000000211f1e7211 */ /* 0x000fe200078fd0ff */
[----:B------:R-:W2:Y:S01]  /*2ca0*/  LDL.LU R58, [R1+0x60] ;  /* 0x00006000013a7983 */ /* 0x000ea20000300800 */
[----:B------:R-:W-:-:S03]  /*2cb0*/  SHF.R.S32.HI R33, RZ, 0x1f, R32 ;  /* 0x0000001fff217819 */ /* 0x000fc60000011420 */
[----:B------:R-:W-:Y:S02]  /*2cc0*/  IMAD.WIDE.U32 R32, R57, 0x140000, R32 ;  /* 0x0014000039207825 */ /* 0x000fe400078e0020 */
[----:B------:R-:W2:Y:S03]  /*2cd0*/  LDL.LU R57, [R1+0x64] ;  /* 0x0000640001397983 */ /* 0x000ea60000300800 */
[----:B---3--:R-:W-:Y:S01]  /*2ce0*/  IADD3 R33, R34, R33, RZ ;  /* 0x0000002122217210 */ /* 0x008fe20007ffe0ff */
[----:B------:R-:W3:Y:S01]  /*2cf0*/  LDL.LU R3, [R1+0x70] ;  /* 0x0000700001037983 */ /* 0x000ee20000300800 */
[----:B------:R-:W-:-:S04]  /*2d00*/  IADD3 R4, P0, R4, R32, RZ ;  /* 0x0000002004047210 */ /* 0x000fc80007f1e0ff */
[----:B------:R-:W-:Y:S02]  /*2d10*/  IADD3.X R35, RZ, R33, RZ, P0, !PT ;  /* 0x00000021ff237210 */ /* 0x000fe400007fe4ff */
[----:B----4-:R-:W-:Y:S02]  /*2d20*/  IADD3 R2, P0, R2, R32, RZ ;  /* 0x0000002002027210 */ /* 0x010fe40007f1e0ff */
[----:B------:R-:W-:-:S03]  /*2d30*/  LEA R34, P1, R4, UR12, 0x1 ;  /* 0x0000000c04227c11 */ /* 0x000fc6000f8208ff */
[----:B------:R1:W-:Y:S01]  /*2d40*/  STL [R1+0xcc], R2 ;  /* 0x0000cc0201007387 */ /* 0x0003e20000100800 */
[----:B------:R-:W-:-:S03]  /*2d50*/  LEA.HI.X R35, R4, UR13, R35, 0x1, P1 ;  /* 0x0000000d04237c11 */ /* 0x000fc600088f0c23 */
[----:B-1----:R-:W4:Y:S04]  /*2d60*/  LDL.LU R2, [R1+0x78] ;  /* 0x0000780001027983 */ /* 0x002f280000300800 */
[----:B------:R-:W2:Y:S01]  /*2d70*/  LDL.LU R4, [R1+0x40] ;  /* 0x0000400001047983 */ /* 0x000ea20000300800 */
[----:B------:R-:W-:Y:S02]  /*2d80*/  UMOV UR6, 0x400 ;  /* 0x0000040000067882 */ /* 0x000fe40000000000 */
[----:B------:R-:W-:-:S04]  /*2d90*/  UIADD3 UR6, UR6, 0xc80, URZ ;  /* 0x00000c8006067890 */ /* 0x000fc8000fffe03f */
[----:B0-----:R-:W-:-:S06]  /*2da0*/  ULEA UR6, UR7, UR6, 0x18 ;  /* 0x0000000607067291 */ /* 0x001fcc000f8ec03f */
[----:B------:R-:W-:Y:S01]  /*2db0*/  LEA R30, R30, UR6, 0x3 ;  /* 0x000000061e1e7c11 */ /* 0x000fe2000f8e18ff */
[----:B------:R-:W-:-:S05]  /*2dc0*/  ULDC UR6, c[0x0][0x230] ;  /* 0x00008c0000067ab9 */ /* 0x000fca0000000800 */
[----:B------:R-:W0:Y:S01]  /*2dd0*/  LDS.64 R30, [R30] ;  /* 0x000000001e1e7984 */ /* 0x000e220000000a00 */
[----:B------:R-:W-:-:S05]  /*2de0*/  IADD3 R36, P1, R36, R32, RZ ;  /* 0x0000002024247210 */ /* 0x000fca0007f3e0ff */
[----:B------:R1:W-:Y:S04]  /*2df0*/  STL [R1+0xb4], R36 ;  /* 0x0000b42401007387 */ /* 0x0003e80000100800 */
[----:B-1----:R-:W3:Y:S01]  /*2e00*/  LDL.LU R36, [R1+0x15c] ;  /* 0x00015c0001247983 */ /* 0x002ee20000300800 */
[----:B0-----:R-:W-:Y:S01]  /*2e10*/  FADD.FTZ R31, R31, UR6 ;  /* 0x000000061f1f7e21 */ /* 0x001fe20008010000 */
[----:B--2---:R-:W-:-:S05]  /*2e20*/  IADD3 R4, P3, R4, R32, RZ ;  /* 0x0000002004047210 */ /* 0x004fca0007f7e0ff */
[----:B------:R0:W-:Y:S02]  /*2e30*/  STL [R1+0x80], R4 ;  /* 0x0000800401007387 */ /* 0x0001e40000100800 */
[----:B0-----:R0:W1:Y:S02]  /*2e40*/  MUFU.RSQ R4, R31 ;  /* 0x0000001f00047308 */ /* 0x0010640000001400 */
[----:B0-----:R-:W2:Y:S01]  /*2e50*/  LDL.LU R31, [R1+0x44] ;  /* 0x00004400011f7983 */ /* 0x001ea20000300800 */
[--C-:B------:R-:W-:Y:S01]  /*2e60*/  FADD.FTZ R50, R50, -R30.reuse ;  /* 0x8000001e32327221 */ /* 0x100fe20000010000 */
[--C-:B------:R-:W-:Y:S01]  /*2e70*/  FADD.FTZ R55, R55, -R30.reuse ;  /* 0x8000001e37377221 */ /* 0x100fe20000010000 */
[----:B------:R-:W-:-:S04]  /*2e80*/  FADD.FTZ R56, R56, -R30 ;  /* 0x8000001e38387221 */ /* 0x000fc80000010000 */
[----:B-1----:R-:W-:Y:S01]  /*2e90*/  FMUL.FTZ R56, R4, R56 ;  /* 0x0000003804387220 */ /* 0x002fe20000410000 */
        /* <DEDUP_REMOVED lines=18> */
[C---:B------:R-:W-:Y:S01]  /*2fc0*/  FMUL.FTZ R6, R4.reuse, R6 ;  /* 0x0000000604067220 */ /* 0x040fe20000410000 */
[C---:B------:R-:W-:Y:S01]  /*2fd0*/  FMUL.FTZ R9, R4.reuse, R9 ;  /* 0x0000000904097220 */ /* 0x040fe20000410000 */
[--C-:B------:R-:W-:Y:S01]  /*2fe0*/  FADD.FTZ R25, R25, -R30.reuse ;  /* 0x8000001e19197221 */ /* 0x100fe20000010000 */
[----:B------:R-:W-:Y:S01]  /*2ff0*/  FMUL.FTZ R22, R4, R22 ;  /* 0x0000001604167220 */ /* 0x000fe20000410000 */
[----:B------:R-:W-:-:S02]  /*3000*/  FADD.FTZ R19, R19, -R30 ;  /* 0x8000001e13137221 */ /* 0x000fc40000010000 */
[C---:B------:R-:W-:Y:S02]  /*3010*/  FMUL.FTZ R25, R4.reuse, R25 ;  /* 0x0000001904197220 */ /* 0x040fe40000410000 */
[----:B------:R-:W-:Y:S01]  /*3020*/  FMUL.FTZ R19, R4, R19 ;  /* 0x0000001304137220 */ /* 0x000fe20000410000 */
[----:B--2---:R-:W-:-:S05]  /*3030*/  IADD3 R31, P2, R31, R32, RZ ;  /* 0x000000201f1f7210 */ /* 0x004fca0007f5e0ff */
[----:B------:R0:W-:Y:S02]  /*3040*/  STL [R1+0xac], R31 ;  /* 0x0000ac1f01007387 */ /* 0x0001e40000100800 */
[-C--:B0-----:R-:W-:Y:S02]  /*3050*/  IADD3 R31, P6, R61, R32.reuse, RZ ;  /* 0x000000203d1f7210 */ /* 0x081fe40007fde0ff */
[----:B------:R-:W-:-:S03]  /*3060*/  IADD3 R61, P4, R60, R32, RZ ;  /* 0x000000203c3d7210 */ /* 0x000fc60007f9e0ff */
[----:B------:R0:W-:Y:S01]  /*3070*/  STL [R1+0x74], R31 ;  /* 0x0000741f01007387 */ /* 0x0001e20000100800 */
[----:B------:R-:W-:Y:S02]  /*3080*/  IADD3 R60, P5, R59, R32, RZ ;  /* 0x000000203b3c7210 */ /* 0x000fe40007fbe0ff */
[-C--:B------:R-:W-:Y:S01]  /*3090*/  IADD3.X R59, RZ, R33.reuse, RZ, P6, !PT ;  /* 0x00000021ff3b7210 */ /* 0x080fe200037fe4ff */
[----:B------:R-:W-:Y:S01]  /*30a0*/  STL [R1+0x6c], R61 ;  /* 0x00006c3d01007387 */ /* 0x000fe20000100800 */
[----:B0-----:R-:W-:-:S05]  /*30b0*/  IADD3.X R31, RZ, R33, RZ, P3, !PT ;  /* 0x00000021ff1f7210 */ /* 0x001fca0001ffe4ff */
[----:B------:R0:W-:Y:S04]  /*30c0*/  STL [R1+0x108], R31 ;  /* 0x0001081f01007387 */ /* 0x0001e80000100800 */
[----:B------:R-:W-:Y:S01]  /*30d0*/  STL [R1+0x68], R60 ;  /* 0x0000683c01007387 */ /* 0x000fe20000100800 */
[----:B0-----:R-:W-:-:S03]  /*30e0*/  IADD3 R31, P3, R58, R32, RZ ;  /* 0x000000203a1f7210 */ /* 0x001fc60007f7e0ff */
[----:B------:R-:W-:Y:S01]  /*30f0*/  STL [R1+0x104], R59 ;  /* 0x0001043b01007387 */ /* 0x000fe20000100800 */
[----:B------:R-:W-:Y:S02]  /*3100*/  IADD3.X R58, RZ, R33, RZ, P4, !PT ;  /* 0x00000021ff3a7210 */ /* 0x000fe400027fe4ff */
[-C--:B------:R-:W-:Y:S01]  /*3110*/  IADD3 R57, P4, R57, R32.reuse, RZ ;  /* 0x0000002039397210 */ /* 0x080fe20007f9e0ff */
[----:B------:R0:W-:Y:S01]  /*3120*/  STL [R1+0xa8], R31 ;  /* 0x0000a81f01007387 */ /* 0x0001e20000100800 */
[----:B----4-:R-:W-:-:S03]  /*3130*/  IADD3 R2, P6, R2, R32, RZ ;  /* 0x0000002002027210 */ /* 0x010fc60007fde0ff */
[----:B------:R-:W-:Y:S01]  /*3140*/  STL [R1+0x100], R58 ;  /* 0x0001003a01007387 */ /* 0x000fe20000100800 */
[----:B0-----:R-:W-:-:S03]  /*3150*/  IADD3.X R31, RZ, R33, RZ, P5, !PT ;  /* 0x00000021ff1f7210 */ /* 0x001fc60002ffe4ff */
[----:B------:R0:W-:Y:S01]  /*3160*/  STL [R1+0x9c], R57 ;  /* 0x00009c3901007387 */ /* 0x0001e20000100800 */
[----:B---3--:R-:W-:Y:S01]  /*3170*/  IADD3 R3, P5, R3, R32, RZ ;  /* 0x0000002003037210 */ /* 0x008fe20007fbe0ff */
[----:B-----5:R-:W-:Y:S02]  /*3180*/  HADD2.F32 R32, -RZ, R26.H1_H1 ;  /* 0x3000001aff207230 */ /* 0x020fe40000004100 */
[----:B------:R1:W-:Y:S01]  /*3190*/  STL [R1+0xfc], R31 ;  /* 0x0000fc1f01007387 */ /* 0x0003e20000100800 */
[----:B0-----:R-:W-:Y:S01]  /*31a0*/  FADD.FTZ R57, R0, -R30 ;  /* 0x8000001e00397221 */ /* 0x001fe20000010000 */
[--C-:B------:R-:W-:Y:S02]  /*31b0*/  HADD2.F32 R0, -RZ, R28.reuse.H0_H0 ;  /* 0x2000001cff007230 */ /* 0x100fe40000004100 */
[----:B------:R-:W-:Y:S02]  /*31c0*/  HADD2.F32 R28, -RZ, R28.H1_H1 ;  /* 0x3000001cff1c7230 */ /* 0x000fe40000004100 */
[----:B-1----:R-:W-:-:S02]  /*31d0*/  HADD2.F32 R31, -RZ, R26.H0_H0 ;  /* 0x2000001aff1f7230 */ /* 0x002fc40000004100 */
[----:B------:R-:W-:Y:S01]  /*31e0*/  FMUL.FTZ R26, R4, R50 ;  /* 0x00000032041a7220 */ /* 0x000fe20000410000 */
[----:B------:R-:W-:-:S03]  /*31f0*/  FMUL.FTZ R57, R57, R4 ;  /* 0x0000000439397220 */ /* 0x000fc60000410000 */
[----:B------:R-:W-:Y:S01]  /*3200*/  FFMA.FTZ R26, R26, R28, R32 ;  /* 0x0000001c1a1a7223 */ /* 0x000fe20000010020 */
[----:B------:R-:W-:-:S03]  /*3210*/  FFMA.FTZ R57, R57, R0, R31 ;  /* 0x0000000039397223 */ /* 0x000fc6000001001f */
        /* <DEDUP_REMOVED lines=8> */
[----:B------:R-:W-:Y:S04]  /*32a0*/  STL [R1+0x84], R3 ;  /* 0x0000840301007387 */ /* 0x000fe80000100800 */
[----:B------:R0:W-:Y:S02]  /*32b0*/  STL [R1+0x5c], R2 ;  /* 0x00005c0201007387 */ /* 0x0001e40000100800 */
[----:B0-----:R-:W-:Y:S01]  /*32c0*/  FMUL.FTZ R2, R26, R50 ;  /* 0x000000321a027220 */ /* 0x001fe20000410000 */
[----:B------:R-:W-:-:S02]  /*32d0*/  HADD2.F32 R50, -RZ, R29.H0_H0 ;  /* 0x2000001dff327230 */ /* 0x000fc40000004100 */
[----:B-1----:R-:W-:Y:S01]  /*32e0*/  FMUL.FTZ R3, R57, R58 ;  /* 0x0000003a39037220 */ /* 0x002fe20000410000 */
[----:B------:R-:W-:Y:S02]  /*32f0*/  HADD2.F32 R26, -RZ, R27.H0_H0 ;  /* 0x2000001bff1a7230 */ /* 0x000fe40000004100 */
[----:B------:R-:W-:Y:S01]  /*3300*/  FMUL.FTZ R57, R4, R55 ;  /* 0x0000003704397220 */ /* 0x000fe20000410000 */
[----:B------:R-:W-:Y:S02]  /*3310*/  HADD2.F32 R29, -RZ, R29.H1_H1 ;  /* 0x3000001dff1d7230 */ /* 0x000fe40000004100 */
[----:B------:R-:W-:Y:S02]  /*3320*/  HADD2.F32 R27, -RZ, R27.H1_H1 ;  /* 0x3000001bff1b7230 */ /* 0x000fe40000004100 */
[----:B------:R-:W-:-:S03]  /*3330*/  FFMA.FTZ R56, R56, R50, R26 ;  /* 0x0000003238387223 */ /* 0x000fc6000001001a */
[----:B------:R-:W-:Y:S01]  /*3340*/  FFMA.FTZ R57, R57, R29, R27 ;  /* 0x0000001d39397223 */ /* 0x000fe2000001001b */
[----:B------:R-:W-:-:S03]  /*3350*/  FMUL.FTZ R55, R56, -1.4426950216293334961 ;  /* 0xbfb8aa3b38377820 */ /* 0x000fc60000410000 */
[----:B------:R-:W-:Y:S01]  /*3360*/  FMUL.FTZ R59, R57, -1.4426950216293334961 ;  /* 0xbfb8aa3b393b7820 */ /* 0x000fe20000410000 */
[----:B------:R-:W-:-:S03]  /*3370*/  FADD.FTZ R58, R18, -R30 ;  /* 0x8000001e123a7221 */ /* 0x000fc60000010000 */
[----:B------:R-:W0:Y:S08]  /*3380*/  MUFU.EX2 R18, R59 ;  /* 0x0000003b00127308 */ /* 0x000e300000000800 */
[----:B------:R-:W1:Y:S01]  /*3390*/  MUFU.EX2 R55, R55 ;  /* 0x0000003700377308 */ /* 0x000e620000000800 */
[C---:B------:R-:W-:Y:S01]  /*33a0*/  FMUL.FTZ R61, R4.reuse, R49 ;  /* 0x00000031043d7220 */ /* 0x040fe20000410000 */
[----:B------:R-:W-:Y:S01]  /*33b0*/  FMUL.FTZ R49, R4, R43 ;  /* 0x0000002b04317220 */ /* 0x000fe20000410000 */
[----:B0-----:R-:W-:-:S05]  /*33c0*/  FADD.FTZ R18, R18, 1 ;  /* 0x3f80000012127421 */ /* 0x001fca0000010000 */
[----:B------:R-:W0:Y:S01]  /*33d0*/  MUFU.RCP R59, R18 ;  /* 0x00000012003b7308 */ /* 0x000e220000001000 */
[----:B-1----:R-:W-:Y:S01]  /*33e0*/  FADD.FTZ R43, R55, 1 ;  /* 0x3f800000372b7421 */ /* 0x002fe20000010000 */
[C---:B------:R-:W-:Y:S01]  /*33f0*/  FMUL.FTZ R55, R4.reuse, R41 ;  /* 0x0000002904377220 */ /* 0x040fe20000410000 */
[C---:B------:R-:W-:Y:S01]  /*3400*/  FMUL.FTZ R41, R4.reuse, R38 ;  /* 0x0000002604297220 */ /* 0x040fe20000410000 */
[----:B------:R-:W-:-:S04]  /*3410*/  FMUL.FTZ R60, R4, R47 ;  /* 0x0000002f043c7220 */ /* 0x000fc80000410000 */
[----:B------:R1:W2:Y:S01]  /*3420*/  MUFU.RCP R38, R43 ;  /* 0x0000002b00267308 */ /* 0x0002a20000001000 */
[C---:B------:R-:W-:Y:S01]  /*3430*/  FMUL.FTZ R47, R4.reuse, R45 ;  /* 0x0000002d042f7220 */ /* 0x040fe20000410000 */
[----:B------:R-:W-:Y:S01]  /*3440*/  MOV R45, R52 ;  /* 0x00000034002d7202 */ /* 0x000fe20000000f00 */
[C---:B------:R-:W-:Y:S01]  /*3450*/  FMUL.FTZ R58, R4.reuse, R58 ;  /* 0x0000003a043a7220 */ /* 0x040fe20000410000 */
[C---:B------:R-:W-:Y:S01]  /*3460*/  FMUL.FTZ R52, R4.reuse, R21 ;  /* 0x0000001504347220 */ /* 0x040fe20000410000 */
[C---:B-1----:R-:W-:Y:S01]  /*3470*/  FMUL.FTZ R43, R4.reuse, R15 ;  /* 0x0000000f042b7220 */ /* 0x042fe20000410000 */
[----:B------:R-:W-:Y:S01]  /*3480*/  MOV R15, R54 ;  /* 0x00000036000f7202 */ /* 0x000fe20000000f00 */
        /* <DEDUP_REMOVED lines=16> */
[----:B------:R-:W-:Y:S01]  /*3590*/  MOV R61, R3 ;  /* 0x00000003003d7202 */ /* 0x000fe20000000f00 */
[----:B0-----:R-:W-:Y:S01]  /*35a0*/  FMUL.FTZ R59, R57, R59 ;  /* 0x0000003b393b7220 */ /* 0x001fe20000410000 */
[C-C-:B------:R-:W-:Y:S01]  /*35b0*/  FFMA.FTZ R3, R28.reuse, R22, R32.reuse ;  /* 0x000000161c037223 */ /* 0x140fe20000010020 */
[----:B------:R-:W-:Y:S01]  /*35c0*/  MOV R57, R2 ;  /* 0x0000000200397202 */ /* 0x000fe20000000f00 */
[----:B------:R-:W-:Y:S01]  /*35d0*/  STL [R1+0xe4], R12 ;  /* 0x0000e40c01007387 */ /* 0x000fe20000100800 */
[----:B------:R-:W-:Y:S01]  /*35e0*/  FFMA.FTZ R2, R28, R25, R32 ;  /* 0x000000191c027223 */ /* 0x000fe20000010020 */
[----:B--2---:R-:W-:-:S02]  /*35f0*/  FMUL.FTZ R38, R56, R38 ;  /* 0x0000002638267220 */ /* 0x004fc40000410000 */
[----:B------:R-:W-:Y:S04]  /*3600*/  STL [R1+0xe8], R0 ;  /* 0x0000e80001007387 */ /* 0x000fe80000100800 */
[----:B------:R-:W2:Y:S04]  /*3610*/  LDL.LU R56, [R1+0x20] ;  /* 0x0000200001387983 */ /* 0x000ea80000300800 */
[----:B------:R0:W-:Y:S01]  /*3620*/  STL [R1], R3 ;  /* 0x0000000301007387 */ /* 0x0001e20000100800 */
[----:B------:R-:W-:-:S03]  /*3630*/  FFMA.FTZ R54, R28, R19, R32 ;  /* 0x000000131c367223 */ /* 0x000fc60000010020 */
[----:B------:R-:W3:Y:S04]  /*3640*/  LDL.LU R52, [R1+0x28] ;  /* 0x0000280001347983 */ /* 0x000ee80000300800 */
[----:B------:R1:W-:Y:S04]  /*3650*/  STL [R1+0xe0], R2 ;  /* 0x0000e00201007387 */ /* 0x0003e80000100800 */
[----:B------:R-:W4:Y:S04]  /*3660*/  LDL.LU R31, [R1+0x24] ;  /* 0x00002400011f7983 */ /* 0x000f280000300800 */
[----:B------:R-:W2:Y:S04]  /*3670*/  LDL.LU R22, [R1+0x1c] ;  /* 0x00001c0001167983 */ /* 0x000ea80000300800 */
[----:B------:R-:W3:Y:S04]  /*3680*/  LDL.LU R19, [R1+0x18] ;  /* 0x0000180001137983 */ /* 0x000ee80000300800 */
[----:B0-----:R-:W3:Y:S04]  /*3690*/  LDL.LU R3, [R1+0xc] ;  /* 0x00000c0001037983 */ /* 0x001ee80000300800 */
[----:B-1----:R-:W4:Y:S01]  /*36a0*/  LDL.LU R2, [R1+0x8] ;  /* 0x0000080001027983 */ /* 0x002f220000300800 */
        /* <DEDUP_REMOVED lines=36> */
[----:B----4-:R-:W-:-:S02]  /*38f0*/  FADD.FTZ R28, R2, -R30 ;  /* 0x8000001e021c7221 */ /* 0x010fc40000010000 */
[----:B------:R-:W4:Y:S01]  /*3900*/  LDL.LU R2, [R1+0x2c] ;  /* 0x00002c0001027983 */ /* 0x000f220000300800 */
[----:B------:R-:W-:Y:S02]  /*3910*/  F2FP.F16.F32.PACK_AB R9, R57, R61 ;  /* 0x0000003d3909723e */ /* 0x000fe400000000ff */
[----:B------:R-:W-:Y:S02]  /*3920*/  F2FP.F16.F32.PACK_AB R38, R59, R38 ;  /* 0x000000263b26723e */ /* 0x000fe400000000ff */
[C---:B------:R-:W-:Y:S02]  /*3930*/  PRMT R10, R9.reuse, 0x7610, R10 ;  /* 0x00007610090a7816 */ /* 0x040fe4000000000a */
[----:B------:R-:W-:Y:S02]  /*3940*/  PRMT R9, R9, 0x7632, R9 ;  /* 0x0000763209097816 */ /* 0x000fe40000000009 */
[----:B------:R-:W-:Y:S01]  /*3950*/  PRMT R13, R38, 0x7632, R13 ;  /* 0x00007632260d7816 */ /* 0x000fe2000000000d */
[----:B------:R-:W-:Y:S04]  /*3960*/  STG.E.U16 desc[UR8][R34.64], R10 ;  /* 0x0000000a22007986 */ /* 0x000fe8000c101508 */
[----:B------:R-:W-:Y:S04]  /*3970*/  STG.E.U16 desc[UR8][R34.64+0x2], R9 ;  /* 0x0000020922007986 */ /* 0x000fe8000c101508 */
[----:B------:R-:W-:Y:S04]  /*3980*/  STG.E.U16 desc[UR8][R34.64+0x4], R38 ;  /* 0x0000042622007986 */ /* 0x000fe8000c101508 */
[----:B------:R0:W-:Y:S01]  /*3990*/  STG.E.U16 desc[UR8][R34.64+0x6], R13 ;  /* 0x0000060d22007986 */ /* 0x0001e2000c101508 */
[--C-:B------:R-:W-:Y:S01]  /*39a0*/  FADD.FTZ R59, R23, -R30.reuse ;  /* 0x8000001e173b7221 */ /* 0x100fe20000010000 */
[--C-:B--2---:R-:W-:Y:S01]  /*39b0*/  FADD.FTZ R25, R22, -R30.reuse ;  /* 0x8000001e16197221 */ /* 0x104fe20000010000 */
[--C-:B0-----:R-:W-:Y:S01]  /*39c0*/  FADD.FTZ R34, R56, -R30.reuse ;  /* 0x8000001e38227221 */ /* 0x101fe20000010000 */
[----:B------:R-:W-:-:S03]  /*39d0*/  FADD.FTZ R38, R31, -R30 ;  /* 0x8000001e1f267221 */ /* 0x000fc60000010000 */
[----:B------:R-:W-:Y:S01]  /*39e0*/  FMUL.FTZ R23, R4, R34 ;  /* 0x0000002204177220 */ /* 0x000fe20000410000 */
[--C-:B------:R-:W-:Y:S01]  /*39f0*/  FADD.FTZ R31, R5, -R30.reuse ;  /* 0x8000001e051f7221 */ /* 0x100fe20000010000 */
[----:B------:R-:W-:Y:S02]  /*3a00*/  FADD.FTZ R5, R8, -R30 ;  /* 0x8000001e08057221 */ /* 0x000fe40000010000 */
[----:B------:R-:W-:Y:S01]  /*3a10*/  FFMA.FTZ R23, R50, R23, R26 ;  /* 0x0000001732177223 */ /* 0x000fe2000001001a */
[----:B------:R-:W-:Y:S01]  /*3a20*/  FMUL.FTZ R8, R53, -1.4426950216293334961 ;  /* 0xbfb8aa3b35087820 */ /* 0x000fe20000410000 */
[--C-:B---3--:R-:W-:Y:S01]  /*3a30*/  FADD.FTZ R35, R52, -R30.reuse ;  /* 0x8000001e34237221 */ /* 0x108fe20000010000 */
[--C-:B------:R-:W-:Y:S01]  /*3a40*/  FADD.FTZ R32, R17, -R30.reuse ;  /* 0x8000001e11207221 */ /* 0x100fe20000010000 */
[--C-:B------:R-:W-:Y:S01]  /*3a50*/  FADD.FTZ R52, R20, -R30.reuse ;  /* 0x8000001e14347221 */ /* 0x100fe20000010000 */
[----:B------:R-:W-:Y:S01]  /*3a60*/  FMUL.FTZ R17, R23, -1.4426950216293334961 ;  /* 0xbfb8aa3b17117820 */ /* 0x000fe20000410000 */
[--C-:B------:R-:W-:Y:S01]  /*3a70*/  FADD.FTZ R10, R3, -R30.reuse ;  /* 0x8000001e030a7221 */ /* 0x100fe20000010000 */
[----:B------:R-:W-:Y:S01]  /*3a80*/  FMUL.FTZ R20, R4, R25 ;  /* 0x0000001904147220 */ /* 0x000fe20000410000 */
[--C-:B------:R-:W-:Y:S01]  /*3a90*/  FADD.FTZ R19, R19, -R30.reuse ;  /* 0x8000001e13137221 */ /* 0x100fe20000010000 */
[--C-:B------:R-:W-:Y:S01]  /*3aa0*/  FADD.FTZ R39, R39, -R30.reuse ;  /* 0x8000001e27277221 */ /* 0x100fe20000010000 */
[--C-:B------:R-:W-:Y:S01]  /*3ab0*/  FADD.FTZ R13, R11, -R30.reuse ;  /* 0x8000001e0b0d7221 */ /* 0x100fe20000010000 */
[--C-:B------:R-:W-:Y:S01]  /*3ac0*/  FADD.FTZ R9, R14, -R30.reuse ;  /* 0x8000001e0e097221 */ /* 0x100fe20000010000 */
[----:B------:R0:W1:Y:S01]  /*3ad0*/  MUFU.EX2 R25, R8 ;  /* 0x0000000800197308 */ /* 0x0000620000000800 */
[----:B------:R-:W-:Y:S01]  /*3ae0*/  FADD.FTZ R36, R36, -R30 ;  /* 0x8000001e24247221 */ /* 0x000fe20000010000 */
[C---:B------:R-:W-:Y:S01]  /*3af0*/  FMUL.FTZ R14, R4.reuse, R10 ;  /* 0x0000000a040e7220 */ /* 0x040fe20000410000 */
[C---:B------:R-:W-:Y:S01]  /*3b00*/  FMUL.FTZ R34, R4.reuse, R38 ;  /* 0x0000002604227220 */ /* 0x040fe20000410000 */
[C---:B------:R-:W-:Y:S01]  /*3b10*/  FMUL.FTZ R19, R4.reuse, R19 ;  /* 0x0000001304137220 */ /* 0x040fe20000410000 */
[C---:B------:R-:W-:Y:S01]  /*3b20*/  FMUL.FTZ R11, R4.reuse, R28 ;  /* 0x0000001c040b7220 */ /* 0x040fe20000410000 */
[C---:B------:R-:W-:Y:S01]  /*3b30*/  FMUL.FTZ R10, R4.reuse, R39 ;  /* 0x00000027040a7220 */ /* 0x040fe20000410000 */
[----:B0-----:R-:W-:-:S02]  /*3b40*/  FMUL.FTZ R8, R4, R31 ;  /* 0x0000001f04087220 */ /* 0x001fc40000410000 */
[----:B------:R0:W2:Y:S01]  /*3b50*/  MUFU.EX2 R31, R17 ;  /* 0x00000011001f7308 */ /* 0x0000a20000000800 */
[C---:B------:R-:W-:Y:S01]  /*3b60*/  FMUL.FTZ R13, R4.reuse, R13 ;  /* 0x0000000d040d7220 */ /* 0x040fe20000410000 */
[C---:B------:R-:W-:Y:S01]  /*3b70*/  FMUL.FTZ R9, R4.reuse, R9 ;  /* 0x0000000904097220 */ /* 0x040fe20000410000 */
[C---:B------:R-:W-:Y:S01]  /*3b80*/  FMUL.FTZ R52, R4.reuse, R52 ;  /* 0x0000003404347220 */ /* 0x040fe20000410000 */
[C---:B------:R-:W-:Y:S01]  /*3b90*/  FMUL.FTZ R59, R4.reuse, R59 ;  /* 0x0000003b043b7220 */ /* 0x040fe20000410000 */
[C---:B------:R-:W-:Y:S01]  /*3ba0*/  FMUL.FTZ R36, R4.reuse, R36 ;  /* 0x0000002404247220 */ /* 0x040fe20000410000 */
[C---:B0-----:R-:W-:Y:S01]  /*3bb0*/  FMUL.FTZ R17, R4.reuse, R5 ;  /* 0x0000000504117220 */ /* 0x041fe20000410000 */
        /* <DEDUP_REMOVED lines=16> */
[----:B------:R-:W3:Y:S01]  /*3cc0*/  LDL.LU R2, [R1+0x30] ;  /* 0x0000300001027983 */ /* 0x000ee20000300800 */
[----:B------:R-:W-:-:S06]  /*3cd0*/  FMUL.FTZ R22, R18, -1.4426950216293334961 ;  /* 0xbfb8aa3b12167820 */ /* 0x000fcc0000410000 */
[----:B------:R-:W0:Y:S01]  /*3ce0*/  MUFU.EX2 R22, R22 ;  /* 0x0000001600167308 */ /* 0x000e220000000800 */
[----:B-1----:R-:W-:Y:S01]  /*3cf0*/  FADD.FTZ R25, R25, 1 ;  /* 0x3f80000019197421 */ /* 0x002fe20000010000 */
[----:B------:R-:W-:Y:S01]  /*3d00*/  FMUL.FTZ R35, R4, R35 ;  /* 0x0000002304237220 */ /* 0x000fe20000410000 */
[----:B--2---:R-:W-:-:S03]  /*3d10*/  FADD.FTZ R39, R31, 1 ;  /* 0x3f8000001f277421 */ /* 0x004fc60000010000 */
[----:B------:R-:W-:Y:S01]  /*3d20*/  FFMA.FTZ R28, R29, R35, R27 ;  /* 0x000000231d1c7223 */ /* 0x000fe2000001001b */
[----:B0-----:R-:W-:-:S06]  /*3d30*/  FADD.FTZ R22, R22, 1 ;  /* 0x3f80000016167421 */ /* 0x001fcc0000010000 */
[----:B------:R-:W0:Y:S01]  /*3d40*/  MUFU.RCP R22, R22 ;  /* 0x0000001600167308 */ /* 0x000e220000001000 */
[----:B------:R-:W-:-:S07]  /*3d50*/  FMUL.FTZ R35, R28, -1.4426950216293334961 ;  /* 0xbfb8aa3b1c237820 */ /* 0x000fce0000410000 */
[----:B------:R-:W1:Y:S01]  /*3d60*/  MUFU.RCP R25, R25 ;  /* 0x0000001900197308 */ /* 0x000e620000001000 */
[----:B------:R-:W-:-:S07]  /*3d70*/  FMUL.FTZ R38, R51, -1.4426950216293334961 ;  /* 0xbfb8aa3b33267820 */ /* 0x000fce0000410000 */
[----:B------:R2:W-:Y:S01]  /*3d80*/  MUFU.EX2 R32, R35 ;  /* 0x0000002300207308 */ /* 0x0005e20000000800 */
[----:B0-----:R-:W-:-:S07]  /*3d90*/  FMUL.FTZ R3, R18, R22 ;  /* 0x0000001612037220 */ /* 0x001fce0000410000 */
[----:B------:R-:W0:Y:S01]  /*3da0*/  MUFU.RCP R39, R39 ;  /* 0x0000002700277308 */ /* 0x000e220000001000 */
[----:B--2---:R-:W-:Y:S01]  /*3db0*/  FMUL.FTZ R35, R21, -1.4426950216293334961 ;  /* 0xbfb8aa3b15237820 */ /* 0x004fe20000410000 */
[----:B------:R1:W-:Y:S06]  /*3dc0*/  STL [R1+0xd0], R3 ;  /* 0x0000d00301007387 */ /* 0x0003ec0000100800 */
[----:B------:R-:W2:Y:S01]  /*3dd0*/  MUFU.EX2 R35, R35 ;  /* 0x0000002300237308 */ /* 0x000ea20000000800 */
[----:B-1----:R-:W-:-:S07]  /*3de0*/  FMUL.FTZ R3, R53, R25 ;  /* 0x0000001935037220 */ /* 0x002fce0000410000 */
[----:B------:R-:W1:Y:S01]  /*3df0*/  MUFU.EX2 R38, R38 ;  /* 0x0000002600267308 */ /* 0x000e620000000800 */
[----:B------:R4:W-:Y:S01]  /*3e00*/  STL [R1+0xc8], R3 ;  /* 0x0000c80301007387 */ /* 0x0009e20000100800 */
[----:B0-----:R-:W-:Y:S01]  /*3e10*/  FMUL.FTZ R22, R23, R39 ;  /* 0x0000002717167220 */ /* 0x001fe20000410000 */
[----:B------:R-:W-:Y:S02]  /*3e20*/  FADD.FTZ R23, R32, 1 ;  /* 0x3f80000020177421 */ /* 0x000fe40000010000 */
[----:B----4-:R-:W4:Y:S04]  /*3e30*/  LDL.LU R3, [R1+0x34] ;  /* 0x0000340001037983 */ /* 0x010f280000300800 */
[----:B------:R-:W0:Y:S01]  /*3e40*/  MUFU.RCP R23, R23 ;  /* 0x0000001700177308 */ /* 0x000e220000001000 */
[----:B--2---:R-:W-:Y:S01]  /*3e50*/  FADD.FTZ R32, R35, 1 ;  /* 0x3f80000023207421 */ /* 0x004fe20000010000 */
[----:B-1----:R-:W-:-:S06]  /*3e60*/  FADD.FTZ R35, R38, 1 ;  /* 0x3f80000026237421 */ /* 0x002fcc0000010000 */
[----:B------:R-:W1:Y:S01]  /*3e70*/  MUFU.RCP R32, R32 ;  /* 0x0000002000207308 */ /* 0x000e620000001000 */
[----:B------:R3:W-:Y:S07]  /*3e80*/  STL [R1+0xc4], R22 ;  /* 0x0000c41601007387 */ /* 0x0007ee0000100800 */
[----:B------:R-:W2:Y:S01]  /*3e90*/  MUFU.RCP R35, R35 ;  /* 0x0000002300237308 */ /* 0x000ea20000001000 */
[----:B---3--:R-:W-:Y:S01]  /*3ea0*/  FADD.FTZ R22, R2, -R30 ;  /* 0x8000001e02167221 */ /* 0x008fe20000010000 */
[----:B0-----:R-:W-:-:S05]  /*3eb0*/  FMUL.FTZ R2, R28, R23 ;  /* 0x000000171c027220 */ /* 0x001fca0000410000 */
[----:B------:R1:W-:Y:S02]  /*3ec0*/  STL [R1+0x90], R2 ;  /* 0x0000900201007387 */ /* 0x0003e40000100800 */
[----:B-1----:R-:W-:-:S05]  /*3ed0*/  FMUL.FTZ R2, R21, R32 ;  /* 0x0000002015027220 */ /* 0x002fca0000410000 */
[----:B------:R2:W-:Y:S02]  /*3ee0*/  STL [R1+0xa0], R2 ;  /* 0x0000a00201007387 */ /* 0x0005e40000100800 */
[----:B--2---:R-:W-:-:S05]  /*3ef0*/  FMUL.FTZ R2, R51, R35 ;  /* 0x0000002333027220 */ /* 0x004fca0000410000 */
[----:B------:R0:W-:Y:S04]  /*3f00*/  STL [R1+0x8c], R2 ;  /* 0x00008c0201007387 */ /* 0x0001e80000100800 */
[----:B0-----:R-:W2:Y:S01]  /*3f10*/  LDL.LU R2, [R1+0x38] ;  /* 0x0000380001027983 */ /* 0x001ea20000300800 */
[----:B------:R-:W-:Y:S01]  /*3f20*/  FMUL.FTZ R26, R34, -1.4426950216293334961 ;  /* 0xbfb8aa3b221a7820 */ /* 0x000fe20000410000 */
[----:B------:R-:W-:-:S05]  /*3f30*/  FMUL.FTZ R36, R4, R36 ;  /* 0x0000002404247220 */ /* 0x000fca0000410000 */
[----:B------:R-:W0:Y:S01]  /*3f40*/  MUFU.EX2 R26, R26 ;  /* 0x0000001a001a7308 */ /* 0x000e220000000800 */
[----:B------:R-:W-:-:S04]  /*3f50*/  FFMA.FTZ R31, R29, R36, R27 ;  /* 0x000000241d1f7223 */ /* 0x000fc8000001001b */
[----:B------:R-:W-:Y:S01]  /*3f60*/  FMUL.FTZ R36, R31, -1.4426950216293334961 ;  /* 0xbfb8aa3b1f247820 */ /* 0x000fe20000410000 */
[----:B------:R-:W-:-:S05]  /*3f70*/  FMUL.FTZ R18, R24, -1.4426950216293334961 ;  /* 0xbfb8aa3b18127820 */ /* 0x000fca0000410000 */
[----:B------:R-:W1:Y:S01]  /*3f80*/  MUFU.EX2 R36, R36 ;  /* 0x0000002400247308 */ /* 0x000e620000000800 */
[----:B------:R-:W-:Y:S01]  /*3f90*/  FMUL.FTZ R25, R48, -1.4426950216293334961 ;  /* 0xbfb8aa3b30197820 */ /* 0x000fe20000410000 */
[----:B0-----:R-:W-:-:S06]  /*3fa0*/  FADD.FTZ R26, R26, 1 ;  /* 0x3f8000001a1a7421 */ /* 0x001fcc0000010000 */
[----:B------:R-:W0:Y:S08]  /*3fb0*/  MUFU.EX2 R18, R18 ;  /* 0x0000001200127308 */ /* 0x000e300000000800 */
[----:B------:R-:W3:Y:S01]  /*3fc0*/  MUFU.RCP R26, R26 ;  /* 0x0000001a001a7308 */ /* 0x000ee20000001000 */
[----:B-1----:R-:W-:-:S07]  /*3fd0*/  FADD.FTZ R36, R36, 1 ;  /* 0x3f80000024247421 */ /* 0x002fce0000010000 */
[----:B------:R-:W1:Y:S01]  /*3fe0*/  MUFU.EX2 R25, R25 ;  /* 0x0000001900197308 */ /* 0x000e620000000800 */
[----:B------:R-:W-:Y:S01]  /*3ff0*/  FMUL.FTZ R39, R20, -1.4426950216293334961 ;  /* 0xbfb8aa3b14277820 */ /* 0x000fe20000410000 */
[----:B0-----:R-:W-:-:S06]  /*4000*/  FADD.FTZ R18, R18, 1 ;  /* 0x3f80000012127421 */ /* 0x001fcc0000010000 */
[----:B------:R-:W0:Y:S01]  /*4010*/  MUFU.RCP R36, R36 ;  /* 0x0000002400247308 */ /* 0x000e220000001000 */
[----:B---3--:R-:W-:Y:S01]  /*4020*/  FMUL.FTZ R21, R34, R26 ;  /* 0x0000001a22157220 */ /* 0x008fe20000410000 */
[----:B------:R-:W-:-:S06]  /*4030*/  FMUL.FTZ R22, R4, R22 ;  /* 0x0000001604167220 */ /* 0x000fcc0000410000 */
[----:B------:R4:W-:Y:S01]  /*4040*/  MUFU.RCP R26, R18 ;  /* 0x00000012001a7308 */ /* 0x0009e20000001000 */
[----:B-1----:R-:W-:Y:S01]  /*4050*/  FADD.FTZ R25, R25, 1 ;  /* 0x3f80000019197421 */ /* 0x002fe20000010000 */
[----:B------:R-:W-:-:S06]  /*4060*/  FFMA.FTZ R22, R29, R22, R27 ;  /* 0x000000161d167223 */ /* 0x000fcc000001001b */
[----:B------:R-:W1:Y:S01]  /*4070*/  MUFU.EX2 R39, R39 ;  /* 0x0000002700277308 */ /* 0x000e620000000800 */
[----:B------:R-:W-:Y:S01]  /*4080*/  FMUL.FTZ R23, R22, -1.4426950216293334961 ;  /* 0xbfb8aa3b16177820 */ /* 0x000fe20000410000 */
[----:B----4-:R-:W-:Y:S01]  /*4090*/  FADD.FTZ R18, R3, -R30 ;  /* 0x8000001e03127221 */ /* 0x010fe20000010000 */
[----:B0-----:R-:W-:-:S05]  /*40a0*/  FMUL.FTZ R3, R31, R36 ;  /* 0x000000241f037220 */ /* 0x001fca0000410000 */
[----:B------:R1:W0:Y:S01]  /*40b0*/  MUFU.RCP R28, R25 ;  /* 0x00000019001c7308 */ /* 0x0002220000001000 */
[----:B------:R-:W-:Y:S01]  /*40c0*/  FMUL.FTZ R32, R45, -1.4426950216293334961 ;  /* 0xbfb8aa3b2d207820 */ /* 0x000fe20000410000 */
[----:B------:R-:W-:Y:S04]  /*40d0*/  STL [R1+0x7c], R21 ;  /* 0x00007c1501007387 */ /* 0x000fe80000100800 */
[----:B------:R3:W-:Y:S02]  /*40e0*/  STL [R1+0x48], R3 ;  /* 0x0000480301007387 */ /* 0x0007e40000100800 */
[----:B------:R-:W4:Y:S01]  /*40f0*/  MUFU.EX2 R23, R23 ;  /* 0x0000001700177308 */ /* 0x000f220000000800 */
[----:B-1----:R-:W-:Y:S01]  /*4100*/  FADD.FTZ R25, R39, 1 ;  /* 0x3f80000027197421 */ /* 0x002fe20000010000 */
[----:B------:R-:W-:Y:S01]  /*4110*/  FMUL.FTZ R35, R46, -1.4426950216293334961 ;  /* 0xbfb8aa3b2e237820 */ /* 0x000fe20000410000 */
[----:B---3--:R-:W-:-:S05]  /*4120*/  FMUL.FTZ R3, R24, R26 ;  /* 0x0000001a18037220 */ /* 0x008fca0000410000 */
[----:B------:R-:W1:Y:S01]  /*4130*/  MUFU.EX2 R32, R32 ;  /* 0x0000002000207308 */ /* 0x000e620000000800 */
[----:B------:R0:W-:Y:S07]  /*4140*/  STL [R1+0x78], R3 ;  /* 0x0000780301007387 */ /* 0x0001ee0000100800 */
[----:B------:R-:W3:Y:S01]  /*4150*/  MUFU.RCP R25, R25 ;  /* 0x0000001900197308 */ /* 0x000ee20000001000 */
[----:B0-----:R-:W-:-:S07]  /*4160*/  FMUL.FTZ R3, R48, R28 ;  /* 0x0000001c30037220 */ /* 0x001fce0000410000 */
[----:B------:R-:W0:Y:S01]  /*4170*/  MUFU.EX2 R35, R35 ;  /* 0x0000002300237308 */ /* 0x000e220000000800 */
[----:B------:R3:W-:Y:S01]  /*4180*/  STL [R1+0x1c], R3 ;  /* 0x00001c0301007387 */ /* 0x0007e20000100800 */
[----:B----4-:R-:W-:Y:S01]  /*4190*/  FADD.FTZ R23, R23, 1 ;  /* 0x3f80000017177421 */ /* 0x010fe20000010000 */
[----:B-1----:R-:W-:Y:S02]  /*41a0*/  FADD.FTZ R24, R32, 1 ;  /* 0x3f80000020187421 */ /* 0x002fe40000010000 */
[----:B---3--:R-:W3:Y:S03]  /*41b0*/  LDL.LU R3, [R1+0x4c] ;  /* 0x00004c0001037983 */ /* 0x008ee60000300800 */
[----:B------:R-:W1:Y:S01]  /*41c0*/  MUFU.RCP R23, R23 ;  /* 0x0000001700177308 */ /* 0x000e620000001000 */
[----:B------:R-:W-:Y:S01]  /*41d0*/  FMUL.FTZ R20, R20, R25 ;  /* 0x0000001914147220 */ /* 0x000fe20000410000 */
[----:B0-----:R-:W-:-:S06]  /*41e0*/  FADD.FTZ R25, R35, 1 ;  /* 0x3f80000023197421 */ /* 0x001fcc0000010000 */
[----:B------:R-:W0:Y:S01]  /*41f0*/  MUFU.RCP R24, R24 ;  /* 0x0000001800187308 */ /* 0x000e220000001000 */
[----:B------:R2:W-:Y:S07]  /*4200*/  STL [R1+0x44], R20 ;  /* 0x0000441401007387 */ /* 0x0005ee0000100800 */
[----:B------:R-:W4:Y:S01]  /*4210*/  MUFU.RCP R25, R25 ;  /* 0x0000001900197308 */ /* 0x000f220000001000 */
[----:B--2---:R-:W-:Y:S01]  /*4220*/  FADD.FTZ R20, R2, -R30 ;  /* 0x8000001e02147221 */ /* 0x004fe20000010000 */
[----:B-1----:R-:W-:-:S05]  /*4230*/  FMUL.FTZ R2, R22, R23 ;  /* 0x0000001716027220 */ /* 0x002fca0000410000 */
[----:B------:R0:W-:Y:S02]  /*4240*/  STL [R1+0x40], R2 ;  /* 0x0000400201007387 */ /* 0x0001e40000100800 */
[----:B0-----:R-:W-:-:S05]  /*4250*/  FMUL.FTZ R2, R45, R24 ;  /* 0x000000182d027220 */ /* 0x001fca0000410000 */
[----:B------:R4:W-:Y:S02]  /*4260*/  STL [R1+0x3c], R2 ;  /* 0x00003c0201007387 */ /* 0x0009e40000100800 */
[----:B----4-:R-:W-:-:S05]  /*4270*/  FMUL.FTZ R2, R46, R25 ;  /* 0x000000192e027220 */ /* 0x010fca0000410000 */
[----:B------:R0:W-:Y:S04]  /*4280*/  STL [R1+0x20], R2 ;  /* 0x0000200201007387 */ /* 0x0001e80000100800 */
[----:B0-----:R-:W2:Y:S01]  /*4290*/  LDL.LU R2, [R1+0x50] ;  /* 0x0000500001027983 */ /* 0x001ea20000300800 */
[----:B------:R-:W-:-:S06]  /*42a0*/  FMUL.FTZ R34, R19, -1.4426950216293334961 ;  /* 0xbfb8aa3b13227820 */ /* 0x000fcc0000410000 */
[----:B------:R-:W0:Y:S01]  /*42b0*/  MUFU.EX2 R34, R34 ;  /* 0x0000002200227308 */ /* 0x000e220000000800 */
[----:B------:R-:W-:-:S04]  /*42c0*/  FMUL.FTZ R18, R4, R18 ;  /* 0x0000001204127220 */ /* 0x000fc80000410000 */
[----:B------:R-:W-:-:S04]  /*42d0*/  FFMA.FTZ R21, R29, R18, R27 ;  /* 0x000000121d157223 */ /* 0x000fc8000001001b */
[----:B------:R-:W-:Y:S01]  /*42e0*/  FMUL.FTZ R18, R21, -1.4426950216293334961 ;  /* 0xbfb8aa3b15127820 */ /* 0x000fe20000410000 */
[----:B------:R-:W-:Y:S01]  /*42f0*/  FMUL.FTZ R26, R47, -1.4426950216293334961 ;  /* 0xbfb8aa3b2f1a7820 */ /* 0x000fe20000410000 */
[----:B0-----:R-:W-:-:S04]  /*4300*/  FADD.FTZ R32, R34, 1 ;  /* 0x3f80000022207421 */ /* 0x001fc80000010000 */
[----:B------:R-:W0:Y:S01]  /*4310*/  MUFU.EX2 R18, R18 ;  /* 0x0000001200127308 */ /* 0x000e220000000800 */
[----:B------:R-:W-:-:S07]  /*4320*/  FMUL.FTZ R28, R44, -1.4426950216293334961 ;  /* 0xbfb8aa3b2c1c7820 */ /* 0x000fce0000410000 */
[----:B------:R-:W1:Y:S01]  /*4330*/  MUFU.RCP R32, R32 ;  /* 0x0000002000207308 */ /* 0x000e620000001000 */
[----:B------:R-:W-:-:S07]  /*4340*/  FMUL.FTZ R31, R14, -1.4426950216293334961 ;  /* 0xbfb8aa3b0e1f7820 */ /* 0x000fce0000410000 */
[----:B------:R-:W4:Y:S01]  /*4350*/  MUFU.EX2 R26, R26 ;  /* 0x0000001a001a7308 */ /* 0x000f220000000800 */
[----:B0-----:R-:W-:-:S07]  /*4360*/  FADD.FTZ R18, R18, 1 ;  /* 0x3f80000012127421 */ /* 0x001fce0000010000 */
[----:B------:R-:W0:Y:S01]  /*4370*/  MUFU.EX2 R28, R28 ;  /* 0x0000001c001c7308 */ /* 0x000e220000000800 */
[----:B-1----:R-:W-:-:S07]  /*4380*/  FMUL.FTZ R22, R19, R32 ;  /* 0x0000002013167220 */ /* 0x002fce0000410000 */
[----:B------:R-:W1:Y:S01]  /*4390*/  MUFU.EX2 R31, R31 ;  /* 0x0000001f001f7308 */ /* 0x000e620000000800 */
[----:B------:R4:W-:Y:S07]  /*43a0*/  STL [R1+0x38], R22 ;  /* 0x0000381601007387 */ /* 0x0009ee0000100800 */
[----:B------:R3:W3:Y:S01]  /*43b0*/  MUFU.RCP R32, R18 ;  /* 0x0000001200207308 */ /* 0x0006e20000001000 */
[----:B----4-:R-:W-:Y:S01]  /*43c0*/  FADD.FTZ R22, R26, 1 ;  /* 0x3f8000001a167421 */ /* 0x010fe20000010000 */
[----:B0-----:R-:W-:Y:S01]  /*43d0*/  FADD.FTZ R26, R28, 1 ;  /* 0x3f8000001c1a7421 */ /* 0x001fe20000010000 */
[----:B------:R-:W-:-:S05]  /*43e0*/  FMUL.FTZ R20, R4, R20 ;  /* 0x0000001404147220 */ /* 0x000fca0000410000 */
[----:B------:R-:W0:Y:S01]  /*43f0*/  MUFU.RCP R22, R22 ;  /* 0x0000001600167308 */ /* 0x000e220000001000 */
[----:B------:R-:W-:Y:S01]  /*4400*/  FFMA.FTZ R20, R29, R20, R27 ;  /* 0x000000141d147223 */ /* 0x000fe2000001001b */
[----:B-1----:R-:W-:Y:S01]  /*4410*/  FADD.FTZ R28, R31, 1 ;  /* 0x3f8000001f1c7421 */ /* 0x002fe20000010000 */
[----:B---3--:R-:W-:Y:S02]  /*4420*/  FADD.FTZ R18, R3, -R30 ;  /* 0x8000001e03127221 */ /* 0x008fe40000010000 */
[----:B------:R-:W-:-:S03]  /*4430*/  FMUL.FTZ R23, R20, -1.4426950216293334961 ;  /* 0xbfb8aa3b14177820 */ /* 0x000fc60000410000 */
[----:B------:R-:W-:Y:S01]  /*4440*/  MUFU.RCP R26, R26 ;  /* 0x0000001a001a7308 */ /* 0x000fe20000001000 */
[----:B------:R-:W-:Y:S01]  /*4450*/  FMUL.FTZ R3, R21, R32 ;  /* 0x0000002015037220 */ /* 0x000fe20000410000 */
[----:B------:R-:W-:-:S06]  /*4460*/  FMUL.FTZ R24, R49, -1.4426950216293334961 ;  /* 0xbfb8aa3b31187820 */ /* 0x000fcc0000410000 */
[----:B------:R-:W1:Y:S01]  /*4470*/  MUFU.RCP R28, R28 ;  /* 0x0000001c001c7308 */ /* 0x000e620000001000 */
[----:B------:R0:W-:Y:S01]  /*4480*/  STL [R1+0x34], R3 ;  /* 0x0000340301007387 */ /* 0x0001e20000100800 */
[----:B------:R-:W-:-:S06]  /*4490*/  FMUL.FTZ R25, R42, -1.4426950216293334961 ;  /* 0xbfb8aa3b2a197820 */ /* 0x000fcc0000410000 */
[----:B------:R-:W3:Y:S01]  /*44a0*/  MUFU.EX2 R23, R23 ;  /* 0x0000001700177308 */ /* 0x000ee20000000800 */
[----:B0-----:R-:W-:-:S07]  /*44b0*/  FMUL.FTZ R3, R47, R22 ;  /* 0x000000162f037220 */ /* 0x001fce0000410000 */
[----:B------:R-:W0:Y:S01]  /*44c0*/  MUFU.EX2 R24, R24 ;  /* 0x0000001800187308 */ /* 0x000e220000000800 */
[----:B------:R4:W-:Y:S01]  /*44d0*/  STL [R1+0x30], R3 ;  /* 0x0000300301007387 */ /* 0x0009e20000100800 */
[----:B-1----:R-:W-:-:S06]  /*44e0*/  FMUL.FTZ R28, R14, R28 ;  /* 0x0000001c0e1c7220 */ /* 0x002fcc0000410000 */
[----:B------:R-:W1:Y:S01]  /*44f0*/  MUFU.EX2 R25, R25 ;  /* 0x0000001900197308 */ /* 0x000e620000000800 */
[----:B----4-:R-:W-:Y:S01]  /*4500*/  FMUL.FTZ R3, R44, R26 ;  /* 0x0000001a2c037220 */ /* 0x010fe20000410000 */
[----:B---3--:R-:W-:-:S04]  /*4510*/  FADD.FTZ R23, R23, 1 ;  /* 0x3f80000017177421 */ /* 0x008fc80000010000 */
[----:B------:R3:W-:Y:S04]  /*4520*/  STL [R1+0x24], R3 ;  /* 0x0000240301007387 */ /* 0x0007e80000100800 */
[----:B---3--:R-:W3:Y:S04]  /*4530*/  LDL.LU R3, [R1+0x54] ;  /* 0x0000540001037983 */ /* 0x008ee80000300800 */
[----:B------:R4:W-:Y:S02]  /*4540*/  STL [R1+0x2c], R28 ;  /* 0x00002c1c01007387 */ /* 0x0009e40000100800 */
[----:B----4-:R0:W4:Y:S02]  /*4550*/  MUFU.RCP R28, R23 ;  /* 0x00000017001c7308 */ /* 0x0101240000001000 */
[----:B0-----:R-:W-:Y:S01]  /*4560*/  FADD.FTZ R23, R24, 1 ;  /* 0x3f80000018177421 */ /* 0x001fe20000010000 */
[----:B-1----:R-:W-:-:S05]  /*4570*/  FADD.FTZ R24, R25, 1 ;  /* 0x3f80000019187421 */ /* 0x002fca0000010000 */
[----:B------:R-:W0:Y:S08]  /*4580*/  MUFU.RCP R23, R23 ;  /* 0x0000001700177308 */ /* 0x000e300000001000 */
[----:B------:R-:W1:Y:S01]  /*4590*/  MUFU.RCP R24, R24 ;  /* 0x0000001800187308 */ /* 0x000e620000001000 */
[----:B--2---:R-:W-:Y:S01]  /*45a0*/  FADD.FTZ R25, R2, -R30 ;  /* 0x8000001e02197221 */ /* 0x004fe20000010000 */
[----:B----4-:R-:W-:-:S05]  /*45b0*/  FMUL.FTZ R2, R20, R28 ;  /* 0x0000001c14027220 */ /* 0x010fca0000410000 */
[----:B------:R0:W-:Y:S02]  /*45c0*/  STL [R1+0x28], R2 ;  /* 0x0000280201007387 */ /* 0x0001e40000100800 */
[----:B0-----:R-:W-:-:S05]  /*45d0*/  FMUL.FTZ R2, R49, R23 ;  /* 0x0000001731027220 */ /* 0x001fca0000410000 */
[----:B------:R1:W-:Y:S02]  /*45e0*/  STL [R1+0x64], R2 ;  /* 0x0000640201007387 */ /* 0x0003e40000100800 */
[----:B-1----:R-:W-:-:S05]  /*45f0*/  FMUL.FTZ R2, R42, R24 ;  /* 0x000000182a027220 */ /* 0x002fca0000410000 */
[----:B------:R0:W-:Y:S04]  /*4600*/  STL [R1+0x50], R2 ;  /* 0x0000500201007387 */ /* 0x0001e80000100800 */
[----:B0-----:R-:W2:Y:S01]  /*4610*/  LDL.LU R2, [R1+0x94] ;  /* 0x0000940001027983 */ /* 0x001ea20000300800 */
[----:B------:R-:W-:Y:S01]  /*4620*/  FMUL.FTZ R18, R4, R18 ;  /* 0x0000001204127220 */ /* 0x000fe20000410000 */
[----:B------:R-:W-:-:S03]  /*4630*/  FMUL.FTZ R19, R11, -1.4426950216293334961 ;  /* 0xbfb8aa3b0b137820 */ /* 0x000fc60000410000 */
[----:B------:R-:W-:-:S03]  /*4640*/  FFMA.FTZ R18, R29, R18, R27 ;  /* 0x000000121d127223 */ /* 0x000fc6000001001b */
[----:B------:R-:W0:Y:S01]  /*4650*/  MUFU.EX2 R19, R19 ;  /* 0x0000001300137308 */ /* 0x000e220000000800 */
[----:B------:R-:W-:Y:S01]  /*4660*/  FMUL.FTZ R21, R18, -1.4426950216293334961 ;  /* 0xbfb8aa3b12157820 */ /* 0x000fe20000410000 */
[----:B------:R-:W-:Y:S01]  /*4670*/  FMUL.FTZ R22, R55, -1.4426950216293334961 ;  /* 0xbfb8aa3b37167820 */ /* 0x000fe20000410000 */
[----:B------:R-:W-:-:S05]  /*4680*/  FMUL.FTZ R26, R40, -1.4426950216293334961 ;  /* 0xbfb8aa3b281a7820 */ /* 0x000fca0000410000 */
[----:B------:R-:W1:Y:S01]  /*4690*/  MUFU.EX2 R21, R21 ;  /* 0x0000001500157308 */ /* 0x000e620000000800 */
[----:B------:R-:W-:Y:S01]  /*46a0*/  FMUL.FTZ R14, R10, -1.4426950216293334961 ;  /* 0xbfb8aa3b0a0e7820 */ /* 0x000fe20000410000 */
[----:B------:R-:W-:-:S06]  /*46b0*/  FMUL.FTZ R25, R4, R25 ;  /* 0x0000001904197220 */ /* 0x000fcc0000410000 */
[----:B------:R-:W4:Y:S01]  /*46c0*/  MUFU.EX2 R22, R22 ;  /* 0x0000001600167308 */ /* 0x000f220000000800 */
[----:B0-----:R-:W-:Y:S01]  /*46d0*/  FADD.FTZ R31, R19, 1 ;  /* 0x3f800000131f7421 */ /* 0x001fe20000010000 */
[----:B------:R-:W-:-:S06]  /*46e0*/  FFMA.FTZ R19, R29, R25, R27 ;  /* 0x000000191d137223 */ /* 0x000fcc000001001b */
[----:B------:R-:W-:Y:S01]  /*46f0*/  MUFU.EX2 R26, R26 ;  /* 0x0000001a001a7308 */ /* 0x000fe20000000800 */
[----:B-1----:R-:W-:-:S07]  /*4700*/  FADD.FTZ R21, R21, 1 ;  /* 0x3f80000015157421 */ /* 0x002fce0000010000 */
[----:B------:R-:W0:Y:S08]  /*4710*/  MUFU.EX2 R14, R14 ;  /* 0x0000000e000e7308 */ /* 0x000e300000000800 */
[----:B------:R-:W1:Y:S01]  /*4720*/  MUFU.RCP R25, R31 ;  /* 0x0000001f00197308 */ /* 0x000e620000001000 */
[----:B----4-:R-:W-:-:S07]  /*4730*/  FADD.FTZ R22, R22, 1 ;  /* 0x3f80000016167421 */ /* 0x010fce0000010000 */
[----:B------:R4:W3:Y:S01]  /*4740*/  MUFU.RCP R31, R21 ;  /* 0x00000015001f7308 */ /* 0x0008e20000001000 */
[----:B0-----:R-:W-:-:S07]  /*4750*/  FADD.FTZ R14, R14, 1 ;  /* 0x3f8000000e0e7421 */ /* 0x001fce0000010000 */
[----:B------:R-:W0:Y:S01]  /*4760*/  MUFU.RCP R28, R22 ;  /* 0x00000016001c7308 */ /* 0x000e220000001000 */
[----:B----4-:R-:W-:Y:S01]  /*4770*/  FADD.FTZ R21, R26, 1 ;  /* 0x3f8000001a157421 */ /* 0x010fe20000010000 */
[----:B-1----:R-:W-:Y:S01]  /*4780*/  FMUL.FTZ R11, R11, R25 ;  /* 0x000000190b0b7220 */ /* 0x002fe20000410000 */
[----:B------:R-:W-:-:S05]  /*4790*/  FMUL.FTZ R20, R19, -1.4426950216293334961 ;  /* 0xbfb8aa3b13147820 */ /* 0x000fca0000410000 */
[----:B------:R-:W-:Y:S01]  /*47a0*/  MUFU.RCP R21, R21 ;  /* 0x0000001500157308 */ /* 0x000fe20000001000 */
[----:B------:R3:W-:Y:S07]  /*47b0*/  STL [R1+0x60], R11 ;  /* 0x0000600b01007387 */ /* 0x0007ee0000100800 */
[----:B------:R-:W1:Y:S01]  /*47c0*/  MUFU.RCP R22, R14 ;  /* 0x0000000e00167308 */ /* 0x000e620000001000 */
[----:B---3--:R-:W-:Y:S01]  /*47d0*/  FADD.FTZ R11, R3, -R30 ;  /* 0x8000001e030b7221 */ /* 0x008fe20000010000 */
[----:B------:R-:W-:-:S06]  /*47e0*/  FMUL.FTZ R3, R18, R31 ;  /* 0x0000001f12037220 */ /* 0x000fcc0000410000 */
[----:B------:R-:W-:Y:S01]  /*47f0*/  MUFU.EX2 R20, R20 ;  /* 0x0000001400147308 */ /* 0x000fe20000000800 */
[----:B------:R-:W-:Y:S01]  /*4800*/  FMUL.FTZ R23, R41, -1.4426950216293334961 ;  /* 0xbfb8aa3b29177820 */ /* 0x000fe20000410000 */
[----:B------:R0:W-:Y:S01]  /*4810*/  STL [R1+0x58], R3 ;  /* 0x0000580301007387 */ /* 0x0001e20000100800 */
[----:B------:R-:W-:-:S05]  /*4820*/  FMUL.FTZ R24, R37, -1.4426950216293334961 ;  /* 0xbfb8aa3b25187820 */ /* 0x000fca0000410000 */
[----:B------:R-:W3:Y:S01]  /*4830*/  MUFU.EX2 R23, R23 ;  /* 0x0000001700177308 */ /* 0x000ee20000000800 */
[----:B0-----:R-:W-:Y:S01]  /*4840*/  FMUL.FTZ R3, R55, R28 ;  /* 0x0000001c37037220 */ /* 0x001fe20000410000 */
[----:B-1----:R-:W-:-:S04]  /*4850*/  FMUL.FTZ R10, R10, R22 ;  /* 0x000000160a0a7220 */ /* 0x002fc80000410000 */
[----:B------:R0:W-:Y:S02]  /*4860*/  STL [R1+0x70], R3 ;  /* 0x0000700301007387 */ /* 0x0001e40000100800 */
[----:B------:R-:W1:Y:S01]  /*4870*/  MUFU.EX2 R24, R24 ;  /* 0x0000001800187308 */ /* 0x000e620000000800 */
[----:B------:R-:W-:Y:S01]  /*4880*/  FMUL.FTZ R25, R8, -1.4426950216293334961 ;  /* 0xbfb8aa3b08197820 */ /* 0x000fe20000410000 */
[----:B0-----:R-:W-:-:S06]  /*4890*/  FMUL.FTZ R3, R40, R21 ;  /* 0x0000001528037220 */ /* 0x001fcc0000410000 */
[----:B------:R-:W0:Y:S01]  /*48a0*/  MUFU.EX2 R25, R25 ;  /* 0x0000001900197308 */ /* 0x000e220000000800 */
[----:B------:R4:W-:Y:S04]  /*48b0*/  STL [R1+0x54], R3 ;  /* 0x0000540301007387 */ /* 0x0009e80000100800 */
[----:B----4-:R-:W4:Y:S04]  /*48c0*/  LDL.LU R3, [R1+0xa4] ;  /* 0x0000a40001037983 */ /* 0x010f280000300800 */
[----:B------:R1:W-:Y:S01]  /*48d0*/  STL [R1+0x4c], R10 ;  /* 0x00004c0a01007387 */ /* 0x0003e20000100800 */
[----:B---3--:R-:W-:Y:S01]  /*48e0*/  FADD.FTZ R23, R23, 1 ;  /* 0x3f80000017177421 */ /* 0x008fe20000010000 */
[----:B-1----:R-:W-:-:S06]  /*48f0*/  FADD.FTZ R10, R20, 1 ;  /* 0x3f800000140a7421 */ /* 0x002fcc0000010000 */
[----:B------:R-:W1:Y:S01]  /*4900*/  MUFU.RCP R10, R10 ;  /* 0x0000000a000a7308 */ /* 0x000e620000001000 */
[----:B------:R-:W-:-:S07]  /*4910*/  FADD.FTZ R20, R24, 1 ;  /* 0x3f80000018147421 */ /* 0x000fce0000010000 */
[----:B------:R0:W3:Y:S08]  /*4920*/  MUFU.RCP R26, R23 ;  /* 0x00000017001a7308 */ /* 0x0000f00000001000 */
[----:B------:R-:W3:Y:S01]  /*4930*/  MUFU.RCP R20, R20 ;  /* 0x0000001400147308 */ /* 0x000ee20000001000 */
[----:B0-----:R-:W-:-:S07]  /*4940*/  FADD.FTZ R23, R25, 1 ;  /* 0x3f80000019177421 */ /* 0x001fce0000010000 */
[----:B------:R-:W0:Y:S01]  /*4950*/  MUFU.RCP R23, R23 ;  /* 0x0000001700177308 */ /* 0x000e220000001000 */
[----:B--2---:R-:W-:Y:S01]  /*4960*/  FADD.FTZ R48, R2, -R30 ;  /* 0x8000001e02307221 */ /* 0x004fe20000010000 */
[----:B-1----:R-:W-:-:S05]  /*4970*/  FMUL.FTZ R2, R19, R10 ;  /* 0x0000000a13027220 */ /* 0x002fca0000410000 */
[----:B------:R3:W-:Y:S02]  /*4980*/  STL [R1+0x18], R2 ;  /* 0x0000180201007387 */ /* 0x0007e40000100800 */
[----:B---3--:R-:W-:-:S05]  /*4990*/  FMUL.FTZ R2, R41, R26 ;  /* 0x0000001a29027220 */ /* 0x008fca0000410000 */
[----:B------:R1:W-:Y:S04]  /*49a0*/  STL [R1+0x14], R2 ;  /* 0x0000140201007387 */ /* 0x0003e80000100800 */
[----:B------:R-:W2:Y:S01]  /*49b0*/  LDL.LU R24, [R1+0xb0] ;  /* 0x0000b00001187983 */ /* 0x000ea20000300800 */
[----:B-1----:R-:W-:-:S05]  /*49c0*/  FMUL.FTZ R2, R37, R20 ;  /* 0x0000001425027220 */ /* 0x002fca0000410000 */
[----:B------:R0:W-:Y:S02]  /*49d0*/  STL [R1+0x10], R2 ;  /* 0x0000100201007387 */ /* 0x0001e40000100800 */
[----:B0-----:R-:W-:-:S05]  /*49e0*/  FMUL.FTZ R2, R8, R23 ;  /* 0x0000001708027220 */ /* 0x001fca0000410000 */
[----:B------:R0:W-:Y:S04]  /*49f0*/  STL [R1+0x118], R2 ;  /* 0x0001180201007387 */ /* 0x0001e80000100800 */
[----:B0-----:R-:W3:Y:S01]  /*4a00*/  LDL.LU R2, [R1+0xc0] ;  /* 0x0000c00001027983 */ /* 0x001ee20000300800 */
[----:B------:R-:W-:-:S04]  /*4a10*/  FMUL.FTZ R11, R4, R11 ;  /* 0x0000000b040b7220 */ /* 0x000fc80000410000 */
[----:B------:R-:W-:Y:S01]  /*4a20*/  FFMA.FTZ R11, R29, R11, R27 ;  /* 0x0000000b1d0b7223 */ /* 0x000fe2000001001b */
[----:B------:R-:W-:-:S03]  /*4a30*/  FMUL.FTZ R21, R7, -1.4426950216293334961 ;  /* 0xbfb8aa3b07157820 */ /* 0x000fc60000410000 */
[----:B------:R-:W-:Y:S01]  /*4a40*/  FMUL.FTZ R14, R11, -1.4426950216293334961 ;  /* 0xbfb8aa3b0b0e7820 */ /* 0x000fe20000410000 */
[----:B------:R-:W-:Y:S02]  /*4a50*/  FMUL.FTZ R18, R6, -1.4426950216293334961 ;  /* 0xbfb8aa3b06127820 */ /* 0x000fe40000410000 */
[----:B------:R-:W0:Y:S08]  /*4a60*/  MUFU.EX2 R21, R21 ;  /* 0x0000001500157308 */ /* 0x000e300000000800 */
[----:B------:R-:W1:Y:S01]  /*4a70*/  MUFU.EX2 R14, R14 ;  /* 0x0000000e000e7308 */ /* 0x000e620000000800 */
[----:B------:R-:W-:-:S07]  /*4a80*/  FMUL.FTZ R48, R4, R48 ;  /* 0x0000003004307220 */ /* 0x000fce0000410000 */
[----:B------:R-:W1:Y:S01]  /*4a90*/  MUFU.EX2 R18, R18 ;  /* 0x0000001200127308 */ /* 0x000e620000000800 */
[----:B------:R-:W-:Y:S01]  /*4aa0*/  FFMA.FTZ R48, R29, R48, R27 ;  /* 0x000000301d307223 */ /* 0x000fe2000001001b */
[----:B------:R-:W-:Y:S01]  /*4ab0*/  FMUL.FTZ R19, R15, -1.4426950216293334961 ;  /* 0xbfb8aa3b0f137820 */ /* 0x000fe20000410000 */
[----:B------:R-:W-:Y:S01]  /*4ac0*/  FMUL.FTZ R22, R17, -1.4426950216293334961 ;  /* 0xbfb8aa3b11167820 */ /* 0x000fe20000410000 */
[----:B0-----:R-:W-:Y:S01]  /*4ad0*/  FADD.FTZ R21, R21, 1 ;  /* 0x3f80000015157421 */ /* 0x001fe20000010000 */
[----:B------:R-:W-:Y:S01]  /*4ae0*/  FMUL.FTZ R10, R48, -1.4426950216293334961 ;  /* 0xbfb8aa3b300a7820 */ /* 0x000fe20000410000 */
[----:B-1----:R-:W-:Y:S01]  /*4af0*/  FADD.FTZ R14, R14, 1 ;  /* 0x3f8000000e0e7421 */ /* 0x002fe20000010000 */
[----:B------:R-:W-:Y:S01]  /*4b00*/  FMUL.FTZ R20, R16, -1.4426950216293334961 ;  /* 0xbfb8aa3b10147820 */ /* 0x000fe20000410000 */
[----:B------:R-:W-:Y:S01]  /*4b10*/  MUFU.EX2 R19, R19 ;  /* 0x0000001300137308 */ /* 0x000fe20000000800 */
[----:B------:R-:W-:Y:S01]  /*4b20*/  FMUL.FTZ R8, R13, -1.4426950216293334961 ;  /* 0xbfb8aa3b0d087820 */ /* 0x000fe20000410000 */
[----:B------:R-:W-:-:S06]  /*4b30*/  FADD.FTZ R18, R18, 1 ;  /* 0x3f80000012127421 */ /* 0x000fcc0000010000 */
[----:B------:R4:W0:Y:S08]  /*4b40*/  MUFU.RCP R23, R14 ;  /* 0x0000000e00177308 */ /* 0x0008300000001000 */
[----:B------:R-:W1:Y:S08]  /*4b50*/  MUFU.EX2 R22, R22 ;  /* 0x0000001600167308 */ /* 0x000e700000000800 */
[----:B------:R1:W1:Y:S08]  /*4b60*/  MUFU.RCP R49, R21 ;  /* 0x0000001500317308 */ /* 0x0002700000001000 */
[----:B------:R-:W1:Y:S01]  /*4b70*/  MUFU.EX2 R10, R10 ;  /* 0x0000000a000a7308 */ /* 0x000e620000000800 */
[----:B----4-:R-:W-:-:S07]  /*4b80*/  FADD.FTZ R14, R3, -R30 ;  /* 0x8000001e030e7221 */ /* 0x010fce0000010000 */
[----:B------:R-:W-:Y:S08]  /*4b90*/  MUFU.EX2 R20, R20 ;  /* 0x0000001400147308 */ /* 0x000ff00000000800 */
[----:B------:R-:W4:Y:S01]  /*4ba0*/  MUFU.RCP R18, R18 ;  /* 0x0000001200127308 */ /* 0x000f220000001000 */
[----:B------:R-:W-:-:S07]  /*4bb0*/  FMUL.FTZ R14, R4, R14 ;  /* 0x0000000e040e7220 */ /* 0x000fce0000410000 */
[----:B------:R-:W4:Y:S01]  /*4bc0*/  MUFU.EX2 R8, R8 ;  /* 0x0000000800087308 */ /* 0x000f220000000800 */
[----:B0-----:R-:W-:Y:S01]  /*4bd0*/  FMUL.FTZ R3, R11, R23 ;  /* 0x000000170b037220 */ /* 0x001fe20000410000 */
[----:B------:R-:W-:Y:S01]  /*4be0*/  FFMA.FTZ R14, R29, R14, R27 ;  /* 0x0000000e1d0e7223 */ /* 0x000fe2000001001b */
[----:B------:R-:W-:Y:S01]  /*4bf0*/  FADD.FTZ R19, R19, 1 ;  /* 0x3f80000013137421 */ /* 0x000fe20000010000 */
[----:B-1----:R-:W-:Y:S01]  /*4c00*/  FADD.FTZ R21, R22, 1 ;  /* 0x3f80000016157421 */ /* 0x002fe20000010000 */
[----:B------:R-:W-:Y:S01]  /*4c10*/  FMUL.FTZ R49, R7, R49 ;  /* 0x0000003107317220 */ /* 0x000fe20000410000 */
[----:B------:R-:W-:Y:S01]  /*4c20*/  FADD.FTZ R7, R10, 1 ;  /* 0x3f8000000a077421 */ /* 0x000fe20000010000 */
[----:B------:R-:W-:Y:S01]  /*4c30*/  FMUL.FTZ R11, R14, -1.4426950216293334961 ;  /* 0xbfb8aa3b0e0b7820 */ /* 0x000fe20000410000 */
[----:B------:R4:W-:Y:S01]  /*4c40*/  STL [R1+0x8], R3 ;  /* 0x0000080301007387 */ /* 0x0009e20000100800 */
[----:B------:R0:W-:Y:S01]  /*4c50*/  MUFU.RCP R22, R19 ;  /* 0x0000001300167308 */ /* 0x0001e20000001000 */
[----:B----4-:R-:W-:Y:S01]  /*4c60*/  FMUL.FTZ R3, R6, R18 ;  /* 0x0000001206037220 */ /* 0x010fe20000410000 */
[----:B0-----:R-:W-:Y:S01]  /*4c70*/  FADD.FTZ R19, R20, 1 ;  /* 0x3f80000014137421 */ /* 0x001fe20000010000 */
[----:B------:R-:W-:-:S05]  /*4c80*/  FMUL.FTZ R6, R60, -1.4426950216293334961 ;  /* 0xbfb8aa3b3c067820 */ /* 0x000fca0000410000 */
[----:B------:R-:W0:Y:S01]  /*4c90*/  MUFU.RCP R21, R21 ;  /* 0x0000001500157308 */ /* 0x000e220000001000 */
[----:B------:R-:W-:-:S07]  /*4ca0*/  FADD.FTZ R8, R8, 1 ;  /* 0x3f80000008087421 */ /* 0x000fce0000010000 */
[----:B------:R-:W1:Y:S08]  /*4cb0*/  MUFU.RCP R7, R7 ;  /* 0x0000000700077308 */ /* 0x000e700000001000 */
[----:B------:R-:W4:Y:S08]  /*4cc0*/  MUFU.EX2 R11, R11 ;  /* 0x0000000b000b7308 */ /* 0x000f300000000800 */
[----:B------:R-:W4:Y:S08]  /*4cd0*/  MUFU.RCP R19, R19 ;  /* 0x0000001300137308 */ /* 0x000f300000001000 */
[----:B------:R-:W4:Y:S08]  /*4ce0*/  MUFU.EX2 R6, R6 ;  /* 0x0000000600067308 */ /* 0x000f300000000800 */
[----:B------:R-:W4:Y:S01]  /*4cf0*/  MUFU.RCP R20, R8 ;  /* 0x0000000800147308 */ /* 0x000f220000001000 */
[----:B0-----:R-:W-:Y:S01]  /*4d00*/  FMUL.FTZ R17, R17, R21 ;  /* 0x0000001511117220 */ /* 0x001fe20000410000 */
[----:B-1----:R-:W-:Y:S01]  /*4d10*/  FMUL.FTZ R48, R48, R7 ;  /* 0x0000000730307220 */ /* 0x002fe20000410000 */
[----:B------:R-:W-:Y:S01]  /*4d20*/  FMUL.FTZ R15, R15, R22 ;  /* 0x000000160f0f7220 */ /* 0x000fe20000410000 */
[----:B----4-:R-:W-:Y:S01]  /*4d30*/  FADD.FTZ R11, R11, 1 ;  /* 0x3f8000000b0b7421 */ /* 0x010fe20000010000 */
[----:B------:R-:W-:Y:S01]  /*4d40*/  STL [R1+0x11c], R3 ;  /* 0x00011c0301007387 */ /* 0x000fe20000100800 */
[----:B------:R-:W-:-:S03]  /*4d50*/  FMUL.FTZ R16, R16, R19 ;  /* 0x0000001310107220 */ /* 0x000fc60000410000 */
[----:B------:R-:W-:Y:S01]  /*4d60*/  STL [R1+0x120], R49 ;  /* 0x0001203101007387 */ /* 0x000fe20000100800 */
[----:B------:R-:W-:-:S03]  /*4d70*/  FADD.FTZ R6, R6, 1 ;  /* 0x3f80000006067421 */ /* 0x000fc60000010000 */
[----:B------:R-:W-:Y:S01]  /*4d80*/  STL [R1+0x124], R17 ;  /* 0x0001241101007387 */ /* 0x000fe20000100800 */
[----:B------:R-:W-:-:S03]  /*4d90*/  FMUL.FTZ R13, R13, R20 ;  /* 0x000000140d0d7220 */ /* 0x000fc60000410000 */
[----:B------:R-:W-:Y:S04]  /*4da0*/  STL [R1+0x128], R48 ;  /* 0x0001283001007387 */ /* 0x000fe80000100800 */
[----:B------:R-:W-:Y:S04]  /*4db0*/  STL [R1+0x12c], R15 ;  /* 0x00012c0f01007387 */ /* 0x000fe80000100800 */
[----:B------:R-:W-:Y:S04]  /*4dc0*/  STL [R1+0x130], R16 ;  /* 0x0001301001007387 */ /* 0x000fe80000100800 */
[----:B------:R0:W-:Y:S01]  /*4dd0*/  STL [R1+0x134], R13 ;  /* 0x0001340d01007387 */ /* 0x0001e20000100800 */
[----:B--2---:R-:W-:-:S02]  /*4de0*/  FADD.FTZ R10, R24, -R30 ;  /* 0x8000001e180a7221 */ /* 0x004fc40000010000 */
[----:B------:R-:W1:Y:S08]  /*4df0*/  MUFU.RCP R24, R11 ;  /* 0x0000000b00187308 */ /* 0x000e700000001000 */
[----:B------:R3:W2:Y:S02]  /*4e00*/  MUFU.RCP R11, R6 ;  /* 0x00000006000b7308 */ /* 0x0006a40000001000 */
[----:B---3--:R-:W-:-:S02]  /*4e10*/  FADD.FTZ R6, R2, -R30 ;  /* 0x8000001e02067221 */ /* 0x008fc40000010000 */
[----:B------:R-:W3:Y:S01]  /*4e20*/  LDL.LU R2, [R1+0xd4] ;  /* 0x0000d40001027983 */ /* 0x000ee20000300800 */
[----:B------:R-:W-:Y:S01]  /*4e30*/  FMUL.FTZ R21, R9, -1.4426950216293334961 ;  /* 0xbfb8aa3b09157820 */ /* 0x000fe20000410000 */
[----:B------:R-:W-:Y:S01]  /*4e40*/  FMUL.FTZ R10, R4, R10 ;  /* 0x0000000a040a7220 */ /* 0x000fe20000410000 */
[----:B------:R-:W-:Y:S01]  /*4e50*/  FMUL.FTZ R18, R12, -1.4426950216293334961 ;  /* 0xbfb8aa3b0c127820 */ /* 0x000fe20000410000 */
[----:B------:R-:W-:Y:S01]  /*4e60*/  FMUL.FTZ R8, R43, -1.4426950216293334961 ;  /* 0xbfb8aa3b2b087820 */ /* 0x000fe20000410000 */
[----:B------:R-:W-:Y:S01]  /*4e70*/  FMUL.FTZ R19, R0, -1.4426950216293334961 ;  /* 0xbfb8aa3b00137820 */ /* 0x000fe20000410000 */
[----:B-1----:R-:W-:Y:S01]  /*4e80*/  FMUL.FTZ R14, R14, R24 ;  /* 0x000000180e0e7220 */ /* 0x002fe20000410000 */
[----:B------:R-:W1:Y:S01]  /*4e90*/  MUFU.EX2 R21, R21 ;  /* 0x0000001500157308 */ /* 0x000e620000000800 */
[----:B------:R-:W-:Y:S01]  /*4ea0*/  FFMA.FTZ R10, R29, R10, R27 ;  /* 0x0000000a1d0a7223 */ /* 0x000fe2000001001b */
[----:B0-----:R-:W4:Y:S03]  /*4eb0*/  LDL.LU R13, [R1+0xd8] ;  /* 0x0000d800010d7983 */ /* 0x001f260000300800 */
[----:B------:R-:W-:Y:S01]  /*4ec0*/  FMUL.FTZ R7, R10, -1.4426950216293334961 ;  /* 0xbfb8aa3b0a077820 */ /* 0x000fe20000410000 */
[----:B--2---:R-:W-:Y:S01]  /*4ed0*/  FMUL.FTZ R11, R60, R11 ;  /* 0x0000000b3c0b7220 */ /* 0x004fe20000410000 */
[----:B------:R-:W2:Y:S01]  /*4ee0*/  LDL.LU R3, [R1+0xe4] ;  /* 0x0000e40001037983 */ /* 0x000ea20000300800 */
[----:B------:R-:W0:Y:S03]  /*4ef0*/  MUFU.EX2 R18, R18 ;  /* 0x0000001200127308 */ /* 0x000e260000000800 */
[----:B------:R-:W2:Y:S05]  /*4f00*/  LDL.LU R47, [R1] ;  /* 0x00000000012f7983 */ /* 0x000eaa0000300800 */
[----:B------:R-:W0:Y:S01]  /*4f10*/  MUFU.EX2 R7, R7 ;  /* 0x0000000700077308 */ /* 0x000e220000000800 */
[----:B-1----:R-:W-:-:S07]  /*4f20*/  FADD.FTZ R21, R21, 1 ;  /* 0x3f80000015157421 */ /* 0x002fce0000010000 */
[----:B------:R-:W1:Y:S08]  /*4f30*/  MUFU.RCP R22, R21 ;  /* 0x0000001500167308 */ /* 0x000e700000001000 */
[----:B------:R-:W1:Y:S08]  /*4f40*/  MUFU.EX2 R8, R8 ;  /* 0x0000000800087308 */ /* 0x000e700000000800 */
[----:B------:R-:W1:Y:S01]  /*4f50*/  MUFU.EX2 R19, R19 ;  /* 0x0000001300137308 */ /* 0x000e620000000800 */
[----:B0-----:R-:W-:Y:S01]  /*4f60*/  FADD.FTZ R18, R18, 1 ;  /* 0x3f80000012127421 */ /* 0x001fe20000010000 */
[----:B------:R-:W-:Y:S01]  /*4f70*/  FADD.FTZ R7, R7, 1 ;  /* 0x3f80000007077421 */ /* 0x000fe20000010000 */
[----:B-1----:R-:W-:-:S05]  /*4f80*/  FMUL.FTZ R9, R9, R22 ;  /* 0x0000001609097220 */ /* 0x002fca0000410000 */
[----:B------:R-:W0:Y:S08]  /*4f90*/  MUFU.RCP R23, R18 ;  /* 0x0000001200177308 */ /* 0x000e300000001000 */
[----:B------:R1:W0:Y:S02]  /*4fa0*/  MUFU.RCP R22, R7 ;  /* 0x0000000700167308 */ /* 0x0002240000001000 */
[----:B-1----:R-:W-:Y:S01]  /*4fb0*/  FADD.FTZ R7, R8, 1 ;  /* 0x3f80000008077421 */ /* 0x002fe20000010000 */
[----:B------:R-:W-:-:S05]  /*4fc0*/  FADD.FTZ R8, R19, 1 ;  /* 0x3f80000013087421 */ /* 0x000fca0000010000 */
[----:B------:R-:W1:Y:S08]  /*4fd0*/  MUFU.RCP R7, R7 ;  /* 0x0000000700077308 */ /* 0x000e700000001000 */
[----:B------:R-:W1:Y:S01]  /*4fe0*/  MUFU.RCP R8, R8 ;  /* 0x0000000800087308 */ /* 0x000e620000001000 */
[----:B0-----:R-:W-:Y:S01]  /*4ff0*/  FMUL.FTZ R12, R12, R23 ;  /* 0x000000170c0c7220 */ /* 0x001fe20000410000 */
[----:B------:R-:W-:Y:S01]  /*5000*/  STL [R1+0x138], R14 ;  /* 0x0001380e01007387 */ /* 0x000fe20000100800 */
[----:B------:R-:W-:-:S03]  /*5010*/  FMUL.FTZ R10, R10, R22 ;  /* 0x000000160a0a7220 */ /* 0x000fc60000410000 */
[----:B------:R-:W-:Y:S04]  /*5020*/  STL [R1+0x148], R14 ;  /* 0x0001480e01007387 */ /* 0x000fe80000100800 */
[----:B------:R-:W-:Y:S01]  /*5030*/  STL [R1+0x13c], R11 ;  /* 0x00013c0b01007387 */ /* 0x000fe20000100800 */
[----:B-1----:R-:W-:-:S03]  /*5040*/  FMUL.FTZ R7, R43, R7 ;  /* 0x000000072b077220 */ /* 0x002fc60000410000 */
[----:B------:R-:W-:Y:S04]  /*5050*/  STL [R1+0x140], R12 ;  /* 0x0001400c01007387 */ /* 0x000fe80000100800 */
[----:B------:R-:W-:Y:S01]  /*5060*/  STL [R1+0x144], R9 ;  /* 0x0001440901007387 */ /* 0x000fe20000100800 */
[----:B------:R-:W-:-:S03]  /*5070*/  FMUL.FTZ R8, R0, R8 ;  /* 0x0000000800087220 */ /* 0x000fc60000410000 */
[----:B------:R0:W-:Y:S04]  /*5080*/  STL [R1+0x14c], R9 ;  /* 0x00014c0901007387 */ /* 0x0001e80000100800 */
[----:B------:R-:W2:Y:S01]  /*5090*/  LDL.LU R61, [R1+0x5c] ;  /* 0x00005c00013d7983 */ /* 0x000ea20000300800 */
[----:B---3--:R-:W-:-:S03]  /*50a0*/  FADD.FTZ R53, R2, -R30 ;  /* 0x8000001e02357221 */ /* 0x008fc60000010000 */
[----:B------:R-:W3:Y:S04]  /*50b0*/  LDL.LU R2, [R1+0xdc] ;  /* 0x0000dc0001027983 */ /* 0x000ee80000300800 */
[----:B0-----:R-:W3:Y:S04]  /*50c0*/  LDL.LU R9, [R1+0xe0] ;  /* 0x0000e00001097983 */ /* 0x001ee80000300800 */
[----:B------:R-:W-:Y:S04]  /*50d0*/  STL [R1+0x150], R10 ;  /* 0x0001500a01007387 */ /* 0x000fe80000100800 */
[----:B------:R-:W-:Y:S04]  /*50e0*/  STL [R1+0x154], R7 ;  /* 0x0001540701007387 */ /* 0x000fe80000100800 */
[----:B------:R0:W-:Y:S04]  /*50f0*/  STL [R1+0x158], R8 ;  /* 0x0001580801007387 */ /* 0x0001e80000100800 */
[----:B0-----:R-:W3:Y:S04]  /*5100*/  LDL.LU R8, [R1+0xe8] ;  /* 0x0000e80001087983 */ /* 0x001ee80000300800 */
[----:B------:R-:W3:Y:S04]  /*5110*/  LDL.LU R45, [R1+0xfc] ;  /* 0x0000fc00012d7983 */ /* 0x000ee80000300800 */
[----:B------:R-:W3:Y:S01]  /*5120*/  LDL.LU R34, [R1+0x68] ;  /* 0x0000680001227983 */ /* 0x000ee20000300800 */
[----:B------:R-:W-:Y:S01]  /*5130*/  FMUL.FTZ R6, R4, R6 ;  /* 0x0000000604067220 */ /* 0x000fe20000410000 */
[----:B------:R-:W-:-:S02]  /*5140*/  FMUL.FTZ R21, R58, -1.4426950216293334961 ;  /* 0xbfb8aa3b3a157820 */ /* 0x000fc40000410000 */
[----:B------:R-:W3:Y:S01]  /*5150*/  LDL.LU R38, [R1+0x6c] ;  /* 0x00006c0001267983 */ /* 0x000ee20000300800 */
[----:B------:R-:W-:-:S03]  /*5160*/  FFMA.FTZ R6, R29, R6, R27 ;  /* 0x000000061d067223 */ /* 0x000fc6000001001b */
[----:B------:R-:W-:Y:S01]  /*5170*/  MUFU.EX2 R21, R21 ;  /* 0x0000001500157308 */ /* 0x000fe20000000800 */
[----:B------:R-:W-:Y:S01]  /*5180*/  FMUL.FTZ R18, R6, -1.4426950216293334961 ;  /* 0xbfb8aa3b06127820 */ /* 0x000fe20000410000 */
[----:B------:R-:W3:Y:S04]  /*5190*/  LDL.LU R39, [R1+0x100] ;  /* 0x0001000001277983 */ /* 0x000ee80000300800 */
[----:B------:R-:W3:Y:S02]  /*51a0*/  LDL.LU R35, [R1+0x104] ;  /* 0x0001040001237983 */ /* 0x000ee40000300800 */
[----:B------:R-:W0:Y:S02]  /*51b0*/  MUFU.EX2 R18, R18 ;  /* 0x0000001200127308 */ /* 0x000e240000000800 */
[----:B------:R-:W3:Y:S04]  /*51c0*/  LDL.LU R36, [R1+0x74] ;  /* 0x0000740001247983 */ /* 0x000ee80000300800 */
[----:B------:R-:W3:Y:S04]  /*51d0*/  LDL.LU R56, [R1+0x80] ;  /* 0x0000800001387983 */ /* 0x000ee80000300800 */
[----:B------:R-:W3:Y:S04]  /*51e0*/  LDL.LU R57, [R1+0x108] ;  /* 0x0001080001397983 */ /* 0x000ee80000300800 */
[----:B------:R-:W3:Y:S01]  /*51f0*/  LDL.LU R12, [R1+0xec] ;  /* 0x0000ec00010c7983 */ /* 0x000ee20000300800 */
[----:B0-----:R-:W-:-:S03]  /*5200*/  FADD.FTZ R18, R18, 1 ;  /* 0x3f80000012127421 */ /* 0x001fc60000010000 */
[----:B------:R-:W3:Y:S01]  /*5210*/  LDL.LU R11, [R1+0x88] ;  /* 0x00008800010b7983 */ /* 0x000ee20000300800 */
[----:B------:R0:W1:Y:S02]  /*5220*/  MUFU.RCP R19, R18 ;  /* 0x0000001200137308 */ /* 0x0000640000001000 */
[----:B0-----:R-:W-:-:S06]  /*5230*/  FADD.FTZ R18, R21, 1 ;  /* 0x3f80000015127421 */ /* 0x001fcc0000010000 */
[----:B------:R-:W0:Y:S01]  /*5240*/  MUFU.RCP R18, R18 ;  /* 0x0000001200127308 */ /* 0x000e220000001000 */
[----:B-1----:R-:W-:Y:S01]  /*5250*/  FMUL.FTZ R6, R6, R19 ;  /* 0x0000001306067220 */ /* 0x002fe20000410000 */
[----:B------:R-:W-:Y:S01]  /*5260*/  IADD3.X R19, RZ, R33, RZ, P6, !PT ;  /* 0x00000021ff137210 */ /* 0x000fe200037fe4ff */
[----:B----4-:R-:W-:Y:S01]  /*5270*/  FADD.FTZ R51, R13, -R30 ;  /* 0x8000001e0d337221 */ /* 0x010fe20000010000 */
[----:B0-----:R-:W-:Y:S01]  /*5280*/  FMUL.FTZ R0, R58, R18 ;  /* 0x000000123a007220 */ /* 0x001fe20000410000 */
[----:B--2---:R-:W-:-:S04]  /*5290*/  LEA R18, P6, R61, UR12, 0x1 ;  /* 0x0000000c3d127c11 */ /* 0x004fc8000f8c08ff */
[----:B------:R-:W-:Y:S02]  /*52a0*/  LEA.HI.X R19, R61, UR13, R19, 0x1, P6 ;  /* 0x0000000d3d137c11 */ /* 0x000fe4000b0f0c13 */
[----:B------:R-:W2:Y:S04]  /*52b0*/  LDL.LU R61, [R1+0x84] ;  /* 0x00008400013d7983 */ /* 0x000ea80000300800 */
[----:B------:R-:W4:Y:S04]  /*52c0*/  LDL.LU R10, [R1+0xf0] ;  /* 0x0000f000010a7983 */ /* 0x000f280000300800 */
[----:B------:R-:W4:Y:S01]  /*52d0*/  LDL.LU R7, [R1+0x98] ;  /* 0x0000980001077983 */ /* 0x000f220000300800 */
[----:B---3--:R-:W-:Y:S01]  /*52e0*/  FADD.FTZ R30, R2, -R30 ;  /* 0x8000001e021e7221 */ /* 0x008fe20000010000 */
[----:B------:R-:W-:-:S04]  /*52f0*/  LEA R42, P6, R34, UR12, 0x1 ;  /* 0x0000000c222a7c11 */ /* 0x000fc8000f8c08ff */
[----:B------:R-:W-:Y:S02]  /*5300*/  LEA.HI.X R43, R34, UR13, R45, 0x1, P6 ;  /* 0x0000000d222b7c11 */ /* 0x000fe4000b0f0c2d */
[----:B------:R-:W3:Y:S04]  /*5310*/  LDL.LU R45, [R1+0x9c] ;  /* 0x00009c00012d7983 */ /* 0x000ee80000300800 */
[----:B------:R-:W3:Y:S04]  /*5320*/  LDL.LU R2, [R1+0xa8] ;  /* 0x0000a80001027983 */ /* 0x000ee80000300800 */
[----:B------:R-:W3:Y:S01]  /*5330*/  LDL.LU R46, [R1+0xac] ;  /* 0x0000ac00012e7983 */ /* 0x000ee20000300800 */
[----:B------:R-:W-:Y:S01]  /*5340*/  FMUL.FTZ R20, R5, -1.4426950216293334961 ;  /* 0xbfb8aa3b05147820 */ /* 0x000fe20000410000 */
[----:B------:R-:W-:Y:S01]  /*5350*/  FMUL.FTZ R53, R4, R53 ;  /* 0x0000003504357220 */ /* 0x000fe20000410000 */
[----:B------:R-:W-:Y:S01]  /*5360*/  FMUL.FTZ R25, R54, -1.4426950216293334961 ;  /* 0xbfb8aa3b36197820 */ /* 0x000fe20000410000 */
[----:B------:R-:W-:Y:S01]  /*5370*/  FMUL.FTZ R24, R52, -1.4426950216293334961 ;  /* 0xbfb8aa3b34187820 */ /* 0x000fe20000410000 */
[----:B------:R-:W-:Y:S01]  /*5380*/  FMUL.FTZ R51, R4, R51 ;  /* 0x0000003304337220 */ /* 0x000fe20000410000 */
[----:B------:R-:W-:Y:S01]  /*5390*/  FMUL.FTZ R22, R3, -1.4426950216293334961 ;  /* 0xbfb8aa3b03167820 */ /* 0x000fe20000410000 */
[----:B------:R-:W0:Y:S01]  /*53a0*/  MUFU.EX2 R20, R20 ;  /* 0x0000001400147308 */ /* 0x000e220000000800 */
[----:B------:R-:W-:Y:S01]  /*53b0*/  FFMA.FTZ R53, R29, R53, R27 ;  /* 0x000000351d357223 */ /* 0x000fe2000001001b */
[----:B------:R-:W-:Y:S01]  /*53c0*/  FMUL.FTZ R21, R59, -1.4426950216293334961 ;  /* 0xbfb8aa3b3b157820 */ /* 0x000fe20000410000 */
[----:B------:R-:W-:Y:S01]  /*53d0*/  FMUL.FTZ R26, R8, -1.4426950216293334961 ;  /* 0xbfb8aa3b081a7820 */ /* 0x000fe20000410000 */
[----:B------:R-:W-:Y:S01]  /*53e0*/  LEA R40, P6, R38, UR12, 0x1 ;  /* 0x0000000c26287c11 */ /* 0x000fe2000f8c08ff */
[----:B------:R-:W-:Y:S01]  /*53f0*/  FMUL.FTZ R23, R53, -1.4426950216293334961 ;  /* 0xbfb8aa3b35177820 */ /* 0x000fe20000410000 */
[----:B------:R-:W3:Y:S02]  /*5400*/  LDL.LU R32, [R1+0xb4] ;  /* 0x0000b40001207983 */ /* 0x000ee40000300800 */
[----:B------:R-:W1:Y:S01]  /*5410*/  MUFU.EX2 R25, R25 ;  /* 0x0000001900197308 */ /* 0x000e620000000800 */
[----:B0-----:R-:W-:-:S07]  /*5420*/  FADD.FTZ R20, R20, 1 ;  /* 0x3f80000014147421 */ /* 0x001fce0000010000 */
[----:B------:R-:W0:Y:S08]  /*5430*/  MUFU.EX2 R24, R24 ;  /* 0x0000001800187308 */ /* 0x000e300000000800 */
[----:B------:R-:W0:Y:S08]  /*5440*/  MUFU.RCP R20, R20 ;  /* 0x0000001400147308 */ /* 0x000e300000001000 */
[----:B------:R-:W2:Y:S01]  /*5450*/  MUFU.EX2 R23, R23 ;  /* 0x0000001700177308 */ /* 0x000ea20000000800 */
[----:B------:R-:W-:Y:S01]  /*5460*/  FFMA.FTZ R51, R29, R51, R27 ;  /* 0x000000331d337223 */ /* 0x000fe2000001001b */
[----:B-1----:R-:W-:-:S03]  /*5470*/  FADD.FTZ R25, R25, 1 ;  /* 0x3f80000019197421 */ /* 0x002fc60000010000 */
[----:B------:R-:W-:Y:S01]  /*5480*/  FMUL.FTZ R28, R51, -1.4426950216293334961 ;  /* 0xbfb8aa3b331c7820 */ /* 0x000fe20000410000 */
[----:B0-----:R-:W-:Y:S01]  /*5490*/  FADD.FTZ R24, R24, 1 ;  /* 0x3f80000018187421 */ /* 0x001fe20000010000 */
[----:B------:R-:W-:Y:S01]  /*54a0*/  FMUL.FTZ R5, R5, R20 ;  /* 0x0000001405057220 */ /* 0x000fe20000410000 */
[----:B------:R-:W-:Y:S01]  /*54b0*/  FMUL.FTZ R20, R47, -1.4426950216293334961 ;  /* 0xbfb8aa3b2f147820 */ /* 0x000fe20000410000 */
[----:B------:R-:W0:Y:S01]  /*54c0*/  MUFU.EX2 R22, R22 ;  /* 0x0000001600167308 */ /* 0x000e220000000800 */
[----:B------:R-:W-:Y:S01]  /*54d0*/  FMUL.FTZ R4, R4, R30 ;  /* 0x0000001e04047220 */ /* 0x000fe20000410000 */
[----:B--2---:R-:W-:-:S06]  /*54e0*/  FADD.FTZ R23, R23, 1 ;  /* 0x3f80000017177421 */ /* 0x004fcc0000010000 */
[----:B------:R-:W1:Y:S01]  /*54f0*/  MUFU.EX2 R21, R21 ;  /* 0x0000001500157308 */ /* 0x000e620000000800 */
[----:B------:R-:W-:-:S07]  /*5500*/  FFMA.FTZ R4, R29, R4, R27 ;  /* 0x000000041d047223 */ /* 0x000fce000001001b */
[----:B------:R-:W2:Y:S01]  /*5510*/  MUFU.EX2 R28, R28 ;  /* 0x0000001c001c7308 */ /* 0x000ea20000000800 */
[----:B------:R-:W-:-:S07]  /*5520*/  LEA.HI.X R41, R38, UR13, R39, 0x1, P6 ;  /* 0x0000000d26297c11 */ /* 0x000fce000b0f0c27 */
[----:B------:R-:W4:Y:S01]  /*5530*/  MUFU.EX2 R20, R20 ;  /* 0x0000001400147308 */ /* 0x000f220000000800 */
[----:B------:R-:W-:-:S07]  /*5540*/  LEA R38, P6, R36, UR12, 0x1 ;  /* 0x0000000c24267c11 */ /* 0x000fce000f8c08ff */
[----:B------:R0:W-:Y:S08]  /*5550*/  MUFU.RCP R31, R25 ;  /* 0x00000019001f7308 */ /* 0x0001f00000001000 */
[----:B------:R-:W-:Y:S01]  /*5560*/  MUFU.EX2 R26, R26 ;  /* 0x0000001a001a7308 */ /* 0x000fe20000000800 */
[----:B0-----:R-:W-:-:S07]  /*5570*/  FMUL.FTZ R25, R9, -1.4426950216293334961 ;  /* 0xbfb8aa3b09197820 */ /* 0x001fce0000410000 */
[----:B------:R-:W0:Y:S08]  /*5580*/  MUFU.RCP R24, R24 ;  /* 0x0000001800187308 */ /* 0x000e300000001000 */
[----:B------:R-:W0:Y:S01]  /*5590*/  MUFU.RCP R27, R23 ;  /* 0x00000017001b7308 */ /* 0x000e220000001000 */
[----:B------:R-:W-:Y:S01]  /*55a0*/  LEA.HI.X R39, R36, UR13, R35, 0x1, P6 ;  /* 0x0000000d24277c11 */ /* 0x000fe2000b0f0c23 */
[----:B------:R-:W-:Y:S01]  /*55b0*/  FADD.FTZ R22, R22, 1 ;  /* 0x3f80000016167421 */ /* 0x000fe20000010000 */
[----:B------:R-:W-:-:S05]  /*55c0*/  LEA R36, P6, R56, UR12, 0x1 ;  /* 0x0000000c38247c11 */ /* 0x000fca000f8c08ff */
[----:B------:R-:W0:Y:S01]  /*55d0*/  MUFU.EX2 R25, R25 ;  /* 0x0000001900197308 */ /* 0x000e220000000800 */
[----:B------:R-:W-:Y:S01]  /*55e0*/  IADD3.X R29, RZ, R33, RZ, P5, !PT ;  /* 0x00000021ff1d7210 */ /* 0x000fe20002ffe4ff */
[----:B-1----:R-:W-:Y:S01]  /*55f0*/  FADD.FTZ R30, R21, 1 ;  /* 0x3f800000151e7421 */ /* 0x002fe20000010000 */
[C---:B------:R-:W-:Y:S01]  /*5600*/  LEA R34, P5, R61.reuse, UR12, 0x1 ;  /* 0x0000000c3d227c11 */ /* 0x040fe2000f8a08ff */
[----:B--2---:R-:W-:Y:S01]  /*5610*/  FADD.FTZ R28, R28, 1 ;  /* 0x3f8000001c1c7421 */ /* 0x004fe20000010000 */
[----:B------:R-:W-:Y:S01]  /*5620*/  LEA.HI.X R37, R56, UR13, R57, 0x1, P6 ;  /* 0x0000000d38257c11 */ /* 0x000fe2000b0f0c39 */
[----:B----4-:R-:W-:Y:S02]  /*5630*/  FADD.FTZ R20, R20, 1 ;  /* 0x3f80000014147421 */ /* 0x010fe40000010000 */
[----:B------:R1:W2:Y:S01]  /*5640*/  MUFU.RCP R55, R22 ;  /* 0x0000001600377308 */ /* 0x0002a20000001000 */
[----:B0-----:R-:W-:Y:S01]  /*5650*/  FMUL.FTZ R52, R52, R24 ;  /* 0x0000001834347220 */ /* 0x001fe20000410000 */
[----:B------:R-:W-:Y:S01]  /*5660*/  LEA.HI.X R35, R61, UR13, R29, 0x1, P5 ;  /* 0x0000000d3d237c11 */ /* 0x000fe2000a8f0c1d */
[----:B------:R-:W-:Y:S01]  /*5670*/  FMUL.FTZ R53, R53, R27 ;  /* 0x0000001b35357220 */ /* 0x000fe20000410000 */
[----:B------:R-:W-:Y:S01]  /*5680*/  FADD.FTZ R56, R26, 1 ;  /* 0x3f8000001a387421 */ /* 0x000fe20000010000 */
[----:B------:R-:W-:-:S02]  /*5690*/  IADD3.X R27, RZ, R33, RZ, P4, !PT ;  /* 0x00000021ff1b7210 */ /* 0x000fc400027fe4ff */
[C---:B-1----:R-:W-:Y:S01]  /*56a0*/  LEA R22, P6, R11.reuse, UR12, 0x1 ;  /* 0x0000000c0b167c11 */ /* 0x042fe2000f8c08ff */
[----:B------:R-:W-:Y:S01]  /*56b0*/  MUFU.RCP R24, R30 ;  /* 0x0000001e00187308 */ /* 0x000fe20000001000 */
[----:B------:R-:W-:Y:S02]  /*56c0*/  IADD3.X R26, RZ, R33, RZ, P3, !PT ;  /* 0x00000021ff1a7210 */ /* 0x000fe40001ffe4ff */
[----:B------:R-:W-:Y:S01]  /*56d0*/  LEA.HI.X R23, R11, UR13, R12, 0x1, P6 ;  /* 0x0000000d0b177c11 */ /* 0x000fe2000b0f0c0c */
[----:B------:R-:W-:-:S04]  /*56e0*/  FMUL.FTZ R54, R54, R31 ;  /* 0x0000001f36367220 */ /* 0x000fc80000410000 */
[----:B------:R-:W-:Y:S01]  /*56f0*/  MUFU.RCP R61, R28 ;  /* 0x0000001c003d7308 */ /* 0x000fe20000001000 */
[----:B------:R-:W-:Y:S01]  /*5700*/  FADD.FTZ R58, R25, 1 ;  /* 0x3f800000193a7421 */ /* 0x000fe20000010000 */
[----:B------:R-:W-:-:S06]  /*5710*/  IADD3.X R25, RZ, R33, RZ, P2, !PT ;  /* 0x00000021ff197210 */ /* 0x000fcc00017fe4ff */
[----:B------:R0:W1:Y:S02]  /*5720*/  MUFU.RCP R57, R20 ;  /* 0x0000001400397308 */ /* 0x0000640000001000 */
[----:B0-----:R-:W-:-:S04]  /*5730*/  LEA R20, P6, R7, UR12, 0x1 ;  /* 0x0000000c07147c11 */ /* 0x001fc8000f8c08ff */
[----:B------:R-:W-:Y:S01]  /*5740*/  LEA.HI.X R21, R7, UR13, R10, 0x1, P6 ;  /* 0x0000000d07157c11 */ /* 0x000fe2000b0f0c0a */
[----:B--2---:R-:W-:Y:S01]  /*5750*/  FMUL.FTZ R55, R3, R55 ;  /* 0x0000003703377220 */ /* 0x004fe20000410000 */
[----:B-1----:R-:W-:Y:S01]  /*5760*/  FMUL.FTZ R57, R47, R57 ;  /* 0x000000392f397220 */ /* 0x002fe20000410000 */
[C---:B---3--:R-:W-:Y:S02]  /*5770*/  LEA R30, P4, R45.reuse, UR12, 0x1 ;  /* 0x0000000c2d1e7c11 */ /* 0x048fe4000f8808ff */
[C---:B------:R-:W-:Y:S02]  /*5780*/  LEA R28, P3, R2.reuse, UR12, 0x1 ;  /* 0x0000000c021c7c11 */ /* 0x040fe4000f8608ff */
[----:B------:R-:W-:Y:S02]  /*5790*/  LEA.HI.X R31, R45, UR13, R27, 0x1, P4 ;  /* 0x0000000d2d1f7c11 */ /* 0x000fe4000a0f0c1b */
[----:B------:R-:W-:Y:S01]  /*57a0*/  LEA.HI.X R29, R2, UR13, R26, 0x1, P3 ;  /* 0x0000000d021d7c11 */ /* 0x000fe200098f0c1a */
[----:B------:R-:W2:Y:S01]  /*57b0*/  LDL.LU R45, [R1+0xcc] ;  /* 0x0000cc00012d7983 */ /* 0x000ea20000300800 */
[----:B------:R-:W-:-:S03]  /*57c0*/  LEA R26, P2, R46, UR12, 0x1 ;  /* 0x0000000c2e1a7c11 */ /* 0x000fc6000f8408ff */
[----:B------:R-:W3:Y:S01]  /*57d0*/  LDL.LU R7, [R1+0xc8] ;  /* 0x0000c80001077983 */ /* 0x000ee20000300800 */
[----:B------:R-:W-:-:S03]  /*57e0*/  LEA.HI.X R27, R46, UR13, R25, 0x1, P2 ;  /* 0x0000000d2e1b7c11 */ /* 0x000fc600090f0c19 */
[----:B------:R-:W3:Y:S04]  /*57f0*/  LDL.LU R10, [R1+0xd0] ;  /* 0x0000d000010a7983 */ /* 0x000ee80000300800 */
[----:B------:R-:W4:Y:S04]  /*5800*/  LDL.LU R14, [R1+0x90] ;  /* 0x00009000010e7983 */ /* 0x000f280000300800 */
        /* <DEDUP_REMOVED lines=11> */
[----:B------:R-:W-:-:S06]  /*58c0*/  FMUL.FTZ R44, R4, -1.4426950216293334961 ;  /* 0xbfb8aa3b042c7820 */ /* 0x000fcc0000410000 */
[----:B------:R-:W0:Y:S01]  /*58d0*/  MUFU.EX2 R44, R44 ;  /* 0x0000002c002c7308 */ /* 0x000e220000000800 */
[----:B------:R-:W-:Y:S01]  /*58e0*/  FMUL.FTZ R59, R59, R24 ;  /* 0x000000183b3b7220 */ /* 0x000fe20000410000 */
[----:B------:R-:W-:Y:S02]  /*58f0*/  IADD3.X R25, RZ, R33, RZ, P1, !PT ;  /* 0x00000021ff197210 */ /* 0x000fe40000ffe4ff */
[----:B------:R-:W-:-:S04]  /*5900*/  LEA R24, P1, R32, UR12, 0x1 ;  /* 0x0000000c20187c11 */ /* 0x000fc8000f8208ff */
[----:B------:R-:W1:Y:S01]  /*5910*/  MUFU.RCP R56, R56 ;  /* 0x0000003800387308 */ /* 0x000e620000001000 */
[----:B------:R-:W-:Y:S02]  /*5920*/  LEA.HI.X R25, R32, UR13, R25, 0x1, P1 ;  /* 0x0000000d20197c11 */ /* 0x000fe400088f0c19 */
[----:B------:R-:W-:-:S05]  /*5930*/  IADD3.X R33, RZ, R33, RZ, P0, !PT ;  /* 0x00000021ff217210 */ /* 0x000fca00007fe4ff */
[----:B------:R-:W1:Y:S01]  /*5940*/  MUFU.RCP R58, R58 ;  /* 0x0000003a003a7308 */ /* 0x000e620000001000 */
[----:B0-----:R-:W-:-:S07]  /*5950*/  FADD.FTZ R44, R44, 1 ;  /* 0x3f8000002c2c7421 */ /* 0x001fce0000010000 */
[----:B------:R4:W-:Y:S01]  /*5960*/  MUFU.RCP R17, R44 ;  /* 0x0000002c00117308 */ /* 0x0009e20000001000 */
[----:B------:R-:W-:Y:S01]  /*5970*/  FMUL.FTZ R61, R51, R61 ;  /* 0x0000003d333d7220 */ /* 0x000fe20000410000 */
[----:B-1----:R-:W-:Y:S01]  /*5980*/  FMUL.FTZ R56, R8, R56 ;  /* 0x0000003808387220 */ /* 0x002fe20000410000 */
[----:B------:R-:W-:Y:S01]  /*5990*/  FMUL.FTZ R58, R9, R58 ;  /* 0x0000003a093a7220 */ /* 0x000fe20000410000 */
[----:B--2---:R-:W-:-:S04]  /*59a0*/  LEA R32, P0, R45, UR12, 0x1 ;  /* 0x0000000c2d207c11 */ /* 0x004fc8000f8008ff */
[----:B------:R-:W-:Y:S02]  /*59b0*/  LEA.HI.X R33, R45, UR13, R33, 0x1, P0 ;  /* 0x0000000d2d217c11 */ /* 0x000fe400080f0c21 */
[----:B---3--:R-:W-:Y:S02]  /*59c0*/  F2FP.F16.F32.PACK_AB R51, R7, R10 ;  /* 0x0000000a0733723e */ /* 0x008fe400000000ff */
[----:B----4-:R-:W-:Y:S02]  /*59d0*/  LEA R44, P0, R46, UR12, 0x1 ;  /* 0x0000000c2e2c7c11 */ /* 0x010fe4000f8008ff */
[----:B------:R-:W-:Y:S02]  /*59e0*/  MOV R45, R46 ;  /* 0x0000002e002d7202 */ /* 0x000fe40000000f00 */
[----:B------:R-:W-:Y:S02]  /*59f0*/  LEA R46, P1, R15, UR12, 0x1 ;  /* 0x0000000c0f2e7c11 */ /* 0x000fe4000f8208ff */
[----:B------:R-:W-:-:S02]  /*5a00*/  LEA.HI.X R45, R45, UR13, R47, 0x1, P0 ;  /* 0x0000000d2d2d7c11 */ /* 0x000fc400080f0c2f */
[----:B------:R-:W-:Y:S02]  /*5a10*/  LEA.HI.X R47, R15, UR13, R48, 0x1, P1 ;  /* 0x0000000d0f2f7c11 */ /* 0x000fe400088f0c30 */
[----:B------:R-:W2:Y:S04]  /*5a20*/  LDL.LU R15, [R1+0x40] ;  /* 0x00004000010f7983 */ /* 0x000ea80000300800 */
[----:B------:R-:W2:Y:S04]  /*5a30*/  LDL.LU R48, [R1+0x44] ;  /* 0x0000440001307983 */ /* 0x000ea80000300800 */
[----:B------:R-:W3:Y:S04]  /*5a40*/  LDL.LU R8, [R1+0x158] ;  /* 0x0001580001087983 */ /* 0x000ee80000300800 */
[----:B------:R-:W3:Y:S04]  /*5a50*/  LDL.LU R7, [R1+0x154] ;  /* 0x0001540001077983 */ /* 0x000ee80000300800 */
[----:B------:R-:W4:Y:S04]  /*5a60*/  LDL.LU R10, [R1+0x150] ;  /* 0x00015000010a7983 */ /* 0x000f280000300800 */
[----:B------:R-:W2:Y:S01]  /*5a70*/  LDL.LU R9, [R1+0x14c] ;  /* 0x00014c0001097983 */ /* 0x000ea20000300800 */
[----:B------:R-:W-:-:S06]  /*5a80*/  FMUL.FTZ R60, R50, -1.4426950216293334961 ;  /* 0xbfb8aa3b323c7820 */ /* 0x000fcc0000410000 */
[----:B------:R-:W0:Y:S02]  /*5a90*/  MUFU.EX2 R60, R60 ;  /* 0x0000003c003c7308 */ /* 0x000e240000000800 */
[----:B0-----:R-:W-:-:S06]  /*5aa0*/  FADD.FTZ R60, R60, 1 ;  /* 0x3f8000003c3c7421 */ /* 0x001fcc0000010000 */
[----:B------:R-:W0:Y:S02]  /*5ab0*/  MUFU.RCP R60, R60 ;  /* 0x0000003c003c7308 */ /* 0x000e240000001000 */
[----:B0-----:R-:W-:Y:S01]  /*5ac0*/  FMUL.FTZ R60, R50, R60 ;  /* 0x0000003c323c7220 */ /* 0x001fe20000410000 */
[----:B------:R-:W-:Y:S02]  /*5ad0*/  F2FP.F16.F32.PACK_AB R50, R14, R49 ;  /* 0x000000310e32723e */ /* 0x000fe400000000ff */
[----:B------:R-:W3:Y:S01]  /*5ae0*/  LDL.LU R14, [R1+0x148] ;  /* 0x00014800010e7983 */ /* 0x000ee20000300800 */
[----:B------:R-:W-:-:S03]  /*5af0*/  FMUL.FTZ R4, R4, R17 ;  /* 0x0000001104047220 */ /* 0x000fc60000410000 */
[----:B------:R-:W4:Y:S04]  /*5b00*/  LDL.LU R17, [R1+0x20] ;  /* 0x0000200001117983 */ /* 0x000f280000300800 */
[----:B------:R0:W-:Y:S04]  /*5b10*/  STG.E.U16 desc[UR8][R18.64], R51 ;  /* 0x0000003312007986 */ /* 0x0001e8000c101508 */
[----:B------:R-:W4:Y:S01]  /*5b20*/  LDL.LU R49, [R1+0x3c] ;  /* 0x00003c0001317983 */ /* 0x000f220000300800 */
[----:B--2---:R-:W-:Y:S02]  /*5b30*/  PRMT R9, R51, 0x7632, R9 ;  /* 0x0000763233097816 */ /* 0x004fe40000000009 */
[----:B0-----:R-:W-:-:S02]  /*5b40*/  F2FP.F16.F32.PACK_AB R51, R3, R2 ;  /* 0x000000020333723e */ /* 0x001fc400000000ff */
[----:B------:R-:W2:Y:S04]  /*5b50*/  LDL.LU R3, [R1+0x34] ;  /* 0x0000340001037983 */ /* 0x000ea80000300800 */
[----:B------:R-:W2:Y:S04]  /*5b60*/  LDL.LU R2, [R1+0x38] ;  /* 0x0000380001027983 */ /* 0x000ea80000300800 */
[----:B------:R-:W-:Y:S04]  /*5b70*/  STG.E.U16 desc[UR8][R18.64+0x4], R50 ;  /* 0x0000043212007986 */ /* 0x000fe8000c101508 */
[----:B------:R0:W-:Y:S04]  /*5b80*/  STG.E.U16 desc[UR8][R18.64+0x2], R9 ;  /* 0x0000020912007986 */ /* 0x0001e8000c101508 */
[----:B0-----:R-:W2:Y:S01]  /*5b90*/  LDL.LU R9, [R1+0x144] ;  /* 0x0001440001097983 */ /* 0x001ea20000300800 */
[----:B---3--:R-:W-:-:S02]  /*5ba0*/  PRMT R14, R50, 0x7632, R14 ;  /* 0x00007632320e7816 */ /* 0x008fc4000000000e */
[----:B------:R-:W-:Y:S02]  /*5bb0*/  F2FP.F16.F32.PACK_AB R50, R12, R11 ;  /* 0x0000000b0c32723e */ /* 0x000fe400000000ff */
[----:B------:R-:W3:Y:S04]  /*5bc0*/  LDL.LU R12, [R1+0x140] ;  /* 0x00014000010c7983 */ /* 0x000ee80000300800 */
[----:B------:R0:W-:Y:S04]  /*5bd0*/  STG.E.U16 desc[UR8][R18.64+0x6], R14 ;  /* 0x0000060e12007986 */ /* 0x0001e8000c101508 */
[----:B------:R-:W3:Y:S04]  /*5be0*/  LDL.LU R11, [R1+0x13c] ;  /* 0x00013c00010b7983 */ /* 0x000ee80000300800 */
[----:B------:R1:W-:Y:S01]  /*5bf0*/  STG.E.U16 desc[UR8][R42.64], R51 ;  /* 0x000000332a007986 */ /* 0x0003e2000c101508 */
[----:B0-----:R-:W-:-:S03]  /*5c00*/  PRMT R19, R51, 0x7632, R19 ;  /* 0x0000763233137816 */ /* 0x001fc60000000013 */
[----:B------:R-:W3:Y:S01]  /*5c10*/  LDL.LU R14, [R1+0x138] ;  /* 0x00013800010e7983 */ /* 0x000ee20000300800 */
[----:B------:R-:W-:-:S03]  /*5c20*/  F2FP.F16.F32.PACK_AB R18, R13, R16 ;  /* 0x000000100d12723e */ /* 0x000fc600000000ff */
[----:B------:R0:W-:Y:S01]  /*5c30*/  STG.E.U16 desc[UR8][R42.64+0x4], R50 ;  /* 0x000004322a007986 */ /* 0x0001e2000c101508 */
[----:B-1----:R-:W-:-:S03]  /*5c40*/  PRMT R51, R50, 0x7632, R51 ;  /* 0x0000763232337816 */ /* 0x002fc60000000033 */
[----:B------:R1:W-:Y:S04]  /*5c50*/  STG.E.U16 desc[UR8][R42.64+0x2], R19 ;  /* 0x000002132a007986 */ /* 0x0003e8000c101508 */
[----:B------:R4:W-:Y:S04]  /*5c60*/  STG.E.U16 desc[UR8][R42.64+0x6], R51 ;  /* 0x000006332a007986 */ /* 0x0009e8000c101508 */
[----:B0-----:R-:W3:Y:S04]  /*5c70*/  LDL.LU R50, [R1+0x30] ;  /* 0x0000300001327983 */ /* 0x001ee80000300800 */
[----:B------:R-:W3:Y:S01]  /*5c80*/  LDL.LU R13, [R1+0x28] ;  /* 0x00002800010d7983 */ /* 0x000ee20000300800 */
[----:B-1----:R-:W-:-:S03]  /*5c90*/  F2FP.F16.F32.PACK_AB R19, R15, R48 ;  /* 0x000000300f13723e */ /* 0x002fc600000000ff */
[----:B------:R-:W3:Y:S04]  /*5ca0*/  LDL.LU R16, [R1+0x2c] ;  /* 0x00002c0001107983 */ /* 0x000ee80000300800 */
[----:B------:R-:W3:Y:S04]  /*5cb0*/  LDL.LU R15, [R1+0x50] ;  /* 0x00005000010f7983 */ /* 0x000ee80000300800 */
[----:B------:R-:W3:Y:S04]  /*5cc0*/  LDL.LU R48, [R1+0x64] ;  /* 0x0000640001307983 */ /* 0x000ee80000300800 */
[----:B----4-:R-:W4:Y:S01]  /*5cd0*/  LDL.LU R51, [R1+0x24] ;  /* 0x0000240001337983 */ /* 0x010f220000300800 */
[----:B------:R-:W-:-:S03]  /*5ce0*/  PRMT R43, R18, 0x7632, R43 ;  /* 0x00007632122b7816 */ /* 0x000fc6000000002b */
[----:B------:R0:W-:Y:S01]  /*5cf0*/  STG.E.U16 desc[UR8][R40.64], R18 ;  /* 0x0000001228007986 */ /* 0x0001e2000c101508 */
[----:B------:R-:W-:-:S03]  /*5d00*/  PRMT R42, R19, 0x7632, R42 ;  /* 0x00007632132a7816 */ /* 0x000fc6000000002a */
[----:B------:R2:W-:Y:S01]  /*5d10*/  STG.E.U16 desc[UR8][R40.64+0x4], R19 ;  /* 0x0000041328007986 */ /* 0x0005e2000c101508 */
[----:B0-----:R-:W-:-:S03]  /*5d20*/  F2FP.F16.F32.PACK_AB R18, R17, R49 ;  /* 0x000000311112723e */ /* 0x001fc600000000ff */
[----:B------:R-:W4:Y:S04]  /*5d30*/  LDL.LU R17, [R1+0x58] ;  /* 0x0000580001117983 */ /* 0x000f280000300800 */
[----:B------:R-:W4:Y:S01]  /*5d40*/  LDL.LU R49, [R1+0x60] ;  /* 0x0000600001317983 */ /* 0x000f220000300800 */
[----:B--2---:R-:W-:-:S03]  /*5d50*/  F2FP.F16.F32.PACK_AB R19, R3, R2 ;  /* 0x000000020313723e */ /* 0x004fc600000000ff */
[----:B------:R-:W2:Y:S04]  /*5d60*/  LDL.LU R3, [R1+0x54] ;  /* 0x0000540001037983 */ /* 0x000ea80000300800 */
[----:B------:R-:W2:Y:S04]  /*5d70*/  LDL.LU R2, [R1+0x70] ;  /* 0x0000700001027983 */ /* 0x000ea80000300800 */
[----:B------:R-:W-:Y:S04]  /*5d80*/  STG.E.U16 desc[UR8][R40.64+0x2], R43 ;  /* 0x0000022b28007986 */ /* 0x000fe8000c101508 */
[----:B------:R0:W-:Y:S04]  /*5d90*/  STG.E.U16 desc[UR8][R40.64+0x6], R42 ;  /* 0x0000062a28007986 */ /* 0x0001e8000c101508 */
[----:B------:R-:W-:Y:S04]  /*5da0*/  STG.E.U16 desc[UR8][R38.64], R18 ;  /* 0x0000001226007986 */ /* 0x000fe8000c101508 */
[----:B------:R3:W-:Y:S01]  /*5db0*/  STG.E.U16 desc[UR8][R38.64+0x4], R19 ;  /* 0x0000041326007986 */ /* 0x0007e2000c101508 */
[----:B0-----:R-:W-:-:S03]  /*5dc0*/  PRMT R41, R18, 0x7632, R41 ;  /* 0x0000763212297816 */ /* 0x001fc60000000029 */
[----:B------:R-:W2:Y:S01]  /*5dd0*/  LDL.LU R42, [R1+0x4c] ;  /* 0x00004c00012a7983 */ /* 0x000ea20000300800 */
[----:B------:R-:W-:-:S03]  /*5de0*/  PRMT R40, R19, 0x7632, R40 ;  /* 0x0000763213287816 */ /* 0x000fc60000000028 */
[----:B------:R-:W2:Y:S04]  /*5df0*/  LDL.LU R43, [R1+0x10] ;  /* 0x00001000012b7983 */ /* 0x000ea80000300800 */
[----:B------:R-:W-:Y:S04]  /*5e00*/  STG.E.U16 desc[UR8][R38.64+0x2], R41 ;  /* 0x0000022926007986 */ /* 0x000fe8000c101508 */
[----:B------:R0:W-:Y:S01]  /*5e10*/  STG.E.U16 desc[UR8][R38.64+0x6], R40 ;  /* 0x0000062826007986 */ /* 0x0001e2000c101508 */
[----:B---3--:R-:W-:-:S04]  /*5e20*/  F2FP.F16.F32.PACK_AB R19, R13, R16 ;  /* 0x000000100d13723e */ /* 0x008fc800000000ff */
[----:B0-----:R-:W-:Y:S02]  /*5e30*/  PRMT R39, R19, 0x7632, R39 ;  /* 0x0000763213277816 */ /* 0x001fe40000000027 */
[----:B----4-:R-:W-:Y:S02]  /*5e40*/  F2FP.F16.F32.PACK_AB R18, R51, R50 ;  /* 0x000000323312723e */ /* 0x010fe400000000ff */
[----:B------:R-:W3:Y:S02]  /*5e50*/  LDL.LU R51, [R1+0x14] ;  /* 0x0000140001337983 */ /* 0x000ee40000300800 */
[----:B------:R-:W-:Y:S02]  /*5e60*/  PRMT R38, R18, 0x7632, R38 ;  /* 0x0000763212267816 */ /* 0x000fe40000000026 */
[----:B------:R-:W4:Y:S04]  /*5e70*/  LDL.LU R50, [R1+0x8] ;  /* 0x0000080001327983 */ /* 0x000f280000300800 */
[----:B------:R0:W-:Y:S04]  /*5e80*/  STG.E.U16 desc[UR8][R36.64], R18 ;  /* 0x0000001224007986 */ /* 0x0001e8000c101508 */
[----:B------:R-:W3:Y:S04]  /*5e90*/  LDL.LU R41, [R1+0x18] ;  /* 0x0000180001297983 */ /* 0x000ee80000300800 */
[----:B------:R-:W3:Y:S01]  /*5ea0*/  LDL.LU R13, [R1+0x134] ;  /* 0x00013400010d7983 */ /* 0x000ee20000300800 */
[----:B0-----:R-:W-:-:S03]  /*5eb0*/  F2FP.F16.F32.PACK_AB R18, R15, R48 ;  /* 0x000000300f12723e */ /* 0x001fc600000000ff */
[----:B------:R-:W3:Y:S04]  /*5ec0*/  LDL.LU R16, [R1+0x130] ;  /* 0x0001300001107983 */ /* 0x000ee80000300800 */
[----:B------:R-:W3:Y:S04]  /*5ed0*/  LDL.LU R15, [R1+0x12c] ;  /* 0x00012c00010f7983 */ /* 0x000ee80000300800 */
[----:B------:R0:W-:Y:S04]  /*5ee0*/  STG.E.U16 desc[UR8][R36.64+0x4], R19 ;  /* 0x0000041324007986 */ /* 0x0001e8000c101508 */
[----:B------:R-:W3:Y:S04]  /*5ef0*/  LDL.LU R48, [R1+0x128] ;  /* 0x0001280001307983 */ /* 0x000ee80000300800 */
[----:B------:R-:W-:Y:S01]  /*5f00*/  STG.E.U16 desc[UR8][R36.64+0x2], R38 ;  /* 0x0000022624007986 */ /* 0x000fe2000c101508 */
[----:B0-----:R-:W-:-:S03]  /*5f10*/  F2FP.F16.F32.PACK_AB R19, R17, R49 ;  /* 0x000000311113723e */ /* 0x001fc600000000ff */
[----:B------:R0:W-:Y:S04]  /*5f20*/  STG.E.U16 desc[UR8][R36.64+0x6], R39 ;  /* 0x0000062724007986 */ /* 0x0001e8000c101508 */
[----:B------:R-:W3:Y:S04]  /*5f30*/  LDL.LU R17, [R1+0x124] ;  /* 0x0001240001117983 */ /* 0x000ee80000300800 */
[----:B------:R2:W-:Y:S01]  /*5f40*/  STG.E.U16 desc[UR8][R34.64], R18 ;  /* 0x0000001222007986 */ /* 0x0005e2000c101508 */
[----:B0-----:R-:W-:-:S03]  /*5f50*/  PRMT R36, R18, 0x7632, R36 ;  /* 0x0000763212247816 */ /* 0x001fc60000000024 */
[----:B------:R-:W4:Y:S01]  /*5f60*/  LDL.LU R49, [R1+0x120] ;  /* 0x0001200001317983 */ /* 0x000f220000300800 */
[----:B--2---:R-:W-:-:S03]  /*5f70*/  F2FP.F16.F32.PACK_AB R18, R3, R2 ;  /* 0x000000020312723e */ /* 0x004fc600000000ff */
[----:B------:R-:W4:Y:S04]  /*5f80*/  LDL.LU R3, [R1+0x11c] ;  /* 0x00011c0001037983 */ /* 0x000f280000300800 */
[----:B------:R-:W2:Y:S01]  /*5f90*/  LDL.LU R2, [R1+0x118] ;  /* 0x0001180001027983 */ /* 0x000ea20000300800 */
[----:B------:R-:W-:-:S03]  /*5fa0*/  PRMT R37, R19, 0x7632, R37 ;  /* 0x0000763213257816 */ /* 0x000fc60000000025 */
[----:B------:R-:W-:Y:S01]  /*5fb0*/  STG.E.U16 desc[UR8][R34.64+0x4], R19 ;  /* 0x0000041322007986 */ /* 0x000fe2000c101508 */
[----:B------:R-:W-:-:S03]  /*5fc0*/  PRMT R40, R18, 0x7610, R40 ;  /* 0x0000761012287816 */ /* 0x000fc60000000028 */
[----:B------:R-:W-:Y:S04]  /*5fd0*/  STG.E.U16 desc[UR8][R34.64+0x2], R36 ;  /* 0x0000022422007986 */ /* 0x000fe8000c101508 */
[----:B------:R0:W-:Y:S04]  /*5fe0*/  STG.E.U16 desc[UR8][R34.64+0x6], R37 ;  /* 0x0000062522007986 */ /* 0x0001e8000c101508 */
[----:B------:R-:W-:Y:S01]  /*5ff0*/  STG.E.U16 desc[UR8][R30.64], R40 ;  /* 0x000000281e007986 */ /* 0x000fe2000c101508 */
[----:B0-----:R-:W-:Y:S02]  /*6000*/  PRMT R35, R18, 0x7632, R35 ;  /* 0x0000763212237816 */ /* 0x001fe40000000023 */
[----:B----4-:R-:W-:-:S02]  /*6010*/  F2FP.F16.F32.PACK_AB R49, R49, R3 ;  /* 0x000000033131723e */ /* 0x010fc400000000ff */
[----:B--2---:R-:W-:Y:S02]  /*6020*/  F2FP.F16.F32.PACK_AB R19, R50, R2 ;  /* 0x000000023213723e */ /* 0x004fe400000000ff */
[----:B------:R-:W2:Y:S04]  /*6030*/  LDL.LU R2, [R1+0x114] ;  /* 0x0001140001027983 */ /* 0x000ea80000300800 */
[----:B------:R-:W4:Y:S01]  /*6040*/  LDL.LU R3, [R1+0x110] ;  /* 0x0001100001037983 */ /* 0x000f220000300800 */
[----:B---3--:R-:W-:Y:S02]  /*6050*/  F2FP.F16.F32.PACK_AB R38, R41, R42 ;  /* 0x0000002a2926723e */ /* 0x008fe400000000ff */
[----:B------:R-:W-:Y:S02]  /*6060*/  F2FP.F16.F32.PACK_AB R18, R43, R51 ;  /* 0x000000332b12723e */ /* 0x000fe400000000ff */
[----:B------:R-:W-:Y:S01]  /*6070*/  PRMT R39, R38, 0x7632, R39 ;  /* 0x0000763226277816 */ /* 0x000fe20000000027 */
[----:B------:R-:W-:Y:S01]  /*6080*/  STG.E.U16 desc[UR8][R30.64+0x2], R35 ;  /* 0x000002231e007986 */ /* 0x000fe2000c101508 */
[----:B------:R-:W-:-:S03]  /*6090*/  PRMT R34, R19, 0x7632, R34 ;  /* 0x0000763213227816 */ /* 0x000fc60000000022 */
[----:B------:R-:W-:Y:S01]  /*60a0*/  STG.E.U16 desc[UR8][R30.64+0x4], R38 ;  /* 0x000004261e007986 */ /* 0x000fe2000c101508 */
[----:B------:R-:W-:-:S03]  /*60b0*/  F2FP.F16.F32.PACK_AB R17, R48, R17 ;  /* 0x000000113011723e */ /* 0x000fc600000000ff */
[----:B------:R0:W-:Y:S01]  /*60c0*/  STG.E.U16 desc[UR8][R30.64+0x6], R39 ;  /* 0x000006271e007986 */ /* 0x0001e2000c101508 */
[----:B------:R-:W-:Y:S02]  /*60d0*/  F2FP.F16.F32.PACK_AB R15, R16, R15 ;  /* 0x0000000f100f723e */ /* 0x000fe400000000ff */
[----:B------:R-:W-:Y:S01]  /*60e0*/  F2FP.F16.F32.PACK_AB R13, R14, R13 ;  /* 0x0000000d0e0d723e */ /* 0x000fe200000000ff */
[----:B------:R-:W-:Y:S01]  /*60f0*/  STG.E.U16 desc[UR8][R28.64], R18 ;  /* 0x000000121c007986 */ /* 0x000fe2000c101508 */
[----:B------:R-:W-:Y:S02]  /*6100*/  PRMT R16, R17, 0x7632, R16 ;  /* 0x0000763211107816 */ /* 0x000fe40000000010 */
[----:B0-----:R-:W-:Y:S01]  /*6110*/  PRMT R31, R18, 0x7632, R31 ;  /* 0x00007632121f7816 */ /* 0x001fe2000000001f */
[----:B------:R-:W-:Y:S01]  /*6120*/  STG.E.U16 desc[UR8][R28.64+0x4], R19 ;  /* 0x000004131c007986 */ /* 0x000fe2000c101508 */
[----:B------:R-:W-:-:S03]  /*6130*/  F2FP.F16.F32.PACK_AB R11, R12, R11 ;  /* 0x0000000b0c0b723e */ /* 0x000fc600000000ff */
[----:B------:R-:W-:Y:S01]  /*6140*/  STG.E.U16 desc[UR8][R28.64+0x2], R31 ;  /* 0x0000021f1c007986 */ /* 0x000fe2000c101508 */
[----:B------:R-:W-:-:S03]  /*6150*/  PRMT R14, R15, 0x7632, R14 ;  /* 0x000076320f0e7816 */ /* 0x000fc6000000000e */
[----:B------:R0:W-:Y:S01]  /*6160*/  STG.E.U16 desc[UR8][R28.64+0x6], R34 ;  /* 0x000006221c007986 */ /* 0x0001e2000c101508 */
[----:B------:R-:W-:Y:S02]  /*6170*/  PRMT R12, R13, 0x7632, R12 ;  /* 0x000076320d0c7816 */ /* 0x000fe4000000000c */
[----:B------:R-:W-:Y:S01]  /*6180*/  F2FP.F16.F32.PACK_AB R9, R10, R9 ;  /* 0x000000090a09723e */ /* 0x000fe200000000ff */
[----:B------:R-:W-:Y:S01]  /*6190*/  STG.E.U16 desc[UR8][R26.64], R49 ;  /* 0x000000311a007986 */ /* 0x000fe2000c101508 */
[----:B------:R-:W-:Y:S02]  /*61a0*/  F2FP.F16.F32.PACK_AB R7, R8, R7 ;  /* 0x000000070807723e */ /* 0x000fe400000000ff */
[----:B------:R-:W-:Y:S02]  /*61b0*/  F2FP.F16.F32.PACK_AB R5, R6, R5 ;  /* 0x000000050605723e */ /* 0x000fe400000000ff */
[----:B0-----:R-:W-:Y:S01]  /*61c0*/  PRMT R29, R49, 0x7632, R29 ;  /* 0x00007632311d7816 */ /* 0x001fe2000000001d */
[----:B------:R-:W-:Y:S01]  /*61d0*/  STG.E.U16 desc[UR8][R26.64+0x4], R17 ;  /* 0x000004111a007986 */ /* 0x000fe2000c101508 */
[----:B------:R-:W-:-:S03]  /*61e0*/  PRMT R8, R9, 0x7632, R8 ;  /* 0x0000763209087816 */ /* 0x000fc60000000008 */
[----:B------:R-:W-:Y:S01]  /*61f0*/  STG.E.U16 desc[UR8][R26.64+0x2], R29 ;  /* 0x0000021d1a007986 */ /* 0x000fe2000c101508 */
[----:B------:R-:W-:-:S03]  /*6200*/  PRMT R6, R7, 0x7632, R6 ;  /* 0x0000763207067816 */ /* 0x000fc60000000006 */
[----:B------:R0:W-:Y:S01]  /*6210*/  STG.E.U16 desc[UR8][R26.64+0x6], R16 ;  /* 0x000006101a007986 */ /* 0x0001e2000c101508 */
[----:B------:R-:W-:-:S03]  /*6220*/  F2FP.F16.F32.PACK_AB R0, R54, R0 ;  /* 0x000000003600723e */ /* 0x000fc600000000ff */
[----:B------:R-:W-:Y:S04]  /*6230*/  STG.E.U16 desc[UR8][R24.64], R15 ;  /* 0x0000000f18007986 */ /* 0x000fe8000c101508 */
[----:B------:R-:W-:Y:S04]  /*6240*/  STG.E.U16 desc[UR8][R24.64+0x2], R14 ;  /* 0x0000020e18007986 */ /* 0x000fe8000c101508 */
[----:B------:R-:W-:Y:S01]  /*6250*/  STG.E.U16 desc[UR8][R24.64+0x4], R13 ;  /* 0x0000040d18007986 */ /* 0x000fe2000c101508 */
[----:B0-----:R-:W-:-:S03]  /*6260*/  PRMT R16, R11, 0x7632, R16 ;  /* 0x000076320b107816 */ /* 0x001fc60000000010 */
[----:B------:R-:W-:Y:S01]  /*6270*/  STG.E.U16 desc[UR8][R24.64+0x6], R12 ;  /* 0x0000060c18007986 */ /* 0x000fe2000c101508 */
[----:B------:R-:W-:-:S03]  /*6280*/  F2FP.F16.F32.PACK_AB R52, R53, R52 ;  /* 0x000000343534723e */ /* 0x000fc600000000ff */
[----:B------:R0:W-:Y:S01]  /*6290*/  STG.E.U16 desc[UR8][R32.64], R11 ;  /* 0x0000000b20007986 */ /* 0x0001e2000c101508 */
[----:B------:R-:W-:Y:S02]  /*62a0*/  F2FP.F16.F32.PACK_AB R55, R57, R55 ;  /* 0x000000373937723e */ /* 0x000fe400000000ff */
[----:B------:R-:W-:Y:S01]  /*62b0*/  F2FP.F16.F32.PACK_AB R59, R61, R59 ;  /* 0x0000003b3d3b723e */ /* 0x000fe200000000ff */
[----:B------:R-:W-:Y:S01]  /*62c0*/  STG.E.U16 desc[UR8][R32.64+0x2], R16 ;  /* 0x0000021020007986 */ /* 0x000fe2000c101508 */
[----:B------:R-:W-:Y:S02]  /*62d0*/  F2FP.F16.F32.PACK_AB R56, R58, R56 ;  /* 0x000000383a38723e */ /* 0x000fe400000000ff */
[----:B------:R-:W-:Y:S01]  /*62e0*/  F2FP.F16.F32.PACK_AB R4, R4, R60 ;  /* 0x0000003c0404723e */ /* 0x000fe200000000ff */
[----:B------:R-:W-:Y:S01]  /*62f0*/  STG.E.U16 desc[UR8][R32.64+0x4], R9 ;  /* 0x0000040920007986 */ /* 0x000fe2000c101508 */
[----:B0-----:R-:W-:-:S03]  /*6300*/  PRMT R11, R5, 0x7632, R11 ;  /* 0x00007632050b7816 */ /* 0x001fc6000000000b */
[----:B------:R-:W-:Y:S01]  /*6310*/  STG.E.U16 desc[UR8][R32.64+0x6], R8 ;  /* 0x0000060820007986 */ /* 0x000fe2000c101508 */
[----:B------:R-:W-:-:S03]  /*6320*/  PRMT R10, R0, 0x7632, R10 ;  /* 0x00007632000a7816 */ /* 0x000fc6000000000a */
[----:B------:R0:W-:Y:S04]  /*6330*/  STG.E.U16 desc[UR8][R22.64], R7 ;  /* 0x0000000716007986 */ /* 0x0001e8000c101508 */
[----:B------:R-:W-:Y:S04]  /*6340*/  STG.E.U16 desc[UR8][R22.64+0x2], R6 ;  /* 0x0000020616007986 */ /* 0x000fe8000c101508 */
[----:B------:R1:W-:Y:S04]  /*6350*/  STG.E.U16 desc[UR8][R22.64+0x4], R5 ;  /* 0x0000040516007986 */ /* 0x0003e8000c101508 */
[----:B------:R3:W-:Y:S01]  /*6360*/  STG.E.U16 desc[UR8][R22.64+0x6], R11 ;  /* 0x0000060b16007986 */ /* 0x0007e2000c101508 */
[----:B0-----:R-:W-:-:S03]  /*6370*/  PRMT R7, R52, 0x7632, R7 ;  /* 0x0000763234077816 */ /* 0x001fc60000000007 */
[----:B------:R0:W-:Y:S01]  /*6380*/  STG.E.U16 desc[UR8][R20.64], R0 ;  /* 0x0000000014007986 */ /* 0x0001e2000c101508 */
[----:B-1----:R-:W-:Y:S02]  /*6390*/  PRMT R5, R4, 0x7632, R5 ;  /* 0x0000763204057816 */ /* 0x002fe40000000005 */
[----:B---3--:R-:W-:Y:S02]  /*63a0*/  PRMT R22, R55, 0x7632, R22 ;  /* 0x0000763237167816 */ /* 0x008fe40000000016 */
[----:B------:R-:W-:Y:S02]  /*63b0*/  PRMT R23, R56, 0x7632, R23 ;  /* 0x0000763238177816 */ /* 0x000fe40000000017 */
[----:B0-----:R-:W-:Y:S01]  /*63c0*/  PRMT R0, R59, 0x7632, R0 ;  /* 0x000076323b007816 */ /* 0x001fe20000000000 */
        /* <DEDUP_REMOVED lines=18> */
.L_x_2617:
        /* <DEDUP_REMOVED lines=9> */
.L_x_2682:


//--------------------- .text._ZN13group_norm_v214gn_cuda_kernelI6__halfLi320ELi3ELi16ELi80ELi1024ELb1ELi64ELi320ELi320ELi4ELb1ELi27ELb0ELb0ENS_16CompileConditionILi900EEEEEvPT_PKS4_S7_S7_flPfS8_Pj --------------------------
	.section	.text._ZN13group_norm_v214gn_cuda_kernelI6__halfLi320ELi3ELi16ELi80ELi1024ELb1ELi64ELi320ELi320ELi4ELb1ELi27ELb0ELb0ENS_16CompileConditionILi900EEEEEvPT_PKS4_S7_S7_flPfS8_Pj,"ax",@progbits
	.align	128
        .global         _ZN13group_norm_v214gn_cuda_kernelI6__halfLi320ELi3ELi16ELi80ELi1024ELb1ELi64ELi320ELi320ELi4ELb1ELi27ELb0ELb0ENS_16CompileConditionILi900EEEEEvPT_PKS4_S7_S7_flPfS8_Pj
        .type           _ZN13group_norm_v214gn_cuda_kernelI6__halfLi320ELi3ELi16ELi80ELi1024ELb1ELi64ELi320ELi320ELi4ELb1ELi27ELb0ELb0ENS_16CompileConditionILi900EEEEEvPT_PKS4_S7_S7_flPfS8_Pj,@function
        .size           _ZN13group_norm_v214gn_cuda_kernelI6__halfLi320ELi3ELi16ELi80ELi1024ELb1ELi64ELi320ELi320ELi4ELb1ELi27ELb0ELb0ENS_16CompileConditionILi900EEEEEvPT_PKS4_S7_S7_flPfS8_Pj,(.L_x_2683 - _ZN13group_norm_v214gn_cuda_kernelI6__halfLi320ELi3ELi16ELi80ELi1024ELb1ELi64ELi320ELi320ELi4ELb1ELi27ELb0ELb0ENS_16CompileConditionILi900EEEEEvPT_PKS4_S7_S7_flPfS8_Pj)
        .other          _ZN13group_norm_v214gn_cuda_kernelI6__halfLi320ELi3ELi16ELi80ELi1024ELb1ELi64ELi320ELi320ELi4ELb1ELi27ELb0ELb0ENS_16CompileConditionILi900EEEEEvPT_PKS4_S7_S7_flPfS8_Pj,@"STO_CUDA_ENTRY STV_DEFAULT"
_ZN13group_norm_v214gn_cuda_kernelI6__halfLi320ELi3ELi16ELi80ELi1024ELb1ELi64ELi320ELi320ELi4ELb1ELi27ELb0ELb0ENS_16CompileConditionILi900EEEEEvPT_PKS4_S7_S7_flPfS8_Pj:
.text._ZN13group_norm_v214gn_cuda_kernelI6__halfLi320ELi3ELi16ELi80ELi1024ELb1ELi64ELi320ELi320ELi4ELb1ELi27ELb0ELb0ENS_16CompileConditionILi900EEEEEvPT_PKS4_S7_S7_flPfS8_Pj:
        /* <DEDUP_REMOVED lines=24> */
.L_x_2626:
        /* <DEDUP_REMOVED lines=552> */
.L_x_2619:
[----:B------:R-:W-:Y:S05]  /*2400*/  BSYNC B0 ;  /* 0x0000000000007941 */ /* 0x000fea0003800000 */
.L_x_2618:
        /* <DEDUP_REMOVED lines=24> */
.L_x_2621:
[----:B------:R-:W-:Y:S05]  /*2590*/  BSYNC B0 ;  /* 0x0000000000007941 */ /* 0x000fea0003800000 */
.L_x_2620:
        /* <DEDUP_REMOVED lines=13> */
.L_x_2623:
[----:B------:R-:W2:Y:S04]  /*2670*/  LD.E.STRONG.GPU R33, desc[UR8][R30.64] ;  /* 0x000000081e217980 */ /* 0x000ea8000c10f900 */
[----:B--2---:R-:W-:Y:S01]  /*2680*/  CCTL.IVALL ;  /* 0x00000000ff00798f */ /* 0x004fe20002000000 */
[----:B------:R-:W-:Y:S05]  /*2690*/  YIELD ;  /* 0x0000000000007946 */ /* 0x000fea0003800000 */
[----:B-----5:R-:W-:-:S04]  /*26a0*/  LOP3.LUT R33, R33, R32, RZ, 0x3c, !PT ;  /* 0x0000002021217212 */ /* 0x020fc800078e3cff */
[----:B------:R-:W-:-:S13]  /*26b0*/  ISETP.GT.AND P0, PT, R33, -0x1, PT ;  /* 0xffffffff2100780c */ /* 0x000fda0003f04270 */
[----:B------:R-:W-:Y:S05]  /*26c0*/  @P0 BRA `(.L_x_2623) ;  /* 0xfffffffc00e80947 */ /* 0x000fea000383ffff */
.L_x_2622:
        /* <DEDUP_REMOVED lines=73> */
.L_x_2625:
[----:B------:R-:W-:Y:S05]  /*2b60*/  BSYNC B0 ;  /* 0x0000000000007941 */ /* 0x000fea0003800000 */
.L_x_2624:
        /* <DEDUP_REMOVED lines=920> */
.L_x_2627:
        /* <DEDUP_REMOVED lines=9> */
.L_x_2683:


//--------------------- .nv.shared._ZN13group_norm_v218gn_bwd_cuda_kernelI13__nv_bfloat16Li320ELi3ELi32ELi40ELi1024ELb0ELb1ELi16ELi320ELi320ELi4ELb1ELi5ELb0ELb0ELNS_15WgradSyncMethodE2ENS_16CompileConditionILi900EEEEEvPT_S6_S6_PKS5_S8_S8_S8_PKfflPfPj --------------------------
	.section	.nv.shared._ZN13group_norm_v218gn_bwd_cuda_kernelI13__nv_bfloat16Li320ELi3ELi32ELi40ELi1024ELb0ELb1ELi16ELi320ELi320ELi4ELb1ELi5ELb0ELb0ELNS_15WgradSyncMethodE2ENS_16CompileConditionILi900EEEEEvPT_S6_S6_PKS5_S8_S8_S8_PKfflPfPj,"aw",@nobits
	.sectionflags	@""
	.align	8
.nv.shared._ZN13group_norm_v218gn_bwd_cuda_kernelI13__nv_bfloat16Li320ELi3ELi32ELi40ELi1024ELb0ELb1ELi16ELi320ELi320ELi4ELb1ELi5ELb0ELb0ELNS_15WgradSyncMethodE2ENS_16CompileConditionILi900EEEEEvPT_S6_S6_PKS5_S8_S8_S8_PKfflPfPj:
	.zero		14528


//--------------------- .nv.shared.reserved.0     --------------------------
	.section	.nv.shared.reserved.0,"aw",@nobits
	.weak		__nv_reservedSMEM_offset_0_alias
	.size		__nv_reservedSMEM_offset_0_alias, 0, 0
	.other		__nv_reservedSMEM_offset_0_alias,@"STO_CUDA_RESERVED_SHARED STV_DEFAULT"
__nv_reservedSMEM_offset_0_alias:
	.zero		0


//--------------------- .nv.shared._ZN13group_norm_v218gn_bwd_cuda_kernelI13__nv_bfloat16Li320ELi1ELi32ELi40ELi1024ELb0ELb1ELi32ELi320ELi320ELi4ELb1ELi4ELb0ELb0ELNS_15WgradSyncMethodE3ENS_16CompileConditionILi900EEEEEvPT_S6_S6_PKS5_S8_S8_S8_PKfflPfPj --------------------------
	.section	.nv.shared._ZN13group_norm_v218gn_bwd_cuda_kernelI13__nv_bfloat16Li320ELi1ELi32ELi40ELi1024ELb0ELb1ELi32ELi320ELi320ELi4ELb1ELi4ELb0ELb0ELNS_15WgradSyncMethodE3ENS_16CompileConditionILi900EEEEEvPT_S6_S6_PKS5_S8_S8_S8_PKfflPfPj,"aw",@nobits
	.sectionflags	@""
	.align	8
.nv.shared._ZN13group_norm_v218gn_bwd_cuda_kernelI13__nv_bfloat16Li320ELi1ELi32ELi40ELi1024ELb0ELb1ELi32ELi320ELi320ELi4ELb1ELi4ELb0ELb0ELNS_15WgradSyncMethodE3ENS_16CompileConditionILi900EEEEEvPT_S6_S6_PKS5_S8_S8_S8_PKfflPfPj:
	.zero		14528


//--------------------- .nv.shared._ZN13group_norm_v218gn_bwd_cuda_kernelI13__nv_bfloat16Li320ELi1ELi32ELi40ELi1024ELb0ELb1ELi64ELi320ELi320ELi4ELb1ELi8ELb0ELb0ELNS_15WgradSyncMethodE3ENS_16CompileConditionILi900EEEEEvPT_S6_S6_PKS5_S8_S8_S8_PKfflPfPj --------------------------
	.section	.nv.shared._ZN13group_norm_v218gn_bwd_cuda_kernelI13__nv_bfloat16Li320ELi1ELi32ELi40ELi1024ELb0ELb1ELi64ELi320ELi320ELi4ELb1ELi8ELb0ELb0ELNS_15WgradSyncMethodE3ENS_16CompileConditionILi900EEEEEvPT_S6_S6_PKS5_S8_S8_S8_PKfflPfPj,"aw",@nobits
	.sectionflags	@""
	.align	8
.nv.shared._ZN13group_norm_v218gn_bwd_cuda_kernelI13__nv_bfloat16Li320ELi1ELi32ELi40ELi1024ELb0ELb1ELi64ELi320ELi320ELi4ELb1ELi8ELb0ELb0ELNS_15WgradSyncMethodE3ENS_16CompileConditionILi900EEEEEvPT_S6_S6_PKS5_S8_S8_S8_PKfflPfPj:
	.zero		14528


//--------------------- .nv.shared._ZN13group_norm_v218gn_bwd_cuda_kernelI13__nv_bfloat16Li320ELi2ELi32ELi40ELi1024ELb0ELb1ELi32ELi320ELi320ELi4ELb1ELi8ELb0ELb0ELNS_15WgradSyncMethodE3ENS_16CompileConditionILi900EEEEEvPT_S6_S6_PKS5_S8_S8_S8_PKfflPfPj --------------------------
	.section	.nv.shared._ZN13group_norm_v218gn_bwd_cuda_kernelI13__nv_bfloat16Li320ELi2ELi32ELi40ELi1024ELb0ELb1ELi32ELi320ELi320ELi4ELb1ELi8ELb0ELb0ELNS_15WgradSyncMethodE3ENS_16CompileConditionILi900EEEEEvPT_S6_S6_PKS5_S8_S8_S8_PKfflPfPj,"aw",@nobits
	.sectionflags	@""
	.align	8
.nv.shared._ZN13group_norm_v218gn_bwd_cuda_kernelI13__nv_bfloat16Li320ELi2ELi32ELi40ELi1024ELb0ELb1ELi32ELi320ELi320ELi4ELb1ELi8ELb0ELb0ELNS_15WgradSyncMethodE3ENS_16CompileConditionILi900EEEEEvPT_S6_S6_PKS5_S8_S8_S8_PKfflPfPj:
	.zero		14528


//--------------------- .nv.shared._ZN13group_norm_v218gn_bwd_cuda_kernelI13__nv_bfloat16Li320ELi3ELi32ELi40ELi1024ELb0ELb1ELi32ELi320ELi320ELi4ELb1ELi8ELb0ELb0ELNS_15WgradSyncMethodE3ENS_16CompileConditionILi900EEEEEvPT_S6_S6_PKS5_S8_S8_S8_PKfflPfPj --------------------------
	.section	.nv.shared._ZN13group_norm_v218gn_bwd_cuda_kernelI13__nv_bfloat16Li320ELi3ELi32ELi40ELi1024ELb0ELb1ELi32ELi320ELi320ELi4ELb1ELi8ELb0ELb0ELNS_15WgradSyncMethodE3ENS_16CompileConditionILi900EEEEEvPT_S6_S6_PKS5_S8_S8_S8_PKfflPfPj,"aw",@nobits
	.sectionflags	@""
	.align	8
.nv.shared._ZN13group_norm_v218gn_bwd_cuda_kernelI13__nv_bfloat16Li320ELi3ELi32ELi40ELi1024ELb0ELb1ELi32ELi320ELi320ELi4ELb1ELi8ELb0ELb0ELNS_15WgradSyncMethodE3ENS_16CompileConditionILi900EEEEEvPT_S6_S6_PKS5_S8_S8_S8_PKfflPfPj:
	.zero		14528


//--------------------- .nv.shared._ZN13group_norm_v218gn_bwd_cuda_kernelI13__nv_bfloat16Li320ELi3ELi32ELi40ELi1024ELb0ELb1ELi32ELi320ELi320ELi4ELb1ELi12ELb0ELb0ELNS_15WgradSyncMethodE3ENS_16CompileConditionILi900EEEEEvPT_S6_S6_PKS5_S8_S8_S8_PKfflPfPj --------------------------
	.section	.nv.shared._ZN13group_norm_v218gn_bwd_cuda_kernelI13__nv_bfloat16Li320ELi3ELi32ELi40ELi1024ELb0ELb1ELi32ELi320ELi320ELi4ELb1ELi12ELb0ELb0ELNS_15WgradSyncMethodE3ENS_16CompileConditionILi900EEEEEvPT_S6_S6_PKS5_S8_S8_S8_PKfflPfPj,"aw",@nobits
	.sectionflags	@""
	.align	8
.nv.shared._ZN13group_norm_v218gn_bwd_cuda_kernelI13__nv_bfloat16Li320ELi3ELi32ELi40ELi1024ELb0ELb1ELi32ELi320ELi320ELi4ELb1ELi12ELb0ELb0ELNS_15WgradSyncMethodE3ENS_16CompileConditionILi900EEEEEvPT_S6_S6_PKS5_S8_S8_S8_PKfflPfPj:
	.zero		14528


//--------------------- .nv.shared._ZN13group_norm_v218gn_bwd_cuda_kernelI13__nv_bfloat16Li320ELi3ELi16ELi80ELi1024ELb1ELb1ELi16ELi320ELi320ELi4ELb1ELi5ELb0ELb0ELNS_15WgradSyncMethodE2ENS_16CompileConditionILi900EEEEEvPT_S6_S6_PKS5_S8_S8_S8_PKfflPfPj --------------------------
	.section	.nv.shared._ZN13group_norm_v218gn_bwd_cuda_kernelI13__nv_bfloat16Li320ELi3ELi16ELi80ELi1024ELb1ELb1ELi16ELi320ELi320ELi4ELb1ELi5ELb0ELb0ELNS_15WgradSyncMethodE2ENS_16CompileConditionILi900EEEEEvPT_S6_S6_PKS5_S8_S8_S8_PKfflPfPj,"aw",@nobits
	.sectionflags	@""
	.align	8
.nv.shared._ZN13group_norm_v218gn_bwd_cuda_kernelI13__nv_bfloat16Li320ELi3ELi16ELi80ELi1024ELb1ELb1ELi16ELi320ELi320ELi4ELb1ELi5ELb0ELb0ELNS_15WgradSyncMethodE2ENS_16CompileConditionILi900EEEEEvPT_S6_S6_PKS5_S8_S8_S8_PKfflPfPj:
	.zero		14496


//--------------------- .nv.shared._ZN13group_norm_v218gn_bwd_cuda_kernelI13__nv_bfloat16Li320ELi1ELi16ELi80ELi1024ELb1ELb1ELi32ELi320ELi320ELi4ELb1ELi4ELb0ELb0ELNS_15WgradSyncMethodE3ENS_16CompileConditionILi900EEEEEvPT_S6_S6_PKS5_S8_S8_S8_PKfflPfPj --------------------------
	.section	.nv.shared._ZN13group_norm_v218gn_bwd_cuda_kernelI13__nv_bfloat16Li320ELi1ELi16ELi80ELi1024ELb1ELb1ELi32ELi320ELi320ELi4ELb1ELi4ELb0ELb0ELNS_15WgradSyncMethodE3ENS_16CompileConditionILi900EEEEEvPT_S6_S6_PKS5_S8_S8_S8_PKfflPfPj,"aw",@nobits
	.sectionflags	@""
	.align	8
.nv.shared._ZN13group_norm_v218gn_bwd_cuda_kernelI13__nv_bfloat16Li320ELi1ELi16ELi80ELi1024ELb1ELb1ELi32ELi320ELi320ELi4ELb1ELi4ELb0ELb0ELNS_15WgradSyncMethodE3ENS_16CompileConditionILi900EEEEEvPT_S6_S6_PKS5_S8_S8_S8_PKfflPfPj:
	.zero		14496


//--------------------- .nv.shared._ZN13group_norm_v218gn_bwd_cuda_kernelI13__nv_bfloat16Li320ELi1ELi16ELi80ELi1024ELb1ELb1ELi64ELi320ELi320ELi4ELb1ELi8ELb0ELb0ELNS_15WgradSyncMethodE3ENS_16CompileConditionILi900EEEEEvPT_S6_S6_PKS5_S8_S8_S8_PKfflPfPj --------------------------
	.section	.nv.shared._ZN13group_norm_v218gn_bwd_cuda_kernelI13__nv_bfloat16Li320ELi1ELi16ELi80ELi1024ELb1ELb1ELi64ELi320ELi320ELi4ELb1ELi8ELb0ELb0ELNS_15WgradSyncMethodE3ENS_16CompileConditionILi900EEEEEvPT_S6_S6_PKS5_S8_S8_S8_PKfflPfPj,"aw",@nobits
	.sectionflags	@""
	.align	8
.nv.shared._ZN13group_norm_v218gn_bwd_cuda_kernelI13__nv_bfloat16Li320ELi1ELi16ELi80ELi1024ELb1ELb1ELi64ELi320ELi320ELi4ELb1ELi8ELb0ELb0ELNS_15WgradSyncMethodE3ENS_16CompileConditionILi900EEEEEvPT_S6_S6_PKS5_S8_S8_S8_PKfflPfPj:
	.zero		14496


//--------------------- .nv.shared._ZN13group_norm_v218gn_bwd_cuda_kernelI13__nv_bfloat16Li320ELi2ELi16ELi80ELi1024ELb1ELb1ELi32ELi320ELi320ELi4ELb1ELi8ELb0ELb0ELNS_15WgradSyncMethodE3ENS_16CompileConditionILi900EEEEEvPT_S6_S6_PKS5_S8_S8_S8_PKfflPfPj --------------------------
	.section	.nv.shared._ZN13group_norm_v218gn_bwd_cuda_kernelI13__nv_bfloat16Li320ELi2ELi16ELi80ELi1024ELb1ELb1ELi32ELi320ELi320ELi4ELb1ELi8ELb0ELb0ELNS_15WgradSyncMethodE3ENS_16CompileConditionILi900EEEEEvPT_S6_S6_PKS5_S8_S8_S8_PKfflPfPj,"aw",@nobits
	.sectionflags	@""
	.align	8
.nv.shared._ZN13group_norm_v218gn_bwd_cuda_kernelI13__nv_bfloat16Li320ELi2ELi16ELi80ELi1024ELb1ELb1ELi32ELi320ELi320ELi4ELb1ELi8ELb0ELb0ELNS_15WgradSyncMethodE3ENS_16CompileConditionILi900EEEEEvPT_S6_S6_PKS5_S8_S8_S8_PKfflPfPj:
	.zero		14496


//--------------------- .nv.shared._ZN13group_norm_v218gn_bwd_cuda_kernelI13__nv_bfloat16Li320ELi3ELi16ELi80ELi1024ELb1ELb1ELi32ELi320ELi320ELi4ELb1ELi8ELb0ELb0ELNS_15WgradSyncMethodE3ENS_16CompileConditionILi900EEEEEvPT_S6_S6_PKS5_S8_S8_S8_PKfflPfPj --------------------------
	.section	.nv.shared._ZN13group_norm_v218gn_bwd_cuda_kernelI13__nv_bfloat16Li320ELi3ELi16ELi80ELi1024ELb1ELb1ELi32ELi320ELi320ELi4ELb1ELi8ELb0ELb0ELNS_15WgradSyncMethodE3ENS_16CompileConditionILi900EEEEEvPT_S6_S6_PKS5_S8_S8_S8_PKfflPfPj,"aw",@nobits
	.sectionflags	@""
	.align	8
.nv.shared._ZN13group_norm_v218gn_bwd_cuda_kernelI13__nv_bfloat16Li320ELi3ELi16ELi80ELi1024ELb1ELb1ELi32ELi320ELi320ELi4ELb1ELi8ELb0ELb0ELNS_15WgradSyncMethodE3ENS_16CompileConditionILi900EEEEEvPT_S6_S6_PKS5_S8_S8_S8_PKfflPfPj:
	.zero		14496


//--------------------- .nv.shared._ZN13group_norm_v218gn_bwd_cuda_kernelI13__nv_bfloat16Li320ELi3ELi16ELi80ELi1024ELb1ELb1ELi32ELi320ELi320ELi4ELb1ELi12ELb0ELb0ELNS_15WgradSyncMethodE3ENS_16CompileConditionILi900EEEEEvPT_S6_S6_PKS5_S8_S8_S8_PKfflPfPj --------------------------
	.section	.nv.shared._ZN13group_norm_v218gn_bwd_cuda_kernelI13__nv_bfloat16Li320ELi3ELi16ELi80ELi1024ELb1ELb1ELi32ELi320ELi320ELi4ELb1ELi12ELb0ELb0ELNS_15WgradSyncMethodE3ENS_16CompileConditionILi900EEEEEvPT_S6_S6_PKS5_S8_S8_S8_PKfflPfPj,"aw",@nobits
	.sectionflags	@""
	.align	8
.nv.shared._ZN13group_norm_v218gn_bwd_cuda_kernelI13__nv_bfloat16Li320ELi3ELi16ELi80ELi1024ELb1ELb1ELi32ELi320ELi320ELi4ELb1ELi12ELb0ELb0ELNS_15WgradSyncMethodE3ENS_16CompileConditionILi900EEEEEvPT_S6_S6_PKS5_S8_S8_S8_PKfflPfPj:
	.zero		14496


//--------------------- .nv.shared._ZN13group_norm_v214gn_cuda_kernelI13__nv_bfloat16Li320ELi3ELi32ELi40ELi1024ELb0ELi16ELi320ELi320ELi4ELb1ELi5ELb0ELb0ENS_16CompileConditionILi900EEEEEvPT_PKS4_S7_S7_flPfS8_Pj --------------------------
	.section	.nv.shared._ZN13group_norm_v214gn_cuda_kernelI13__nv_bfloat16Li320ELi3ELi32ELi40ELi1024ELb0ELi16ELi320ELi320ELi4ELb1ELi5ELb0ELb0ENS_16CompileConditionILi900EEEEEvPT_PKS4_S7_S7_flPfS8_Pj,"aw",@nobits
	.sectionflags	@""
	.align	8
.nv.shared._ZN13group_norm_v214gn_cuda_kernelI13__nv_bfloat16Li320ELi3ELi32ELi40ELi1024ELb0ELi16ELi320ELi320ELi4ELb1ELi5ELb0ELb0ENS_16CompileConditionILi900EEEEEvPT_PKS4_S7_S7_flPfS8_Pj:
	.zero		4288


//--------------------- .nv.shared._ZN13group_norm_v214gn_cuda_kernelI13__nv_bfloat16Li320ELi1ELi32ELi40ELi1024ELb0ELi32ELi320ELi320ELi4ELb1ELi4ELb0ELb0ENS_16CompileConditionILi900EEEEEvPT_PKS4_S7_S7_flPfS8_Pj --------------------------
	.section	.nv.shared._ZN13group_norm_v214gn_cuda_kernelI13__nv_bfloat16Li320ELi1ELi32ELi40ELi1024ELb0ELi32ELi320ELi320ELi4ELb1ELi4ELb0ELb0ENS_16CompileConditionILi900EEEEEvPT_PKS4_S7_S7_flPfS8_Pj,"aw",@nobits
	.sectionflags	@""
	.align	8
.nv.shared._ZN13group_norm_v214gn_cuda_kernelI13__nv_bfloat16Li320ELi1ELi32ELi40ELi1024ELb0ELi32ELi320ELi320ELi4ELb1ELi4ELb0ELb0ENS_16CompileConditionILi900EEEEEvPT_PKS4_S7_S7_flPfS8_Pj:
	.zero		4288


//--------------------- .nv.shared._ZN13group_norm_v214gn_cuda_kernelI13__nv_bfloat16Li320ELi3ELi32ELi40ELi1024ELb0ELi32ELi320ELi320ELi4ELb1ELi10ELb0ELb0ENS_16CompileConditionILi900EEEEEvPT_PKS4_S7_S7_flPfS8_Pj --------------------------
	.section	.nv.shared._ZN13group_norm_v214gn_cuda_kernelI13__nv_bfloat16Li320ELi3ELi32ELi40ELi1024ELb0ELi32ELi320ELi320ELi4ELb1ELi10ELb0ELb0ENS_16CompileConditionILi900EEEEEvPT_PKS4_S7_S7_flPfS8_Pj,"aw",@nobits
	.sectionflags	@""
	.align	8
.nv.shared._ZN13group_norm_v214gn_cuda_kernelI13__nv_bfloat16Li320ELi3ELi32ELi40ELi1024ELb0ELi32ELi320ELi320ELi4ELb1ELi10ELb0ELb0ENS_16CompileConditionILi900EEEEEvPT_PKS4_S7_S7_flPfS8_Pj:
	.zero		4288


//--------------------- .nv.shared._ZN13group_norm_v214gn_cuda_kernelI13__nv_bfloat16Li320ELi1ELi32ELi40ELi1024ELb0ELi64ELi320ELi320ELi4ELb1ELi9ELb0ELb0ENS_16CompileConditionILi900EEEEEvPT_PKS4_S7_S7_flPfS8_Pj --------------------------
	.section	.nv.shared._ZN13group_norm_v214gn_cuda_kernelI13__nv_bfloat16Li320ELi1ELi32ELi40ELi1024ELb0ELi64ELi320ELi320ELi4ELb1ELi9ELb0ELb0ENS_16CompileConditionILi900EEEEEvPT_PKS4_S7_S7_flPfS8_Pj,"aw",@nobits
	.sectionflags	@""
	.align	8
.nv.shared._ZN13group_norm_v214gn_cuda_kernelI13__nv_bfloat16Li320ELi1ELi32ELi40ELi1024ELb0ELi64ELi320ELi320ELi4ELb1ELi9ELb0ELb0ENS_16CompileConditionILi900EEEEEvPT_PKS4_S7_S7_flPfS8_Pj:
	.zero		4288


//--------------------- .nv.shared._ZN13group_norm_v214gn_cuda_kernelI13__nv_bfloat16Li320ELi1ELi32ELi40ELi1024ELb0ELi128ELi320ELi320ELi4ELb1ELi18ELb0ELb0ENS_16CompileConditionILi900EEEEEvPT_PKS4_S7_S7_flPfS8_Pj --------------------------
	.section	.nv.shared._ZN13group_norm_v214gn_cuda_kernelI13__nv_bfloat16Li320ELi1ELi32ELi40ELi1024ELb0ELi128ELi320ELi320ELi4ELb1ELi18ELb0ELb0ENS_16CompileConditionILi900EEEEEvPT_PKS4_S7_S7_flPfS8_Pj,"aw",@nobits
	.sectionflags	@""
	.align	8
.nv.shared._ZN13group_norm_v214gn_cuda_kernelI13__nv_bfloat16Li320ELi1ELi32ELi40ELi1024ELb0ELi128ELi320ELi320ELi4ELb1ELi18ELb0ELb0ENS_16CompileConditionILi900EEEEEvPT_PKS4_S7_S7_flPfS8_Pj:
	.zero		4288


//--------------------- .nv.shared._ZN13group_norm_v214gn_cuda_kernelI13__nv_bfloat16Li320ELi2ELi32ELi40ELi1024ELb0ELi64ELi320ELi320ELi4ELb1ELi18ELb0ELb0ENS_16CompileConditionILi900EEEEEvPT_PKS4_S7_S7_flPfS8_Pj --------------------------
	.section	.nv.shared._ZN13group_norm_v214gn_cuda_kernelI13__nv_bfloat16Li320ELi2ELi32ELi40ELi1024ELb0ELi64ELi320ELi320ELi4ELb1ELi18ELb0ELb0ENS_16CompileConditionILi900EEEEEvPT_PKS4_S7_S7_flPfS8_Pj,"aw",@nobits
	.sectionflags	@""
	.align	8
.nv.shared._ZN13group_norm_v214gn_cuda_kernelI13__nv_bfloat16Li320ELi2ELi32ELi40ELi1024ELb0ELi64ELi320ELi320ELi4ELb1ELi18ELb0ELb0ENS_16CompileConditionILi900EEEEEvPT_PKS4_S7_S7_flPfS8_Pj:
	.zero		4288


//--------------------- .nv.shared._ZN13group_norm_v214gn_cuda_kernelI13__nv_bfloat16Li320ELi3ELi32ELi40ELi1024ELb0ELi64ELi320ELi320ELi4ELb1ELi21ELb0ELb0ENS_16CompileConditionILi900EEEEEvPT_PKS4_S7_S7_flPfS8_Pj --------------------------
	.section	.nv.shared._ZN13group_norm_v214gn_cuda_kernelI13__nv_bfloat16Li320ELi3ELi32ELi40ELi1024ELb0ELi64ELi320ELi320ELi4ELb1ELi21ELb0ELb0ENS_16CompileConditionILi900EEEEEvPT_PKS4_S7_S7_flPfS8_Pj,"aw",@nobits
	.sectionflags	@""
	.align	8
.nv.shared._ZN13group_norm_v214gn_cuda_kernelI13__nv_bfloat16Li320ELi3ELi32ELi40ELi1024ELb0ELi64ELi320ELi320ELi4ELb1ELi21ELb0ELb0ENS_16CompileConditionILi900EEEEEvPT_PKS4_S7_S7_flPfS8_Pj:
	.zero		4288


//--------------------- .nv.shared._ZN13group_norm_v214gn_cuda_kernelI13__nv_bfloat16Li320ELi3ELi32ELi40ELi1024ELb0ELi64ELi320ELi320ELi4ELb1ELi27ELb0ELb0ENS_16CompileConditionILi900EEEEEvPT_PKS4_S7_S7_flPfS8_Pj --------------------------
	.section	.nv.shared._ZN13group_norm_v214gn_cuda_kernelI13__nv_bfloat16Li320ELi3ELi32ELi40ELi1024ELb0ELi64ELi320ELi320ELi4ELb1ELi27ELb0ELb0ENS_16CompileConditionILi900EEEEEvPT_PKS4_S7_S7_flPfS8_Pj,"aw",@nobits
	.sectionflags	@""
	.align	8
.nv.shared._ZN13group_norm_v214gn_cuda_kernelI13__nv_bfloat16Li320ELi3ELi32ELi40ELi1024ELb0ELi64ELi320ELi320ELi4ELb1ELi27ELb0ELb0ENS_16CompileConditionILi900EEEEEvPT_PKS4_S7_S7_flPfS8_Pj:
	.zero		4288


//--------------------- .nv.shared._ZN13group_norm_v214gn_cuda_kernelI13__nv_bfloat16Li320ELi3ELi16ELi80ELi1024ELb1ELi16ELi320ELi320ELi4ELb1ELi5ELb0ELb0ENS_16CompileConditionILi900EEEEEvPT_PKS4_S7_S7_flPfS8_Pj --------------------------
	.section	.nv.shared._ZN13group_norm_v214gn_cuda_kernelI13__nv_bfloat16Li320ELi3ELi16ELi80ELi1024ELb1ELi16ELi320ELi320ELi4ELb1ELi5ELb0ELb0ENS_16CompileConditionILi900EEEEEvPT_PKS4_S7_S7_flPfS8_Pj,"aw",@nobits
	.sectionflags	@""
	.align	8
.nv.shared._ZN13group_norm_v214gn_cuda_kernelI13__nv_bfloat16Li320ELi3ELi16ELi80ELi1024ELb1ELi16ELi320ELi320ELi4ELb1ELi5ELb0ELb0ENS_16CompileConditionILi900EEEEEvPT_PKS4_S7_S7_flPfS8_Pj:
	.zero		4256


//--------------------- .nv.shared._ZN13group_norm_v214gn_cuda_kernelI13__nv_bfloat16Li320ELi1ELi16ELi80ELi1024ELb1ELi32ELi320ELi320ELi4ELb1ELi4ELb0ELb0ENS_16CompileConditionILi900EEEEEvPT_PKS4_S7_S7_flPfS8_Pj --------------------------
	.section	.nv.shared._ZN13group_norm_v214gn_cuda_kernelI13__nv_bfloat16Li320ELi1ELi16ELi80ELi1024ELb1ELi32ELi320ELi320ELi4ELb1ELi4ELb0ELb0ENS_16CompileConditionILi900EEEEEvPT_PKS4_S7_S7_flPfS8_Pj,"aw",@nobits
	.sectionflags	@""
	.align	8
.nv.shared._ZN13group_norm_v214gn_cuda_kernelI13__nv_bfloat16Li320ELi1ELi16ELi80ELi1024ELb1ELi32ELi320ELi320ELi4ELb1ELi4ELb0ELb0ENS_16CompileConditionILi900EEEEEvPT_PKS4_S7_S7_flPfS8_Pj:
	.zero		4256


//--------------------- .nv.shared._ZN13group_norm_v214gn_cuda_kernelI13__nv_bfloat16Li320ELi3ELi16ELi80ELi1024ELb1ELi32ELi320ELi320ELi4ELb1ELi10ELb0ELb0ENS_16CompileConditionILi900EEEEEvPT_PKS4_S7_S7_flPfS8_Pj --------------------------
	.section	.nv.shared._ZN13group_norm_v214gn_cuda_kernelI13__nv_bfloat16Li320ELi3ELi16ELi80ELi1024ELb1ELi32ELi320ELi320ELi4ELb1ELi10ELb0ELb0ENS_16CompileConditionILi900EEEEEvPT_PKS4_S7_S7_flPfS8_Pj,"aw",@nobits
	.sectionflags	@""
	.align	8
.nv.shared._ZN13group_norm_v214gn_cuda_kernelI13__nv_bfloat16Li320ELi3ELi16ELi80ELi1024ELb1ELi32ELi320ELi320ELi4ELb1ELi10ELb0ELb0ENS_16CompileConditionILi900EEEEEvPT_PKS4_S7_S7_flPfS8_Pj:
	.zero		4256


//--------------------- .nv.shared._ZN13group_norm_v214gn_cuda_kernelI13__nv_bfloat16Li320ELi1ELi16ELi80ELi1024ELb1ELi64ELi320ELi320ELi4ELb1ELi9ELb0ELb0ENS_16CompileConditionILi900EEEEEvPT_PKS4_S7_S7_flPfS8_Pj --------------------------
	.section	.nv.shared._ZN13group_norm_v214gn_cuda_kernelI13__nv_bfloat16Li320ELi1ELi16ELi80ELi1024ELb1ELi64ELi320ELi320ELi4ELb1ELi9ELb0ELb0ENS_16CompileConditionILi900EEEEEvPT_PKS4_S7_S7_flPfS8_Pj,"aw",@nobits
	.sectionflags	@""
	.align	8
.nv.shared._ZN13group_norm_v214gn_cuda_kernelI13__nv_bfloat16Li320ELi1ELi16ELi80ELi1024ELb1ELi64ELi320ELi320ELi4ELb1ELi9ELb0ELb0ENS_16CompileConditionILi900EEEEEvPT_PKS4_S7_S7_flPfS8_Pj:
	.zero		4256


//--------------------- .nv.shared._ZN13group_norm_v214gn_cuda_kernelI13__nv_bfloat16Li320ELi1ELi16ELi80ELi1024ELb1ELi128ELi320ELi320ELi4ELb1ELi18ELb0ELb0ENS_16CompileConditionILi900EEEEEvPT_PKS4_S7_S7_flPfS8_Pj --------------------------
	.section	.nv.shared._ZN13group_norm_v214gn_cuda_kernelI13__nv_bfloat16Li320ELi1ELi16ELi80ELi1024ELb1ELi128ELi320ELi320ELi4ELb1ELi18ELb0ELb0ENS_16CompileConditionILi900EEEEEvPT_PKS4_S7_S7_flPfS8_Pj,"aw",@nobits
	.sectionflags	@""
	.align	8
.nv.shared._ZN13group_norm_v214gn_cuda_kernelI13__nv_bfloat16Li320ELi1ELi16ELi80ELi1024ELb1ELi128ELi320ELi320ELi4ELb1ELi18ELb0ELb0ENS_16CompileConditionILi900EEEEEvPT_PKS4_S7_S7_flPfS8_Pj:
	.zero		4256


//--------------------- .nv.shared._ZN13group_norm_v214gn_cuda_kernelI13__nv_bfloat16Li320ELi2ELi16ELi80ELi1024ELb1ELi64ELi320ELi320ELi4ELb1ELi18ELb0ELb0ENS_16CompileConditionILi900EEEEEvPT_PKS4_S7_S7_flPfS8_Pj --------------------------
	.section	.nv.shared._ZN13group_norm_v214gn_cuda_kernelI13__nv_bfloat16Li320ELi2ELi16ELi80ELi1024ELb1ELi64ELi320ELi320ELi4ELb1ELi18ELb0ELb0ENS_16CompileConditionILi900EEEEEvPT_PKS4_S7_S7_flPfS8_Pj,"aw",@nobits
	.sectionflags	@""
	.align	8
.nv.shared._ZN13group_norm_v214gn_cuda_kernelI13__nv_bfloat16Li320ELi2ELi16ELi80ELi1024ELb1ELi64ELi320ELi320ELi4ELb1ELi18ELb0ELb0ENS_16CompileConditionILi900EEEEEvPT_PKS4_S7_S7_flPfS8_Pj:
	.zero		4256


//--------------------- .nv.shared._ZN13group_norm_v214gn_cuda_kernelI13__nv_bfloat16Li320ELi3ELi16ELi80ELi1024ELb1ELi64ELi320ELi320ELi4ELb1ELi21ELb0ELb0ENS_16CompileConditionILi900EEEEEvPT_PKS4_S7_S7_flPfS8_Pj --------------------------
	.section	.nv.shared._ZN13group_norm_v214gn_cuda_kernelI13__nv_bfloat16Li320ELi3ELi16ELi80ELi1024ELb1ELi64ELi320ELi320ELi4ELb1ELi21ELb0ELb0ENS_16CompileConditionILi900EEEEEvPT_PKS4_S7_S7_flPfS8_Pj,"aw",@nobits
	.sectionflags	@""
	.align	8
.nv.shared._ZN13group_norm_v214gn_cuda_kernelI13__nv_bfloat16Li320ELi3ELi16ELi80ELi1024ELb1ELi64ELi320ELi320ELi4ELb1ELi21ELb0ELb0ENS_16CompileConditionILi900EEEEEvPT_PKS4_S7_S7_flPfS8_Pj:
	.zero		4256


//--------------------- .nv.shared._ZN13group_norm_v214gn_cuda_kernelI13__nv_bfloat16Li320ELi3ELi16ELi80ELi1024ELb1ELi64ELi320ELi320ELi4ELb1ELi27ELb0ELb0ENS_16CompileConditionILi900EEEEEvPT_PKS4_S7_S7_flPfS8_Pj --------------------------
	.section	.nv.shared._ZN13group_norm_v214gn_cuda_kernelI13__nv_bfloat16Li320ELi3ELi16ELi80ELi1024ELb1ELi64ELi320ELi320ELi4ELb1ELi27ELb0ELb0ENS_16CompileConditionILi900EEEEEvPT_PKS4_S7_S7_flPfS8_Pj,"aw",@nobits
	.sectionflags	@""
	.align	8
.nv.shared._ZN13group_norm_v214gn_cuda_kernelI13__nv_bfloat16Li320ELi3ELi16ELi80ELi1024ELb1ELi64ELi320ELi320ELi4ELb1ELi27ELb0ELb0ENS_16CompileConditionILi900EEEEEvPT_PKS4_S7_S7_flPfS8_Pj:
	.zero		4256


//--------------------- .nv.shared._ZN13group_norm_v218gn_bwd_cuda_kernelI6__halfLi320ELi3ELi32ELi40ELi1024ELb0ELb1ELi16ELi320ELi320ELi4ELb1ELi5ELb0ELb0ELNS_15WgradSyncMethodE2ENS_16CompileConditionILi900EEEEEvPT_S6_S6_PKS5_S8_S8_S8_PKfflPfPj --------------------------
	.section	.nv.shared._ZN13group_norm_v218gn_bwd_cuda_kernelI6__halfLi320ELi3ELi32ELi40ELi1024ELb0ELb1ELi16ELi320ELi320ELi4ELb1ELi5ELb0ELb0ELNS_15WgradSyncMethodE2ENS_16CompileConditionILi900EEEEEvPT_S6_S6_PKS5_S8_S8_S8_PKfflPfPj,"aw",@nobits
	.sectionflags	@""
	.align	8
.nv.shared._ZN13group_norm_v218gn_bwd_cuda_kernelI6__halfLi320ELi3ELi32ELi40ELi1024ELb0ELb1ELi16ELi320ELi320ELi4ELb1ELi5ELb0ELb0ELNS_15WgradSyncMethodE2ENS_16CompileConditionILi900EEEEEvPT_S6_S6_PKS5_S8_S8_S8_PKfflPfPj:
	.zero		14528


//--------------------- .nv.shared._ZN13group_norm_v218gn_bwd_cuda_kernelI6__halfLi320ELi1ELi32ELi40ELi1024ELb0ELb1ELi32ELi320ELi320ELi4ELb1ELi4ELb0ELb0ELNS_15WgradSyncMethodE3ENS_16CompileConditionILi900EEEEEvPT_S6_S6_PKS5_S8_S8_S8_PKfflPfPj --------------------------
	.section	.nv.shared._ZN13group_norm_v218gn_bwd_cuda_kernelI6__halfLi320ELi1ELi32ELi40ELi1024ELb0ELb1ELi32ELi320ELi320ELi4ELb1ELi4ELb0ELb0ELNS_15WgradSyncMethodE3ENS_16CompileConditionILi900EEEEEvPT_S6_S6_PKS5_S8_S8_S8_PKfflPfPj,"aw",@nobits
	.sectionflags	@""
	.align	8
.nv.shared._ZN13group_norm_v218gn_bwd_cuda_kernelI6__halfLi320ELi1ELi32ELi40ELi1024ELb0ELb1ELi32ELi320ELi320ELi4ELb1ELi4ELb0ELb0ELNS_15WgradSyncMethodE3ENS_16CompileConditionILi900EEEEEvPT_S6_S6_PKS5_S8_S8_S8_PKfflPfPj:
	.zero		14528


//--------------------- .nv.shared._ZN13group_norm_v218gn_bwd_cuda_kernelI6__halfLi320ELi1ELi32ELi40ELi1024ELb0ELb1ELi64ELi320ELi320ELi4ELb1ELi8ELb0ELb0ELNS_15WgradSyncMethodE3ENS_16CompileConditionILi900EEEEEvPT_S6_S6_PKS5_S8_S8_S8_PKfflPfPj --------------------------
	.section	.nv.shared._ZN13group_norm_v218gn_bwd_cuda_kernelI6__halfLi320ELi1ELi32ELi40ELi1024ELb0ELb1ELi64ELi320ELi320ELi4ELb1ELi8ELb0ELb0ELNS_15WgradSyncMethodE3ENS_16CompileConditionILi900EEEEEvPT_S6_S6_PKS5_S8_S8_S8_PKfflPfPj,"aw",@nobits
	.sectionflags	@""
	.align	8
.nv.shared._ZN13group_norm_v218gn_bwd_cuda_kernelI6__halfLi320ELi1ELi32ELi40ELi1024ELb0ELb1ELi64ELi320ELi320ELi4ELb1ELi8ELb0ELb0ELNS_15WgradSyncMethodE3ENS_16CompileConditionILi900EEEEEvPT_S6_S6_PKS5_S8_S8_S8_PKfflPfPj:
	.zero		14528


//--------------------- .nv.shared._ZN13group_norm_v218gn_bwd_cuda_kernelI6__halfLi320ELi2ELi32ELi40ELi1024ELb0ELb1ELi32ELi320ELi320ELi4ELb1ELi8ELb0ELb0ELNS_15WgradSyncMethodE3ENS_16CompileConditionILi900EEEEEvPT_S6_S6_PKS5_S8_S8_S8_PKfflPfPj --------------------------
	.section	.nv.shared._ZN13group_norm_v218gn_bwd_cuda_kernelI6__halfLi320ELi2ELi32ELi40ELi1024ELb0ELb1ELi32ELi320ELi320ELi4ELb1ELi8ELb0ELb0ELNS_15WgradSyncMethodE3ENS_16CompileConditionILi900EEEEEvPT_S6_S6_PKS5_S8_S8_S8_PKfflPfPj,"aw",@nobits
	.sectionflags	@""
	.align	8
.nv.shared._ZN13group_norm_v218gn_bwd_cuda_kernelI6__halfLi320ELi2ELi32ELi40ELi1024ELb0ELb1ELi32ELi320ELi320ELi4ELb1ELi8ELb0ELb0ELNS_15WgradSyncMethodE3ENS_16CompileConditionILi900EEEEEvPT_S6_S6_PKS5_S8_S8_S8_PKfflPfPj:
	.zero		14528


//--------------------- .nv.shared._ZN13group_norm_v218gn_bwd_cuda_kernelI6__halfLi320ELi3ELi32ELi40ELi1024ELb0ELb1ELi32ELi320ELi320ELi4ELb1ELi8ELb0ELb0ELNS_15WgradSyncMethodE3ENS_16CompileConditionILi900EEEEEvPT_S6_S6_PKS5_S8_S8_S8_PKfflPfPj --------------------------
	.section	.nv.shared._ZN13group_norm_v218gn_bwd_cuda_kernelI6__halfLi320ELi3ELi32ELi40ELi1024ELb0ELb1ELi32ELi320ELi320ELi4ELb1ELi8ELb0ELb0ELNS_15WgradSyncMethodE3ENS_16CompileConditionILi900EEEEEvPT_S6_S6_PKS5_S8_S8_S8_PKfflPfPj,"aw",@nobits
	.sectionflags	@""
	.align	8
.nv.shared._ZN13group_norm_v218gn_bwd_cuda_kernelI6__halfLi320ELi3ELi32ELi40ELi1024ELb0ELb1ELi32ELi320ELi320ELi4ELb1ELi8ELb0ELb0ELNS_15WgradSyncMethodE3ENS_16CompileConditionILi900EEEEEvPT_S6_S6_PKS5_S8_S8_S8_PKfflPfPj:
	.zero		14528


//--------------------- .nv.shared._ZN13group_norm_v218gn_bwd_cuda_kernelI6__halfLi320ELi3ELi32ELi40ELi1024ELb0ELb1ELi32ELi320ELi320ELi4ELb1ELi12ELb0ELb0ELNS_15WgradSyncMethodE3ENS_16CompileConditionILi900EEEEEvPT_S6_S6_PKS5_S8_S8_S8_PKfflPfPj --------------------------
	.section	.nv.shared._ZN13group_norm_v218gn_bwd_cuda_kernelI6__halfLi320ELi3ELi32ELi40ELi1024ELb0ELb1ELi32ELi320ELi320ELi4ELb1ELi12ELb0ELb0ELNS_15WgradSyncMethodE3ENS_16CompileConditionILi900EEEEEvPT_S6_S6_PKS5_S8_S8_S8_PKfflPfPj,"aw",@nobits
	.sectionflags	@""
	.align	8
.nv.shared._ZN13group_norm_v218gn_bwd_cuda_kernelI6__halfLi320ELi3ELi32ELi40ELi1024ELb0ELb1ELi32ELi320ELi320ELi4ELb1ELi12ELb0ELb0ELNS_15WgradSyncMethodE3ENS_16CompileConditionILi900EEEEEvPT_S6_S6_PKS5_S8_S8_S8_PKfflPfPj:
	.zero		14528


//--------------------- .nv.shared._ZN13group_norm_v218gn_bwd_cuda_kernelI6__halfLi320ELi3ELi16ELi80ELi1024ELb1ELb1ELi16ELi320ELi320ELi4ELb1ELi5ELb0ELb0ELNS_15WgradSyncMethodE2ENS_16CompileConditionILi900EEEEEvPT_S6_S6_PKS5_S8_S8_S8_PKfflPfPj --------------------------
	.section	.nv.shared._ZN13group_norm_v218gn_bwd_cuda_kernelI6__halfLi320ELi3ELi16ELi80ELi1024ELb1ELb1ELi16ELi320ELi320ELi4ELb1ELi5ELb0ELb0ELNS_15WgradSyncMethodE2ENS_16CompileConditionILi900EEEEEvPT_S6_S6_PKS5_S8_S8_S8_PKfflPfPj,"aw",@nobits
	.sectionflags	@""
	.align	8
.nv.shared._ZN13group_norm_v218gn_bwd_cuda_kernelI6__halfLi320ELi3ELi16ELi80ELi1024ELb1ELb1ELi16ELi320ELi320ELi4ELb1ELi5ELb0ELb0ELNS_15WgradSyncMethodE2ENS_16CompileConditionILi900EEEEEvPT_S6_S6_PKS5_S8_S8_S8_PKfflPfPj:
	.zero		14496


//--------------------- .nv.shared._ZN13group_norm_v218gn_bwd_cuda_kernelI6__halfLi320ELi1ELi16ELi80ELi1024ELb1ELb1ELi32ELi320ELi320ELi4ELb1ELi4ELb0ELb0ELNS_15WgradSyncMethodE3ENS_16CompileConditionILi900EEEEEvPT_S6_S6_PKS5_S8_S8_S8_PKfflPfPj --------------------------
	.section	.nv.shared._ZN13group_norm_v218gn_bwd_cuda_kernelI6__halfLi320ELi1ELi16ELi80ELi1024ELb1ELb1ELi32ELi320ELi320ELi4ELb1ELi4ELb0ELb0ELNS_15WgradSyncMethodE3ENS_16CompileConditionILi900EEEEEvPT_S6_S6_PKS5_S8_S8_S8_PKfflPfPj,"aw",@nobits
	.sectionflags	@""
	.align	8
.nv.shared._ZN13group_norm_v218gn_bwd_cuda_kernelI6__halfLi320ELi1ELi16ELi80ELi1024ELb1ELb1ELi32ELi320ELi320ELi4ELb1ELi4ELb0ELb0ELNS_15WgradSyncMethodE3ENS_16CompileConditionILi900EEEEEvPT_S6_S6_PKS5_S8_S8_S8_PKfflPfPj:
	.zero		14496


//--------------------- .nv.shared._ZN13group_norm_v218gn_bwd_cuda_kernelI6__halfLi320ELi1ELi16ELi80ELi1024ELb1ELb1ELi64ELi320ELi320ELi4ELb1ELi8ELb0ELb0ELNS_15WgradSyncMethodE3ENS_16CompileConditionILi900EEEEEvPT_S6_S6_PKS5_S8_S8_S8_PKfflPfPj --------------------------
	.section	.nv.shared._ZN13group_norm_v218gn_bwd_cuda_kernelI6__halfLi320ELi1ELi16ELi80ELi1024ELb1ELb1ELi64ELi320ELi320ELi4ELb1ELi8ELb0ELb0ELNS_15WgradSyncMethodE3ENS_16CompileConditionILi900EEEEEvPT_S6_S6_PKS5_S8_S8_S8_PKfflPfPj,"aw",@nobits
	.sectionflags	@""
	.align	8
.nv.shared._ZN13group_norm_v218gn_bwd_cuda_kernelI6__halfLi320ELi1ELi16ELi80ELi1024ELb1ELb1ELi64ELi320ELi320ELi4ELb1ELi8ELb0ELb0ELNS_15WgradSyncMethodE3ENS_16CompileConditionILi900EEEEEvPT_S6_S6_PKS5_S8_S8_S8_PKfflPfPj:
	.zero		14496


//--------------------- .nv.shared._ZN13group_norm_v218gn_bwd_cuda_kernelI6__halfLi320ELi2ELi16ELi80ELi1024ELb1ELb1ELi32ELi320ELi320ELi4ELb1ELi8ELb0ELb0ELNS_15WgradSyncMethodE3ENS_16CompileConditionILi900EEEEEvPT_S6_S6_PKS5_S8_S8_S8_PKfflPfPj --------------------------
	.section	.nv.shared._ZN13group_norm_v218gn_bwd_cuda_kernelI6__halfLi320ELi2ELi16ELi80ELi1024ELb1ELb1ELi32ELi320ELi320ELi4ELb1ELi8ELb0ELb0ELNS_15WgradSyncMethodE3ENS_16CompileConditionILi900EEEEEvPT_S6_S6_PKS5_S8_S8_S8_PKfflPfPj,"aw",@nobits
	.sectionflags	@""
	.align	8
.nv.shared._ZN13group_norm_v218gn_bwd_cuda_kernelI6__halfLi320ELi2ELi16ELi80ELi1024ELb1ELb1ELi32ELi320ELi320ELi4ELb1ELi8ELb0ELb0ELNS_15WgradSyncMethodE3ENS_16CompileConditionILi900EEEEEvPT_S6_S6_PKS5_S8_S8_S8_PKfflPfPj:
	.zero		14496


//--------------------- .nv.shared._ZN13group_norm_v218gn_bwd_cuda_kernelI6__halfLi320ELi3ELi16ELi80ELi1024ELb1ELb1ELi32ELi320ELi320ELi4ELb1ELi8ELb0ELb0ELNS_15WgradSyncMethodE3ENS_16CompileConditionILi900EEEEEvPT_S6_S6_PKS5_S8_S8_S8_PKfflPfPj --------------------------
	.section	.nv.shared._ZN13group_norm_v218gn_bwd_cuda_kernelI6__halfLi320ELi3ELi16ELi80ELi1024ELb1ELb1ELi32ELi320ELi320ELi4ELb1ELi8ELb0ELb0ELNS_15WgradSyncMethodE3ENS_16CompileConditionILi900EEEEEvPT_S6_S6_PKS5_S8_S8_S8_PKfflPfPj,"aw",@nobits
	.sectionflags	@""
	.align	8
.nv.shared._ZN13group_norm_v218gn_bwd_cuda_kernelI6__halfLi320ELi3ELi16ELi80ELi1024ELb1ELb1ELi32ELi320ELi320ELi4ELb1ELi8ELb0ELb0ELNS_15WgradSyncMethodE3ENS_16CompileConditionILi900EEEEEvPT_S6_S6_PKS5_S8_S8_S8_PKfflPfPj:
	.zero		14496


//--------------------- .nv.shared._ZN13group_norm_v218gn_bwd_cuda_kernelI6__halfLi320ELi3ELi16ELi80ELi1024ELb1ELb1ELi32ELi320ELi320ELi4ELb1ELi12ELb0ELb0ELNS_15WgradSyncMethodE3ENS_16CompileConditionILi900EEEEEvPT_S6_S6_PKS5_S8_S8_S8_PKfflPfPj --------------------------
	.section	.nv.shared._ZN13group_norm_v218gn_bwd_cuda_kernelI6__halfLi320ELi3ELi16ELi80ELi1024ELb1ELb1ELi32ELi320ELi320ELi4ELb1ELi12ELb0ELb0ELNS_15WgradSyncMethodE3ENS_16CompileConditionILi900EEEEEvPT_S6_S6_PKS5_S8_S8_S8_PKfflPfPj,"aw",@nobits
	.sectionflags	@""
	.align	8
.nv.shared._ZN13group_norm_v218gn_bwd_cuda_kernelI6__halfLi320ELi3ELi16ELi80ELi1024ELb1ELb1ELi32ELi320ELi320ELi4ELb1ELi12ELb0ELb0ELNS_15WgradSyncMethodE3ENS_16CompileConditionILi900EEEEEvPT_S6_S6_PKS5_S8_S8_S8_PKfflPfPj:
	.zero		14496


//--------------------- .nv.shared._ZN13group_norm_v214gn_cuda_kernelI6__halfLi320ELi3ELi32ELi40ELi1024ELb0ELi16ELi320ELi320ELi4ELb1ELi5ELb0ELb0ENS_16CompileConditionILi900EEEEEvPT_PKS4_S7_S7_flPfS8_Pj --------------------------
	.section	.nv.shared._ZN13group_norm_v214gn_cuda_kernelI6__halfLi320ELi3ELi32ELi40ELi1024ELb0ELi16ELi320ELi320ELi4ELb1ELi5ELb0ELb0ENS_16CompileConditionILi900EEEEEvPT_PKS4_S7_S7_flPfS8_Pj,"aw",@nobits
	.sectionflags	@""
	.align	8
.nv.shared._ZN13group_norm_v214gn_cuda_kernelI6__halfLi320ELi3ELi32ELi40ELi1024ELb0ELi16ELi320ELi320ELi4ELb1ELi5ELb0ELb0ENS_16CompileConditionILi900EEEEEvPT_PKS4_S7_S7_flPfS8_Pj:
	.zero		4288


//--------------------- .nv.shared._ZN13group_norm_v214gn_cuda_kernelI6__halfLi320ELi1ELi32ELi40ELi1024ELb0ELi32ELi320ELi320ELi4ELb1ELi4ELb0ELb0ENS_16CompileConditionILi900EEEEEvPT_PKS4_S7_S7_flPfS8_Pj --------------------------
	.section	.nv.shared._ZN13group_norm_v214gn_cuda_kernelI6__halfLi320ELi1ELi32ELi40ELi1024ELb0ELi32ELi320ELi320ELi4ELb1ELi4ELb0ELb0ENS_16CompileConditionILi900EEEEEvPT_PKS4_S7_S7_flPfS8_Pj,"aw",@nobits
	.sectionflags	@""
	.align	8
.nv.shared._ZN13group_norm_v214gn_cuda_kernelI6__halfLi320ELi1ELi32ELi40ELi1024ELb0ELi32ELi320ELi320ELi4ELb1ELi4ELb0ELb0ENS_16CompileConditionILi900EEEEEvPT_PKS4_S7_S7_flPfS8_Pj:
	.zero		4288


//--------------------- .nv.shared._ZN13group_norm_v214gn_cuda_kernelI6__halfLi320ELi3ELi32ELi40ELi1024ELb0ELi32ELi320ELi320ELi4ELb1ELi10ELb0ELb0ENS_16CompileConditionILi900EEEEEvPT_PKS4_S7_S7_flPfS8_Pj --------------------------
	.section	.nv.shared._ZN13group_norm_v214gn_cuda_kernelI6__halfLi320ELi3ELi32ELi40ELi1024ELb0ELi32ELi320ELi320ELi4ELb1ELi10ELb0ELb0ENS_16CompileConditionILi900EEEEEvPT_PKS4_S7_S7_flPfS8_Pj,"aw",@nobits
	.sectionflags	@""
	.align	8
.nv.shared._ZN13group_norm_v214gn_cuda_kernelI6__halfLi320ELi3ELi32ELi40ELi1024ELb0ELi32ELi320ELi320ELi4ELb1ELi10ELb0ELb0ENS_16CompileConditionILi900EEEEEvPT_PKS4_S7_S7_flPfS8_Pj:
	.zero		4288


//--------------------- .nv.shared._ZN13group_norm_v214gn_cuda_kernelI6__halfLi320ELi1ELi32ELi40ELi1024ELb0ELi64ELi320ELi320ELi4ELb1ELi9ELb0ELb0ENS_16CompileConditionILi900EEEEEvPT_PKS4_S7_S7_flPfS8_Pj --------------------------
	.section	.nv.shared._ZN13group_norm_v214gn_cuda_kernelI6__halfLi320ELi1ELi32ELi40ELi1024ELb0ELi64ELi320ELi320ELi4ELb1ELi9ELb0ELb0ENS_16CompileConditionILi900EEEEEvPT_PKS4_S7_S7_flPfS8_Pj,"aw",@nobits
	.sectionflags	@""
	.align	8
.nv.shared._ZN13group_norm_v214gn_cuda_kernelI6__halfLi320ELi1ELi32ELi40ELi1024ELb0ELi64ELi320ELi320ELi4ELb1ELi9ELb0ELb0ENS_16CompileConditionILi900EEEEEvPT_PKS4_S7_S7_flPfS8_Pj:
	.zero		4288


//--------------------- .nv.shared._ZN13group_norm_v214gn_cuda_kernelI6__halfLi320ELi1ELi32ELi40ELi1024ELb0ELi128ELi320ELi320ELi4ELb1ELi18ELb0ELb0ENS_16CompileConditionILi900EEEEEvPT_PKS4_S7_S7_flPfS8_Pj --------------------------
	.section	.nv.shared._ZN13group_norm_v214gn_cuda_kernelI6__halfLi320ELi1ELi32ELi40ELi1024ELb0ELi128ELi320ELi320ELi4ELb1ELi18ELb0ELb0ENS_16CompileConditionILi900EEEEEvPT_PKS4_S7_S7_flPfS8_Pj,"aw",@nobits
	.sectionflags	@""
	.align	8
.nv.shared._ZN13group_norm_v214gn_cuda_kernelI6__halfLi320ELi1ELi32ELi40ELi1024ELb0ELi128ELi320ELi320ELi4ELb1ELi18ELb0ELb0ENS_16CompileConditionILi900EEEEEvPT_PKS4_S7_S7_flPfS8_Pj:
	.zero		4288


//--------------------- .nv.shared._ZN13group_norm_v214gn_cuda_kernelI6__halfLi320ELi2ELi32ELi40ELi1024ELb0ELi64ELi320ELi320ELi4ELb1ELi18ELb0ELb0ENS_16CompileConditionILi900EEEEEvPT_PKS4_S7_S7_flPfS8_Pj --------------------------
	.section	.nv.shared._ZN13group_norm_v214gn_cuda_kernelI6__halfLi320ELi2ELi32ELi40ELi1024ELb0ELi64ELi320ELi320ELi4ELb1ELi18ELb0ELb0ENS_16CompileConditionILi900EEEEEvPT_PKS4_S7_S7_flPfS8_Pj,"aw",@nobits
	.sectionflags	@""
	.align	8
.nv.shared._ZN13group_norm_v214gn_cuda_kernelI6__halfLi320ELi2ELi32ELi40ELi1024ELb0ELi64ELi320ELi320ELi4ELb1ELi18ELb0ELb0ENS_16CompileConditionILi900EEEEEvPT_PKS4_S7_S7_flPfS8_Pj:
	.zero		4288


//--------------------- .nv.shared._ZN13group_norm_v214gn_cuda_kernelI6__halfLi320ELi3ELi32ELi40ELi1024ELb0ELi64ELi320ELi320ELi4ELb1ELi21ELb0ELb0ENS_16CompileConditionILi900EEEEEvPT_PKS4_S7_S7_flPfS8_Pj --------------------------
	.section	.nv.shared._ZN13group_norm_v214gn_cuda_kernelI6__halfLi320ELi3ELi32ELi40ELi1024ELb0ELi64ELi320ELi320ELi4ELb1ELi21ELb0ELb0ENS_16CompileConditionILi900EEEEEvPT_PKS4_S7_S7_flPfS8_Pj,"aw",@nobits
	.sectionflags	@""
	.align	8
.nv.shared._ZN13group_norm_v214gn_cuda_kernelI6__halfLi320ELi3ELi32ELi40ELi1024ELb0ELi64ELi320ELi320ELi4ELb1ELi21ELb0ELb0ENS_16CompileConditionILi900EEEEEvPT_PKS4_S7_S7_flPfS8_Pj:
	.zero		4288


//--------------------- .nv.shared._ZN13group_norm_v214gn_cuda_kernelI6__halfLi320ELi3ELi32ELi40ELi1024ELb0ELi64ELi320ELi320ELi4ELb1ELi27ELb0ELb0ENS_16CompileConditionILi900EEEEEvPT_PKS4_S7_S7_flPfS8_Pj --------------------------
	.section	.nv.shared._ZN13group_norm_v214gn_cuda_kernelI6__halfLi320ELi3ELi32ELi40ELi1024ELb0ELi64ELi320ELi320ELi4ELb1ELi27ELb0ELb0ENS_16CompileConditionILi900EEEEEvPT_PKS4_S7_S7_flPfS8_Pj,"aw",@nobits
	.sectionflags	@""
	.align	8
.nv.shared._ZN13group_norm_v214gn_cuda_kernelI6__halfLi320ELi3ELi32ELi40ELi1024ELb0ELi64ELi320ELi320ELi4ELb1ELi27ELb0ELb0ENS_16CompileConditionILi900EEEEEvPT_PKS4_S7_S7_flPfS8_Pj:
	.zero		4288


//--------------------- .nv.shared._ZN13group_norm_v214gn_cuda_kernelI6__halfLi320ELi3ELi16ELi80ELi1024ELb1ELi16ELi320ELi320ELi4ELb1ELi5ELb0ELb0ENS_16CompileConditionILi900EEEEEvPT_PKS4_S7_S7_flPfS8_Pj --------------------------
	.section	.nv.shared._ZN13group_norm_v214gn_cuda_kernelI6__halfLi320ELi3ELi16ELi80ELi1024ELb1ELi16ELi320ELi320ELi4ELb1ELi5ELb0ELb0ENS_16CompileConditionILi900EEEEEvPT_PKS4_S7_S7_flPfS8_Pj,"aw",@nobits
	.sectionflags	@""
	.align	8
.nv.shared._ZN13group_norm_v214gn_cuda_kernelI6__halfLi320ELi3ELi16ELi80ELi1024ELb1ELi16ELi320ELi320ELi4ELb1ELi5ELb0ELb0ENS_16CompileConditionILi900EEEEEvPT_PKS4_S7_S7_flPfS8_Pj:
	.zero		4256


//--------------------- .nv.shared._ZN13group_norm_v214gn_cuda_kernelI6__halfLi320ELi1ELi16ELi80ELi1024ELb1ELi32ELi320ELi320ELi4ELb1ELi4ELb0ELb0ENS_16CompileConditionILi900EEEEEvPT_PKS4_S7_S7_flPfS8_Pj --------------------------
	.section	.nv.shared._ZN13group_norm_v214gn_cuda_kernelI6__halfLi320ELi1ELi16ELi80ELi1024ELb1ELi32ELi320ELi320ELi4ELb1ELi4ELb0ELb0ENS_16CompileConditionILi900EEEEEvPT_PKS4_S7_S7_flPfS8_Pj,"aw",@nobits
	.sectionflags	@""
	.align	8
.nv.shared._ZN13group_norm_v214gn_cuda_kernelI6__halfLi320ELi1ELi16ELi80ELi1024ELb1ELi32ELi320ELi320ELi4ELb1ELi4ELb0ELb0ENS_16CompileConditionILi900EEEEEvPT_PKS4_S7_S7_flPfS8_Pj:
	.zero		4256


//--------------------- .nv.shared._ZN13group_norm_v214gn_cuda_kernelI6__halfLi320ELi3ELi16ELi80ELi1024ELb1ELi32ELi320ELi320ELi4ELb1ELi10ELb0ELb0ENS_16CompileConditionILi900EEEEEvPT_PKS4_S7_S7_flPfS8_Pj --------------------------
	.section	.nv.shared._ZN13group_norm_v214gn_cuda_kernelI6__halfLi320ELi3ELi16ELi80ELi1024ELb1ELi32ELi320ELi320ELi4ELb1ELi10ELb0ELb0ENS_16CompileConditionILi900EEEEEvPT_PKS4_S7_S7_flPfS8_Pj,"aw",@nobits
	.sectionflags	@""
	.align	8
.nv.shared._ZN13group_norm_v214gn_cuda_kernelI6__halfLi320ELi3ELi16ELi80ELi1024ELb1ELi32ELi320ELi320ELi4ELb1ELi10ELb0ELb0ENS_16CompileConditionILi900EEEEEvPT_PKS4_S7_S7_flPfS8_Pj:
	.zero		4256


//--------------------- .nv.shared._ZN13group_norm_v214gn_cuda_kernelI6__halfLi320ELi1ELi16ELi80ELi1024ELb1ELi64ELi320ELi320ELi4ELb1ELi9ELb0ELb0ENS_16CompileConditionILi900EEEEEvPT_PKS4_S7_S7_flPfS8_Pj --------------------------
	.section	.nv.shared._ZN13group_norm_v214gn_cuda_kernelI6__halfLi320ELi1ELi16ELi80ELi1024ELb1ELi64ELi320ELi320ELi4ELb1ELi9ELb0ELb0ENS_16CompileConditionILi900EEEEEvPT_PKS4_S7_S7_flPfS8_Pj,"aw",@nobits
	.sectionflags	@""
	.align	8
.nv.shared._ZN13group_norm_v214gn_cuda_kernelI6__halfLi320ELi1ELi16ELi80ELi1024ELb1ELi64ELi320ELi320ELi4ELb1ELi9ELb0ELb0ENS_16CompileConditionILi900EEEEEvPT_PKS4_S7_S7_flPfS8_Pj:
	.zero		4256


//--------------------- .nv.shared._ZN13group_norm_v214gn_cuda_kernelI6__halfLi320ELi1ELi16ELi80ELi1024ELb1ELi128ELi320ELi320ELi4ELb1ELi18ELb0ELb0ENS_16CompileConditionILi900EEEEEvPT_PKS4_S7_S7_flPfS8_Pj --------------------------
	.section	.nv.shared._ZN13group_norm_v214gn_cuda_kernelI6__halfLi320ELi1ELi16ELi80ELi1024ELb1ELi128ELi320ELi320ELi4ELb1ELi18ELb0ELb0ENS_16CompileConditionILi900EEEEEvPT_PKS4_S7_S7_flPfS8_Pj,"aw",@nobits
	.sectionflags	@""
	.align	8
.nv.shared._ZN13group_norm_v214gn_cuda_kernelI6__halfLi320ELi1ELi16ELi80ELi1024ELb1ELi128ELi320ELi320ELi4ELb1ELi18ELb0ELb0ENS_16CompileConditionILi900EEEEEvPT_PKS4_S7_S7_flPfS8_Pj:
	.zero		4256


//--------------------- .nv.shared._ZN13group_norm_v214gn_cuda_kernelI6__halfLi320ELi2ELi16ELi80ELi1024ELb1ELi64ELi320ELi320ELi4ELb1ELi18ELb0ELb0ENS_16CompileConditionILi900EEEEEvPT_PKS4_S7_S7_flPfS8_Pj --------------------------
	.section	.nv.shared._ZN13group_norm_v214gn_cuda_kernelI6__halfLi320ELi2ELi16ELi80ELi1024ELb1ELi64ELi320ELi320ELi4ELb1ELi18ELb0ELb0ENS_16CompileConditionILi900EEEEEvPT_PKS4_S7_S7_flPfS8_Pj,"aw",@nobits
	.sectionflags	@""
	.align	8
.nv.shared._ZN13group_norm_v214gn_cuda_kernelI6__halfLi320ELi2ELi16ELi80ELi1024ELb1ELi64ELi320ELi320ELi4ELb1ELi18ELb0ELb0ENS_16CompileConditionILi900EEEEEvPT_PKS4_S7_S7_flPfS8_Pj:
	.zero		4256


//--------------------- .nv.shared._ZN13group_norm_v214gn_cuda_kernelI6__halfLi320ELi3ELi16ELi80ELi1024ELb1ELi64ELi320ELi320ELi4ELb1ELi21ELb0ELb0ENS_16CompileConditionILi900EEEEEvPT_PKS4_S7_S7_flPfS8_Pj --------------------------
	.section	.nv.shared._ZN13group_norm_v214gn_cuda_kernelI6__halfLi320ELi3ELi16ELi80ELi1024ELb1ELi64ELi320ELi320ELi4ELb1ELi21ELb0ELb0ENS_16CompileConditionILi900EEEEEvPT_PKS4_S7_S7_flPfS8_Pj,"aw",@nobits
	.sectionflags	@""
	.align	8
.nv.shared._ZN13group_norm_v214gn_cuda_kernelI6__halfLi320ELi3ELi16ELi80ELi1024ELb1ELi64ELi320ELi320ELi4ELb1ELi21ELb0ELb0ENS_16CompileConditionILi900EEEEEvPT_PKS4_S7_S7_flPfS8_Pj:
	.zero		4256


//--------------------- .nv.shared._ZN13group_norm_v214gn_cuda_kernelI6__halfLi320ELi3ELi16ELi80ELi1024ELb1ELi64ELi320ELi320ELi4ELb1ELi27ELb0ELb0ENS_16CompileConditionILi900EEEEEvPT_PKS4_S7_S7_flPfS8_Pj --------------------------
	.section	.nv.shared._ZN13group_norm_v214gn_cuda_kernelI6__halfLi320ELi3ELi16ELi80ELi1024ELb1ELi64ELi320ELi320ELi4ELb1ELi27ELb0ELb0ENS_16CompileConditionILi900EEEEEvPT_PKS4_S7_S7_flPfS8_Pj,"aw",@nobits
	.sectionflags	@""
	.align	8
.nv.shared._ZN13group_norm_v214gn_cuda_kernelI6__halfLi320ELi3ELi16ELi80ELi1024ELb1ELi64ELi320ELi320ELi4ELb1ELi27ELb0ELb0ENS_16CompileConditionILi900EEEEEvPT_PKS4_S7_S7_flPfS8_Pj:
	.zero		4256


//--------------------- .nv.constant0._ZN13group_norm_v218gn_bwd_cuda_kernelI13__nv_bfloat16Li320ELi3ELi32ELi40ELi1024ELb0ELb1ELi16ELi320ELi320ELi4ELb1ELi5ELb0ELb0ELNS_15WgradSyncMethodE2ENS_16CompileConditionILi900EEEEEvPT_S6_S6_PKS5_S8_S8_S8_PKfflPfPj --------------------------
	.section	.nv.constant0._ZN13group_norm_v218gn_bwd_cuda_kernelI13__nv_bfloat16Li320ELi3ELi32ELi40ELi1024ELb0ELb1ELi16ELi320ELi320ELi4ELb1ELi5ELb0ELb0ELNS_15WgradSyncMethodE2ENS_16CompileConditionILi900EEEEEvPT_S6_S6_PKS5_S8_S8_S8_PKfflPfPj,"a",@progbits
	.sectionflags	@""
	.align	4
.nv.constant0._ZN13group_norm_v218gn_bwd_cuda_kernelI13__nv_bfloat16Li320ELi3ELi32ELi40ELi1024ELb0ELb1ELi16ELi320ELi320ELi4ELb1ELi5ELb0ELb0ELNS_15WgradSyncMethodE2ENS_16CompileConditionILi900EEEEEvPT_S6_S6_PKS5_S8_S8_S8_PKfflPfPj:
	.zero		624


//--------------------- .nv.constant0._ZN13group_norm_v218gn_bwd_cuda_kernelI13__nv_bfloat16Li320ELi1ELi32ELi40ELi1024ELb0ELb1ELi32ELi320ELi320ELi4ELb1ELi4ELb0ELb0ELNS_15WgradSyncMethodE3ENS_16CompileConditionILi900EEEEEvPT_S6_S6_PKS5_S8_S8_S8_PKfflPfPj --------------------------
	.section	.nv.constant0._ZN13group_norm_v218gn_bwd_cuda_kernelI13__nv_bfloat16Li320ELi1ELi32ELi40ELi1024ELb0ELb1ELi32ELi320ELi320ELi4ELb1ELi4ELb0ELb0ELNS_15WgradSyncMethodE3ENS_16CompileConditionILi900EEEEEvPT_S6_S6_PKS5_S8_S8_S8_PKfflPfPj,"a",@progbits
	.sectionflags	@""
	.align	4
.nv.constant0._ZN13group_norm_v218gn_bwd_cuda_kernelI13__nv_bfloat16Li320ELi1ELi32ELi40ELi1024ELb0ELb1ELi32ELi320ELi320ELi4ELb1ELi4ELb0ELb0ELNS_15WgradSyncMethodE3ENS_16CompileConditionILi900EEEEEvPT_S6_S6_PKS5_S8_S8_S8_PKfflPfPj:
	.zero		624


//--------------------- .nv.constant0._ZN13group_norm_v218gn_bwd_cuda_kernelI13__nv_bfloat16Li320ELi1ELi32ELi40ELi1024ELb0ELb1ELi64ELi320ELi320ELi4ELb1ELi8ELb0ELb0ELNS_15WgradSyncMethodE3ENS_16CompileConditionILi900EEEEEvPT_S6_S6_PKS5_S8_S8_S8_PKfflPfPj --------------------------
	.section	.nv.constant0._ZN13group_norm_v218gn_bwd_cuda_kernelI13__nv_bfloat16Li320ELi1ELi32ELi40ELi1024ELb0ELb1ELi64ELi320ELi320ELi4ELb1ELi8ELb0ELb0ELNS_15WgradSyncMethodE3ENS_16CompileConditionILi900EEEEEvPT_S6_S6_PKS5_S8_S8_S8_PKfflPfPj,"a",@progbits
	.sectionflags	@""
	.align	4
.nv.constant0._ZN13group_norm_v218gn_bwd_cuda_kernelI13__nv_bfloat16Li320ELi1ELi32ELi40ELi1024ELb0ELb1ELi64ELi320ELi320ELi4ELb1ELi8ELb0ELb0ELNS_15WgradSyncMethodE3ENS_16CompileConditionILi900EEEEEvPT_S6_S6_PKS5_S8_S8_S8_PKfflPfPj:
	.zero		624


//--------------------- .nv.constant0._ZN13group_norm_v218gn_bwd_cuda_kernelI13__nv_bfloat16Li320ELi2ELi32ELi40ELi1024ELb0ELb1ELi32ELi320ELi320ELi4ELb1ELi8ELb0ELb0ELNS_15WgradSyncMethodE3ENS_16CompileConditionILi900EEEEEvPT_S6_S6_PKS5_S8_S8_S8_PKfflPfPj --------------------------
	.section	.nv.constant0._ZN13group_norm_v218gn_bwd_cuda_kernelI13__nv_bfloat16Li320ELi2ELi32ELi40ELi1024ELb0ELb1ELi32ELi320ELi320ELi4ELb1ELi8ELb0ELb0ELNS_15WgradSyncMethodE3ENS_16CompileConditionILi900EEEEEvPT_S6_S6_PKS5_S8_S8_S8_PKfflPfPj,"a",@progbits
	.sectionflags	@""
	.align	4
.nv.constant0._ZN13group_norm_v218gn_bwd_cuda_kernelI13__nv_bfloat16Li320ELi2ELi32ELi40ELi1024ELb0ELb1ELi32ELi320ELi320ELi4ELb1ELi8ELb0ELb0ELNS_15WgradSyncMethodE3ENS_16CompileConditionILi900EEEEEvPT_S6_S6_PKS5_S8_S8_S8_PKfflPfPj:
	.zero		624


//--------------------- .nv.constant0._ZN13group_norm_v218gn_bwd_cuda_kernelI13__nv_bfloat16Li320ELi3ELi32ELi40ELi1024ELb0ELb1ELi32ELi320ELi320ELi4ELb1ELi8ELb0ELb0ELNS_15WgradSyncMethodE3ENS_16CompileConditionILi900EEEEEvPT_S6_S6_PKS5_S8_S8_S8_PKfflPfPj --------------------------
	.section	.nv.constant0._ZN13group_norm_v218gn_bwd_cuda_kernelI13__nv_bfloat16Li320ELi3ELi32ELi40ELi1024ELb0ELb1ELi32ELi320ELi320ELi4ELb1ELi8ELb0ELb0ELNS_15WgradSyncMethodE3ENS_16CompileConditionILi900EEEEEvPT_S6_S6_PKS5_S8_S8_S8_PKfflPfPj,"a",@progbits
	.sectionflags	@""
	.align	4
.nv.constant0._ZN13group_norm_v218gn_bwd_cuda_kernelI13__nv_bfloat16Li320ELi3ELi32ELi40ELi1024ELb0ELb1ELi32ELi320ELi320ELi4ELb1ELi8ELb0ELb0ELNS_15WgradSyncMethodE3ENS_16CompileConditionILi900EEEEEvPT_S6_S6_PKS5_S8_S8_S8_PKfflPfPj:
	.zero		624


//--------------------- .nv.constant0._ZN13group_norm_v218gn_bwd_cuda_kernelI13__nv_bfloat16Li320ELi3ELi32ELi40ELi1024ELb0ELb1ELi32ELi320ELi320ELi4ELb1ELi12ELb0ELb0ELNS_15WgradSyncMethodE3ENS_16CompileConditionILi900EEEEEvPT_S6_S6_PKS5_S8_S8_S8_PKfflPfPj --------------------------
	.section	.nv.constant0._ZN13group_norm_v218gn_bwd_cuda_kernelI13__nv_bfloat16Li320ELi3ELi32ELi40ELi1024ELb0ELb1ELi32ELi320ELi320ELi4ELb1ELi12ELb0ELb0ELNS_15WgradSyncMethodE3ENS_16CompileConditionILi900EEEEEvPT_S6_S6_PKS5_S8_S8_S8_PKfflPfPj,"a",@progbits
	.sectionflags	@""
	.align	4
.nv.constant0._ZN13group_norm_v218gn_bwd_cuda_kernelI13__nv_bfloat16Li320ELi3ELi32ELi40ELi1024ELb0ELb1ELi32ELi320ELi320ELi4ELb1ELi12ELb0ELb0ELNS_15WgradSyncMethodE3ENS_16CompileConditionILi900EEEEEvPT_S6_S6_PKS5_S8_S8_S8_PKfflPfPj:
	.zero		624


//--------------------- .nv.constant0._ZN13group_norm_v218gn_bwd_cuda_kernelI13__nv_bfloat16Li320ELi3ELi16ELi80ELi1024ELb1ELb1ELi16ELi320ELi320ELi4ELb1ELi5ELb0ELb0ELNS_15WgradSyncMethodE2ENS_16CompileConditionILi900EEEEEvPT_S6_S6_PKS5_S8_S8_S8_PKfflPfPj --------------------------
	.section	.nv.constant0._ZN13group_norm_v218gn_bwd_cuda_kernelI13__nv_bfloat16Li320ELi3ELi16ELi80ELi1024ELb1ELb1ELi16ELi320ELi320ELi4ELb1ELi5ELb0ELb0ELNS_15WgradSyncMethodE2ENS_16CompileConditionILi900EEEEEvPT_S6_S6_PKS5_S8_S8_S8_PKfflPfPj,"a",@progbits
	.sectionflags	@""
	.align	4
.nv.constant0._ZN13group_norm_v218gn_bwd_cuda_kernelI13__nv_bfloat16Li320ELi3ELi16ELi80ELi1024ELb1ELb1ELi16ELi320ELi320ELi4ELb1ELi5ELb0ELb0ELNS_15WgradSyncMethodE2ENS_16CompileConditionILi900EEEEEvPT_S6_S6_PKS5_S8_S8_S8_PKfflPfPj:
	.zero		624


//--------------------- .nv.constant0._ZN13group_norm_v218gn_bwd_cuda_kernelI13__nv_bfloat16Li320ELi1ELi16ELi80ELi1024ELb1ELb1ELi32ELi320ELi320ELi4ELb1ELi4ELb0ELb0ELNS_15WgradSyncMethodE3ENS_16CompileConditionILi900EEEEEvPT_S6_S6_PKS5_S8_S8_S8_PKfflPfPj --------------------------
	.section	.nv.constant0._ZN13group_norm_v218gn_bwd_cuda_kernelI13__nv_bfloat16Li320ELi1ELi16ELi80ELi1024ELb1ELb1ELi32ELi320ELi320ELi4ELb1ELi4ELb0ELb0ELNS_15WgradSyncMethodE3ENS_16CompileConditionILi900EEEEEvPT_S6_S6_PKS5_S8_S8_S8_PKfflPfPj,"a",@progbits
	.sectionflags	@""
	.align	4
.nv.constant0._ZN13group_norm_v218gn_bwd_cuda_kernelI13__nv_bfloat16Li320ELi1ELi16ELi80ELi1024ELb1ELb1ELi32ELi320ELi320ELi4ELb1ELi4ELb0ELb0ELNS_15WgradSyncMethodE3ENS_16CompileConditionILi900EEEEEvPT_S6_S6_PKS5_S8_S8_S8_PKfflPfPj:
	.zero		624


//--------------------- .nv.constant0._ZN13group_norm_v218gn_bwd_cuda_kernelI13__nv_bfloat16Li320ELi1ELi16ELi80ELi1024ELb1ELb1ELi64ELi320ELi320ELi4ELb1ELi8ELb0ELb0ELNS_15WgradSyncMethodE3ENS_16CompileConditionILi900EEEEEvPT_S6_S6_PKS5_S8_S8_S8_PKfflPfPj --------------------------
	.section	.nv.constant0._ZN13group_norm_v218gn_bwd_cuda_kernelI13__nv_bfloat16Li320ELi1ELi16ELi80ELi1024ELb1ELb1ELi64ELi320ELi320ELi4ELb1ELi8ELb0ELb0ELNS_15WgradSyncMethodE3ENS_16CompileConditionILi900EEEEEvPT_S6_S6_PKS5_S8_S8_S8_PKfflPfPj,"a",@progbits
	.sectionflags	@""
	.align	4
.nv.constant0._ZN13group_norm_v218gn_bwd_cuda_kernelI13__nv_bfloat16Li320ELi1ELi16ELi80ELi1024ELb1ELb1ELi64ELi320ELi320ELi4ELb1ELi8ELb0ELb0ELNS_15WgradSyncMethodE3ENS_16CompileConditionILi900EEEEEvPT_S6_S6_PKS5_S8_S8_S8_PKfflPfPj:
	.zero		624


//--------------------- .nv.constant0._ZN13group_norm_v218gn_bwd_cuda_kernelI13__nv_bfloat16Li320ELi2ELi16ELi80ELi1024ELb1ELb1ELi32ELi320ELi320ELi4ELb1ELi8ELb0ELb0ELNS_15WgradSyncMethodE3ENS_16CompileConditionILi900EEEEEvPT_S6_S6_PKS5_S8_S8_S8_PKfflPfPj --------------------------
	.section	.nv.constant0._ZN13group_norm_v218gn_bwd_cuda_kernelI13__nv_bfloat16Li320ELi2ELi16ELi80ELi1024ELb1ELb1ELi32ELi320ELi320ELi4ELb1ELi8ELb0ELb0ELNS_15WgradSyncMethodE3ENS_16CompileConditionILi900EEEEEvPT_S6_S6_PKS5_S8_S8_S8_PKfflPfPj,"a",@progbits
	.sectionflags	@""
	.align	4
.nv.constant0._ZN13group_norm_v218gn_bwd_cuda_kernelI13__nv_bfloat16Li320ELi2ELi16ELi80ELi1024ELb1ELb1ELi32ELi320ELi320ELi4ELb1ELi8ELb0ELb0ELNS_15WgradSyncMethodE3ENS_16CompileConditionILi900EEEEEvPT_S6_S6_PKS5_S8_S8_S8_PKfflPfPj:
	.zero		624


//--------------------- .nv.constant0._ZN13group_norm_v218gn_bwd_cuda_kernelI13__nv_bfloat16Li320ELi3ELi16ELi80ELi1024ELb1ELb1ELi32ELi320ELi320ELi4ELb1ELi8ELb0ELb0ELNS_15WgradSyncMethodE3ENS_16CompileConditionILi900EEEEEvPT_S6_S6_PKS5_S8_S8_S8_PKfflPfPj --------------------------
	.section	.nv.constant0._ZN13group_norm_v218gn_bwd_cuda_kernelI13__nv_bfloat16Li320ELi3ELi16ELi80ELi1024ELb1ELb1ELi32ELi320ELi320ELi4ELb1ELi8ELb0ELb0ELNS_15WgradSyncMethodE3ENS_16CompileConditionILi900EEEEEvPT_S6_S6_PKS5_S8_S8_S8_PKfflPfPj,"a",@progbits
	.sectionflags	@""
	.align	4
.nv.constant0._ZN13group_norm_v218gn_bwd_cuda_kernelI13__nv_bfloat16Li320ELi3ELi16ELi80ELi1024ELb1ELb1ELi32ELi320ELi320ELi4ELb1ELi8ELb0ELb0ELNS_15WgradSyncMethodE3ENS_16CompileConditionILi900EEEEEvPT_S6_S6_PKS5_S8_S8_S8_PKfflPfPj:
	.zero		624


//--------------------- .nv.constant0._ZN13group_norm_v218gn_bwd_cuda_kernelI13__nv_bfloat16Li320ELi3ELi16ELi80ELi1024ELb1ELb1ELi32ELi320ELi320ELi4ELb1ELi12ELb0ELb0ELNS_15WgradSyncMethodE3ENS_16CompileConditionILi900EEEEEvPT_S6_S6_PKS5_S8_S8_S8_PKfflPfPj --------------------------
	.section	.nv.constant0._ZN13group_norm_v218gn_bwd_cuda_kernelI13__nv_bfloat16Li320ELi3ELi16ELi80ELi1024ELb1ELb1ELi32ELi320ELi320ELi4ELb1ELi12ELb0ELb0ELNS_15WgradSyncMethodE3ENS_16CompileConditionILi900EEEEEvPT_S6_S6_PKS5_S8_S8_S8_PKfflPfPj,"a",@progbits
	.sectionflags	@""
	.align	4
.nv.constant0._ZN13group_norm_v218gn_bwd_cuda_kernelI13__nv_bfloat16Li320ELi3ELi16ELi80ELi1024ELb1ELb1ELi32ELi320ELi320ELi4ELb1ELi12ELb0ELb0ELNS_15WgradSyncMethodE3ENS_16CompileConditionILi900EEEEEvPT_S6_S6_PKS5_S8_S8_S8_PKfflPfPj:
	.zero		624


//--------------------- .nv.constant0._ZN13group_norm_v214gn_cuda_kernelI13__nv_bfloat16Li320ELi3ELi32ELi40ELi1024ELb0ELi16ELi320ELi320ELi4ELb1ELi5ELb0ELb0ENS_16CompileConditionILi900EEEEEvPT_PKS4_S7_S7_flPfS8_Pj --------------------------
	.section	.nv.constant0._ZN13group_norm_v214gn_cuda_kernelI13__nv_bfloat16Li320ELi3ELi32ELi40ELi1024ELb0ELi16ELi320ELi320ELi4ELb1ELi5ELb0ELb0ENS_16CompileConditionILi900EEEEEvPT_PKS4_S7_S7_flPfS8_Pj,"a",@progbits
	.sectionflags	@""
	.align	4
.nv.constant0._ZN13group_norm_v214gn_cuda_kernelI13__nv_bfloat16Li320ELi3ELi32ELi40ELi1024ELb0ELi16ELi320ELi320ELi4ELb1ELi5ELb0ELb0ENS_16CompileConditionILi900EEEEEvPT_PKS4_S7_S7_flPfS8_Pj:
	.zero		600


//--------------------- .nv.constant0._ZN13group_norm_v214gn_cuda_kernelI13__nv_bfloat16Li320ELi1ELi32ELi40ELi1024ELb0ELi32ELi320ELi320ELi4ELb1ELi4ELb0ELb0ENS_16CompileConditionILi900EEEEEvPT_PKS4_S7_S7_flPfS8_Pj --------------------------
	.section	.nv.constant0._ZN13group_norm_v214gn_cuda_kernelI13__nv_bfloat16Li320ELi1ELi32ELi40ELi1024ELb0ELi32ELi320ELi320ELi4ELb1ELi4ELb0ELb0ENS_16CompileConditionILi900EEEEEvPT_PKS4_S7_S7_flPfS8_Pj,"a",@progbits
	.sectionflags	@""
	.align	4
.nv.constant0._ZN13group_norm_v214gn_cuda_kernelI13__nv_bfloat16Li320ELi1ELi32ELi40ELi1024ELb0ELi32ELi320ELi320ELi4ELb1ELi4ELb0ELb0ENS_16CompileConditionILi900EEEEEvPT_PKS4_S7_S7_flPfS8_Pj:
	.zero		600


//--------------------- .nv.constant0._ZN13group_norm_v214gn_cuda_kernelI13__nv_bfloat16Li320ELi3ELi32ELi40ELi1024ELb0ELi32ELi320ELi320ELi4ELb1ELi10ELb0ELb0ENS_16CompileConditionILi900EEEEEvPT_PKS4_S7_S7_flPfS8_Pj --------------------------
	.section	.nv.constant0._ZN13group_norm_v214gn_cuda_kernelI13__nv_bfloat16Li320ELi3ELi32ELi40ELi1024ELb0ELi32ELi320ELi320ELi4ELb1ELi10ELb0ELb0ENS_16CompileConditionILi900EEEEEvPT_PKS4_S7_S7_flPfS8_Pj,"a",@progbits
	.sectionflags	@""
	.align	4
.nv.constant0._ZN13group_norm_v214gn_cuda_kernelI13__nv_bfloat16Li320ELi3ELi32ELi40ELi1024ELb0ELi32ELi320ELi320ELi4ELb1ELi10ELb0ELb0ENS_16CompileConditionILi900EEEEEvPT_PKS4_S7_S7_flPfS8_Pj:
	.zero		600


//--------------------- .nv.constant0._ZN13group_norm_v214gn_cuda_kernelI13__nv_bfloat16Li320ELi1ELi32ELi40ELi1024ELb0ELi64ELi320ELi320ELi4ELb1ELi9ELb0ELb0ENS_16CompileConditionILi900EEEEEvPT_PKS4_S7_S7_flPfS8_Pj --------------------------
	.section	.nv.constant0._ZN13group_norm_v214gn_cuda_kernelI13__nv_bfloat16Li320ELi1ELi32ELi40ELi1024ELb0ELi64ELi320ELi320ELi4ELb1ELi9ELb0ELb0ENS_16CompileConditionILi900EEEEEvPT_PKS4_S7_S7_flPfS8_Pj,"a",@progbits
	.sectionflags	@""
	.align	4
.nv.constant0._ZN13group_norm_v214gn_cuda_kernelI13__nv_bfloat16Li320ELi1ELi32ELi40ELi1024ELb0ELi64ELi320ELi320ELi4ELb1ELi9ELb0ELb0ENS_16CompileConditionILi900EEEEEvPT_PKS4_S7_S7_flPfS8_Pj:
	.zero		600


//--------------------- .nv.constant0._ZN13group_norm_v214gn_cuda_kernelI13__nv_bfloat16Li320ELi1ELi32ELi40ELi1024ELb0ELi128ELi320ELi320ELi4ELb1ELi18ELb0ELb0ENS_16CompileConditionILi900EEEEEvPT_PKS4_S7_S7_flPfS8_Pj --------------------------
	.section	.nv.constant0._ZN13group_norm_v214gn_cuda_kernelI13__nv_bfloat16Li320ELi1ELi32ELi40ELi1024ELb0ELi128ELi320ELi320ELi4ELb1ELi18ELb0ELb0ENS_16CompileConditionILi900EEEEEvPT_PKS4_S7_S7_flPfS8_Pj,"a",@progbits
	.sectionflags	@""
	.align	4
.nv.constant0._ZN13group_norm_v214gn_cuda_kernelI13__nv_bfloat16Li320ELi1ELi32ELi40ELi1024ELb0ELi128ELi320ELi320ELi4ELb1ELi18ELb0ELb0ENS_16CompileConditionILi900EEEEEvPT_PKS4_S7_S7_flPfS8_Pj:
	.zero		600


//--------------------- .nv.constant0._ZN13group_norm_v214gn_cuda_kernelI13__nv_bfloat16Li320ELi2ELi32ELi40ELi1024ELb0ELi64ELi320ELi320ELi4ELb1ELi18ELb0ELb0ENS_16CompileConditionILi900EEEEEvPT_PKS4_S7_S7_flPfS8_Pj --------------------------
	.section	.nv.constant0._ZN13group_norm_v214gn_cuda_kernelI13__nv_bfloat16Li320ELi2ELi32ELi40ELi1024ELb0ELi64ELi320ELi320ELi4ELb1ELi18ELb0ELb0ENS_16CompileConditionILi900EEEEEvPT_PKS4_S7_S7_flPfS8_Pj,"a",@progbits
	.sectionflags	@""
	.align	4
.nv.constant0._ZN13group_norm_v214gn_cuda_kernelI13__nv_bfloat16Li320ELi2ELi32ELi40ELi1024ELb0ELi64ELi320ELi320ELi4ELb1ELi18ELb0ELb0ENS_16CompileConditionILi900EEEEEvPT_PKS4_S7_S7_flPfS8_Pj:
	.zero		600


//--------------------- .nv.constant0._ZN13group_norm_v214gn_cuda_kernelI13__nv_bfloat16Li320ELi3ELi32ELi40ELi1024ELb0ELi64ELi320ELi320ELi4ELb1ELi21ELb0ELb0ENS_16CompileConditionILi900EEEEEvPT_PKS4_S7_S7_flPfS8_Pj --------------------------
	.section	.nv.constant0._ZN13group_norm_v214gn_cuda_kernelI13__nv_bfloat16Li320ELi3ELi32ELi40ELi1024ELb0ELi64ELi320ELi320ELi4ELb1ELi21ELb0ELb0ENS_16CompileConditionILi900EEEEEvPT_PKS4_S7_S7_flPfS8_Pj,"a",@progbits
	.sectionflags	@""
	.align	4
.nv.constant0._ZN13group_norm_v214gn_cuda_kernelI13__nv_bfloat16Li320ELi3ELi32ELi40ELi1024ELb0ELi64ELi320ELi320ELi4ELb1ELi21ELb0ELb0ENS_16CompileConditionILi900EEEEEvPT_PKS4_S7_S7_flPfS8_Pj:
	.zero		600


//--------------------- .nv.constant0._ZN13group_norm_v214gn_cuda_kernelI13__nv_bfloat16Li320ELi3ELi32ELi40ELi1024ELb0ELi64ELi320ELi320ELi4ELb1ELi27ELb0ELb0ENS_16CompileConditionILi900EEEEEvPT_PKS4_S7_S7_flPfS8_Pj --------------------------
	.section	.nv.constant0._ZN13group_norm_v214gn_cuda_kernelI13__nv_bfloat16Li320ELi3ELi32ELi40ELi1024ELb0ELi64ELi320ELi320ELi4ELb1ELi27ELb0ELb0ENS_16CompileConditionILi900EEEEEvPT_PKS4_S7_S7_flPfS8_Pj,"a",@progbits
	.sectionflags	@""
	.align	4
.nv.constant0._ZN13group_norm_v214gn_cuda_kernelI13__nv_bfloat16Li320ELi3ELi32ELi40ELi1024ELb0ELi64ELi320ELi320ELi4ELb1ELi27ELb0ELb0ENS_16CompileConditionILi900EEEEEvPT_PKS4_S7_S7_flPfS8_Pj:
	.zero		600


//--------------------- .nv.constant0._ZN13group_norm_v214gn_cuda_kernelI13__nv_bfloat16Li320ELi3ELi16ELi80ELi1024ELb1ELi16ELi320ELi320ELi4ELb1ELi5ELb0ELb0ENS_16CompileConditionILi900EEEEEvPT_PKS4_S7_S7_flPfS8_Pj --------------------------
	.section	.nv.constant0._ZN13group_norm_v214gn_cuda_kernelI13__nv_bfloat16Li320ELi3ELi16ELi80ELi1024ELb1ELi16ELi320ELi320ELi4ELb1ELi5ELb0ELb0ENS_16CompileConditionILi900EEEEEvPT_PKS4_S7_S7_flPfS8_Pj,"a",@progbits
	.sectionflags	@""
	.align	4
.nv.constant0._ZN13group_norm_v214gn_cuda_kernelI13__nv_bfloat16Li320ELi3ELi16ELi80ELi1024ELb1ELi16ELi320ELi320ELi4ELb1ELi5ELb0ELb0ENS_16CompileConditionILi900EEEEEvPT_PKS4_S7_S7_flPfS8_Pj:
	.zero		600


//--------------------- .nv.constant0._ZN13group_norm_v214gn_cuda_kernelI13__nv_bfloat16Li320ELi1ELi16ELi80ELi1024ELb1ELi32ELi320ELi320ELi4ELb1ELi4ELb0ELb0ENS_16CompileConditionILi900EEEEEvPT_PKS4_S7_S7_flPfS8_Pj --------------------------
	.section	.nv.constant0._ZN13group_norm_v214gn_cuda_kernelI13__nv_bfloat16Li320ELi1ELi16ELi80ELi1024ELb1ELi32ELi320ELi320ELi4ELb1ELi4ELb0ELb0ENS_16CompileConditionILi900EEEEEvPT_PKS4_S7_S7_flPfS8_Pj,"a",@progbits
	.sectionflags	@""
	.align	4
.nv.constant0._ZN13group_norm_v214gn_cuda_kernelI13__nv_bfloat16Li320ELi1ELi16ELi80ELi1024ELb1ELi32ELi320ELi320ELi4ELb1ELi4ELb0ELb0ENS_16CompileConditionILi900EEEEEvPT_PKS4_S7_S7_flPfS8_Pj:
	.zero		600


//--------------------- .nv.constant0._ZN13group_norm_v214gn_cuda_kernelI13__nv_bfloat16Li320ELi3ELi16ELi80ELi1024ELb1ELi32ELi320ELi320ELi4ELb1ELi10ELb0ELb0ENS_16CompileConditionILi900EEEEEvPT_PKS4_S7_S7_flPfS8_Pj --------------------------
	.section	.nv.constant0._ZN13group_norm_v214gn_cuda_kernelI13__nv_bfloat16Li320ELi3ELi16ELi80ELi1024ELb1ELi32ELi320ELi320ELi4ELb1ELi10ELb0ELb0ENS_16CompileConditionILi900EEEEEvPT_PKS4_S7_S7_flPfS8_Pj,"a",@progbits
	.sectionflags	@""
	.align	4
.nv.constant0._ZN13group_norm_v214gn_cuda_kernelI13__nv_bfloat16Li320ELi3ELi16ELi80ELi1024ELb1ELi32ELi320ELi320ELi4ELb1ELi10ELb0ELb0ENS_16CompileConditionILi900EEEEEvPT_PKS4_S7_S7_flPfS8_Pj:
	.zero		600


//--------------------- .nv.constant0._ZN13group_norm_v214gn_cuda_kernelI13__nv_bfloat16Li320ELi1ELi16ELi80ELi1024ELb1ELi64ELi320ELi320ELi4ELb1ELi9ELb0ELb0ENS_16CompileConditionILi900EEEEEvPT_PKS4_S7_S7_flPfS8_Pj --------------------------
	.section	.nv.constant0._ZN13group_norm_v214gn_cuda_kernelI13__nv_bfloat16Li320ELi1ELi16ELi80ELi1024ELb1ELi64ELi320ELi320ELi4ELb1ELi9ELb0ELb0ENS_16CompileConditionILi900EEEEEvPT_PKS4_S7_S7_flPfS8_Pj,"a",@progbits
	.sectionflags	@""
	.align	4
.nv.constant0._ZN13group_norm_v214gn_cuda_kernelI13__nv_bfloat16Li320ELi1ELi16ELi80ELi1024ELb1ELi64ELi320ELi320ELi4ELb1ELi9ELb0ELb0ENS_16CompileConditionILi900EEEEEvPT_PKS4_S7_S7_flPfS8_Pj:
	.zero		600


//--------------------- .nv.constant0._ZN13group_norm_v214gn_cuda_kernelI13__nv_bfloat16Li320ELi1ELi16ELi80ELi1024ELb1ELi128ELi320ELi320ELi4ELb1ELi18ELb0ELb0ENS_16CompileConditionILi900EEEEEvPT_PKS4_S7_S7_flPfS8_Pj --------------------------
	.section	.nv.constant0._ZN13group_norm_v214gn_cuda_kernelI13__nv_bfloat16Li320ELi1ELi16ELi80ELi1024ELb1ELi128ELi320ELi320ELi4ELb1ELi18ELb0ELb0ENS_16CompileConditionILi900EEEEEvPT_PKS4_S7_S7_flPfS8_Pj,"a",@progbits
	.sectionflags	@""
	.align	4
.nv.constant0._ZN13group_norm_v214gn_cuda_kernelI13__nv_bfloat16Li320ELi1ELi16ELi80ELi1024ELb1ELi128ELi320ELi320ELi4ELb1ELi18ELb0ELb0ENS_16CompileConditionILi900EEEEEvPT_PKS4_S7_S7_flPfS8_Pj:
	.zero		600


//--------------------- .nv.constant0._ZN13group_norm_v214gn_cuda_kernelI13__nv_bfloat16Li320ELi2ELi16ELi80ELi1024ELb1ELi64ELi320ELi320ELi4ELb1ELi18ELb0ELb0ENS_16CompileConditionILi900EEEEEvPT_PKS4_S7_S7_flPfS8_Pj --------------------------
	.section	.nv.constant0._ZN13group_norm_v214gn_cuda_kernelI13__nv_bfloat16Li320ELi2ELi16ELi80ELi1024ELb1ELi64ELi320ELi320ELi4ELb1ELi18ELb0ELb0ENS_16CompileConditionILi900EEEEEvPT_PKS4_S7_S7_flPfS8_Pj,"a",@progbits
	.sectionflags	@""
	.align	4
.nv.constant0._ZN13group_norm_v214gn_cuda_kernelI13__nv_bfloat16Li320ELi2ELi16ELi80ELi1024ELb1ELi64ELi320ELi320ELi4ELb1ELi18ELb0ELb0ENS_16CompileConditionILi900EEEEEvPT_PKS4_S7_S7_flPfS8_Pj:
	.zero		600


//--------------------- .nv.constant0._ZN13group_norm_v214gn_cuda_kernelI13__nv_bfloat16Li320ELi3ELi16ELi80ELi1024ELb1ELi64ELi320ELi320ELi4ELb1ELi21ELb0ELb0ENS_16CompileConditionILi900EEEEEvPT_PKS4_S7_S7_flPfS8_Pj --------------------------
	.section	.nv.constant0._ZN13group_norm_v214gn_cuda_kernelI13__nv_bfloat16Li320ELi3ELi16ELi80ELi1024ELb1ELi64ELi320ELi320ELi4ELb1ELi21ELb0ELb0ENS_16CompileConditionILi900EEEEEvPT_PKS4_S7_S7_flPfS8_Pj,"a",@progbits
	.sectionflags	@""
	.align	4
.nv.constant0._ZN13group_norm_v214gn_cuda_kernelI13__nv_bfloat16Li320ELi3ELi16ELi80ELi1024ELb1ELi64ELi320ELi320ELi4ELb1ELi21ELb0ELb0ENS_16CompileConditionILi900EEEEEvPT_PKS4_S7_S7_flPfS8_Pj:
	.zero		600


//--------------------- .nv.constant0._ZN13group_norm_v214gn_cuda_kernelI13__nv_bfloat16Li320ELi3ELi16ELi80ELi1024ELb1ELi64ELi320ELi320ELi4ELb1ELi27ELb0ELb0ENS_16CompileConditionILi900EEEEEvPT_PKS4_S7_S7_flPfS8_Pj --------------------------
	.section	.nv.constant0._ZN13group_norm_v214gn_cuda_kernelI13__nv_bfloat16Li320ELi3ELi16ELi80ELi1024ELb1ELi64ELi320ELi320ELi4ELb1ELi27ELb0ELb0ENS_16CompileConditionILi900EEEEEvPT_PKS4_S7_S7_flPfS8_Pj,"a",@progbits
	.sectionflags	@""
	.align	4
.nv.constant0._ZN13group_norm_v214gn_cuda_kernelI13__nv_bfloat16Li320ELi3ELi16ELi80ELi1024ELb1ELi64ELi320ELi320ELi4ELb1ELi27ELb0ELb0ENS_16CompileConditionILi900EEEEEvPT_PKS4_S7_S7_flPfS8_Pj:
	.zero		600


//--------------------- .nv.constant0._ZN13group_norm_v218gn_bwd_cuda_kernelI6__halfLi320ELi3ELi32ELi40ELi1024ELb0ELb1ELi16ELi320ELi320ELi4ELb1ELi5ELb0ELb0ELNS_15WgradSyncMethodE2ENS_16CompileConditionILi900EEEEEvPT_S6_S6_PKS5_S8_S8_S8_PKfflPfPj --------------------------
	.section	.nv.constant0._ZN13group_norm_v218gn_bwd_cuda_kernelI6__halfLi320ELi3ELi32ELi40ELi1024ELb0ELb1ELi16ELi320ELi320ELi4ELb1ELi5ELb0ELb0ELNS_15WgradSyncMethodE2ENS_16CompileConditionILi900EEEEEvPT_S6_S6_PKS5_S8_S8_S8_PKfflPfPj,"a",@progbits
	.sectionflags	@""
	.align	4
.nv.constant0._ZN13group_norm_v218gn_bwd_cuda_kernelI6__halfLi320ELi3ELi32ELi40ELi1024ELb0ELb1ELi16ELi320ELi320ELi4ELb1ELi5ELb0ELb0ELNS_15WgradSyncMethodE2ENS_16CompileConditionILi900EEEEEvPT_S6_S6_PKS5_S8_S8_S8_PKfflPfPj:
	.zero		624


//--------------------- .nv.constant0._ZN13group_norm_v218gn_bwd_cuda_kernelI6__halfLi320ELi1ELi32ELi40ELi1024ELb0ELb1ELi32ELi320ELi320ELi4ELb1ELi4ELb0ELb0ELNS_15WgradSyncMethodE3ENS_16CompileConditionILi900EEEEEvPT_S6_S6_PKS5_S8_S8_S8_PKfflPfPj --------------------------
	.section	.nv.constant0._ZN13group_norm_v218gn_bwd_cuda_kernelI6__halfLi320ELi1ELi32ELi40ELi1024ELb0ELb1ELi32ELi320ELi320ELi4ELb1ELi4ELb0ELb0ELNS_15WgradSyncMethodE3ENS_16CompileConditionILi900EEEEEvPT_S6_S6_PKS5_S8_S8_S8_PKfflPfPj,"a",@progbits
	.sectionflags	@""
	.align	4
.nv.constant0._ZN13group_norm_v218gn_bwd_cuda_kernelI6__halfLi320ELi1ELi32ELi40ELi1024ELb0ELb1ELi32ELi320ELi320ELi4ELb1ELi4ELb0ELb0ELNS_15WgradSyncMethodE3ENS_16CompileConditionILi900EEEEEvPT_S6_S6_PKS5_S8_S8_S8_PKfflPfPj:
	.zero		624


//--------------------- .nv.constant0._ZN13group_norm_v218gn_bwd_cuda_kernelI6__halfLi320ELi1ELi32ELi40ELi1024ELb0ELb1ELi64ELi320ELi320ELi4ELb1ELi8ELb0ELb0ELNS_15WgradSyncMethodE3ENS_16CompileConditionILi900EEEEEvPT_S6_S6_PKS5_S8_S8_S8_PKfflPfPj --------------------------
	.section	.nv.constant0._ZN13group_norm_v218gn_bwd_cuda_kernelI6__halfLi320ELi1ELi32ELi40ELi1024ELb0ELb1ELi64ELi320ELi320ELi4ELb1ELi8ELb0ELb0ELNS_15WgradSyncMethodE3ENS_16CompileConditionILi900EEEEEvPT_S6_S6_PKS5_S8_S8_S8_PKfflPfPj,"a",@progbits
	.sectionflags	@""
	.align	4
.nv.constant0._ZN13group_norm_v218gn_bwd_cuda_kernelI6__halfLi320ELi1ELi32ELi40ELi1024ELb0ELb1ELi64ELi320ELi320ELi4ELb1ELi8ELb0ELb0ELNS_15WgradSyncMethodE3ENS_16CompileConditionILi900EEEEEvPT_S6_S6_PKS5_S8_S8_S8_PKfflPfPj:
	.zero		624


//--------------------- .nv.constant0._ZN13group_norm_v218gn_bwd_cuda_kernelI6__halfLi320ELi2ELi32ELi40ELi1024ELb0ELb1ELi32ELi320ELi320ELi4ELb1ELi8ELb0ELb0ELNS_15WgradSyncMethodE3ENS_16CompileConditionILi900EEEEEvPT_S6_S6_PKS5_S8_S8_S8_PKfflPfPj --------------------------
	.section	.nv.constant0._ZN13group_norm_v218gn_bwd_cuda_kernelI6__halfLi320ELi2ELi32ELi40ELi1024ELb0ELb1ELi32ELi320ELi320ELi4ELb1ELi8ELb0ELb0ELNS_15WgradSyncMethodE3ENS_16CompileConditionILi900EEEEEvPT_S6_S6_PKS5_S8_S8_S8_PKfflPfPj,"a",@progbits
	.sectionflags	@""
	.align	4
.nv.constant0._ZN13group_norm_v218gn_bwd_cuda_kernelI6__halfLi320ELi2ELi32ELi40ELi1024ELb0ELb1ELi32ELi320ELi320ELi4ELb1ELi8ELb0ELb0ELNS_15WgradSyncMethodE3ENS_16CompileConditionILi900EEEEEvPT_S6_S6_PKS5_S8_S8_S8_PKfflPfPj:
	.zero		624


//--------------------- .nv.constant0._ZN13group_norm_v218gn_bwd_cuda_kernelI6__halfLi320ELi3ELi32ELi40ELi1024ELb0ELb1ELi32ELi320ELi320ELi4ELb1ELi8ELb0ELb0ELNS_15WgradSyncMethodE3ENS_16CompileConditionILi900EEEEEvPT_S6_S6_PKS5_S8_S8_S8_PKfflPfPj --------------------------
	.section	.nv.constant0._ZN13group_norm_v218gn_bwd_cuda_kernelI6__halfLi320ELi3ELi32ELi40ELi1024ELb0ELb1ELi32ELi320ELi320ELi4ELb1ELi8ELb0ELb0ELNS_15WgradSyncMethodE3ENS_16CompileConditionILi900EEEEEvPT_S6_S6_PKS5_S8_S8_S8_PKfflPfPj,"a",@progbits
	.sectionflags	@""
	.align	4
.nv.constant0._ZN13group_norm_v218gn_bwd_cuda_kernelI6__halfLi320ELi3ELi32ELi40ELi1024ELb0ELb1ELi32ELi320ELi320ELi4ELb1ELi8ELb0ELb0ELNS_15WgradSyncMethodE3ENS_16CompileConditionILi900EEEEEvPT_S6_S6_PKS5_S8_S8_S8_PKfflPfPj:
	.zero		624


//--------------------- .nv.constant0._ZN13group_norm_v218gn_bwd_cuda_kernelI6__halfLi320ELi3ELi32ELi40ELi1024ELb0ELb1ELi32ELi320ELi320ELi4ELb1ELi12ELb0ELb0ELNS_15WgradSyncMethodE3ENS_16CompileConditionILi900EEEEEvPT_S6_S6_PKS5_S8_S8_S8_PKfflPfPj --------------------------
	.section	.nv.constant0._ZN13group_norm_v218gn_bwd_cuda_kernelI6__halfLi320ELi3ELi32ELi40ELi1024ELb0ELb1ELi32ELi320ELi320ELi4ELb1ELi12ELb0ELb0ELNS_15WgradSyncMethodE3ENS_16CompileConditionILi900EEEEEvPT_S6_S6_PKS5_S8_S8_S8_PKfflPfPj,"a",@progbits
	.sectionflags	@""
	.align	4
.nv.constant0._ZN13group_norm_v218gn_bwd_cuda_kernelI6__halfLi320ELi3ELi32ELi40ELi1024ELb0ELb1ELi32ELi320ELi320ELi4ELb1ELi12ELb0ELb0ELNS_15WgradSyncMethodE3ENS_16CompileConditionILi900EEEEEvPT_S6_S6_PKS5_S8_S8_S8_PKfflPfPj:
	.zero		624


//--------------------- .nv.constant0._ZN13group_norm_v218gn_bwd_cuda_kernelI6__halfLi320ELi3ELi16ELi80ELi1024ELb1ELb1ELi16ELi320ELi320ELi4ELb1ELi5ELb0ELb0ELNS_15WgradSyncMethodE2ENS_16CompileConditionILi900EEEEEvPT_S6_S6_PKS5_S8_S8_S8_PKfflPfPj --------------------------
	.section	.nv.constant0._ZN13group_norm_v218gn_bwd_cuda_kernelI6__halfLi320ELi3ELi16ELi80ELi1024ELb1ELb1ELi16ELi320ELi320ELi4ELb1ELi5ELb0ELb0ELNS_15WgradSyncMethodE2ENS_16CompileConditionILi900EEEEEvPT_S6_S6_PKS5_S8_S8_S8_PKfflPfPj,"a",@progbits
	.sectionflags	@""
	.align	4
.nv.constant0._ZN13group_norm_v218gn_bwd_cuda_kernelI6__halfLi320ELi3ELi16ELi80ELi1024ELb1ELb1ELi16ELi320ELi320ELi4ELb1ELi5ELb0ELb0ELNS_15WgradSyncMethodE2ENS_16CompileConditionILi900EEEEEvPT_S6_S6_PKS5_S8_S8_S8_PKfflPfPj:
	.zero		624


//--------------------- .nv.constant0._ZN13group_norm_v218gn_bwd_cuda_kernelI6__halfLi320ELi1ELi16ELi80ELi1024ELb1ELb1ELi32ELi320ELi320ELi4ELb1ELi4ELb0ELb0ELNS_15WgradSyncMethodE3ENS_16CompileConditionILi900EEEEEvPT_S6_S6_PKS5_S8_S8_S8_PKfflPfPj --------------------------
	.section	.nv.constant0._ZN13group_norm_v218gn_bwd_cuda_kernelI6__halfLi320ELi1ELi16ELi80ELi1024ELb1ELb1ELi32ELi320ELi320ELi4ELb1ELi4ELb0ELb0ELNS_15WgradSyncMethodE3ENS_16CompileConditionILi900EEEEEvPT_S6_S6_PKS5_S8_S8_S8_PKfflPfPj,"a",@progbits
	.sectionflags	@""
	.align	4
.nv.constant0._ZN13group_norm_v218gn_bwd_cuda_kernelI6__halfLi320ELi1ELi16ELi80ELi1024ELb1ELb1ELi32ELi320ELi320ELi4ELb1ELi4ELb0ELb0ELNS_15WgradSyncMethodE3ENS_16CompileConditionILi900EEEEEvPT_S6_S6_PKS5_S8_S8_S8_PKfflPfPj:
	.zero		624


//--------------------- .nv.constant0._ZN13group_norm_v218gn_bwd_cuda_kernelI6__halfLi320ELi1ELi16ELi80ELi1024ELb1ELb1ELi64ELi320ELi320ELi4ELb1ELi8ELb0ELb0ELNS_15WgradSyncMethodE3ENS_16CompileConditionILi900EEEEEvPT_S6_S6_PKS5_S8_S8_S8_PKfflPfPj --------------------------
	.section	.nv.constant0._ZN13group_norm_v218gn_bwd_cuda_kernelI6__halfLi320ELi1ELi16ELi80ELi1024ELb1ELb1ELi64ELi320ELi320ELi4ELb1ELi8ELb0ELb0ELNS_15WgradSyncMethodE3ENS_16CompileConditionILi900EEEEEvPT_S6_S6_PKS5_S8_S8_S8_PKfflPfPj,"a",@progbits
	.sectionflags	@""
	.align	4
.nv.constant0._ZN13group_norm_v218gn_bwd_cuda_kernelI6__halfLi320ELi1ELi16ELi80ELi1024ELb1ELb1ELi64ELi320ELi320ELi4ELb1ELi8ELb0ELb0ELNS_15WgradSyncMethodE3ENS_16CompileConditionILi900EEEEEvPT_S6_S6_PKS5_S8_S8_S8_PKfflPfPj:
	.zero		624


//--------------------- .nv.constant0._ZN13group_norm_v218gn_bwd_cuda_kernelI6__halfLi320ELi2ELi16ELi80ELi1024ELb1ELb1ELi32ELi320ELi320ELi4ELb1ELi8ELb0ELb0ELNS_15WgradSyncMethodE3ENS_16CompileConditionILi900EEEEEvPT_S6_S6_PKS5_S8_S8_S8_PKfflPfPj --------------------------
	.section	.nv.constant0._ZN13group_norm_v218gn_bwd_cuda_kernelI6__halfLi320ELi2ELi16ELi80ELi1024ELb1ELb1ELi32ELi320ELi320ELi4ELb1ELi8ELb0ELb0ELNS_15WgradSyncMethodE3ENS_16CompileConditionILi900EEEEEvPT_S6_S6_PKS5_S8_S8_S8_PKfflPfPj,"a",@progbits
	.sectionflags	@""
	.align	4
.nv.constant0._ZN13group_norm_v218gn_bwd_cuda_kernelI6__halfLi320ELi2ELi16ELi80ELi1024ELb1ELb1ELi32ELi320ELi320ELi4ELb1ELi8ELb0ELb0ELNS_15WgradSyncMethodE3ENS_16CompileConditionILi900EEEEEvPT_S6_S6_PKS5_S8_S8_S8_PKfflPfPj:
	.zero		624


//--------------------- .nv.constant0._ZN13group_norm_v218gn_bwd_cuda_kernelI6__halfLi320ELi3ELi16ELi80ELi1024ELb1ELb1ELi32ELi320ELi320ELi4ELb1ELi8ELb0ELb0ELNS_15WgradSyncMethodE3ENS_16CompileConditionILi900EEEEEvPT_S6_S6_PKS5_S8_S8_S8_PKfflPfPj --------------------------
	.section	.nv.constant0._ZN13group_norm_v218gn_bwd_cuda_kernelI6__halfLi320ELi3ELi16ELi80ELi1024ELb1ELb1ELi32ELi320ELi320ELi4ELb1ELi8ELb0ELb0ELNS_15WgradSyncMethodE3ENS_16CompileConditionILi900EEEEEvPT_S6_S6_PKS5_S8_S8_S8_PKfflPfPj,"a",@progbits
	.sectionflags	@""
	.align	4
.nv.constant0._ZN13group_norm_v218gn_bwd_cuda_kernelI6__halfLi320ELi3ELi16ELi80ELi1024ELb1ELb1ELi32ELi320ELi320ELi4ELb1ELi8ELb0ELb0ELNS_15WgradSyncMethodE3ENS_16CompileConditionILi900EEEEEvPT_S6_S6_PKS5_S8_S8_S8_PKfflPfPj:
	.zero		624


//--------------------- .nv.constant0._ZN13group_norm_v218gn_bwd_cuda_kernelI6__halfLi320ELi3ELi16ELi80ELi1024ELb1ELb1ELi32ELi320ELi320ELi4ELb1ELi12ELb0ELb0ELNS_15WgradSyncMethodE3ENS_16CompileConditionILi900EEEEEvPT_S6_S6_PKS5_S8_S8_S8_PKfflPfPj --------------------------
	.section	.nv.constant0._ZN13group_norm_v218gn_bwd_cuda_kernelI6__halfLi320ELi3ELi16ELi80ELi1024ELb1ELb1ELi32ELi320ELi320ELi4ELb1ELi12ELb0ELb0ELNS_15WgradSyncMethodE3ENS_16CompileConditionILi900EEEEEvPT_S6_S6_PKS5_S8_S8_S8_PKfflPfPj,"a",@progbits
	.sectionflags	@""
	.align	4
.nv.constant0._ZN13group_norm_v218gn_bwd_cuda_kernelI6__halfLi320ELi3ELi16ELi80ELi1024ELb1ELb1ELi32ELi320ELi320ELi4ELb1ELi12ELb0ELb0ELNS_15WgradSyncMethodE3ENS_16CompileConditionILi900EEEEEvPT_S6_S6_PKS5_S8_S8_S8_PKfflPfPj:
	.zero		624


//--------------------- .nv.constant0._ZN13group_norm_v214gn_cuda_kernelI6__halfLi320ELi3ELi32ELi40ELi1024ELb0ELi16ELi320ELi320ELi4ELb1ELi5ELb0ELb0ENS_16CompileConditionILi900EEEEEvPT_PKS4_S7_S7_flPfS8_Pj --------------------------
	.section	.nv.constant0._ZN13group_norm_v214gn_cuda_kernelI6__halfLi320ELi3ELi32ELi40ELi1024ELb0ELi16ELi320ELi320ELi4ELb1ELi5ELb0ELb0ENS_16CompileConditionILi900EEEEEvPT_PKS4_S7_S7_flPfS8_Pj,"a",@progbits
	.sectionflags	@""
	.align	4
.nv.constant0._ZN13group_norm_v214gn_cuda_kernelI6__halfLi320ELi3ELi32ELi40ELi1024ELb0ELi16ELi320ELi320ELi4ELb1ELi5ELb0ELb0ENS_16CompileConditionILi900EEEEEvPT_PKS4_S7_S7_flPfS8_Pj:
	.zero		600


//--------------------- .nv.constant0._ZN13group_norm_v214gn_cuda_kernelI6__halfLi320ELi1ELi32ELi40ELi1024ELb0ELi32ELi320ELi320ELi4ELb1ELi4ELb0ELb0ENS_16CompileConditionILi900EEEEEvPT_PKS4_S7_S7_flPfS8_Pj --------------------------
	.section	.nv.constant0._ZN13group_norm_v214gn_cuda_kernelI6__halfLi320ELi1ELi32ELi40ELi1024ELb0ELi32ELi320ELi320ELi4ELb1ELi4ELb0ELb0ENS_16CompileConditionILi900EEEEEvPT_PKS4_S7_S7_flPfS8_Pj,"a",@progbits
	.sectionflags	@""
	.align	4
.nv.constant0._ZN13group_norm_v214gn_cuda_kernelI6__halfLi320ELi1ELi32ELi40ELi1024ELb0ELi32ELi320ELi320ELi4ELb1ELi4ELb0ELb0ENS_16CompileConditionILi900EEEEEvPT_PKS4_S7_S7_flPfS8_Pj:
	.zero		600


//--------------------- .nv.constant0._ZN13group_norm_v214gn_cuda_kernelI6__halfLi320ELi3ELi32ELi40ELi1024ELb0ELi32ELi320ELi320ELi4ELb1ELi10ELb0ELb0ENS_16CompileConditionILi900EEEEEvPT_PKS4_S7_S7_flPfS8_Pj --------------------------
	.section	.nv.constant0._ZN13group_norm_v214gn_cuda_kernelI6__halfLi320ELi3ELi32ELi40ELi1024ELb0ELi32ELi320ELi320ELi4ELb1ELi10ELb0ELb0ENS_16CompileConditionILi900EEEEEvPT_PKS4_S7_S7_flPfS8_Pj,"a",@progbits
	.sectionflags	@""
	.align	4
.nv.constant0._ZN13group_norm_v214gn_cuda_kernelI6__halfLi320ELi3ELi32ELi40ELi1024ELb0ELi32ELi320ELi320ELi4ELb1ELi10ELb0ELb0ENS_16CompileConditionILi900EEEEEvPT_PKS4_S7_S7_flPfS8_Pj:
	.zero		600


//--------------------- .nv.constant0._ZN13group_norm_v214gn_cuda_kernelI6__halfLi320ELi1ELi32ELi40ELi1024ELb0ELi64ELi320ELi320ELi4ELb1ELi9ELb0ELb0ENS_16CompileConditionILi900EEEEEvPT_PKS4_S7_S7_flPfS8_Pj --------------------------
	.section	.nv.constant0._ZN13group_norm_v214gn_cuda_kernelI6__halfLi320ELi1ELi32ELi40ELi1024ELb0ELi64ELi320ELi320ELi4ELb1ELi9ELb0ELb0ENS_16CompileConditionILi900EEEEEvPT_PKS4_S7_S7_flPfS8_Pj,"a",@progbits
	.sectionflags	@""
	.align	4
.nv.constant0._ZN13group_norm_v214gn_cuda_kernelI6__halfLi320ELi1ELi32ELi40ELi1024ELb0ELi64ELi320ELi320ELi4ELb1ELi9ELb0ELb0ENS_16CompileConditionILi900EEEEEvPT_PKS4_S7_S7_flPfS8_Pj:
	.zero		600


//--------------------- .nv.constant0._ZN13group_norm_v214gn_cuda_kernelI6__halfLi320ELi1ELi32ELi40ELi1024ELb0ELi128ELi320ELi320ELi4ELb1ELi18ELb0ELb0ENS_16CompileConditionILi900EEEEEvPT_PKS4_S7_S7_flPfS8_Pj --------------------------
	.section	.nv.constant0._ZN13group_norm_v214gn_cuda_kernelI6__halfLi320ELi1ELi32ELi40ELi1024ELb0ELi128ELi320ELi320ELi4ELb1ELi18ELb0ELb0ENS_16CompileConditionILi900EEEEEvPT_PKS4_S7_S7_flPfS8_Pj,"a",@progbits
	.sectionflags	@""
	.align	4
.nv.constant0._ZN13group_norm_v214gn_cuda_kernelI6__halfLi320ELi1ELi32ELi40ELi1024ELb0ELi128ELi320ELi320ELi4ELb1ELi18ELb0ELb0ENS_16CompileConditionILi900EEEEEvPT_PKS4_S7_S7_flPfS8_Pj:
	.zero		600


//--------------------- .nv.constant0._ZN13group_norm_v214gn_cuda_kernelI6__halfLi320ELi2ELi32ELi40ELi1024ELb0ELi64ELi320ELi320ELi4ELb1ELi18ELb0ELb0ENS_16CompileConditionILi900EEEEEvPT_PKS4_S7_S7_flPfS8_Pj --------------------------
	.section	.nv.constant0._ZN13group_norm_v214gn_cuda_kernelI6__halfLi320ELi2ELi32ELi40ELi1024ELb0ELi64ELi320ELi320ELi4ELb1ELi18ELb0ELb0ENS_16CompileConditionILi900EEEEEvPT_PKS4_S7_S7_flPfS8_Pj,"a",@progbits
	.sectionflags	@""
	.align	4
.nv.constant0._ZN13group_norm_v214gn_cuda_kernelI6__halfLi320ELi2ELi32ELi40ELi1024ELb0ELi64ELi320ELi320ELi4ELb1ELi18ELb0ELb0ENS_16CompileConditionILi900EEEEEvPT_PKS4_S7_S7_flPfS8_Pj:
	.zero		600


//--------------------- .nv.constant0._ZN13group_norm_v214gn_cuda_kernelI6__halfLi320ELi3ELi32ELi40ELi1024ELb0ELi64ELi320ELi320ELi4ELb1ELi21ELb0ELb0ENS_16CompileConditionILi900EEEEEvPT_PKS4_S7_S7_flPfS8_Pj --------------------------
	.section	.nv.constant0._ZN13group_norm_v214gn_cuda_kernelI6__halfLi320ELi3ELi32ELi40ELi1024ELb0ELi64ELi320ELi320ELi4ELb1ELi21ELb0ELb0ENS_16CompileConditionILi900EEEEEvPT_PKS4_S7_S7_flPfS8_Pj,"a",@progbits
	.sectionflags	@""
	.align	4
.nv.constant0._ZN13group_norm_v214gn_cuda_kernelI6__halfLi320ELi3ELi32ELi40ELi1024ELb0ELi64ELi320ELi320ELi4ELb1ELi21ELb0ELb0ENS_16CompileConditionILi900EEEEEvPT_PKS4_S7_S7_flPfS8_Pj:
	.zero		600


//--------------------- .nv.constant0._ZN13group_norm_v214gn_cuda_kernelI6__halfLi320ELi3ELi32ELi40ELi1024ELb0ELi64ELi320ELi320ELi4ELb1ELi27ELb0ELb0ENS_16CompileConditionILi900EEEEEvPT_PKS4_S7_S7_flPfS8_Pj --------------------------
	.section	.nv.constant0._ZN13group_norm_v214gn_cuda_kernelI6__halfLi320ELi3ELi32ELi40ELi1024ELb0ELi64ELi320ELi320ELi4ELb1ELi27ELb0ELb0ENS_16CompileConditionILi900EEEEEvPT_PKS4_S7_S7_flPfS8_Pj,"a",@progbits
	.sectionflags	@""
	.align	4
.nv.constant0._ZN13group_norm_v214gn_cuda_kernelI6__halfLi320ELi3ELi32ELi40ELi1024ELb0ELi64ELi320ELi320ELi4ELb1ELi27ELb0ELb0ENS_16CompileConditionILi900EEEEEvPT_PKS4_S7_S7_flPfS8_Pj:
	.zero		600


//--------------------- .nv.constant0._ZN13group_norm_v214gn_cuda_kernelI6__halfLi320ELi3ELi16ELi80ELi1024ELb1ELi16ELi320ELi320ELi4ELb1ELi5ELb0ELb0ENS_16CompileConditionILi900EEEEEvPT_PKS4_S7_S7_flPfS8_Pj --------------------------
	.section	.nv.constant0._ZN13group_norm_v214gn_cuda_kernelI6__halfLi320ELi3ELi16ELi80ELi1024ELb1ELi16ELi320ELi320ELi4ELb1ELi5ELb0ELb0ENS_16CompileConditionILi900EEEEEvPT_PKS4_S7_S7_flPfS8_Pj,"a",@progbits
	.sectionflags	@""
	.align	4
.nv.constant0._ZN13group_norm_v214gn_cuda_kernelI6__halfLi320ELi3ELi16ELi80ELi1024ELb1ELi16ELi320ELi320ELi4ELb1ELi5ELb0ELb0ENS_16CompileConditionILi900EEEEEvPT_PKS4_S7_S7_flPfS8_Pj:
	.zero		600


//--------------------- .nv.constant0._ZN13group_norm_v214gn_cuda_kernelI6__halfLi320ELi1ELi16ELi80ELi1024ELb1ELi32ELi320ELi320ELi4ELb1ELi4ELb0ELb0ENS_16CompileConditionILi900EEEEEvPT_PKS4_S7_S7_flPfS8_Pj --------------------------
	.section	.nv.constant0._ZN13group_norm_v214gn_cuda_kernelI6__halfLi320ELi1ELi16ELi80ELi1024ELb1ELi32ELi320ELi320ELi4ELb1ELi4ELb0ELb0ENS_16CompileConditionILi900EEEEEvPT_PKS4_S7_S7_flPfS8_Pj,"a",@progbits
	.sectionflags	@""
	.align	4
.nv.constant0._ZN13group_norm_v214gn_cuda_kernelI6__halfLi320ELi1ELi16ELi80ELi1024ELb1ELi32ELi320ELi320ELi4ELb1ELi4ELb0ELb0ENS_16CompileConditionILi900EEEEEvPT_PKS4_S7_S7_flPfS8_Pj:
	.zero		600


//--------------------- .nv.constant0._ZN13group_norm_v214gn_cuda_kernelI6__halfLi320ELi3ELi16ELi80ELi1024ELb1ELi32ELi320ELi320ELi4ELb1ELi10ELb0ELb0ENS_16CompileConditionILi900EEEEEvPT_PKS4_S7_S7_flPfS8_Pj --------------------------
	.section	.nv.constant0._ZN13group_norm_v214gn_cuda_kernelI6__halfLi320ELi3ELi16ELi80ELi1024ELb1ELi32ELi320ELi320ELi4ELb1ELi10ELb0ELb0ENS_16CompileConditionILi900EEEEEvPT_PKS4_S7_S7_flPfS8_Pj,"a",@progbits
	.sectionflags	@""
	.align	4
.nv.constant0._ZN13group_norm_v214gn_cuda_kernelI6__halfLi320ELi3ELi16ELi80ELi1024ELb1ELi32ELi320ELi320ELi4ELb1ELi10ELb0ELb0ENS_16CompileConditionILi900EEEEEvPT_PKS4_S7_S7_flPfS8_Pj:
	.zero		600


//--------------------- .nv.constant0._ZN13group_norm_v214gn_cuda_kernelI6__halfLi320ELi1ELi16ELi80ELi1024ELb1ELi64ELi320ELi320ELi4ELb1ELi9ELb0ELb0ENS_16CompileConditionILi900EEEEEvPT_PKS4_S7_S7_flPfS8_Pj --------------------------
	.section	.nv.constant0._ZN13group_norm_v214gn_cuda_kernelI6__halfLi320ELi1ELi16ELi80ELi1024ELb1ELi64ELi320ELi320ELi4ELb1ELi9ELb0ELb0ENS_16CompileConditionILi900EEEEEvPT_PKS4_S7_S7_flPfS8_Pj,"a",@progbits
	.sectionflags	@""
	.align	4
.nv.constant0._ZN13group_norm_v214gn_cuda_kernelI6__halfLi320ELi1ELi16ELi80ELi1024ELb1ELi64ELi320ELi320ELi4ELb1ELi9ELb0ELb0ENS_16CompileConditionILi900EEEEEvPT_PKS4_S7_S7_flPfS8_Pj:
	.zero		600


//--------------------- .nv.constant0._ZN13group_norm_v214gn_cuda_kernelI6__halfLi320ELi1ELi16ELi80ELi1024ELb1ELi128ELi320ELi320ELi4ELb1ELi18ELb0ELb0ENS_16CompileConditionILi900EEEEEvPT_PKS4_S7_S7_flPfS8_Pj --------------------------
	.section	.nv.constant0._ZN13group_norm_v214gn_cuda_kernelI6__halfLi320ELi1ELi16ELi80ELi1024ELb1ELi128ELi320ELi320ELi4ELb1ELi18ELb0ELb0ENS_16CompileConditionILi900EEEEEvPT_PKS4_S7_S7_flPfS8_Pj,"a",@progbits
	.sectionflags	@""
	.align	4
.nv.constant0._ZN13group_norm_v214gn_cuda_kernelI6__halfLi320ELi1ELi16ELi80ELi1024ELb1ELi128ELi320ELi320ELi4ELb1ELi18ELb0ELb0ENS_16CompileConditionILi900EEEEEvPT_PKS4_S7_S7_flPfS8_Pj:
	.zero		600


//--------------------- .nv.constant0._ZN13group_norm_v214gn_cuda_kernelI6__halfLi320ELi2ELi16ELi80ELi1024ELb1ELi64ELi320ELi320ELi4ELb1ELi18ELb0ELb0ENS_16CompileConditionILi900EEEEEvPT_PKS4_S7_S7_flPfS8_Pj --------------------------
	.section	.nv.constant0._ZN13group_norm_v214gn_cuda_kernelI6__halfLi320ELi2ELi16ELi80ELi1024ELb1ELi64ELi320ELi320ELi4ELb1ELi18ELb0ELb0ENS_16CompileConditionILi900EEEEEvPT_PKS4_S7_S7_flPfS8_Pj,"a",@progbits
	.sectionflags	@""
	.align	4
.nv.constant0._ZN13group_norm_v214gn_cuda_kernelI6__halfLi320ELi2ELi16ELi80ELi1024ELb1ELi64ELi320ELi320ELi4ELb1ELi18ELb0ELb0ENS_16CompileConditionILi900EEEEEvPT_PKS4_S7_S7_flPfS8_Pj:
	.zero		600


//--------------------- .nv.constant0._ZN13group_norm_v214gn_cuda_kernelI6__halfLi320ELi3ELi16ELi80ELi1024ELb1ELi64ELi320ELi320ELi4ELb1ELi21ELb0ELb0ENS_16CompileConditionILi900EEEEEvPT_PKS4_S7_S7_flPfS8_Pj --------------------------
	.section	.nv.constant0._ZN13group_norm_v214gn_cuda_kernelI6__halfLi320ELi3ELi16ELi80ELi1024ELb1ELi64ELi320ELi320ELi4ELb1ELi21ELb0ELb0ENS_16CompileConditionILi900EEEEEvPT_PKS4_S7_S7_flPfS8_Pj,"a",@progbits
	.sectionflags	@""
	.align	4
.nv.constant0._ZN13group_norm_v214gn_cuda_kernelI6__halfLi320ELi3ELi16ELi80ELi1024ELb1ELi64ELi320ELi320ELi4ELb1ELi21ELb0ELb0ENS_16CompileConditionILi900EEEEEvPT_PKS4_S7_S7_flPfS8_Pj:
	.zero		600


//--------------------- .nv.constant0._ZN13group_norm_v214gn_cuda_kernelI6__halfLi320ELi3ELi16ELi80ELi1024ELb1ELi64ELi320ELi320ELi4ELb1ELi27ELb0ELb0ENS_16CompileConditionILi900EEEEEvPT_PKS4_S7_S7_flPfS8_Pj --------------------------
	.section	.nv.constant0._ZN13group_norm_v214gn_cuda_kernelI6__halfLi320ELi3ELi16ELi80ELi1024ELb1ELi64ELi320ELi320ELi4ELb1ELi27ELb0ELb0ENS_16CompileConditionILi900EEEEEvPT_PKS4_S7_S7_flPfS8_Pj,"a",@progbits
	.sectionflags	@""
	.align	4
.nv.constant0._ZN13group_norm_v214gn_cuda_kernelI6__halfLi320ELi3ELi16ELi80ELi1024ELb1ELi64ELi320ELi320ELi4ELb1ELi27ELb0ELb0ENS_16CompileConditionILi900EEEEEvPT_PKS4_S7_S7_flPfS8_Pj:
	.zero		600


//--------------------- SYMBOLS --------------------------

	.type		.nv.reservedSmem.offset0,@object
	.size		.nv.reservedSmem.offset0,0x4
